	.target	sm_80

	.elftype	@"ET_EXEC"


//--------------------- .note.nv.tkinfo           --------------------------
	.section	.note.nv.tkinfo,"",@"SHT_NOTE"
	.sectionflags	@"SHF_NOTE_NV_TKINFO"
	.tkinfo
        /*0018*/ 	.word	0x00000002
        /*0030*/ 	.string	""
        /*0030*/ 	.string	"ptxas"
        /*0030*/ 	.string	"Cuda compilation tools, release 13.0, V13.0.88"
        /*0030*/ 	.string	"Build cuda_13.0.r13.0/compiler.36424714_0"
        /*0030*/ 	.string	"-arch sm_80 -m 64 "



//--------------------- .note.nv.cuinfo           --------------------------
	.section	.note.nv.cuinfo,"",@"SHT_NOTE"
	.sectionflags	@"SHF_NOTE_NV_CUINFO"
        /*0018*/ 	.short	0x0002
        /*001a*/ 	.short	0x0050
        /*001c*/ 	.short	0x0082
	.zero		2


//--------------------- .nv.info                  --------------------------
	.section	.nv.info,"",@"SHT_CUDA_INFO"
	.align	4


	//----- nvinfo : EIATTR_REGCOUNT
	.align		4
        /*0000*/ 	.byte	0x04, 0x2f
        /*0002*/ 	.short	(.L_12 - .L_11)
	.align		4
.L_11:
        /*0004*/ 	.word	index@(_ZN7cutlass13device_kernelIN5flash19enable_sm80_to_sm89INS1_16FlashAttnFwdSm80INS1_25CollectiveMainloopFwdSm80ILi4ELi1ELb0EN4cute5tupleIJNS5_1CILi128EEENS7_ILi112EEENS7_ILi64EEEEEELi64ENS_6half_tEfNS_4arch4Sm80ELb1ELb0ELb0ELb1ELb0ELb1ELb1ELb0EEENS1_21CollectiveEpilogueFwdINS6_IJS8_SA_S9_EEENS6_IJNS7_ILi1EEESI_SI_EEESC_SE_Li128ELb1ELb1ELb0ELb0EEENS1_19SingleTileSchedulerILb1ELb0ELb1ELi128EEEEEEEEEvNT_6ParamsE)
        /*0008*/ 	.word	0x000000ff


	//----- nvinfo : EIATTR_FRAME_SIZE
	.align		4
.L_12:
        /*000c*/ 	.byte	0x04, 0x11
        /*000e*/ 	.short	(.L_14 - .L_13)
	.align		4
.L_13:
        /*0010*/ 	.word	index@(_ZN7cutlass13device_kernelIN5flash19enable_sm80_to_sm89INS1_16FlashAttnFwdSm80INS1_25CollectiveMainloopFwdSm80ILi4ELi1ELb0EN4cute5tupleIJNS5_1CILi128EEENS7_ILi112EEENS7_ILi64EEEEEELi64ENS_6half_tEfNS_4arch4Sm80ELb1ELb0ELb0ELb1ELb0ELb1ELb1ELb0EEENS1_21CollectiveEpilogueFwdINS6_IJS8_SA_S9_EEENS6_IJNS7_ILi1EEESI_SI_EEESC_SE_Li128ELb1ELb1ELb0ELb0EEENS1_19SingleTileSchedulerILb1ELb0ELb1ELi128EEEEEEEEEvNT_6ParamsE)
        /*0014*/ 	.word	0x000000b8


	//----- nvinfo : EIATTR_REGCOUNT
	.align		4
.L_14:
        /*0018*/ 	.byte	0x04, 0x2f
        /*001a*/ 	.short	(.L_16 - .L_15)
	.align		4
.L_15:
        /*001c*/ 	.word	index@(_ZN7cutlass13device_kernelIN5flash19enable_sm80_to_sm89INS1_16FlashAttnFwdSm80INS1_25CollectiveMainloopFwdSm80ILi4ELi1ELb0EN4cute5tupleIJNS5_1CILi128EEENS7_ILi112EEENS7_ILi64EEEEEELi64ENS_6half_tEfNS_4arch4Sm80ELb1ELb0ELb0ELb1ELb0ELb0ELb1ELb0EEENS1_21CollectiveEpilogueFwdINS6_IJS8_SA_S9_EEENS6_IJNS7_ILi1EEESI_SI_EEESC_SE_Li128ELb1ELb1ELb0ELb0EEENS1_19SingleTileSchedulerILb1ELb0ELb1ELi128EEEEEEEEEvNT_6ParamsE)
        /*0020*/ 	.word	0x000000ff


	//----- nvinfo : EIATTR_FRAME_SIZE
	.align		4
.L_16:
        /*0024*/ 	.byte	0x04, 0x11
        /*0026*/ 	.short	(.L_18 - .L_17)
	.align		4
.L_17:
        /*0028*/ 	.word	index@(_ZN7cutlass13device_kernelIN5flash19enable_sm80_to_sm89INS1_16FlashAttnFwdSm80INS1_25CollectiveMainloopFwdSm80ILi4ELi1ELb0EN4cute5tupleIJNS5_1CILi128EEENS7_ILi112EEENS7_ILi64EEEEEELi64ENS_6half_tEfNS_4arch4Sm80ELb1ELb0ELb0ELb1ELb0ELb0ELb1ELb0EEENS1_21CollectiveEpilogueFwdINS6_IJS8_SA_S9_EEENS6_IJNS7_ILi1EEESI_SI_EEESC_SE_Li128ELb1ELb1ELb0ELb0EEENS1_19SingleTileSchedulerILb1ELb0ELb1ELi128EEEEEEEEEvNT_6ParamsE)
        /*002c*/ 	.word	0x000000c8


	//----- nvinfo : EIATTR_REGCOUNT
	.align		4
.L_18:
        /*0030*/ 	.byte	0x04, 0x2f
        /*0032*/ 	.short	(.L_20 - .L_19)
	.align		4
.L_19:
        /*0034*/ 	.word	index@(_ZN7cutlass13device_kernelIN5flash19enable_sm80_to_sm89INS1_16FlashAttnFwdSm80INS1_25CollectiveMainloopFwdSm80ILi4ELi1ELb0EN4cute5tupleIJNS5_1CILi128EEENS7_ILi112EEENS7_ILi64EEEEEELi64ENS_6half_tEfNS_4arch4Sm80ELb1ELb0ELb0ELb0ELb0ELb0ELb1ELb0EEENS1_21CollectiveEpilogueFwdINS6_IJS8_SA_S9_EEENS6_IJNS7_ILi1EEESI_SI_EEESC_SE_Li128ELb0ELb1ELb0ELb0EEENS1_30DynamicPersistentTileSchedulerILi128ELi128ELb0ELb1ELb0EEEEEEEEEvNT_6ParamsE)
        /*0038*/ 	.word	0x000000ff


	//----- nvinfo : EIATTR_FRAME_SIZE
	.align		4
.L_20:
        /*003c*/ 	.byte	0x04, 0x11
        /*003e*/ 	.short	(.L_22 - .L_21)
	.align		4
.L_21:
        /*0040*/ 	.word	index@($__internal_3_$__cuda_sm70_shflsync_idx_p)
        /*0044*/ 	.word	0x00000000


	//----- nvinfo : EIATTR_FRAME_SIZE
	.align		4
.L_22:
        /*0048*/ 	.byte	0x04, 0x11
        /*004a*/ 	.short	(.L_24 - .L_23)
	.align		4
.L_23:
        /*004c*/ 	.word	index@($__internal_2_$__cuda_sm70_shflsync_bfly_p)
        /*0050*/ 	.word	0x00000000


	//----- nvinfo : EIATTR_FRAME_SIZE
	.align		4
.L_24:
        /*0054*/ 	.byte	0x04, 0x11
        /*0056*/ 	.short	(.L_26 - .L_25)
	.align		4
.L_25:
        /*0058*/ 	.word	index@(_ZN7cutlass13device_kernelIN5flash19enable_sm80_to_sm89INS1_16FlashAttnFwdSm80INS1_25CollectiveMainloopFwdSm80ILi4ELi1ELb0EN4cute5tupleIJNS5_1CILi128EEENS7_ILi112EEENS7_ILi64EEEEEELi64ENS_6half_tEfNS_4arch4Sm80ELb1ELb0ELb0ELb0ELb0ELb0ELb1ELb0EEENS1_21CollectiveEpilogueFwdINS6_IJS8_SA_S9_EEENS6_IJNS7_ILi1EEESI_SI_EEESC_SE_Li128ELb0ELb1ELb0ELb0EEENS1_30DynamicPersistentTileSchedulerILi128ELi128ELb0ELb1ELb0EEEEEEEEEvNT_6ParamsE)
        /*005c*/ 	.word	0x000000d8


	//----- nvinfo : EIATTR_REGCOUNT
	.align		4
.L_26:
        /*0060*/ 	.byte	0x04, 0x2f
        /*0062*/ 	.short	(.L_28 - .L_27)
	.align		4
.L_27:
        /*0064*/ 	.word	index@(_ZN7cutlass13device_kernelIN5flash19enable_sm80_to_sm89INS1_16FlashAttnFwdSm80INS1_25CollectiveMainloopFwdSm80ILi4ELi1ELb0EN4cute5tupleIJNS5_1CILi128EEENS7_ILi96EEENS7_ILi64EEEEEELi64ENS_6half_tEfNS_4arch4Sm80ELb0ELb1ELb0ELb1ELb0ELb1ELb1ELb0EEENS1_21CollectiveEpilogueFwdINS6_IJS8_SA_S9_EEENS6_IJNS7_ILi1EEESI_SI_EEESC_SE_Li128ELb1ELb1ELb0ELb0EEENS1_19SingleTileSchedulerILb1ELb0ELb1ELi128EEEEEEEEEvNT_6ParamsE)
        /*0068*/ 	.word	0x000000ff


	//----- nvinfo : EIATTR_FRAME_SIZE
	.align		4
.L_28:
        /*006c*/ 	.byte	0x04, 0x11
        /*006e*/ 	.short	(.L_30 - .L_29)
	.align		4
.L_29:
        /*0070*/ 	.word	index@(_ZN7cutlass13device_kernelIN5flash19enable_sm80_to_sm89INS1_16FlashAttnFwdSm80INS1_25CollectiveMainloopFwdSm80ILi4ELi1ELb0EN4cute5tupleIJNS5_1CILi128EEENS7_ILi96EEENS7_ILi64EEEEEELi64ENS_6half_tEfNS_4arch4Sm80ELb0ELb1ELb0ELb1ELb0ELb1ELb1ELb0EEENS1_21CollectiveEpilogueFwdINS6_IJS8_SA_S9_EEENS6_IJNS7_ILi1EEESI_SI_EEESC_SE_Li128ELb1ELb1ELb0ELb0EEENS1_19SingleTileSchedulerILb1ELb0ELb1ELi128EEEEEEEEEvNT_6ParamsE)
        /*0074*/ 	.word	0x00000088


	//----- nvinfo : EIATTR_REGCOUNT
	.align		4
.L_30:
        /*0078*/ 	.byte	0x04, 0x2f
        /*007a*/ 	.short	(.L_32 - .L_31)
	.align		4
.L_31:
        /*007c*/ 	.word	index@(_ZN7cutlass13device_kernelIN5flash19enable_sm80_to_sm89INS1_16FlashAttnFwdSm80INS1_25CollectiveMainloopFwdSm80ILi4ELi1ELb0EN4cute5tupleIJNS5_1CILi128EEENS7_ILi96EEENS7_ILi64EEEEEELi64ENS_6half_tEfNS_4arch4Sm80ELb0ELb1ELb0ELb1ELb0ELb0ELb1ELb0EEENS1_21CollectiveEpilogueFwdINS6_IJS8_SA_S9_EEENS6_IJNS7_ILi1EEESI_SI_EEESC_SE_Li128ELb1ELb1ELb0ELb0EEENS1_19SingleTileSchedulerILb1ELb0ELb1ELi128EEEEEEEEEvNT_6ParamsE)
        /*0080*/ 	.word	0x000000ff


	//----- nvinfo : EIATTR_FRAME_SIZE
	.align		4
.L_32:
        /*0084*/ 	.byte	0x04, 0x11
        /*0086*/ 	.short	(.L_34 - .L_33)
	.align		4
.L_33:
        /*0088*/ 	.word	index@(_ZN7cutlass13device_kernelIN5flash19enable_sm80_to_sm89INS1_16FlashAttnFwdSm80INS1_25CollectiveMainloopFwdSm80ILi4ELi1ELb0EN4cute5tupleIJNS5_1CILi128EEENS7_ILi96EEENS7_ILi64EEEEEELi64ENS_6half_tEfNS_4arch4Sm80ELb0ELb1ELb0ELb1ELb0ELb0ELb1ELb0EEENS1_21CollectiveEpilogueFwdINS6_IJS8_SA_S9_EEENS6_IJNS7_ILi1EEESI_SI_EEESC_SE_Li128ELb1ELb1ELb0ELb0EEENS1_19SingleTileSchedulerILb1ELb0ELb1ELi128EEEEEEEEEvNT_6ParamsE)
        /*008c*/ 	.word	0x00000048


	//----- nvinfo : EIATTR_REGCOUNT
	.align		4
.L_34:
        /*0090*/ 	.byte	0x04, 0x2f
        /*0092*/ 	.short	(.L_36 - .L_35)
	.align		4
.L_35:
        /*0094*/ 	.word	index@(_ZN7cutlass13device_kernelIN5flash19enable_sm80_to_sm89INS1_16FlashAttnFwdSm80INS1_25CollectiveMainloopFwdSm80ILi4ELi1ELb0EN4cute5tupleIJNS5_1CILi128EEENS7_ILi96EEENS7_ILi64EEEEEELi64ENS_6half_tEfNS_4arch4Sm80ELb0ELb1ELb0ELb0ELb0ELb0ELb1ELb0EEENS1_21CollectiveEpilogueFwdINS6_IJS8_SA_S9_EEENS6_IJNS7_ILi1EEESI_SI_EEESC_SE_Li128ELb0ELb1ELb0ELb0EEENS1_19SingleTileSchedulerILb0ELb0ELb1ELi128EEEEEEEEEvNT_6ParamsE)
        /*0098*/ 	.word	0x000000ff


	//----- nvinfo : EIATTR_FRAME_SIZE
	.align		4
.L_36:
        /*009c*/ 	.byte	0x04, 0x11
        /*009e*/ 	.short	(.L_38 - .L_37)
	.align		4
.L_37:
        /*00a0*/ 	.word	index@(_ZN7cutlass13device_kernelIN5flash19enable_sm80_to_sm89INS1_16FlashAttnFwdSm80INS1_25CollectiveMainloopFwdSm80ILi4ELi1ELb0EN4cute5tupleIJNS5_1CILi128EEENS7_ILi96EEENS7_ILi64EEEEEELi64ENS_6half_tEfNS_4arch4Sm80ELb0ELb1ELb0ELb0ELb0ELb0ELb1ELb0EEENS1_21CollectiveEpilogueFwdINS6_IJS8_SA_S9_EEENS6_IJNS7_ILi1EEESI_SI_EEESC_SE_Li128ELb0ELb1ELb0ELb0EEENS1_19SingleTileSchedulerILb0ELb0ELb1ELi128EEEEEEEEEvNT_6ParamsE)
        /*00a4*/ 	.word	0x00000068


	//----- nvinfo : EIATTR_REGCOUNT
	.align		4
.L_38:
        /*00a8*/ 	.byte	0x04, 0x2f
        /*00aa*/ 	.short	(.L_40 - .L_39)
	.align		4
.L_39:
        /*00ac*/ 	.word	index@(_ZN7cutlass13device_kernelIN5flash19enable_sm80_to_sm89INS1_16FlashAttnFwdSm80INS1_25CollectiveMainloopFwdSm80ILi4ELi1ELb0EN4cute5tupleIJNS5_1CILi128EEENS7_ILi112EEENS7_ILi64EEEEEELi64ENS_6half_tEfNS_4arch4Sm80ELb0ELb0ELb0ELb1ELb0ELb1ELb1ELb0EEENS1_21CollectiveEpilogueFwdINS6_IJS8_SA_S9_EEENS6_IJNS7_ILi1EEESI_SI_EEESC_SE_Li128ELb1ELb1ELb0ELb0EEENS1_19SingleTileSchedulerILb1ELb0ELb1ELi128EEEEEEEEEvNT_6ParamsE)
        /*00b0*/ 	.word	0x000000ff


	//----- nvinfo : EIATTR_FRAME_SIZE
	.align		4
.L_40:
        /*00b4*/ 	.byte	0x04, 0x11
        /*00b6*/ 	.short	(.L_42 - .L_41)
	.align		4
.L_41:
        /*00b8*/ 	.word	index@(_ZN7cutlass13device_kernelIN5flash19enable_sm80_to_sm89INS1_16FlashAttnFwdSm80INS1_25CollectiveMainloopFwdSm80ILi4ELi1ELb0EN4cute5tupleIJNS5_1CILi128EEENS7_ILi112EEENS7_ILi64EEEEEELi64ENS_6half_tEfNS_4arch4Sm80ELb0ELb0ELb0ELb1ELb0ELb1ELb1ELb0EEENS1_21CollectiveEpilogueFwdINS6_IJS8_SA_S9_EEENS6_IJNS7_ILi1EEESI_SI_EEESC_SE_Li128ELb1ELb1ELb0ELb0EEENS1_19SingleTileSchedulerILb1ELb0ELb1ELi128EEEEEEEEEvNT_6ParamsE)
        /*00bc*/ 	.word	0x00000078


	//----- nvinfo : EIATTR_REGCOUNT
	.align		4
.L_42:
        /*00c0*/ 	.byte	0x04, 0x2f
        /*00c2*/ 	.short	(.L_44 - .L_43)
	.align		4
.L_43:
        /*00c4*/ 	.word	index@(_ZN7cutlass13device_kernelIN5flash19enable_sm80_to_sm89INS1_16FlashAttnFwdSm80INS1_25CollectiveMainloopFwdSm80ILi4ELi1ELb0EN4cute5tupleIJNS5_1CILi128EEENS7_ILi112EEENS7_ILi64EEEEEELi64ENS_6half_tEfNS_4arch4Sm80ELb0ELb0ELb0ELb1ELb0ELb0ELb1ELb0EEENS1_21CollectiveEpilogueFwdINS6_IJS8_SA_S9_EEENS6_IJNS7_ILi1EEESI_SI_EEESC_SE_Li128ELb1ELb1ELb0ELb0EEENS1_19SingleTileSchedulerILb1ELb0ELb1ELi128EEEEEEEEEvNT_6ParamsE)
        /*00c8*/ 	.word	0x000000ff


	//----- nvinfo : EIATTR_FRAME_SIZE
	.align		4
.L_44:
        /*00cc*/ 	.byte	0x04, 0x11
        /*00ce*/ 	.short	(.L_46 - .L_45)
	.align		4
.L_45:
        /*00d0*/ 	.word	index@(_ZN7cutlass13device_kernelIN5flash19enable_sm80_to_sm89INS1_16FlashAttnFwdSm80INS1_25CollectiveMainloopFwdSm80ILi4ELi1ELb0EN4cute5tupleIJNS5_1CILi128EEENS7_ILi112EEENS7_ILi64EEEEEELi64ENS_6half_tEfNS_4arch4Sm80ELb0ELb0ELb0ELb1ELb0ELb0ELb1ELb0EEENS1_21CollectiveEpilogueFwdINS6_IJS8_SA_S9_EEENS6_IJNS7_ILi1EEESI_SI_EEESC_SE_Li128ELb1ELb1ELb0ELb0EEENS1_19SingleTileSchedulerILb1ELb0ELb1ELi128EEEEEEEEEvNT_6ParamsE)
        /*00d4*/ 	.word	0x00000048


	//----- nvinfo : EIATTR_REGCOUNT
	.align		4
.L_46:
        /*00d8*/ 	.byte	0x04, 0x2f
        /*00da*/ 	.short	(.L_48 - .L_47)
	.align		4
.L_47:
        /*00dc*/ 	.word	index@(_ZN7cutlass13device_kernelIN5flash19enable_sm80_to_sm89INS1_16FlashAttnFwdSm80INS1_25CollectiveMainloopFwdSm80ILi4ELi1ELb0EN4cute5tupleIJNS5_1CILi128EEENS7_ILi112EEENS7_ILi64EEEEEELi64ENS_6half_tEfNS_4arch4Sm80ELb0ELb0ELb0ELb0ELb0ELb0ELb1ELb0EEENS1_21CollectiveEpilogueFwdINS6_IJS8_SA_S9_EEENS6_IJNS7_ILi1EEESI_SI_EEESC_SE_Li128ELb0ELb1ELb0ELb0EEENS1_19SingleTileSchedulerILb0ELb0ELb1ELi128EEEEEEEEEvNT_6ParamsE)
        /*00e0*/ 	.word	0x000000ff


	//----- nvinfo : EIATTR_FRAME_SIZE
	.align		4
.L_48:
        /*00e4*/ 	.byte	0x04, 0x11
        /*00e6*/ 	.short	(.L_50 - .L_49)
	.align		4
.L_49:
        /*00e8*/ 	.word	index@(_ZN7cutlass13device_kernelIN5flash19enable_sm80_to_sm89INS1_16FlashAttnFwdSm80INS1_25CollectiveMainloopFwdSm80ILi4ELi1ELb0EN4cute5tupleIJNS5_1CILi128EEENS7_ILi112EEENS7_ILi64EEEEEELi64ENS_6half_tEfNS_4arch4Sm80ELb0ELb0ELb0ELb0ELb0ELb0ELb1ELb0EEENS1_21CollectiveEpilogueFwdINS6_IJS8_SA_S9_EEENS6_IJNS7_ILi1EEESI_SI_EEESC_SE_Li128ELb0ELb1ELb0ELb0EEENS1_19SingleTileSchedulerILb0ELb0ELb1ELi128EEEEEEEEEvNT_6ParamsE)
        /*00ec*/ 	.word	0x00000088


	//----- nvinfo : EIATTR_REGCOUNT
	.align		4
.L_50:
        /*00f0*/ 	.byte	0x04, 0x2f
        /*00f2*/ 	.short	(.L_52 - .L_51)
	.align		4
.L_51:
        /*00f4*/ 	.word	index@(_ZN7cutlass13device_kernelIN5flash19enable_sm80_to_sm89INS1_16FlashAttnFwdSm80INS1_25CollectiveMainloopFwdSm80ILi4ELi1ELb0EN4cute5tupleIJNS5_1CILi128EEENS7_ILi112EEENS7_ILi64EEEEEELi64ENS_6half_tEfNS_4arch4Sm80ELb1ELb0ELb1ELb1ELb0ELb1ELb1ELb0EEENS1_21CollectiveEpilogueFwdINS6_IJS8_SA_S9_EEENS6_IJNS7_ILi1EEESI_SI_EEESC_SE_Li128ELb1ELb1ELb0ELb0EEENS1_19SingleTileSchedulerILb1ELb0ELb1ELi128EEEEEEEEEvNT_6ParamsE)
        /*00f8*/ 	.word	0x000000ff


	//----- nvinfo : EIATTR_FRAME_SIZE
	.align		4
.L_52:
        /*00fc*/ 	.byte	0x04, 0x11
        /*00fe*/ 	.short	(.L_54 - .L_53)
	.align		4
.L_53:
        /*0100*/ 	.word	index@(_ZN7cutlass13device_kernelIN5flash19enable_sm80_to_sm89INS1_16FlashAttnFwdSm80INS1_25CollectiveMainloopFwdSm80ILi4ELi1ELb0EN4cute5tupleIJNS5_1CILi128EEENS7_ILi112EEENS7_ILi64EEEEEELi64ENS_6half_tEfNS_4arch4Sm80ELb1ELb0ELb1ELb1ELb0ELb1ELb1ELb0EEENS1_21CollectiveEpilogueFwdINS6_IJS8_SA_S9_EEENS6_IJNS7_ILi1EEESI_SI_EEESC_SE_Li128ELb1ELb1ELb0ELb0EEENS1_19SingleTileSchedulerILb1ELb0ELb1ELi128EEEEEEEEEvNT_6ParamsE)
        /*0104*/ 	.word	0x000000c8


	//----- nvinfo : EIATTR_REGCOUNT
	.align		4
.L_54:
        /*0108*/ 	.byte	0x04, 0x2f
        /*010a*/ 	.short	(.L_56 - .L_55)
	.align		4
.L_55:
        /*010c*/ 	.word	index@(_ZN7cutlass13device_kernelIN5flash19enable_sm80_to_sm89INS1_16FlashAttnFwdSm80INS1_25CollectiveMainloopFwdSm80ILi4ELi1ELb0EN4cute5tupleIJNS5_1CILi128EEENS7_ILi112EEENS7_ILi64EEEEEELi64ENS_6half_tEfNS_4arch4Sm80ELb1ELb0ELb1ELb1ELb0ELb0ELb1ELb0EEENS1_21CollectiveEpilogueFwdINS6_IJS8_SA_S9_EEENS6_IJNS7_ILi1EEESI_SI_EEESC_SE_Li128ELb1ELb1ELb0ELb0EEENS1_19SingleTileSchedulerILb1ELb0ELb1ELi128EEEEEEEEEvNT_6ParamsE)
        /*0110*/ 	.word	0x000000ff


	//----- nvinfo : EIATTR_FRAME_SIZE
	.align		4
.L_56:
        /*0114*/ 	.byte	0x04, 0x11
        /*0116*/ 	.short	(.L_58 - .L_57)
	.align		4
.L_57:
        /*0118*/ 	.word	index@(_ZN7cutlass13device_kernelIN5flash19enable_sm80_to_sm89INS1_16FlashAttnFwdSm80INS1_25CollectiveMainloopFwdSm80ILi4ELi1ELb0EN4cute5tupleIJNS5_1CILi128EEENS7_ILi112EEENS7_ILi64EEEEEELi64ENS_6half_tEfNS_4arch4Sm80ELb1ELb0ELb1ELb1ELb0ELb0ELb1ELb0EEENS1_21CollectiveEpilogueFwdINS6_IJS8_SA_S9_EEENS6_IJNS7_ILi1EEESI_SI_EEESC_SE_Li128ELb1ELb1ELb0ELb0EEENS1_19SingleTileSchedulerILb1ELb0ELb1ELi128EEEEEEEEEvNT_6ParamsE)
        /*011c*/ 	.word	0x000000b0


	//----- nvinfo : EIATTR_REGCOUNT
	.align		4
.L_58:
        /*0120*/ 	.byte	0x04, 0x2f
        /*0122*/ 	.short	(.L_60 - .L_59)
	.align		4
.L_59:
        /*0124*/ 	.word	index@(_ZN7cutlass13device_kernelIN5flash19enable_sm80_to_sm89INS1_16FlashAttnFwdSm80INS1_25CollectiveMainloopFwdSm80ILi4ELi1ELb0EN4cute5tupleIJNS5_1CILi128EEENS7_ILi112EEENS7_ILi64EEEEEELi64ENS_6half_tEfNS_4arch4Sm80ELb1ELb0ELb1ELb0ELb0ELb0ELb1ELb0EEENS1_21CollectiveEpilogueFwdINS6_IJS8_SA_S9_EEENS6_IJNS7_ILi1EEESI_SI_EEESC_SE_Li128ELb0ELb1ELb0ELb0EEENS1_30DynamicPersistentTileSchedulerILi128ELi128ELb0ELb1ELb0EEEEEEEEEvNT_6ParamsE)
        /*0128*/ 	.word	0x000000ff


	//----- nvinfo : EIATTR_FRAME_SIZE
	.align		4
.L_60:
        /*012c*/ 	.byte	0x04, 0x11
        /*012e*/ 	.short	(.L_62 - .L_61)
	.align		4
.L_61:
        /*0130*/ 	.word	index@($__internal_1_$__cuda_sm70_shflsync_idx_p)
        /*0134*/ 	.word	0x00000000


	//----- nvinfo : EIATTR_FRAME_SIZE
	.align		4
.L_62:
        /*0138*/ 	.byte	0x04, 0x11
        /*013a*/ 	.short	(.L_64 - .L_63)
	.align		4
.L_63:
        /*013c*/ 	.word	index@($__internal_0_$__cuda_sm70_shflsync_bfly_p)
        /*0140*/ 	.word	0x00000000


	//----- nvinfo : EIATTR_FRAME_SIZE
	.align		4
.L_64:
        /*0144*/ 	.byte	0x04, 0x11
        /*0146*/ 	.short	(.L_66 - .L_65)
	.align		4
.L_65:
        /*0148*/ 	.word	index@(_ZN7cutlass13device_kernelIN5flash19enable_sm80_to_sm89INS1_16FlashAttnFwdSm80INS1_25CollectiveMainloopFwdSm80ILi4ELi1ELb0EN4cute5tupleIJNS5_1CILi128EEENS7_ILi112EEENS7_ILi64EEEEEELi64ENS_6half_tEfNS_4arch4Sm80ELb1ELb0ELb1ELb0ELb0ELb0ELb1ELb0EEENS1_21CollectiveEpilogueFwdINS6_IJS8_SA_S9_EEENS6_IJNS7_ILi1EEESI_SI_EEESC_SE_Li128ELb0ELb1ELb0ELb0EEENS1_30DynamicPersistentTileSchedulerILi128ELi128ELb0ELb1ELb0EEEEEEEEEvNT_6ParamsE)
        /*014c*/ 	.word	0x000000b0


	//----- nvinfo : EIATTR_REGCOUNT
	.align		4
.L_66:
        /*0150*/ 	.byte	0x04, 0x2f
        /*0152*/ 	.short	(.L_68 - .L_67)
	.align		4
.L_67:
        /*0154*/ 	.word	index@(_ZN7cutlass13device_kernelIN5flash19enable_sm80_to_sm89INS1_16FlashAttnFwdSm80INS1_25CollectiveMainloopFwdSm80ILi4ELi1ELb0EN4cute5tupleIJNS5_1CILi128EEENS7_ILi96EEENS7_ILi64EEEEEELi64ENS_6half_tEfNS_4arch4Sm80ELb0ELb1ELb1ELb1ELb0ELb1ELb1ELb0EEENS1_21CollectiveEpilogueFwdINS6_IJS8_SA_S9_EEENS6_IJNS7_ILi1EEESI_SI_EEESC_SE_Li128ELb1ELb1ELb0ELb0EEENS1_19SingleTileSchedulerILb1ELb0ELb1ELi128EEEEEEEEEvNT_6ParamsE)
        /*0158*/ 	.word	0x000000ff


	//----- nvinfo : EIATTR_FRAME_SIZE
	.align		4
.L_68:
        /*015c*/ 	.byte	0x04, 0x11
        /*015e*/ 	.short	(.L_70 - .L_69)
	.align		4
.L_69:
        /*0160*/ 	.word	index@(_ZN7cutlass13device_kernelIN5flash19enable_sm80_to_sm89INS1_16FlashAttnFwdSm80INS1_25CollectiveMainloopFwdSm80ILi4ELi1ELb0EN4cute5tupleIJNS5_1CILi128EEENS7_ILi96EEENS7_ILi64EEEEEELi64ENS_6half_tEfNS_4arch4Sm80ELb0ELb1ELb1ELb1ELb0ELb1ELb1ELb0EEENS1_21CollectiveEpilogueFwdINS6_IJS8_SA_S9_EEENS6_IJNS7_ILi1EEESI_SI_EEESC_SE_Li128ELb1ELb1ELb0ELb0EEENS1_19SingleTileSchedulerILb1ELb0ELb1ELi128EEEEEEEEEvNT_6ParamsE)
        /*0164*/ 	.word	0x00000090


	//----- nvinfo : EIATTR_REGCOUNT
	.align		4
.L_70:
        /*0168*/ 	.byte	0x04, 0x2f
        /*016a*/ 	.short	(.L_72 - .L_71)
	.align		4
.L_71:
        /*016c*/ 	.word	index@(_ZN7cutlass13device_kernelIN5flash19enable_sm80_to_sm89INS1_16FlashAttnFwdSm80INS1_25CollectiveMainloopFwdSm80ILi4ELi1ELb0EN4cute5tupleIJNS5_1CILi128EEENS7_ILi96EEENS7_ILi64EEEEEELi64ENS_6half_tEfNS_4arch4Sm80ELb0ELb1ELb1ELb1ELb0ELb0ELb1ELb0EEENS1_21CollectiveEpilogueFwdINS6_IJS8_SA_S9_EEENS6_IJNS7_ILi1EEESI_SI_EEESC_SE_Li128ELb1ELb1ELb0ELb0EEENS1_19SingleTileSchedulerILb1ELb0ELb1ELi128EEEEEEEEEvNT_6ParamsE)
        /*0170*/ 	.word	0x000000ff


	//----- nvinfo : EIATTR_FRAME_SIZE
	.align		4
.L_72:
        /*0174*/ 	.byte	0x04, 0x11
        /*0176*/ 	.short	(.L_74 - .L_73)
	.align		4
.L_73:
        /*0178*/ 	.word	index@(_ZN7cutlass13device_kernelIN5flash19enable_sm80_to_sm89INS1_16FlashAttnFwdSm80INS1_25CollectiveMainloopFwdSm80ILi4ELi1ELb0EN4cute5tupleIJNS5_1CILi128EEENS7_ILi96EEENS7_ILi64EEEEEELi64ENS_6half_tEfNS_4arch4Sm80ELb0ELb1ELb1ELb1ELb0ELb0ELb1ELb0EEENS1_21CollectiveEpilogueFwdINS6_IJS8_SA_S9_EEENS6_IJNS7_ILi1EEESI_SI_EEESC_SE_Li128ELb1ELb1ELb0ELb0EEENS1_19SingleTileSchedulerILb1ELb0ELb1ELi128EEEEEEEEEvNT_6ParamsE)
        /*017c*/ 	.word	0x00000070


	//----- nvinfo : EIATTR_REGCOUNT
	.align		4
.L_74:
        /*0180*/ 	.byte	0x04, 0x2f
        /*0182*/ 	.short	(.L_76 - .L_75)
	.align		4
.L_75:
        /*0184*/ 	.word	index@(_ZN7cutlass13device_kernelIN5flash19enable_sm80_to_sm89INS1_16FlashAttnFwdSm80INS1_25CollectiveMainloopFwdSm80ILi4ELi1ELb0EN4cute5tupleIJNS5_1CILi128EEENS7_ILi96EEENS7_ILi64EEEEEELi64ENS_6half_tEfNS_4arch4Sm80ELb0ELb1ELb1ELb0ELb0ELb0ELb1ELb0EEENS1_21CollectiveEpilogueFwdINS6_IJS8_SA_S9_EEENS6_IJNS7_ILi1EEESI_SI_EEESC_SE_Li128ELb0ELb1ELb0ELb0EEENS1_19SingleTileSchedulerILb0ELb0ELb1ELi128EEEEEEEEEvNT_6ParamsE)
        /*0188*/ 	.word	0x000000ff


	//----- nvinfo : EIATTR_FRAME_SIZE
	.align		4
.L_76:
        /*018c*/ 	.byte	0x04, 0x11
        /*018e*/ 	.short	(.L_78 - .L_77)
	.align		4
.L_77:
        /*0190*/ 	.word	index@(_ZN7cutlass13device_kernelIN5flash19enable_sm80_to_sm89INS1_16FlashAttnFwdSm80INS1_25CollectiveMainloopFwdSm80ILi4ELi1ELb0EN4cute5tupleIJNS5_1CILi128EEENS7_ILi96EEENS7_ILi64EEEEEELi64ENS_6half_tEfNS_4arch4Sm80ELb0ELb1ELb1ELb0ELb0ELb0ELb1ELb0EEENS1_21CollectiveEpilogueFwdINS6_IJS8_SA_S9_EEENS6_IJNS7_ILi1EEESI_SI_EEESC_SE_Li128ELb0ELb1ELb0ELb0EEENS1_19SingleTileSchedulerILb0ELb0ELb1ELi128EEEEEEEEEvNT_6ParamsE)
        /*0194*/ 	.word	0x00000068


	//----- nvinfo : EIATTR_REGCOUNT
	.align		4
.L_78:
        /*0198*/ 	.byte	0x04, 0x2f
        /*019a*/ 	.short	(.L_80 - .L_79)
	.align		4
.L_79:
        /*019c*/ 	.word	index@(_ZN7cutlass13device_kernelIN5flash19enable_sm80_to_sm89INS1_16FlashAttnFwdSm80INS1_25CollectiveMainloopFwdSm80ILi4ELi1ELb0EN4cute5tupleIJNS5_1CILi128EEENS7_ILi112EEENS7_ILi64EEEEEELi64ENS_6half_tEfNS_4arch4Sm80ELb0ELb0ELb1ELb1ELb0ELb1ELb1ELb0EEENS1_21CollectiveEpilogueFwdINS6_IJS8_SA_S9_EEENS6_IJNS7_ILi1EEESI_SI_EEESC_SE_Li128ELb1ELb1ELb0ELb0EEENS1_19SingleTileSchedulerILb1ELb0ELb1ELi128EEEEEEEEEvNT_6ParamsE)
        /*01a0*/ 	.word	0x000000ff


	//----- nvinfo : EIATTR_FRAME_SIZE
	.align		4
.L_80:
        /*01a4*/ 	.byte	0x04, 0x11
        /*01a6*/ 	.short	(.L_82 - .L_81)
	.align		4
.L_81:
        /*01a8*/ 	.word	index@(_ZN7cutlass13device_kernelIN5flash19enable_sm80_to_sm89INS1_16FlashAttnFwdSm80INS1_25CollectiveMainloopFwdSm80ILi4ELi1ELb0EN4cute5tupleIJNS5_1CILi128EEENS7_ILi112EEENS7_ILi64EEEEEELi64ENS_6half_tEfNS_4arch4Sm80ELb0ELb0ELb1ELb1ELb0ELb1ELb1ELb0EEENS1_21CollectiveEpilogueFwdINS6_IJS8_SA_S9_EEENS6_IJNS7_ILi1EEESI_SI_EEESC_SE_Li128ELb1ELb1ELb0ELb0EEENS1_19SingleTileSchedulerILb1ELb0ELb1ELi128EEEEEEEEEvNT_6ParamsE)
        /*01ac*/ 	.word	0x00000088


	//----- nvinfo : EIATTR_REGCOUNT
	.align		4
.L_82:
        /*01b0*/ 	.byte	0x04, 0x2f
        /*01b2*/ 	.short	(.L_84 - .L_83)
	.align		4
.L_83:
        /*01b4*/ 	.word	index@(_ZN7cutlass13device_kernelIN5flash19enable_sm80_to_sm89INS1_16FlashAttnFwdSm80INS1_25CollectiveMainloopFwdSm80ILi4ELi1ELb0EN4cute5tupleIJNS5_1CILi128EEENS7_ILi112EEENS7_ILi64EEEEEELi64ENS_6half_tEfNS_4arch4Sm80ELb0ELb0ELb1ELb1ELb0ELb0ELb1ELb0EEENS1_21CollectiveEpilogueFwdINS6_IJS8_SA_S9_EEENS6_IJNS7_ILi1EEESI_SI_EEESC_SE_Li128ELb1ELb1ELb0ELb0EEENS1_19SingleTileSchedulerILb1ELb0ELb1ELi128EEEEEEEEEvNT_6ParamsE)
        /*01b8*/ 	.word	0x000000ff


	//----- nvinfo : EIATTR_FRAME_SIZE
	.align		4
.L_84:
        /*01bc*/ 	.byte	0x04, 0x11
        /*01be*/ 	.short	(.L_86 - .L_85)
	.align		4
.L_85:
        /*01c0*/ 	.word	index@(_ZN7cutlass13device_kernelIN5flash19enable_sm80_to_sm89INS1_16FlashAttnFwdSm80INS1_25CollectiveMainloopFwdSm80ILi4ELi1ELb0EN4cute5tupleIJNS5_1CILi128EEENS7_ILi112EEENS7_ILi64EEEEEELi64ENS_6half_tEfNS_4arch4Sm80ELb0ELb0ELb1ELb1ELb0ELb0ELb1ELb0EEENS1_21CollectiveEpilogueFwdINS6_IJS8_SA_S9_EEENS6_IJNS7_ILi1EEESI_SI_EEESC_SE_Li128ELb1ELb1ELb0ELb0EEENS1_19SingleTileSchedulerILb1ELb0ELb1ELi128EEEEEEEEEvNT_6ParamsE)
        /*01c4*/ 	.word	0x00000078


	//----- nvinfo : EIATTR_REGCOUNT
	.align		4
.L_86:
        /*01c8*/ 	.byte	0x04, 0x2f
        /*01ca*/ 	.short	(.L_88 - .L_87)
	.align		4
.L_87:
        /*01cc*/ 	.word	index@(_ZN7cutlass13device_kernelIN5flash19enable_sm80_to_sm89INS1_16FlashAttnFwdSm80INS1_25CollectiveMainloopFwdSm80ILi4ELi1ELb0EN4cute5tupleIJNS5_1CILi128EEENS7_ILi112EEENS7_ILi64EEEEEELi64ENS_6half_tEfNS_4arch4Sm80ELb0ELb0ELb1ELb0ELb0ELb0ELb1ELb0EEENS1_21CollectiveEpilogueFwdINS6_IJS8_SA_S9_EEENS6_IJNS7_ILi1EEESI_SI_EEESC_SE_Li128ELb0ELb1ELb0ELb0EEENS1_19SingleTileSchedulerILb0ELb0ELb1ELi128EEEEEEEEEvNT_6ParamsE)
        /*01d0*/ 	.word	0x000000ff


	//----- nvinfo : EIATTR_FRAME_SIZE
	.align		4
.L_88:
        /*01d4*/ 	.byte	0x04, 0x11
        /*01d6*/ 	.short	(.L_90 - .L_89)
	.align		4
.L_89:
        /*01d8*/ 	.word	index@(_ZN7cutlass13device_kernelIN5flash19enable_sm80_to_sm89INS1_16FlashAttnFwdSm80INS1_25CollectiveMainloopFwdSm80ILi4ELi1ELb0EN4cute5tupleIJNS5_1CILi128EEENS7_ILi112EEENS7_ILi64EEEEEELi64ENS_6half_tEfNS_4arch4Sm80ELb0ELb0ELb1ELb0ELb0ELb0ELb1ELb0EEENS1_21CollectiveEpilogueFwdINS6_IJS8_SA_S9_EEENS6_IJNS7_ILi1EEESI_SI_EEESC_SE_Li128ELb0ELb1ELb0ELb0EEENS1_19SingleTileSchedulerILb0ELb0ELb1ELi128EEEEEEEEEvNT_6ParamsE)
        /*01dc*/ 	.word	0x00000098


	//----- nvinfo : EIATTR_MIN_STACK_SIZE
	.align		4
.L_90:
        /*01e0*/ 	.byte	0x04, 0x12
        /*01e2*/ 	.short	(.L_92 - .L_91)
	.align		4
.L_91:
        /*01e4*/ 	.word	index@(_ZN7cutlass13device_kernelIN5flash19enable_sm80_to_sm89INS1_16FlashAttnFwdSm80INS1_25CollectiveMainloopFwdSm80ILi4ELi1ELb0EN4cute5tupleIJNS5_1CILi128EEENS7_ILi112EEENS7_ILi64EEEEEELi64ENS_6half_tEfNS_4arch4Sm80ELb0ELb0ELb1ELb0ELb0ELb0ELb1ELb0EEENS1_21CollectiveEpilogueFwdINS6_IJS8_SA_S9_EEENS6_IJNS7_ILi1EEESI_SI_EEESC_SE_Li128ELb0ELb1ELb0ELb0EEENS1_19SingleTileSchedulerILb0ELb0ELb1ELi128EEEEEEEEEvNT_6ParamsE)
        /*01e8*/ 	.word	0x00000098


	//----- nvinfo : EIATTR_MIN_STACK_SIZE
	.align		4
.L_92:
        /*01ec*/ 	.byte	0x04, 0x12
        /*01ee*/ 	.short	(.L_94 - .L_93)
	.align		4
.L_93:
        /*01f0*/ 	.word	index@(_ZN7cutlass13device_kernelIN5flash19enable_sm80_to_sm89INS1_16FlashAttnFwdSm80INS1_25CollectiveMainloopFwdSm80ILi4ELi1ELb0EN4cute5tupleIJNS5_1CILi128EEENS7_ILi112EEENS7_ILi64EEEEEELi64ENS_6half_tEfNS_4arch4Sm80ELb0ELb0ELb1ELb1ELb0ELb0ELb1ELb0EEENS1_21CollectiveEpilogueFwdINS6_IJS8_SA_S9_EEENS6_IJNS7_ILi1EEESI_SI_EEESC_SE_Li128ELb1ELb1ELb0ELb0EEENS1_19SingleTileSchedulerILb1ELb0ELb1ELi128EEEEEEEEEvNT_6ParamsE)
        /*01f4*/ 	.word	0x00000078


	//----- nvinfo : EIATTR_MIN_STACK_SIZE
	.align		4
.L_94:
        /*01f8*/ 	.byte	0x04, 0x12
        /*01fa*/ 	.short	(.L_96 - .L_95)
	.align		4
.L_95:
        /*01fc*/ 	.word	index@(_ZN7cutlass13device_kernelIN5flash19enable_sm80_to_sm89INS1_16FlashAttnFwdSm80INS1_25CollectiveMainloopFwdSm80ILi4ELi1ELb0EN4cute5tupleIJNS5_1CILi128EEENS7_ILi112EEENS7_ILi64EEEEEELi64ENS_6half_tEfNS_4arch4Sm80ELb0ELb0ELb1ELb1ELb0ELb1ELb1ELb0EEENS1_21CollectiveEpilogueFwdINS6_IJS8_SA_S9_EEENS6_IJNS7_ILi1EEESI_SI_EEESC_SE_Li128ELb1ELb1ELb0ELb0EEENS1_19SingleTileSchedulerILb1ELb0ELb1ELi128EEEEEEEEEvNT_6ParamsE)
        /*0200*/ 	.word	0x00000088


	//----- nvinfo : EIATTR_MIN_STACK_SIZE
	.align		4
.L_96:
        /*0204*/ 	.byte	0x04, 0x12
        /*0206*/ 	.short	(.L_98 - .L_97)
	.align		4
.L_97:
        /*0208*/ 	.word	index@(_ZN7cutlass13device_kernelIN5flash19enable_sm80_to_sm89INS1_16FlashAttnFwdSm80INS1_25CollectiveMainloopFwdSm80ILi4ELi1ELb0EN4cute5tupleIJNS5_1CILi128EEENS7_ILi96EEENS7_ILi64EEEEEELi64ENS_6half_tEfNS_4arch4Sm80ELb0ELb1ELb1ELb0ELb0ELb0ELb1ELb0EEENS1_21CollectiveEpilogueFwdINS6_IJS8_SA_S9_EEENS6_IJNS7_ILi1EEESI_SI_EEESC_SE_Li128ELb0ELb1ELb0ELb0EEENS1_19SingleTileSchedulerILb0ELb0ELb1ELi128EEEEEEEEEvNT_6ParamsE)
        /*020c*/ 	.word	0x00000068


	//----- nvinfo : EIATTR_MIN_STACK_SIZE
	.align		4
.L_98:
        /*0210*/ 	.byte	0x04, 0x12
        /*0212*/ 	.short	(.L_100 - .L_99)
	.align		4
.L_99:
        /*0214*/ 	.word	index@(_ZN7cutlass13device_kernelIN5flash19enable_sm80_to_sm89INS1_16FlashAttnFwdSm80INS1_25CollectiveMainloopFwdSm80ILi4ELi1ELb0EN4cute5tupleIJNS5_1CILi128EEENS7_ILi96EEENS7_ILi64EEEEEELi64ENS_6half_tEfNS_4arch4Sm80ELb0ELb1ELb1ELb1ELb0ELb0ELb1ELb0EEENS1_21CollectiveEpilogueFwdINS6_IJS8_SA_S9_EEENS6_IJNS7_ILi1EEESI_SI_EEESC_SE_Li128ELb1ELb1ELb0ELb0EEENS1_19SingleTileSchedulerILb1ELb0ELb1ELi128EEEEEEEEEvNT_6ParamsE)
        /*0218*/ 	.word	0x00000070


	//----- nvinfo : EIATTR_MIN_STACK_SIZE
	.align		4
.L_100:
        /*021c*/ 	.byte	0x04, 0x12
        /*021e*/ 	.short	(.L_102 - .L_101)
	.align		4
.L_101:
        /*0220*/ 	.word	index@(_ZN7cutlass13device_kernelIN5flash19enable_sm80_to_sm89INS1_16FlashAttnFwdSm80INS1_25CollectiveMainloopFwdSm80ILi4ELi1ELb0EN4cute5tupleIJNS5_1CILi128EEENS7_ILi96EEENS7_ILi64EEEEEELi64ENS_6half_tEfNS_4arch4Sm80ELb0ELb1ELb1ELb1ELb0ELb1ELb1ELb0EEENS1_21CollectiveEpilogueFwdINS6_IJS8_SA_S9_EEENS6_IJNS7_ILi1EEESI_SI_EEESC_SE_Li128ELb1ELb1ELb0ELb0EEENS1_19SingleTileSchedulerILb1ELb0ELb1ELi128EEEEEEEEEvNT_6ParamsE)
        /*0224*/ 	.word	0x00000090


	//----- nvinfo : EIATTR_MIN_STACK_SIZE
	.align		4
.L_102:
        /*0228*/ 	.byte	0x04, 0x12
        /*022a*/ 	.short	(.L_104 - .L_103)
	.align		4
.L_103:
        /*022c*/ 	.word	index@(_ZN7cutlass13device_kernelIN5flash19enable_sm80_to_sm89INS1_16FlashAttnFwdSm80INS1_25CollectiveMainloopFwdSm80ILi4ELi1ELb0EN4cute5tupleIJNS5_1CILi128EEENS7_ILi112EEENS7_ILi64EEEEEELi64ENS_6half_tEfNS_4arch4Sm80ELb1ELb0ELb1ELb0ELb0ELb0ELb1ELb0EEENS1_21CollectiveEpilogueFwdINS6_IJS8_SA_S9_EEENS6_IJNS7_ILi1EEESI_SI_EEESC_SE_Li128ELb0ELb1ELb0ELb0EEENS1_30DynamicPersistentTileSchedulerILi128ELi128ELb0ELb1ELb0EEEEEEEEEvNT_6ParamsE)
        /*0230*/ 	.word	0x000000b0


	//----- nvinfo : EIATTR_MIN_STACK_SIZE
	.align		4
.L_104:
        /*0234*/ 	.byte	0x04, 0x12
        /*0236*/ 	.short	(.L_106 - .L_105)
	.align		4
.L_105:
        /*0238*/ 	.word	index@(_ZN7cutlass13device_kernelIN5flash19enable_sm80_to_sm89INS1_16FlashAttnFwdSm80INS1_25CollectiveMainloopFwdSm80ILi4ELi1ELb0EN4cute5tupleIJNS5_1CILi128EEENS7_ILi112EEENS7_ILi64EEEEEELi64ENS_6half_tEfNS_4arch4Sm80ELb1ELb0ELb1ELb1ELb0ELb0ELb1ELb0EEENS1_21CollectiveEpilogueFwdINS6_IJS8_SA_S9_EEENS6_IJNS7_ILi1EEESI_SI_EEESC_SE_Li128ELb1ELb1ELb0ELb0EEENS1_19SingleTileSchedulerILb1ELb0ELb1ELi128EEEEEEEEEvNT_6ParamsE)
        /*023c*/ 	.word	0x000000b0


	//----- nvinfo : EIATTR_MIN_STACK_SIZE
	.align		4
.L_106:
        /*0240*/ 	.byte	0x04, 0x12
        /*0242*/ 	.short	(.L_108 - .L_107)
	.align		4
.L_107:
        /*0244*/ 	.word	index@(_ZN7cutlass13device_kernelIN5flash19enable_sm80_to_sm89INS1_16FlashAttnFwdSm80INS1_25CollectiveMainloopFwdSm80ILi4ELi1ELb0EN4cute5tupleIJNS5_1CILi128EEENS7_ILi112EEENS7_ILi64EEEEEELi64ENS_6half_tEfNS_4arch4Sm80ELb1ELb0ELb1ELb1ELb0ELb1ELb1ELb0EEENS1_21CollectiveEpilogueFwdINS6_IJS8_SA_S9_EEENS6_IJNS7_ILi1EEESI_SI_EEESC_SE_Li128ELb1ELb1ELb0ELb0EEENS1_19SingleTileSchedulerILb1ELb0ELb1ELi128EEEEEEEEEvNT_6ParamsE)
        /*0248*/ 	.word	0x000000c8


	//----- nvinfo : EIATTR_MIN_STACK_SIZE
	.align		4
.L_108:
        /*024c*/ 	.byte	0x04, 0x12
        /*024e*/ 	.short	(.L_110 - .L_109)
	.align		4
.L_109:
        /*0250*/ 	.word	index@(_ZN7cutlass13device_kernelIN5flash19enable_sm80_to_sm89INS1_16FlashAttnFwdSm80INS1_25CollectiveMainloopFwdSm80ILi4ELi1ELb0EN4cute5tupleIJNS5_1CILi128EEENS7_ILi112EEENS7_ILi64EEEEEELi64ENS_6half_tEfNS_4arch4Sm80ELb0ELb0ELb0ELb0ELb0ELb0ELb1ELb0EEENS1_21CollectiveEpilogueFwdINS6_IJS8_SA_S9_EEENS6_IJNS7_ILi1EEESI_SI_EEESC_SE_Li128ELb0ELb1ELb0ELb0EEENS1_19SingleTileSchedulerILb0ELb0ELb1ELi128EEEEEEEEEvNT_6ParamsE)
        /*0254*/ 	.word	0x00000088


	//----- nvinfo : EIATTR_MIN_STACK_SIZE
	.align		4
.L_110:
        /*0258*/ 	.byte	0x04, 0x12
        /*025a*/ 	.short	(.L_112 - .L_111)
	.align		4
.L_111:
        /*025c*/ 	.word	index@(_ZN7cutlass13device_kernelIN5flash19enable_sm80_to_sm89INS1_16FlashAttnFwdSm80INS1_25CollectiveMainloopFwdSm80ILi4ELi1ELb0EN4cute5tupleIJNS5_1CILi128EEENS7_ILi112EEENS7_ILi64EEEEEELi64ENS_6half_tEfNS_4arch4Sm80ELb0ELb0ELb0ELb1ELb0ELb0ELb1ELb0EEENS1_21CollectiveEpilogueFwdINS6_IJS8_SA_S9_EEENS6_IJNS7_ILi1EEESI_SI_EEESC_SE_Li128ELb1ELb1ELb0ELb0EEENS1_19SingleTileSchedulerILb1ELb0ELb1ELi128EEEEEEEEEvNT_6ParamsE)
        /*0260*/ 	.word	0x00000048


	//----- nvinfo : EIATTR_MIN_STACK_SIZE
	.align		4
.L_112:
        /*0264*/ 	.byte	0x04, 0x12
        /*0266*/ 	.short	(.L_114 - .L_113)
	.align		4
.L_113:
        /*0268*/ 	.word	index@(_ZN7cutlass13device_kernelIN5flash19enable_sm80_to_sm89INS1_16FlashAttnFwdSm80INS1_25CollectiveMainloopFwdSm80ILi4ELi1ELb0EN4cute5tupleIJNS5_1CILi128EEENS7_ILi112EEENS7_ILi64EEEEEELi64ENS_6half_tEfNS_4arch4Sm80ELb0ELb0ELb0ELb1ELb0ELb1ELb1ELb0EEENS1_21CollectiveEpilogueFwdINS6_IJS8_SA_S9_EEENS6_IJNS7_ILi1EEESI_SI_EEESC_SE_Li128ELb1ELb1ELb0ELb0EEENS1_19SingleTileSchedulerILb1ELb0ELb1ELi128EEEEEEEEEvNT_6ParamsE)
        /*026c*/ 	.word	0x00000078


	//----- nvinfo : EIATTR_MIN_STACK_SIZE
	.align		4
.L_114:
        /*0270*/ 	.byte	0x04, 0x12
        /*0272*/ 	.short	(.L_116 - .L_115)
	.align		4
.L_115:
        /*0274*/ 	.word	index@(_ZN7cutlass13device_kernelIN5flash19enable_sm80_to_sm89INS1_16FlashAttnFwdSm80INS1_25CollectiveMainloopFwdSm80ILi4ELi1ELb0EN4cute5tupleIJNS5_1CILi128EEENS7_ILi96EEENS7_ILi64EEEEEELi64ENS_6half_tEfNS_4arch4Sm80ELb0ELb1ELb0ELb0ELb0ELb0ELb1ELb0EEENS1_21CollectiveEpilogueFwdINS6_IJS8_SA_S9_EEENS6_IJNS7_ILi1EEESI_SI_EEESC_SE_Li128ELb0ELb1ELb0ELb0EEENS1_19SingleTileSchedulerILb0ELb0ELb1ELi128EEEEEEEEEvNT_6ParamsE)
        /*0278*/ 	.word	0x00000068


	//----- nvinfo : EIATTR_MIN_STACK_SIZE
	.align		4
.L_116:
        /*027c*/ 	.byte	0x04, 0x12
        /*027e*/ 	.short	(.L_118 - .L_117)
	.align		4
.L_117:
        /*0280*/ 	.word	index@(_ZN7cutlass13device_kernelIN5flash19enable_sm80_to_sm89INS1_16FlashAttnFwdSm80INS1_25CollectiveMainloopFwdSm80ILi4ELi1ELb0EN4cute5tupleIJNS5_1CILi128EEENS7_ILi96EEENS7_ILi64EEEEEELi64ENS_6half_tEfNS_4arch4Sm80ELb0ELb1ELb0ELb1ELb0ELb0ELb1ELb0EEENS1_21CollectiveEpilogueFwdINS6_IJS8_SA_S9_EEENS6_IJNS7_ILi1EEESI_SI_EEESC_SE_Li128ELb1ELb1ELb0ELb0EEENS1_19SingleTileSchedulerILb1ELb0ELb1ELi128EEEEEEEEEvNT_6ParamsE)
        /*0284*/ 	.word	0x00000048


	//----- nvinfo : EIATTR_MIN_STACK_SIZE
	.align		4
.L_118:
        /*0288*/ 	.byte	0x04, 0x12
        /*028a*/ 	.short	(.L_120 - .L_119)
	.align		4
.L_119:
        /*028c*/ 	.word	index@(_ZN7cutlass13device_kernelIN5flash19enable_sm80_to_sm89INS1_16FlashAttnFwdSm80INS1_25CollectiveMainloopFwdSm80ILi4ELi1ELb0EN4cute5tupleIJNS5_1CILi128EEENS7_ILi96EEENS7_ILi64EEEEEELi64ENS_6half_tEfNS_4arch4Sm80ELb0ELb1ELb0ELb1ELb0ELb1ELb1ELb0EEENS1_21CollectiveEpilogueFwdINS6_IJS8_SA_S9_EEENS6_IJNS7_ILi1EEESI_SI_EEESC_SE_Li128ELb1ELb1ELb0ELb0EEENS1_19SingleTileSchedulerILb1ELb0ELb1ELi128EEEEEEEEEvNT_6ParamsE)
        /*0290*/ 	.word	0x00000088


	//----- nvinfo : EIATTR_MIN_STACK_SIZE
	.align		4
.L_120:
        /*0294*/ 	.byte	0x04, 0x12
        /*0296*/ 	.short	(.L_122 - .L_121)
	.align		4
.L_121:
        /*0298*/ 	.word	index@(_ZN7cutlass13device_kernelIN5flash19enable_sm80_to_sm89INS1_16FlashAttnFwdSm80INS1_25CollectiveMainloopFwdSm80ILi4ELi1ELb0EN4cute5tupleIJNS5_1CILi128EEENS7_ILi112EEENS7_ILi64EEEEEELi64ENS_6half_tEfNS_4arch4Sm80ELb1ELb0ELb0ELb0ELb0ELb0ELb1ELb0EEENS1_21CollectiveEpilogueFwdINS6_IJS8_SA_S9_EEENS6_IJNS7_ILi1EEESI_SI_EEESC_SE_Li128ELb0ELb1ELb0ELb0EEENS1_30DynamicPersistentTileSchedulerILi128ELi128ELb0ELb1ELb0EEEEEEEEEvNT_6ParamsE)
        /*029c*/ 	.word	0x000000d8


	//----- nvinfo : EIATTR_MIN_STACK_SIZE
	.align		4
.L_122:
        /*02a0*/ 	.byte	0x04, 0x12
        /*02a2*/ 	.short	(.L_124 - .L_123)
	.align		4
.L_123:
        /*02a4*/ 	.word	index@(_ZN7cutlass13device_kernelIN5flash19enable_sm80_to_sm89INS1_16FlashAttnFwdSm80INS1_25CollectiveMainloopFwdSm80ILi4ELi1ELb0EN4cute5tupleIJNS5_1CILi128EEENS7_ILi112EEENS7_ILi64EEEEEELi64ENS_6half_tEfNS_4arch4Sm80ELb1ELb0ELb0ELb1ELb0ELb0ELb1ELb0EEENS1_21CollectiveEpilogueFwdINS6_IJS8_SA_S9_EEENS6_IJNS7_ILi1EEESI_SI_EEESC_SE_Li128ELb1ELb1ELb0ELb0EEENS1_19SingleTileSchedulerILb1ELb0ELb1ELi128EEEEEEEEEvNT_6ParamsE)
        /*02a8*/ 	.word	0x000000c8


	//----- nvinfo : EIATTR_MIN_STACK_SIZE
	.align		4
.L_124:
        /*02ac*/ 	.byte	0x04, 0x12
        /*02ae*/ 	.short	(.L_126 - .L_125)
	.align		4
.L_125:
        /*02b0*/ 	.word	index@(_ZN7cutlass13device_kernelIN5flash19enable_sm80_to_sm89INS1_16FlashAttnFwdSm80INS1_25CollectiveMainloopFwdSm80ILi4ELi1ELb0EN4cute5tupleIJNS5_1CILi128EEENS7_ILi112EEENS7_ILi64EEEEEELi64ENS_6half_tEfNS_4arch4Sm80ELb1ELb0ELb0ELb1ELb0ELb1ELb1ELb0EEENS1_21CollectiveEpilogueFwdINS6_IJS8_SA_S9_EEENS6_IJNS7_ILi1EEESI_SI_EEESC_SE_Li128ELb1ELb1ELb0ELb0EEENS1_19SingleTileSchedulerILb1ELb0ELb1ELi128EEEEEEEEEvNT_6ParamsE)
        /*02b4*/ 	.word	0x000000b8
.L_126:


//--------------------- .nv.info._ZN7cutlass13device_kernelIN5flash19enable_sm80_to_sm89INS1_16FlashAttnFwdSm80INS1_25CollectiveMainloopFwdSm80ILi4ELi1ELb0EN4cute5tupleIJNS5_1CILi128EEENS7_ILi112EEENS7_ILi64EEEEEELi64ENS_6half_tEfNS_4arch4Sm80ELb0ELb0ELb1ELb0ELb0ELb0ELb1ELb0EEENS1_21CollectiveEpilogueFwdINS6_IJS8_SA_S9_EEENS6_IJNS7_ILi1EEESI_SI_EEESC_SE_Li128ELb0ELb1ELb0ELb0EEENS1_19SingleTileSchedulerILb0ELb0ELb1ELi128EEEEEEEEEvNT_6ParamsE --------------------------
	.section	.nv.info._ZN7cutlass13device_kernelIN5flash19enable_sm80_to_sm89INS1_16FlashAttnFwdSm80INS1_25CollectiveMainloopFwdSm80ILi4ELi1ELb0EN4cute5tupleIJNS5_1CILi128EEENS7_ILi112EEENS7_ILi64EEEEEELi64ENS_6half_tEfNS_4arch4Sm80ELb0ELb0ELb1ELb0ELb0ELb0ELb1ELb0EEENS1_21CollectiveEpilogueFwdINS6_IJS8_SA_S9_EEENS6_IJNS7_ILi1EEESI_SI_EEESC_SE_Li128ELb0ELb1ELb0ELb0EEENS1_19SingleTileSchedulerILb0ELb0ELb1ELi128EEEEEEEEEvNT_6ParamsE,"",@"SHT_CUDA_INFO"
	.sectionflags	@""
	.align	4


	//----- nvinfo : EIATTR_CUDA_API_VERSION
	.align		4
        /*0000*/ 	.byte	0x04, 0x37
        /*0002*/ 	.short	(.L_128 - .L_127)
.L_127:
        /*0004*/ 	.word	0x00000082


	//----- nvinfo : EIATTR_SW2861232_WAR
	.align		4
.L_128:
        /*0008*/ 	.byte	0x01, 0x35
	.zero		2


	//----- nvinfo : EIATTR_PARAM_CBANK
	.align		4
        /*000c*/ 	.byte	0x04, 0x0a
        /*000e*/ 	.short	(.L_130 - .L_129)
	.align		4
.L_129:
        /*0010*/ 	.word	index@(.nv.constant0._ZN7cutlass13device_kernelIN5flash19enable_sm80_to_sm89INS1_16FlashAttnFwdSm80INS1_25CollectiveMainloopFwdSm80ILi4ELi1ELb0EN4cute5tupleIJNS5_1CILi128EEENS7_ILi112EEENS7_ILi64EEEEEELi64ENS_6half_tEfNS_4arch4Sm80ELb0ELb0ELb1ELb0ELb0ELb0ELb1ELb0EEENS1_21CollectiveEpilogueFwdINS6_IJS8_SA_S9_EEENS6_IJNS7_ILi1EEESI_SI_EEESC_SE_Li128ELb0ELb1ELb0ELb0EEENS1_19SingleTileSchedulerILb0ELb0ELb1ELi128EEEEEEEEEvNT_6ParamsE)
        /*0014*/ 	.short	0x0160
        /*0016*/ 	.short	0x0418


	//----- nvinfo : EIATTR_CBANK_PARAM_SIZE
	.align		4
.L_130:
        /*0018*/ 	.byte	0x03, 0x19
        /*001a*/ 	.short	0x0418


	//----- nvinfo : EIATTR_KPARAM_INFO
	.align		4
        /*001c*/ 	.byte	0x04, 0x17
        /*001e*/ 	.short	(.L_132 - .L_131)
.L_131:
        /*0020*/ 	.word	0x00000000
        /*0024*/ 	.short	0x0000
        /*0026*/ 	.short	0x0000
        /*0028*/ 	.byte	0x00, 0xf0, 0x61, 0x10


	//----- nvinfo : EIATTR_MAXREG_COUNT
	.align		4
.L_132:
        /*002c*/ 	.byte	0x03, 0x1b
        /*002e*/ 	.short	0x00ff


	//----- nvinfo : EIATTR_NUM_BARRIERS
	.align		4
        /*0030*/ 	.byte	0x02, 0x4c
        /*0032*/ 	.byte	0x02
	.zero		1


	//----- nvinfo : EIATTR_ANNOTATIONS
	.align		4
        /*0034*/ 	.byte	0x04, 0x55
        /*0036*/ 	.short	(.L_134 - .L_133)


	//   ....[0]....
.L_133:
        /*0038*/ 	.word	0x00000001
        /*003c*/ 	.byte	0x60, 0x02, 0x00, 0x00, 0x01, 0x00, 0x00, 0x00, 0x60, 0x06, 0x00, 0x00, 0x01, 0x00, 0x00, 0x00
        /* <DEDUP_REMOVED lines=37> */
        /*029c*/ 	.byte	0x90, 0xd8, 0x00, 0x00, 0x01, 0x00, 0x00, 0x00, 0xa0, 0xd8, 0x00, 0x00


	//----- nvinfo : EIATTR_MERCURY_ISA_VERSION
	.align		4
.L_134:
        /*02a8*/ 	.byte	0x03, 0x5f
        /*02aa*/ 	.short	0x0000


	//----- nvinfo : EIATTR_COOP_GROUP_MASK_REGIDS
	.align		4
        /*02ac*/ 	.byte	0x04, 0x29
        /*02ae*/ 	.short	(.L_136 - .L_135)


	//   ....[0]....
.L_135:
        /*02b0*/ 	.word	0xffffffff


	//   ....[1]....
        /*02b4*/ 	.word	0xffffffff


	//   ....[2]....
        /*02b8*/ 	.word	0xffffffff


	//   ....[3]....
        /*02bc*/ 	.word	0xffffffff


	//   ....[4]....
        /*02c0*/ 	.word	0xffffffff


	//   ....[5]....
        /*02c4*/ 	.word	0xffffffff


	//   ....[6]....
        /*02c8*/ 	.word	0xffffffff


	//   ....[7]....
        /*02cc*/ 	.word	0xffffffff


	//   ....[8]....
        /*02d0*/ 	.word	0xffffffff


	//   ....[9]....
        /*02d4*/ 	.word	0xffffffff


	//   ....[10]....
        /*02d8*/ 	.word	0xffffffff


	//   ....[11]....
        /*02dc*/ 	.word	0xffffffff


	//   ....[12]....
        /*02e0*/ 	.word	0xffffffff


	//   ....[13]....
        /*02e4*/ 	.word	0xffffffff


	//   ....[14]....
        /*02e8*/ 	.word	0xffffffff


	//   ....[15]....
        /*02ec*/ 	.word	0xffffffff


	//   ....[16]....
        /*02f0*/ 	.word	0xffffffff


	//   ....[17]....
        /*02f4*/ 	.word	0xffffffff


	//   ....[18]....
        /*02f8*/ 	.word	0xffffffff


	//   ....[19]....
        /*02fc*/ 	.word	0xffffffff


	//   ....[20]....
        /*0300*/ 	.word	0xffffffff


	//   ....[21]....
        /*0304*/ 	.word	0xffffffff


	//   ....[22]....
        /*0308*/ 	.word	0xffffffff


	//   ....[23]....
        /*030c*/ 	.word	0xffffffff


	//   ....[24]....
        /*0310*/ 	.word	0xffffffff


	//   ....[25]....
        /*0314*/ 	.word	0xffffffff


	//   ....[26]....
        /*0318*/ 	.word	0xffffffff


	//   ....[27]....
        /*031c*/ 	.word	0xffffffff


	//   ....[28]....
        /*0320*/ 	.word	0xffffffff


	//   ....[29]....
        /*0324*/ 	.word	0xffffffff


	//   ....[30]....
        /*0328*/ 	.word	0xffffffff


	//   ....[31]....
        /*032c*/ 	.word	0xffffffff


	//   ....[32]....
        /*0330*/ 	.word	0xffffffff


	//   ....[33]....
        /*0334*/ 	.word	0xffffffff


	//   ....[34]....
        /*0338*/ 	.word	0xffffffff


	//   ....[35]....
        /*033c*/ 	.word	0xffffffff


	//   ....[36]....
        /*0340*/ 	.word	0xffffffff


	//   ....[37]....
        /*0344*/ 	.word	0xffffffff


	//   ....[38]....
        /*0348*/ 	.word	0xffffffff


	//   ....[39]....
        /*034c*/ 	.word	0xffffffff


	//   ....[40]....
        /*0350*/ 	.word	0xffffffff


	//   ....[41]....
        /*0354*/ 	.word	0xffffffff


	//   ....[42]....
        /*0358*/ 	.word	0xffffffff


	//   ....[43]....
        /*035c*/ 	.word	0xffffffff


	//   ....[44]....
        /*0360*/ 	.word	0xffffffff


	//   ....[45]....
        /*0364*/ 	.word	0xffffffff


	//   ....[46]....
        /*0368*/ 	.word	0xffffffff


	//   ....[47]....
        /*036c*/ 	.word	0xffffffff


	//   ....[48]....
        /*0370*/ 	.word	0xffffffff


	//   ....[49]....
        /*0374*/ 	.word	0xffffffff


	//   ....[50]....
        /*0378*/ 	.word	0xffffffff


	//   ....[51]....
        /*037c*/ 	.word	0xffffffff


	//   ....[52]....
        /*0380*/ 	.word	0xffffffff


	//   ....[53]....
        /*0384*/ 	.word	0xffffffff


	//   ....[54]....
        /*0388*/ 	.word	0xffffffff


	//   ....[55]....
        /*038c*/ 	.word	0xffffffff


	//   ....[56]....
        /*0390*/ 	.word	0xffffffff


	//   ....[57]....
        /*0394*/ 	.word	0xffffffff


	//   ....[58]....
        /*0398*/ 	.word	0xffffffff


	//   ....[59]....
        /*039c*/ 	.word	0xffffffff


	//   ....[60]....
        /*03a0*/ 	.word	0xffffffff


	//   ....[61]....
        /*03a4*/ 	.word	0xffffffff


	//   ....[62]....
        /*03a8*/ 	.word	0xffffffff


	//   ....[63]....
        /*03ac*/ 	.word	0xffffffff


	//----- nvinfo : EIATTR_COOP_GROUP_INSTR_OFFSETS
	.align		4
.L_136:
        /*03b0*/ 	.byte	0x04, 0x28
        /*03b2*/ 	.short	(.L_138 - .L_137)


	//   ....[0]....
.L_137:
        /*03b4*/ 	.word	0x000003f0


	//   ....[1]....
        /*03b8*/ 	.word	0x00000420


	//   ....[2]....
        /*03bc*/ 	.word	0x00000450


	//   ....[3]....
        /*03c0*/ 	.word	0x00000480


	//   ....[4]....
        /*03c4*/ 	.word	0x000004d0


	//   ....[5]....
        /*03c8*/ 	.word	0x00000500


	//   ....[6]....
        /*03cc*/ 	.word	0x00000570


	//   ....[7]....
        /*03d0*/ 	.word	0x000005a0


	//   ....[8]....
        /*03d4*/ 	.word	0x000005f0


	//   ....[9]....
        /*03d8*/ 	.word	0x00000620


	//   ....[10]....
        /*03dc*/ 	.word	0x00000630


	//   ....[11]....
        /*03e0*/ 	.word	0x00000640


	//   ....[12]....
        /*03e4*/ 	.word	0x00000650


	//   ....[13]....
        /*03e8*/ 	.word	0x00000680


	//   ....[14]....
        /*03ec*/ 	.word	0x00000690


	//   ....[15]....
        /*03f0*/ 	.word	0x00000710


	//   ....[16]....
        /*03f4*/ 	.word	0x00004030


	//   ....[17]....
        /*03f8*/ 	.word	0x00004090


	//   ....[18]....
        /*03fc*/ 	.word	0x000041c0


	//   ....[19]....
        /*0400*/ 	.word	0x000041f0


	//   ....[20]....
        /*0404*/ 	.word	0x00004220


	//   ....[21]....
        /*0408*/ 	.word	0x00004320


	//   ....[22]....
        /*040c*/ 	.word	0x000043d0


	//   ....[23]....
        /*0410*/ 	.word	0x00004540


	//   ....[24]....
        /*0414*/ 	.word	0x000098c0


	//   ....[25]....
        /*0418*/ 	.word	0x00009940


	//   ....[26]....
        /*041c*/ 	.word	0x00009a00


	//   ....[27]....
        /*0420*/ 	.word	0x00009a30


	//   ....[28]....
        /*0424*/ 	.word	0x00009a60


	//   ....[29]....
        /*0428*/ 	.word	0x00009b80


	//   ....[30]....
        /*042c*/ 	.word	0x00009d20


	//   ....[31]....
        /*0430*/ 	.word	0x00009fc0


	//   ....[32]....
        /*0434*/ 	.word	0x0000cf10


	//   ....[33]....
        /*0438*/ 	.word	0x0000cf20


	//   ....[34]....
        /*043c*/ 	.word	0x0000cf30


	//   ....[35]....
        /*0440*/ 	.word	0x0000cf40


	//   ....[36]....
        /*0444*/ 	.word	0x0000cfa0


	//   ....[37]....
        /*0448*/ 	.word	0x0000cfc0


	//   ....[38]....
        /*044c*/ 	.word	0x0000cfd0


	//   ....[39]....
        /*0450*/ 	.word	0x0000cfe0


	//   ....[40]....
        /*0454*/ 	.word	0x0000dfa0


	//   ....[41]....
        /*0458*/ 	.word	0x0000dfe0


	//   ....[42]....
        /*045c*/ 	.word	0x0000e000


	//   ....[43]....
        /*0460*/ 	.word	0x0000e020


	//   ....[44]....
        /*0464*/ 	.word	0x0000e190


	//   ....[45]....
        /*0468*/ 	.word	0x0000e1b0


	//   ....[46]....
        /*046c*/ 	.word	0x0000e1c0


	//   ....[47]....
        /*0470*/ 	.word	0x0000e1d0


	//   ....[48]....
        /*0474*/ 	.word	0x0000e280


	//   ....[49]....
        /*0478*/ 	.word	0x0000e290


	//   ....[50]....
        /*047c*/ 	.word	0x0000e310


	//   ....[51]....
        /*0480*/ 	.word	0x0000e320


	//   ....[52]....
        /*0484*/ 	.word	0x0000e340


	//   ....[53]....
        /*0488*/ 	.word	0x0000e350


	//   ....[54]....
        /*048c*/ 	.word	0x0000e370


	//   ....[55]....
        /*0490*/ 	.word	0x0000e380


	//   ....[56]....
        /*0494*/ 	.word	0x0000e3a0


	//   ....[57]....
        /*0498*/ 	.word	0x0000e3b0


	//   ....[58]....
        /*049c*/ 	.word	0x0000e3d0


	//   ....[59]....
        /*04a0*/ 	.word	0x0000e3e0


	//   ....[60]....
        /*04a4*/ 	.word	0x0000e400


	//   ....[61]....
        /*04a8*/ 	.word	0x0000e410


	//   ....[62]....
        /*04ac*/ 	.word	0x0000e4c0


	//   ....[63]....
        /*04b0*/ 	.word	0x0000e500


	//----- nvinfo : EIATTR_EXIT_INSTR_OFFSETS
	.align		4
.L_138:
        /*04b4*/ 	.byte	0x04, 0x1c
        /*04b6*/ 	.short	(.L_140 - .L_139)


	//   ....[0]....
.L_139:
        /*04b8*/ 	.word	0x00000040


	//   ....[1]....
        /*04bc*/ 	.word	0x0000e5c0


	//   ....[2]....
        /*04c0*/ 	.word	0x0000e5f0


	//----- nvinfo : EIATTR_CTAIDZ_USED
	.align		4
.L_140:
        /*04c4*/ 	.byte	0x01, 0x04
	.zero		2


	//----- nvinfo : EIATTR_MAX_THREADS
	.align		4
        /*04c8*/ 	.byte	0x04, 0x05
        /*04ca*/ 	.short	(.L_142 - .L_141)
.L_141:
        /*04cc*/ 	.word	0x00000080
        /*04d0*/ 	.word	0x00000001
        /*04d4*/ 	.word	0x00000001
.L_142:


//--------------------- .nv.info._ZN7cutlass13device_kernelIN5flash19enable_sm80_to_sm89INS1_16FlashAttnFwdSm80INS1_25CollectiveMainloopFwdSm80ILi4ELi1ELb0EN4cute5tupleIJNS5_1CILi128EEENS7_ILi112EEENS7_ILi64EEEEEELi64ENS_6half_tEfNS_4arch4Sm80ELb0ELb0ELb1ELb1ELb0ELb0ELb1ELb0EEENS1_21CollectiveEpilogueFwdINS6_IJS8_SA_S9_EEENS6_IJNS7_ILi1EEESI_SI_EEESC_SE_Li128ELb1ELb1ELb0ELb0EEENS1_19SingleTileSchedulerILb1ELb0ELb1ELi128EEEEEEEEEvNT_6ParamsE --------------------------
	.section	.nv.info._ZN7cutlass13device_kernelIN5flash19enable_sm80_to_sm89INS1_16FlashAttnFwdSm80INS1_25CollectiveMainloopFwdSm80ILi4ELi1ELb0EN4cute5tupleIJNS5_1CILi128EEENS7_ILi112EEENS7_ILi64EEEEEELi64ENS_6half_tEfNS_4arch4Sm80ELb0ELb0ELb1ELb1ELb0ELb0ELb1ELb0EEENS1_21CollectiveEpilogueFwdINS6_IJS8_SA_S9_EEENS6_IJNS7_ILi1EEESI_SI_EEESC_SE_Li128ELb1ELb1ELb0ELb0EEENS1_19SingleTileSchedulerILb1ELb0ELb1ELi128EEEEEEEEEvNT_6ParamsE,"",@"SHT_CUDA_INFO"
	.sectionflags	@""
	.align	4


	//----- nvinfo : EIATTR_CUDA_API_VERSION
	.align		4
        /*0000*/ 	.byte	0x04, 0x37
        /*0002*/ 	.short	(.L_144 - .L_143)
.L_143:
        /*0004*/ 	.word	0x00000082


	//----- nvinfo : EIATTR_SW2861232_WAR
	.align		4
.L_144:
        /*0008*/ 	.byte	0x01, 0x35
	.zero		2


	//----- nvinfo : EIATTR_PARAM_CBANK
	.align		4
        /*000c*/ 	.byte	0x04, 0x0a
        /*000e*/ 	.short	(.L_146 - .L_145)
	.align		4
.L_145:
        /*0010*/ 	.word	index@(.nv.constant0._ZN7cutlass13device_kernelIN5flash19enable_sm80_to_sm89INS1_16FlashAttnFwdSm80INS1_25CollectiveMainloopFwdSm80ILi4ELi1ELb0EN4cute5tupleIJNS5_1CILi128EEENS7_ILi112EEENS7_ILi64EEEEEELi64ENS_6half_tEfNS_4arch4Sm80ELb0ELb0ELb1ELb1ELb0ELb0ELb1ELb0EEENS1_21CollectiveEpilogueFwdINS6_IJS8_SA_S9_EEENS6_IJNS7_ILi1EEESI_SI_EEESC_SE_Li128ELb1ELb1ELb0ELb0EEENS1_19SingleTileSchedulerILb1ELb0ELb1ELi128EEEEEEEEEvNT_6ParamsE)
        /*0014*/ 	.short	0x0160
        /*0016*/ 	.short	0x0418


	//----- nvinfo : EIATTR_CBANK_PARAM_SIZE
	.align		4
.L_146:
        /*0018*/ 	.byte	0x03, 0x19
        /*001a*/ 	.short	0x0418


	//----- nvinfo : EIATTR_KPARAM_INFO
	.align		4
        /*001c*/ 	.byte	0x04, 0x17
        /*001e*/ 	.short	(.L_148 - .L_147)
.L_147:
        /*0020*/ 	.word	0x00000000
        /*0024*/ 	.short	0x0000
        /*0026*/ 	.short	0x0000
        /*0028*/ 	.byte	0x00, 0xf0, 0x61, 0x10


	//----- nvinfo : EIATTR_MAXREG_COUNT
	.align		4
.L_148:
        /*002c*/ 	.byte	0x03, 0x1b
        /*002e*/ 	.short	0x00ff


	//----- nvinfo : EIATTR_NUM_BARRIERS
	.align		4
        /*0030*/ 	.byte	0x02, 0x4c
        /*0032*/ 	.byte	0x02
	.zero		1


	//----- nvinfo : EIATTR_ANNOTATIONS
	.align		4
        /*0034*/ 	.byte	0x04, 0x55
        /*0036*/ 	.short	(.L_150 - .L_149)


	//   ....[0]....
.L_149:
        /* <DEDUP_REMOVED lines=31> */
        /*021c*/ 	.byte	0x90, 0xe6, 0x00, 0x00


	//----- nvinfo : EIATTR_MERCURY_ISA_VERSION
	.align		4
.L_150:
        /*0220*/ 	.byte	0x03, 0x5f
        /*0222*/ 	.short	0x0000


	//----- nvinfo : EIATTR_COOP_GROUP_MASK_REGIDS
	.align		4
        /*0224*/ 	.byte	0x04, 0x29
        /*0226*/ 	.short	(.L_152 - .L_151)


	//   ....[0]....
.L_151:
        /*0228*/ 	.word	0xffffffff


	//   ....[1]....
        /*022c*/ 	.word	0xffffffff


	//   ....[2]....
        /*0230*/ 	.word	0xffffffff


	//   ....[3]....
        /*0234*/ 	.word	0xffffffff


	//   ....[4]....
        /*0238*/ 	.word	0xffffffff


	//   ....[5]....
        /*023c*/ 	.word	0xffffffff


	//   ....[6]....
        /*0240*/ 	.word	0xffffffff


	//   ....[7]....
        /*0244*/ 	.word	0xffffffff


	//   ....[8]....
        /*0248*/ 	.word	0xffffffff


	//   ....[9]....
        /*024c*/ 	.word	0xffffffff


	//   ....[10]....
        /*0250*/ 	.word	0xffffffff


	//   ....[11]....
        /*0254*/ 	.word	0xffffffff


	//   ....[12]....
        /*0258*/ 	.word	0xffffffff


	//   ....[13]....
        /*025c*/ 	.word	0xffffffff


	//   ....[14]....
        /*0260*/ 	.word	0xffffffff


	//   ....[15]....
        /*0264*/ 	.word	0xffffffff


	//   ....[16]....
        /*0268*/ 	.word	0xffffffff


	//   ....[17]....
        /*026c*/ 	.word	0xffffffff


	//   ....[18]....
        /*0270*/ 	.word	0xffffffff


	//   ....[19]....
        /*0274*/ 	.word	0xffffffff


	//   ....[20]....
        /*0278*/ 	.word	0xffffffff


	//   ....[21]....
        /*027c*/ 	.word	0xffffffff


	//   ....[22]....
        /*0280*/ 	.word	0xffffffff


	//   ....[23]....
        /*0284*/ 	.word	0xffffffff


	//   ....[24]....
        /*0288*/ 	.word	0xffffffff


	//   ....[25]....
        /*028c*/ 	.word	0xffffffff


	//   ....[26]....
        /*0290*/ 	.word	0xffffffff


	//   ....[27]....
        /*0294*/ 	.word	0xffffffff


	//   ....[28]....
        /*0298*/ 	.word	0xffffffff


	//   ....[29]....
        /*029c*/ 	.word	0xffffffff


	//   ....[30]....
        /*02a0*/ 	.word	0xffffffff


	//   ....[31]....
        /*02a4*/ 	.word	0xffffffff


	//   ....[32]....
        /*02a8*/ 	.word	0xffffffff


	//   ....[33]....
        /*02ac*/ 	.word	0xffffffff


	//   ....[34]....
        /*02b0*/ 	.word	0xffffffff


	//   ....[35]....
        /*02b4*/ 	.word	0xffffffff


	//   ....[36]....
        /*02b8*/ 	.word	0xffffffff


	//   ....[37]....
        /*02bc*/ 	.word	0xffffffff


	//   ....[38]....
        /*02c0*/ 	.word	0xffffffff


	//   ....[39]....
        /*02c4*/ 	.word	0xffffffff


	//   ....[40]....
        /*02c8*/ 	.word	0xffffffff


	//   ....[41]....
        /*02cc*/ 	.word	0xffffffff


	//   ....[42]....
        /*02d0*/ 	.word	0xffffffff


	//   ....[43]....
        /*02d4*/ 	.word	0xffffffff


	//   ....[44]....
        /*02d8*/ 	.word	0xffffffff


	//   ....[45]....
        /*02dc*/ 	.word	0xffffffff


	//   ....[46]....
        /*02e0*/ 	.word	0xffffffff


	//   ....[47]....
        /*02e4*/ 	.word	0xffffffff


	//   ....[48]....
        /*02e8*/ 	.word	0xffffffff


	//   ....[49]....
        /*02ec*/ 	.word	0xffffffff


	//   ....[50]....
        /*02f0*/ 	.word	0xffffffff


	//   ....[51]....
        /*02f4*/ 	.word	0xffffffff


	//   ....[52]....
        /*02f8*/ 	.word	0xffffffff


	//   ....[53]....
        /*02fc*/ 	.word	0xffffffff


	//   ....[54]....
        /*0300*/ 	.word	0xffffffff


	//   ....[55]....
        /*0304*/ 	.word	0xffffffff


	//   ....[56]....
        /*0308*/ 	.word	0xffffffff


	//   ....[57]....
        /*030c*/ 	.word	0xffffffff


	//   ....[58]....
        /*0310*/ 	.word	0xffffffff


	//   ....[59]....
        /*0314*/ 	.word	0xffffffff


	//   ....[60]....
        /*0318*/ 	.word	0xffffffff


	//   ....[61]....
        /*031c*/ 	.word	0xffffffff


	//   ....[62]....
        /*0320*/ 	.word	0xffffffff


	//   ....[63]....
        /*0324*/ 	.word	0xffffffff


	//   ....[64]....
        /*0328*/ 	.word	0xffffffff


	//   ....[65]....
        /*032c*/ 	.word	0xffffffff


	//   ....[66]....
        /*0330*/ 	.word	0xffffffff


	//   ....[67]....
        /*0334*/ 	.word	0xffffffff


	//   ....[68]....
        /*0338*/ 	.word	0xffffffff


	//   ....[69]....
        /*033c*/ 	.word	0xffffffff


	//   ....[70]....
        /*0340*/ 	.word	0xffffffff


	//   ....[71]....
        /*0344*/ 	.word	0xffffffff


	//   ....[72]....
        /*0348*/ 	.word	0xffffffff


	//   ....[73]....
        /*034c*/ 	.word	0xffffffff


	//   ....[74]....
        /*0350*/ 	.word	0xffffffff


	//   ....[75]....
        /*0354*/ 	.word	0xffffffff


	//   ....[76]....
        /*0358*/ 	.word	0xffffffff


	//   ....[77]....
        /*035c*/ 	.word	0xffffffff


	//   ....[78]....
        /*0360*/ 	.word	0xffffffff


	//   ....[79]....
        /*0364*/ 	.word	0xffffffff


	//   ....[80]....
        /*0368*/ 	.word	0xffffffff


	//----- nvinfo : EIATTR_COOP_GROUP_INSTR_OFFSETS
	.align		4
.L_152:
        /*036c*/ 	.byte	0x04, 0x28
        /*036e*/ 	.short	(.L_154 - .L_153)


	//   ....[0]....
.L_153:
        /*0370*/ 	.word	0x00000090


	//   ....[1]....
        /*0374*/ 	.word	0x00000e70


	//   ....[2]....
        /*0378*/ 	.word	0x00000e90


	//   ....[3]....
        /*037c*/ 	.word	0x000010d0


	//   ....[4]....
        /*0380*/ 	.word	0x00001100


	//   ....[5]....
        /*0384*/ 	.word	0x00001190


	//   ....[6]....
        /*0388*/ 	.word	0x000011c0


	//   ....[7]....
        /*038c*/ 	.word	0x00001250


	//   ....[8]....
        /*0390*/ 	.word	0x00001280


	//   ....[9]....
        /*0394*/ 	.word	0x00001310


	//   ....[10]....
        /*0398*/ 	.word	0x00001340


	//   ....[11]....
        /*039c*/ 	.word	0x000013d0


	//   ....[12]....
        /*03a0*/ 	.word	0x00001400


	//   ....[13]....
        /*03a4*/ 	.word	0x00001490


	//   ....[14]....
        /*03a8*/ 	.word	0x000014c0


	//   ....[15]....
        /*03ac*/ 	.word	0x00001540


	//   ....[16]....
        /*03b0*/ 	.word	0x00001580


	//   ....[17]....
        /*03b4*/ 	.word	0x00004560


	//   ....[18]....
        /*03b8*/ 	.word	0x00004670


	//   ....[19]....
        /*03bc*/ 	.word	0x00004a80


	//   ....[20]....
        /*03c0*/ 	.word	0x00004b50


	//   ....[21]....
        /*03c4*/ 	.word	0x00004bb0


	//   ....[22]....
        /*03c8*/ 	.word	0x00004c40


	//   ....[23]....
        /*03cc*/ 	.word	0x00004d70


	//   ....[24]....
        /*03d0*/ 	.word	0x00004ec0


	//   ....[25]....
        /*03d4*/ 	.word	0x00009230


	//   ....[26]....
        /*03d8*/ 	.word	0x000092a0


	//   ....[27]....
        /*03dc*/ 	.word	0x00009340


	//   ....[28]....
        /*03e0*/ 	.word	0x00009380


	//   ....[29]....
        /*03e4*/ 	.word	0x00009480


	//   ....[30]....
        /*03e8*/ 	.word	0x000095d0


	//   ....[31]....
        /*03ec*/ 	.word	0x00009730


	//   ....[32]....
        /*03f0*/ 	.word	0x000099c0


	//   ....[33]....
        /*03f4*/ 	.word	0x0000cc70


	//   ....[34]....
        /*03f8*/ 	.word	0x0000cc80


	//   ....[35]....
        /*03fc*/ 	.word	0x0000cc90


	//   ....[36]....
        /*0400*/ 	.word	0x0000cca0


	//   ....[37]....
        /*0404*/ 	.word	0x0000ccd0


	//   ....[38]....
        /*0408*/ 	.word	0x0000ccf0


	//   ....[39]....
        /*040c*/ 	.word	0x0000cd10


	//   ....[40]....
        /*0410*/ 	.word	0x0000cd20


	//   ....[41]....
        /*0414*/ 	.word	0x0000e000


	//   ....[42]....
        /*0418*/ 	.word	0x0000e050


	//   ....[43]....
        /*041c*/ 	.word	0x0000e080


	//   ....[44]....
        /*0420*/ 	.word	0x0000e0b0


	//   ....[45]....
        /*0424*/ 	.word	0x0000e0e0


	//   ....[46]....
        /*0428*/ 	.word	0x0000e120


	//   ....[47]....
        /*042c*/ 	.word	0x0000e150


	//   ....[48]....
        /*0430*/ 	.word	0x0000e180


	//   ....[49]....
        /*0434*/ 	.word	0x0000e260


	//   ....[50]....
        /*0438*/ 	.word	0x0000e290


	//   ....[51]....
        /*043c*/ 	.word	0x0000e2f0


	//   ....[52]....
        /*0440*/ 	.word	0x0000e350


	//   ....[53]....
        /*0444*/ 	.word	0x0000e360


	//   ....[54]....
        /*0448*/ 	.word	0x0000e370


	//   ....[55]....
        /*044c*/ 	.word	0x0000e380


	//   ....[56]....
        /*0450*/ 	.word	0x0000e3f0


	//   ....[57]....
        /*0454*/ 	.word	0x0000e4a0


	//   ....[58]....
        /*0458*/ 	.word	0x0000e4b0


	//   ....[59]....
        /*045c*/ 	.word	0x0000e4e0


	//   ....[60]....
        /*0460*/ 	.word	0x0000e4f0


	//   ....[61]....
        /*0464*/ 	.word	0x0000e500


	//   ....[62]....
        /*0468*/ 	.word	0x0000e510


	//   ....[63]....
        /*046c*/ 	.word	0x0000e590


	//   ....[64]....
        /*0470*/ 	.word	0x0000e5a0


	//   ....[65]....
        /*0474*/ 	.word	0x0000ed00


	//   ....[66]....
        /*0478*/ 	.word	0x0000ed40


	//   ....[67]....
        /*047c*/ 	.word	0x0000ed70


	//   ....[68]....
        /*0480*/ 	.word	0x0000eda0


	//   ....[69]....
        /*0484*/ 	.word	0x0000edd0


	//   ....[70]....
        /*0488*/ 	.word	0x0000ee00


	//   ....[71]....
        /*048c*/ 	.word	0x0000ee30


	//   ....[72]....
        /*0490*/ 	.word	0x0000ee50


	//   ....[73]....
        /*0494*/ 	.word	0x0000ee70


	//   ....[74]....
        /*0498*/ 	.word	0x0000eea0


	//   ....[75]....
        /*049c*/ 	.word	0x0000eeb0


	//   ....[76]....
        /*04a0*/ 	.word	0x0000eec0


	//   ....[77]....
        /*04a4*/ 	.word	0x0000eed0


	//   ....[78]....
        /*04a8*/ 	.word	0x0000eee0


	//   ....[79]....
        /*04ac*/ 	.word	0x0000ef10


	//   ....[80]....
        /*04b0*/ 	.word	0x0000ef30


	//----- nvinfo : EIATTR_EXIT_INSTR_OFFSETS
	.align		4
.L_154:
        /*04b4*/ 	.byte	0x04, 0x1c
        /*04b6*/ 	.short	(.L_156 - .L_155)


	//   ....[0]....
.L_155:
        /*04b8*/ 	.word	0x00000350


	//   ....[1]....
        /*04bc*/ 	.word	0x0000e640


	//   ....[2]....
        /*04c0*/ 	.word	0x0000e680


	//   ....[3]....
        /*04c4*/ 	.word	0x0000f090


	//   ....[4]....
        /*04c8*/ 	.word	0x0000f0d0


	//----- nvinfo : EIATTR_CTAIDZ_USED
	.align		4
.L_156:
        /*04cc*/ 	.byte	0x01, 0x04
	.zero		2


	//----- nvinfo : EIATTR_MAX_THREADS
	.align		4
        /*04d0*/ 	.byte	0x04, 0x05
        /*04d2*/ 	.short	(.L_158 - .L_157)
.L_157:
        /*04d4*/ 	.word	0x00000080
        /*04d8*/ 	.word	0x00000001
        /*04dc*/ 	.word	0x00000001


	//----- nvinfo : EIATTR_CRS_STACK_SIZE
	.align		4
.L_158:
        /*04e0*/ 	.byte	0x04, 0x1e
        /*04e2*/ 	.short	(.L_160 - .L_159)
.L_159:
        /*04e4*/ 	.word	0x00000000
.L_160:


//--------------------- .nv.info._ZN7cutlass13device_kernelIN5flash19enable_sm80_to_sm89INS1_16FlashAttnFwdSm80INS1_25CollectiveMainloopFwdSm80ILi4ELi1ELb0EN4cute5tupleIJNS5_1CILi128EEENS7_ILi112EEENS7_ILi64EEEEEELi64ENS_6half_tEfNS_4arch4Sm80ELb0ELb0ELb1ELb1ELb0ELb1ELb1ELb0EEENS1_21CollectiveEpilogueFwdINS6_IJS8_SA_S9_EEENS6_IJNS7_ILi1EEESI_SI_EEESC_SE_Li128ELb1ELb1ELb0ELb0EEENS1_19SingleTileSchedulerILb1ELb0ELb1ELi128EEEEEEEEEvNT_6ParamsE --------------------------
	.section	.nv.info._ZN7cutlass13device_kernelIN5flash19enable_sm80_to_sm89INS1_16FlashAttnFwdSm80INS1_25CollectiveMainloopFwdSm80ILi4ELi1ELb0EN4cute5tupleIJNS5_1CILi128EEENS7_ILi112EEENS7_ILi64EEEEEELi64ENS_6half_tEfNS_4arch4Sm80ELb0ELb0ELb1ELb1ELb0ELb1ELb1ELb0EEENS1_21CollectiveEpilogueFwdINS6_IJS8_SA_S9_EEENS6_IJNS7_ILi1EEESI_SI_EEESC_SE_Li128ELb1ELb1ELb0ELb0EEENS1_19SingleTileSchedulerILb1ELb0ELb1ELi128EEEEEEEEEvNT_6ParamsE,"",@"SHT_CUDA_INFO"
	.sectionflags	@""
	.align	4


	//----- nvinfo : EIATTR_CUDA_API_VERSION
	.align		4
        /*0000*/ 	.byte	0x04, 0x37
        /*0002*/ 	.short	(.L_162 - .L_161)
.L_161:
        /*0004*/ 	.word	0x00000082


	//----- nvinfo : EIATTR_SW2861232_WAR
	.align		4
.L_162:
        /*0008*/ 	.byte	0x01, 0x35
	.zero		2


	//----- nvinfo : EIATTR_PARAM_CBANK
	.align		4
        /*000c*/ 	.byte	0x04, 0x0a
        /*000e*/ 	.short	(.L_164 - .L_163)
	.align		4
.L_163:
        /*0010*/ 	.word	index@(.nv.constant0._ZN7cutlass13device_kernelIN5flash19enable_sm80_to_sm89INS1_16FlashAttnFwdSm80INS1_25CollectiveMainloopFwdSm80ILi4ELi1ELb0EN4cute5tupleIJNS5_1CILi128EEENS7_ILi112EEENS7_ILi64EEEEEELi64ENS_6half_tEfNS_4arch4Sm80ELb0ELb0ELb1ELb1ELb0ELb1ELb1ELb0EEENS1_21CollectiveEpilogueFwdINS6_IJS8_SA_S9_EEENS6_IJNS7_ILi1EEESI_SI_EEESC_SE_Li128ELb1ELb1ELb0ELb0EEENS1_19SingleTileSchedulerILb1ELb0ELb1ELi128EEEEEEEEEvNT_6ParamsE)
        /*0014*/ 	.short	0x0160
        /*0016*/ 	.short	0x0418


	//----- nvinfo : EIATTR_CBANK_PARAM_SIZE
	.align		4
.L_164:
        /*0018*/ 	.byte	0x03, 0x19
        /*001a*/ 	.short	0x0418


	//----- nvinfo : EIATTR_KPARAM_INFO
	.align		4
        /*001c*/ 	.byte	0x04, 0x17
        /*001e*/ 	.short	(.L_166 - .L_165)
.L_165:
        /*0020*/ 	.word	0x00000000
        /*0024*/ 	.short	0x0000
        /*0026*/ 	.short	0x0000
        /*0028*/ 	.byte	0x00, 0xf0, 0x61, 0x10


	//----- nvinfo : EIATTR_MAXREG_COUNT
	.align		4
.L_166:
        /*002c*/ 	.byte	0x03, 0x1b
        /*002e*/ 	.short	0x00ff


	//----- nvinfo : EIATTR_NUM_BARRIERS
	.align		4
        /*0030*/ 	.byte	0x02, 0x4c
        /*0032*/ 	.byte	0x02
	.zero		1


	//----- nvinfo : EIATTR_ANNOTATIONS
	.align		4
        /*0034*/ 	.byte	0x04, 0x55
        /*0036*/ 	.short	(.L_168 - .L_167)


	//   ....[0]....
.L_167:
        /* <DEDUP_REMOVED lines=39> */


	//----- nvinfo : EIATTR_MERCURY_ISA_VERSION
	.align		4
.L_168:
        /*0298*/ 	.byte	0x03, 0x5f
        /*029a*/ 	.short	0x0000


	//----- nvinfo : EIATTR_COOP_GROUP_MASK_REGIDS
	.align		4
        /*029c*/ 	.byte	0x04, 0x29
        /*029e*/ 	.short	(.L_170 - .L_169)


	//   ....[0]....
.L_169:
        /*02a0*/ 	.word	0xffffffff


	//   ....[1]....
        /*02a4*/ 	.word	0xffffffff


	//   ....[2]....
        /*02a8*/ 	.word	0xffffffff


	//   ....[3]....
        /*02ac*/ 	.word	0xffffffff


	//   ....[4]....
        /*02b0*/ 	.word	0xffffffff


	//   ....[5]....
        /*02b4*/ 	.word	0xffffffff


	//   ....[6]....
        /*02b8*/ 	.word	0xffffffff


	//   ....[7]....
        /*02bc*/ 	.word	0xffffffff


	//   ....[8]....
        /*02c0*/ 	.word	0xffffffff


	//   ....[9]....
        /*02c4*/ 	.word	0xffffffff


	//   ....[10]....
        /*02c8*/ 	.word	0xffffffff


	//   ....[11]....
        /*02cc*/ 	.word	0xffffffff


	//   ....[12]....
        /*02d0*/ 	.word	0xffffffff


	//   ....[13]....
        /*02d4*/ 	.word	0xffffffff


	//   ....[14]....
        /*02d8*/ 	.word	0xffffffff


	//   ....[15]....
        /*02dc*/ 	.word	0xffffffff


	//   ....[16]....
        /*02e0*/ 	.word	0xffffffff


	//   ....[17]....
        /*02e4*/ 	.word	0xffffffff


	//   ....[18]....
        /*02e8*/ 	.word	0xffffffff


	//   ....[19]....
        /*02ec*/ 	.word	0xffffffff


	//   ....[20]....
        /*02f0*/ 	.word	0xffffffff


	//   ....[21]....
        /*02f4*/ 	.word	0xffffffff


	//   ....[22]....
        /*02f8*/ 	.word	0xffffffff


	//   ....[23]....
        /*02fc*/ 	.word	0xffffffff


	//   ....[24]....
        /*0300*/ 	.word	0xffffffff


	//   ....[25]....
        /*0304*/ 	.word	0xffffffff


	//   ....[26]....
        /*0308*/ 	.word	0xffffffff


	//   ....[27]....
        /*030c*/ 	.word	0xffffffff


	//   ....[28]....
        /*0310*/ 	.word	0xffffffff


	//   ....[29]....
        /*0314*/ 	.word	0xffffffff


	//   ....[30]....
        /*0318*/ 	.word	0xffffffff


	//   ....[31]....
        /*031c*/ 	.word	0xffffffff


	//   ....[32]....
        /*0320*/ 	.word	0xffffffff


	//   ....[33]....
        /*0324*/ 	.word	0xffffffff


	//   ....[34]....
        /*0328*/ 	.word	0xffffffff


	//   ....[35]....
        /*032c*/ 	.word	0xffffffff


	//   ....[36]....
        /*0330*/ 	.word	0xffffffff


	//   ....[37]....
        /*0334*/ 	.word	0xffffffff


	//   ....[38]....
        /*0338*/ 	.word	0xffffffff


	//   ....[39]....
        /*033c*/ 	.word	0xffffffff


	//   ....[40]....
        /*0340*/ 	.word	0xffffffff


	//   ....[41]....
        /*0344*/ 	.word	0xffffffff


	//   ....[42]....
        /*0348*/ 	.word	0xffffffff


	//   ....[43]....
        /*034c*/ 	.word	0xffffffff


	//   ....[44]....
        /*0350*/ 	.word	0xffffffff


	//   ....[45]....
        /*0354*/ 	.word	0xffffffff


	//   ....[46]....
        /*0358*/ 	.word	0xffffffff


	//   ....[47]....
        /*035c*/ 	.word	0xffffffff


	//   ....[48]....
        /*0360*/ 	.word	0xffffffff


	//   ....[49]....
        /*0364*/ 	.word	0xffffffff


	//   ....[50]....
        /*0368*/ 	.word	0xffffffff


	//   ....[51]....
        /*036c*/ 	.word	0xffffffff


	//   ....[52]....
        /*0370*/ 	.word	0xffffffff


	//   ....[53]....
        /*0374*/ 	.word	0xffffffff


	//   ....[54]....
        /*0378*/ 	.word	0xffffffff


	//   ....[55]....
        /*037c*/ 	.word	0xffffffff


	//   ....[56]....
        /*0380*/ 	.word	0xffffffff


	//   ....[57]....
        /*0384*/ 	.word	0xffffffff


	//   ....[58]....
        /*0388*/ 	.word	0xffffffff


	//   ....[59]....
        /*038c*/ 	.word	0xffffffff


	//   ....[60]....
        /*0390*/ 	.word	0xffffffff


	//   ....[61]....
        /*0394*/ 	.word	0xffffffff


	//   ....[62]....
        /*0398*/ 	.word	0xffffffff


	//   ....[63]....
        /*039c*/ 	.word	0xffffffff


	//   ....[64]....
        /*03a0*/ 	.word	0xffffffff


	//   ....[65]....
        /*03a4*/ 	.word	0xffffffff


	//   ....[66]....
        /*03a8*/ 	.word	0xffffffff


	//   ....[67]....
        /*03ac*/ 	.word	0xffffffff


	//   ....[68]....
        /*03b0*/ 	.word	0xffffffff


	//   ....[69]....
        /*03b4*/ 	.word	0xffffffff


	//   ....[70]....
        /*03b8*/ 	.word	0xffffffff


	//   ....[71]....
        /*03bc*/ 	.word	0xffffffff


	//   ....[72]....
        /*03c0*/ 	.word	0xffffffff


	//   ....[73]....
        /*03c4*/ 	.word	0xffffffff


	//   ....[74]....
        /*03c8*/ 	.word	0xffffffff


	//   ....[75]....
        /*03cc*/ 	.word	0xffffffff


	//   ....[76]....
        /*03d0*/ 	.word	0xffffffff


	//   ....[77]....
        /*03d4*/ 	.word	0xffffffff


	//   ....[78]....
        /*03d8*/ 	.word	0xffffffff


	//   ....[79]....
        /*03dc*/ 	.word	0xffffffff


	//   ....[80]....
        /*03e0*/ 	.word	0xffffffff


	//----- nvinfo : EIATTR_COOP_GROUP_INSTR_OFFSETS
	.align		4
.L_170:
        /*03e4*/ 	.byte	0x04, 0x28
        /*03e6*/ 	.short	(.L_172 - .L_171)


	//   ....[0]....
.L_171:
        /*03e8*/ 	.word	0x00000090


	//   ....[1]....
        /*03ec*/ 	.word	0x000086e0


	//   ....[2]....
        /*03f0*/ 	.word	0x00008710


	//   ....[3]....
        /*03f4*/ 	.word	0x00008740


	//   ....[4]....
        /*03f8*/ 	.word	0x00008770


	//   ....[5]....
        /*03fc*/ 	.word	0x00008790


	//   ....[6]....
        /*0400*/ 	.word	0x000087d0


	//   ....[7]....
        /*0404*/ 	.word	0x000087f0


	//   ....[8]....
        /*0408*/ 	.word	0x00008830


	//   ....[9]....
        /*040c*/ 	.word	0x00008860


	//   ....[10]....
        /*0410*/ 	.word	0x000088b0


	//   ....[11]....
        /*0414*/ 	.word	0x000088d0


	//   ....[12]....
        /*0418*/ 	.word	0x000088e0


	//   ....[13]....
        /*041c*/ 	.word	0x000088f0


	//   ....[14]....
        /*0420*/ 	.word	0x00008940


	//   ....[15]....
        /*0424*/ 	.word	0x00008970


	//   ....[16]....
        /*0428*/ 	.word	0x000089b0


	//   ....[17]....
        /*042c*/ 	.word	0x0000f890


	//   ....[18]....
        /*0430*/ 	.word	0x0000f950


	//   ....[19]....
        /*0434*/ 	.word	0x0000fa70


	//   ....[20]....
        /*0438*/ 	.word	0x0000faa0


	//   ....[21]....
        /*043c*/ 	.word	0x0000fad0


	//   ....[22]....
        /*0440*/ 	.word	0x0000fbc0


	//   ....[23]....
        /*0444*/ 	.word	0x0000fca0


	//   ....[24]....
        /*0448*/ 	.word	0x0000fe10


	//   ....[25]....
        /*044c*/ 	.word	0x00015060


	//   ....[26]....
        /*0450*/ 	.word	0x000150e0


	//   ....[27]....
        /*0454*/ 	.word	0x000151a0


	//   ....[28]....
        /*0458*/ 	.word	0x000151d0


	//   ....[29]....
        /*045c*/ 	.word	0x00015200


	//   ....[30]....
        /*0460*/ 	.word	0x00015320


	//   ....[31]....
        /*0464*/ 	.word	0x000154c0


	//   ....[32]....
        /*0468*/ 	.word	0x00015760


	//   ....[33]....
        /*046c*/ 	.word	0x00018640


	//   ....[34]....
        /*0470*/ 	.word	0x00018650


	//   ....[35]....
        /*0474*/ 	.word	0x00018660


	//   ....[36]....
        /*0478*/ 	.word	0x00018670


	//   ....[37]....
        /*047c*/ 	.word	0x000186a0


	//   ....[38]....
        /*0480*/ 	.word	0x000186c0


	//   ....[39]....
        /*0484*/ 	.word	0x000186e0


	//   ....[40]....
        /*0488*/ 	.word	0x000186f0


	//   ....[41]....
        /*048c*/ 	.word	0x000199e0


	//   ....[42]....
        /*0490*/ 	.word	0x00019a10


	//   ....[43]....
        /*0494*/ 	.word	0x00019a70


	//   ....[44]....
        /*0498*/ 	.word	0x00019aa0


	//   ....[45]....
        /*049c*/ 	.word	0x00019ae0


	//   ....[46]....
        /*04a0*/ 	.word	0x00019b20


	//   ....[47]....
        /*04a4*/ 	.word	0x00019b50


	//   ....[48]....
        /*04a8*/ 	.word	0x00019b70


	//   ....[49]....
        /*04ac*/ 	.word	0x00019b90


	//   ....[50]....
        /*04b0*/ 	.word	0x00019bd0


	//   ....[51]....
        /*04b4*/ 	.word	0x00019bf0


	//   ....[52]....
        /*04b8*/ 	.word	0x00019c20


	//   ....[53]....
        /*04bc*/ 	.word	0x00019c70


	//   ....[54]....
        /*04c0*/ 	.word	0x00019ca0


	//   ....[55]....
        /*04c4*/ 	.word	0x00019cf0


	//   ....[56]....
        /*04c8*/ 	.word	0x00019d40


	//   ....[57]....
        /*04cc*/ 	.word	0x00019d70


	//   ....[58]....
        /*04d0*/ 	.word	0x00019dc0


	//   ....[59]....
        /*04d4*/ 	.word	0x00019e70


	//   ....[60]....
        /*04d8*/ 	.word	0x00019e90


	//   ....[61]....
        /*04dc*/ 	.word	0x00019ec0


	//   ....[62]....
        /*04e0*/ 	.word	0x00019ef0


	//   ....[63]....
        /*04e4*/ 	.word	0x00019f90


	//   ....[64]....
        /*04e8*/ 	.word	0x00019fa0


	//   ....[65]....
        /*04ec*/ 	.word	0x0001a6c0


	//   ....[66]....
        /*04f0*/ 	.word	0x0001a700


	//   ....[67]....
        /*04f4*/ 	.word	0x0001a730


	//   ....[68]....
        /*04f8*/ 	.word	0x0001a760


	//   ....[69]....
        /*04fc*/ 	.word	0x0001a790


	//   ....[70]....
        /*0500*/ 	.word	0x0001a7c0


	//   ....[71]....
        /*0504*/ 	.word	0x0001a7f0


	//   ....[72]....
        /*0508*/ 	.word	0x0001a820


	//   ....[73]....
        /*050c*/ 	.word	0x0001a840


	//   ....[74]....
        /*0510*/ 	.word	0x0001a860


	//   ....[75]....
        /*0514*/ 	.word	0x0001a870


	//   ....[76]....
        /*0518*/ 	.word	0x0001a880


	//   ....[77]....
        /*051c*/ 	.word	0x0001a890


	//   ....[78]....
        /*0520*/ 	.word	0x0001a8a0


	//   ....[79]....
        /*0524*/ 	.word	0x0001a8b0


	//   ....[80]....
        /*0528*/ 	.word	0x0001a8e0


	//----- nvinfo : EIATTR_EXIT_INSTR_OFFSETS
	.align		4
.L_172:
        /*052c*/ 	.byte	0x04, 0x1c
        /*052e*/ 	.short	(.L_174 - .L_173)


	//   ....[0]....
.L_173:
        /*0530*/ 	.word	0x00000350


	//   ....[1]....
        /*0534*/ 	.word	0x0001a040


	//   ....[2]....
        /*0538*/ 	.word	0x0001a080


	//   ....[3]....
        /*053c*/ 	.word	0x0001aa70


	//   ....[4]....
        /*0540*/ 	.word	0x0001aab0


	//----- nvinfo : EIATTR_CTAIDZ_USED
	.align		4
.L_174:
        /*0544*/ 	.byte	0x01, 0x04
	.zero		2


	//----- nvinfo : EIATTR_MAX_THREADS
	.align		4
        /*0548*/ 	.byte	0x04, 0x05
        /*054a*/ 	.short	(.L_176 - .L_175)
.L_175:
        /*054c*/ 	.word	0x00000080
        /*0550*/ 	.word	0x00000001
        /*0554*/ 	.word	0x00000001


	//----- nvinfo : EIATTR_CRS_STACK_SIZE
	.align		4
.L_176:
        /*0558*/ 	.byte	0x04, 0x1e
        /*055a*/ 	.short	(.L_178 - .L_177)
.L_177:
        /*055c*/ 	.word	0x00000000
.L_178:


//--------------------- .nv.info._ZN7cutlass13device_kernelIN5flash19enable_sm80_to_sm89INS1_16FlashAttnFwdSm80INS1_25CollectiveMainloopFwdSm80ILi4ELi1ELb0EN4cute5tupleIJNS5_1CILi128EEENS7_ILi96EEENS7_ILi64EEEEEELi64ENS_6half_tEfNS_4arch4Sm80ELb0ELb1ELb1ELb0ELb0ELb0ELb1ELb0EEENS1_21CollectiveEpilogueFwdINS6_IJS8_SA_S9_EEENS6_IJNS7_ILi1EEESI_SI_EEESC_SE_Li128ELb0ELb1ELb0ELb0EEENS1_19SingleTileSchedulerILb0ELb0ELb1ELi128EEEEEEEEEvNT_6ParamsE --------------------------
	.section	.nv.info._ZN7cutlass13device_kernelIN5flash19enable_sm80_to_sm89INS1_16FlashAttnFwdSm80INS1_25CollectiveMainloopFwdSm80ILi4ELi1ELb0EN4cute5tupleIJNS5_1CILi128EEENS7_ILi96EEENS7_ILi64EEEEEELi64ENS_6half_tEfNS_4arch4Sm80ELb0ELb1ELb1ELb0ELb0ELb0ELb1ELb0EEENS1_21CollectiveEpilogueFwdINS6_IJS8_SA_S9_EEENS6_IJNS7_ILi1EEESI_SI_EEESC_SE_Li128ELb0ELb1ELb0ELb0EEENS1_19SingleTileSchedulerILb0ELb0ELb1ELi128EEEEEEEEEvNT_6ParamsE,"",@"SHT_CUDA_INFO"
	.sectionflags	@""
	.align	4


	//----- nvinfo : EIATTR_CUDA_API_VERSION
	.align		4
        /*0000*/ 	.byte	0x04, 0x37
        /*0002*/ 	.short	(.L_180 - .L_179)
.L_179:
        /*0004*/ 	.word	0x00000082


	//----- nvinfo : EIATTR_SW2861232_WAR
	.align		4
.L_180:
        /*0008*/ 	.byte	0x01, 0x35
	.zero		2


	//----- nvinfo : EIATTR_PARAM_CBANK
	.align		4
        /*000c*/ 	.byte	0x04, 0x0a
        /*000e*/ 	.short	(.L_182 - .L_181)
	.align		4
.L_181:
        /*0010*/ 	.word	index@(.nv.constant0._ZN7cutlass13device_kernelIN5flash19enable_sm80_to_sm89INS1_16FlashAttnFwdSm80INS1_25CollectiveMainloopFwdSm80ILi4ELi1ELb0EN4cute5tupleIJNS5_1CILi128EEENS7_ILi96EEENS7_ILi64EEEEEELi64ENS_6half_tEfNS_4arch4Sm80ELb0ELb1ELb1ELb0ELb0ELb0ELb1ELb0EEENS1_21CollectiveEpilogueFwdINS6_IJS8_SA_S9_EEENS6_IJNS7_ILi1EEESI_SI_EEESC_SE_Li128ELb0ELb1ELb0ELb0EEENS1_19SingleTileSchedulerILb0ELb0ELb1ELi128EEEEEEEEEvNT_6ParamsE)
        /*0014*/ 	.short	0x0160
        /*0016*/ 	.short	0x0418


	//----- nvinfo : EIATTR_CBANK_PARAM_SIZE
	.align		4
.L_182:
        /*0018*/ 	.byte	0x03, 0x19
        /*001a*/ 	.short	0x0418


	//----- nvinfo : EIATTR_KPARAM_INFO
	.align		4
        /*001c*/ 	.byte	0x04, 0x17
        /*001e*/ 	.short	(.L_184 - .L_183)
.L_183:
        /*0020*/ 	.word	0x00000000
        /*0024*/ 	.short	0x0000
        /*0026*/ 	.short	0x0000
        /*0028*/ 	.byte	0x00, 0xf0, 0x61, 0x10


	//----- nvinfo : EIATTR_MAXREG_COUNT
	.align		4
.L_184:
        /*002c*/ 	.byte	0x03, 0x1b
        /*002e*/ 	.short	0x00ff


	//----- nvinfo : EIATTR_NUM_BARRIERS
	.align		4
        /*0030*/ 	.byte	0x02, 0x4c
        /*0032*/ 	.byte	0x02
	.zero		1


	//----- nvinfo : EIATTR_ANNOTATIONS
	.align		4
        /*0034*/ 	.byte	0x04, 0x55
        /*0036*/ 	.short	(.L_186 - .L_185)


	//   ....[0]....
.L_185:
        /* <DEDUP_REMOVED lines=45> */


	//----- nvinfo : EIATTR_MERCURY_ISA_VERSION
	.align		4
.L_186:
        /*02f0*/ 	.byte	0x03, 0x5f
        /*02f2*/ 	.short	0x0000


	//----- nvinfo : EIATTR_COOP_GROUP_MASK_REGIDS
	.align		4
        /*02f4*/ 	.byte	0x04, 0x29
        /*02f6*/ 	.short	(.L_188 - .L_187)


	//   ....[0]....
.L_187:
        /*02f8*/ 	.word	0xffffffff


	//   ....[1]....
        /*02fc*/ 	.word	0xffffffff


	//   ....[2]....
        /*0300*/ 	.word	0xffffffff


	//   ....[3]....
        /*0304*/ 	.word	0xffffffff


	//   ....[4]....
        /*0308*/ 	.word	0xffffffff


	//   ....[5]....
        /*030c*/ 	.word	0xffffffff


	//   ....[6]....
        /*0310*/ 	.word	0xffffffff


	//   ....[7]....
        /*0314*/ 	.word	0xffffffff


	//   ....[8]....
        /*0318*/ 	.word	0xffffffff


	//   ....[9]....
        /*031c*/ 	.word	0xffffffff


	//   ....[10]....
        /*0320*/ 	.word	0xffffffff


	//   ....[11]....
        /*0324*/ 	.word	0xffffffff


	//   ....[12]....
        /*0328*/ 	.word	0xffffffff


	//   ....[13]....
        /*032c*/ 	.word	0xffffffff


	//   ....[14]....
        /*0330*/ 	.word	0xffffffff


	//   ....[15]....
        /*0334*/ 	.word	0xffffffff


	//   ....[16]....
        /*0338*/ 	.word	0xffffffff


	//   ....[17]....
        /*033c*/ 	.word	0xffffffff


	//   ....[18]....
        /*0340*/ 	.word	0xffffffff


	//   ....[19]....
        /*0344*/ 	.word	0xffffffff


	//   ....[20]....
        /*0348*/ 	.word	0xffffffff


	//   ....[21]....
        /*034c*/ 	.word	0xffffffff


	//   ....[22]....
        /*0350*/ 	.word	0xffffffff


	//   ....[23]....
        /*0354*/ 	.word	0xffffffff


	//   ....[24]....
        /*0358*/ 	.word	0xffffffff


	//   ....[25]....
        /*035c*/ 	.word	0xffffffff


	//   ....[26]....
        /*0360*/ 	.word	0xffffffff


	//   ....[27]....
        /*0364*/ 	.word	0xffffffff


	//   ....[28]....
        /*0368*/ 	.word	0xffffffff


	//   ....[29]....
        /*036c*/ 	.word	0xffffffff


	//   ....[30]....
        /*0370*/ 	.word	0xffffffff


	//   ....[31]....
        /*0374*/ 	.word	0xffffffff


	//   ....[32]....
        /*0378*/ 	.word	0xffffffff


	//   ....[33]....
        /*037c*/ 	.word	0xffffffff


	//   ....[34]....
        /*0380*/ 	.word	0xffffffff


	//   ....[35]....
        /*0384*/ 	.word	0xffffffff


	//   ....[36]....
        /*0388*/ 	.word	0xffffffff


	//   ....[37]....
        /*038c*/ 	.word	0xffffffff


	//   ....[38]....
        /*0390*/ 	.word	0xffffffff


	//   ....[39]....
        /*0394*/ 	.word	0xffffffff


	//   ....[40]....
        /*0398*/ 	.word	0xffffffff


	//   ....[41]....
        /*039c*/ 	.word	0xffffffff


	//   ....[42]....
        /*03a0*/ 	.word	0xffffffff


	//   ....[43]....
        /*03a4*/ 	.word	0xffffffff


	//   ....[44]....
        /*03a8*/ 	.word	0xffffffff


	//   ....[45]....
        /*03ac*/ 	.word	0xffffffff


	//   ....[46]....
        /*03b0*/ 	.word	0xffffffff


	//   ....[47]....
        /*03b4*/ 	.word	0xffffffff


	//   ....[48]....
        /*03b8*/ 	.word	0xffffffff


	//   ....[49]....
        /*03bc*/ 	.word	0xffffffff


	//   ....[50]....
        /*03c0*/ 	.word	0xffffffff


	//   ....[51]....
        /*03c4*/ 	.word	0xffffffff


	//   ....[52]....
        /*03c8*/ 	.word	0xffffffff


	//   ....[53]....
        /*03cc*/ 	.word	0xffffffff


	//   ....[54]....
        /*03d0*/ 	.word	0xffffffff


	//   ....[55]....
        /*03d4*/ 	.word	0xffffffff


	//   ....[56]....
        /*03d8*/ 	.word	0xffffffff


	//   ....[57]....
        /*03dc*/ 	.word	0xffffffff


	//   ....[58]....
        /*03e0*/ 	.word	0xffffffff


	//   ....[59]....
        /*03e4*/ 	.word	0xffffffff


	//   ....[60]....
        /*03e8*/ 	.word	0xffffffff


	//   ....[61]....
        /*03ec*/ 	.word	0xffffffff


	//   ....[62]....
        /*03f0*/ 	.word	0xffffffff


	//   ....[63]....
        /*03f4*/ 	.word	0xffffffff


	//   ....[64]....
        /*03f8*/ 	.word	0xffffffff


	//   ....[65]....
        /*03fc*/ 	.word	0xffffffff


	//   ....[66]....
        /*0400*/ 	.word	0xffffffff


	//   ....[67]....
        /*0404*/ 	.word	0xffffffff


	//   ....[68]....
        /*0408*/ 	.word	0xffffffff


	//   ....[69]....
        /*040c*/ 	.word	0xffffffff


	//   ....[70]....
        /*0410*/ 	.word	0xffffffff


	//   ....[71]....
        /*0414*/ 	.word	0xffffffff


	//   ....[72]....
        /*0418*/ 	.word	0xffffffff


	//   ....[73]....
        /*041c*/ 	.word	0xffffffff


	//   ....[74]....
        /*0420*/ 	.word	0xffffffff


	//   ....[75]....
        /*0424*/ 	.word	0xffffffff


	//   ....[76]....
        /*0428*/ 	.word	0xffffffff


	//   ....[77]....
        /*042c*/ 	.word	0xffffffff


	//   ....[78]....
        /*0430*/ 	.word	0xffffffff


	//   ....[79]....
        /*0434*/ 	.word	0xffffffff


	//   ....[80]....
        /*0438*/ 	.word	0xffffffff


	//   ....[81]....
        /*043c*/ 	.word	0xffffffff


	//   ....[82]....
        /*0440*/ 	.word	0xffffffff


	//   ....[83]....
        /*0444*/ 	.word	0xffffffff


	//   ....[84]....
        /*0448*/ 	.word	0xffffffff


	//   ....[85]....
        /*044c*/ 	.word	0xffffffff


	//   ....[86]....
        /*0450*/ 	.word	0xffffffff


	//   ....[87]....
        /*0454*/ 	.word	0xffffffff


	//   ....[88]....
        /*0458*/ 	.word	0xffffffff


	//   ....[89]....
        /*045c*/ 	.word	0xffffffff


	//   ....[90]....
        /*0460*/ 	.word	0xffffffff


	//   ....[91]....
        /*0464*/ 	.word	0xffffffff


	//   ....[92]....
        /*0468*/ 	.word	0xffffffff


	//   ....[93]....
        /*046c*/ 	.word	0xffffffff


	//   ....[94]....
        /*0470*/ 	.word	0xffffffff


	//   ....[95]....
        /*0474*/ 	.word	0xffffffff


	//   ....[96]....
        /*0478*/ 	.word	0xffffffff


	//   ....[97]....
        /*047c*/ 	.word	0xffffffff


	//   ....[98]....
        /*0480*/ 	.word	0xffffffff


	//   ....[99]....
        /*0484*/ 	.word	0xffffffff


	//   ....[100]....
        /*0488*/ 	.word	0xffffffff


	//   ....[101]....
        /*048c*/ 	.word	0xffffffff


	//   ....[102]....
        /*0490*/ 	.word	0xffffffff


	//   ....[103]....
        /*0494*/ 	.word	0xffffffff


	//   ....[104]....
        /*0498*/ 	.word	0xffffffff


	//   ....[105]....
        /*049c*/ 	.word	0xffffffff


	//   ....[106]....
        /*04a0*/ 	.word	0xffffffff


	//   ....[107]....
        /*04a4*/ 	.word	0xffffffff


	//----- nvinfo : EIATTR_COOP_GROUP_INSTR_OFFSETS
	.align		4
.L_188:
        /*04a8*/ 	.byte	0x04, 0x28
        /*04aa*/ 	.short	(.L_190 - .L_189)


	//   ....[0]....
.L_189:
        /*04ac*/ 	.word	0x00000c30


	//   ....[1]....
        /*04b0*/ 	.word	0x00000c60


	//   ....[2]....
        /*04b4*/ 	.word	0x00000c90


	//   ....[3]....
        /*04b8*/ 	.word	0x00000cb0


	//   ....[4]....
        /*04bc*/ 	.word	0x00000ce0


	//   ....[5]....
        /*04c0*/ 	.word	0x00000d00


	//   ....[6]....
        /*04c4*/ 	.word	0x00000d40


	//   ....[7]....
        /*04c8*/ 	.word	0x00000d70


	//   ....[8]....
        /*04cc*/ 	.word	0x00000da0


	//   ....[9]....
        /*04d0*/ 	.word	0x00000e20


	//   ....[10]....
        /*04d4*/ 	.word	0x00000e30


	//   ....[11]....
        /*04d8*/ 	.word	0x00000e70


	//   ....[12]....
        /*04dc*/ 	.word	0x00000e90


	//   ....[13]....
        /*04e0*/ 	.word	0x00000ec0


	//   ....[14]....
        /*04e4*/ 	.word	0x00000ee0


	//   ....[15]....
        /*04e8*/ 	.word	0x00000f00


	//   ....[16]....
        /*04ec*/ 	.word	0x00002a30


	//   ....[17]....
        /*04f0*/ 	.word	0x00002cc0


	//   ....[18]....
        /*04f4*/ 	.word	0x000038a0


	//   ....[19]....
        /*04f8*/ 	.word	0x00004300


	//   ....[20]....
        /*04fc*/ 	.word	0x00005260


	//   ....[21]....
        /*0500*/ 	.word	0x00005390


	//   ....[22]....
        /*0504*/ 	.word	0x00005490


	//   ....[23]....
        /*0508*/ 	.word	0x000055b0


	//   ....[24]....
        /*050c*/ 	.word	0x00005ec0


	//   ....[25]....
        /*0510*/ 	.word	0x00005f40


	//   ....[26]....
        /*0514*/ 	.word	0x00006030


	//   ....[27]....
        /*0518*/ 	.word	0x000060d0


	//   ....[28]....
        /*051c*/ 	.word	0x00009990


	//   ....[29]....
        /*0520*/ 	.word	0x0000a4d0


	//   ....[30]....
        /*0524*/ 	.word	0x0000a6f0


	//   ....[31]....
        /*0528*/ 	.word	0x0000ae90


	//   ....[32]....
        /*052c*/ 	.word	0x0000bc00


	//   ....[33]....
        /*0530*/ 	.word	0x0000bca0


	//   ....[34]....
        /*0534*/ 	.word	0x0000bd60


	//   ....[35]....
        /*0538*/ 	.word	0x0000bdb0


	//   ....[36]....
        /*053c*/ 	.word	0x0000c2a0


	//   ....[37]....
        /*0540*/ 	.word	0x0000c3f0


	//   ....[38]....
        /*0544*/ 	.word	0x0000c490


	//   ....[39]....
        /*0548*/ 	.word	0x0000c5f0


	//   ....[40]....
        /*054c*/ 	.word	0x000106e0


	//   ....[41]....
        /*0550*/ 	.word	0x00010720


	//   ....[42]....
        /*0554*/ 	.word	0x000107b0


	//   ....[43]....
        /*0558*/ 	.word	0x00010800


	//   ....[44]....
        /*055c*/ 	.word	0x00010a20


	//   ....[45]....
        /*0560*/ 	.word	0x00010ac0


	//   ....[46]....
        /*0564*/ 	.word	0x00010b50


	//   ....[47]....
        /*0568*/ 	.word	0x00010dc0


	//   ....[48]....
        /*056c*/ 	.word	0x00014fd0


	//   ....[49]....
        /*0570*/ 	.word	0x00015cc0


	//   ....[50]....
        /*0574*/ 	.word	0x00015eb0


	//   ....[51]....
        /*0578*/ 	.word	0x00016640


	//   ....[52]....
        /*057c*/ 	.word	0x00017370


	//   ....[53]....
        /*0580*/ 	.word	0x00017410


	//   ....[54]....
        /*0584*/ 	.word	0x000174d0


	//   ....[55]....
        /*0588*/ 	.word	0x00017520


	//   ....[56]....
        /*058c*/ 	.word	0x000179f0


	//   ....[57]....
        /*0590*/ 	.word	0x00017b40


	//   ....[58]....
        /*0594*/ 	.word	0x00017c20


	//   ....[59]....
        /*0598*/ 	.word	0x00017d80


	//   ....[60]....
        /*059c*/ 	.word	0x0001a1a0


	//   ....[61]....
        /*05a0*/ 	.word	0x0001a1b0


	//   ....[62]....
        /*05a4*/ 	.word	0x0001a1c0


	//   ....[63]....
        /*05a8*/ 	.word	0x0001a1d0


	//   ....[64]....
        /*05ac*/ 	.word	0x0001a200


	//   ....[65]....
        /*05b0*/ 	.word	0x0001a220


	//   ....[66]....
        /*05b4*/ 	.word	0x0001a240


	//   ....[67]....
        /*05b8*/ 	.word	0x0001a250


	//   ....[68]....
        /*05bc*/ 	.word	0x0001b300


	//   ....[69]....
        /*05c0*/ 	.word	0x0001b330


	//   ....[70]....
        /*05c4*/ 	.word	0x0001b360


	//   ....[71]....
        /*05c8*/ 	.word	0x0001b390


	//   ....[72]....
        /*05cc*/ 	.word	0x0001b3d0


	//   ....[73]....
        /*05d0*/ 	.word	0x0001b4b0


	//   ....[74]....
        /*05d4*/ 	.word	0x0001b4c0


	//   ....[75]....
        /*05d8*/ 	.word	0x0001b4f0


	//   ....[76]....
        /*05dc*/ 	.word	0x0001b520


	//   ....[77]....
        /*05e0*/ 	.word	0x0001b560


	//   ....[78]....
        /*05e4*/ 	.word	0x0001b580


	//   ....[79]....
        /*05e8*/ 	.word	0x0001b590


	//   ....[80]....
        /*05ec*/ 	.word	0x0001b5a0


	//   ....[81]....
        /*05f0*/ 	.word	0x0001b6c0


	//   ....[82]....
        /*05f4*/ 	.word	0x0001b6d0


	//   ....[83]....
        /*05f8*/ 	.word	0x0001b750


	//   ....[84]....
        /*05fc*/ 	.word	0x0001b770


	//   ....[85]....
        /*0600*/ 	.word	0x0001b7b0


	//   ....[86]....
        /*0604*/ 	.word	0x0001b7c0


	//   ....[87]....
        /*0608*/ 	.word	0x0001b7d0


	//   ....[88]....
        /*060c*/ 	.word	0x0001b8c0


	//   ....[89]....
        /*0610*/ 	.word	0x0001b8f0


	//   ....[90]....
        /*0614*/ 	.word	0x0001ba20


	//   ....[91]....
        /*0618*/ 	.word	0x0001ba30


	//   ....[92]....
        /*061c*/ 	.word	0x0001bf90


	//   ....[93]....
        /*0620*/ 	.word	0x0001bfd0


	//   ....[94]....
        /*0624*/ 	.word	0x0001c000


	//   ....[95]....
        /*0628*/ 	.word	0x0001c030


	//   ....[96]....
        /*062c*/ 	.word	0x0001c060


	//   ....[97]....
        /*0630*/ 	.word	0x0001c090


	//   ....[98]....
        /*0634*/ 	.word	0x0001c0c0


	//   ....[99]....
        /*0638*/ 	.word	0x0001c0f0


	//   ....[100]....
        /*063c*/ 	.word	0x0001c110


	//   ....[101]....
        /*0640*/ 	.word	0x0001c130


	//   ....[102]....
        /*0644*/ 	.word	0x0001c140


	//   ....[103]....
        /*0648*/ 	.word	0x0001c150


	//   ....[104]....
        /*064c*/ 	.word	0x0001c160


	//   ....[105]....
        /*0650*/ 	.word	0x0001c170


	//   ....[106]....
        /*0654*/ 	.word	0x0001c180


	//   ....[107]....
        /*0658*/ 	.word	0x0001c1b0


	//----- nvinfo : EIATTR_EXIT_INSTR_OFFSETS
	.align		4
.L_190:
        /*065c*/ 	.byte	0x04, 0x1c
        /*065e*/ 	.short	(.L_192 - .L_191)


	//   ....[0]....
.L_191:
        /*0660*/ 	.word	0x00000040


	//   ....[1]....
        /*0664*/ 	.word	0x0001ba50


	//   ....[2]....
        /*0668*/ 	.word	0x0001ba90


	//   ....[3]....
        /*066c*/ 	.word	0x0001c340


	//   ....[4]....
        /*0670*/ 	.word	0x0001c380


	//----- nvinfo : EIATTR_CTAIDZ_USED
	.align		4
.L_192:
        /*0674*/ 	.byte	0x01, 0x04
	.zero		2


	//----- nvinfo : EIATTR_MAX_THREADS
	.align		4
        /*0678*/ 	.byte	0x04, 0x05
        /*067a*/ 	.short	(.L_194 - .L_193)
.L_193:
        /*067c*/ 	.word	0x00000080
        /*0680*/ 	.word	0x00000001
        /*0684*/ 	.word	0x00000001


	//----- nvinfo : EIATTR_CRS_STACK_SIZE
	.align		4
.L_194:
        /*0688*/ 	.byte	0x04, 0x1e
        /*068a*/ 	.short	(.L_196 - .L_195)
.L_195:
        /*068c*/ 	.word	0x00000000
.L_196:


//--------------------- .nv.info._ZN7cutlass13device_kernelIN5flash19enable_sm80_to_sm89INS1_16FlashAttnFwdSm80INS1_25CollectiveMainloopFwdSm80ILi4ELi1ELb0EN4cute5tupleIJNS5_1CILi128EEENS7_ILi96EEENS7_ILi64EEEEEELi64ENS_6half_tEfNS_4arch4Sm80ELb0ELb1ELb1ELb1ELb0ELb0ELb1ELb0EEENS1_21CollectiveEpilogueFwdINS6_IJS8_SA_S9_EEENS6_IJNS7_ILi1EEESI_SI_EEESC_SE_Li128ELb1ELb1ELb0ELb0EEENS1_19SingleTileSchedulerILb1ELb0ELb1ELi128EEEEEEEEEvNT_6ParamsE --------------------------
	.section	.nv.info._ZN7cutlass13device_kernelIN5flash19enable_sm80_to_sm89INS1_16FlashAttnFwdSm80INS1_25CollectiveMainloopFwdSm80ILi4ELi1ELb0EN4cute5tupleIJNS5_1CILi128EEENS7_ILi96EEENS7_ILi64EEEEEELi64ENS_6half_tEfNS_4arch4Sm80ELb0ELb1ELb1ELb1ELb0ELb0ELb1ELb0EEENS1_21CollectiveEpilogueFwdINS6_IJS8_SA_S9_EEENS6_IJNS7_ILi1EEESI_SI_EEESC_SE_Li128ELb1ELb1ELb0ELb0EEENS1_19SingleTileSchedulerILb1ELb0ELb1ELi128EEEEEEEEEvNT_6ParamsE,"",@"SHT_CUDA_INFO"
	.sectionflags	@""
	.align	4


	//----- nvinfo : EIATTR_CUDA_API_VERSION
	.align		4
        /*0000*/ 	.byte	0x04, 0x37
        /*0002*/ 	.short	(.L_198 - .L_197)
.L_197:
        /*0004*/ 	.word	0x00000082


	//----- nvinfo : EIATTR_SW2861232_WAR
	.align		4
.L_198:
        /*0008*/ 	.byte	0x01, 0x35
	.zero		2


	//----- nvinfo : EIATTR_PARAM_CBANK
	.align		4
        /*000c*/ 	.byte	0x04, 0x0a
        /*000e*/ 	.short	(.L_200 - .L_199)
	.align		4
.L_199:
        /*0010*/ 	.word	index@(.nv.constant0._ZN7cutlass13device_kernelIN5flash19enable_sm80_to_sm89INS1_16FlashAttnFwdSm80INS1_25CollectiveMainloopFwdSm80ILi4ELi1ELb0EN4cute5tupleIJNS5_1CILi128EEENS7_ILi96EEENS7_ILi64EEEEEELi64ENS_6half_tEfNS_4arch4Sm80ELb0ELb1ELb1ELb1ELb0ELb0ELb1ELb0EEENS1_21CollectiveEpilogueFwdINS6_IJS8_SA_S9_EEENS6_IJNS7_ILi1EEESI_SI_EEESC_SE_Li128ELb1ELb1ELb0ELb0EEENS1_19SingleTileSchedulerILb1ELb0ELb1ELi128EEEEEEEEEvNT_6ParamsE)
        /*0014*/ 	.short	0x0160
        /*0016*/ 	.short	0x0418


	//----- nvinfo : EIATTR_CBANK_PARAM_SIZE
	.align		4
.L_200:
        /*0018*/ 	.byte	0x03, 0x19
        /*001a*/ 	.short	0x0418


	//----- nvinfo : EIATTR_KPARAM_INFO
	.align		4
        /*001c*/ 	.byte	0x04, 0x17
        /*001e*/ 	.short	(.L_202 - .L_201)
.L_201:
        /*0020*/ 	.word	0x00000000
        /*0024*/ 	.short	0x0000
        /*0026*/ 	.short	0x0000
        /*0028*/ 	.byte	0x00, 0xf0, 0x61, 0x10


	//----- nvinfo : EIATTR_MAXREG_COUNT
	.align		4
.L_202:
        /*002c*/ 	.byte	0x03, 0x1b
        /*002e*/ 	.short	0x00ff


	//----- nvinfo : EIATTR_NUM_BARRIERS
	.align		4
        /*0030*/ 	.byte	0x02, 0x4c
        /*0032*/ 	.byte	0x02
	.zero		1


	//----- nvinfo : EIATTR_ANNOTATIONS
	.align		4
        /*0034*/ 	.byte	0x04, 0x55
        /*0036*/ 	.short	(.L_204 - .L_203)


	//   ....[0]....
.L_203:
        /* <DEDUP_REMOVED lines=43> */


	//----- nvinfo : EIATTR_MERCURY_ISA_VERSION
	.align		4
.L_204:
        /*02d8*/ 	.byte	0x03, 0x5f
        /*02da*/ 	.short	0x0000


	//----- nvinfo : EIATTR_COOP_GROUP_MASK_REGIDS
	.align		4
        /*02dc*/ 	.byte	0x04, 0x29
        /*02de*/ 	.short	(.L_206 - .L_205)


	//   ....[0]....
.L_205:
        /*02e0*/ 	.word	0xffffffff


	//   ....[1]....
        /*02e4*/ 	.word	0xffffffff


	//   ....[2]....
        /*02e8*/ 	.word	0xffffffff


	//   ....[3]....
        /*02ec*/ 	.word	0xffffffff


	//   ....[4]....
        /*02f0*/ 	.word	0xffffffff


	//   ....[5]....
        /*02f4*/ 	.word	0xffffffff


	//   ....[6]....
        /*02f8*/ 	.word	0xffffffff


	//   ....[7]....
        /*02fc*/ 	.word	0xffffffff


	//   ....[8]....
        /*0300*/ 	.word	0xffffffff


	//   ....[9]....
        /*0304*/ 	.word	0xffffffff


	//   ....[10]....
        /*0308*/ 	.word	0xffffffff


	//   ....[11]....
        /*030c*/ 	.word	0xffffffff


	//   ....[12]....
        /*0310*/ 	.word	0xffffffff


	//   ....[13]....
        /*0314*/ 	.word	0xffffffff


	//   ....[14]....
        /*0318*/ 	.word	0xffffffff


	//   ....[15]....
        /*031c*/ 	.word	0xffffffff


	//   ....[16]....
        /*0320*/ 	.word	0xffffffff


	//   ....[17]....
        /*0324*/ 	.word	0xffffffff


	//   ....[18]....
        /*0328*/ 	.word	0xffffffff


	//   ....[19]....
        /*032c*/ 	.word	0xffffffff


	//   ....[20]....
        /*0330*/ 	.word	0xffffffff


	//   ....[21]....
        /*0334*/ 	.word	0xffffffff


	//   ....[22]....
        /*0338*/ 	.word	0xffffffff


	//   ....[23]....
        /*033c*/ 	.word	0xffffffff


	//   ....[24]....
        /*0340*/ 	.word	0xffffffff


	//   ....[25]....
        /*0344*/ 	.word	0xffffffff


	//   ....[26]....
        /*0348*/ 	.word	0xffffffff


	//   ....[27]....
        /*034c*/ 	.word	0xffffffff


	//   ....[28]....
        /*0350*/ 	.word	0xffffffff


	//   ....[29]....
        /*0354*/ 	.word	0xffffffff


	//   ....[30]....
        /*0358*/ 	.word	0xffffffff


	//   ....[31]....
        /*035c*/ 	.word	0xffffffff


	//   ....[32]....
        /*0360*/ 	.word	0xffffffff


	//   ....[33]....
        /*0364*/ 	.word	0xffffffff


	//   ....[34]....
        /*0368*/ 	.word	0xffffffff


	//   ....[35]....
        /*036c*/ 	.word	0xffffffff


	//   ....[36]....
        /*0370*/ 	.word	0xffffffff


	//   ....[37]....
        /*0374*/ 	.word	0xffffffff


	//   ....[38]....
        /*0378*/ 	.word	0xffffffff


	//   ....[39]....
        /*037c*/ 	.word	0xffffffff


	//   ....[40]....
        /*0380*/ 	.word	0xffffffff


	//   ....[41]....
        /*0384*/ 	.word	0xffffffff


	//   ....[42]....
        /*0388*/ 	.word	0xffffffff


	//   ....[43]....
        /*038c*/ 	.word	0xffffffff


	//   ....[44]....
        /*0390*/ 	.word	0xffffffff


	//   ....[45]....
        /*0394*/ 	.word	0xffffffff


	//   ....[46]....
        /*0398*/ 	.word	0xffffffff


	//   ....[47]....
        /*039c*/ 	.word	0xffffffff


	//   ....[48]....
        /*03a0*/ 	.word	0xffffffff


	//   ....[49]....
        /*03a4*/ 	.word	0xffffffff


	//   ....[50]....
        /*03a8*/ 	.word	0xffffffff


	//   ....[51]....
        /*03ac*/ 	.word	0xffffffff


	//   ....[52]....
        /*03b0*/ 	.word	0xffffffff


	//   ....[53]....
        /*03b4*/ 	.word	0xffffffff


	//   ....[54]....
        /*03b8*/ 	.word	0xffffffff


	//   ....[55]....
        /*03bc*/ 	.word	0xffffffff


	//   ....[56]....
        /*03c0*/ 	.word	0xffffffff


	//   ....[57]....
        /*03c4*/ 	.word	0xffffffff


	//   ....[58]....
        /*03c8*/ 	.word	0xffffffff


	//   ....[59]....
        /*03cc*/ 	.word	0xffffffff


	//   ....[60]....
        /*03d0*/ 	.word	0xffffffff


	//   ....[61]....
        /*03d4*/ 	.word	0xffffffff


	//   ....[62]....
        /*03d8*/ 	.word	0xffffffff


	//   ....[63]....
        /*03dc*/ 	.word	0xffffffff


	//   ....[64]....
        /*03e0*/ 	.word	0xffffffff


	//   ....[65]....
        /*03e4*/ 	.word	0xffffffff


	//   ....[66]....
        /*03e8*/ 	.word	0xffffffff


	//   ....[67]....
        /*03ec*/ 	.word	0xffffffff


	//   ....[68]....
        /*03f0*/ 	.word	0xffffffff


	//   ....[69]....
        /*03f4*/ 	.word	0xffffffff


	//   ....[70]....
        /*03f8*/ 	.word	0xffffffff


	//   ....[71]....
        /*03fc*/ 	.word	0xffffffff


	//   ....[72]....
        /*0400*/ 	.word	0xffffffff


	//   ....[73]....
        /*0404*/ 	.word	0xffffffff


	//   ....[74]....
        /*0408*/ 	.word	0xffffffff


	//   ....[75]....
        /*040c*/ 	.word	0xffffffff


	//   ....[76]....
        /*0410*/ 	.word	0xffffffff


	//   ....[77]....
        /*0414*/ 	.word	0xffffffff


	//   ....[78]....
        /*0418*/ 	.word	0xffffffff


	//   ....[79]....
        /*041c*/ 	.word	0xffffffff


	//   ....[80]....
        /*0420*/ 	.word	0xffffffff


	//   ....[81]....
        /*0424*/ 	.word	0xffffffff


	//   ....[82]....
        /*0428*/ 	.word	0xffffffff


	//   ....[83]....
        /*042c*/ 	.word	0xffffffff


	//   ....[84]....
        /*0430*/ 	.word	0xffffffff


	//   ....[85]....
        /*0434*/ 	.word	0xffffffff


	//   ....[86]....
        /*0438*/ 	.word	0xffffffff


	//   ....[87]....
        /*043c*/ 	.word	0xffffffff


	//   ....[88]....
        /*0440*/ 	.word	0xffffffff


	//   ....[89]....
        /*0444*/ 	.word	0xffffffff


	//   ....[90]....
        /*0448*/ 	.word	0xffffffff


	//   ....[91]....
        /*044c*/ 	.word	0xffffffff


	//   ....[92]....
        /*0450*/ 	.word	0xffffffff


	//   ....[93]....
        /*0454*/ 	.word	0xffffffff


	//   ....[94]....
        /*0458*/ 	.word	0xffffffff


	//   ....[95]....
        /*045c*/ 	.word	0xffffffff


	//   ....[96]....
        /*0460*/ 	.word	0xffffffff


	//   ....[97]....
        /*0464*/ 	.word	0xffffffff


	//   ....[98]....
        /*0468*/ 	.word	0xffffffff


	//   ....[99]....
        /*046c*/ 	.word	0xffffffff


	//   ....[100]....
        /*0470*/ 	.word	0xffffffff


	//   ....[101]....
        /*0474*/ 	.word	0xffffffff


	//   ....[102]....
        /*0478*/ 	.word	0xffffffff


	//   ....[103]....
        /*047c*/ 	.word	0xffffffff


	//   ....[104]....
        /*0480*/ 	.word	0xffffffff


	//   ....[105]....
        /*0484*/ 	.word	0xffffffff


	//   ....[106]....
        /*0488*/ 	.word	0xffffffff


	//   ....[107]....
        /*048c*/ 	.word	0xffffffff


	//   ....[108]....
        /*0490*/ 	.word	0xffffffff


	//----- nvinfo : EIATTR_COOP_GROUP_INSTR_OFFSETS
	.align		4
.L_206:
        /*0494*/ 	.byte	0x04, 0x28
        /*0496*/ 	.short	(.L_208 - .L_207)


	//   ....[0]....
.L_207:
        /*0498*/ 	.word	0x00000090


	//   ....[1]....
        /*049c*/ 	.word	0x00001400


	//   ....[2]....
        /*04a0*/ 	.word	0x000014e0


	//   ....[3]....
        /*04a4*/ 	.word	0x00001680


	//   ....[4]....
        /*04a8*/ 	.word	0x000016b0


	//   ....[5]....
        /*04ac*/ 	.word	0x00001740


	//   ....[6]....
        /*04b0*/ 	.word	0x00001770


	//   ....[7]....
        /*04b4*/ 	.word	0x00001800


	//   ....[8]....
        /*04b8*/ 	.word	0x00001830


	//   ....[9]....
        /*04bc*/ 	.word	0x000018c0


	//   ....[10]....
        /*04c0*/ 	.word	0x000018f0


	//   ....[11]....
        /*04c4*/ 	.word	0x00001980


	//   ....[12]....
        /*04c8*/ 	.word	0x000019b0


	//   ....[13]....
        /*04cc*/ 	.word	0x00001a40


	//   ....[14]....
        /*04d0*/ 	.word	0x00001a70


	//   ....[15]....
        /*04d4*/ 	.word	0x00001af0


	//   ....[16]....
        /*04d8*/ 	.word	0x00001b30


	//   ....[17]....
        /*04dc*/ 	.word	0x00003430


	//   ....[18]....
        /*04e0*/ 	.word	0x00003ed0


	//   ....[19]....
        /*04e4*/ 	.word	0x00004f70


	//   ....[20]....
        /*04e8*/ 	.word	0x00005c30


	//   ....[21]....
        /*04ec*/ 	.word	0x00006240


	//   ....[22]....
        /*04f0*/ 	.word	0x00006280


	//   ....[23]....
        /*04f4*/ 	.word	0x000063a0


	//   ....[24]....
        /*04f8*/ 	.word	0x000063e0


	//   ....[25]....
        /*04fc*/ 	.word	0x00007180


	//   ....[26]....
        /*0500*/ 	.word	0x00007230


	//   ....[27]....
        /*0504*/ 	.word	0x00007460


	//   ....[28]....
        /*0508*/ 	.word	0x00007510


	//   ....[29]....
        /*050c*/ 	.word	0x0000ac70


	//   ....[30]....
        /*0510*/ 	.word	0x0000b860


	//   ....[31]....
        /*0514*/ 	.word	0x0000ba80


	//   ....[32]....
        /*0518*/ 	.word	0x0000c240


	//   ....[33]....
        /*051c*/ 	.word	0x0000d1f0


	//   ....[34]....
        /*0520*/ 	.word	0x0000d240


	//   ....[35]....
        /*0524*/ 	.word	0x0000d340


	//   ....[36]....
        /*0528*/ 	.word	0x0000d390


	//   ....[37]....
        /*052c*/ 	.word	0x0000d5e0


	//   ....[38]....
        /*0530*/ 	.word	0x0000d700


	//   ....[39]....
        /*0534*/ 	.word	0x0000d820


	//   ....[40]....
        /*0538*/ 	.word	0x0000d960


	//   ....[41]....
        /*053c*/ 	.word	0x00011ac0


	//   ....[42]....
        /*0540*/ 	.word	0x00011b00


	//   ....[43]....
        /*0544*/ 	.word	0x00011b90


	//   ....[44]....
        /*0548*/ 	.word	0x00011bd0


	//   ....[45]....
        /*054c*/ 	.word	0x00011de0


	//   ....[46]....
        /*0550*/ 	.word	0x00011e90


	//   ....[47]....
        /*0554*/ 	.word	0x00011f40


	//   ....[48]....
        /*0558*/ 	.word	0x000121b0


	//   ....[49]....
        /*055c*/ 	.word	0x00016180


	//   ....[50]....
        /*0560*/ 	.word	0x000170c0


	//   ....[51]....
        /*0564*/ 	.word	0x000172b0


	//   ....[52]....
        /*0568*/ 	.word	0x00017a40


	//   ....[53]....
        /*056c*/ 	.word	0x000187c0


	//   ....[54]....
        /*0570*/ 	.word	0x000188f0


	//   ....[55]....
        /*0574*/ 	.word	0x00018940


	//   ....[56]....
        /*0578*/ 	.word	0x00018aa0


	//   ....[57]....
        /*057c*/ 	.word	0x00018dd0


	//   ....[58]....
        /*0580*/ 	.word	0x00018f20


	//   ....[59]....
        /*0584*/ 	.word	0x00019070


	//   ....[60]....
        /*0588*/ 	.word	0x00019180


	//   ....[61]....
        /*058c*/ 	.word	0x0001b5e0


	//   ....[62]....
        /*0590*/ 	.word	0x0001b5f0


	//   ....[63]....
        /*0594*/ 	.word	0x0001b600


	//   ....[64]....
        /*0598*/ 	.word	0x0001b610


	//   ....[65]....
        /*059c*/ 	.word	0x0001b640


	//   ....[66]....
        /*05a0*/ 	.word	0x0001b660


	//   ....[67]....
        /*05a4*/ 	.word	0x0001b680


	//   ....[68]....
        /*05a8*/ 	.word	0x0001b690


	//   ....[69]....
        /*05ac*/ 	.word	0x0001c970


	//   ....[70]....
        /*05b0*/ 	.word	0x0001c9e0


	//   ....[71]....
        /*05b4*/ 	.word	0x0001ca10


	//   ....[72]....
        /*05b8*/ 	.word	0x0001ca40


	//   ....[73]....
        /*05bc*/ 	.word	0x0001ca80


	//   ....[74]....
        /*05c0*/ 	.word	0x0001cab0


	//   ....[75]....
        /*05c4*/ 	.word	0x0001cae0


	//   ....[76]....
        /*05c8*/ 	.word	0x0001caf0


	//   ....[77]....
        /*05cc*/ 	.word	0x0001cbd0


	//   ....[78]....
        /*05d0*/ 	.word	0x0001cc30


	//   ....[79]....
        /*05d4*/ 	.word	0x0001cc60


	//   ....[80]....
        /*05d8*/ 	.word	0x0001ccc0


	//   ....[81]....
        /*05dc*/ 	.word	0x0001ccd0


	//   ....[82]....
        /*05e0*/ 	.word	0x0001cce0


	//   ....[83]....
        /*05e4*/ 	.word	0x0001cd00


	//   ....[84]....
        /*05e8*/ 	.word	0x0001cd60


	//   ....[85]....
        /*05ec*/ 	.word	0x0001ce10


	//   ....[86]....
        /*05f0*/ 	.word	0x0001ce20


	//   ....[87]....
        /*05f4*/ 	.word	0x0001ce50


	//   ....[88]....
        /*05f8*/ 	.word	0x0001ce60


	//   ....[89]....
        /*05fc*/ 	.word	0x0001ce70


	//   ....[90]....
        /*0600*/ 	.word	0x0001ce80


	//   ....[91]....
        /*0604*/ 	.word	0x0001cf00


	//   ....[92]....
        /*0608*/ 	.word	0x0001cf10


	//   ....[93]....
        /*060c*/ 	.word	0x0001d670


	//   ....[94]....
        /*0610*/ 	.word	0x0001d6b0


	//   ....[95]....
        /*0614*/ 	.word	0x0001d6e0


	//   ....[96]....
        /*0618*/ 	.word	0x0001d710


	//   ....[97]....
        /*061c*/ 	.word	0x0001d740


	//   ....[98]....
        /*0620*/ 	.word	0x0001d770


	//   ....[99]....
        /*0624*/ 	.word	0x0001d7a0


	//   ....[100]....
        /*0628*/ 	.word	0x0001d7c0


	//   ....[101]....
        /*062c*/ 	.word	0x0001d7e0


	//   ....[102]....
        /*0630*/ 	.word	0x0001d810


	//   ....[103]....
        /*0634*/ 	.word	0x0001d820


	//   ....[104]....
        /*0638*/ 	.word	0x0001d830


	//   ....[105]....
        /*063c*/ 	.word	0x0001d840


	//   ....[106]....
        /*0640*/ 	.word	0x0001d850


	//   ....[107]....
        /*0644*/ 	.word	0x0001d880


	//   ....[108]....
        /*0648*/ 	.word	0x0001d8a0


	//----- nvinfo : EIATTR_EXIT_INSTR_OFFSETS
	.align		4
.L_208:
        /*064c*/ 	.byte	0x04, 0x1c
        /*064e*/ 	.short	(.L_210 - .L_209)


	//   ....[0]....
.L_209:
        /*0650*/ 	.word	0x00000370


	//   ....[1]....
        /*0654*/ 	.word	0x0001cfb0


	//   ....[2]....
        /*0658*/ 	.word	0x0001cff0


	//   ....[3]....
        /*065c*/ 	.word	0x0001da00


	//   ....[4]....
        /*0660*/ 	.word	0x0001da40


	//----- nvinfo : EIATTR_CTAIDZ_USED
	.align		4
.L_210:
        /*0664*/ 	.byte	0x01, 0x04
	.zero		2


	//----- nvinfo : EIATTR_MAX_THREADS
	.align		4
        /*0668*/ 	.byte	0x04, 0x05
        /*066a*/ 	.short	(.L_212 - .L_211)
.L_211:
        /*066c*/ 	.word	0x00000080
        /*0670*/ 	.word	0x00000001
        /*0674*/ 	.word	0x00000001


	//----- nvinfo : EIATTR_CRS_STACK_SIZE
	.align		4
.L_212:
        /*0678*/ 	.byte	0x04, 0x1e
        /*067a*/ 	.short	(.L_214 - .L_213)
.L_213:
        /*067c*/ 	.word	0x00000000
.L_214:


//--------------------- .nv.info._ZN7cutlass13device_kernelIN5flash19enable_sm80_to_sm89INS1_16FlashAttnFwdSm80INS1_25CollectiveMainloopFwdSm80ILi4ELi1ELb0EN4cute5tupleIJNS5_1CILi128EEENS7_ILi96EEENS7_ILi64EEEEEELi64ENS_6half_tEfNS_4arch4Sm80ELb0ELb1ELb1ELb1ELb0ELb1ELb1ELb0EEENS1_21CollectiveEpilogueFwdINS6_IJS8_SA_S9_EEENS6_IJNS7_ILi1EEESI_SI_EEESC_SE_Li128ELb1ELb1ELb0ELb0EEENS1_19SingleTileSchedulerILb1ELb0ELb1ELi128EEEEEEEEEvNT_6ParamsE --------------------------
	.section	.nv.info._ZN7cutlass13device_kernelIN5flash19enable_sm80_to_sm89INS1_16FlashAttnFwdSm80INS1_25CollectiveMainloopFwdSm80ILi4ELi1ELb0EN4cute5tupleIJNS5_1CILi128EEENS7_ILi96EEENS7_ILi64EEEEEELi64ENS_6half_tEfNS_4arch4Sm80ELb0ELb1ELb1ELb1ELb0ELb1ELb1ELb0EEENS1_21CollectiveEpilogueFwdINS6_IJS8_SA_S9_EEENS6_IJNS7_ILi1EEESI_SI_EEESC_SE_Li128ELb1ELb1ELb0ELb0EEENS1_19SingleTileSchedulerILb1ELb0ELb1ELi128EEEEEEEEEvNT_6ParamsE,"",@"SHT_CUDA_INFO"
	.sectionflags	@""
	.align	4


	//----- nvinfo : EIATTR_CUDA_API_VERSION
	.align		4
        /*0000*/ 	.byte	0x04, 0x37
        /*0002*/ 	.short	(.L_216 - .L_215)
.L_215:
        /*0004*/ 	.word	0x00000082


	//----- nvinfo : EIATTR_SW2861232_WAR
	.align		4
.L_216:
        /*0008*/ 	.byte	0x01, 0x35
	.zero		2


	//----- nvinfo : EIATTR_PARAM_CBANK
	.align		4
        /*000c*/ 	.byte	0x04, 0x0a
        /*000e*/ 	.short	(.L_218 - .L_217)
	.align		4
.L_217:
        /*0010*/ 	.word	index@(.nv.constant0._ZN7cutlass13device_kernelIN5flash19enable_sm80_to_sm89INS1_16FlashAttnFwdSm80INS1_25CollectiveMainloopFwdSm80ILi4ELi1ELb0EN4cute5tupleIJNS5_1CILi128EEENS7_ILi96EEENS7_ILi64EEEEEELi64ENS_6half_tEfNS_4arch4Sm80ELb0ELb1ELb1ELb1ELb0ELb1ELb1ELb0EEENS1_21CollectiveEpilogueFwdINS6_IJS8_SA_S9_EEENS6_IJNS7_ILi1EEESI_SI_EEESC_SE_Li128ELb1ELb1ELb0ELb0EEENS1_19SingleTileSchedulerILb1ELb0ELb1ELi128EEEEEEEEEvNT_6ParamsE)
        /*0014*/ 	.short	0x0160
        /*0016*/ 	.short	0x0418


	//----- nvinfo : EIATTR_CBANK_PARAM_SIZE
	.align		4
.L_218:
        /*0018*/ 	.byte	0x03, 0x19
        /*001a*/ 	.short	0x0418


	//----- nvinfo : EIATTR_KPARAM_INFO
	.align		4
        /*001c*/ 	.byte	0x04, 0x17
        /*001e*/ 	.short	(.L_220 - .L_219)
.L_219:
        /*0020*/ 	.word	0x00000000
        /*0024*/ 	.short	0x0000
        /*0026*/ 	.short	0x0000
        /*0028*/ 	.byte	0x00, 0xf0, 0x61, 0x10


	//----- nvinfo : EIATTR_MAXREG_COUNT
	.align		4
.L_220:
        /*002c*/ 	.byte	0x03, 0x1b
        /*002e*/ 	.short	0x00ff


	//----- nvinfo : EIATTR_NUM_BARRIERS
	.align		4
        /*0030*/ 	.byte	0x02, 0x4c
        /*0032*/ 	.byte	0x02
	.zero		1


	//----- nvinfo : EIATTR_ANNOTATIONS
	.align		4
        /*0034*/ 	.byte	0x04, 0x55
        /*0036*/ 	.short	(.L_222 - .L_221)


	//   ....[0]....
.L_221:
        /* <DEDUP_REMOVED lines=62> */


	//----- nvinfo : EIATTR_MERCURY_ISA_VERSION
	.align		4
.L_222:
        /*0400*/ 	.byte	0x03, 0x5f
        /*0402*/ 	.short	0x0000


	//----- nvinfo : EIATTR_COOP_GROUP_MASK_REGIDS
	.align		4
        /*0404*/ 	.byte	0x04, 0x29
        /*0406*/ 	.short	(.L_224 - .L_223)


	//   ....[0]....
.L_223:
        /*0408*/ 	.word	0xffffffff


	//   ....[1]....
        /*040c*/ 	.word	0xffffffff


	//   ....[2]....
        /*0410*/ 	.word	0xffffffff


	//   ....[3]....
        /*0414*/ 	.word	0xffffffff


	//   ....[4]....
        /*0418*/ 	.word	0xffffffff


	//   ....[5]....
        /*041c*/ 	.word	0xffffffff


	//   ....[6]....
        /*0420*/ 	.word	0xffffffff


	//   ....[7]....
        /*0424*/ 	.word	0xffffffff


	//   ....[8]....
        /*0428*/ 	.word	0xffffffff


	//   ....[9]....
        /*042c*/ 	.word	0xffffffff


	//   ....[10]....
        /*0430*/ 	.word	0xffffffff


	//   ....[11]....
        /*0434*/ 	.word	0xffffffff


	//   ....[12]....
        /*0438*/ 	.word	0xffffffff


	//   ....[13]....
        /*043c*/ 	.word	0xffffffff


	//   ....[14]....
        /*0440*/ 	.word	0xffffffff


	//   ....[15]....
        /*0444*/ 	.word	0xffffffff


	//   ....[16]....
        /*0448*/ 	.word	0xffffffff


	//   ....[17]....
        /*044c*/ 	.word	0xffffffff


	//   ....[18]....
        /*0450*/ 	.word	0xffffffff


	//   ....[19]....
        /*0454*/ 	.word	0xffffffff


	//   ....[20]....
        /*0458*/ 	.word	0xffffffff


	//   ....[21]....
        /*045c*/ 	.word	0xffffffff


	//   ....[22]....
        /*0460*/ 	.word	0xffffffff


	//   ....[23]....
        /*0464*/ 	.word	0xffffffff


	//   ....[24]....
        /*0468*/ 	.word	0xffffffff


	//   ....[25]....
        /*046c*/ 	.word	0xffffffff


	//   ....[26]....
        /*0470*/ 	.word	0xffffffff


	//   ....[27]....
        /*0474*/ 	.word	0xffffffff


	//   ....[28]....
        /*0478*/ 	.word	0xffffffff


	//   ....[29]....
        /*047c*/ 	.word	0xffffffff


	//   ....[30]....
        /*0480*/ 	.word	0xffffffff


	//   ....[31]....
        /*0484*/ 	.word	0xffffffff


	//   ....[32]....
        /*0488*/ 	.word	0xffffffff


	//   ....[33]....
        /*048c*/ 	.word	0xffffffff


	//   ....[34]....
        /*0490*/ 	.word	0xffffffff


	//   ....[35]....
        /*0494*/ 	.word	0xffffffff


	//   ....[36]....
        /*0498*/ 	.word	0xffffffff


	//   ....[37]....
        /*049c*/ 	.word	0xffffffff


	//   ....[38]....
        /*04a0*/ 	.word	0xffffffff


	//   ....[39]....
        /*04a4*/ 	.word	0xffffffff


	//   ....[40]....
        /*04a8*/ 	.word	0xffffffff


	//   ....[41]....
        /*04ac*/ 	.word	0xffffffff


	//   ....[42]....
        /*04b0*/ 	.word	0xffffffff


	//   ....[43]....
        /*04b4*/ 	.word	0xffffffff


	//   ....[44]....
        /*04b8*/ 	.word	0xffffffff


	//   ....[45]....
        /*04bc*/ 	.word	0xffffffff


	//   ....[46]....
        /*04c0*/ 	.word	0xffffffff


	//   ....[47]....
        /*04c4*/ 	.word	0xffffffff


	//   ....[48]....
        /*04c8*/ 	.word	0xffffffff


	//   ....[49]....
        /*04cc*/ 	.word	0xffffffff


	//   ....[50]....
        /*04d0*/ 	.word	0xffffffff


	//   ....[51]....
        /*04d4*/ 	.word	0xffffffff


	//   ....[52]....
        /*04d8*/ 	.word	0xffffffff


	//   ....[53]....
        /*04dc*/ 	.word	0xffffffff


	//   ....[54]....
        /*04e0*/ 	.word	0xffffffff


	//   ....[55]....
        /*04e4*/ 	.word	0xffffffff


	//   ....[56]....
        /*04e8*/ 	.word	0xffffffff


	//   ....[57]....
        /*04ec*/ 	.word	0xffffffff


	//   ....[58]....
        /*04f0*/ 	.word	0xffffffff


	//   ....[59]....
        /*04f4*/ 	.word	0xffffffff


	//   ....[60]....
        /*04f8*/ 	.word	0xffffffff


	//   ....[61]....
        /*04fc*/ 	.word	0xffffffff


	//   ....[62]....
        /*0500*/ 	.word	0xffffffff


	//   ....[63]....
        /*0504*/ 	.word	0xffffffff


	//   ....[64]....
        /*0508*/ 	.word	0xffffffff


	//   ....[65]....
        /*050c*/ 	.word	0xffffffff


	//   ....[66]....
        /*0510*/ 	.word	0xffffffff


	//   ....[67]....
        /*0514*/ 	.word	0xffffffff


	//   ....[68]....
        /*0518*/ 	.word	0xffffffff


	//   ....[69]....
        /*051c*/ 	.word	0xffffffff


	//   ....[70]....
        /*0520*/ 	.word	0xffffffff


	//   ....[71]....
        /*0524*/ 	.word	0xffffffff


	//   ....[72]....
        /*0528*/ 	.word	0xffffffff


	//   ....[73]....
        /*052c*/ 	.word	0xffffffff


	//   ....[74]....
        /*0530*/ 	.word	0xffffffff


	//   ....[75]....
        /*0534*/ 	.word	0xffffffff


	//   ....[76]....
        /*0538*/ 	.word	0xffffffff


	//   ....[77]....
        /*053c*/ 	.word	0xffffffff


	//   ....[78]....
        /*0540*/ 	.word	0xffffffff


	//   ....[79]....
        /*0544*/ 	.word	0xffffffff


	//   ....[80]....
        /*0548*/ 	.word	0xffffffff


	//   ....[81]....
        /*054c*/ 	.word	0xffffffff


	//   ....[82]....
        /*0550*/ 	.word	0xffffffff


	//   ....[83]....
        /*0554*/ 	.word	0xffffffff


	//   ....[84]....
        /*0558*/ 	.word	0xffffffff


	//   ....[85]....
        /*055c*/ 	.word	0xffffffff


	//   ....[86]....
        /*0560*/ 	.word	0xffffffff


	//   ....[87]....
        /*0564*/ 	.word	0xffffffff


	//   ....[88]....
        /*0568*/ 	.word	0xffffffff


	//   ....[89]....
        /*056c*/ 	.word	0xffffffff


	//   ....[90]....
        /*0570*/ 	.word	0xffffffff


	//   ....[91]....
        /*0574*/ 	.word	0xffffffff


	//   ....[92]....
        /*0578*/ 	.word	0xffffffff


	//   ....[93]....
        /*057c*/ 	.word	0xffffffff


	//   ....[94]....
        /*0580*/ 	.word	0xffffffff


	//   ....[95]....
        /*0584*/ 	.word	0xffffffff


	//   ....[96]....
        /*0588*/ 	.word	0xffffffff


	//   ....[97]....
        /*058c*/ 	.word	0xffffffff


	//   ....[98]....
        /*0590*/ 	.word	0xffffffff


	//   ....[99]....
        /*0594*/ 	.word	0xffffffff


	//   ....[100]....
        /*0598*/ 	.word	0xffffffff


	//   ....[101]....
        /*059c*/ 	.word	0xffffffff


	//   ....[102]....
        /*05a0*/ 	.word	0xffffffff


	//   ....[103]....
        /*05a4*/ 	.word	0xffffffff


	//   ....[104]....
        /*05a8*/ 	.word	0xffffffff


	//   ....[105]....
        /*05ac*/ 	.word	0xffffffff


	//   ....[106]....
        /*05b0*/ 	.word	0xffffffff


	//   ....[107]....
        /*05b4*/ 	.word	0xffffffff


	//   ....[108]....
        /*05b8*/ 	.word	0xffffffff


	//   ....[109]....
        /*05bc*/ 	.word	0xffffffff


	//   ....[110]....
        /*05c0*/ 	.word	0xffffffff


	//   ....[111]....
        /*05c4*/ 	.word	0xffffffff


	//   ....[112]....
        /*05c8*/ 	.word	0xffffffff


	//   ....[113]....
        /*05cc*/ 	.word	0xffffffff


	//   ....[114]....
        /*05d0*/ 	.word	0xffffffff


	//   ....[115]....
        /*05d4*/ 	.word	0xffffffff


	//   ....[116]....
        /*05d8*/ 	.word	0xffffffff


	//   ....[117]....
        /*05dc*/ 	.word	0xffffffff


	//   ....[118]....
        /*05e0*/ 	.word	0xffffffff


	//   ....[119]....
        /*05e4*/ 	.word	0xffffffff


	//   ....[120]....
        /*05e8*/ 	.word	0xffffffff


	//   ....[121]....
        /*05ec*/ 	.word	0xffffffff


	//   ....[122]....
        /*05f0*/ 	.word	0xffffffff


	//   ....[123]....
        /*05f4*/ 	.word	0xffffffff


	//   ....[124]....
        /*05f8*/ 	.word	0xffffffff


	//   ....[125]....
        /*05fc*/ 	.word	0xffffffff


	//   ....[126]....
        /*0600*/ 	.word	0xffffffff


	//   ....[127]....
        /*0604*/ 	.word	0xffffffff


	//   ....[128]....
        /*0608*/ 	.word	0xffffffff


	//   ....[129]....
        /*060c*/ 	.word	0xffffffff


	//   ....[130]....
        /*0610*/ 	.word	0xffffffff


	//   ....[131]....
        /*0614*/ 	.word	0xffffffff


	//   ....[132]....
        /*0618*/ 	.word	0xffffffff


	//   ....[133]....
        /*061c*/ 	.word	0xffffffff


	//   ....[134]....
        /*0620*/ 	.word	0xffffffff


	//   ....[135]....
        /*0624*/ 	.word	0xffffffff


	//   ....[136]....
        /*0628*/ 	.word	0xffffffff


	//   ....[137]....
        /*062c*/ 	.word	0xffffffff


	//   ....[138]....
        /*0630*/ 	.word	0xffffffff


	//   ....[139]....
        /*0634*/ 	.word	0xffffffff


	//   ....[140]....
        /*0638*/ 	.word	0xffffffff


	//----- nvinfo : EIATTR_COOP_GROUP_INSTR_OFFSETS
	.align		4
.L_224:
        /*063c*/ 	.byte	0x04, 0x28
        /*063e*/ 	.short	(.L_226 - .L_225)


	//   ....[0]....
.L_225:
        /*0640*/ 	.word	0x00000090


	//   ....[1]....
        /*0644*/ 	.word	0x000076e0


	//   ....[2]....
        /*0648*/ 	.word	0x00007700


	//   ....[3]....
        /*064c*/ 	.word	0x00007910


	//   ....[4]....
        /*0650*/ 	.word	0x00007940


	//   ....[5]....
        /*0654*/ 	.word	0x000079d0


	//   ....[6]....
        /*0658*/ 	.word	0x00007a00


	//   ....[7]....
        /*065c*/ 	.word	0x00007a90


	//   ....[8]....
        /*0660*/ 	.word	0x00007ac0


	//   ....[9]....
        /*0664*/ 	.word	0x00007b50


	//   ....[10]....
        /*0668*/ 	.word	0x00007b80


	//   ....[11]....
        /*066c*/ 	.word	0x00007c10


	//   ....[12]....
        /*0670*/ 	.word	0x00007c40


	//   ....[13]....
        /*0674*/ 	.word	0x00007cd0


	//   ....[14]....
        /*0678*/ 	.word	0x00007d00


	//   ....[15]....
        /*067c*/ 	.word	0x00007db0


	//   ....[16]....
        /*0680*/ 	.word	0x00007dd0


	//   ....[17]....
        /*0684*/ 	.word	0x000085a0


	//   ....[18]....
        /*0688*/ 	.word	0x000085c0


	//   ....[19]....
        /*068c*/ 	.word	0x000085d0


	//   ....[20]....
        /*0690*/ 	.word	0x000085e0


	//   ....[21]....
        /*0694*/ 	.word	0x00008750


	//   ....[22]....
        /*0698*/ 	.word	0x00008810


	//   ....[23]....
        /*069c*/ 	.word	0x00008850


	//   ....[24]....
        /*06a0*/ 	.word	0x00008890


	//   ....[25]....
        /*06a4*/ 	.word	0x00008a30


	//   ....[26]....
        /*06a8*/ 	.word	0x00008af0


	//   ....[27]....
        /*06ac*/ 	.word	0x00008b30


	//   ....[28]....
        /*06b0*/ 	.word	0x00008b70


	//   ....[29]....
        /*06b4*/ 	.word	0x00008d30


	//   ....[30]....
        /*06b8*/ 	.word	0x00008df0


	//   ....[31]....
        /*06bc*/ 	.word	0x00008e30


	//   ....[32]....
        /*06c0*/ 	.word	0x00008e70


	//   ....[33]....
        /*06c4*/ 	.word	0x0000ab10


	//   ....[34]....
        /*06c8*/ 	.word	0x0000ab30


	//   ....[35]....
        /*06cc*/ 	.word	0x0000ab60


	//   ....[36]....
        /*06d0*/ 	.word	0x0000ab70


	//   ....[37]....
        /*06d4*/ 	.word	0x0000ac50


	//   ....[38]....
        /*06d8*/ 	.word	0x0000ac90


	//   ....[39]....
        /*06dc*/ 	.word	0x0000acb0


	//   ....[40]....
        /*06e0*/ 	.word	0x0000acc0


	//   ....[41]....
        /*06e4*/ 	.word	0x0000ae90


	//   ....[42]....
        /*06e8*/ 	.word	0x0000aed0


	//   ....[43]....
        /*06ec*/ 	.word	0x0000aef0


	//   ....[44]....
        /*06f0*/ 	.word	0x0000af00


	//   ....[45]....
        /*06f4*/ 	.word	0x0000b030


	//   ....[46]....
        /*06f8*/ 	.word	0x0000b080


	//   ....[47]....
        /*06fc*/ 	.word	0x0000b0c0


	//   ....[48]....
        /*0700*/ 	.word	0x0000b0f0


	//   ....[49]....
        /*0704*/ 	.word	0x0000e1e0


	//   ....[50]....
        /*0708*/ 	.word	0x0000e420


	//   ....[51]....
        /*070c*/ 	.word	0x0000eff0


	//   ....[52]....
        /*0710*/ 	.word	0x0000fa40


	//   ....[53]....
        /*0714*/ 	.word	0x00010a30


	//   ....[54]....
        /*0718*/ 	.word	0x00010b70


	//   ....[55]....
        /*071c*/ 	.word	0x00010ca0


	//   ....[56]....
        /*0720*/ 	.word	0x00010dd0


	//   ....[57]....
        /*0724*/ 	.word	0x000114b0


	//   ....[58]....
        /*0728*/ 	.word	0x00011540


	//   ....[59]....
        /*072c*/ 	.word	0x000115c0


	//   ....[60]....
        /*0730*/ 	.word	0x000116b0


	//   ....[61]....
        /*0734*/ 	.word	0x000151f0


	//   ....[62]....
        /*0738*/ 	.word	0x00015e70


	//   ....[63]....
        /*073c*/ 	.word	0x00016080


	//   ....[64]....
        /*0740*/ 	.word	0x00016830


	//   ....[65]....
        /*0744*/ 	.word	0x00017600


	//   ....[66]....
        /*0748*/ 	.word	0x000177b0


	//   ....[67]....
        /*074c*/ 	.word	0x00017a20


	//   ....[68]....
        /*0750*/ 	.word	0x00017ad0


	//   ....[69]....
        /*0754*/ 	.word	0x00017b50


	//   ....[70]....
        /*0758*/ 	.word	0x00017c00


	//   ....[71]....
        /*075c*/ 	.word	0x00017ec0


	//   ....[72]....
        /*0760*/ 	.word	0x00017fc0


	//   ....[73]....
        /*0764*/ 	.word	0x0001bf60


	//   ....[74]....
        /*0768*/ 	.word	0x0001bff0


	//   ....[75]....
        /*076c*/ 	.word	0x0001c0e0


	//   ....[76]....
        /*0770*/ 	.word	0x0001c110


	//   ....[77]....
        /*0774*/ 	.word	0x0001c2c0


	//   ....[78]....
        /*0778*/ 	.word	0x0001c360


	//   ....[79]....
        /*077c*/ 	.word	0x0001c470


	//   ....[80]....
        /*0780*/ 	.word	0x0001c710


	//   ....[81]....
        /*0784*/ 	.word	0x00020880


	//   ....[82]....
        /*0788*/ 	.word	0x00021180


	//   ....[83]....
        /*078c*/ 	.word	0x00021360


	//   ....[84]....
        /*0790*/ 	.word	0x00021ae0


	//   ....[85]....
        /*0794*/ 	.word	0x000228e0


	//   ....[86]....
        /*0798*/ 	.word	0x00022970


	//   ....[87]....
        /*079c*/ 	.word	0x00022a60


	//   ....[88]....
        /*07a0*/ 	.word	0x00022ab0


	//   ....[89]....
        /*07a4*/ 	.word	0x00022e70


	//   ....[90]....
        /*07a8*/ 	.word	0x00022fb0


	//   ....[91]....
        /*07ac*/ 	.word	0x000230b0


	//   ....[92]....
        /*07b0*/ 	.word	0x00023210


	//   ....[93]....
        /*07b4*/ 	.word	0x000255a0


	//   ....[94]....
        /*07b8*/ 	.word	0x000255b0


	//   ....[95]....
        /*07bc*/ 	.word	0x000255c0


	//   ....[96]....
        /*07c0*/ 	.word	0x000255d0


	//   ....[97]....
        /*07c4*/ 	.word	0x00025600


	//   ....[98]....
        /*07c8*/ 	.word	0x00025620


	//   ....[99]....
        /*07cc*/ 	.word	0x00025640


	//   ....[100]....
        /*07d0*/ 	.word	0x00025650


	//   ....[101]....
        /*07d4*/ 	.word	0x00026930


	//   ....[102]....
        /*07d8*/ 	.word	0x00026990


	//   ....[103]....
        /*07dc*/ 	.word	0x000269b0


	//   ....[104]....
        /*07e0*/ 	.word	0x000269e0


	//   ....[105]....
        /*07e4*/ 	.word	0x00026a20


	//   ....[106]....
        /*07e8*/ 	.word	0x00026a50


	//   ....[107]....
        /*07ec*/ 	.word	0x00026a80


	//   ....[108]....
        /*07f0*/ 	.word	0x00026ab0


	//   ....[109]....
        /*07f4*/ 	.word	0x00026ba0


	//   ....[110]....
        /*07f8*/ 	.word	0x00026bb0


	//   ....[111]....
        /*07fc*/ 	.word	0x00026bf0


	//   ....[112]....
        /*0800*/ 	.word	0x00026c20


	//   ....[113]....
        /*0804*/ 	.word	0x00026c70


	//   ....[114]....
        /*0808*/ 	.word	0x00026c90


	//   ....[115]....
        /*080c*/ 	.word	0x00026ca0


	//   ....[116]....
        /*0810*/ 	.word	0x00026d00


	//   ....[117]....
        /*0814*/ 	.word	0x00026db0


	//   ....[118]....
        /*0818*/ 	.word	0x00026de0


	//   ....[119]....
        /*081c*/ 	.word	0x00026e10


	//   ....[120]....
        /*0820*/ 	.word	0x00026e30


	//   ....[121]....
        /*0824*/ 	.word	0x00026e40


	//   ....[122]....
        /*0828*/ 	.word	0x00026e50


	//   ....[123]....
        /*082c*/ 	.word	0x00026ed0


	//   ....[124]....
        /*0830*/ 	.word	0x00026ee0


	//   ....[125]....
        /*0834*/ 	.word	0x00027600


	//   ....[126]....
        /*0838*/ 	.word	0x00027640


	//   ....[127]....
        /*083c*/ 	.word	0x00027670


	//   ....[128]....
        /*0840*/ 	.word	0x000276a0


	//   ....[129]....
        /*0844*/ 	.word	0x000276d0


	//   ....[130]....
        /*0848*/ 	.word	0x00027700


	//   ....[131]....
        /*084c*/ 	.word	0x00027730


	//   ....[132]....
        /*0850*/ 	.word	0x00027760


	//   ....[133]....
        /*0854*/ 	.word	0x00027780


	//   ....[134]....
        /*0858*/ 	.word	0x000277a0


	//   ....[135]....
        /*085c*/ 	.word	0x000277b0


	//   ....[136]....
        /*0860*/ 	.word	0x000277c0


	//   ....[137]....
        /*0864*/ 	.word	0x000277d0


	//   ....[138]....
        /*0868*/ 	.word	0x000277e0


	//   ....[139]....
        /*086c*/ 	.word	0x000277f0


	//   ....[140]....
        /*0870*/ 	.word	0x00027820


	//----- nvinfo : EIATTR_EXIT_INSTR_OFFSETS
	.align		4
.L_226:
        /*0874*/ 	.byte	0x04, 0x1c
        /*0876*/ 	.short	(.L_228 - .L_227)


	//   ....[0]....
.L_227:
        /*0878*/ 	.word	0x00000370


	//   ....[1]....
        /*087c*/ 	.word	0x00026f80


	//   ....[2]....
        /*0880*/ 	.word	0x00026fc0


	//   ....[3]....
        /*0884*/ 	.word	0x000279b0


	//   ....[4]....
        /*0888*/ 	.word	0x000279f0


	//----- nvinfo : EIATTR_CTAIDZ_USED
	.align		4
.L_228:
        /*088c*/ 	.byte	0x01, 0x04
	.zero		2


	//----- nvinfo : EIATTR_MAX_THREADS
	.align		4
        /*0890*/ 	.byte	0x04, 0x05
        /*0892*/ 	.short	(.L_230 - .L_229)
.L_229:
        /*0894*/ 	.word	0x00000080
        /*0898*/ 	.word	0x00000001
        /*089c*/ 	.word	0x00000001


	//----- nvinfo : EIATTR_CRS_STACK_SIZE
	.align		4
.L_230:
        /*08a0*/ 	.byte	0x04, 0x1e
        /*08a2*/ 	.short	(.L_232 - .L_231)
.L_231:
        /*08a4*/ 	.word	0x00000000
.L_232:


//--------------------- .nv.info._ZN7cutlass13device_kernelIN5flash19enable_sm80_to_sm89INS1_16FlashAttnFwdSm80INS1_25CollectiveMainloopFwdSm80ILi4ELi1ELb0EN4cute5tupleIJNS5_1CILi128EEENS7_ILi112EEENS7_ILi64EEEEEELi64ENS_6half_tEfNS_4arch4Sm80ELb1ELb0ELb1ELb0ELb0ELb0ELb1ELb0EEENS1_21CollectiveEpilogueFwdINS6_IJS8_SA_S9_EEENS6_IJNS7_ILi1EEESI_SI_EEESC_SE_Li128ELb0ELb1ELb0ELb0EEENS1_30DynamicPersistentTileSchedulerILi128ELi128ELb0ELb1ELb0EEEEEEEEEvNT_6ParamsE --------------------------
	.section	.nv.info._ZN7cutlass13device_kernelIN5flash19enable_sm80_to_sm89INS1_16FlashAttnFwdSm80INS1_25CollectiveMainloopFwdSm80ILi4ELi1ELb0EN4cute5tupleIJNS5_1CILi128EEENS7_ILi112EEENS7_ILi64EEEEEELi64ENS_6half_tEfNS_4arch4Sm80ELb1ELb0ELb1ELb0ELb0ELb0ELb1ELb0EEENS1_21CollectiveEpilogueFwdINS6_IJS8_SA_S9_EEENS6_IJNS7_ILi1EEESI_SI_EEESC_SE_Li128ELb0ELb1ELb0ELb0EEENS1_30DynamicPersistentTileSchedulerILi128ELi128ELb0ELb1ELb0EEEEEEEEEvNT_6ParamsE,"",@"SHT_CUDA_INFO"
	.sectionflags	@""
	.align	4


	//----- nvinfo : EIATTR_CUDA_API_VERSION
	.align		4
        /*0000*/ 	.byte	0x04, 0x37
        /*0002*/ 	.short	(.L_234 - .L_233)
.L_233:
        /*0004*/ 	.word	0x00000082


	//----- nvinfo : EIATTR_SW2861232_WAR
	.align		4
.L_234:
        /*0008*/ 	.byte	0x01, 0x35
	.zero		2


	//----- nvinfo : EIATTR_PARAM_CBANK
	.align		4
        /*000c*/ 	.byte	0x04, 0x0a
        /*000e*/ 	.short	(.L_236 - .L_235)
	.align		4
.L_235:
        /*0010*/ 	.word	index@(.nv.constant0._ZN7cutlass13device_kernelIN5flash19enable_sm80_to_sm89INS1_16FlashAttnFwdSm80INS1_25CollectiveMainloopFwdSm80ILi4ELi1ELb0EN4cute5tupleIJNS5_1CILi128EEENS7_ILi112EEENS7_ILi64EEEEEELi64ENS_6half_tEfNS_4arch4Sm80ELb1ELb0ELb1ELb0ELb0ELb0ELb1ELb0EEENS1_21CollectiveEpilogueFwdINS6_IJS8_SA_S9_EEENS6_IJNS7_ILi1EEESI_SI_EEESC_SE_Li128ELb0ELb1ELb0ELb0EEENS1_30DynamicPersistentTileSchedulerILi128ELi128ELb0ELb1ELb0EEEEEEEEEvNT_6ParamsE)
        /*0014*/ 	.short	0x0160
        /*0016*/ 	.short	0x0428


	//----- nvinfo : EIATTR_CBANK_PARAM_SIZE
	.align		4
.L_236:
        /*0018*/ 	.byte	0x03, 0x19
        /*001a*/ 	.short	0x0428


	//----- nvinfo : EIATTR_KPARAM_INFO
	.align		4
        /*001c*/ 	.byte	0x04, 0x17
        /*001e*/ 	.short	(.L_238 - .L_237)
.L_237:
        /*0020*/ 	.word	0x00000000
        /*0024*/ 	.short	0x0000
        /*0026*/ 	.short	0x0000
        /*0028*/ 	.byte	0x00, 0xf0, 0xa1, 0x10


	//----- nvinfo : EIATTR_MAXREG_COUNT
	.align		4
.L_238:
        /*002c*/ 	.byte	0x03, 0x1b
        /*002e*/ 	.short	0x00ff


	//----- nvinfo : EIATTR_NUM_BARRIERS
	.align		4
        /*0030*/ 	.byte	0x02, 0x4c
        /*0032*/ 	.byte	0x06
	.zero		1


	//----- nvinfo : EIATTR_ANNOTATIONS
	.align		4
        /*0034*/ 	.byte	0x04, 0x55
        /*0036*/ 	.short	(.L_240 - .L_239)


	//   ....[0]....
.L_239:
        /* <DEDUP_REMOVED lines=86> */


	//----- nvinfo : EIATTR_MERCURY_ISA_VERSION
	.align		4
.L_240:
        /*0580*/ 	.byte	0x03, 0x5f
        /*0582*/ 	.short	0x0000


	//----- nvinfo : EIATTR_INT_WARP_WIDE_INSTR_OFFSETS
	.align		4
        /*0584*/ 	.byte	0x04, 0x31
        /*0586*/ 	.short	(.L_242 - .L_241)


	//   ....[0]....
.L_241:
        /*0588*/ 	.word	0x000142f0


	//   ....[1]....
        /*058c*/ 	.word	0x00014370


	//----- nvinfo : EIATTR_COOP_GROUP_MASK_REGIDS
	.align		4
.L_242:
        /*0590*/ 	.byte	0x04, 0x29
        /*0592*/ 	.short	(.L_244 - .L_243)


	//   ....[0]....
.L_243:
        /*0594*/ 	.word	0xffffffff


	//   ....[1]....
        /*0598*/ 	.word	0xffffffff


	//   ....[2]....
        /*059c*/ 	.word	0xffffffff


	//   ....[3]....
        /*05a0*/ 	.word	0xffffffff


	//   ....[4]....
        /*05a4*/ 	.word	0xffffffff


	//   ....[5]....
        /*05a8*/ 	.word	0xffffffff


	//   ....[6]....
        /*05ac*/ 	.word	0xffffffff


	//   ....[7]....
        /*05b0*/ 	.word	0xffffffff


	//   ....[8]....
        /*05b4*/ 	.word	0xffffffff


	//   ....[9]....
        /*05b8*/ 	.word	0xffffffff


	//   ....[10]....
        /*05bc*/ 	.word	0xffffffff


	//   ....[11]....
        /*05c0*/ 	.word	0xffffffff


	//   ....[12]....
        /*05c4*/ 	.word	0xffffffff


	//   ....[13]....
        /*05c8*/ 	.word	0xffffffff


	//   ....[14]....
        /*05cc*/ 	.word	0xffffffff


	//   ....[15]....
        /*05d0*/ 	.word	0xffffffff


	//   ....[16]....
        /*05d4*/ 	.word	0xffffffff


	//   ....[17]....
        /*05d8*/ 	.word	0xffffffff


	//   ....[18]....
        /*05dc*/ 	.word	0xffffffff


	//   ....[19]....
        /*05e0*/ 	.word	0xffffffff


	//   ....[20]....
        /*05e4*/ 	.word	0xffffffff


	//   ....[21]....
        /*05e8*/ 	.word	0xffffffff


	//   ....[22]....
        /*05ec*/ 	.word	0xffffffff


	//   ....[23]....
        /*05f0*/ 	.word	0xffffffff


	//   ....[24]....
        /*05f4*/ 	.word	0xffffffff


	//   ....[25]....
        /*05f8*/ 	.word	0xffffffff


	//   ....[26]....
        /*05fc*/ 	.word	0xffffffff


	//   ....[27]....
        /*0600*/ 	.word	0xffffffff


	//   ....[28]....
        /*0604*/ 	.word	0xffffffff


	//   ....[29]....
        /*0608*/ 	.word	0xffffffff


	//   ....[30]....
        /*060c*/ 	.word	0xffffffff


	//   ....[31]....
        /*0610*/ 	.word	0xffffffff


	//   ....[32]....
        /*0614*/ 	.word	0xffffffff


	//   ....[33]....
        /*0618*/ 	.word	0xffffffff


	//   ....[34]....
        /*061c*/ 	.word	0xffffffff


	//   ....[35]....
        /*0620*/ 	.word	0xffffffff


	//   ....[36]....
        /*0624*/ 	.word	0xffffffff


	//   ....[37]....
        /*0628*/ 	.word	0xffffffff


	//   ....[38]....
        /*062c*/ 	.word	0xffffffff


	//   ....[39]....
        /*0630*/ 	.word	0xffffffff


	//   ....[40]....
        /*0634*/ 	.word	0xffffffff


	//   ....[41]....
        /*0638*/ 	.word	0xffffffff


	//   ....[42]....
        /*063c*/ 	.word	0xffffffff


	//   ....[43]....
        /*0640*/ 	.word	0xffffffff


	//   ....[44]....
        /*0644*/ 	.word	0xffffffff


	//   ....[45]....
        /*0648*/ 	.word	0xffffffff


	//   ....[46]....
        /*064c*/ 	.word	0xffffffff


	//   ....[47]....
        /*0650*/ 	.word	0xffffffff


	//   ....[48]....
        /*0654*/ 	.word	0xffffffff


	//   ....[49]....
        /*0658*/ 	.word	0xffffffff


	//   ....[50]....
        /*065c*/ 	.word	0xffffffff


	//   ....[51]....
        /*0660*/ 	.word	0xffffffff


	//   ....[52]....
        /*0664*/ 	.word	0xffffffff


	//   ....[53]....
        /*0668*/ 	.word	0xffffffff


	//   ....[54]....
        /*066c*/ 	.word	0xffffffff


	//   ....[55]....
        /*0670*/ 	.word	0xffffffff


	//   ....[56]....
        /*0674*/ 	.word	0xffffffff


	//   ....[57]....
        /*0678*/ 	.word	0xffffffff


	//   ....[58]....
        /*067c*/ 	.word	0xffffffff


	//   ....[59]....
        /*0680*/ 	.word	0xffffffff


	//   ....[60]....
        /*0684*/ 	.word	0xffffffff


	//   ....[61]....
        /*0688*/ 	.word	0xffffffff


	//   ....[62]....
        /*068c*/ 	.word	0xffffffff


	//   ....[63]....
        /*0690*/ 	.word	0xffffffff


	//   ....[64]....
        /*0694*/ 	.word	0xffffffff


	//   ....[65]....
        /*0698*/ 	.word	0xffffffff


	//   ....[66]....
        /*069c*/ 	.word	0xffffffff


	//   ....[67]....
        /*06a0*/ 	.word	0xffffffff


	//   ....[68]....
        /*06a4*/ 	.word	0xffffffff


	//   ....[69]....
        /*06a8*/ 	.word	0xffffffff


	//   ....[70]....
        /*06ac*/ 	.word	0xffffffff


	//   ....[71]....
        /*06b0*/ 	.word	0xffffffff


	//   ....[72]....
        /*06b4*/ 	.word	0xffffffff


	//   ....[73]....
        /*06b8*/ 	.word	0xffffffff


	//   ....[74]....
        /*06bc*/ 	.word	0xffffffff


	//   ....[75]....
        /*06c0*/ 	.word	0xffffffff


	//   ....[76]....
        /*06c4*/ 	.word	0xffffffff


	//   ....[77]....
        /*06c8*/ 	.word	0xffffffff


	//   ....[78]....
        /*06cc*/ 	.word	0xffffffff


	//   ....[79]....
        /*06d0*/ 	.word	0xffffffff


	//   ....[80]....
        /*06d4*/ 	.word	0xffffffff


	//   ....[81]....
        /*06d8*/ 	.word	0xffffffff


	//   ....[82]....
        /*06dc*/ 	.word	0xffffffff


	//   ....[83]....
        /*06e0*/ 	.word	0xffffffff


	//   ....[84]....
        /*06e4*/ 	.word	0xffffffff


	//   ....[85]....
        /*06e8*/ 	.word	0xffffffff


	//   ....[86]....
        /*06ec*/ 	.word	0xffffffff


	//   ....[87]....
        /*06f0*/ 	.word	0xffffffff


	//   ....[88]....
        /*06f4*/ 	.word	0xffffffff


	//   ....[89]....
        /*06f8*/ 	.word	0xffffffff


	//   ....[90]....
        /*06fc*/ 	.word	0xffffffff


	//   ....[91]....
        /*0700*/ 	.word	0xffffffff


	//   ....[92]....
        /*0704*/ 	.word	0xffffffff


	//   ....[93]....
        /*0708*/ 	.word	0xffffffff


	//   ....[94]....
        /*070c*/ 	.word	0xffffffff


	//   ....[95]....
        /*0710*/ 	.word	0xffffffff


	//   ....[96]....
        /*0714*/ 	.word	0xffffffff


	//   ....[97]....
        /*0718*/ 	.word	0xffffffff


	//   ....[98]....
        /*071c*/ 	.word	0xffffffff


	//   ....[99]....
        /*0720*/ 	.word	0xffffffff


	//   ....[100]....
        /*0724*/ 	.word	0xffffffff


	//   ....[101]....
        /*0728*/ 	.word	0xffffffff


	//   ....[102]....
        /*072c*/ 	.word	0xffffffff


	//   ....[103]....
        /*0730*/ 	.word	0xffffffff


	//   ....[104]....
        /*0734*/ 	.word	0xffffffff


	//   ....[105]....
        /*0738*/ 	.word	0xffffffff


	//   ....[106]....
        /*073c*/ 	.word	0xffffffff


	//   ....[107]....
        /*0740*/ 	.word	0xffffffff


	//   ....[108]....
        /*0744*/ 	.word	0xffffffff


	//   ....[109]....
        /*0748*/ 	.word	0xffffffff


	//   ....[110]....
        /*074c*/ 	.word	0xffffffff


	//   ....[111]....
        /*0750*/ 	.word	0xffffffff


	//   ....[112]....
        /*0754*/ 	.word	0xffffffff


	//   ....[113]....
        /*0758*/ 	.word	0xffffffff


	//   ....[114]....
        /*075c*/ 	.word	0xffffffff


	//   ....[115]....
        /*0760*/ 	.word	0xffffffff


	//   ....[116]....
        /*0764*/ 	.word	0xffffffff


	//   ....[117]....
        /*0768*/ 	.word	0xffffffff


	//   ....[118]....
        /*076c*/ 	.word	0xffffffff


	//   ....[119]....
        /*0770*/ 	.word	0xffffffff


	//   ....[120]....
        /*0774*/ 	.word	0xffffffff


	//   ....[121]....
        /*0778*/ 	.word	0xffffffff


	//   ....[122]....
        /*077c*/ 	.word	0xffffffff


	//   ....[123]....
        /*0780*/ 	.word	0xffffffff


	//   ....[124]....
        /*0784*/ 	.word	0xffffffff


	//   ....[125]....
        /*0788*/ 	.word	0xffffffff


	//   ....[126]....
        /*078c*/ 	.word	0xffffffff


	//   ....[127]....
        /*0790*/ 	.word	0xffffffff


	//   ....[128]....
        /*0794*/ 	.word	0xffffffff


	//   ....[129]....
        /*0798*/ 	.word	0xffffffff


	//   ....[130]....
        /*079c*/ 	.word	0xffffffff


	//   ....[131]....
        /*07a0*/ 	.word	0xffffffff


	//   ....[132]....
        /*07a4*/ 	.word	0xffffffff


	//   ....[133]....
        /*07a8*/ 	.word	0xffffffff


	//   ....[134]....
        /*07ac*/ 	.word	0xffffffff


	//   ....[135]....
        /*07b0*/ 	.word	0xffffffff


	//   ....[136]....
        /*07b4*/ 	.word	0xffffffff


	//   ....[137]....
        /*07b8*/ 	.word	0xffffffff


	//   ....[138]....
        /*07bc*/ 	.word	0xffffffff


	//   ....[139]....
        /*07c0*/ 	.word	0xffffffff


	//----- nvinfo : EIATTR_COOP_GROUP_INSTR_OFFSETS
	.align		4
.L_244:
        /*07c4*/ 	.byte	0x04, 0x28
        /*07c6*/ 	.short	(.L_246 - .L_245)


	//   ....[0]....
.L_245:
        /*07c8*/ 	.word	0x00000050


	//   ....[1]....
        /*07cc*/ 	.word	0x00001560


	//   ....[2]....
        /*07d0*/ 	.word	0x00001580


	//   ....[3]....
        /*07d4*/ 	.word	0x00001670


	//   ....[4]....
        /*07d8*/ 	.word	0x00001680


	//   ....[5]....
        /*07dc*/ 	.word	0x00001760


	//   ....[6]....
        /*07e0*/ 	.word	0x00001780


	//   ....[7]....
        /*07e4*/ 	.word	0x00001860


	//   ....[8]....
        /*07e8*/ 	.word	0x00001870


	//   ....[9]....
        /*07ec*/ 	.word	0x00001950


	//   ....[10]....
        /*07f0*/ 	.word	0x00001970


	//   ....[11]....
        /*07f4*/ 	.word	0x00001a50


	//   ....[12]....
        /*07f8*/ 	.word	0x00001a60


	//   ....[13]....
        /*07fc*/ 	.word	0x00001b40


	//   ....[14]....
        /*0800*/ 	.word	0x00001b60


	//   ....[15]....
        /*0804*/ 	.word	0x00001c40


	//   ....[16]....
        /*0808*/ 	.word	0x00001c50


	//   ....[17]....
        /*080c*/ 	.word	0x00004020


	//   ....[18]....
        /*0810*/ 	.word	0x00004050


	//   ....[19]....
        /*0814*/ 	.word	0x00004af0


	//   ....[20]....
        /*0818*/ 	.word	0x00004b70


	//   ....[21]....
        /*081c*/ 	.word	0x00004b90


	//   ....[22]....
        /*0820*/ 	.word	0x00004bb0


	//   ....[23]....
        /*0824*/ 	.word	0x00004c80


	//   ....[24]....
        /*0828*/ 	.word	0x00004fb0


	//   ....[25]....
        /*082c*/ 	.word	0x00005a40


	//   ....[26]....
        /*0830*/ 	.word	0x00005be0


	//   ....[27]....
        /*0834*/ 	.word	0x00005c30


	//   ....[28]....
        /*0838*/ 	.word	0x00005cb0


	//   ....[29]....
        /*083c*/ 	.word	0x00008c90


	//   ....[30]....
        /*0840*/ 	.word	0x00008f80


	//   ....[31]....
        /*0844*/ 	.word	0x00009860


	//   ....[32]....
        /*0848*/ 	.word	0x00009890


	//   ....[33]....
        /*084c*/ 	.word	0x0000adb0


	//   ....[34]....
        /*0850*/ 	.word	0x0000b140


	//   ....[35]....
        /*0854*/ 	.word	0x0000b210


	//   ....[36]....
        /*0858*/ 	.word	0x0000b4a0


	//   ....[37]....
        /*085c*/ 	.word	0x0000b520


	//   ....[38]....
        /*0860*/ 	.word	0x0000b6f0


	//   ....[39]....
        /*0864*/ 	.word	0x0000b7b0


	//   ....[40]....
        /*0868*/ 	.word	0x0000b960


	//   ....[41]....
        /*086c*/ 	.word	0x00010410


	//   ....[42]....
        /*0870*/ 	.word	0x00010450


	//   ....[43]....
        /*0874*/ 	.word	0x00010490


	//   ....[44]....
        /*0878*/ 	.word	0x00010500


	//   ....[45]....
        /*087c*/ 	.word	0x00010860


	//   ....[46]....
        /*0880*/ 	.word	0x00010af0


	//   ....[47]....
        /*0884*/ 	.word	0x00010b50


	//   ....[48]....
        /*0888*/ 	.word	0x00010d80


	//   ....[49]....
        /*088c*/ 	.word	0x00013af0


	//   ....[50]....
        /*0890*/ 	.word	0x00013b60


	//   ....[51]....
        /*0894*/ 	.word	0x00013b70


	//   ....[52]....
        /*0898*/ 	.word	0x00013b80


	//   ....[53]....
        /*089c*/ 	.word	0x00013bb0


	//   ....[54]....
        /*08a0*/ 	.word	0x00013bd0


	//   ....[55]....
        /*08a4*/ 	.word	0x00013be0


	//   ....[56]....
        /*08a8*/ 	.word	0x00013bf0


	//   ....[57]....
        /*08ac*/ 	.word	0x00014950


	//   ....[58]....
        /*08b0*/ 	.word	0x00014d70


	//   ....[59]....
        /*08b4*/ 	.word	0x00014d90


	//   ....[60]....
        /*08b8*/ 	.word	0x00014da0


	//   ....[61]....
        /*08bc*/ 	.word	0x00014db0


	//   ....[62]....
        /*08c0*/ 	.word	0x00014dc0


	//   ....[63]....
        /*08c4*/ 	.word	0x00014dd0


	//   ....[64]....
        /*08c8*/ 	.word	0x00014de0


	//   ....[65]....
        /*08cc*/ 	.word	0x00014df0


	//   ....[66]....
        /*08d0*/ 	.word	0x00014f60


	//   ....[67]....
        /*08d4*/ 	.word	0x00014f90


	//   ....[68]....
        /*08d8*/ 	.word	0x00014fb0


	//   ....[69]....
        /*08dc*/ 	.word	0x00014fc0


	//   ....[70]....
        /*08e0*/ 	.word	0x00014fe0


	//   ....[71]....
        /*08e4*/ 	.word	0x00015000


	//   ....[72]....
        /*08e8*/ 	.word	0x00015090


	//   ....[73]....
        /*08ec*/ 	.word	0x000150c0


	//   ....[74]....
        /*08f0*/ 	.word	0x00015150


	//   ....[75]....
        /*08f4*/ 	.word	0x00015180


	//   ....[76]....
        /*08f8*/ 	.word	0x00015190


	//   ....[77]....
        /*08fc*/ 	.word	0x000151a0


	//   ....[78]....
        /*0900*/ 	.word	0x000151b0


	//   ....[79]....
        /*0904*/ 	.word	0x000151c0


	//   ....[80]....
        /*0908*/ 	.word	0x00015310


	//   ....[81]....
        /*090c*/ 	.word	0x00015320


	//   ....[82]....
        /*0910*/ 	.word	0x00015850


	//   ....[83]....
        /*0914*/ 	.word	0x00015870


	//   ....[84]....
        /*0918*/ 	.word	0x00015900


	//   ....[85]....
        /*091c*/ 	.word	0x00015910


	//   ....[86]....
        /*0920*/ 	.word	0x00015990


	//   ....[87]....
        /*0924*/ 	.word	0x000159b0


	//   ....[88]....
        /*0928*/ 	.word	0x00015a30


	//   ....[89]....
        /*092c*/ 	.word	0x00015a40


	//   ....[90]....
        /*0930*/ 	.word	0x00015ac0


	//   ....[91]....
        /*0934*/ 	.word	0x00015ae0


	//   ....[92]....
        /*0938*/ 	.word	0x00015b60


	//   ....[93]....
        /*093c*/ 	.word	0x00015b70


	//   ....[94]....
        /*0940*/ 	.word	0x00015bf0


	//   ....[95]....
        /*0944*/ 	.word	0x00015c10


	//   ....[96]....
        /*0948*/ 	.word	0x00015c90


	//   ....[97]....
        /*094c*/ 	.word	0x00015ca0


	//   ....[98]....
        /*0950*/ 	.word	0x00015db0


	//   ....[99]....
        /*0954*/ 	.word	0x00015ea0


	//   ....[100]....
        /*0958*/ 	.word	0x00015f10


	//   ....[101]....
        /*095c*/ 	.word	0x00015f80


	//   ....[102]....
        /*0960*/ 	.word	0x00015fe0


	//   ....[103]....
        /*0964*/ 	.word	0x00016050


	//   ....[104]....
        /*0968*/ 	.word	0x000160c0


	//   ....[105]....
        /*096c*/ 	.word	0x00016130


	//   ....[106]....
        /*0970*/ 	.word	0x00016190


	//   ....[107]....
        /*0974*/ 	.word	0x00016200


	//   ....[108]....
        /*0978*/ 	.word	0x00016270


	//   ....[109]....
        /*097c*/ 	.word	0x000162e0


	//   ....[110]....
        /*0980*/ 	.word	0x00016340


	//   ....[111]....
        /*0984*/ 	.word	0x000163b0


	//   ....[112]....
        /*0988*/ 	.word	0x00016420


	//   ....[113]....
        /*098c*/ 	.word	0x00016490


	//   ....[114]....
        /*0990*/ 	.word	0x000164f0


	//   ....[115]....
        /*0994*/ 	.word	0x00016550


	//   ....[116]....
        /*0998*/ 	.word	0x000165b0


	//   ....[117]....
        /*099c*/ 	.word	0x00016600


	//   ....[118]....
        /*09a0*/ 	.word	0x00016660


	//   ....[119]....
        /*09a4*/ 	.word	0x000166b0


	//   ....[120]....
        /*09a8*/ 	.word	0x00016710


	//   ....[121]....
        /*09ac*/ 	.word	0x00016760


	//   ....[122]....
        /*09b0*/ 	.word	0x000167c0


	//   ....[123]....
        /*09b4*/ 	.word	0x00016830


	//   ....[124]....
        /*09b8*/ 	.word	0x000168a0


	//   ....[125]....
        /*09bc*/ 	.word	0x00016910


	//   ....[126]....
        /*09c0*/ 	.word	0x00016970


	//   ....[127]....
        /*09c4*/ 	.word	0x000169e0


	//   ....[128]....
        /*09c8*/ 	.word	0x00016a50


	//   ....[129]....
        /*09cc*/ 	.word	0x00016ac0


	//   ....[130]....
        /*09d0*/ 	.word	0x00016b20


	//   ....[131]....
        /*09d4*/ 	.word	0x00016b90


	//   ....[132]....
        /*09d8*/ 	.word	0x00016c00


	//   ....[133]....
        /*09dc*/ 	.word	0x00016c70


	//   ....[134]....
        /*09e0*/ 	.word	0x00016cd0


	//   ....[135]....
        /*09e4*/ 	.word	0x00016d40


	//   ....[136]....
        /*09e8*/ 	.word	0x00016db0


	//   ....[137]....
        /*09ec*/ 	.word	0x00016e20


	//   ....[138]....
        /*09f0*/ 	.word	0x00016e80


	//   ....[139]....
        /*09f4*/ 	.word	0x00016ef0


	//----- nvinfo : EIATTR_EXIT_INSTR_OFFSETS
	.align		4
.L_246:
        /*09f8*/ 	.byte	0x04, 0x1c
        /*09fa*/ 	.short	(.L_248 - .L_247)


	//   ....[0]....
.L_247:
        /*09fc*/ 	.word	0x000000a0


	//   ....[1]....
        /*0a00*/ 	.word	0x00015e50


	//----- nvinfo : EIATTR_MAX_THREADS
	.align		4
.L_248:
        /*0a04*/ 	.byte	0x04, 0x05
        /*0a06*/ 	.short	(.L_250 - .L_249)
.L_249:
        /*0a08*/ 	.word	0x00000080
        /*0a0c*/ 	.word	0x00000001
        /*0a10*/ 	.word	0x00000001


	//----- nvinfo : EIATTR_CRS_STACK_SIZE
	.align		4
.L_250:
        /*0a14*/ 	.byte	0x04, 0x1e
        /*0a16*/ 	.short	(.L_252 - .L_251)
.L_251:
        /*0a18*/ 	.word	0x00000000
.L_252:


//--------------------- .nv.info._ZN7cutlass13device_kernelIN5flash19enable_sm80_to_sm89INS1_16FlashAttnFwdSm80INS1_25CollectiveMainloopFwdSm80ILi4ELi1ELb0EN4cute5tupleIJNS5_1CILi128EEENS7_ILi112EEENS7_ILi64EEEEEELi64ENS_6half_tEfNS_4arch4Sm80ELb1ELb0ELb1ELb1ELb0ELb0ELb1ELb0EEENS1_21CollectiveEpilogueFwdINS6_IJS8_SA_S9_EEENS6_IJNS7_ILi1EEESI_SI_EEESC_SE_Li128ELb1ELb1ELb0ELb0EEENS1_19SingleTileSchedulerILb1ELb0ELb1ELi128EEEEEEEEEvNT_6ParamsE --------------------------
	.section	.nv.info._ZN7cutlass13device_kernelIN5flash19enable_sm80_to_sm89INS1_16FlashAttnFwdSm80INS1_25CollectiveMainloopFwdSm80ILi4ELi1ELb0EN4cute5tupleIJNS5_1CILi128EEENS7_ILi112EEENS7_ILi64EEEEEELi64ENS_6half_tEfNS_4arch4Sm80ELb1ELb0ELb1ELb1ELb0ELb0ELb1ELb0EEENS1_21CollectiveEpilogueFwdINS6_IJS8_SA_S9_EEENS6_IJNS7_ILi1EEESI_SI_EEESC_SE_Li128ELb1ELb1ELb0ELb0EEENS1_19SingleTileSchedulerILb1ELb0ELb1ELi128EEEEEEEEEvNT_6ParamsE,"",@"SHT_CUDA_INFO"
	.sectionflags	@""
	.align	4


	//----- nvinfo : EIATTR_CUDA_API_VERSION
	.align		4
        /*0000*/ 	.byte	0x04, 0x37
        /*0002*/ 	.short	(.L_254 - .L_253)
.L_253:
        /*0004*/ 	.word	0x00000082


	//----- nvinfo : EIATTR_SW2861232_WAR
	.align		4
.L_254:
        /*0008*/ 	.byte	0x01, 0x35
	.zero		2


	//----- nvinfo : EIATTR_PARAM_CBANK
	.align		4
        /*000c*/ 	.byte	0x04, 0x0a
        /*000e*/ 	.short	(.L_256 - .L_255)
	.align		4
.L_255:
        /*0010*/ 	.word	index@(.nv.constant0._ZN7cutlass13device_kernelIN5flash19enable_sm80_to_sm89INS1_16FlashAttnFwdSm80INS1_25CollectiveMainloopFwdSm80ILi4ELi1ELb0EN4cute5tupleIJNS5_1CILi128EEENS7_ILi112EEENS7_ILi64EEEEEELi64ENS_6half_tEfNS_4arch4Sm80ELb1ELb0ELb1ELb1ELb0ELb0ELb1ELb0EEENS1_21CollectiveEpilogueFwdINS6_IJS8_SA_S9_EEENS6_IJNS7_ILi1EEESI_SI_EEESC_SE_Li128ELb1ELb1ELb0ELb0EEENS1_19SingleTileSchedulerILb1ELb0ELb1ELi128EEEEEEEEEvNT_6ParamsE)
        /*0014*/ 	.short	0x0160
        /*0016*/ 	.short	0x0418


	//----- nvinfo : EIATTR_CBANK_PARAM_SIZE
	.align		4
.L_256:
        /*0018*/ 	.byte	0x03, 0x19
        /*001a*/ 	.short	0x0418


	//----- nvinfo : EIATTR_KPARAM_INFO
	.align		4
        /*001c*/ 	.byte	0x04, 0x17
        /*001e*/ 	.short	(.L_258 - .L_257)
.L_257:
        /*0020*/ 	.word	0x00000000
        /*0024*/ 	.short	0x0000
        /*0026*/ 	.short	0x0000
        /*0028*/ 	.byte	0x00, 0xf0, 0x61, 0x10


	//----- nvinfo : EIATTR_MAXREG_COUNT
	.align		4
.L_258:
        /*002c*/ 	.byte	0x03, 0x1b
        /*002e*/ 	.short	0x00ff


	//----- nvinfo : EIATTR_NUM_BARRIERS
	.align		4
        /*0030*/ 	.byte	0x02, 0x4c
        /*0032*/ 	.byte	0x02
	.zero		1


	//----- nvinfo : EIATTR_ANNOTATIONS
	.align		4
        /*0034*/ 	.byte	0x04, 0x55
        /*0036*/ 	.short	(.L_260 - .L_259)


	//   ....[0]....
.L_259:
        /* <DEDUP_REMOVED lines=86> */


	//----- nvinfo : EIATTR_MERCURY_ISA_VERSION
	.align		4
.L_260:
        /*0588*/ 	.byte	0x03, 0x5f
        /*058a*/ 	.short	0x0000


	//----- nvinfo : EIATTR_COOP_GROUP_MASK_REGIDS
	.align		4
        /*058c*/ 	.byte	0x04, 0x29
        /*058e*/ 	.short	(.L_262 - .L_261)


	//   ....[0]....
.L_261:
        /*0590*/ 	.word	0xffffffff


	//   ....[1]....
        /*0594*/ 	.word	0xffffffff


	//   ....[2]....
        /*0598*/ 	.word	0xffffffff


	//   ....[3]....
        /*059c*/ 	.word	0xffffffff


	//   ....[4]....
        /*05a0*/ 	.word	0xffffffff


	//   ....[5]....
        /*05a4*/ 	.word	0xffffffff


	//   ....[6]....
        /*05a8*/ 	.word	0xffffffff


	//   ....[7]....
        /*05ac*/ 	.word	0xffffffff


	//   ....[8]....
        /*05b0*/ 	.word	0xffffffff


	//   ....[9]....
        /*05b4*/ 	.word	0xffffffff


	//   ....[10]....
        /*05b8*/ 	.word	0xffffffff


	//   ....[11]....
        /*05bc*/ 	.word	0xffffffff


	//   ....[12]....
        /*05c0*/ 	.word	0xffffffff


	//   ....[13]....
        /*05c4*/ 	.word	0xffffffff


	//   ....[14]....
        /*05c8*/ 	.word	0xffffffff


	//   ....[15]....
        /*05cc*/ 	.word	0xffffffff


	//   ....[16]....
        /*05d0*/ 	.word	0xffffffff


	//   ....[17]....
        /*05d4*/ 	.word	0xffffffff


	//   ....[18]....
        /*05d8*/ 	.word	0xffffffff


	//   ....[19]....
        /*05dc*/ 	.word	0xffffffff


	//   ....[20]....
        /*05e0*/ 	.word	0xffffffff


	//   ....[21]....
        /*05e4*/ 	.word	0xffffffff


	//   ....[22]....
        /*05e8*/ 	.word	0xffffffff


	//   ....[23]....
        /*05ec*/ 	.word	0xffffffff


	//   ....[24]....
        /*05f0*/ 	.word	0xffffffff


	//   ....[25]....
        /*05f4*/ 	.word	0xffffffff


	//   ....[26]....
        /*05f8*/ 	.word	0xffffffff


	//   ....[27]....
        /*05fc*/ 	.word	0xffffffff


	//   ....[28]....
        /*0600*/ 	.word	0xffffffff


	//   ....[29]....
        /*0604*/ 	.word	0xffffffff


	//   ....[30]....
        /*0608*/ 	.word	0xffffffff


	//   ....[31]....
        /*060c*/ 	.word	0xffffffff


	//   ....[32]....
        /*0610*/ 	.word	0xffffffff


	//   ....[33]....
        /*0614*/ 	.word	0xffffffff


	//   ....[34]....
        /*0618*/ 	.word	0xffffffff


	//   ....[35]....
        /*061c*/ 	.word	0xffffffff


	//   ....[36]....
        /*0620*/ 	.word	0xffffffff


	//   ....[37]....
        /*0624*/ 	.word	0xffffffff


	//   ....[38]....
        /*0628*/ 	.word	0xffffffff


	//   ....[39]....
        /*062c*/ 	.word	0xffffffff


	//   ....[40]....
        /*0630*/ 	.word	0xffffffff


	//   ....[41]....
        /*0634*/ 	.word	0xffffffff


	//   ....[42]....
        /*0638*/ 	.word	0xffffffff


	//   ....[43]....
        /*063c*/ 	.word	0xffffffff


	//   ....[44]....
        /*0640*/ 	.word	0xffffffff


	//   ....[45]....
        /*0644*/ 	.word	0xffffffff


	//   ....[46]....
        /*0648*/ 	.word	0xffffffff


	//   ....[47]....
        /*064c*/ 	.word	0xffffffff


	//   ....[48]....
        /*0650*/ 	.word	0xffffffff


	//   ....[49]....
        /*0654*/ 	.word	0xffffffff


	//   ....[50]....
        /*0658*/ 	.word	0xffffffff


	//   ....[51]....
        /*065c*/ 	.word	0xffffffff


	//   ....[52]....
        /*0660*/ 	.word	0xffffffff


	//   ....[53]....
        /*0664*/ 	.word	0xffffffff


	//   ....[54]....
        /*0668*/ 	.word	0xffffffff


	//   ....[55]....
        /*066c*/ 	.word	0xffffffff


	//   ....[56]....
        /*0670*/ 	.word	0xffffffff


	//   ....[57]....
        /*0674*/ 	.word	0xffffffff


	//   ....[58]....
        /*0678*/ 	.word	0xffffffff


	//   ....[59]....
        /*067c*/ 	.word	0xffffffff


	//   ....[60]....
        /*0680*/ 	.word	0xffffffff


	//   ....[61]....
        /*0684*/ 	.word	0xffffffff


	//   ....[62]....
        /*0688*/ 	.word	0xffffffff


	//   ....[63]....
        /*068c*/ 	.word	0xffffffff


	//   ....[64]....
        /*0690*/ 	.word	0xffffffff


	//   ....[65]....
        /*0694*/ 	.word	0xffffffff


	//   ....[66]....
        /*0698*/ 	.word	0xffffffff


	//   ....[67]....
        /*069c*/ 	.word	0xffffffff


	//   ....[68]....
        /*06a0*/ 	.word	0xffffffff


	//   ....[69]....
        /*06a4*/ 	.word	0xffffffff


	//   ....[70]....
        /*06a8*/ 	.word	0xffffffff


	//   ....[71]....
        /*06ac*/ 	.word	0xffffffff


	//   ....[72]....
        /*06b0*/ 	.word	0xffffffff


	//   ....[73]....
        /*06b4*/ 	.word	0xffffffff


	//   ....[74]....
        /*06b8*/ 	.word	0xffffffff


	//   ....[75]....
        /*06bc*/ 	.word	0xffffffff


	//   ....[76]....
        /*06c0*/ 	.word	0xffffffff


	//   ....[77]....
        /*06c4*/ 	.word	0xffffffff


	//   ....[78]....
        /*06c8*/ 	.word	0xffffffff


	//   ....[79]....
        /*06cc*/ 	.word	0xffffffff


	//   ....[80]....
        /*06d0*/ 	.word	0xffffffff


	//   ....[81]....
        /*06d4*/ 	.word	0xffffffff


	//   ....[82]....
        /*06d8*/ 	.word	0xffffffff


	//   ....[83]....
        /*06dc*/ 	.word	0xffffffff


	//   ....[84]....
        /*06e0*/ 	.word	0xffffffff


	//   ....[85]....
        /*06e4*/ 	.word	0xffffffff


	//   ....[86]....
        /*06e8*/ 	.word	0xffffffff


	//   ....[87]....
        /*06ec*/ 	.word	0xffffffff


	//   ....[88]....
        /*06f0*/ 	.word	0xffffffff


	//   ....[89]....
        /*06f4*/ 	.word	0xffffffff


	//   ....[90]....
        /*06f8*/ 	.word	0xffffffff


	//   ....[91]....
        /*06fc*/ 	.word	0xffffffff


	//   ....[92]....
        /*0700*/ 	.word	0xffffffff


	//   ....[93]....
        /*0704*/ 	.word	0xffffffff


	//   ....[94]....
        /*0708*/ 	.word	0xffffffff


	//   ....[95]....
        /*070c*/ 	.word	0xffffffff


	//   ....[96]....
        /*0710*/ 	.word	0xffffffff


	//----- nvinfo : EIATTR_COOP_GROUP_INSTR_OFFSETS
	.align		4
.L_262:
        /*0714*/ 	.byte	0x04, 0x28
        /*0716*/ 	.short	(.L_264 - .L_263)


	//   ....[0]....
.L_263:
        /*0718*/ 	.word	0x00000090


	//   ....[1]....
        /*071c*/ 	.word	0x00001020


	//   ....[2]....
        /*0720*/ 	.word	0x00001050


	//   ....[3]....
        /*0724*/ 	.word	0x000011f0


	//   ....[4]....
        /*0728*/ 	.word	0x00001220


	//   ....[5]....
        /*072c*/ 	.word	0x000012b0


	//   ....[6]....
        /*0730*/ 	.word	0x000012e0


	//   ....[7]....
        /*0734*/ 	.word	0x00001370


	//   ....[8]....
        /*0738*/ 	.word	0x000013a0


	//   ....[9]....
        /*073c*/ 	.word	0x00001430


	//   ....[10]....
        /*0740*/ 	.word	0x00001460


	//   ....[11]....
        /*0744*/ 	.word	0x000014f0


	//   ....[12]....
        /*0748*/ 	.word	0x00001520


	//   ....[13]....
        /*074c*/ 	.word	0x000015b0


	//   ....[14]....
        /*0750*/ 	.word	0x000015e0


	//   ....[15]....
        /*0754*/ 	.word	0x00001660


	//   ....[16]....
        /*0758*/ 	.word	0x000016a0


	//   ....[17]....
        /*075c*/ 	.word	0x00003be0


	//   ....[18]....
        /*0760*/ 	.word	0x00003bf0


	//   ....[19]....
        /*0764*/ 	.word	0x00003c10


	//   ....[20]....
        /*0768*/ 	.word	0x00004d70


	//   ....[21]....
        /*076c*/ 	.word	0x00004da0


	//   ....[22]....
        /*0770*/ 	.word	0x00004db0


	//   ....[23]....
        /*0774*/ 	.word	0x00004df0


	//   ....[24]....
        /*0778*/ 	.word	0x00004e20


	//   ....[25]....
        /*077c*/ 	.word	0x00004e60


	//   ....[26]....
        /*0780*/ 	.word	0x00004e70


	//   ....[27]....
        /*0784*/ 	.word	0x000057a0


	//   ....[28]....
        /*0788*/ 	.word	0x00005820


	//   ....[29]....
        /*078c*/ 	.word	0x00009370


	//   ....[30]....
        /*0790*/ 	.word	0x000094f0


	//   ....[31]....
        /*0794*/ 	.word	0x00009530


	//   ....[32]....
        /*0798*/ 	.word	0x00009600


	//   ....[33]....
        /*079c*/ 	.word	0x0000acf0


	//   ....[34]....
        /*07a0*/ 	.word	0x0000ae00


	//   ....[35]....
        /*07a4*/ 	.word	0x0000b4d0


	//   ....[36]....
        /*07a8*/ 	.word	0x0000b530


	//   ....[37]....
        /*07ac*/ 	.word	0x0000b670


	//   ....[38]....
        /*07b0*/ 	.word	0x0000b7c0


	//   ....[39]....
        /*07b4*/ 	.word	0x0000b800


	//   ....[40]....
        /*07b8*/ 	.word	0x0000b8f0


	//   ....[41]....
        /*07bc*/ 	.word	0x000105c0


	//   ....[42]....
        /*07c0*/ 	.word	0x00010670


	//   ....[43]....
        /*07c4*/ 	.word	0x000106c0


	//   ....[44]....
        /*07c8*/ 	.word	0x00010750


	//   ....[45]....
        /*07cc*/ 	.word	0x000109c0


	//   ....[46]....
        /*07d0*/ 	.word	0x00010a60


	//   ....[47]....
        /*07d4*/ 	.word	0x00010b90


	//   ....[48]....
        /*07d8*/ 	.word	0x00010d80


	//   ....[49]....
        /*07dc*/ 	.word	0x00014550


	//   ....[50]....
        /*07e0*/ 	.word	0x00014560


	//   ....[51]....
        /*07e4*/ 	.word	0x00014570


	//   ....[52]....
        /*07e8*/ 	.word	0x00014580


	//   ....[53]....
        /*07ec*/ 	.word	0x000145b0


	//   ....[54]....
        /*07f0*/ 	.word	0x000145d0


	//   ....[55]....
        /*07f4*/ 	.word	0x000145f0


	//   ....[56]....
        /*07f8*/ 	.word	0x00014600


	//   ....[57]....
        /*07fc*/ 	.word	0x000158d0


	//   ....[58]....
        /*0800*/ 	.word	0x00015940


	//   ....[59]....
        /*0804*/ 	.word	0x00015970


	//   ....[60]....
        /*0808*/ 	.word	0x000159a0


	//   ....[61]....
        /*080c*/ 	.word	0x000159e0


	//   ....[62]....
        /*0810*/ 	.word	0x00015a10


	//   ....[63]....
        /*0814*/ 	.word	0x00015a40


	//   ....[64]....
        /*0818*/ 	.word	0x00015a50


	//   ....[65]....
        /*081c*/ 	.word	0x00015b30


	//   ....[66]....
        /*0820*/ 	.word	0x00015b90


	//   ....[67]....
        /*0824*/ 	.word	0x00015bc0


	//   ....[68]....
        /*0828*/ 	.word	0x00015c20


	//   ....[69]....
        /*082c*/ 	.word	0x00015c30


	//   ....[70]....
        /*0830*/ 	.word	0x00015c40


	//   ....[71]....
        /*0834*/ 	.word	0x00015c60


	//   ....[72]....
        /*0838*/ 	.word	0x00015cc0


	//   ....[73]....
        /*083c*/ 	.word	0x00015d70


	//   ....[74]....
        /*0840*/ 	.word	0x00015d80


	//   ....[75]....
        /*0844*/ 	.word	0x00015db0


	//   ....[76]....
        /*0848*/ 	.word	0x00015dc0


	//   ....[77]....
        /*084c*/ 	.word	0x00015dd0


	//   ....[78]....
        /*0850*/ 	.word	0x00015de0


	//   ....[79]....
        /*0854*/ 	.word	0x00015e60


	//   ....[80]....
        /*0858*/ 	.word	0x00015e70


	//   ....[81]....
        /*085c*/ 	.word	0x000165d0


	//   ....[82]....
        /*0860*/ 	.word	0x00016610


	//   ....[83]....
        /*0864*/ 	.word	0x00016640


	//   ....[84]....
        /*0868*/ 	.word	0x00016670


	//   ....[85]....
        /*086c*/ 	.word	0x000166a0


	//   ....[86]....
        /*0870*/ 	.word	0x000166d0


	//   ....[87]....
        /*0874*/ 	.word	0x00016700


	//   ....[88]....
        /*0878*/ 	.word	0x00016720


	//   ....[89]....
        /*087c*/ 	.word	0x00016740


	//   ....[90]....
        /*0880*/ 	.word	0x00016770


	//   ....[91]....
        /*0884*/ 	.word	0x00016780


	//   ....[92]....
        /*0888*/ 	.word	0x00016790


	//   ....[93]....
        /*088c*/ 	.word	0x000167a0


	//   ....[94]....
        /*0890*/ 	.word	0x000167b0


	//   ....[95]....
        /*0894*/ 	.word	0x000167e0


	//   ....[96]....
        /*0898*/ 	.word	0x00016800


	//----- nvinfo : EIATTR_EXIT_INSTR_OFFSETS
	.align		4
.L_264:
        /*089c*/ 	.byte	0x04, 0x1c
        /*089e*/ 	.short	(.L_266 - .L_265)


	//   ....[0]....
.L_265:
        /*08a0*/ 	.word	0x00000370


	//   ....[1]....
        /*08a4*/ 	.word	0x00015f10


	//   ....[2]....
        /*08a8*/ 	.word	0x00015f50


	//   ....[3]....
        /*08ac*/ 	.word	0x00016960


	//   ....[4]....
        /*08b0*/ 	.word	0x000169a0


	//----- nvinfo : EIATTR_CTAIDZ_USED
	.align		4
.L_266:
        /*08b4*/ 	.byte	0x01, 0x04
	.zero		2


	//----- nvinfo : EIATTR_MAX_THREADS
	.align		4
        /*08b8*/ 	.byte	0x04, 0x05
        /*08ba*/ 	.short	(.L_268 - .L_267)
.L_267:
        /*08bc*/ 	.word	0x00000080
        /*08c0*/ 	.word	0x00000001
        /*08c4*/ 	.word	0x00000001


	//----- nvinfo : EIATTR_CRS_STACK_SIZE
	.align		4
.L_268:
        /*08c8*/ 	.byte	0x04, 0x1e
        /*08ca*/ 	.short	(.L_270 - .L_269)
.L_269:
        /*08cc*/ 	.word	0x00000000
.L_270:


//--------------------- .nv.info._ZN7cutlass13device_kernelIN5flash19enable_sm80_to_sm89INS1_16FlashAttnFwdSm80INS1_25CollectiveMainloopFwdSm80ILi4ELi1ELb0EN4cute5tupleIJNS5_1CILi128EEENS7_ILi112EEENS7_ILi64EEEEEELi64ENS_6half_tEfNS_4arch4Sm80ELb1ELb0ELb1ELb1ELb0ELb1ELb1ELb0EEENS1_21CollectiveEpilogueFwdINS6_IJS8_SA_S9_EEENS6_IJNS7_ILi1EEESI_SI_EEESC_SE_Li128ELb1ELb1ELb0ELb0EEENS1_19SingleTileSchedulerILb1ELb0ELb1ELi128EEEEEEEEEvNT_6ParamsE --------------------------
	.section	.nv.info._ZN7cutlass13device_kernelIN5flash19enable_sm80_to_sm89INS1_16FlashAttnFwdSm80INS1_25CollectiveMainloopFwdSm80ILi4ELi1ELb0EN4cute5tupleIJNS5_1CILi128EEENS7_ILi112EEENS7_ILi64EEEEEELi64ENS_6half_tEfNS_4arch4Sm80ELb1ELb0ELb1ELb1ELb0ELb1ELb1ELb0EEENS1_21CollectiveEpilogueFwdINS6_IJS8_SA_S9_EEENS6_IJNS7_ILi1EEESI_SI_EEESC_SE_Li128ELb1ELb1ELb0ELb0EEENS1_19SingleTileSchedulerILb1ELb0ELb1ELi128EEEEEEEEEvNT_6ParamsE,"",@"SHT_CUDA_INFO"
	.sectionflags	@""
	.align	4


	//----- nvinfo : EIATTR_CUDA_API_VERSION
	.align		4
        /*0000*/ 	.byte	0x04, 0x37
        /*0002*/ 	.short	(.L_272 - .L_271)
.L_271:
        /*0004*/ 	.word	0x00000082


	//----- nvinfo : EIATTR_SW2861232_WAR
	.align		4
.L_272:
        /*0008*/ 	.byte	0x01, 0x35
	.zero		2


	//----- nvinfo : EIATTR_PARAM_CBANK
	.align		4
        /*000c*/ 	.byte	0x04, 0x0a
        /*000e*/ 	.short	(.L_274 - .L_273)
	.align		4
.L_273:
        /*0010*/ 	.word	index@(.nv.constant0._ZN7cutlass13device_kernelIN5flash19enable_sm80_to_sm89INS1_16FlashAttnFwdSm80INS1_25CollectiveMainloopFwdSm80ILi4ELi1ELb0EN4cute5tupleIJNS5_1CILi128EEENS7_ILi112EEENS7_ILi64EEEEEELi64ENS_6half_tEfNS_4arch4Sm80ELb1ELb0ELb1ELb1ELb0ELb1ELb1ELb0EEENS1_21CollectiveEpilogueFwdINS6_IJS8_SA_S9_EEENS6_IJNS7_ILi1EEESI_SI_EEESC_SE_Li128ELb1ELb1ELb0ELb0EEENS1_19SingleTileSchedulerILb1ELb0ELb1ELi128EEEEEEEEEvNT_6ParamsE)
        /*0014*/ 	.short	0x0160
        /*0016*/ 	.short	0x0418


	//----- nvinfo : EIATTR_CBANK_PARAM_SIZE
	.align		4
.L_274:
        /*0018*/ 	.byte	0x03, 0x19
        /*001a*/ 	.short	0x0418


	//----- nvinfo : EIATTR_KPARAM_INFO
	.align		4
        /*001c*/ 	.byte	0x04, 0x17
        /*001e*/ 	.short	(.L_276 - .L_275)
.L_275:
        /*0020*/ 	.word	0x00000000
        /*0024*/ 	.short	0x0000
        /*0026*/ 	.short	0x0000
        /*0028*/ 	.byte	0x00, 0xf0, 0x61, 0x10


	//----- nvinfo : EIATTR_MAXREG_COUNT
	.align		4
.L_276:
        /*002c*/ 	.byte	0x03, 0x1b
        /*002e*/ 	.short	0x00ff


	//----- nvinfo : EIATTR_NUM_BARRIERS
	.align		4
        /*0030*/ 	.byte	0x02, 0x4c
        /*0032*/ 	.byte	0x02
	.zero		1


	//----- nvinfo : EIATTR_ANNOTATIONS
	.align		4
        /*0034*/ 	.byte	0x04, 0x55
        /*0036*/ 	.short	(.L_278 - .L_277)


	//   ....[0]....
.L_277:
        /* <DEDUP_REMOVED lines=91> */


	//----- nvinfo : EIATTR_MERCURY_ISA_VERSION
	.align		4
.L_278:
        /*05d0*/ 	.byte	0x03, 0x5f
        /*05d2*/ 	.short	0x0000


	//----- nvinfo : EIATTR_COOP_GROUP_MASK_REGIDS
	.align		4
        /*05d4*/ 	.byte	0x04, 0x29
        /*05d6*/ 	.short	(.L_280 - .L_279)


	//   ....[0]....
.L_279:
        /*05d8*/ 	.word	0xffffffff


	//   ....[1]....
        /*05dc*/ 	.word	0xffffffff


	//   ....[2]....
        /*05e0*/ 	.word	0xffffffff


	//   ....[3]....
        /*05e4*/ 	.word	0xffffffff


	//   ....[4]....
        /*05e8*/ 	.word	0xffffffff


	//   ....[5]....
        /*05ec*/ 	.word	0xffffffff


	//   ....[6]....
        /*05f0*/ 	.word	0xffffffff


	//   ....[7]....
        /*05f4*/ 	.word	0xffffffff


	//   ....[8]....
        /*05f8*/ 	.word	0xffffffff


	//   ....[9]....
        /*05fc*/ 	.word	0xffffffff


	//   ....[10]....
        /*0600*/ 	.word	0xffffffff


	//   ....[11]....
        /*0604*/ 	.word	0xffffffff


	//   ....[12]....
        /*0608*/ 	.word	0xffffffff


	//   ....[13]....
        /*060c*/ 	.word	0xffffffff


	//   ....[14]....
        /*0610*/ 	.word	0xffffffff


	//   ....[15]....
        /*0614*/ 	.word	0xffffffff


	//   ....[16]....
        /*0618*/ 	.word	0xffffffff


	//   ....[17]....
        /*061c*/ 	.word	0xffffffff


	//   ....[18]....
        /*0620*/ 	.word	0xffffffff


	//   ....[19]....
        /*0624*/ 	.word	0xffffffff


	//   ....[20]....
        /*0628*/ 	.word	0xffffffff


	//   ....[21]....
        /*062c*/ 	.word	0xffffffff


	//   ....[22]....
        /*0630*/ 	.word	0xffffffff


	//   ....[23]....
        /*0634*/ 	.word	0xffffffff


	//   ....[24]....
        /*0638*/ 	.word	0xffffffff


	//   ....[25]....
        /*063c*/ 	.word	0xffffffff


	//   ....[26]....
        /*0640*/ 	.word	0xffffffff


	//   ....[27]....
        /*0644*/ 	.word	0xffffffff


	//   ....[28]....
        /*0648*/ 	.word	0xffffffff


	//   ....[29]....
        /*064c*/ 	.word	0xffffffff


	//   ....[30]....
        /*0650*/ 	.word	0xffffffff


	//   ....[31]....
        /*0654*/ 	.word	0xffffffff


	//   ....[32]....
        /*0658*/ 	.word	0xffffffff


	//   ....[33]....
        /*065c*/ 	.word	0xffffffff


	//   ....[34]....
        /*0660*/ 	.word	0xffffffff


	//   ....[35]....
        /*0664*/ 	.word	0xffffffff


	//   ....[36]....
        /*0668*/ 	.word	0xffffffff


	//   ....[37]....
        /*066c*/ 	.word	0xffffffff


	//   ....[38]....
        /*0670*/ 	.word	0xffffffff


	//   ....[39]....
        /*0674*/ 	.word	0xffffffff


	//   ....[40]....
        /*0678*/ 	.word	0xffffffff


	//   ....[41]....
        /*067c*/ 	.word	0xffffffff


	//   ....[42]....
        /*0680*/ 	.word	0xffffffff


	//   ....[43]....
        /*0684*/ 	.word	0xffffffff


	//   ....[44]....
        /*0688*/ 	.word	0xffffffff


	//   ....[45]....
        /*068c*/ 	.word	0xffffffff


	//   ....[46]....
        /*0690*/ 	.word	0xffffffff


	//   ....[47]....
        /*0694*/ 	.word	0xffffffff


	//   ....[48]....
        /*0698*/ 	.word	0xffffffff


	//   ....[49]....
        /*069c*/ 	.word	0xffffffff


	//   ....[50]....
        /*06a0*/ 	.word	0xffffffff


	//   ....[51]....
        /*06a4*/ 	.word	0xffffffff


	//   ....[52]....
        /*06a8*/ 	.word	0xffffffff


	//   ....[53]....
        /*06ac*/ 	.word	0xffffffff


	//   ....[54]....
        /*06b0*/ 	.word	0xffffffff


	//   ....[55]....
        /*06b4*/ 	.word	0xffffffff


	//   ....[56]....
        /*06b8*/ 	.word	0xffffffff


	//   ....[57]....
        /*06bc*/ 	.word	0xffffffff


	//   ....[58]....
        /*06c0*/ 	.word	0xffffffff


	//   ....[59]....
        /*06c4*/ 	.word	0xffffffff


	//   ....[60]....
        /*06c8*/ 	.word	0xffffffff


	//   ....[61]....
        /*06cc*/ 	.word	0xffffffff


	//   ....[62]....
        /*06d0*/ 	.word	0xffffffff


	//   ....[63]....
        /*06d4*/ 	.word	0xffffffff


	//   ....[64]....
        /*06d8*/ 	.word	0xffffffff


	//   ....[65]....
        /*06dc*/ 	.word	0xffffffff


	//   ....[66]....
        /*06e0*/ 	.word	0xffffffff


	//   ....[67]....
        /*06e4*/ 	.word	0xffffffff


	//   ....[68]....
        /*06e8*/ 	.word	0xffffffff


	//   ....[69]....
        /*06ec*/ 	.word	0xffffffff


	//   ....[70]....
        /*06f0*/ 	.word	0xffffffff


	//   ....[71]....
        /*06f4*/ 	.word	0xffffffff


	//   ....[72]....
        /*06f8*/ 	.word	0xffffffff


	//   ....[73]....
        /*06fc*/ 	.word	0xffffffff


	//   ....[74]....
        /*0700*/ 	.word	0xffffffff


	//   ....[75]....
        /*0704*/ 	.word	0xffffffff


	//   ....[76]....
        /*0708*/ 	.word	0xffffffff


	//   ....[77]....
        /*070c*/ 	.word	0xffffffff


	//   ....[78]....
        /*0710*/ 	.word	0xffffffff


	//   ....[79]....
        /*0714*/ 	.word	0xffffffff


	//   ....[80]....
        /*0718*/ 	.word	0xffffffff


	//   ....[81]....
        /*071c*/ 	.word	0xffffffff


	//   ....[82]....
        /*0720*/ 	.word	0xffffffff


	//   ....[83]....
        /*0724*/ 	.word	0xffffffff


	//   ....[84]....
        /*0728*/ 	.word	0xffffffff


	//   ....[85]....
        /*072c*/ 	.word	0xffffffff


	//   ....[86]....
        /*0730*/ 	.word	0xffffffff


	//   ....[87]....
        /*0734*/ 	.word	0xffffffff


	//   ....[88]....
        /*0738*/ 	.word	0xffffffff


	//   ....[89]....
        /*073c*/ 	.word	0xffffffff


	//   ....[90]....
        /*0740*/ 	.word	0xffffffff


	//   ....[91]....
        /*0744*/ 	.word	0xffffffff


	//   ....[92]....
        /*0748*/ 	.word	0xffffffff


	//   ....[93]....
        /*074c*/ 	.word	0xffffffff


	//   ....[94]....
        /*0750*/ 	.word	0xffffffff


	//   ....[95]....
        /*0754*/ 	.word	0xffffffff


	//   ....[96]....
        /*0758*/ 	.word	0xffffffff


	//   ....[97]....
        /*075c*/ 	.word	0xffffffff


	//   ....[98]....
        /*0760*/ 	.word	0xffffffff


	//   ....[99]....
        /*0764*/ 	.word	0xffffffff


	//   ....[100]....
        /*0768*/ 	.word	0xffffffff


	//   ....[101]....
        /*076c*/ 	.word	0xffffffff


	//   ....[102]....
        /*0770*/ 	.word	0xffffffff


	//   ....[103]....
        /*0774*/ 	.word	0xffffffff


	//   ....[104]....
        /*0778*/ 	.word	0xffffffff


	//   ....[105]....
        /*077c*/ 	.word	0xffffffff


	//   ....[106]....
        /*0780*/ 	.word	0xffffffff


	//   ....[107]....
        /*0784*/ 	.word	0xffffffff


	//   ....[108]....
        /*0788*/ 	.word	0xffffffff


	//   ....[109]....
        /*078c*/ 	.word	0xffffffff


	//   ....[110]....
        /*0790*/ 	.word	0xffffffff


	//   ....[111]....
        /*0794*/ 	.word	0xffffffff


	//   ....[112]....
        /*0798*/ 	.word	0xffffffff


	//   ....[113]....
        /*079c*/ 	.word	0xffffffff


	//   ....[114]....
        /*07a0*/ 	.word	0xffffffff


	//   ....[115]....
        /*07a4*/ 	.word	0xffffffff


	//   ....[116]....
        /*07a8*/ 	.word	0xffffffff


	//   ....[117]....
        /*07ac*/ 	.word	0xffffffff


	//   ....[118]....
        /*07b0*/ 	.word	0xffffffff


	//   ....[119]....
        /*07b4*/ 	.word	0xffffffff


	//   ....[120]....
        /*07b8*/ 	.word	0xffffffff


	//   ....[121]....
        /*07bc*/ 	.word	0xffffffff


	//   ....[122]....
        /*07c0*/ 	.word	0xffffffff


	//   ....[123]....
        /*07c4*/ 	.word	0xffffffff


	//   ....[124]....
        /*07c8*/ 	.word	0xffffffff


	//   ....[125]....
        /*07cc*/ 	.word	0xffffffff


	//   ....[126]....
        /*07d0*/ 	.word	0xffffffff


	//   ....[127]....
        /*07d4*/ 	.word	0xffffffff


	//   ....[128]....
        /*07d8*/ 	.word	0xffffffff


	//----- nvinfo : EIATTR_COOP_GROUP_INSTR_OFFSETS
	.align		4
.L_280:
        /*07dc*/ 	.byte	0x04, 0x28
        /*07de*/ 	.short	(.L_282 - .L_281)


	//   ....[0]....
.L_281:
        /*07e0*/ 	.word	0x00000090


	//   ....[1]....
        /*07e4*/ 	.word	0x00008a90


	//   ....[2]....
        /*07e8*/ 	.word	0x00008ac0


	//   ....[3]....
        /*07ec*/ 	.word	0x00008ce0


	//   ....[4]....
        /*07f0*/ 	.word	0x00008d10


	//   ....[5]....
        /*07f4*/ 	.word	0x00008da0


	//   ....[6]....
        /*07f8*/ 	.word	0x00008dd0


	//   ....[7]....
        /*07fc*/ 	.word	0x00008e60


	//   ....[8]....
        /*0800*/ 	.word	0x00008e90


	//   ....[9]....
        /*0804*/ 	.word	0x00008f20


	//   ....[10]....
        /*0808*/ 	.word	0x00008f50


	//   ....[11]....
        /*080c*/ 	.word	0x00008fe0


	//   ....[12]....
        /*0810*/ 	.word	0x00009010


	//   ....[13]....
        /*0814*/ 	.word	0x000090a0


	//   ....[14]....
        /*0818*/ 	.word	0x000090d0


	//   ....[15]....
        /*081c*/ 	.word	0x00009190


	//   ....[16]....
        /*0820*/ 	.word	0x000091d0


	//   ....[17]....
        /*0824*/ 	.word	0x00009aa0


	//   ....[18]....
        /*0828*/ 	.word	0x00009ac0


	//   ....[19]....
        /*082c*/ 	.word	0x00009ad0


	//   ....[20]....
        /*0830*/ 	.word	0x00009ae0


	//   ....[21]....
        /*0834*/ 	.word	0x00009c50


	//   ....[22]....
        /*0838*/ 	.word	0x00009d10


	//   ....[23]....
        /*083c*/ 	.word	0x00009d50


	//   ....[24]....
        /*0840*/ 	.word	0x00009d90


	//   ....[25]....
        /*0844*/ 	.word	0x00009f30


	//   ....[26]....
        /*0848*/ 	.word	0x00009ff0


	//   ....[27]....
        /*084c*/ 	.word	0x0000a030


	//   ....[28]....
        /*0850*/ 	.word	0x0000a070


	//   ....[29]....
        /*0854*/ 	.word	0x0000a230


	//   ....[30]....
        /*0858*/ 	.word	0x0000a2f0


	//   ....[31]....
        /*085c*/ 	.word	0x0000a330


	//   ....[32]....
        /*0860*/ 	.word	0x0000a370


	//   ....[33]....
        /*0864*/ 	.word	0x0000c000


	//   ....[34]....
        /*0868*/ 	.word	0x0000c020


	//   ....[35]....
        /*086c*/ 	.word	0x0000c050


	//   ....[36]....
        /*0870*/ 	.word	0x0000c060


	//   ....[37]....
        /*0874*/ 	.word	0x0000c140


	//   ....[38]....
        /*0878*/ 	.word	0x0000c180


	//   ....[39]....
        /*087c*/ 	.word	0x0000c1a0


	//   ....[40]....
        /*0880*/ 	.word	0x0000c1b0


	//   ....[41]....
        /*0884*/ 	.word	0x0000c3a0


	//   ....[42]....
        /*0888*/ 	.word	0x0000c3e0


	//   ....[43]....
        /*088c*/ 	.word	0x0000c400


	//   ....[44]....
        /*0890*/ 	.word	0x0000c410


	//   ....[45]....
        /*0894*/ 	.word	0x0000c590


	//   ....[46]....
        /*0898*/ 	.word	0x0000c5d0


	//   ....[47]....
        /*089c*/ 	.word	0x0000c610


	//   ....[48]....
        /*08a0*/ 	.word	0x0000c630


	//   ....[49]....
        /*08a4*/ 	.word	0x00010260


	//   ....[50]....
        /*08a8*/ 	.word	0x000103c0


	//   ....[51]....
        /*08ac*/ 	.word	0x000106e0


	//   ....[52]....
        /*08b0*/ 	.word	0x00011440


	//   ....[53]....
        /*08b4*/ 	.word	0x000114a0


	//   ....[54]....
        /*08b8*/ 	.word	0x000114c0


	//   ....[55]....
        /*08bc*/ 	.word	0x00011560


	//   ....[56]....
        /*08c0*/ 	.word	0x000116e0


	//   ....[57]....
        /*08c4*/ 	.word	0x00011720


	//   ....[58]....
        /*08c8*/ 	.word	0x00011790


	//   ....[59]....
        /*08cc*/ 	.word	0x00011ea0


	//   ....[60]....
        /*08d0*/ 	.word	0x00011f20


	//   ....[61]....
        /*08d4*/ 	.word	0x00015cb0


	//   ....[62]....
        /*08d8*/ 	.word	0x00015d00


	//   ....[63]....
        /*08dc*/ 	.word	0x00015d50


	//   ....[64]....
        /*08e0*/ 	.word	0x00015da0


	//   ....[65]....
        /*08e4*/ 	.word	0x000174c0


	//   ....[66]....
        /*08e8*/ 	.word	0x00017610


	//   ....[67]....
        /*08ec*/ 	.word	0x00017a30


	//   ....[68]....
        /*08f0*/ 	.word	0x00017b70


	//   ....[69]....
        /*08f4*/ 	.word	0x00017e50


	//   ....[70]....
        /*08f8*/ 	.word	0x00017fe0


	//   ....[71]....
        /*08fc*/ 	.word	0x00018070


	//   ....[72]....
        /*0900*/ 	.word	0x000181b0


	//   ....[73]....
        /*0904*/ 	.word	0x0001cd30


	//   ....[74]....
        /*0908*/ 	.word	0x0001cdc0


	//   ....[75]....
        /*090c*/ 	.word	0x0001cdf0


	//   ....[76]....
        /*0910*/ 	.word	0x0001ce90


	//   ....[77]....
        /*0914*/ 	.word	0x0001d190


	//   ....[78]....
        /*0918*/ 	.word	0x0001d230


	//   ....[79]....
        /*091c*/ 	.word	0x0001d380


	//   ....[80]....
        /*0920*/ 	.word	0x0001d4e0


	//   ....[81]....
        /*0924*/ 	.word	0x00020a00


	//   ....[82]....
        /*0928*/ 	.word	0x00020a10


	//   ....[83]....
        /*092c*/ 	.word	0x00020a20


	//   ....[84]....
        /*0930*/ 	.word	0x00020a30


	//   ....[85]....
        /*0934*/ 	.word	0x00020a60


	//   ....[86]....
        /*0938*/ 	.word	0x00020a80


	//   ....[87]....
        /*093c*/ 	.word	0x00020aa0


	//   ....[88]....
        /*0940*/ 	.word	0x00020ab0


	//   ....[89]....
        /*0944*/ 	.word	0x00021d80


	//   ....[90]....
        /*0948*/ 	.word	0x00021de0


	//   ....[91]....
        /*094c*/ 	.word	0x00021e00


	//   ....[92]....
        /*0950*/ 	.word	0x00021e30


	//   ....[93]....
        /*0954*/ 	.word	0x00021e70


	//   ....[94]....
        /*0958*/ 	.word	0x00021ea0


	//   ....[95]....
        /*095c*/ 	.word	0x00021ed0


	//   ....[96]....
        /*0960*/ 	.word	0x00021f00


	//   ....[97]....
        /*0964*/ 	.word	0x00021ff0


	//   ....[98]....
        /*0968*/ 	.word	0x00022000


	//   ....[99]....
        /*096c*/ 	.word	0x00022040


	//   ....[100]....
        /*0970*/ 	.word	0x00022070


	//   ....[101]....
        /*0974*/ 	.word	0x000220c0


	//   ....[102]....
        /*0978*/ 	.word	0x000220e0


	//   ....[103]....
        /*097c*/ 	.word	0x000220f0


	//   ....[104]....
        /*0980*/ 	.word	0x00022150


	//   ....[105]....
        /*0984*/ 	.word	0x00022200


	//   ....[106]....
        /*0988*/ 	.word	0x00022230


	//   ....[107]....
        /*098c*/ 	.word	0x00022260


	//   ....[108]....
        /*0990*/ 	.word	0x00022280


	//   ....[109]....
        /*0994*/ 	.word	0x00022290


	//   ....[110]....
        /*0998*/ 	.word	0x000222a0


	//   ....[111]....
        /*099c*/ 	.word	0x00022320


	//   ....[112]....
        /*09a0*/ 	.word	0x00022330


	//   ....[113]....
        /*09a4*/ 	.word	0x00022a50


	//   ....[114]....
        /*09a8*/ 	.word	0x00022a90


	//   ....[115]....
        /*09ac*/ 	.word	0x00022ac0


	//   ....[116]....
        /*09b0*/ 	.word	0x00022af0


	//   ....[117]....
        /*09b4*/ 	.word	0x00022b20


	//   ....[118]....
        /*09b8*/ 	.word	0x00022b50


	//   ....[119]....
        /*09bc*/ 	.word	0x00022b80


	//   ....[120]....
        /*09c0*/ 	.word	0x00022bb0


	//   ....[121]....
        /*09c4*/ 	.word	0x00022bd0


	//   ....[122]....
        /*09c8*/ 	.word	0x00022bf0


	//   ....[123]....
        /*09cc*/ 	.word	0x00022c00


	//   ....[124]....
        /*09d0*/ 	.word	0x00022c10


	//   ....[125]....
        /*09d4*/ 	.word	0x00022c20


	//   ....[126]....
        /*09d8*/ 	.word	0x00022c30


	//   ....[127]....
        /*09dc*/ 	.word	0x00022c40


	//   ....[128]....
        /*09e0*/ 	.word	0x00022c70


	//----- nvinfo : EIATTR_EXIT_INSTR_OFFSETS
	.align		4
.L_282:
        /*09e4*/ 	.byte	0x04, 0x1c
        /*09e6*/ 	.short	(.L_284 - .L_283)


	//   ....[0]....
.L_283:
        /*09e8*/ 	.word	0x00000370


	//   ....[1]....
        /*09ec*/ 	.word	0x000223d0


	//   ....[2]....
        /*09f0*/ 	.word	0x00022410


	//   ....[3]....
        /*09f4*/ 	.word	0x00022e00


	//   ....[4]....
        /*09f8*/ 	.word	0x00022e40


	//----- nvinfo : EIATTR_CTAIDZ_USED
	.align		4
.L_284:
        /*09fc*/ 	.byte	0x01, 0x04
	.zero		2


	//----- nvinfo : EIATTR_MAX_THREADS
	.align		4
        /*0a00*/ 	.byte	0x04, 0x05
        /*0a02*/ 	.short	(.L_286 - .L_285)
.L_285:
        /*0a04*/ 	.word	0x00000080
        /*0a08*/ 	.word	0x00000001
        /*0a0c*/ 	.word	0x00000001


	//----- nvinfo : EIATTR_CRS_STACK_SIZE
	.align		4
.L_286:
        /*0a10*/ 	.byte	0x04, 0x1e
        /*0a12*/ 	.short	(.L_288 - .L_287)
.L_287:
        /*0a14*/ 	.word	0x00000000
.L_288:


//--------------------- .nv.info._ZN7cutlass13device_kernelIN5flash19enable_sm80_to_sm89INS1_16FlashAttnFwdSm80INS1_25CollectiveMainloopFwdSm80ILi4ELi1ELb0EN4cute5tupleIJNS5_1CILi128EEENS7_ILi112EEENS7_ILi64EEEEEELi64ENS_6half_tEfNS_4arch4Sm80ELb0ELb0ELb0ELb0ELb0ELb0ELb1ELb0EEENS1_21CollectiveEpilogueFwdINS6_IJS8_SA_S9_EEENS6_IJNS7_ILi1EEESI_SI_EEESC_SE_Li128ELb0ELb1ELb0ELb0EEENS1_19SingleTileSchedulerILb0ELb0ELb1ELi128EEEEEEEEEvNT_6ParamsE --------------------------
	.section	.nv.info._ZN7cutlass13device_kernelIN5flash19enable_sm80_to_sm89INS1_16FlashAttnFwdSm80INS1_25CollectiveMainloopFwdSm80ILi4ELi1ELb0EN4cute5tupleIJNS5_1CILi128EEENS7_ILi112EEENS7_ILi64EEEEEELi64ENS_6half_tEfNS_4arch4Sm80ELb0ELb0ELb0ELb0ELb0ELb0ELb1ELb0EEENS1_21CollectiveEpilogueFwdINS6_IJS8_SA_S9_EEENS6_IJNS7_ILi1EEESI_SI_EEESC_SE_Li128ELb0ELb1ELb0ELb0EEENS1_19SingleTileSchedulerILb0ELb0ELb1ELi128EEEEEEEEEvNT_6ParamsE,"",@"SHT_CUDA_INFO"
	.sectionflags	@""
	.align	4


	//----- nvinfo : EIATTR_CUDA_API_VERSION
	.align		4
        /*0000*/ 	.byte	0x04, 0x37
        /*0002*/ 	.short	(.L_290 - .L_289)
.L_289:
        /*0004*/ 	.word	0x00000082


	//----- nvinfo : EIATTR_SW2861232_WAR
	.align		4
.L_290:
        /*0008*/ 	.byte	0x01, 0x35
	.zero		2


	//----- nvinfo : EIATTR_PARAM_CBANK
	.align		4
        /*000c*/ 	.byte	0x04, 0x0a
        /*000e*/ 	.short	(.L_292 - .L_291)
	.align		4
.L_291:
        /*0010*/ 	.word	index@(.nv.constant0._ZN7cutlass13device_kernelIN5flash19enable_sm80_to_sm89INS1_16FlashAttnFwdSm80INS1_25CollectiveMainloopFwdSm80ILi4ELi1ELb0EN4cute5tupleIJNS5_1CILi128EEENS7_ILi112EEENS7_ILi64EEEEEELi64ENS_6half_tEfNS_4arch4Sm80ELb0ELb0ELb0ELb0ELb0ELb0ELb1ELb0EEENS1_21CollectiveEpilogueFwdINS6_IJS8_SA_S9_EEENS6_IJNS7_ILi1EEESI_SI_EEESC_SE_Li128ELb0ELb1ELb0ELb0EEENS1_19SingleTileSchedulerILb0ELb0ELb1ELi128EEEEEEEEEvNT_6ParamsE)
        /*0014*/ 	.short	0x0160
        /*0016*/ 	.short	0x0418


	//----- nvinfo : EIATTR_CBANK_PARAM_SIZE
	.align		4
.L_292:
        /*0018*/ 	.byte	0x03, 0x19
        /*001a*/ 	.short	0x0418


	//----- nvinfo : EIATTR_KPARAM_INFO
	.align		4
        /*001c*/ 	.byte	0x04, 0x17
        /*001e*/ 	.short	(.L_294 - .L_293)
.L_293:
        /*0020*/ 	.word	0x00000000
        /*0024*/ 	.short	0x0000
        /*0026*/ 	.short	0x0000
        /*0028*/ 	.byte	0x00, 0xf0, 0x61, 0x10


	//----- nvinfo : EIATTR_MAXREG_COUNT
	.align		4
.L_294:
        /*002c*/ 	.byte	0x03, 0x1b
        /*002e*/ 	.short	0x00ff


	//----- nvinfo : EIATTR_NUM_BARRIERS
	.align		4
        /*0030*/ 	.byte	0x02, 0x4c
        /*0032*/ 	.byte	0x02
	.zero		1


	//----- nvinfo : EIATTR_ANNOTATIONS
	.align		4
        /*0034*/ 	.byte	0x04, 0x55
        /*0036*/ 	.short	(.L_296 - .L_295)


	//   ....[0]....
.L_295:
        /* <DEDUP_REMOVED lines=32> */


	//----- nvinfo : EIATTR_MERCURY_ISA_VERSION
	.align		4
.L_296:
        /*0228*/ 	.byte	0x03, 0x5f
        /*022a*/ 	.short	0x0000


	//----- nvinfo : EIATTR_COOP_GROUP_MASK_REGIDS
	.align		4
        /*022c*/ 	.byte	0x04, 0x29
        /*022e*/ 	.short	(.L_298 - .L_297)


	//   ....[0]....
.L_297:
        /*0230*/ 	.word	0xffffffff


	//   ....[1]....
        /*0234*/ 	.word	0xffffffff


	//   ....[2]....
        /*0238*/ 	.word	0xffffffff


	//   ....[3]....
        /*023c*/ 	.word	0xffffffff


	//   ....[4]....
        /*0240*/ 	.word	0xffffffff


	//   ....[5]....
        /*0244*/ 	.word	0xffffffff


	//   ....[6]....
        /*0248*/ 	.word	0xffffffff


	//   ....[7]....
        /*024c*/ 	.word	0xffffffff


	//   ....[8]....
        /*0250*/ 	.word	0xffffffff


	//   ....[9]....
        /*0254*/ 	.word	0xffffffff


	//   ....[10]....
        /*0258*/ 	.word	0xffffffff


	//   ....[11]....
        /*025c*/ 	.word	0xffffffff


	//   ....[12]....
        /*0260*/ 	.word	0xffffffff


	//   ....[13]....
        /*0264*/ 	.word	0xffffffff


	//   ....[14]....
        /*0268*/ 	.word	0xffffffff


	//   ....[15]....
        /*026c*/ 	.word	0xffffffff


	//   ....[16]....
        /*0270*/ 	.word	0xffffffff


	//   ....[17]....
        /*0274*/ 	.word	0xffffffff


	//   ....[18]....
        /*0278*/ 	.word	0xffffffff


	//   ....[19]....
        /*027c*/ 	.word	0xffffffff


	//   ....[20]....
        /*0280*/ 	.word	0xffffffff


	//   ....[21]....
        /*0284*/ 	.word	0xffffffff


	//   ....[22]....
        /*0288*/ 	.word	0xffffffff


	//   ....[23]....
        /*028c*/ 	.word	0xffffffff


	//   ....[24]....
        /*0290*/ 	.word	0xffffffff


	//   ....[25]....
        /*0294*/ 	.word	0xffffffff


	//   ....[26]....
        /*0298*/ 	.word	0xffffffff


	//   ....[27]....
        /*029c*/ 	.word	0xffffffff


	//   ....[28]....
        /*02a0*/ 	.word	0xffffffff


	//   ....[29]....
        /*02a4*/ 	.word	0xffffffff


	//   ....[30]....
        /*02a8*/ 	.word	0xffffffff


	//   ....[31]....
        /*02ac*/ 	.word	0xffffffff


	//   ....[32]....
        /*02b0*/ 	.word	0xffffffff


	//   ....[33]....
        /*02b4*/ 	.word	0xffffffff


	//   ....[34]....
        /*02b8*/ 	.word	0xffffffff


	//   ....[35]....
        /*02bc*/ 	.word	0xffffffff


	//   ....[36]....
        /*02c0*/ 	.word	0xffffffff


	//   ....[37]....
        /*02c4*/ 	.word	0xffffffff


	//   ....[38]....
        /*02c8*/ 	.word	0xffffffff


	//   ....[39]....
        /*02cc*/ 	.word	0xffffffff


	//   ....[40]....
        /*02d0*/ 	.word	0xffffffff


	//   ....[41]....
        /*02d4*/ 	.word	0xffffffff


	//   ....[42]....
        /*02d8*/ 	.word	0xffffffff


	//   ....[43]....
        /*02dc*/ 	.word	0xffffffff


	//   ....[44]....
        /*02e0*/ 	.word	0xffffffff


	//   ....[45]....
        /*02e4*/ 	.word	0xffffffff


	//   ....[46]....
        /*02e8*/ 	.word	0xffffffff


	//   ....[47]....
        /*02ec*/ 	.word	0xffffffff


	//   ....[48]....
        /*02f0*/ 	.word	0xffffffff


	//   ....[49]....
        /*02f4*/ 	.word	0xffffffff


	//   ....[50]....
        /*02f8*/ 	.word	0xffffffff


	//   ....[51]....
        /*02fc*/ 	.word	0xffffffff


	//   ....[52]....
        /*0300*/ 	.word	0xffffffff


	//   ....[53]....
        /*0304*/ 	.word	0xffffffff


	//   ....[54]....
        /*0308*/ 	.word	0xffffffff


	//   ....[55]....
        /*030c*/ 	.word	0xffffffff


	//   ....[56]....
        /*0310*/ 	.word	0xffffffff


	//   ....[57]....
        /*0314*/ 	.word	0xffffffff


	//   ....[58]....
        /*0318*/ 	.word	0xffffffff


	//   ....[59]....
        /*031c*/ 	.word	0xffffffff


	//   ....[60]....
        /*0320*/ 	.word	0xffffffff


	//   ....[61]....
        /*0324*/ 	.word	0xffffffff


	//   ....[62]....
        /*0328*/ 	.word	0xffffffff


	//   ....[63]....
        /*032c*/ 	.word	0xffffffff


	//----- nvinfo : EIATTR_COOP_GROUP_INSTR_OFFSETS
	.align		4
.L_298:
        /*0330*/ 	.byte	0x04, 0x28
        /*0332*/ 	.short	(.L_300 - .L_299)


	//   ....[0]....
.L_299:
        /*0334*/ 	.word	0x000003f0


	//   ....[1]....
        /*0338*/ 	.word	0x00000420


	//   ....[2]....
        /*033c*/ 	.word	0x00000450


	//   ....[3]....
        /*0340*/ 	.word	0x00000480


	//   ....[4]....
        /*0344*/ 	.word	0x000004d0


	//   ....[5]....
        /*0348*/ 	.word	0x00000500


	//   ....[6]....
        /*034c*/ 	.word	0x00000570


	//   ....[7]....
        /*0350*/ 	.word	0x000005a0


	//   ....[8]....
        /*0354*/ 	.word	0x000005f0


	//   ....[9]....
        /*0358*/ 	.word	0x00000620


	//   ....[10]....
        /*035c*/ 	.word	0x00000630


	//   ....[11]....
        /*0360*/ 	.word	0x00000640


	//   ....[12]....
        /*0364*/ 	.word	0x00000650


	//   ....[13]....
        /*0368*/ 	.word	0x00000680


	//   ....[14]....
        /*036c*/ 	.word	0x00000690


	//   ....[15]....
        /*0370*/ 	.word	0x00000710


	//   ....[16]....
        /*0374*/ 	.word	0x00003070


	//   ....[17]....
        /*0378*/ 	.word	0x00003170


	//   ....[18]....
        /*037c*/ 	.word	0x00003260


	//   ....[19]....
        /*0380*/ 	.word	0x00003290


	//   ....[20]....
        /*0384*/ 	.word	0x000032c0


	//   ....[21]....
        /*0388*/ 	.word	0x00003380


	//   ....[22]....
        /*038c*/ 	.word	0x00003470


	//   ....[23]....
        /*0390*/ 	.word	0x000035d0


	//   ....[24]....
        /*0394*/ 	.word	0x000078f0


	//   ....[25]....
        /*0398*/ 	.word	0x00007970


	//   ....[26]....
        /*039c*/ 	.word	0x00007a30


	//   ....[27]....
        /*03a0*/ 	.word	0x00007a90


	//   ....[28]....
        /*03a4*/ 	.word	0x00007ac0


	//   ....[29]....
        /*03a8*/ 	.word	0x00007ba0


	//   ....[30]....
        /*03ac*/ 	.word	0x00007d20


	//   ....[31]....
        /*03b0*/ 	.word	0x00008010


	//   ....[32]....
        /*03b4*/ 	.word	0x0000a730


	//   ....[33]....
        /*03b8*/ 	.word	0x0000a740


	//   ....[34]....
        /*03bc*/ 	.word	0x0000a750


	//   ....[35]....
        /*03c0*/ 	.word	0x0000a760


	//   ....[36]....
        /*03c4*/ 	.word	0x0000a7b0


	//   ....[37]....
        /*03c8*/ 	.word	0x0000a7f0


	//   ....[38]....
        /*03cc*/ 	.word	0x0000a800


	//   ....[39]....
        /*03d0*/ 	.word	0x0000a810


	//   ....[40]....
        /*03d4*/ 	.word	0x0000b7e0


	//   ....[41]....
        /*03d8*/ 	.word	0x0000b820


	//   ....[42]....
        /*03dc*/ 	.word	0x0000b840


	//   ....[43]....
        /*03e0*/ 	.word	0x0000b860


	//   ....[44]....
        /*03e4*/ 	.word	0x0000b9d0


	//   ....[45]....
        /*03e8*/ 	.word	0x0000b9f0


	//   ....[46]....
        /*03ec*/ 	.word	0x0000ba00


	//   ....[47]....
        /*03f0*/ 	.word	0x0000ba10


	//   ....[48]....
        /*03f4*/ 	.word	0x0000bac0


	//   ....[49]....
        /*03f8*/ 	.word	0x0000bad0


	//   ....[50]....
        /*03fc*/ 	.word	0x0000bb50


	//   ....[51]....
        /*0400*/ 	.word	0x0000bb60


	//   ....[52]....
        /*0404*/ 	.word	0x0000bb80


	//   ....[53]....
        /*0408*/ 	.word	0x0000bb90


	//   ....[54]....
        /*040c*/ 	.word	0x0000bbb0


	//   ....[55]....
        /*0410*/ 	.word	0x0000bbc0


	//   ....[56]....
        /*0414*/ 	.word	0x0000bbe0


	//   ....[57]....
        /*0418*/ 	.word	0x0000bbf0


	//   ....[58]....
        /*041c*/ 	.word	0x0000bc10


	//   ....[59]....
        /*0420*/ 	.word	0x0000bc20


	//   ....[60]....
        /*0424*/ 	.word	0x0000bc40


	//   ....[61]....
        /*0428*/ 	.word	0x0000bc50


	//   ....[62]....
        /*042c*/ 	.word	0x0000bd00


	//   ....[63]....
        /*0430*/ 	.word	0x0000bd40


	//----- nvinfo : EIATTR_EXIT_INSTR_OFFSETS
	.align		4
.L_300:
        /*0434*/ 	.byte	0x04, 0x1c
        /*0436*/ 	.short	(.L_302 - .L_301)


	//   ....[0]....
.L_301:
        /*0438*/ 	.word	0x00000040


	//   ....[1]....
        /*043c*/ 	.word	0x0000be00


	//   ....[2]....
        /*0440*/ 	.word	0x0000be30


	//----- nvinfo : EIATTR_CTAIDZ_USED
	.align		4
.L_302:
        /*0444*/ 	.byte	0x01, 0x04
	.zero		2


	//----- nvinfo : EIATTR_MAX_THREADS
	.align		4
        /*0448*/ 	.byte	0x04, 0x05
        /*044a*/ 	.short	(.L_304 - .L_303)
.L_303:
        /*044c*/ 	.word	0x00000080
        /*0450*/ 	.word	0x00000001
        /*0454*/ 	.word	0x00000001
.L_304:


//--------------------- .nv.info._ZN7cutlass13device_kernelIN5flash19enable_sm80_to_sm89INS1_16FlashAttnFwdSm80INS1_25CollectiveMainloopFwdSm80ILi4ELi1ELb0EN4cute5tupleIJNS5_1CILi128EEENS7_ILi112EEENS7_ILi64EEEEEELi64ENS_6half_tEfNS_4arch4Sm80ELb0ELb0ELb0ELb1ELb0ELb0ELb1ELb0EEENS1_21CollectiveEpilogueFwdINS6_IJS8_SA_S9_EEENS6_IJNS7_ILi1EEESI_SI_EEESC_SE_Li128ELb1ELb1ELb0ELb0EEENS1_19SingleTileSchedulerILb1ELb0ELb1ELi128EEEEEEEEEvNT_6ParamsE --------------------------
	.section	.nv.info._ZN7cutlass13device_kernelIN5flash19enable_sm80_to_sm89INS1_16FlashAttnFwdSm80INS1_25CollectiveMainloopFwdSm80ILi4ELi1ELb0EN4cute5tupleIJNS5_1CILi128EEENS7_ILi112EEENS7_ILi64EEEEEELi64ENS_6half_tEfNS_4arch4Sm80ELb0ELb0ELb0ELb1ELb0ELb0ELb1ELb0EEENS1_21CollectiveEpilogueFwdINS6_IJS8_SA_S9_EEENS6_IJNS7_ILi1EEESI_SI_EEESC_SE_Li128ELb1ELb1ELb0ELb0EEENS1_19SingleTileSchedulerILb1ELb0ELb1ELi128EEEEEEEEEvNT_6ParamsE,"",@"SHT_CUDA_INFO"
	.sectionflags	@""
	.align	4


	//----- nvinfo : EIATTR_CUDA_API_VERSION
	.align		4
        /*0000*/ 	.byte	0x04, 0x37
        /*0002*/ 	.short	(.L_306 - .L_305)
.L_305:
        /*0004*/ 	.word	0x00000082


	//----- nvinfo : EIATTR_SW2861232_WAR
	.align		4
.L_306:
        /*0008*/ 	.byte	0x01, 0x35
	.zero		2


	//----- nvinfo : EIATTR_PARAM_CBANK
	.align		4
        /*000c*/ 	.byte	0x04, 0x0a
        /*000e*/ 	.short	(.L_308 - .L_307)
	.align		4
.L_307:
        /*0010*/ 	.word	index@(.nv.constant0._ZN7cutlass13device_kernelIN5flash19enable_sm80_to_sm89INS1_16FlashAttnFwdSm80INS1_25CollectiveMainloopFwdSm80ILi4ELi1ELb0EN4cute5tupleIJNS5_1CILi128EEENS7_ILi112EEENS7_ILi64EEEEEELi64ENS_6half_tEfNS_4arch4Sm80ELb0ELb0ELb0ELb1ELb0ELb0ELb1ELb0EEENS1_21CollectiveEpilogueFwdINS6_IJS8_SA_S9_EEENS6_IJNS7_ILi1EEESI_SI_EEESC_SE_Li128ELb1ELb1ELb0ELb0EEENS1_19SingleTileSchedulerILb1ELb0ELb1ELi128EEEEEEEEEvNT_6ParamsE)
        /*0014*/ 	.short	0x0160
        /*0016*/ 	.short	0x0418


	//----- nvinfo : EIATTR_CBANK_PARAM_SIZE
	.align		4
.L_308:
        /*0018*/ 	.byte	0x03, 0x19
        /*001a*/ 	.short	0x0418


	//----- nvinfo : EIATTR_KPARAM_INFO
	.align		4
        /*001c*/ 	.byte	0x04, 0x17
        /*001e*/ 	.short	(.L_310 - .L_309)
.L_309:
        /*0020*/ 	.word	0x00000000
        /*0024*/ 	.short	0x0000
        /*0026*/ 	.short	0x0000
        /*0028*/ 	.byte	0x00, 0xf0, 0x61, 0x10


	//----- nvinfo : EIATTR_MAXREG_COUNT
	.align		4
.L_310:
        /*002c*/ 	.byte	0x03, 0x1b
        /*002e*/ 	.short	0x00ff


	//----- nvinfo : EIATTR_NUM_BARRIERS
	.align		4
        /*0030*/ 	.byte	0x02, 0x4c
        /*0032*/ 	.byte	0x02
	.zero		1


	//----- nvinfo : EIATTR_ANNOTATIONS
	.align		4
        /*0034*/ 	.byte	0x04, 0x55
        /*0036*/ 	.short	(.L_312 - .L_311)


	//   ....[0]....
.L_311:
        /* <DEDUP_REMOVED lines=19> */


	//----- nvinfo : EIATTR_MERCURY_ISA_VERSION
	.align		4
.L_312:
        /*0150*/ 	.byte	0x03, 0x5f
        /*0152*/ 	.short	0x0000


	//----- nvinfo : EIATTR_COOP_GROUP_MASK_REGIDS
	.align		4
        /*0154*/ 	.byte	0x04, 0x29
        /*0156*/ 	.short	(.L_314 - .L_313)


	//   ....[0]....
.L_313:
        /*0158*/ 	.word	0xffffffff


	//   ....[1]....
        /*015c*/ 	.word	0xffffffff


	//   ....[2]....
        /*0160*/ 	.word	0xffffffff


	//   ....[3]....
        /*0164*/ 	.word	0xffffffff


	//   ....[4]....
        /*0168*/ 	.word	0xffffffff


	//   ....[5]....
        /*016c*/ 	.word	0xffffffff


	//   ....[6]....
        /*0170*/ 	.word	0xffffffff


	//   ....[7]....
        /*0174*/ 	.word	0xffffffff


	//   ....[8]....
        /*0178*/ 	.word	0xffffffff


	//   ....[9]....
        /*017c*/ 	.word	0xffffffff


	//   ....[10]....
        /*0180*/ 	.word	0xffffffff


	//   ....[11]....
        /*0184*/ 	.word	0xffffffff


	//   ....[12]....
        /*0188*/ 	.word	0xffffffff


	//   ....[13]....
        /*018c*/ 	.word	0xffffffff


	//   ....[14]....
        /*0190*/ 	.word	0xffffffff


	//   ....[15]....
        /*0194*/ 	.word	0xffffffff


	//   ....[16]....
        /*0198*/ 	.word	0xffffffff


	//   ....[17]....
        /*019c*/ 	.word	0xffffffff


	//   ....[18]....
        /*01a0*/ 	.word	0xffffffff


	//   ....[19]....
        /*01a4*/ 	.word	0xffffffff


	//   ....[20]....
        /*01a8*/ 	.word	0xffffffff


	//   ....[21]....
        /*01ac*/ 	.word	0xffffffff


	//   ....[22]....
        /*01b0*/ 	.word	0xffffffff


	//   ....[23]....
        /*01b4*/ 	.word	0xffffffff


	//   ....[24]....
        /*01b8*/ 	.word	0xffffffff


	//   ....[25]....
        /*01bc*/ 	.word	0xffffffff


	//   ....[26]....
        /*01c0*/ 	.word	0xffffffff


	//   ....[27]....
        /*01c4*/ 	.word	0xffffffff


	//   ....[28]....
        /*01c8*/ 	.word	0xffffffff


	//   ....[29]....
        /*01cc*/ 	.word	0xffffffff


	//   ....[30]....
        /*01d0*/ 	.word	0xffffffff


	//   ....[31]....
        /*01d4*/ 	.word	0xffffffff


	//   ....[32]....
        /*01d8*/ 	.word	0xffffffff


	//   ....[33]....
        /*01dc*/ 	.word	0xffffffff


	//   ....[34]....
        /*01e0*/ 	.word	0xffffffff


	//   ....[35]....
        /*01e4*/ 	.word	0xffffffff


	//   ....[36]....
        /*01e8*/ 	.word	0xffffffff


	//   ....[37]....
        /*01ec*/ 	.word	0xffffffff


	//   ....[38]....
        /*01f0*/ 	.word	0xffffffff


	//   ....[39]....
        /*01f4*/ 	.word	0xffffffff


	//   ....[40]....
        /*01f8*/ 	.word	0xffffffff


	//   ....[41]....
        /*01fc*/ 	.word	0xffffffff


	//   ....[42]....
        /*0200*/ 	.word	0xffffffff


	//   ....[43]....
        /*0204*/ 	.word	0xffffffff


	//   ....[44]....
        /*0208*/ 	.word	0xffffffff


	//   ....[45]....
        /*020c*/ 	.word	0xffffffff


	//   ....[46]....
        /*0210*/ 	.word	0xffffffff


	//   ....[47]....
        /*0214*/ 	.word	0xffffffff


	//   ....[48]....
        /*0218*/ 	.word	0xffffffff


	//   ....[49]....
        /*021c*/ 	.word	0xffffffff


	//   ....[50]....
        /*0220*/ 	.word	0xffffffff


	//   ....[51]....
        /*0224*/ 	.word	0xffffffff


	//   ....[52]....
        /*0228*/ 	.word	0xffffffff


	//   ....[53]....
        /*022c*/ 	.word	0xffffffff


	//   ....[54]....
        /*0230*/ 	.word	0xffffffff


	//   ....[55]....
        /*0234*/ 	.word	0xffffffff


	//   ....[56]....
        /*0238*/ 	.word	0xffffffff


	//   ....[57]....
        /*023c*/ 	.word	0xffffffff


	//   ....[58]....
        /*0240*/ 	.word	0xffffffff


	//   ....[59]....
        /*0244*/ 	.word	0xffffffff


	//   ....[60]....
        /*0248*/ 	.word	0xffffffff


	//   ....[61]....
        /*024c*/ 	.word	0xffffffff


	//   ....[62]....
        /*0250*/ 	.word	0xffffffff


	//   ....[63]....
        /*0254*/ 	.word	0xffffffff


	//   ....[64]....
        /*0258*/ 	.word	0xffffffff


	//   ....[65]....
        /*025c*/ 	.word	0xffffffff


	//   ....[66]....
        /*0260*/ 	.word	0xffffffff


	//   ....[67]....
        /*0264*/ 	.word	0xffffffff


	//   ....[68]....
        /*0268*/ 	.word	0xffffffff


	//   ....[69]....
        /*026c*/ 	.word	0xffffffff


	//   ....[70]....
        /*0270*/ 	.word	0xffffffff


	//   ....[71]....
        /*0274*/ 	.word	0xffffffff


	//   ....[72]....
        /*0278*/ 	.word	0xffffffff


	//   ....[73]....
        /*027c*/ 	.word	0xffffffff


	//   ....[74]....
        /*0280*/ 	.word	0xffffffff


	//   ....[75]....
        /*0284*/ 	.word	0xffffffff


	//   ....[76]....
        /*0288*/ 	.word	0xffffffff


	//   ....[77]....
        /*028c*/ 	.word	0xffffffff


	//   ....[78]....
        /*0290*/ 	.word	0xffffffff


	//   ....[79]....
        /*0294*/ 	.word	0xffffffff


	//   ....[80]....
        /*0298*/ 	.word	0xffffffff


	//----- nvinfo : EIATTR_COOP_GROUP_INSTR_OFFSETS
	.align		4
.L_314:
        /*029c*/ 	.byte	0x04, 0x28
        /*029e*/ 	.short	(.L_316 - .L_315)


	//   ....[0]....
.L_315:
        /*02a0*/ 	.word	0x00000090


	//   ....[1]....
        /*02a4*/ 	.word	0x00000e80


	//   ....[2]....
        /*02a8*/ 	.word	0x00000ea0


	//   ....[3]....
        /*02ac*/ 	.word	0x000010d0


	//   ....[4]....
        /*02b0*/ 	.word	0x00001100


	//   ....[5]....
        /*02b4*/ 	.word	0x00001190


	//   ....[6]....
        /*02b8*/ 	.word	0x000011c0


	//   ....[7]....
        /*02bc*/ 	.word	0x00001250


	//   ....[8]....
        /*02c0*/ 	.word	0x00001280


	//   ....[9]....
        /*02c4*/ 	.word	0x00001310


	//   ....[10]....
        /*02c8*/ 	.word	0x00001340


	//   ....[11]....
        /*02cc*/ 	.word	0x000013d0


	//   ....[12]....
        /*02d0*/ 	.word	0x00001400


	//   ....[13]....
        /*02d4*/ 	.word	0x00001490


	//   ....[14]....
        /*02d8*/ 	.word	0x000014c0


	//   ....[15]....
        /*02dc*/ 	.word	0x00001540


	//   ....[16]....
        /*02e0*/ 	.word	0x00001580


	//   ....[17]....
        /*02e4*/ 	.word	0x00003630


	//   ....[18]....
        /*02e8*/ 	.word	0x00003730


	//   ....[19]....
        /*02ec*/ 	.word	0x00003b60


	//   ....[20]....
        /*02f0*/ 	.word	0x00003c10


	//   ....[21]....
        /*02f4*/ 	.word	0x00003c60


	//   ....[22]....
        /*02f8*/ 	.word	0x00003cc0


	//   ....[23]....
        /*02fc*/ 	.word	0x00003e00


	//   ....[24]....
        /*0300*/ 	.word	0x00003f60


	//   ....[25]....
        /*0304*/ 	.word	0x00007570


	//   ....[26]....
        /*0308*/ 	.word	0x000075f0


	//   ....[27]....
        /*030c*/ 	.word	0x000076b0


	//   ....[28]....
        /*0310*/ 	.word	0x00007710


	//   ....[29]....
        /*0314*/ 	.word	0x00007740


	//   ....[30]....
        /*0318*/ 	.word	0x00007820


	//   ....[31]....
        /*031c*/ 	.word	0x000079a0


	//   ....[32]....
        /*0320*/ 	.word	0x00007cc0


	//   ....[33]....
        /*0324*/ 	.word	0x0000a340


	//   ....[34]....
        /*0328*/ 	.word	0x0000a350


	//   ....[35]....
        /*032c*/ 	.word	0x0000a360


	//   ....[36]....
        /*0330*/ 	.word	0x0000a380


	//   ....[37]....
        /*0334*/ 	.word	0x0000a3a0


	//   ....[38]....
        /*0338*/ 	.word	0x0000a3b0


	//   ....[39]....
        /*033c*/ 	.word	0x0000a3d0


	//   ....[40]....
        /*0340*/ 	.word	0x0000a400


	//   ....[41]....
        /*0344*/ 	.word	0x0000b6d0


	//   ....[42]....
        /*0348*/ 	.word	0x0000b720


	//   ....[43]....
        /*034c*/ 	.word	0x0000b750


	//   ....[44]....
        /*0350*/ 	.word	0x0000b780


	//   ....[45]....
        /*0354*/ 	.word	0x0000b7b0


	//   ....[46]....
        /*0358*/ 	.word	0x0000b7f0


	//   ....[47]....
        /*035c*/ 	.word	0x0000b820


	//   ....[48]....
        /*0360*/ 	.word	0x0000b850


	//   ....[49]....
        /*0364*/ 	.word	0x0000b930


	//   ....[50]....
        /*0368*/ 	.word	0x0000b960


	//   ....[51]....
        /*036c*/ 	.word	0x0000b9c0


	//   ....[52]....
        /*0370*/ 	.word	0x0000ba20


	//   ....[53]....
        /*0374*/ 	.word	0x0000ba30


	//   ....[54]....
        /*0378*/ 	.word	0x0000ba40


	//   ....[55]....
        /*037c*/ 	.word	0x0000ba50


	//   ....[56]....
        /*0380*/ 	.word	0x0000bac0


	//   ....[57]....
        /*0384*/ 	.word	0x0000bb70


	//   ....[58]....
        /*0388*/ 	.word	0x0000bb80


	//   ....[59]....
        /*038c*/ 	.word	0x0000bbb0


	//   ....[60]....
        /*0390*/ 	.word	0x0000bbc0


	//   ....[61]....
        /*0394*/ 	.word	0x0000bbd0


	//   ....[62]....
        /*0398*/ 	.word	0x0000bbe0


	//   ....[63]....
        /*039c*/ 	.word	0x0000bc60


	//   ....[64]....
        /*03a0*/ 	.word	0x0000bc70


	//   ....[65]....
        /*03a4*/ 	.word	0x0000c3d0


	//   ....[66]....
        /*03a8*/ 	.word	0x0000c410


	//   ....[67]....
        /*03ac*/ 	.word	0x0000c440


	//   ....[68]....
        /*03b0*/ 	.word	0x0000c470


	//   ....[69]....
        /*03b4*/ 	.word	0x0000c4a0


	//   ....[70]....
        /*03b8*/ 	.word	0x0000c4d0


	//   ....[71]....
        /*03bc*/ 	.word	0x0000c500


	//   ....[72]....
        /*03c0*/ 	.word	0x0000c520


	//   ....[73]....
        /*03c4*/ 	.word	0x0000c540


	//   ....[74]....
        /*03c8*/ 	.word	0x0000c570


	//   ....[75]....
        /*03cc*/ 	.word	0x0000c580


	//   ....[76]....
        /*03d0*/ 	.word	0x0000c590


	//   ....[77]....
        /*03d4*/ 	.word	0x0000c5a0


	//   ....[78]....
        /*03d8*/ 	.word	0x0000c5b0


	//   ....[79]....
        /*03dc*/ 	.word	0x0000c5e0


	//   ....[80]....
        /*03e0*/ 	.word	0x0000c600


	//----- nvinfo : EIATTR_EXIT_INSTR_OFFSETS
	.align		4
.L_316:
        /*03e4*/ 	.byte	0x04, 0x1c
        /*03e6*/ 	.short	(.L_318 - .L_317)


	//   ....[0]....
.L_317:
        /*03e8*/ 	.word	0x00000350


	//   ....[1]....
        /*03ec*/ 	.word	0x0000bd10


	//   ....[2]....
        /*03f0*/ 	.word	0x0000bd50


	//   ....[3]....
        /*03f4*/ 	.word	0x0000c760


	//   ....[4]....
        /*03f8*/ 	.word	0x0000c7a0


	//----- nvinfo : EIATTR_CTAIDZ_USED
	.align		4
.L_318:
        /*03fc*/ 	.byte	0x01, 0x04
	.zero		2


	//----- nvinfo : EIATTR_MAX_THREADS
	.align		4
        /*0400*/ 	.byte	0x04, 0x05
        /*0402*/ 	.short	(.L_320 - .L_319)
.L_319:
        /*0404*/ 	.word	0x00000080
        /*0408*/ 	.word	0x00000001
        /*040c*/ 	.word	0x00000001


	//----- nvinfo : EIATTR_CRS_STACK_SIZE
	.align		4
.L_320:
        /*0410*/ 	.byte	0x04, 0x1e
        /*0412*/ 	.short	(.L_322 - .L_321)
.L_321:
        /*0414*/ 	.word	0x00000000
.L_322:


//--------------------- .nv.info._ZN7cutlass13device_kernelIN5flash19enable_sm80_to_sm89INS1_16FlashAttnFwdSm80INS1_25CollectiveMainloopFwdSm80ILi4ELi1ELb0EN4cute5tupleIJNS5_1CILi128EEENS7_ILi112EEENS7_ILi64EEEEEELi64ENS_6half_tEfNS_4arch4Sm80ELb0ELb0ELb0ELb1ELb0ELb1ELb1ELb0EEENS1_21CollectiveEpilogueFwdINS6_IJS8_SA_S9_EEENS6_IJNS7_ILi1EEESI_SI_EEESC_SE_Li128ELb1ELb1ELb0ELb0EEENS1_19SingleTileSchedulerILb1ELb0ELb1ELi128EEEEEEEEEvNT_6ParamsE --------------------------
	.section	.nv.info._ZN7cutlass13device_kernelIN5flash19enable_sm80_to_sm89INS1_16FlashAttnFwdSm80INS1_25CollectiveMainloopFwdSm80ILi4ELi1ELb0EN4cute5tupleIJNS5_1CILi128EEENS7_ILi112EEENS7_ILi64EEEEEELi64ENS_6half_tEfNS_4arch4Sm80ELb0ELb0ELb0ELb1ELb0ELb1ELb1ELb0EEENS1_21CollectiveEpilogueFwdINS6_IJS8_SA_S9_EEENS6_IJNS7_ILi1EEESI_SI_EEESC_SE_Li128ELb1ELb1ELb0ELb0EEENS1_19SingleTileSchedulerILb1ELb0ELb1ELi128EEEEEEEEEvNT_6ParamsE,"",@"SHT_CUDA_INFO"
	.sectionflags	@""
	.align	4


	//----- nvinfo : EIATTR_CUDA_API_VERSION
	.align		4
        /*0000*/ 	.byte	0x04, 0x37
        /*0002*/ 	.short	(.L_324 - .L_323)
.L_323:
        /*0004*/ 	.word	0x00000082


	//----- nvinfo : EIATTR_SW2861232_WAR
	.align		4
.L_324:
        /*0008*/ 	.byte	0x01, 0x35
	.zero		2


	//----- nvinfo : EIATTR_PARAM_CBANK
	.align		4
        /*000c*/ 	.byte	0x04, 0x0a
        /*000e*/ 	.short	(.L_326 - .L_325)
	.align		4
.L_325:
        /*0010*/ 	.word	index@(.nv.constant0._ZN7cutlass13device_kernelIN5flash19enable_sm80_to_sm89INS1_16FlashAttnFwdSm80INS1_25CollectiveMainloopFwdSm80ILi4ELi1ELb0EN4cute5tupleIJNS5_1CILi128EEENS7_ILi112EEENS7_ILi64EEEEEELi64ENS_6half_tEfNS_4arch4Sm80ELb0ELb0ELb0ELb1ELb0ELb1ELb1ELb0EEENS1_21CollectiveEpilogueFwdINS6_IJS8_SA_S9_EEENS6_IJNS7_ILi1EEESI_SI_EEESC_SE_Li128ELb1ELb1ELb0ELb0EEENS1_19SingleTileSchedulerILb1ELb0ELb1ELi128EEEEEEEEEvNT_6ParamsE)
        /*0014*/ 	.short	0x0160
        /*0016*/ 	.short	0x0418


	//----- nvinfo : EIATTR_CBANK_PARAM_SIZE
	.align		4
.L_326:
        /*0018*/ 	.byte	0x03, 0x19
        /*001a*/ 	.short	0x0418


	//----- nvinfo : EIATTR_KPARAM_INFO
	.align		4
        /*001c*/ 	.byte	0x04, 0x17
        /*001e*/ 	.short	(.L_328 - .L_327)
.L_327:
        /*0020*/ 	.word	0x00000000
        /*0024*/ 	.short	0x0000
        /*0026*/ 	.short	0x0000
        /*0028*/ 	.byte	0x00, 0xf0, 0x61, 0x10


	//----- nvinfo : EIATTR_MAXREG_COUNT
	.align		4
.L_328:
        /*002c*/ 	.byte	0x03, 0x1b
        /*002e*/ 	.short	0x00ff


	//----- nvinfo : EIATTR_NUM_BARRIERS
	.align		4
        /*0030*/ 	.byte	0x02, 0x4c
        /*0032*/ 	.byte	0x02
	.zero		1


	//----- nvinfo : EIATTR_ANNOTATIONS
	.align		4
        /*0034*/ 	.byte	0x04, 0x55
        /*0036*/ 	.short	(.L_330 - .L_329)


	//   ....[0]....
.L_329:
        /* <DEDUP_REMOVED lines=30> */


	//----- nvinfo : EIATTR_MERCURY_ISA_VERSION
	.align		4
.L_330:
        /*0208*/ 	.byte	0x03, 0x5f
        /*020a*/ 	.short	0x0000


	//----- nvinfo : EIATTR_COOP_GROUP_MASK_REGIDS
	.align		4
        /*020c*/ 	.byte	0x04, 0x29
        /*020e*/ 	.short	(.L_332 - .L_331)


	//   ....[0]....
.L_331:
        /*0210*/ 	.word	0xffffffff


	//   ....[1]....
        /*0214*/ 	.word	0xffffffff


	//   ....[2]....
        /*0218*/ 	.word	0xffffffff


	//   ....[3]....
        /*021c*/ 	.word	0xffffffff


	//   ....[4]....
        /*0220*/ 	.word	0xffffffff


	//   ....[5]....
        /*0224*/ 	.word	0xffffffff


	//   ....[6]....
        /*0228*/ 	.word	0xffffffff


	//   ....[7]....
        /*022c*/ 	.word	0xffffffff


	//   ....[8]....
        /*0230*/ 	.word	0xffffffff


	//   ....[9]....
        /*0234*/ 	.word	0xffffffff


	//   ....[10]....
        /*0238*/ 	.word	0xffffffff


	//   ....[11]....
        /*023c*/ 	.word	0xffffffff


	//   ....[12]....
        /*0240*/ 	.word	0xffffffff


	//   ....[13]....
        /*0244*/ 	.word	0xffffffff


	//   ....[14]....
        /*0248*/ 	.word	0xffffffff


	//   ....[15]....
        /*024c*/ 	.word	0xffffffff


	//   ....[16]....
        /*0250*/ 	.word	0xffffffff


	//   ....[17]....
        /*0254*/ 	.word	0xffffffff


	//   ....[18]....
        /*0258*/ 	.word	0xffffffff


	//   ....[19]....
        /*025c*/ 	.word	0xffffffff


	//   ....[20]....
        /*0260*/ 	.word	0xffffffff


	//   ....[21]....
        /*0264*/ 	.word	0xffffffff


	//   ....[22]....
        /*0268*/ 	.word	0xffffffff


	//   ....[23]....
        /*026c*/ 	.word	0xffffffff


	//   ....[24]....
        /*0270*/ 	.word	0xffffffff


	//   ....[25]....
        /*0274*/ 	.word	0xffffffff


	//   ....[26]....
        /*0278*/ 	.word	0xffffffff


	//   ....[27]....
        /*027c*/ 	.word	0xffffffff


	//   ....[28]....
        /*0280*/ 	.word	0xffffffff


	//   ....[29]....
        /*0284*/ 	.word	0xffffffff


	//   ....[30]....
        /*0288*/ 	.word	0xffffffff


	//   ....[31]....
        /*028c*/ 	.word	0xffffffff


	//   ....[32]....
        /*0290*/ 	.word	0xffffffff


	//   ....[33]....
        /*0294*/ 	.word	0xffffffff


	//   ....[34]....
        /*0298*/ 	.word	0xffffffff


	//   ....[35]....
        /*029c*/ 	.word	0xffffffff


	//   ....[36]....
        /*02a0*/ 	.word	0xffffffff


	//   ....[37]....
        /*02a4*/ 	.word	0xffffffff


	//   ....[38]....
        /*02a8*/ 	.word	0xffffffff


	//   ....[39]....
        /*02ac*/ 	.word	0xffffffff


	//   ....[40]....
        /*02b0*/ 	.word	0xffffffff


	//   ....[41]....
        /*02b4*/ 	.word	0xffffffff


	//   ....[42]....
        /*02b8*/ 	.word	0xffffffff


	//   ....[43]....
        /*02bc*/ 	.word	0xffffffff


	//   ....[44]....
        /*02c0*/ 	.word	0xffffffff


	//   ....[45]....
        /*02c4*/ 	.word	0xffffffff


	//   ....[46]....
        /*02c8*/ 	.word	0xffffffff


	//   ....[47]....
        /*02cc*/ 	.word	0xffffffff


	//   ....[48]....
        /*02d0*/ 	.word	0xffffffff


	//   ....[49]....
        /*02d4*/ 	.word	0xffffffff


	//   ....[50]....
        /*02d8*/ 	.word	0xffffffff


	//   ....[51]....
        /*02dc*/ 	.word	0xffffffff


	//   ....[52]....
        /*02e0*/ 	.word	0xffffffff


	//   ....[53]....
        /*02e4*/ 	.word	0xffffffff


	//   ....[54]....
        /*02e8*/ 	.word	0xffffffff


	//   ....[55]....
        /*02ec*/ 	.word	0xffffffff


	//   ....[56]....
        /*02f0*/ 	.word	0xffffffff


	//   ....[57]....
        /*02f4*/ 	.word	0xffffffff


	//   ....[58]....
        /*02f8*/ 	.word	0xffffffff


	//   ....[59]....
        /*02fc*/ 	.word	0xffffffff


	//   ....[60]....
        /*0300*/ 	.word	0xffffffff


	//   ....[61]....
        /*0304*/ 	.word	0xffffffff


	//   ....[62]....
        /*0308*/ 	.word	0xffffffff


	//   ....[63]....
        /*030c*/ 	.word	0xffffffff


	//   ....[64]....
        /*0310*/ 	.word	0xffffffff


	//   ....[65]....
        /*0314*/ 	.word	0xffffffff


	//   ....[66]....
        /*0318*/ 	.word	0xffffffff


	//   ....[67]....
        /*031c*/ 	.word	0xffffffff


	//   ....[68]....
        /*0320*/ 	.word	0xffffffff


	//   ....[69]....
        /*0324*/ 	.word	0xffffffff


	//   ....[70]....
        /*0328*/ 	.word	0xffffffff


	//   ....[71]....
        /*032c*/ 	.word	0xffffffff


	//   ....[72]....
        /*0330*/ 	.word	0xffffffff


	//   ....[73]....
        /*0334*/ 	.word	0xffffffff


	//   ....[74]....
        /*0338*/ 	.word	0xffffffff


	//   ....[75]....
        /*033c*/ 	.word	0xffffffff


	//   ....[76]....
        /*0340*/ 	.word	0xffffffff


	//   ....[77]....
        /*0344*/ 	.word	0xffffffff


	//   ....[78]....
        /*0348*/ 	.word	0xffffffff


	//   ....[79]....
        /*034c*/ 	.word	0xffffffff


	//   ....[80]....
        /*0350*/ 	.word	0xffffffff


	//----- nvinfo : EIATTR_COOP_GROUP_INSTR_OFFSETS
	.align		4
.L_332:
        /*0354*/ 	.byte	0x04, 0x28
        /*0356*/ 	.short	(.L_334 - .L_333)


	//   ....[0]....
.L_333:
        /*0358*/ 	.word	0x00000090


	//   ....[1]....
        /*035c*/ 	.word	0x000086e0


	//   ....[2]....
        /*0360*/ 	.word	0x00008710


	//   ....[3]....
        /*0364*/ 	.word	0x00008740


	//   ....[4]....
        /*0368*/ 	.word	0x00008770


	//   ....[5]....
        /*036c*/ 	.word	0x00008790


	//   ....[6]....
        /*0370*/ 	.word	0x000087d0


	//   ....[7]....
        /*0374*/ 	.word	0x000087f0


	//   ....[8]....
        /*0378*/ 	.word	0x00008830


	//   ....[9]....
        /*037c*/ 	.word	0x00008860


	//   ....[10]....
        /*0380*/ 	.word	0x000088b0


	//   ....[11]....
        /*0384*/ 	.word	0x000088d0


	//   ....[12]....
        /*0388*/ 	.word	0x000088e0


	//   ....[13]....
        /*038c*/ 	.word	0x000088f0


	//   ....[14]....
        /*0390*/ 	.word	0x00008940


	//   ....[15]....
        /*0394*/ 	.word	0x00008970


	//   ....[16]....
        /*0398*/ 	.word	0x000089b0


	//   ....[17]....
        /*039c*/ 	.word	0x0000e8d0


	//   ....[18]....
        /*03a0*/ 	.word	0x0000e9d0


	//   ....[19]....
        /*03a4*/ 	.word	0x0000eac0


	//   ....[20]....
        /*03a8*/ 	.word	0x0000eaf0


	//   ....[21]....
        /*03ac*/ 	.word	0x0000eb20


	//   ....[22]....
        /*03b0*/ 	.word	0x0000ebe0


	//   ....[23]....
        /*03b4*/ 	.word	0x0000ece0


	//   ....[24]....
        /*03b8*/ 	.word	0x0000ee40


	//   ....[25]....
        /*03bc*/ 	.word	0x00013270


	//   ....[26]....
        /*03c0*/ 	.word	0x000132f0


	//   ....[27]....
        /*03c4*/ 	.word	0x000133b0


	//   ....[28]....
        /*03c8*/ 	.word	0x00013410


	//   ....[29]....
        /*03cc*/ 	.word	0x00013440


	//   ....[30]....
        /*03d0*/ 	.word	0x00013520


	//   ....[31]....
        /*03d4*/ 	.word	0x000136a0


	//   ....[32]....
        /*03d8*/ 	.word	0x00013990


	//   ....[33]....
        /*03dc*/ 	.word	0x00016060


	//   ....[34]....
        /*03e0*/ 	.word	0x00016070


	//   ....[35]....
        /*03e4*/ 	.word	0x00016080


	//   ....[36]....
        /*03e8*/ 	.word	0x000160a0


	//   ....[37]....
        /*03ec*/ 	.word	0x000160c0


	//   ....[38]....
        /*03f0*/ 	.word	0x000160d0


	//   ....[39]....
        /*03f4*/ 	.word	0x000160f0


	//   ....[40]....
        /*03f8*/ 	.word	0x00016120


	//   ....[41]....
        /*03fc*/ 	.word	0x00017400


	//   ....[42]....
        /*0400*/ 	.word	0x00017460


	//   ....[43]....
        /*0404*/ 	.word	0x00017480


	//   ....[44]....
        /*0408*/ 	.word	0x000174b0


	//   ....[45]....
        /*040c*/ 	.word	0x000174f0


	//   ....[46]....
        /*0410*/ 	.word	0x00017520


	//   ....[47]....
        /*0414*/ 	.word	0x00017550


	//   ....[48]....
        /*0418*/ 	.word	0x00017580


	//   ....[49]....
        /*041c*/ 	.word	0x00017670


	//   ....[50]....
        /*0420*/ 	.word	0x00017680


	//   ....[51]....
        /*0424*/ 	.word	0x000176c0


	//   ....[52]....
        /*0428*/ 	.word	0x000176f0


	//   ....[53]....
        /*042c*/ 	.word	0x00017740


	//   ....[54]....
        /*0430*/ 	.word	0x00017760


	//   ....[55]....
        /*0434*/ 	.word	0x00017770


	//   ....[56]....
        /*0438*/ 	.word	0x000177d0


	//   ....[57]....
        /*043c*/ 	.word	0x00017880


	//   ....[58]....
        /*0440*/ 	.word	0x000178b0


	//   ....[59]....
        /*0444*/ 	.word	0x000178e0


	//   ....[60]....
        /*0448*/ 	.word	0x00017900


	//   ....[61]....
        /*044c*/ 	.word	0x00017910


	//   ....[62]....
        /*0450*/ 	.word	0x00017920


	//   ....[63]....
        /*0454*/ 	.word	0x000179a0


	//   ....[64]....
        /*0458*/ 	.word	0x000179b0


	//   ....[65]....
        /*045c*/ 	.word	0x000180d0


	//   ....[66]....
        /*0460*/ 	.word	0x00018110


	//   ....[67]....
        /*0464*/ 	.word	0x00018140


	//   ....[68]....
        /*0468*/ 	.word	0x00018170


	//   ....[69]....
        /*046c*/ 	.word	0x000181a0


	//   ....[70]....
        /*0470*/ 	.word	0x000181d0


	//   ....[71]....
        /*0474*/ 	.word	0x00018200


	//   ....[72]....
        /*0478*/ 	.word	0x00018230


	//   ....[73]....
        /*047c*/ 	.word	0x00018250


	//   ....[74]....
        /*0480*/ 	.word	0x00018270


	//   ....[75]....
        /*0484*/ 	.word	0x00018280


	//   ....[76]....
        /*0488*/ 	.word	0x00018290


	//   ....[77]....
        /*048c*/ 	.word	0x000182a0


	//   ....[78]....
        /*0490*/ 	.word	0x000182b0


	//   ....[79]....
        /*0494*/ 	.word	0x000182c0


	//   ....[80]....
        /*0498*/ 	.word	0x000182f0


	//----- nvinfo : EIATTR_EXIT_INSTR_OFFSETS
	.align		4
.L_334:
        /*049c*/ 	.byte	0x04, 0x1c
        /*049e*/ 	.short	(.L_336 - .L_335)


	//   ....[0]....
.L_335:
        /*04a0*/ 	.word	0x00000350


	//   ....[1]....
        /*04a4*/ 	.word	0x00017a50


	//   ....[2]....
        /*04a8*/ 	.word	0x00017a90


	//   ....[3]....
        /*04ac*/ 	.word	0x00018480


	//   ....[4]....
        /*04b0*/ 	.word	0x000184c0


	//----- nvinfo : EIATTR_CTAIDZ_USED
	.align		4
.L_336:
        /*04b4*/ 	.byte	0x01, 0x04
	.zero		2


	//----- nvinfo : EIATTR_MAX_THREADS
	.align		4
        /*04b8*/ 	.byte	0x04, 0x05
        /*04ba*/ 	.short	(.L_338 - .L_337)
.L_337:
        /*04bc*/ 	.word	0x00000080
        /*04c0*/ 	.word	0x00000001
        /*04c4*/ 	.word	0x00000001


	//----- nvinfo : EIATTR_CRS_STACK_SIZE
	.align		4
.L_338:
        /*04c8*/ 	.byte	0x04, 0x1e
        /*04ca*/ 	.short	(.L_340 - .L_339)
.L_339:
        /*04cc*/ 	.word	0x00000000
.L_340:


//--------------------- .nv.info._ZN7cutlass13device_kernelIN5flash19enable_sm80_to_sm89INS1_16FlashAttnFwdSm80INS1_25CollectiveMainloopFwdSm80ILi4ELi1ELb0EN4cute5tupleIJNS5_1CILi128EEENS7_ILi96EEENS7_ILi64EEEEEELi64ENS_6half_tEfNS_4arch4Sm80ELb0ELb1ELb0ELb0ELb0ELb0ELb1ELb0EEENS1_21CollectiveEpilogueFwdINS6_IJS8_SA_S9_EEENS6_IJNS7_ILi1EEESI_SI_EEESC_SE_Li128ELb0ELb1ELb0ELb0EEENS1_19SingleTileSchedulerILb0ELb0ELb1ELi128EEEEEEEEEvNT_6ParamsE --------------------------
	.section	.nv.info._ZN7cutlass13device_kernelIN5flash19enable_sm80_to_sm89INS1_16FlashAttnFwdSm80INS1_25CollectiveMainloopFwdSm80ILi4ELi1ELb0EN4cute5tupleIJNS5_1CILi128EEENS7_ILi96EEENS7_ILi64EEEEEELi64ENS_6half_tEfNS_4arch4Sm80ELb0ELb1ELb0ELb0ELb0ELb0ELb1ELb0EEENS1_21CollectiveEpilogueFwdINS6_IJS8_SA_S9_EEENS6_IJNS7_ILi1EEESI_SI_EEESC_SE_Li128ELb0ELb1ELb0ELb0EEENS1_19SingleTileSchedulerILb0ELb0ELb1ELi128EEEEEEEEEvNT_6ParamsE,"",@"SHT_CUDA_INFO"
	.sectionflags	@""
	.align	4


	//----- nvinfo : EIATTR_CUDA_API_VERSION
	.align		4
        /*0000*/ 	.byte	0x04, 0x37
        /*0002*/ 	.short	(.L_342 - .L_341)
.L_341:
        /*0004*/ 	.word	0x00000082


	//----- nvinfo : EIATTR_SW2861232_WAR
	.align		4
.L_342:
        /*0008*/ 	.byte	0x01, 0x35
	.zero		2


	//----- nvinfo : EIATTR_PARAM_CBANK
	.align		4
        /*000c*/ 	.byte	0x04, 0x0a
        /*000e*/ 	.short	(.L_344 - .L_343)
	.align		4
.L_343:
        /*0010*/ 	.word	index@(.nv.constant0._ZN7cutlass13device_kernelIN5flash19enable_sm80_to_sm89INS1_16FlashAttnFwdSm80INS1_25CollectiveMainloopFwdSm80ILi4ELi1ELb0EN4cute5tupleIJNS5_1CILi128EEENS7_ILi96EEENS7_ILi64EEEEEELi64ENS_6half_tEfNS_4arch4Sm80ELb0ELb1ELb0ELb0ELb0ELb0ELb1ELb0EEENS1_21CollectiveEpilogueFwdINS6_IJS8_SA_S9_EEENS6_IJNS7_ILi1EEESI_SI_EEESC_SE_Li128ELb0ELb1ELb0ELb0EEENS1_19SingleTileSchedulerILb0ELb0ELb1ELi128EEEEEEEEEvNT_6ParamsE)
        /*0014*/ 	.short	0x0160
        /*0016*/ 	.short	0x0418


	//----- nvinfo : EIATTR_CBANK_PARAM_SIZE
	.align		4
.L_344:
        /*0018*/ 	.byte	0x03, 0x19
        /*001a*/ 	.short	0x0418


	//----- nvinfo : EIATTR_KPARAM_INFO
	.align		4
        /*001c*/ 	.byte	0x04, 0x17
        /*001e*/ 	.short	(.L_346 - .L_345)
.L_345:
        /*0020*/ 	.word	0x00000000
        /*0024*/ 	.short	0x0000
        /*0026*/ 	.short	0x0000
        /*0028*/ 	.byte	0x00, 0xf0, 0x61, 0x10


	//----- nvinfo : EIATTR_MAXREG_COUNT
	.align		4
.L_346:
        /*002c*/ 	.byte	0x03, 0x1b
        /*002e*/ 	.short	0x00ff


	//----- nvinfo : EIATTR_NUM_BARRIERS
	.align		4
        /*0030*/ 	.byte	0x02, 0x4c
        /*0032*/ 	.byte	0x02
	.zero		1


	//----- nvinfo : EIATTR_ANNOTATIONS
	.align		4
        /*0034*/ 	.byte	0x04, 0x55
        /*0036*/ 	.short	(.L_348 - .L_347)


	//   ....[0]....
.L_347:
        /* <DEDUP_REMOVED lines=38> */


	//----- nvinfo : EIATTR_MERCURY_ISA_VERSION
	.align		4
.L_348:
        /*0280*/ 	.byte	0x03, 0x5f
        /*0282*/ 	.short	0x0000


	//----- nvinfo : EIATTR_COOP_GROUP_MASK_REGIDS
	.align		4
        /*0284*/ 	.byte	0x04, 0x29
        /*0286*/ 	.short	(.L_350 - .L_349)


	//   ....[0]....
.L_349:
        /*0288*/ 	.word	0xffffffff


	//   ....[1]....
        /*028c*/ 	.word	0xffffffff


	//   ....[2]....
        /*0290*/ 	.word	0xffffffff


	//   ....[3]....
        /*0294*/ 	.word	0xffffffff


	//   ....[4]....
        /*0298*/ 	.word	0xffffffff


	//   ....[5]....
        /*029c*/ 	.word	0xffffffff


	//   ....[6]....
        /*02a0*/ 	.word	0xffffffff


	//   ....[7]....
        /*02a4*/ 	.word	0xffffffff


	//   ....[8]....
        /*02a8*/ 	.word	0xffffffff


	//   ....[9]....
        /*02ac*/ 	.word	0xffffffff


	//   ....[10]....
        /*02b0*/ 	.word	0xffffffff


	//   ....[11]....
        /*02b4*/ 	.word	0xffffffff


	//   ....[12]....
        /*02b8*/ 	.word	0xffffffff


	//   ....[13]....
        /*02bc*/ 	.word	0xffffffff


	//   ....[14]....
        /*02c0*/ 	.word	0xffffffff


	//   ....[15]....
        /*02c4*/ 	.word	0xffffffff


	//   ....[16]....
        /*02c8*/ 	.word	0xffffffff


	//   ....[17]....
        /*02cc*/ 	.word	0xffffffff


	//   ....[18]....
        /*02d0*/ 	.word	0xffffffff


	//   ....[19]....
        /*02d4*/ 	.word	0xffffffff


	//   ....[20]....
        /*02d8*/ 	.word	0xffffffff


	//   ....[21]....
        /*02dc*/ 	.word	0xffffffff


	//   ....[22]....
        /*02e0*/ 	.word	0xffffffff


	//   ....[23]....
        /*02e4*/ 	.word	0xffffffff


	//   ....[24]....
        /*02e8*/ 	.word	0xffffffff


	//   ....[25]....
        /*02ec*/ 	.word	0xffffffff


	//   ....[26]....
        /*02f0*/ 	.word	0xffffffff


	//   ....[27]....
        /*02f4*/ 	.word	0xffffffff


	//   ....[28]....
        /*02f8*/ 	.word	0xffffffff


	//   ....[29]....
        /*02fc*/ 	.word	0xffffffff


	//   ....[30]....
        /*0300*/ 	.word	0xffffffff


	//   ....[31]....
        /*0304*/ 	.word	0xffffffff


	//   ....[32]....
        /*0308*/ 	.word	0xffffffff


	//   ....[33]....
        /*030c*/ 	.word	0xffffffff


	//   ....[34]....
        /*0310*/ 	.word	0xffffffff


	//   ....[35]....
        /*0314*/ 	.word	0xffffffff


	//   ....[36]....
        /*0318*/ 	.word	0xffffffff


	//   ....[37]....
        /*031c*/ 	.word	0xffffffff


	//   ....[38]....
        /*0320*/ 	.word	0xffffffff


	//   ....[39]....
        /*0324*/ 	.word	0xffffffff


	//   ....[40]....
        /*0328*/ 	.word	0xffffffff


	//   ....[41]....
        /*032c*/ 	.word	0xffffffff


	//   ....[42]....
        /*0330*/ 	.word	0xffffffff


	//   ....[43]....
        /*0334*/ 	.word	0xffffffff


	//   ....[44]....
        /*0338*/ 	.word	0xffffffff


	//   ....[45]....
        /*033c*/ 	.word	0xffffffff


	//   ....[46]....
        /*0340*/ 	.word	0xffffffff


	//   ....[47]....
        /*0344*/ 	.word	0xffffffff


	//   ....[48]....
        /*0348*/ 	.word	0xffffffff


	//   ....[49]....
        /*034c*/ 	.word	0xffffffff


	//   ....[50]....
        /*0350*/ 	.word	0xffffffff


	//   ....[51]....
        /*0354*/ 	.word	0xffffffff


	//   ....[52]....
        /*0358*/ 	.word	0xffffffff


	//   ....[53]....
        /*035c*/ 	.word	0xffffffff


	//   ....[54]....
        /*0360*/ 	.word	0xffffffff


	//   ....[55]....
        /*0364*/ 	.word	0xffffffff


	//   ....[56]....
        /*0368*/ 	.word	0xffffffff


	//   ....[57]....
        /*036c*/ 	.word	0xffffffff


	//   ....[58]....
        /*0370*/ 	.word	0xffffffff


	//   ....[59]....
        /*0374*/ 	.word	0xffffffff


	//   ....[60]....
        /*0378*/ 	.word	0xffffffff


	//   ....[61]....
        /*037c*/ 	.word	0xffffffff


	//   ....[62]....
        /*0380*/ 	.word	0xffffffff


	//   ....[63]....
        /*0384*/ 	.word	0xffffffff


	//   ....[64]....
        /*0388*/ 	.word	0xffffffff


	//   ....[65]....
        /*038c*/ 	.word	0xffffffff


	//   ....[66]....
        /*0390*/ 	.word	0xffffffff


	//   ....[67]....
        /*0394*/ 	.word	0xffffffff


	//   ....[68]....
        /*0398*/ 	.word	0xffffffff


	//   ....[69]....
        /*039c*/ 	.word	0xffffffff


	//   ....[70]....
        /*03a0*/ 	.word	0xffffffff


	//   ....[71]....
        /*03a4*/ 	.word	0xffffffff


	//   ....[72]....
        /*03a8*/ 	.word	0xffffffff


	//   ....[73]....
        /*03ac*/ 	.word	0xffffffff


	//   ....[74]....
        /*03b0*/ 	.word	0xffffffff


	//   ....[75]....
        /*03b4*/ 	.word	0xffffffff


	//   ....[76]....
        /*03b8*/ 	.word	0xffffffff


	//   ....[77]....
        /*03bc*/ 	.word	0xffffffff


	//   ....[78]....
        /*03c0*/ 	.word	0xffffffff


	//   ....[79]....
        /*03c4*/ 	.word	0xffffffff


	//   ....[80]....
        /*03c8*/ 	.word	0xffffffff


	//   ....[81]....
        /*03cc*/ 	.word	0xffffffff


	//   ....[82]....
        /*03d0*/ 	.word	0xffffffff


	//   ....[83]....
        /*03d4*/ 	.word	0xffffffff


	//   ....[84]....
        /*03d8*/ 	.word	0xffffffff


	//   ....[85]....
        /*03dc*/ 	.word	0xffffffff


	//   ....[86]....
        /*03e0*/ 	.word	0xffffffff


	//   ....[87]....
        /*03e4*/ 	.word	0xffffffff


	//   ....[88]....
        /*03e8*/ 	.word	0xffffffff


	//   ....[89]....
        /*03ec*/ 	.word	0xffffffff


	//   ....[90]....
        /*03f0*/ 	.word	0xffffffff


	//   ....[91]....
        /*03f4*/ 	.word	0xffffffff


	//   ....[92]....
        /*03f8*/ 	.word	0xffffffff


	//   ....[93]....
        /*03fc*/ 	.word	0xffffffff


	//   ....[94]....
        /*0400*/ 	.word	0xffffffff


	//   ....[95]....
        /*0404*/ 	.word	0xffffffff


	//   ....[96]....
        /*0408*/ 	.word	0xffffffff


	//   ....[97]....
        /*040c*/ 	.word	0xffffffff


	//   ....[98]....
        /*0410*/ 	.word	0xffffffff


	//   ....[99]....
        /*0414*/ 	.word	0xffffffff


	//   ....[100]....
        /*0418*/ 	.word	0xffffffff


	//   ....[101]....
        /*041c*/ 	.word	0xffffffff


	//   ....[102]....
        /*0420*/ 	.word	0xffffffff


	//   ....[103]....
        /*0424*/ 	.word	0xffffffff


	//   ....[104]....
        /*0428*/ 	.word	0xffffffff


	//   ....[105]....
        /*042c*/ 	.word	0xffffffff


	//   ....[106]....
        /*0430*/ 	.word	0xffffffff


	//   ....[107]....
        /*0434*/ 	.word	0xffffffff


	//----- nvinfo : EIATTR_COOP_GROUP_INSTR_OFFSETS
	.align		4
.L_350:
        /*0438*/ 	.byte	0x04, 0x28
        /*043a*/ 	.short	(.L_352 - .L_351)


	//   ....[0]....
.L_351:
        /*043c*/ 	.word	0x00000c30


	//   ....[1]....
        /*0440*/ 	.word	0x00000c60


	//   ....[2]....
        /*0444*/ 	.word	0x00000c90


	//   ....[3]....
        /*0448*/ 	.word	0x00000cb0


	//   ....[4]....
        /*044c*/ 	.word	0x00000ce0


	//   ....[5]....
        /*0450*/ 	.word	0x00000d00


	//   ....[6]....
        /*0454*/ 	.word	0x00000d40


	//   ....[7]....
        /*0458*/ 	.word	0x00000d70


	//   ....[8]....
        /*045c*/ 	.word	0x00000da0


	//   ....[9]....
        /*0460*/ 	.word	0x00000e20


	//   ....[10]....
        /*0464*/ 	.word	0x00000e30


	//   ....[11]....
        /*0468*/ 	.word	0x00000e70


	//   ....[12]....
        /*046c*/ 	.word	0x00000e90


	//   ....[13]....
        /*0470*/ 	.word	0x00000ec0


	//   ....[14]....
        /*0474*/ 	.word	0x00000ee0


	//   ....[15]....
        /*0478*/ 	.word	0x00000f00


	//   ....[16]....
        /*047c*/ 	.word	0x00002780


	//   ....[17]....
        /*0480*/ 	.word	0x000029c0


	//   ....[18]....
        /*0484*/ 	.word	0x00002b80


	//   ....[19]....
        /*0488*/ 	.word	0x00003a00


	//   ....[20]....
        /*048c*/ 	.word	0x000046b0


	//   ....[21]....
        /*0490*/ 	.word	0x000047d0


	//   ....[22]....
        /*0494*/ 	.word	0x000048e0


	//   ....[23]....
        /*0498*/ 	.word	0x00004a10


	//   ....[24]....
        /*049c*/ 	.word	0x00005300


	//   ....[25]....
        /*04a0*/ 	.word	0x000053a0


	//   ....[26]....
        /*04a4*/ 	.word	0x00005450


	//   ....[27]....
        /*04a8*/ 	.word	0x000054c0


	//   ....[28]....
        /*04ac*/ 	.word	0x000084d0


	//   ....[29]....
        /*04b0*/ 	.word	0x000086b0


	//   ....[30]....
        /*04b4*/ 	.word	0x00008890


	//   ....[31]....
        /*04b8*/ 	.word	0x00009ba0


	//   ....[32]....
        /*04bc*/ 	.word	0x0000a320


	//   ....[33]....
        /*04c0*/ 	.word	0x0000a4f0


	//   ....[34]....
        /*04c4*/ 	.word	0x0000a5c0


	//   ....[35]....
        /*04c8*/ 	.word	0x0000a790


	//   ....[36]....
        /*04cc*/ 	.word	0x0000a820


	//   ....[37]....
        /*04d0*/ 	.word	0x0000a970


	//   ....[38]....
        /*04d4*/ 	.word	0x0000adc0


	//   ....[39]....
        /*04d8*/ 	.word	0x0000ae20


	//   ....[40]....
        /*04dc*/ 	.word	0x0000e430


	//   ....[41]....
        /*04e0*/ 	.word	0x0000e490


	//   ....[42]....
        /*04e4*/ 	.word	0x0000e540


	//   ....[43]....
        /*04e8*/ 	.word	0x0000e5a0


	//   ....[44]....
        /*04ec*/ 	.word	0x0000e5d0


	//   ....[45]....
        /*04f0*/ 	.word	0x0000e6a0


	//   ....[46]....
        /*04f4*/ 	.word	0x0000e8e0


	//   ....[47]....
        /*04f8*/ 	.word	0x0000ebc0


	//   ....[48]....
        /*04fc*/ 	.word	0x00011990


	//   ....[49]....
        /*0500*/ 	.word	0x00011bc0


	//   ....[50]....
        /*0504*/ 	.word	0x00012470


	//   ....[51]....
        /*0508*/ 	.word	0x00012c30


	//   ....[52]....
        /*050c*/ 	.word	0x00013b20


	//   ....[53]....
        /*0510*/ 	.word	0x00013c20


	//   ....[54]....
        /*0514*/ 	.word	0x00013c70


	//   ....[55]....
        /*0518*/ 	.word	0x00013d80


	//   ....[56]....
        /*051c*/ 	.word	0x00013e70


	//   ....[57]....
        /*0520*/ 	.word	0x00013fd0


	//   ....[58]....
        /*0524*/ 	.word	0x00014300


	//   ....[59]....
        /*0528*/ 	.word	0x000143a0


	//   ....[60]....
        /*052c*/ 	.word	0x000166e0


	//   ....[61]....
        /*0530*/ 	.word	0x000166f0


	//   ....[62]....
        /*0534*/ 	.word	0x00016700


	//   ....[63]....
        /*0538*/ 	.word	0x00016710


	//   ....[64]....
        /*053c*/ 	.word	0x00016740


	//   ....[65]....
        /*0540*/ 	.word	0x00016760


	//   ....[66]....
        /*0544*/ 	.word	0x00016780


	//   ....[67]....
        /*0548*/ 	.word	0x00016790


	//   ....[68]....
        /*054c*/ 	.word	0x00017840


	//   ....[69]....
        /*0550*/ 	.word	0x00017870


	//   ....[70]....
        /*0554*/ 	.word	0x000178a0


	//   ....[71]....
        /*0558*/ 	.word	0x000178d0


	//   ....[72]....
        /*055c*/ 	.word	0x00017910


	//   ....[73]....
        /*0560*/ 	.word	0x000179f0


	//   ....[74]....
        /*0564*/ 	.word	0x00017a00


	//   ....[75]....
        /*0568*/ 	.word	0x00017a30


	//   ....[76]....
        /*056c*/ 	.word	0x00017a60


	//   ....[77]....
        /*0570*/ 	.word	0x00017aa0


	//   ....[78]....
        /*0574*/ 	.word	0x00017ac0


	//   ....[79]....
        /*0578*/ 	.word	0x00017ad0


	//   ....[80]....
        /*057c*/ 	.word	0x00017ae0


	//   ....[81]....
        /*0580*/ 	.word	0x00017c00


	//   ....[82]....
        /*0584*/ 	.word	0x00017c10


	//   ....[83]....
        /*0588*/ 	.word	0x00017c90


	//   ....[84]....
        /*058c*/ 	.word	0x00017cb0


	//   ....[85]....
        /*0590*/ 	.word	0x00017cf0


	//   ....[86]....
        /*0594*/ 	.word	0x00017d00


	//   ....[87]....
        /*0598*/ 	.word	0x00017d10


	//   ....[88]....
        /*059c*/ 	.word	0x00017e00


	//   ....[89]....
        /*05a0*/ 	.word	0x00017e30


	//   ....[90]....
        /*05a4*/ 	.word	0x00017f60


	//   ....[91]....
        /*05a8*/ 	.word	0x00017f70


	//   ....[92]....
        /*05ac*/ 	.word	0x000184d0


	//   ....[93]....
        /*05b0*/ 	.word	0x00018510


	//   ....[94]....
        /*05b4*/ 	.word	0x00018540


	//   ....[95]....
        /*05b8*/ 	.word	0x00018570


	//   ....[96]....
        /*05bc*/ 	.word	0x000185a0


	//   ....[97]....
        /*05c0*/ 	.word	0x000185d0


	//   ....[98]....
        /*05c4*/ 	.word	0x00018600


	//   ....[99]....
        /*05c8*/ 	.word	0x00018630


	//   ....[100]....
        /*05cc*/ 	.word	0x00018650


	//   ....[101]....
        /*05d0*/ 	.word	0x00018670


	//   ....[102]....
        /*05d4*/ 	.word	0x00018680


	//   ....[103]....
        /*05d8*/ 	.word	0x00018690


	//   ....[104]....
        /*05dc*/ 	.word	0x000186a0


	//   ....[105]....
        /*05e0*/ 	.word	0x000186b0


	//   ....[106]....
        /*05e4*/ 	.word	0x000186c0


	//   ....[107]....
        /*05e8*/ 	.word	0x000186f0


	//----- nvinfo : EIATTR_EXIT_INSTR_OFFSETS
	.align		4
.L_352:
        /*05ec*/ 	.byte	0x04, 0x1c
        /*05ee*/ 	.short	(.L_354 - .L_353)


	//   ....[0]....
.L_353:
        /*05f0*/ 	.word	0x00000040


	//   ....[1]....
        /*05f4*/ 	.word	0x00017f90


	//   ....[2]....
        /*05f8*/ 	.word	0x00017fd0


	//   ....[3]....
        /*05fc*/ 	.word	0x00018880


	//   ....[4]....
        /*0600*/ 	.word	0x000188c0


	//----- nvinfo : EIATTR_CTAIDZ_USED
	.align		4
.L_354:
        /*0604*/ 	.byte	0x01, 0x04
	.zero		2


	//----- nvinfo : EIATTR_MAX_THREADS
	.align		4
        /*0608*/ 	.byte	0x04, 0x05
        /*060a*/ 	.short	(.L_356 - .L_355)
.L_355:
        /*060c*/ 	.word	0x00000080
        /*0610*/ 	.word	0x00000001
        /*0614*/ 	.word	0x00000001


	//----- nvinfo : EIATTR_CRS_STACK_SIZE
	.align		4
.L_356:
        /*0618*/ 	.byte	0x04, 0x1e
        /*061a*/ 	.short	(.L_358 - .L_357)
.L_357:
        /*061c*/ 	.word	0x00000000
.L_358:


//--------------------- .nv.info._ZN7cutlass13device_kernelIN5flash19enable_sm80_to_sm89INS1_16FlashAttnFwdSm80INS1_25CollectiveMainloopFwdSm80ILi4ELi1ELb0EN4cute5tupleIJNS5_1CILi128EEENS7_ILi96EEENS7_ILi64EEEEEELi64ENS_6half_tEfNS_4arch4Sm80ELb0ELb1ELb0ELb1ELb0ELb0ELb1ELb0EEENS1_21CollectiveEpilogueFwdINS6_IJS8_SA_S9_EEENS6_IJNS7_ILi1EEESI_SI_EEESC_SE_Li128ELb1ELb1ELb0ELb0EEENS1_19SingleTileSchedulerILb1ELb0ELb1ELi128EEEEEEEEEvNT_6ParamsE --------------------------
	.section	.nv.info._ZN7cutlass13device_kernelIN5flash19enable_sm80_to_sm89INS1_16FlashAttnFwdSm80INS1_25CollectiveMainloopFwdSm80ILi4ELi1ELb0EN4cute5tupleIJNS5_1CILi128EEENS7_ILi96EEENS7_ILi64EEEEEELi64ENS_6half_tEfNS_4arch4Sm80ELb0ELb1ELb0ELb1ELb0ELb0ELb1ELb0EEENS1_21CollectiveEpilogueFwdINS6_IJS8_SA_S9_EEENS6_IJNS7_ILi1EEESI_SI_EEESC_SE_Li128ELb1ELb1ELb0ELb0EEENS1_19SingleTileSchedulerILb1ELb0ELb1ELi128EEEEEEEEEvNT_6ParamsE,"",@"SHT_CUDA_INFO"
	.sectionflags	@""
	.align	4


	//----- nvinfo : EIATTR_CUDA_API_VERSION
	.align		4
        /*0000*/ 	.byte	0x04, 0x37
        /*0002*/ 	.short	(.L_360 - .L_359)
.L_359:
        /*0004*/ 	.word	0x00000082


	//----- nvinfo : EIATTR_SW2861232_WAR
	.align		4
.L_360:
        /*0008*/ 	.byte	0x01, 0x35
	.zero		2


	//----- nvinfo : EIATTR_PARAM_CBANK
	.align		4
        /*000c*/ 	.byte	0x04, 0x0a
        /*000e*/ 	.short	(.L_362 - .L_361)
	.align		4
.L_361:
        /*0010*/ 	.word	index@(.nv.constant0._ZN7cutlass13device_kernelIN5flash19enable_sm80_to_sm89INS1_16FlashAttnFwdSm80INS1_25CollectiveMainloopFwdSm80ILi4ELi1ELb0EN4cute5tupleIJNS5_1CILi128EEENS7_ILi96EEENS7_ILi64EEEEEELi64ENS_6half_tEfNS_4arch4Sm80ELb0ELb1ELb0ELb1ELb0ELb0ELb1ELb0EEENS1_21CollectiveEpilogueFwdINS6_IJS8_SA_S9_EEENS6_IJNS7_ILi1EEESI_SI_EEESC_SE_Li128ELb1ELb1ELb0ELb0EEENS1_19SingleTileSchedulerILb1ELb0ELb1ELi128EEEEEEEEEvNT_6ParamsE)
        /*0014*/ 	.short	0x0160
        /*0016*/ 	.short	0x0418


	//----- nvinfo : EIATTR_CBANK_PARAM_SIZE
	.align		4
.L_362:
        /*0018*/ 	.byte	0x03, 0x19
        /*001a*/ 	.short	0x0418


	//----- nvinfo : EIATTR_KPARAM_INFO
	.align		4
        /*001c*/ 	.byte	0x04, 0x17
        /*001e*/ 	.short	(.L_364 - .L_363)
.L_363:
        /*0020*/ 	.word	0x00000000
        /*0024*/ 	.short	0x0000
        /*0026*/ 	.short	0x0000
        /*0028*/ 	.byte	0x00, 0xf0, 0x61, 0x10


	//----- nvinfo : EIATTR_MAXREG_COUNT
	.align		4
.L_364:
        /*002c*/ 	.byte	0x03, 0x1b
        /*002e*/ 	.short	0x00ff


	//----- nvinfo : EIATTR_NUM_BARRIERS
	.align		4
        /*0030*/ 	.byte	0x02, 0x4c
        /*0032*/ 	.byte	0x02
	.zero		1


	//----- nvinfo : EIATTR_ANNOTATIONS
	.align		4
        /*0034*/ 	.byte	0x04, 0x55
        /*0036*/ 	.short	(.L_366 - .L_365)


	//   ....[0]....
.L_365:
        /* <DEDUP_REMOVED lines=34> */


	//----- nvinfo : EIATTR_MERCURY_ISA_VERSION
	.align		4
.L_366:
        /*0248*/ 	.byte	0x03, 0x5f
        /*024a*/ 	.short	0x0000


	//----- nvinfo : EIATTR_COOP_GROUP_MASK_REGIDS
	.align		4
        /*024c*/ 	.byte	0x04, 0x29
        /*024e*/ 	.short	(.L_368 - .L_367)


	//   ....[0]....
.L_367:
        /*0250*/ 	.word	0xffffffff


	//   ....[1]....
        /*0254*/ 	.word	0xffffffff


	//   ....[2]....
        /*0258*/ 	.word	0xffffffff


	//   ....[3]....
        /*025c*/ 	.word	0xffffffff


	//   ....[4]....
        /*0260*/ 	.word	0xffffffff


	//   ....[5]....
        /*0264*/ 	.word	0xffffffff


	//   ....[6]....
        /*0268*/ 	.word	0xffffffff


	//   ....[7]....
        /*026c*/ 	.word	0xffffffff


	//   ....[8]....
        /*0270*/ 	.word	0xffffffff


	//   ....[9]....
        /*0274*/ 	.word	0xffffffff


	//   ....[10]....
        /*0278*/ 	.word	0xffffffff


	//   ....[11]....
        /*027c*/ 	.word	0xffffffff


	//   ....[12]....
        /*0280*/ 	.word	0xffffffff


	//   ....[13]....
        /*0284*/ 	.word	0xffffffff


	//   ....[14]....
        /*0288*/ 	.word	0xffffffff


	//   ....[15]....
        /*028c*/ 	.word	0xffffffff


	//   ....[16]....
        /*0290*/ 	.word	0xffffffff


	//   ....[17]....
        /*0294*/ 	.word	0xffffffff


	//   ....[18]....
        /*0298*/ 	.word	0xffffffff


	//   ....[19]....
        /*029c*/ 	.word	0xffffffff


	//   ....[20]....
        /*02a0*/ 	.word	0xffffffff


	//   ....[21]....
        /*02a4*/ 	.word	0xffffffff


	//   ....[22]....
        /*02a8*/ 	.word	0xffffffff


	//   ....[23]....
        /*02ac*/ 	.word	0xffffffff


	//   ....[24]....
        /*02b0*/ 	.word	0xffffffff


	//   ....[25]....
        /*02b4*/ 	.word	0xffffffff


	//   ....[26]....
        /*02b8*/ 	.word	0xffffffff


	//   ....[27]....
        /*02bc*/ 	.word	0xffffffff


	//   ....[28]....
        /*02c0*/ 	.word	0xffffffff


	//   ....[29]....
        /*02c4*/ 	.word	0xffffffff


	//   ....[30]....
        /*02c8*/ 	.word	0xffffffff


	//   ....[31]....
        /*02cc*/ 	.word	0xffffffff


	//   ....[32]....
        /*02d0*/ 	.word	0xffffffff


	//   ....[33]....
        /*02d4*/ 	.word	0xffffffff


	//   ....[34]....
        /*02d8*/ 	.word	0xffffffff


	//   ....[35]....
        /*02dc*/ 	.word	0xffffffff


	//   ....[36]....
        /*02e0*/ 	.word	0xffffffff


	//   ....[37]....
        /*02e4*/ 	.word	0xffffffff


	//   ....[38]....
        /*02e8*/ 	.word	0xffffffff


	//   ....[39]....
        /*02ec*/ 	.word	0xffffffff


	//   ....[40]....
        /*02f0*/ 	.word	0xffffffff


	//   ....[41]....
        /*02f4*/ 	.word	0xffffffff


	//   ....[42]....
        /*02f8*/ 	.word	0xffffffff


	//   ....[43]....
        /*02fc*/ 	.word	0xffffffff


	//   ....[44]....
        /*0300*/ 	.word	0xffffffff


	//   ....[45]....
        /*0304*/ 	.word	0xffffffff


	//   ....[46]....
        /*0308*/ 	.word	0xffffffff


	//   ....[47]....
        /*030c*/ 	.word	0xffffffff


	//   ....[48]....
        /*0310*/ 	.word	0xffffffff


	//   ....[49]....
        /*0314*/ 	.word	0xffffffff


	//   ....[50]....
        /*0318*/ 	.word	0xffffffff


	//   ....[51]....
        /*031c*/ 	.word	0xffffffff


	//   ....[52]....
        /*0320*/ 	.word	0xffffffff


	//   ....[53]....
        /*0324*/ 	.word	0xffffffff


	//   ....[54]....
        /*0328*/ 	.word	0xffffffff


	//   ....[55]....
        /*032c*/ 	.word	0xffffffff


	//   ....[56]....
        /*0330*/ 	.word	0xffffffff


	//   ....[57]....
        /*0334*/ 	.word	0xffffffff


	//   ....[58]....
        /*0338*/ 	.word	0xffffffff


	//   ....[59]....
        /*033c*/ 	.word	0xffffffff


	//   ....[60]....
        /*0340*/ 	.word	0xffffffff


	//   ....[61]....
        /*0344*/ 	.word	0xffffffff


	//   ....[62]....
        /*0348*/ 	.word	0xffffffff


	//   ....[63]....
        /*034c*/ 	.word	0xffffffff


	//   ....[64]....
        /*0350*/ 	.word	0xffffffff


	//   ....[65]....
        /*0354*/ 	.word	0xffffffff


	//   ....[66]....
        /*0358*/ 	.word	0xffffffff


	//   ....[67]....
        /*035c*/ 	.word	0xffffffff


	//   ....[68]....
        /*0360*/ 	.word	0xffffffff


	//   ....[69]....
        /*0364*/ 	.word	0xffffffff


	//   ....[70]....
        /*0368*/ 	.word	0xffffffff


	//   ....[71]....
        /*036c*/ 	.word	0xffffffff


	//   ....[72]....
        /*0370*/ 	.word	0xffffffff


	//   ....[73]....
        /*0374*/ 	.word	0xffffffff


	//   ....[74]....
        /*0378*/ 	.word	0xffffffff


	//   ....[75]....
        /*037c*/ 	.word	0xffffffff


	//   ....[76]....
        /*0380*/ 	.word	0xffffffff


	//   ....[77]....
        /*0384*/ 	.word	0xffffffff


	//   ....[78]....
        /*0388*/ 	.word	0xffffffff


	//   ....[79]....
        /*038c*/ 	.word	0xffffffff


	//   ....[80]....
        /*0390*/ 	.word	0xffffffff


	//   ....[81]....
        /*0394*/ 	.word	0xffffffff


	//   ....[82]....
        /*0398*/ 	.word	0xffffffff


	//   ....[83]....
        /*039c*/ 	.word	0xffffffff


	//   ....[84]....
        /*03a0*/ 	.word	0xffffffff


	//   ....[85]....
        /*03a4*/ 	.word	0xffffffff


	//   ....[86]....
        /*03a8*/ 	.word	0xffffffff


	//   ....[87]....
        /*03ac*/ 	.word	0xffffffff


	//   ....[88]....
        /*03b0*/ 	.word	0xffffffff


	//   ....[89]....
        /*03b4*/ 	.word	0xffffffff


	//   ....[90]....
        /*03b8*/ 	.word	0xffffffff


	//   ....[91]....
        /*03bc*/ 	.word	0xffffffff


	//   ....[92]....
        /*03c0*/ 	.word	0xffffffff


	//   ....[93]....
        /*03c4*/ 	.word	0xffffffff


	//   ....[94]....
        /*03c8*/ 	.word	0xffffffff


	//   ....[95]....
        /*03cc*/ 	.word	0xffffffff


	//   ....[96]....
        /*03d0*/ 	.word	0xffffffff


	//   ....[97]....
        /*03d4*/ 	.word	0xffffffff


	//   ....[98]....
        /*03d8*/ 	.word	0xffffffff


	//   ....[99]....
        /*03dc*/ 	.word	0xffffffff


	//   ....[100]....
        /*03e0*/ 	.word	0xffffffff


	//   ....[101]....
        /*03e4*/ 	.word	0xffffffff


	//   ....[102]....
        /*03e8*/ 	.word	0xffffffff


	//   ....[103]....
        /*03ec*/ 	.word	0xffffffff


	//   ....[104]....
        /*03f0*/ 	.word	0xffffffff


	//   ....[105]....
        /*03f4*/ 	.word	0xffffffff


	//   ....[106]....
        /*03f8*/ 	.word	0xffffffff


	//   ....[107]....
        /*03fc*/ 	.word	0xffffffff


	//   ....[108]....
        /*0400*/ 	.word	0xffffffff


	//----- nvinfo : EIATTR_COOP_GROUP_INSTR_OFFSETS
	.align		4
.L_368:
        /*0404*/ 	.byte	0x04, 0x28
        /*0406*/ 	.short	(.L_370 - .L_369)


	//   ....[0]....
.L_369:
        /*0408*/ 	.word	0x00000090


	//   ....[1]....
        /*040c*/ 	.word	0x00001400


	//   ....[2]....
        /*0410*/ 	.word	0x000014e0


	//   ....[3]....
        /*0414*/ 	.word	0x00001680


	//   ....[4]....
        /*0418*/ 	.word	0x000016b0


	//   ....[5]....
        /*041c*/ 	.word	0x00001740


	//   ....[6]....
        /*0420*/ 	.word	0x00001770


	//   ....[7]....
        /*0424*/ 	.word	0x00001800


	//   ....[8]....
        /*0428*/ 	.word	0x00001830


	//   ....[9]....
        /*042c*/ 	.word	0x000018c0


	//   ....[10]....
        /*0430*/ 	.word	0x000018f0


	//   ....[11]....
        /*0434*/ 	.word	0x00001980


	//   ....[12]....
        /*0438*/ 	.word	0x000019b0


	//   ....[13]....
        /*043c*/ 	.word	0x00001a40


	//   ....[14]....
        /*0440*/ 	.word	0x00001a70


	//   ....[15]....
        /*0444*/ 	.word	0x00001af0


	//   ....[16]....
        /*0448*/ 	.word	0x00001b30


	//   ....[17]....
        /*044c*/ 	.word	0x00003180


	//   ....[18]....
        /*0450*/ 	.word	0x000033f0


	//   ....[19]....
        /*0454*/ 	.word	0x000035b0


	//   ....[20]....
        /*0458*/ 	.word	0x000049e0


	//   ....[21]....
        /*045c*/ 	.word	0x000056d0


	//   ....[22]....
        /*0460*/ 	.word	0x00005710


	//   ....[23]....
        /*0464*/ 	.word	0x00005830


	//   ....[24]....
        /*0468*/ 	.word	0x00005870


	//   ....[25]....
        /*046c*/ 	.word	0x000065c0


	//   ....[26]....
        /*0470*/ 	.word	0x00006670


	//   ....[27]....
        /*0474*/ 	.word	0x00006880


	//   ....[28]....
        /*0478*/ 	.word	0x00006900


	//   ....[29]....
        /*047c*/ 	.word	0x00009530


	//   ....[30]....
        /*0480*/ 	.word	0x000097b0


	//   ....[31]....
        /*0484*/ 	.word	0x00009990


	//   ....[32]....
        /*0488*/ 	.word	0x0000a710


	//   ....[33]....
        /*048c*/ 	.word	0x0000b5f0


	//   ....[34]....
        /*0490*/ 	.word	0x0000b6c0


	//   ....[35]....
        /*0494*/ 	.word	0x0000b7d0


	//   ....[36]....
        /*0498*/ 	.word	0x0000b880


	//   ....[37]....
        /*049c*/ 	.word	0x0000b8d0


	//   ....[38]....
        /*04a0*/ 	.word	0x0000b9f0


	//   ....[39]....
        /*04a4*/ 	.word	0x0000beb0


	//   ....[40]....
        /*04a8*/ 	.word	0x0000bf30


	//   ....[41]....
        /*04ac*/ 	.word	0x0000f650


	//   ....[42]....
        /*04b0*/ 	.word	0x0000f6b0


	//   ....[43]....
        /*04b4*/ 	.word	0x0000f760


	//   ....[44]....
        /*04b8*/ 	.word	0x0000f7c0


	//   ....[45]....
        /*04bc*/ 	.word	0x0000f7f0


	//   ....[46]....
        /*04c0*/ 	.word	0x0000f8c0


	//   ....[47]....
        /*04c4*/ 	.word	0x0000fb00


	//   ....[48]....
        /*04c8*/ 	.word	0x0000fde0


	//   ....[49]....
        /*04cc*/ 	.word	0x00012ba0


	//   ....[50]....
        /*04d0*/ 	.word	0x00012de0


	//   ....[51]....
        /*04d4*/ 	.word	0x000136a0


	//   ....[52]....
        /*04d8*/ 	.word	0x00013e50


	//   ....[53]....
        /*04dc*/ 	.word	0x00014df0


	//   ....[54]....
        /*04e0*/ 	.word	0x00014e60


	//   ....[55]....
        /*04e4*/ 	.word	0x00015060


	//   ....[56]....
        /*04e8*/ 	.word	0x000150e0


	//   ....[57]....
        /*04ec*/ 	.word	0x00015120


	//   ....[58]....
        /*04f0*/ 	.word	0x000151e0


	//   ....[59]....
        /*04f4*/ 	.word	0x00015520


	//   ....[60]....
        /*04f8*/ 	.word	0x000155e0


	//   ....[61]....
        /*04fc*/ 	.word	0x000178d0


	//   ....[62]....
        /*0500*/ 	.word	0x000178e0


	//   ....[63]....
        /*0504*/ 	.word	0x000178f0


	//   ....[64]....
        /*0508*/ 	.word	0x00017900


	//   ....[65]....
        /*050c*/ 	.word	0x00017930


	//   ....[66]....
        /*0510*/ 	.word	0x00017950


	//   ....[67]....
        /*0514*/ 	.word	0x00017970


	//   ....[68]....
        /*0518*/ 	.word	0x00017980


	//   ....[69]....
        /*051c*/ 	.word	0x00018c60


	//   ....[70]....
        /*0520*/ 	.word	0x00018cd0


	//   ....[71]....
        /*0524*/ 	.word	0x00018d00


	//   ....[72]....
        /*0528*/ 	.word	0x00018d30


	//   ....[73]....
        /*052c*/ 	.word	0x00018d70


	//   ....[74]....
        /*0530*/ 	.word	0x00018da0


	//   ....[75]....
        /*0534*/ 	.word	0x00018dd0


	//   ....[76]....
        /*0538*/ 	.word	0x00018de0


	//   ....[77]....
        /*053c*/ 	.word	0x00018ec0


	//   ....[78]....
        /*0540*/ 	.word	0x00018f20


	//   ....[79]....
        /*0544*/ 	.word	0x00018f50


	//   ....[80]....
        /*0548*/ 	.word	0x00018fb0


	//   ....[81]....
        /*054c*/ 	.word	0x00018fc0


	//   ....[82]....
        /*0550*/ 	.word	0x00018fd0


	//   ....[83]....
        /*0554*/ 	.word	0x00018ff0


	//   ....[84]....
        /*0558*/ 	.word	0x00019050


	//   ....[85]....
        /*055c*/ 	.word	0x00019100


	//   ....[86]....
        /*0560*/ 	.word	0x00019110


	//   ....[87]....
        /*0564*/ 	.word	0x00019140


	//   ....[88]....
        /*0568*/ 	.word	0x00019150


	//   ....[89]....
        /*056c*/ 	.word	0x00019160


	//   ....[90]....
        /*0570*/ 	.word	0x00019170


	//   ....[91]....
        /*0574*/ 	.word	0x000191f0


	//   ....[92]....
        /*0578*/ 	.word	0x00019200


	//   ....[93]....
        /*057c*/ 	.word	0x00019960


	//   ....[94]....
        /*0580*/ 	.word	0x000199a0


	//   ....[95]....
        /*0584*/ 	.word	0x000199d0


	//   ....[96]....
        /*0588*/ 	.word	0x00019a00


	//   ....[97]....
        /*058c*/ 	.word	0x00019a30


	//   ....[98]....
        /*0590*/ 	.word	0x00019a60


	//   ....[99]....
        /*0594*/ 	.word	0x00019a90


	//   ....[100]....
        /*0598*/ 	.word	0x00019ab0


	//   ....[101]....
        /*059c*/ 	.word	0x00019ad0


	//   ....[102]....
        /*05a0*/ 	.word	0x00019b00


	//   ....[103]....
        /*05a4*/ 	.word	0x00019b10


	//   ....[104]....
        /*05a8*/ 	.word	0x00019b20


	//   ....[105]....
        /*05ac*/ 	.word	0x00019b30


	//   ....[106]....
        /*05b0*/ 	.word	0x00019b40


	//   ....[107]....
        /*05b4*/ 	.word	0x00019b70


	//   ....[108]....
        /*05b8*/ 	.word	0x00019b90


	//----- nvinfo : EIATTR_EXIT_INSTR_OFFSETS
	.align		4
.L_370:
        /*05bc*/ 	.byte	0x04, 0x1c
        /*05be*/ 	.short	(.L_372 - .L_371)


	//   ....[0]....
.L_371:
        /*05c0*/ 	.word	0x00000370


	//   ....[1]....
        /*05c4*/ 	.word	0x000192a0


	//   ....[2]....
        /*05c8*/ 	.word	0x000192e0


	//   ....[3]....
        /*05cc*/ 	.word	0x00019cf0


	//   ....[4]....
        /*05d0*/ 	.word	0x00019d30


	//----- nvinfo : EIATTR_CTAIDZ_USED
	.align		4
.L_372:
        /*05d4*/ 	.byte	0x01, 0x04
	.zero		2


	//----- nvinfo : EIATTR_MAX_THREADS
	.align		4
        /*05d8*/ 	.byte	0x04, 0x05
        /*05da*/ 	.short	(.L_374 - .L_373)
.L_373:
        /*05dc*/ 	.word	0x00000080
        /*05e0*/ 	.word	0x00000001
        /*05e4*/ 	.word	0x00000001


	//----- nvinfo : EIATTR_CRS_STACK_SIZE
	.align		4
.L_374:
        /*05e8*/ 	.byte	0x04, 0x1e
        /*05ea*/ 	.short	(.L_376 - .L_375)
.L_375:
        /*05ec*/ 	.word	0x00000000
.L_376:


//--------------------- .nv.info._ZN7cutlass13device_kernelIN5flash19enable_sm80_to_sm89INS1_16FlashAttnFwdSm80INS1_25CollectiveMainloopFwdSm80ILi4ELi1ELb0EN4cute5tupleIJNS5_1CILi128EEENS7_ILi96EEENS7_ILi64EEEEEELi64ENS_6half_tEfNS_4arch4Sm80ELb0ELb1ELb0ELb1ELb0ELb1ELb1ELb0EEENS1_21CollectiveEpilogueFwdINS6_IJS8_SA_S9_EEENS6_IJNS7_ILi1EEESI_SI_EEESC_SE_Li128ELb1ELb1ELb0ELb0EEENS1_19SingleTileSchedulerILb1ELb0ELb1ELi128EEEEEEEEEvNT_6ParamsE --------------------------
	.section	.nv.info._ZN7cutlass13device_kernelIN5flash19enable_sm80_to_sm89INS1_16FlashAttnFwdSm80INS1_25CollectiveMainloopFwdSm80ILi4ELi1ELb0EN4cute5tupleIJNS5_1CILi128EEENS7_ILi96EEENS7_ILi64EEEEEELi64ENS_6half_tEfNS_4arch4Sm80ELb0ELb1ELb0ELb1ELb0ELb1ELb1ELb0EEENS1_21CollectiveEpilogueFwdINS6_IJS8_SA_S9_EEENS6_IJNS7_ILi1EEESI_SI_EEESC_SE_Li128ELb1ELb1ELb0ELb0EEENS1_19SingleTileSchedulerILb1ELb0ELb1ELi128EEEEEEEEEvNT_6ParamsE,"",@"SHT_CUDA_INFO"
	.sectionflags	@""
	.align	4


	//----- nvinfo : EIATTR_CUDA_API_VERSION
	.align		4
        /*0000*/ 	.byte	0x04, 0x37
        /*0002*/ 	.short	(.L_378 - .L_377)
.L_377:
        /*0004*/ 	.word	0x00000082


	//----- nvinfo : EIATTR_SW2861232_WAR
	.align		4
.L_378:
        /*0008*/ 	.byte	0x01, 0x35
	.zero		2


	//----- nvinfo : EIATTR_PARAM_CBANK
	.align		4
        /*000c*/ 	.byte	0x04, 0x0a
        /*000e*/ 	.short	(.L_380 - .L_379)
	.align		4
.L_379:
        /*0010*/ 	.word	index@(.nv.constant0._ZN7cutlass13device_kernelIN5flash19enable_sm80_to_sm89INS1_16FlashAttnFwdSm80INS1_25CollectiveMainloopFwdSm80ILi4ELi1ELb0EN4cute5tupleIJNS5_1CILi128EEENS7_ILi96EEENS7_ILi64EEEEEELi64ENS_6half_tEfNS_4arch4Sm80ELb0ELb1ELb0ELb1ELb0ELb1ELb1ELb0EEENS1_21CollectiveEpilogueFwdINS6_IJS8_SA_S9_EEENS6_IJNS7_ILi1EEESI_SI_EEESC_SE_Li128ELb1ELb1ELb0ELb0EEENS1_19SingleTileSchedulerILb1ELb0ELb1ELi128EEEEEEEEEvNT_6ParamsE)
        /*0014*/ 	.short	0x0160
        /*0016*/ 	.short	0x0418


	//----- nvinfo : EIATTR_CBANK_PARAM_SIZE
	.align		4
.L_380:
        /*0018*/ 	.byte	0x03, 0x19
        /*001a*/ 	.short	0x0418


	//----- nvinfo : EIATTR_KPARAM_INFO
	.align		4
        /*001c*/ 	.byte	0x04, 0x17
        /*001e*/ 	.short	(.L_382 - .L_381)
.L_381:
        /*0020*/ 	.word	0x00000000
        /*0024*/ 	.short	0x0000
        /*0026*/ 	.short	0x0000
        /*0028*/ 	.byte	0x00, 0xf0, 0x61, 0x10


	//----- nvinfo : EIATTR_MAXREG_COUNT
	.align		4
.L_382:
        /*002c*/ 	.byte	0x03, 0x1b
        /*002e*/ 	.short	0x00ff


	//----- nvinfo : EIATTR_NUM_BARRIERS
	.align		4
        /*0030*/ 	.byte	0x02, 0x4c
        /*0032*/ 	.byte	0x02
	.zero		1


	//----- nvinfo : EIATTR_ANNOTATIONS
	.align		4
        /*0034*/ 	.byte	0x04, 0x55
        /*0036*/ 	.short	(.L_384 - .L_383)


	//   ....[0]....
.L_383:
        /* <DEDUP_REMOVED lines=56> */


	//----- nvinfo : EIATTR_MERCURY_ISA_VERSION
	.align		4
.L_384:
        /*03a0*/ 	.byte	0x03, 0x5f
        /*03a2*/ 	.short	0x0000


	//----- nvinfo : EIATTR_COOP_GROUP_MASK_REGIDS
	.align		4
        /*03a4*/ 	.byte	0x04, 0x29
        /*03a6*/ 	.short	(.L_386 - .L_385)


	//   ....[0]....
.L_385:
        /*03a8*/ 	.word	0xffffffff


	//   ....[1]....
        /*03ac*/ 	.word	0xffffffff


	//   ....[2]....
        /*03b0*/ 	.word	0xffffffff


	//   ....[3]....
        /*03b4*/ 	.word	0xffffffff


	//   ....[4]....
        /*03b8*/ 	.word	0xffffffff


	//   ....[5]....
        /*03bc*/ 	.word	0xffffffff


	//   ....[6]....
        /*03c0*/ 	.word	0xffffffff


	//   ....[7]....
        /*03c4*/ 	.word	0xffffffff


	//   ....[8]....
        /*03c8*/ 	.word	0xffffffff


	//   ....[9]....
        /*03cc*/ 	.word	0xffffffff


	//   ....[10]....
        /*03d0*/ 	.word	0xffffffff


	//   ....[11]....
        /*03d4*/ 	.word	0xffffffff


	//   ....[12]....
        /*03d8*/ 	.word	0xffffffff


	//   ....[13]....
        /*03dc*/ 	.word	0xffffffff


	//   ....[14]....
        /*03e0*/ 	.word	0xffffffff


	//   ....[15]....
        /*03e4*/ 	.word	0xffffffff


	//   ....[16]....
        /*03e8*/ 	.word	0xffffffff


	//   ....[17]....
        /*03ec*/ 	.word	0xffffffff


	//   ....[18]....
        /*03f0*/ 	.word	0xffffffff


	//   ....[19]....
        /*03f4*/ 	.word	0xffffffff


	//   ....[20]....
        /*03f8*/ 	.word	0xffffffff


	//   ....[21]....
        /*03fc*/ 	.word	0xffffffff


	//   ....[22]....
        /*0400*/ 	.word	0xffffffff


	//   ....[23]....
        /*0404*/ 	.word	0xffffffff


	//   ....[24]....
        /*0408*/ 	.word	0xffffffff


	//   ....[25]....
        /*040c*/ 	.word	0xffffffff


	//   ....[26]....
        /*0410*/ 	.word	0xffffffff


	//   ....[27]....
        /*0414*/ 	.word	0xffffffff


	//   ....[28]....
        /*0418*/ 	.word	0xffffffff


	//   ....[29]....
        /*041c*/ 	.word	0xffffffff


	//   ....[30]....
        /*0420*/ 	.word	0xffffffff


	//   ....[31]....
        /*0424*/ 	.word	0xffffffff


	//   ....[32]....
        /*0428*/ 	.word	0xffffffff


	//   ....[33]....
        /*042c*/ 	.word	0xffffffff


	//   ....[34]....
        /*0430*/ 	.word	0xffffffff


	//   ....[35]....
        /*0434*/ 	.word	0xffffffff


	//   ....[36]....
        /*0438*/ 	.word	0xffffffff


	//   ....[37]....
        /*043c*/ 	.word	0xffffffff


	//   ....[38]....
        /*0440*/ 	.word	0xffffffff


	//   ....[39]....
        /*0444*/ 	.word	0xffffffff


	//   ....[40]....
        /*0448*/ 	.word	0xffffffff


	//   ....[41]....
        /*044c*/ 	.word	0xffffffff


	//   ....[42]....
        /*0450*/ 	.word	0xffffffff


	//   ....[43]....
        /*0454*/ 	.word	0xffffffff


	//   ....[44]....
        /*0458*/ 	.word	0xffffffff


	//   ....[45]....
        /*045c*/ 	.word	0xffffffff


	//   ....[46]....
        /*0460*/ 	.word	0xffffffff


	//   ....[47]....
        /*0464*/ 	.word	0xffffffff


	//   ....[48]....
        /*0468*/ 	.word	0xffffffff


	//   ....[49]....
        /*046c*/ 	.word	0xffffffff


	//   ....[50]....
        /*0470*/ 	.word	0xffffffff


	//   ....[51]....
        /*0474*/ 	.word	0xffffffff


	//   ....[52]....
        /*0478*/ 	.word	0xffffffff


	//   ....[53]....
        /*047c*/ 	.word	0xffffffff


	//   ....[54]....
        /*0480*/ 	.word	0xffffffff


	//   ....[55]....
        /*0484*/ 	.word	0xffffffff


	//   ....[56]....
        /*0488*/ 	.word	0xffffffff


	//   ....[57]....
        /*048c*/ 	.word	0xffffffff


	//   ....[58]....
        /*0490*/ 	.word	0xffffffff


	//   ....[59]....
        /*0494*/ 	.word	0xffffffff


	//   ....[60]....
        /*0498*/ 	.word	0xffffffff


	//   ....[61]....
        /*049c*/ 	.word	0xffffffff


	//   ....[62]....
        /*04a0*/ 	.word	0xffffffff


	//   ....[63]....
        /*04a4*/ 	.word	0xffffffff


	//   ....[64]....
        /*04a8*/ 	.word	0xffffffff


	//   ....[65]....
        /*04ac*/ 	.word	0xffffffff


	//   ....[66]....
        /*04b0*/ 	.word	0xffffffff


	//   ....[67]....
        /*04b4*/ 	.word	0xffffffff


	//   ....[68]....
        /*04b8*/ 	.word	0xffffffff


	//   ....[69]....
        /*04bc*/ 	.word	0xffffffff


	//   ....[70]....
        /*04c0*/ 	.word	0xffffffff


	//   ....[71]....
        /*04c4*/ 	.word	0xffffffff


	//   ....[72]....
        /*04c8*/ 	.word	0xffffffff


	//   ....[73]....
        /*04cc*/ 	.word	0xffffffff


	//   ....[74]....
        /*04d0*/ 	.word	0xffffffff


	//   ....[75]....
        /*04d4*/ 	.word	0xffffffff


	//   ....[76]....
        /*04d8*/ 	.word	0xffffffff


	//   ....[77]....
        /*04dc*/ 	.word	0xffffffff


	//   ....[78]....
        /*04e0*/ 	.word	0xffffffff


	//   ....[79]....
        /*04e4*/ 	.word	0xffffffff


	//   ....[80]....
        /*04e8*/ 	.word	0xffffffff


	//   ....[81]....
        /*04ec*/ 	.word	0xffffffff


	//   ....[82]....
        /*04f0*/ 	.word	0xffffffff


	//   ....[83]....
        /*04f4*/ 	.word	0xffffffff


	//   ....[84]....
        /*04f8*/ 	.word	0xffffffff


	//   ....[85]....
        /*04fc*/ 	.word	0xffffffff


	//   ....[86]....
        /*0500*/ 	.word	0xffffffff


	//   ....[87]....
        /*0504*/ 	.word	0xffffffff


	//   ....[88]....
        /*0508*/ 	.word	0xffffffff


	//   ....[89]....
        /*050c*/ 	.word	0xffffffff


	//   ....[90]....
        /*0510*/ 	.word	0xffffffff


	//   ....[91]....
        /*0514*/ 	.word	0xffffffff


	//   ....[92]....
        /*0518*/ 	.word	0xffffffff


	//   ....[93]....
        /*051c*/ 	.word	0xffffffff


	//   ....[94]....
        /*0520*/ 	.word	0xffffffff


	//   ....[95]....
        /*0524*/ 	.word	0xffffffff


	//   ....[96]....
        /*0528*/ 	.word	0xffffffff


	//   ....[97]....
        /*052c*/ 	.word	0xffffffff


	//   ....[98]....
        /*0530*/ 	.word	0xffffffff


	//   ....[99]....
        /*0534*/ 	.word	0xffffffff


	//   ....[100]....
        /*0538*/ 	.word	0xffffffff


	//   ....[101]....
        /*053c*/ 	.word	0xffffffff


	//   ....[102]....
        /*0540*/ 	.word	0xffffffff


	//   ....[103]....
        /*0544*/ 	.word	0xffffffff


	//   ....[104]....
        /*0548*/ 	.word	0xffffffff


	//   ....[105]....
        /*054c*/ 	.word	0xffffffff


	//   ....[106]....
        /*0550*/ 	.word	0xffffffff


	//   ....[107]....
        /*0554*/ 	.word	0xffffffff


	//   ....[108]....
        /*0558*/ 	.word	0xffffffff


	//   ....[109]....
        /*055c*/ 	.word	0xffffffff


	//   ....[110]....
        /*0560*/ 	.word	0xffffffff


	//   ....[111]....
        /*0564*/ 	.word	0xffffffff


	//   ....[112]....
        /*0568*/ 	.word	0xffffffff


	//   ....[113]....
        /*056c*/ 	.word	0xffffffff


	//   ....[114]....
        /*0570*/ 	.word	0xffffffff


	//   ....[115]....
        /*0574*/ 	.word	0xffffffff


	//   ....[116]....
        /*0578*/ 	.word	0xffffffff


	//   ....[117]....
        /*057c*/ 	.word	0xffffffff


	//   ....[118]....
        /*0580*/ 	.word	0xffffffff


	//   ....[119]....
        /*0584*/ 	.word	0xffffffff


	//   ....[120]....
        /*0588*/ 	.word	0xffffffff


	//   ....[121]....
        /*058c*/ 	.word	0xffffffff


	//   ....[122]....
        /*0590*/ 	.word	0xffffffff


	//   ....[123]....
        /*0594*/ 	.word	0xffffffff


	//   ....[124]....
        /*0598*/ 	.word	0xffffffff


	//   ....[125]....
        /*059c*/ 	.word	0xffffffff


	//   ....[126]....
        /*05a0*/ 	.word	0xffffffff


	//   ....[127]....
        /*05a4*/ 	.word	0xffffffff


	//   ....[128]....
        /*05a8*/ 	.word	0xffffffff


	//   ....[129]....
        /*05ac*/ 	.word	0xffffffff


	//   ....[130]....
        /*05b0*/ 	.word	0xffffffff


	//   ....[131]....
        /*05b4*/ 	.word	0xffffffff


	//   ....[132]....
        /*05b8*/ 	.word	0xffffffff


	//   ....[133]....
        /*05bc*/ 	.word	0xffffffff


	//   ....[134]....
        /*05c0*/ 	.word	0xffffffff


	//   ....[135]....
        /*05c4*/ 	.word	0xffffffff


	//   ....[136]....
        /*05c8*/ 	.word	0xffffffff


	//   ....[137]....
        /*05cc*/ 	.word	0xffffffff


	//   ....[138]....
        /*05d0*/ 	.word	0xffffffff


	//   ....[139]....
        /*05d4*/ 	.word	0xffffffff


	//   ....[140]....
        /*05d8*/ 	.word	0xffffffff


	//----- nvinfo : EIATTR_COOP_GROUP_INSTR_OFFSETS
	.align		4
.L_386:
        /*05dc*/ 	.byte	0x04, 0x28
        /*05de*/ 	.short	(.L_388 - .L_387)


	//   ....[0]....
.L_387:
        /*05e0*/ 	.word	0x00000090


	//   ....[1]....
        /*05e4*/ 	.word	0x000076e0


	//   ....[2]....
        /*05e8*/ 	.word	0x00007700


	//   ....[3]....
        /*05ec*/ 	.word	0x00007910


	//   ....[4]....
        /*05f0*/ 	.word	0x00007940


	//   ....[5]....
        /*05f4*/ 	.word	0x000079d0


	//   ....[6]....
        /*05f8*/ 	.word	0x00007a00


	//   ....[7]....
        /*05fc*/ 	.word	0x00007a90


	//   ....[8]....
        /*0600*/ 	.word	0x00007ac0


	//   ....[9]....
        /*0604*/ 	.word	0x00007b50


	//   ....[10]....
        /*0608*/ 	.word	0x00007b80


	//   ....[11]....
        /*060c*/ 	.word	0x00007c10


	//   ....[12]....
        /*0610*/ 	.word	0x00007c40


	//   ....[13]....
        /*0614*/ 	.word	0x00007cd0


	//   ....[14]....
        /*0618*/ 	.word	0x00007d00


	//   ....[15]....
        /*061c*/ 	.word	0x00007db0


	//   ....[16]....
        /*0620*/ 	.word	0x00007dd0


	//   ....[17]....
        /*0624*/ 	.word	0x000085a0


	//   ....[18]....
        /*0628*/ 	.word	0x000085c0


	//   ....[19]....
        /*062c*/ 	.word	0x000085d0


	//   ....[20]....
        /*0630*/ 	.word	0x000085e0


	//   ....[21]....
        /*0634*/ 	.word	0x00008750


	//   ....[22]....
        /*0638*/ 	.word	0x00008810


	//   ....[23]....
        /*063c*/ 	.word	0x00008850


	//   ....[24]....
        /*0640*/ 	.word	0x00008890


	//   ....[25]....
        /*0644*/ 	.word	0x00008a30


	//   ....[26]....
        /*0648*/ 	.word	0x00008af0


	//   ....[27]....
        /*064c*/ 	.word	0x00008b30


	//   ....[28]....
        /*0650*/ 	.word	0x00008b70


	//   ....[29]....
        /*0654*/ 	.word	0x00008d30


	//   ....[30]....
        /*0658*/ 	.word	0x00008df0


	//   ....[31]....
        /*065c*/ 	.word	0x00008e30


	//   ....[32]....
        /*0660*/ 	.word	0x00008e70


	//   ....[33]....
        /*0664*/ 	.word	0x0000ab10


	//   ....[34]....
        /*0668*/ 	.word	0x0000ab30


	//   ....[35]....
        /*066c*/ 	.word	0x0000ab60


	//   ....[36]....
        /*0670*/ 	.word	0x0000ab70


	//   ....[37]....
        /*0674*/ 	.word	0x0000ac50


	//   ....[38]....
        /*0678*/ 	.word	0x0000ac90


	//   ....[39]....
        /*067c*/ 	.word	0x0000acb0


	//   ....[40]....
        /*0680*/ 	.word	0x0000acc0


	//   ....[41]....
        /*0684*/ 	.word	0x0000ae90


	//   ....[42]....
        /*0688*/ 	.word	0x0000aed0


	//   ....[43]....
        /*068c*/ 	.word	0x0000aef0


	//   ....[44]....
        /*0690*/ 	.word	0x0000af00


	//   ....[45]....
        /*0694*/ 	.word	0x0000b030


	//   ....[46]....
        /*0698*/ 	.word	0x0000b080


	//   ....[47]....
        /*069c*/ 	.word	0x0000b0c0


	//   ....[48]....
        /*06a0*/ 	.word	0x0000b0f0


	//   ....[49]....
        /*06a4*/ 	.word	0x0000ded0


	//   ....[50]....
        /*06a8*/ 	.word	0x0000e100


	//   ....[51]....
        /*06ac*/ 	.word	0x0000e2a0


	//   ....[52]....
        /*06b0*/ 	.word	0x0000f110


	//   ....[53]....
        /*06b4*/ 	.word	0x0000ff00


	//   ....[54]....
        /*06b8*/ 	.word	0x00010020


	//   ....[55]....
        /*06bc*/ 	.word	0x00010120


	//   ....[56]....
        /*06c0*/ 	.word	0x00010240


	//   ....[57]....
        /*06c4*/ 	.word	0x000108a0


	//   ....[58]....
        /*06c8*/ 	.word	0x00010930


	//   ....[59]....
        /*06cc*/ 	.word	0x000109b0


	//   ....[60]....
        /*06d0*/ 	.word	0x00010a90


	//   ....[61]....
        /*06d4*/ 	.word	0x00013bd0


	//   ....[62]....
        /*06d8*/ 	.word	0x00013d90


	//   ....[63]....
        /*06dc*/ 	.word	0x00013f50


	//   ....[64]....
        /*06e0*/ 	.word	0x00015380


	//   ....[65]....
        /*06e4*/ 	.word	0x00015b50


	//   ....[66]....
        /*06e8*/ 	.word	0x00015d10


	//   ....[67]....
        /*06ec*/ 	.word	0x00015fa0


	//   ....[68]....
        /*06f0*/ 	.word	0x00016070


	//   ....[69]....
        /*06f4*/ 	.word	0x000160c0


	//   ....[70]....
        /*06f8*/ 	.word	0x00016180


	//   ....[71]....
        /*06fc*/ 	.word	0x000164f0


	//   ....[72]....
        /*0700*/ 	.word	0x000165e0


	//   ....[73]....
        /*0704*/ 	.word	0x00019b50


	//   ....[74]....
        /*0708*/ 	.word	0x00019bb0


	//   ....[75]....
        /*070c*/ 	.word	0x00019c60


	//   ....[76]....
        /*0710*/ 	.word	0x00019cc0


	//   ....[77]....
        /*0714*/ 	.word	0x00019cf0


	//   ....[78]....
        /*0718*/ 	.word	0x00019d70


	//   ....[79]....
        /*071c*/ 	.word	0x00019fc0


	//   ....[80]....
        /*0720*/ 	.word	0x0001a240


	//   ....[81]....
        /*0724*/ 	.word	0x0001cf60


	//   ....[82]....
        /*0728*/ 	.word	0x0001d400


	//   ....[83]....
        /*072c*/ 	.word	0x0001ddd0


	//   ....[84]....
        /*0730*/ 	.word	0x0001e5a0


	//   ....[85]....
        /*0734*/ 	.word	0x0001f340


	//   ....[86]....
        /*0738*/ 	.word	0x0001f4f0


	//   ....[87]....
        /*073c*/ 	.word	0x0001f5d0


	//   ....[88]....
        /*0740*/ 	.word	0x0001f770


	//   ....[89]....
        /*0744*/ 	.word	0x0001f820


	//   ....[90]....
        /*0748*/ 	.word	0x0001f960


	//   ....[91]....
        /*074c*/ 	.word	0x0001fc40


	//   ....[92]....
        /*0750*/ 	.word	0x0001fcd0


	//   ....[93]....
        /*0754*/ 	.word	0x00022070


	//   ....[94]....
        /*0758*/ 	.word	0x00022080


	//   ....[95]....
        /*075c*/ 	.word	0x00022090


	//   ....[96]....
        /*0760*/ 	.word	0x000220a0


	//   ....[97]....
        /*0764*/ 	.word	0x000220d0


	//   ....[98]....
        /*0768*/ 	.word	0x000220f0


	//   ....[99]....
        /*076c*/ 	.word	0x00022110


	//   ....[100]....
        /*0770*/ 	.word	0x00022120


	//   ....[101]....
        /*0774*/ 	.word	0x00023400


	//   ....[102]....
        /*0778*/ 	.word	0x00023460


	//   ....[103]....
        /*077c*/ 	.word	0x00023480


	//   ....[104]....
        /*0780*/ 	.word	0x000234b0


	//   ....[105]....
        /*0784*/ 	.word	0x000234f0


	//   ....[106]....
        /*0788*/ 	.word	0x00023520


	//   ....[107]....
        /*078c*/ 	.word	0x00023550


	//   ....[108]....
        /*0790*/ 	.word	0x00023580


	//   ....[109]....
        /*0794*/ 	.word	0x00023670


	//   ....[110]....
        /*0798*/ 	.word	0x00023680


	//   ....[111]....
        /*079c*/ 	.word	0x000236c0


	//   ....[112]....
        /*07a0*/ 	.word	0x000236f0


	//   ....[113]....
        /*07a4*/ 	.word	0x00023740


	//   ....[114]....
        /*07a8*/ 	.word	0x00023760


	//   ....[115]....
        /*07ac*/ 	.word	0x00023770


	//   ....[116]....
        /*07b0*/ 	.word	0x000237d0


	//   ....[117]....
        /*07b4*/ 	.word	0x00023880


	//   ....[118]....
        /*07b8*/ 	.word	0x000238b0


	//   ....[119]....
        /*07bc*/ 	.word	0x000238e0


	//   ....[120]....
        /*07c0*/ 	.word	0x00023900


	//   ....[121]....
        /*07c4*/ 	.word	0x00023910


	//   ....[122]....
        /*07c8*/ 	.word	0x00023920


	//   ....[123]....
        /*07cc*/ 	.word	0x000239a0


	//   ....[124]....
        /*07d0*/ 	.word	0x000239b0


	//   ....[125]....
        /*07d4*/ 	.word	0x000240d0


	//   ....[126]....
        /*07d8*/ 	.word	0x00024110


	//   ....[127]....
        /*07dc*/ 	.word	0x00024140


	//   ....[128]....
        /*07e0*/ 	.word	0x00024170


	//   ....[129]....
        /*07e4*/ 	.word	0x000241a0


	//   ....[130]....
        /*07e8*/ 	.word	0x000241d0


	//   ....[131]....
        /*07ec*/ 	.word	0x00024200


	//   ....[132]....
        /*07f0*/ 	.word	0x00024230


	//   ....[133]....
        /*07f4*/ 	.word	0x00024250


	//   ....[134]....
        /*07f8*/ 	.word	0x00024270


	//   ....[135]....
        /*07fc*/ 	.word	0x00024280


	//   ....[136]....
        /*0800*/ 	.word	0x00024290


	//   ....[137]....
        /*0804*/ 	.word	0x000242a0


	//   ....[138]....
        /*0808*/ 	.word	0x000242b0


	//   ....[139]....
        /*080c*/ 	.word	0x000242c0


	//   ....[140]....
        /*0810*/ 	.word	0x000242f0


	//----- nvinfo : EIATTR_EXIT_INSTR_OFFSETS
	.align		4
.L_388:
        /*0814*/ 	.byte	0x04, 0x1c
        /*0816*/ 	.short	(.L_390 - .L_389)


	//   ....[0]....
.L_389:
        /*0818*/ 	.word	0x00000370


	//   ....[1]....
        /*081c*/ 	.word	0x00023a50


	//   ....[2]....
        /*0820*/ 	.word	0x00023a90


	//   ....[3]....
        /*0824*/ 	.word	0x00024480


	//   ....[4]....
        /*0828*/ 	.word	0x000244c0


	//----- nvinfo : EIATTR_CTAIDZ_USED
	.align		4
.L_390:
        /*082c*/ 	.byte	0x01, 0x04
	.zero		2


	//----- nvinfo : EIATTR_MAX_THREADS
	.align		4
        /*0830*/ 	.byte	0x04, 0x05
        /*0832*/ 	.short	(.L_392 - .L_391)
.L_391:
        /*0834*/ 	.word	0x00000080
        /*0838*/ 	.word	0x00000001
        /*083c*/ 	.word	0x00000001


	//----- nvinfo : EIATTR_CRS_STACK_SIZE
	.align		4
.L_392:
        /*0840*/ 	.byte	0x04, 0x1e
        /*0842*/ 	.short	(.L_394 - .L_393)
.L_393:
        /*0844*/ 	.word	0x00000000
.L_394:


//--------------------- .nv.info._ZN7cutlass13device_kernelIN5flash19enable_sm80_to_sm89INS1_16FlashAttnFwdSm80INS1_25CollectiveMainloopFwdSm80ILi4ELi1ELb0EN4cute5tupleIJNS5_1CILi128EEENS7_ILi112EEENS7_ILi64EEEEEELi64ENS_6half_tEfNS_4arch4Sm80ELb1ELb0ELb0ELb0ELb0ELb0ELb1ELb0EEENS1_21CollectiveEpilogueFwdINS6_IJS8_SA_S9_EEENS6_IJNS7_ILi1EEESI_SI_EEESC_SE_Li128ELb0ELb1ELb0ELb0EEENS1_30DynamicPersistentTileSchedulerILi128ELi128ELb0ELb1ELb0EEEEEEEEEvNT_6ParamsE --------------------------
	.section	.nv.info._ZN7cutlass13device_kernelIN5flash19enable_sm80_to_sm89INS1_16FlashAttnFwdSm80INS1_25CollectiveMainloopFwdSm80ILi4ELi1ELb0EN4cute5tupleIJNS5_1CILi128EEENS7_ILi112EEENS7_ILi64EEEEEELi64ENS_6half_tEfNS_4arch4Sm80ELb1ELb0ELb0ELb0ELb0ELb0ELb1ELb0EEENS1_21CollectiveEpilogueFwdINS6_IJS8_SA_S9_EEENS6_IJNS7_ILi1EEESI_SI_EEESC_SE_Li128ELb0ELb1ELb0ELb0EEENS1_30DynamicPersistentTileSchedulerILi128ELi128ELb0ELb1ELb0EEEEEEEEEvNT_6ParamsE,"",@"SHT_CUDA_INFO"
	.sectionflags	@""
	.align	4


	//----- nvinfo : EIATTR_CUDA_API_VERSION
	.align		4
        /*0000*/ 	.byte	0x04, 0x37
        /*0002*/ 	.short	(.L_396 - .L_395)
.L_395:
        /*0004*/ 	.word	0x00000082


	//----- nvinfo : EIATTR_SW2861232_WAR
	.align		4
.L_396:
        /*0008*/ 	.byte	0x01, 0x35
	.zero		2


	//----- nvinfo : EIATTR_PARAM_CBANK
	.align		4
        /*000c*/ 	.byte	0x04, 0x0a
        /*000e*/ 	.short	(.L_398 - .L_397)
	.align		4
.L_397:
        /*0010*/ 	.word	index@(.nv.constant0._ZN7cutlass13device_kernelIN5flash19enable_sm80_to_sm89INS1_16FlashAttnFwdSm80INS1_25CollectiveMainloopFwdSm80ILi4ELi1ELb0EN4cute5tupleIJNS5_1CILi128EEENS7_ILi112EEENS7_ILi64EEEEEELi64ENS_6half_tEfNS_4arch4Sm80ELb1ELb0ELb0ELb0ELb0ELb0ELb1ELb0EEENS1_21CollectiveEpilogueFwdINS6_IJS8_SA_S9_EEENS6_IJNS7_ILi1EEESI_SI_EEESC_SE_Li128ELb0ELb1ELb0ELb0EEENS1_30DynamicPersistentTileSchedulerILi128ELi128ELb0ELb1ELb0EEEEEEEEEvNT_6ParamsE)
        /*0014*/ 	.short	0x0160
        /*0016*/ 	.short	0x0428


	//----- nvinfo : EIATTR_CBANK_PARAM_SIZE
	.align		4
.L_398:
        /*0018*/ 	.byte	0x03, 0x19
        /*001a*/ 	.short	0x0428


	//----- nvinfo : EIATTR_KPARAM_INFO
	.align		4
        /*001c*/ 	.byte	0x04, 0x17
        /*001e*/ 	.short	(.L_400 - .L_399)
.L_399:
        /*0020*/ 	.word	0x00000000
        /*0024*/ 	.short	0x0000
        /*0026*/ 	.short	0x0000
        /*0028*/ 	.byte	0x00, 0xf0, 0xa1, 0x10


	//----- nvinfo : EIATTR_MAXREG_COUNT
	.align		4
.L_400:
        /*002c*/ 	.byte	0x03, 0x1b
        /*002e*/ 	.short	0x00ff


	//----- nvinfo : EIATTR_NUM_BARRIERS
	.align		4
        /*0030*/ 	.byte	0x02, 0x4c
        /*0032*/ 	.byte	0x06
	.zero		1


	//----- nvinfo : EIATTR_ANNOTATIONS
	.align		4
        /*0034*/ 	.byte	0x04, 0x55
        /*0036*/ 	.short	(.L_402 - .L_401)


	//   ....[0]....
.L_401:
        /* <DEDUP_REMOVED lines=98> */


	//----- nvinfo : EIATTR_MERCURY_ISA_VERSION
	.align		4
.L_402:
        /*0640*/ 	.byte	0x03, 0x5f
        /*0642*/ 	.short	0x0000


	//----- nvinfo : EIATTR_INT_WARP_WIDE_INSTR_OFFSETS
	.align		4
        /*0644*/ 	.byte	0x04, 0x31
        /*0646*/ 	.short	(.L_404 - .L_403)


	//   ....[0]....
.L_403:
        /*0648*/ 	.word	0x00011ba0


	//   ....[1]....
        /*064c*/ 	.word	0x00011c20


	//----- nvinfo : EIATTR_COOP_GROUP_MASK_REGIDS
	.align		4
.L_404:
        /*0650*/ 	.byte	0x04, 0x29
        /*0652*/ 	.short	(.L_406 - .L_405)


	//   ....[0]....
.L_405:
        /*0654*/ 	.word	0xffffffff


	//   ....[1]....
        /*0658*/ 	.word	0xffffffff


	//   ....[2]....
        /*065c*/ 	.word	0xffffffff


	//   ....[3]....
        /*0660*/ 	.word	0xffffffff


	//   ....[4]....
        /*0664*/ 	.word	0xffffffff


	//   ....[5]....
        /*0668*/ 	.word	0xffffffff


	//   ....[6]....
        /*066c*/ 	.word	0xffffffff


	//   ....[7]....
        /*0670*/ 	.word	0xffffffff


	//   ....[8]....
        /*0674*/ 	.word	0xffffffff


	//   ....[9]....
        /*0678*/ 	.word	0xffffffff


	//   ....[10]....
        /*067c*/ 	.word	0xffffffff


	//   ....[11]....
        /*0680*/ 	.word	0xffffffff


	//   ....[12]....
        /*0684*/ 	.word	0xffffffff


	//   ....[13]....
        /*0688*/ 	.word	0xffffffff


	//   ....[14]....
        /*068c*/ 	.word	0xffffffff


	//   ....[15]....
        /*0690*/ 	.word	0xffffffff


	//   ....[16]....
        /*0694*/ 	.word	0xffffffff


	//   ....[17]....
        /*0698*/ 	.word	0xffffffff


	//   ....[18]....
        /*069c*/ 	.word	0xffffffff


	//   ....[19]....
        /*06a0*/ 	.word	0xffffffff


	//   ....[20]....
        /*06a4*/ 	.word	0xffffffff


	//   ....[21]....
        /*06a8*/ 	.word	0xffffffff


	//   ....[22]....
        /*06ac*/ 	.word	0xffffffff


	//   ....[23]....
        /*06b0*/ 	.word	0xffffffff


	//   ....[24]....
        /*06b4*/ 	.word	0xffffffff


	//   ....[25]....
        /*06b8*/ 	.word	0xffffffff


	//   ....[26]....
        /*06bc*/ 	.word	0xffffffff


	//   ....[27]....
        /*06c0*/ 	.word	0xffffffff


	//   ....[28]....
        /*06c4*/ 	.word	0xffffffff


	//   ....[29]....
        /*06c8*/ 	.word	0xffffffff


	//   ....[30]....
        /*06cc*/ 	.word	0xffffffff


	//   ....[31]....
        /*06d0*/ 	.word	0xffffffff


	//   ....[32]....
        /*06d4*/ 	.word	0xffffffff


	//   ....[33]....
        /*06d8*/ 	.word	0xffffffff


	//   ....[34]....
        /*06dc*/ 	.word	0xffffffff


	//   ....[35]....
        /*06e0*/ 	.word	0xffffffff


	//   ....[36]....
        /*06e4*/ 	.word	0xffffffff


	//   ....[37]....
        /*06e8*/ 	.word	0xffffffff


	//   ....[38]....
        /*06ec*/ 	.word	0xffffffff


	//   ....[39]....
        /*06f0*/ 	.word	0xffffffff


	//   ....[40]....
        /*06f4*/ 	.word	0xffffffff


	//   ....[41]....
        /*06f8*/ 	.word	0xffffffff


	//   ....[42]....
        /*06fc*/ 	.word	0xffffffff


	//   ....[43]....
        /*0700*/ 	.word	0xffffffff


	//   ....[44]....
        /*0704*/ 	.word	0xffffffff


	//   ....[45]....
        /*0708*/ 	.word	0xffffffff


	//   ....[46]....
        /*070c*/ 	.word	0xffffffff


	//   ....[47]....
        /*0710*/ 	.word	0xffffffff


	//   ....[48]....
        /*0714*/ 	.word	0xffffffff


	//   ....[49]....
        /*0718*/ 	.word	0xffffffff


	//   ....[50]....
        /*071c*/ 	.word	0xffffffff


	//   ....[51]....
        /*0720*/ 	.word	0xffffffff


	//   ....[52]....
        /*0724*/ 	.word	0xffffffff


	//   ....[53]....
        /*0728*/ 	.word	0xffffffff


	//   ....[54]....
        /*072c*/ 	.word	0xffffffff


	//   ....[55]....
        /*0730*/ 	.word	0xffffffff


	//   ....[56]....
        /*0734*/ 	.word	0xffffffff


	//   ....[57]....
        /*0738*/ 	.word	0xffffffff


	//   ....[58]....
        /*073c*/ 	.word	0xffffffff


	//   ....[59]....
        /*0740*/ 	.word	0xffffffff


	//   ....[60]....
        /*0744*/ 	.word	0xffffffff


	//   ....[61]....
        /*0748*/ 	.word	0xffffffff


	//   ....[62]....
        /*074c*/ 	.word	0xffffffff


	//   ....[63]....
        /*0750*/ 	.word	0xffffffff


	//   ....[64]....
        /*0754*/ 	.word	0xffffffff


	//   ....[65]....
        /*0758*/ 	.word	0xffffffff


	//   ....[66]....
        /*075c*/ 	.word	0xffffffff


	//   ....[67]....
        /*0760*/ 	.word	0xffffffff


	//   ....[68]....
        /*0764*/ 	.word	0xffffffff


	//   ....[69]....
        /*0768*/ 	.word	0xffffffff


	//   ....[70]....
        /*076c*/ 	.word	0xffffffff


	//   ....[71]....
        /*0770*/ 	.word	0xffffffff


	//   ....[72]....
        /*0774*/ 	.word	0xffffffff


	//   ....[73]....
        /*0778*/ 	.word	0xffffffff


	//   ....[74]....
        /*077c*/ 	.word	0xffffffff


	//   ....[75]....
        /*0780*/ 	.word	0xffffffff


	//   ....[76]....
        /*0784*/ 	.word	0xffffffff


	//   ....[77]....
        /*0788*/ 	.word	0xffffffff


	//   ....[78]....
        /*078c*/ 	.word	0xffffffff


	//   ....[79]....
        /*0790*/ 	.word	0xffffffff


	//   ....[80]....
        /*0794*/ 	.word	0xffffffff


	//   ....[81]....
        /*0798*/ 	.word	0xffffffff


	//   ....[82]....
        /*079c*/ 	.word	0xffffffff


	//   ....[83]....
        /*07a0*/ 	.word	0xffffffff


	//   ....[84]....
        /*07a4*/ 	.word	0xffffffff


	//   ....[85]....
        /*07a8*/ 	.word	0xffffffff


	//   ....[86]....
        /*07ac*/ 	.word	0xffffffff


	//   ....[87]....
        /*07b0*/ 	.word	0xffffffff


	//   ....[88]....
        /*07b4*/ 	.word	0xffffffff


	//   ....[89]....
        /*07b8*/ 	.word	0xffffffff


	//   ....[90]....
        /*07bc*/ 	.word	0xffffffff


	//   ....[91]....
        /*07c0*/ 	.word	0xffffffff


	//   ....[92]....
        /*07c4*/ 	.word	0xffffffff


	//   ....[93]....
        /*07c8*/ 	.word	0xffffffff


	//   ....[94]....
        /*07cc*/ 	.word	0xffffffff


	//   ....[95]....
        /*07d0*/ 	.word	0xffffffff


	//   ....[96]....
        /*07d4*/ 	.word	0xffffffff


	//   ....[97]....
        /*07d8*/ 	.word	0xffffffff


	//   ....[98]....
        /*07dc*/ 	.word	0xffffffff


	//   ....[99]....
        /*07e0*/ 	.word	0xffffffff


	//   ....[100]....
        /*07e4*/ 	.word	0xffffffff


	//   ....[101]....
        /*07e8*/ 	.word	0xffffffff


	//   ....[102]....
        /*07ec*/ 	.word	0xffffffff


	//   ....[103]....
        /*07f0*/ 	.word	0xffffffff


	//   ....[104]....
        /*07f4*/ 	.word	0xffffffff


	//   ....[105]....
        /*07f8*/ 	.word	0xffffffff


	//   ....[106]....
        /*07fc*/ 	.word	0xffffffff


	//   ....[107]....
        /*0800*/ 	.word	0xffffffff


	//   ....[108]....
        /*0804*/ 	.word	0xffffffff


	//   ....[109]....
        /*0808*/ 	.word	0xffffffff


	//   ....[110]....
        /*080c*/ 	.word	0xffffffff


	//   ....[111]....
        /*0810*/ 	.word	0xffffffff


	//   ....[112]....
        /*0814*/ 	.word	0xffffffff


	//   ....[113]....
        /*0818*/ 	.word	0xffffffff


	//   ....[114]....
        /*081c*/ 	.word	0xffffffff


	//   ....[115]....
        /*0820*/ 	.word	0xffffffff


	//   ....[116]....
        /*0824*/ 	.word	0xffffffff


	//   ....[117]....
        /*0828*/ 	.word	0xffffffff


	//   ....[118]....
        /*082c*/ 	.word	0xffffffff


	//   ....[119]....
        /*0830*/ 	.word	0xffffffff


	//   ....[120]....
        /*0834*/ 	.word	0xffffffff


	//   ....[121]....
        /*0838*/ 	.word	0xffffffff


	//   ....[122]....
        /*083c*/ 	.word	0xffffffff


	//   ....[123]....
        /*0840*/ 	.word	0xffffffff


	//   ....[124]....
        /*0844*/ 	.word	0xffffffff


	//   ....[125]....
        /*0848*/ 	.word	0xffffffff


	//   ....[126]....
        /*084c*/ 	.word	0xffffffff


	//   ....[127]....
        /*0850*/ 	.word	0xffffffff


	//   ....[128]....
        /*0854*/ 	.word	0xffffffff


	//   ....[129]....
        /*0858*/ 	.word	0xffffffff


	//   ....[130]....
        /*085c*/ 	.word	0xffffffff


	//   ....[131]....
        /*0860*/ 	.word	0xffffffff


	//   ....[132]....
        /*0864*/ 	.word	0xffffffff


	//   ....[133]....
        /*0868*/ 	.word	0xffffffff


	//   ....[134]....
        /*086c*/ 	.word	0xffffffff


	//   ....[135]....
        /*0870*/ 	.word	0xffffffff


	//   ....[136]....
        /*0874*/ 	.word	0xffffffff


	//   ....[137]....
        /*0878*/ 	.word	0xffffffff


	//   ....[138]....
        /*087c*/ 	.word	0xffffffff


	//   ....[139]....
        /*0880*/ 	.word	0xffffffff


	//----- nvinfo : EIATTR_COOP_GROUP_INSTR_OFFSETS
	.align		4
.L_406:
        /*0884*/ 	.byte	0x04, 0x28
        /*0886*/ 	.short	(.L_408 - .L_407)


	//   ....[0]....
.L_407:
        /*0888*/ 	.word	0x00000050


	//   ....[1]....
        /*088c*/ 	.word	0x00001560


	//   ....[2]....
        /*0890*/ 	.word	0x00001580


	//   ....[3]....
        /*0894*/ 	.word	0x00001670


	//   ....[4]....
        /*0898*/ 	.word	0x00001680


	//   ....[5]....
        /*089c*/ 	.word	0x00001760


	//   ....[6]....
        /*08a0*/ 	.word	0x00001780


	//   ....[7]....
        /*08a4*/ 	.word	0x00001860


	//   ....[8]....
        /*08a8*/ 	.word	0x00001870


	//   ....[9]....
        /*08ac*/ 	.word	0x00001950


	//   ....[10]....
        /*08b0*/ 	.word	0x00001970


	//   ....[11]....
        /*08b4*/ 	.word	0x00001a50


	//   ....[12]....
        /*08b8*/ 	.word	0x00001a60


	//   ....[13]....
        /*08bc*/ 	.word	0x00001b40


	//   ....[14]....
        /*08c0*/ 	.word	0x00001b60


	//   ....[15]....
        /*08c4*/ 	.word	0x00001c40


	//   ....[16]....
        /*08c8*/ 	.word	0x00001c50


	//   ....[17]....
        /*08cc*/ 	.word	0x000032d0


	//   ....[18]....
        /*08d0*/ 	.word	0x00003300


	//   ....[19]....
        /*08d4*/ 	.word	0x00003d30


	//   ....[20]....
        /*08d8*/ 	.word	0x00003df0


	//   ....[21]....
        /*08dc*/ 	.word	0x00003e00


	//   ....[22]....
        /*08e0*/ 	.word	0x00003e30


	//   ....[23]....
        /*08e4*/ 	.word	0x00003ea0


	//   ....[24]....
        /*08e8*/ 	.word	0x00004210


	//   ....[25]....
        /*08ec*/ 	.word	0x00004c30


	//   ....[26]....
        /*08f0*/ 	.word	0x00004df0


	//   ....[27]....
        /*08f4*/ 	.word	0x00004e40


	//   ....[28]....
        /*08f8*/ 	.word	0x00004eb0


	//   ....[29]....
        /*08fc*/ 	.word	0x000080e0


	//   ....[30]....
        /*0900*/ 	.word	0x00008100


	//   ....[31]....
        /*0904*/ 	.word	0x00008420


	//   ....[32]....
        /*0908*/ 	.word	0x00008440


	//   ....[33]....
        /*090c*/ 	.word	0x00009240


	//   ....[34]....
        /*0910*/ 	.word	0x000097a0


	//   ....[35]....
        /*0914*/ 	.word	0x00009900


	//   ....[36]....
        /*0918*/ 	.word	0x00009b00


	//   ....[37]....
        /*091c*/ 	.word	0x00009bf0


	//   ....[38]....
        /*0920*/ 	.word	0x00009d10


	//   ....[39]....
        /*0924*/ 	.word	0x00009e30


	//   ....[40]....
        /*0928*/ 	.word	0x00009ea0


	//   ....[41]....
        /*092c*/ 	.word	0x0000e4d0


	//   ....[42]....
        /*0930*/ 	.word	0x0000e560


	//   ....[43]....
        /*0934*/ 	.word	0x0000e620


	//   ....[44]....
        /*0938*/ 	.word	0x0000e680


	//   ....[45]....
        /*093c*/ 	.word	0x0000e6c0


	//   ....[46]....
        /*0940*/ 	.word	0x0000e810


	//   ....[47]....
        /*0944*/ 	.word	0x0000e930


	//   ....[48]....
        /*0948*/ 	.word	0x0000ec20


	//   ....[49]....
        /*094c*/ 	.word	0x000113a0


	//   ....[50]....
        /*0950*/ 	.word	0x00011410


	//   ....[51]....
        /*0954*/ 	.word	0x00011420


	//   ....[52]....
        /*0958*/ 	.word	0x00011430


	//   ....[53]....
        /*095c*/ 	.word	0x00011460


	//   ....[54]....
        /*0960*/ 	.word	0x00011480


	//   ....[55]....
        /*0964*/ 	.word	0x00011490


	//   ....[56]....
        /*0968*/ 	.word	0x000114a0


	//   ....[57]....
        /*096c*/ 	.word	0x00012200


	//   ....[58]....
        /*0970*/ 	.word	0x00012620


	//   ....[59]....
        /*0974*/ 	.word	0x00012640


	//   ....[60]....
        /*0978*/ 	.word	0x00012650


	//   ....[61]....
        /*097c*/ 	.word	0x00012660


	//   ....[62]....
        /*0980*/ 	.word	0x00012670


	//   ....[63]....
        /*0984*/ 	.word	0x00012680


	//   ....[64]....
        /*0988*/ 	.word	0x00012690


	//   ....[65]....
        /*098c*/ 	.word	0x000126a0


	//   ....[66]....
        /*0990*/ 	.word	0x00012810


	//   ....[67]....
        /*0994*/ 	.word	0x00012840


	//   ....[68]....
        /*0998*/ 	.word	0x00012860


	//   ....[69]....
        /*099c*/ 	.word	0x00012870


	//   ....[70]....
        /*09a0*/ 	.word	0x00012890


	//   ....[71]....
        /*09a4*/ 	.word	0x000128b0


	//   ....[72]....
        /*09a8*/ 	.word	0x00012940


	//   ....[73]....
        /*09ac*/ 	.word	0x00012970


	//   ....[74]....
        /*09b0*/ 	.word	0x00012a00


	//   ....[75]....
        /*09b4*/ 	.word	0x00012a30


	//   ....[76]....
        /*09b8*/ 	.word	0x00012a40


	//   ....[77]....
        /*09bc*/ 	.word	0x00012a50


	//   ....[78]....
        /*09c0*/ 	.word	0x00012a60


	//   ....[79]....
        /*09c4*/ 	.word	0x00012a70


	//   ....[80]....
        /*09c8*/ 	.word	0x00012bc0


	//   ....[81]....
        /*09cc*/ 	.word	0x00012bd0


	//   ....[82]....
        /*09d0*/ 	.word	0x00013100


	//   ....[83]....
        /*09d4*/ 	.word	0x00013120


	//   ....[84]....
        /*09d8*/ 	.word	0x000131b0


	//   ....[85]....
        /*09dc*/ 	.word	0x000131c0


	//   ....[86]....
        /*09e0*/ 	.word	0x00013240


	//   ....[87]....
        /*09e4*/ 	.word	0x00013260


	//   ....[88]....
        /*09e8*/ 	.word	0x000132e0


	//   ....[89]....
        /*09ec*/ 	.word	0x000132f0


	//   ....[90]....
        /*09f0*/ 	.word	0x00013370


	//   ....[91]....
        /*09f4*/ 	.word	0x00013390


	//   ....[92]....
        /*09f8*/ 	.word	0x00013410


	//   ....[93]....
        /*09fc*/ 	.word	0x00013420


	//   ....[94]....
        /*0a00*/ 	.word	0x000134a0


	//   ....[95]....
        /*0a04*/ 	.word	0x000134c0


	//   ....[96]....
        /*0a08*/ 	.word	0x00013540


	//   ....[97]....
        /*0a0c*/ 	.word	0x00013550


	//   ....[98]....
        /*0a10*/ 	.word	0x00013660


	//   ....[99]....
        /*0a14*/ 	.word	0x00013750


	//   ....[100]....
        /*0a18*/ 	.word	0x000137c0


	//   ....[101]....
        /*0a1c*/ 	.word	0x00013830


	//   ....[102]....
        /*0a20*/ 	.word	0x00013890


	//   ....[103]....
        /*0a24*/ 	.word	0x00013900


	//   ....[104]....
        /*0a28*/ 	.word	0x00013970


	//   ....[105]....
        /*0a2c*/ 	.word	0x000139e0


	//   ....[106]....
        /*0a30*/ 	.word	0x00013a40


	//   ....[107]....
        /*0a34*/ 	.word	0x00013ab0


	//   ....[108]....
        /*0a38*/ 	.word	0x00013b20


	//   ....[109]....
        /*0a3c*/ 	.word	0x00013b90


	//   ....[110]....
        /*0a40*/ 	.word	0x00013bf0


	//   ....[111]....
        /*0a44*/ 	.word	0x00013c60


	//   ....[112]....
        /*0a48*/ 	.word	0x00013cd0


	//   ....[113]....
        /*0a4c*/ 	.word	0x00013d40


	//   ....[114]....
        /*0a50*/ 	.word	0x00013da0


	//   ....[115]....
        /*0a54*/ 	.word	0x00013e00


	//   ....[116]....
        /*0a58*/ 	.word	0x00013e60


	//   ....[117]....
        /*0a5c*/ 	.word	0x00013eb0


	//   ....[118]....
        /*0a60*/ 	.word	0x00013f10


	//   ....[119]....
        /*0a64*/ 	.word	0x00013f60


	//   ....[120]....
        /*0a68*/ 	.word	0x00013fc0


	//   ....[121]....
        /*0a6c*/ 	.word	0x00014010


	//   ....[122]....
        /*0a70*/ 	.word	0x00014070


	//   ....[123]....
        /*0a74*/ 	.word	0x000140e0


	//   ....[124]....
        /*0a78*/ 	.word	0x00014150


	//   ....[125]....
        /*0a7c*/ 	.word	0x000141c0


	//   ....[126]....
        /*0a80*/ 	.word	0x00014220


	//   ....[127]....
        /*0a84*/ 	.word	0x00014290


	//   ....[128]....
        /*0a88*/ 	.word	0x00014300


	//   ....[129]....
        /*0a8c*/ 	.word	0x00014370


	//   ....[130]....
        /*0a90*/ 	.word	0x000143d0


	//   ....[131]....
        /*0a94*/ 	.word	0x00014440


	//   ....[132]....
        /*0a98*/ 	.word	0x000144b0


	//   ....[133]....
        /*0a9c*/ 	.word	0x00014520


	//   ....[134]....
        /*0aa0*/ 	.word	0x00014580


	//   ....[135]....
        /*0aa4*/ 	.word	0x000145f0


	//   ....[136]....
        /*0aa8*/ 	.word	0x00014660


	//   ....[137]....
        /*0aac*/ 	.word	0x000146d0


	//   ....[138]....
        /*0ab0*/ 	.word	0x00014730


	//   ....[139]....
        /*0ab4*/ 	.word	0x000147a0


	//----- nvinfo : EIATTR_EXIT_INSTR_OFFSETS
	.align		4
.L_408:
        /*0ab8*/ 	.byte	0x04, 0x1c
        /*0aba*/ 	.short	(.L_410 - .L_409)


	//   ....[0]....
.L_409:
        /*0abc*/ 	.word	0x000000a0


	//   ....[1]....
        /*0ac0*/ 	.word	0x00013700


	//----- nvinfo : EIATTR_MAX_THREADS
	.align		4
.L_410:
        /*0ac4*/ 	.byte	0x04, 0x05
        /*0ac6*/ 	.short	(.L_412 - .L_411)
.L_411:
        /*0ac8*/ 	.word	0x00000080
        /*0acc*/ 	.word	0x00000001
        /*0ad0*/ 	.word	0x00000001


	//----- nvinfo : EIATTR_CRS_STACK_SIZE
	.align		4
.L_412:
        /*0ad4*/ 	.byte	0x04, 0x1e
        /*0ad6*/ 	.short	(.L_414 - .L_413)
.L_413:
        /*0ad8*/ 	.word	0x00000000
.L_414:


//--------------------- .nv.info._ZN7cutlass13device_kernelIN5flash19enable_sm80_to_sm89INS1_16FlashAttnFwdSm80INS1_25CollectiveMainloopFwdSm80ILi4ELi1ELb0EN4cute5tupleIJNS5_1CILi128EEENS7_ILi112EEENS7_ILi64EEEEEELi64ENS_6half_tEfNS_4arch4Sm80ELb1ELb0ELb0ELb1ELb0ELb0ELb1ELb0EEENS1_21CollectiveEpilogueFwdINS6_IJS8_SA_S9_EEENS6_IJNS7_ILi1EEESI_SI_EEESC_SE_Li128ELb1ELb1ELb0ELb0EEENS1_19SingleTileSchedulerILb1ELb0ELb1ELi128EEEEEEEEEvNT_6ParamsE --------------------------
	.section	.nv.info._ZN7cutlass13device_kernelIN5flash19enable_sm80_to_sm89INS1_16FlashAttnFwdSm80INS1_25CollectiveMainloopFwdSm80ILi4ELi1ELb0EN4cute5tupleIJNS5_1CILi128EEENS7_ILi112EEENS7_ILi64EEEEEELi64ENS_6half_tEfNS_4arch4Sm80ELb1ELb0ELb0ELb1ELb0ELb0ELb1ELb0EEENS1_21CollectiveEpilogueFwdINS6_IJS8_SA_S9_EEENS6_IJNS7_ILi1EEESI_SI_EEESC_SE_Li128ELb1ELb1ELb0ELb0EEENS1_19SingleTileSchedulerILb1ELb0ELb1ELi128EEEEEEEEEvNT_6ParamsE,"",@"SHT_CUDA_INFO"
	.sectionflags	@""
	.align	4


	//----- nvinfo : EIATTR_CUDA_API_VERSION
	.align		4
        /*0000*/ 	.byte	0x04, 0x37
        /*0002*/ 	.short	(.L_416 - .L_415)
.L_415:
        /*0004*/ 	.word	0x00000082


	//----- nvinfo : EIATTR_SW2861232_WAR
	.align		4
.L_416:
        /*0008*/ 	.byte	0x01, 0x35
	.zero		2


	//----- nvinfo : EIATTR_PARAM_CBANK
	.align		4
        /*000c*/ 	.byte	0x04, 0x0a
        /*000e*/ 	.short	(.L_418 - .L_417)
	.align		4
.L_417:
        /*0010*/ 	.word	index@(.nv.constant0._ZN7cutlass13device_kernelIN5flash19enable_sm80_to_sm89INS1_16FlashAttnFwdSm80INS1_25CollectiveMainloopFwdSm80ILi4ELi1ELb0EN4cute5tupleIJNS5_1CILi128EEENS7_ILi112EEENS7_ILi64EEEEEELi64ENS_6half_tEfNS_4arch4Sm80ELb1ELb0ELb0ELb1ELb0ELb0ELb1ELb0EEENS1_21CollectiveEpilogueFwdINS6_IJS8_SA_S9_EEENS6_IJNS7_ILi1EEESI_SI_EEESC_SE_Li128ELb1ELb1ELb0ELb0EEENS1_19SingleTileSchedulerILb1ELb0ELb1ELi128EEEEEEEEEvNT_6ParamsE)
        /*0014*/ 	.short	0x0160
        /*0016*/ 	.short	0x0418


	//----- nvinfo : EIATTR_CBANK_PARAM_SIZE
	.align		4
.L_418:
        /*0018*/ 	.byte	0x03, 0x19
        /*001a*/ 	.short	0x0418


	//----- nvinfo : EIATTR_KPARAM_INFO
	.align		4
        /*001c*/ 	.byte	0x04, 0x17
        /*001e*/ 	.short	(.L_420 - .L_419)
.L_419:
        /*0020*/ 	.word	0x00000000
        /*0024*/ 	.short	0x0000
        /*0026*/ 	.short	0x0000
        /*0028*/ 	.byte	0x00, 0xf0, 0x61, 0x10


	//----- nvinfo : EIATTR_MAXREG_COUNT
	.align		4
.L_420:
        /*002c*/ 	.byte	0x03, 0x1b
        /*002e*/ 	.short	0x00ff


	//----- nvinfo : EIATTR_NUM_BARRIERS
	.align		4
        /*0030*/ 	.byte	0x02, 0x4c
        /*0032*/ 	.byte	0x02
	.zero		1


	//----- nvinfo : EIATTR_ANNOTATIONS
	.align		4
        /*0034*/ 	.byte	0x04, 0x55
        /*0036*/ 	.short	(.L_422 - .L_421)


	//   ....[0]....
.L_421:
        /* <DEDUP_REMOVED lines=80> */


	//----- nvinfo : EIATTR_MERCURY_ISA_VERSION
	.align		4
.L_422:
        /*0520*/ 	.byte	0x03, 0x5f
        /*0522*/ 	.short	0x0000


	//----- nvinfo : EIATTR_COOP_GROUP_MASK_REGIDS
	.align		4
        /*0524*/ 	.byte	0x04, 0x29
        /*0526*/ 	.short	(.L_424 - .L_423)


	//   ....[0]....
.L_423:
        /*0528*/ 	.word	0xffffffff


	//   ....[1]....
        /*052c*/ 	.word	0xffffffff


	//   ....[2]....
        /*0530*/ 	.word	0xffffffff


	//   ....[3]....
        /*0534*/ 	.word	0xffffffff


	//   ....[4]....
        /*0538*/ 	.word	0xffffffff


	//   ....[5]....
        /*053c*/ 	.word	0xffffffff


	//   ....[6]....
        /*0540*/ 	.word	0xffffffff


	//   ....[7]....
        /*0544*/ 	.word	0xffffffff


	//   ....[8]....
        /*0548*/ 	.word	0xffffffff


	//   ....[9]....
        /*054c*/ 	.word	0xffffffff


	//   ....[10]....
        /*0550*/ 	.word	0xffffffff


	//   ....[11]....
        /*0554*/ 	.word	0xffffffff


	//   ....[12]....
        /*0558*/ 	.word	0xffffffff


	//   ....[13]....
        /*055c*/ 	.word	0xffffffff


	//   ....[14]....
        /*0560*/ 	.word	0xffffffff


	//   ....[15]....
        /*0564*/ 	.word	0xffffffff


	//   ....[16]....
        /*0568*/ 	.word	0xffffffff


	//   ....[17]....
        /*056c*/ 	.word	0xffffffff


	//   ....[18]....
        /*0570*/ 	.word	0xffffffff


	//   ....[19]....
        /*0574*/ 	.word	0xffffffff


	//   ....[20]....
        /*0578*/ 	.word	0xffffffff


	//   ....[21]....
        /*057c*/ 	.word	0xffffffff


	//   ....[22]....
        /*0580*/ 	.word	0xffffffff


	//   ....[23]....
        /*0584*/ 	.word	0xffffffff


	//   ....[24]....
        /*0588*/ 	.word	0xffffffff


	//   ....[25]....
        /*058c*/ 	.word	0xffffffff


	//   ....[26]....
        /*0590*/ 	.word	0xffffffff


	//   ....[27]....
        /*0594*/ 	.word	0xffffffff


	//   ....[28]....
        /*0598*/ 	.word	0xffffffff


	//   ....[29]....
        /*059c*/ 	.word	0xffffffff


	//   ....[30]....
        /*05a0*/ 	.word	0xffffffff


	//   ....[31]....
        /*05a4*/ 	.word	0xffffffff


	//   ....[32]....
        /*05a8*/ 	.word	0xffffffff


	//   ....[33]....
        /*05ac*/ 	.word	0xffffffff


	//   ....[34]....
        /*05b0*/ 	.word	0xffffffff


	//   ....[35]....
        /*05b4*/ 	.word	0xffffffff


	//   ....[36]....
        /*05b8*/ 	.word	0xffffffff


	//   ....[37]....
        /*05bc*/ 	.word	0xffffffff


	//   ....[38]....
        /*05c0*/ 	.word	0xffffffff


	//   ....[39]....
        /*05c4*/ 	.word	0xffffffff


	//   ....[40]....
        /*05c8*/ 	.word	0xffffffff


	//   ....[41]....
        /*05cc*/ 	.word	0xffffffff


	//   ....[42]....
        /*05d0*/ 	.word	0xffffffff


	//   ....[43]....
        /*05d4*/ 	.word	0xffffffff


	//   ....[44]....
        /*05d8*/ 	.word	0xffffffff


	//   ....[45]....
        /*05dc*/ 	.word	0xffffffff


	//   ....[46]....
        /*05e0*/ 	.word	0xffffffff


	//   ....[47]....
        /*05e4*/ 	.word	0xffffffff


	//   ....[48]....
        /*05e8*/ 	.word	0xffffffff


	//   ....[49]....
        /*05ec*/ 	.word	0xffffffff


	//   ....[50]....
        /*05f0*/ 	.word	0xffffffff


	//   ....[51]....
        /*05f4*/ 	.word	0xffffffff


	//   ....[52]....
        /*05f8*/ 	.word	0xffffffff


	//   ....[53]....
        /*05fc*/ 	.word	0xffffffff


	//   ....[54]....
        /*0600*/ 	.word	0xffffffff


	//   ....[55]....
        /*0604*/ 	.word	0xffffffff


	//   ....[56]....
        /*0608*/ 	.word	0xffffffff


	//   ....[57]....
        /*060c*/ 	.word	0xffffffff


	//   ....[58]....
        /*0610*/ 	.word	0xffffffff


	//   ....[59]....
        /*0614*/ 	.word	0xffffffff


	//   ....[60]....
        /*0618*/ 	.word	0xffffffff


	//   ....[61]....
        /*061c*/ 	.word	0xffffffff


	//   ....[62]....
        /*0620*/ 	.word	0xffffffff


	//   ....[63]....
        /*0624*/ 	.word	0xffffffff


	//   ....[64]....
        /*0628*/ 	.word	0xffffffff


	//   ....[65]....
        /*062c*/ 	.word	0xffffffff


	//   ....[66]....
        /*0630*/ 	.word	0xffffffff


	//   ....[67]....
        /*0634*/ 	.word	0xffffffff


	//   ....[68]....
        /*0638*/ 	.word	0xffffffff


	//   ....[69]....
        /*063c*/ 	.word	0xffffffff


	//   ....[70]....
        /*0640*/ 	.word	0xffffffff


	//   ....[71]....
        /*0644*/ 	.word	0xffffffff


	//   ....[72]....
        /*0648*/ 	.word	0xffffffff


	//   ....[73]....
        /*064c*/ 	.word	0xffffffff


	//   ....[74]....
        /*0650*/ 	.word	0xffffffff


	//   ....[75]....
        /*0654*/ 	.word	0xffffffff


	//   ....[76]....
        /*0658*/ 	.word	0xffffffff


	//   ....[77]....
        /*065c*/ 	.word	0xffffffff


	//   ....[78]....
        /*0660*/ 	.word	0xffffffff


	//   ....[79]....
        /*0664*/ 	.word	0xffffffff


	//   ....[80]....
        /*0668*/ 	.word	0xffffffff


	//   ....[81]....
        /*066c*/ 	.word	0xffffffff


	//   ....[82]....
        /*0670*/ 	.word	0xffffffff


	//   ....[83]....
        /*0674*/ 	.word	0xffffffff


	//   ....[84]....
        /*0678*/ 	.word	0xffffffff


	//   ....[85]....
        /*067c*/ 	.word	0xffffffff


	//   ....[86]....
        /*0680*/ 	.word	0xffffffff


	//   ....[87]....
        /*0684*/ 	.word	0xffffffff


	//   ....[88]....
        /*0688*/ 	.word	0xffffffff


	//   ....[89]....
        /*068c*/ 	.word	0xffffffff


	//   ....[90]....
        /*0690*/ 	.word	0xffffffff


	//   ....[91]....
        /*0694*/ 	.word	0xffffffff


	//   ....[92]....
        /*0698*/ 	.word	0xffffffff


	//   ....[93]....
        /*069c*/ 	.word	0xffffffff


	//   ....[94]....
        /*06a0*/ 	.word	0xffffffff


	//   ....[95]....
        /*06a4*/ 	.word	0xffffffff


	//   ....[96]....
        /*06a8*/ 	.word	0xffffffff


	//----- nvinfo : EIATTR_COOP_GROUP_INSTR_OFFSETS
	.align		4
.L_424:
        /*06ac*/ 	.byte	0x04, 0x28
        /*06ae*/ 	.short	(.L_426 - .L_425)


	//   ....[0]....
.L_425:
        /*06b0*/ 	.word	0x00000090


	//   ....[1]....
        /*06b4*/ 	.word	0x00001020


	//   ....[2]....
        /*06b8*/ 	.word	0x00001050


	//   ....[3]....
        /*06bc*/ 	.word	0x000011f0


	//   ....[4]....
        /*06c0*/ 	.word	0x00001220


	//   ....[5]....
        /*06c4*/ 	.word	0x000012b0


	//   ....[6]....
        /*06c8*/ 	.word	0x000012e0


	//   ....[7]....
        /*06cc*/ 	.word	0x00001370


	//   ....[8]....
        /*06d0*/ 	.word	0x000013a0


	//   ....[9]....
        /*06d4*/ 	.word	0x00001430


	//   ....[10]....
        /*06d8*/ 	.word	0x00001460


	//   ....[11]....
        /*06dc*/ 	.word	0x000014f0


	//   ....[12]....
        /*06e0*/ 	.word	0x00001520


	//   ....[13]....
        /*06e4*/ 	.word	0x000015b0


	//   ....[14]....
        /*06e8*/ 	.word	0x000015e0


	//   ....[15]....
        /*06ec*/ 	.word	0x00001660


	//   ....[16]....
        /*06f0*/ 	.word	0x000016a0


	//   ....[17]....
        /*06f4*/ 	.word	0x00002ee0


	//   ....[18]....
        /*06f8*/ 	.word	0x00002ef0


	//   ....[19]....
        /*06fc*/ 	.word	0x00002f00


	//   ....[20]....
        /*0700*/ 	.word	0x00002f10


	//   ....[21]....
        /*0704*/ 	.word	0x00003db0


	//   ....[22]....
        /*0708*/ 	.word	0x00003ff0


	//   ....[23]....
        /*070c*/ 	.word	0x00004010


	//   ....[24]....
        /*0710*/ 	.word	0x000040f0


	//   ....[25]....
        /*0714*/ 	.word	0x00004270


	//   ....[26]....
        /*0718*/ 	.word	0x000044a0


	//   ....[27]....
        /*071c*/ 	.word	0x00004910


	//   ....[28]....
        /*0720*/ 	.word	0x00004990


	//   ....[29]....
        /*0724*/ 	.word	0x00008210


	//   ....[30]....
        /*0728*/ 	.word	0x00008230


	//   ....[31]....
        /*072c*/ 	.word	0x00008250


	//   ....[32]....
        /*0730*/ 	.word	0x00008270


	//   ....[33]....
        /*0734*/ 	.word	0x00009400


	//   ....[34]....
        /*0738*/ 	.word	0x00009500


	//   ....[35]....
        /*073c*/ 	.word	0x00009a10


	//   ....[36]....
        /*0740*/ 	.word	0x00009b70


	//   ....[37]....
        /*0744*/ 	.word	0x00009cb0


	//   ....[38]....
        /*0748*/ 	.word	0x00009cd0


	//   ....[39]....
        /*074c*/ 	.word	0x00009d20


	//   ....[40]....
        /*0750*/ 	.word	0x00009d90


	//   ....[41]....
        /*0754*/ 	.word	0x0000df30


	//   ....[42]....
        /*0758*/ 	.word	0x0000dfb0


	//   ....[43]....
        /*075c*/ 	.word	0x0000e070


	//   ....[44]....
        /*0760*/ 	.word	0x0000e0d0


	//   ....[45]....
        /*0764*/ 	.word	0x0000e100


	//   ....[46]....
        /*0768*/ 	.word	0x0000e1e0


	//   ....[47]....
        /*076c*/ 	.word	0x0000e360


	//   ....[48]....
        /*0770*/ 	.word	0x0000e6d0


	//   ....[49]....
        /*0774*/ 	.word	0x00010c50


	//   ....[50]....
        /*0778*/ 	.word	0x00010c60


	//   ....[51]....
        /*077c*/ 	.word	0x00010c70


	//   ....[52]....
        /*0780*/ 	.word	0x00010c90


	//   ....[53]....
        /*0784*/ 	.word	0x00010cb0


	//   ....[54]....
        /*0788*/ 	.word	0x00010cc0


	//   ....[55]....
        /*078c*/ 	.word	0x00010cf0


	//   ....[56]....
        /*0790*/ 	.word	0x00010d20


	//   ....[57]....
        /*0794*/ 	.word	0x00011fd0


	//   ....[58]....
        /*0798*/ 	.word	0x00012020


	//   ....[59]....
        /*079c*/ 	.word	0x00012050


	//   ....[60]....
        /*07a0*/ 	.word	0x00012080


	//   ....[61]....
        /*07a4*/ 	.word	0x000120b0


	//   ....[62]....
        /*07a8*/ 	.word	0x000120f0


	//   ....[63]....
        /*07ac*/ 	.word	0x00012120


	//   ....[64]....
        /*07b0*/ 	.word	0x00012150


	//   ....[65]....
        /*07b4*/ 	.word	0x00012230


	//   ....[66]....
        /*07b8*/ 	.word	0x00012290


	//   ....[67]....
        /*07bc*/ 	.word	0x000122c0


	//   ....[68]....
        /*07c0*/ 	.word	0x00012320


	//   ....[69]....
        /*07c4*/ 	.word	0x00012330


	//   ....[70]....
        /*07c8*/ 	.word	0x00012340


	//   ....[71]....
        /*07cc*/ 	.word	0x00012360


	//   ....[72]....
        /*07d0*/ 	.word	0x000123c0


	//   ....[73]....
        /*07d4*/ 	.word	0x00012470


	//   ....[74]....
        /*07d8*/ 	.word	0x00012480


	//   ....[75]....
        /*07dc*/ 	.word	0x000124b0


	//   ....[76]....
        /*07e0*/ 	.word	0x000124c0


	//   ....[77]....
        /*07e4*/ 	.word	0x000124d0


	//   ....[78]....
        /*07e8*/ 	.word	0x000124e0


	//   ....[79]....
        /*07ec*/ 	.word	0x00012560


	//   ....[80]....
        /*07f0*/ 	.word	0x00012570


	//   ....[81]....
        /*07f4*/ 	.word	0x00012cd0


	//   ....[82]....
        /*07f8*/ 	.word	0x00012d10


	//   ....[83]....
        /*07fc*/ 	.word	0x00012d40


	//   ....[84]....
        /*0800*/ 	.word	0x00012d70


	//   ....[85]....
        /*0804*/ 	.word	0x00012da0


	//   ....[86]....
        /*0808*/ 	.word	0x00012dd0


	//   ....[87]....
        /*080c*/ 	.word	0x00012e00


	//   ....[88]....
        /*0810*/ 	.word	0x00012e20


	//   ....[89]....
        /*0814*/ 	.word	0x00012e40


	//   ....[90]....
        /*0818*/ 	.word	0x00012e70


	//   ....[91]....
        /*081c*/ 	.word	0x00012e80


	//   ....[92]....
        /*0820*/ 	.word	0x00012e90


	//   ....[93]....
        /*0824*/ 	.word	0x00012ea0


	//   ....[94]....
        /*0828*/ 	.word	0x00012eb0


	//   ....[95]....
        /*082c*/ 	.word	0x00012ee0


	//   ....[96]....
        /*0830*/ 	.word	0x00012f00


	//----- nvinfo : EIATTR_EXIT_INSTR_OFFSETS
	.align		4
.L_426:
        /*0834*/ 	.byte	0x04, 0x1c
        /*0836*/ 	.short	(.L_428 - .L_427)


	//   ....[0]....
.L_427:
        /*0838*/ 	.word	0x00000370


	//   ....[1]....
        /*083c*/ 	.word	0x00012610


	//   ....[2]....
        /*0840*/ 	.word	0x00012650


	//   ....[3]....
        /*0844*/ 	.word	0x00013060


	//   ....[4]....
        /*0848*/ 	.word	0x000130a0


	//----- nvinfo : EIATTR_CTAIDZ_USED
	.align		4
.L_428:
        /*084c*/ 	.byte	0x01, 0x04
	.zero		2


	//----- nvinfo : EIATTR_MAX_THREADS
	.align		4
        /*0850*/ 	.byte	0x04, 0x05
        /*0852*/ 	.short	(.L_430 - .L_429)
.L_429:
        /*0854*/ 	.word	0x00000080
        /*0858*/ 	.word	0x00000001
        /*085c*/ 	.word	0x00000001


	//----- nvinfo : EIATTR_CRS_STACK_SIZE
	.align		4
.L_430:
        /*0860*/ 	.byte	0x04, 0x1e
        /*0862*/ 	.short	(.L_432 - .L_431)
.L_431:
        /*0864*/ 	.word	0x00000000
.L_432:


//--------------------- .nv.info._ZN7cutlass13device_kernelIN5flash19enable_sm80_to_sm89INS1_16FlashAttnFwdSm80INS1_25CollectiveMainloopFwdSm80ILi4ELi1ELb0EN4cute5tupleIJNS5_1CILi128EEENS7_ILi112EEENS7_ILi64EEEEEELi64ENS_6half_tEfNS_4arch4Sm80ELb1ELb0ELb0ELb1ELb0ELb1ELb1ELb0EEENS1_21CollectiveEpilogueFwdINS6_IJS8_SA_S9_EEENS6_IJNS7_ILi1EEESI_SI_EEESC_SE_Li128ELb1ELb1ELb0ELb0EEENS1_19SingleTileSchedulerILb1ELb0ELb1ELi128EEEEEEEEEvNT_6ParamsE --------------------------
	.section	.nv.info._ZN7cutlass13device_kernelIN5flash19enable_sm80_to_sm89INS1_16FlashAttnFwdSm80INS1_25CollectiveMainloopFwdSm80ILi4ELi1ELb0EN4cute5tupleIJNS5_1CILi128EEENS7_ILi112EEENS7_ILi64EEEEEELi64ENS_6half_tEfNS_4arch4Sm80ELb1ELb0ELb0ELb1ELb0ELb1ELb1ELb0EEENS1_21CollectiveEpilogueFwdINS6_IJS8_SA_S9_EEENS6_IJNS7_ILi1EEESI_SI_EEESC_SE_Li128ELb1ELb1ELb0ELb0EEENS1_19SingleTileSchedulerILb1ELb0ELb1ELi128EEEEEEEEEvNT_6ParamsE,"",@"SHT_CUDA_INFO"
	.sectionflags	@""
	.align	4


	//----- nvinfo : EIATTR_CUDA_API_VERSION
	.align		4
        /*0000*/ 	.byte	0x04, 0x37
        /*0002*/ 	.short	(.L_434 - .L_433)
.L_433:
        /*0004*/ 	.word	0x00000082


	//----- nvinfo : EIATTR_SW2861232_WAR
	.align		4
.L_434:
        /*0008*/ 	.byte	0x01, 0x35
	.zero		2


	//----- nvinfo : EIATTR_PARAM_CBANK
	.align		4
        /*000c*/ 	.byte	0x04, 0x0a
        /*000e*/ 	.short	(.L_436 - .L_435)
	.align		4
.L_435:
        /*0010*/ 	.word	index@(.nv.constant0._ZN7cutlass13device_kernelIN5flash19enable_sm80_to_sm89INS1_16FlashAttnFwdSm80INS1_25CollectiveMainloopFwdSm80ILi4ELi1ELb0EN4cute5tupleIJNS5_1CILi128EEENS7_ILi112EEENS7_ILi64EEEEEELi64ENS_6half_tEfNS_4arch4Sm80ELb1ELb0ELb0ELb1ELb0ELb1ELb1ELb0EEENS1_21CollectiveEpilogueFwdINS6_IJS8_SA_S9_EEENS6_IJNS7_ILi1EEESI_SI_EEESC_SE_Li128ELb1ELb1ELb0ELb0EEENS1_19SingleTileSchedulerILb1ELb0ELb1ELi128EEEEEEEEEvNT_6ParamsE)
        /*0014*/ 	.short	0x0160
        /*0016*/ 	.short	0x0418


	//----- nvinfo : EIATTR_CBANK_PARAM_SIZE
	.align		4
.L_436:
        /*0018*/ 	.byte	0x03, 0x19
        /*001a*/ 	.short	0x0418


	//----- nvinfo : EIATTR_KPARAM_INFO
	.align		4
        /*001c*/ 	.byte	0x04, 0x17
        /*001e*/ 	.short	(.L_438 - .L_437)
.L_437:
        /*0020*/ 	.word	0x00000000
        /*0024*/ 	.short	0x0000
        /*0026*/ 	.short	0x0000
        /*0028*/ 	.byte	0x00, 0xf0, 0x61, 0x10


	//----- nvinfo : EIATTR_MAXREG_COUNT
	.align		4
.L_438:
        /*002c*/ 	.byte	0x03, 0x1b
        /*002e*/ 	.short	0x00ff


	//----- nvinfo : EIATTR_NUM_BARRIERS
	.align		4
        /*0030*/ 	.byte	0x02, 0x4c
        /*0032*/ 	.byte	0x02
	.zero		1


	//----- nvinfo : EIATTR_ANNOTATIONS
	.align		4
        /*0034*/ 	.byte	0x04, 0x55
        /*0036*/ 	.short	(.L_440 - .L_439)


	//   ....[0]....
.L_439:
        /* <DEDUP_REMOVED lines=74> */


	//----- nvinfo : EIATTR_MERCURY_ISA_VERSION
	.align		4
.L_440:
        /*04c8*/ 	.byte	0x03, 0x5f
        /*04ca*/ 	.short	0x0000


	//----- nvinfo : EIATTR_COOP_GROUP_MASK_REGIDS
	.align		4
        /*04cc*/ 	.byte	0x04, 0x29
        /*04ce*/ 	.short	(.L_442 - .L_441)


	//   ....[0]....
.L_441:
        /*04d0*/ 	.word	0xffffffff


	//   ....[1]....
        /*04d4*/ 	.word	0xffffffff


	//   ....[2]....
        /*04d8*/ 	.word	0xffffffff


	//   ....[3]....
        /*04dc*/ 	.word	0xffffffff


	//   ....[4]....
        /*04e0*/ 	.word	0xffffffff


	//   ....[5]....
        /*04e4*/ 	.word	0xffffffff


	//   ....[6]....
        /*04e8*/ 	.word	0xffffffff


	//   ....[7]....
        /*04ec*/ 	.word	0xffffffff


	//   ....[8]....
        /*04f0*/ 	.word	0xffffffff


	//   ....[9]....
        /*04f4*/ 	.word	0xffffffff


	//   ....[10]....
        /*04f8*/ 	.word	0xffffffff


	//   ....[11]....
        /*04fc*/ 	.word	0xffffffff


	//   ....[12]....
        /*0500*/ 	.word	0xffffffff


	//   ....[13]....
        /*0504*/ 	.word	0xffffffff


	//   ....[14]....
        /*0508*/ 	.word	0xffffffff


	//   ....[15]....
        /*050c*/ 	.word	0xffffffff


	//   ....[16]....
        /*0510*/ 	.word	0xffffffff


	//   ....[17]....
        /*0514*/ 	.word	0xffffffff


	//   ....[18]....
        /*0518*/ 	.word	0xffffffff


	//   ....[19]....
        /*051c*/ 	.word	0xffffffff


	//   ....[20]....
        /*0520*/ 	.word	0xffffffff


	//   ....[21]....
        /*0524*/ 	.word	0xffffffff


	//   ....[22]....
        /*0528*/ 	.word	0xffffffff


	//   ....[23]....
        /*052c*/ 	.word	0xffffffff


	//   ....[24]....
        /*0530*/ 	.word	0xffffffff


	//   ....[25]....
        /*0534*/ 	.word	0xffffffff


	//   ....[26]....
        /*0538*/ 	.word	0xffffffff


	//   ....[27]....
        /*053c*/ 	.word	0xffffffff


	//   ....[28]....
        /*0540*/ 	.word	0xffffffff


	//   ....[29]....
        /*0544*/ 	.word	0xffffffff


	//   ....[30]....
        /*0548*/ 	.word	0xffffffff


	//   ....[31]....
        /*054c*/ 	.word	0xffffffff


	//   ....[32]....
        /*0550*/ 	.word	0xffffffff


	//   ....[33]....
        /*0554*/ 	.word	0xffffffff


	//   ....[34]....
        /*0558*/ 	.word	0xffffffff


	//   ....[35]....
        /*055c*/ 	.word	0xffffffff


	//   ....[36]....
        /*0560*/ 	.word	0xffffffff


	//   ....[37]....
        /*0564*/ 	.word	0xffffffff


	//   ....[38]....
        /*0568*/ 	.word	0xffffffff


	//   ....[39]....
        /*056c*/ 	.word	0xffffffff


	//   ....[40]....
        /*0570*/ 	.word	0xffffffff


	//   ....[41]....
        /*0574*/ 	.word	0xffffffff


	//   ....[42]....
        /*0578*/ 	.word	0xffffffff


	//   ....[43]....
        /*057c*/ 	.word	0xffffffff


	//   ....[44]....
        /*0580*/ 	.word	0xffffffff


	//   ....[45]....
        /*0584*/ 	.word	0xffffffff


	//   ....[46]....
        /*0588*/ 	.word	0xffffffff


	//   ....[47]....
        /*058c*/ 	.word	0xffffffff


	//   ....[48]....
        /*0590*/ 	.word	0xffffffff


	//   ....[49]....
        /*0594*/ 	.word	0xffffffff


	//   ....[50]....
        /*0598*/ 	.word	0xffffffff


	//   ....[51]....
        /*059c*/ 	.word	0xffffffff


	//   ....[52]....
        /*05a0*/ 	.word	0xffffffff


	//   ....[53]....
        /*05a4*/ 	.word	0xffffffff


	//   ....[54]....
        /*05a8*/ 	.word	0xffffffff


	//   ....[55]....
        /*05ac*/ 	.word	0xffffffff


	//   ....[56]....
        /*05b0*/ 	.word	0xffffffff


	//   ....[57]....
        /*05b4*/ 	.word	0xffffffff


	//   ....[58]....
        /*05b8*/ 	.word	0xffffffff


	//   ....[59]....
        /*05bc*/ 	.word	0xffffffff


	//   ....[60]....
        /*05c0*/ 	.word	0xffffffff


	//   ....[61]....
        /*05c4*/ 	.word	0xffffffff


	//   ....[62]....
        /*05c8*/ 	.word	0xffffffff


	//   ....[63]....
        /*05cc*/ 	.word	0xffffffff


	//   ....[64]....
        /*05d0*/ 	.word	0xffffffff


	//   ....[65]....
        /*05d4*/ 	.word	0xffffffff


	//   ....[66]....
        /*05d8*/ 	.word	0xffffffff


	//   ....[67]....
        /*05dc*/ 	.word	0xffffffff


	//   ....[68]....
        /*05e0*/ 	.word	0xffffffff


	//   ....[69]....
        /*05e4*/ 	.word	0xffffffff


	//   ....[70]....
        /*05e8*/ 	.word	0xffffffff


	//   ....[71]....
        /*05ec*/ 	.word	0xffffffff


	//   ....[72]....
        /*05f0*/ 	.word	0xffffffff


	//   ....[73]....
        /*05f4*/ 	.word	0xffffffff


	//   ....[74]....
        /*05f8*/ 	.word	0xffffffff


	//   ....[75]....
        /*05fc*/ 	.word	0xffffffff


	//   ....[76]....
        /*0600*/ 	.word	0xffffffff


	//   ....[77]....
        /*0604*/ 	.word	0xffffffff


	//   ....[78]....
        /*0608*/ 	.word	0xffffffff


	//   ....[79]....
        /*060c*/ 	.word	0xffffffff


	//   ....[80]....
        /*0610*/ 	.word	0xffffffff


	//   ....[81]....
        /*0614*/ 	.word	0xffffffff


	//   ....[82]....
        /*0618*/ 	.word	0xffffffff


	//   ....[83]....
        /*061c*/ 	.word	0xffffffff


	//   ....[84]....
        /*0620*/ 	.word	0xffffffff


	//   ....[85]....
        /*0624*/ 	.word	0xffffffff


	//   ....[86]....
        /*0628*/ 	.word	0xffffffff


	//   ....[87]....
        /*062c*/ 	.word	0xffffffff


	//   ....[88]....
        /*0630*/ 	.word	0xffffffff


	//   ....[89]....
        /*0634*/ 	.word	0xffffffff


	//   ....[90]....
        /*0638*/ 	.word	0xffffffff


	//   ....[91]....
        /*063c*/ 	.word	0xffffffff


	//   ....[92]....
        /*0640*/ 	.word	0xffffffff


	//   ....[93]....
        /*0644*/ 	.word	0xffffffff


	//   ....[94]....
        /*0648*/ 	.word	0xffffffff


	//   ....[95]....
        /*064c*/ 	.word	0xffffffff


	//   ....[96]....
        /*0650*/ 	.word	0xffffffff


	//   ....[97]....
        /*0654*/ 	.word	0xffffffff


	//   ....[98]....
        /*0658*/ 	.word	0xffffffff


	//   ....[99]....
        /*065c*/ 	.word	0xffffffff


	//   ....[100]....
        /*0660*/ 	.word	0xffffffff


	//   ....[101]....
        /*0664*/ 	.word	0xffffffff


	//   ....[102]....
        /*0668*/ 	.word	0xffffffff


	//   ....[103]....
        /*066c*/ 	.word	0xffffffff


	//   ....[104]....
        /*0670*/ 	.word	0xffffffff


	//   ....[105]....
        /*0674*/ 	.word	0xffffffff


	//   ....[106]....
        /*0678*/ 	.word	0xffffffff


	//   ....[107]....
        /*067c*/ 	.word	0xffffffff


	//   ....[108]....
        /*0680*/ 	.word	0xffffffff


	//   ....[109]....
        /*0684*/ 	.word	0xffffffff


	//   ....[110]....
        /*0688*/ 	.word	0xffffffff


	//   ....[111]....
        /*068c*/ 	.word	0xffffffff


	//   ....[112]....
        /*0690*/ 	.word	0xffffffff


	//   ....[113]....
        /*0694*/ 	.word	0xffffffff


	//   ....[114]....
        /*0698*/ 	.word	0xffffffff


	//   ....[115]....
        /*069c*/ 	.word	0xffffffff


	//   ....[116]....
        /*06a0*/ 	.word	0xffffffff


	//   ....[117]....
        /*06a4*/ 	.word	0xffffffff


	//   ....[118]....
        /*06a8*/ 	.word	0xffffffff


	//   ....[119]....
        /*06ac*/ 	.word	0xffffffff


	//   ....[120]....
        /*06b0*/ 	.word	0xffffffff


	//   ....[121]....
        /*06b4*/ 	.word	0xffffffff


	//   ....[122]....
        /*06b8*/ 	.word	0xffffffff


	//   ....[123]....
        /*06bc*/ 	.word	0xffffffff


	//   ....[124]....
        /*06c0*/ 	.word	0xffffffff


	//   ....[125]....
        /*06c4*/ 	.word	0xffffffff


	//   ....[126]....
        /*06c8*/ 	.word	0xffffffff


	//   ....[127]....
        /*06cc*/ 	.word	0xffffffff


	//   ....[128]....
        /*06d0*/ 	.word	0xffffffff


	//----- nvinfo : EIATTR_COOP_GROUP_INSTR_OFFSETS
	.align		4
.L_442:
        /*06d4*/ 	.byte	0x04, 0x28
        /*06d6*/ 	.short	(.L_444 - .L_443)


	//   ....[0]....
.L_443:
        /*06d8*/ 	.word	0x00000090


	//   ....[1]....
        /*06dc*/ 	.word	0x00008a90


	//   ....[2]....
        /*06e0*/ 	.word	0x00008ac0


	//   ....[3]....
        /*06e4*/ 	.word	0x00008ce0


	//   ....[4]....
        /*06e8*/ 	.word	0x00008d10


	//   ....[5]....
        /*06ec*/ 	.word	0x00008da0


	//   ....[6]....
        /*06f0*/ 	.word	0x00008dd0


	//   ....[7]....
        /*06f4*/ 	.word	0x00008e60


	//   ....[8]....
        /*06f8*/ 	.word	0x00008e90


	//   ....[9]....
        /*06fc*/ 	.word	0x00008f20


	//   ....[10]....
        /*0700*/ 	.word	0x00008f50


	//   ....[11]....
        /*0704*/ 	.word	0x00008fe0


	//   ....[12]....
        /*0708*/ 	.word	0x00009010


	//   ....[13]....
        /*070c*/ 	.word	0x000090a0


	//   ....[14]....
        /*0710*/ 	.word	0x000090d0


	//   ....[15]....
        /*0714*/ 	.word	0x00009190


	//   ....[16]....
        /*0718*/ 	.word	0x000091d0


	//   ....[17]....
        /*071c*/ 	.word	0x00009aa0


	//   ....[18]....
        /*0720*/ 	.word	0x00009ac0


	//   ....[19]....
        /*0724*/ 	.word	0x00009ad0


	//   ....[20]....
        /*0728*/ 	.word	0x00009ae0


	//   ....[21]....
        /*072c*/ 	.word	0x00009c50


	//   ....[22]....
        /*0730*/ 	.word	0x00009d10


	//   ....[23]....
        /*0734*/ 	.word	0x00009d50


	//   ....[24]....
        /*0738*/ 	.word	0x00009d90


	//   ....[25]....
        /*073c*/ 	.word	0x00009f30


	//   ....[26]....
        /*0740*/ 	.word	0x00009ff0


	//   ....[27]....
        /*0744*/ 	.word	0x0000a030


	//   ....[28]....
        /*0748*/ 	.word	0x0000a070


	//   ....[29]....
        /*074c*/ 	.word	0x0000a230


	//   ....[30]....
        /*0750*/ 	.word	0x0000a2f0


	//   ....[31]....
        /*0754*/ 	.word	0x0000a330


	//   ....[32]....
        /*0758*/ 	.word	0x0000a370


	//   ....[33]....
        /*075c*/ 	.word	0x0000c000


	//   ....[34]....
        /*0760*/ 	.word	0x0000c020


	//   ....[35]....
        /*0764*/ 	.word	0x0000c050


	//   ....[36]....
        /*0768*/ 	.word	0x0000c060


	//   ....[37]....
        /*076c*/ 	.word	0x0000c140


	//   ....[38]....
        /*0770*/ 	.word	0x0000c180


	//   ....[39]....
        /*0774*/ 	.word	0x0000c1a0


	//   ....[40]....
        /*0778*/ 	.word	0x0000c1b0


	//   ....[41]....
        /*077c*/ 	.word	0x0000c3a0


	//   ....[42]....
        /*0780*/ 	.word	0x0000c3e0


	//   ....[43]....
        /*0784*/ 	.word	0x0000c400


	//   ....[44]....
        /*0788*/ 	.word	0x0000c410


	//   ....[45]....
        /*078c*/ 	.word	0x0000c590


	//   ....[46]....
        /*0790*/ 	.word	0x0000c5d0


	//   ....[47]....
        /*0794*/ 	.word	0x0000c610


	//   ....[48]....
        /*0798*/ 	.word	0x0000c630


	//   ....[49]....
        /*079c*/ 	.word	0x0000f760


	//   ....[50]....
        /*07a0*/ 	.word	0x0000f770


	//   ....[51]....
        /*07a4*/ 	.word	0x0000f780


	//   ....[52]....
        /*07a8*/ 	.word	0x0000f790


	//   ....[53]....
        /*07ac*/ 	.word	0x000106c0


	//   ....[54]....
        /*07b0*/ 	.word	0x00010870


	//   ....[55]....
        /*07b4*/ 	.word	0x000108c0


	//   ....[56]....
        /*07b8*/ 	.word	0x00010900


	//   ....[57]....
        /*07bc*/ 	.word	0x00010990


	//   ....[58]....
        /*07c0*/ 	.word	0x00010a50


	//   ....[59]....
        /*07c4*/ 	.word	0x00011130


	//   ....[60]....
        /*07c8*/ 	.word	0x000111b0


	//   ....[61]....
        /*07cc*/ 	.word	0x00014830


	//   ....[62]....
        /*07d0*/ 	.word	0x00014850


	//   ....[63]....
        /*07d4*/ 	.word	0x00014870


	//   ....[64]....
        /*07d8*/ 	.word	0x00014890


	//   ....[65]....
        /*07dc*/ 	.word	0x00015a10


	//   ....[66]....
        /*07e0*/ 	.word	0x00015b90


	//   ....[67]....
        /*07e4*/ 	.word	0x00015f00


	//   ....[68]....
        /*07e8*/ 	.word	0x00016030


	//   ....[69]....
        /*07ec*/ 	.word	0x00016360


	//   ....[70]....
        /*07f0*/ 	.word	0x00016380


	//   ....[71]....
        /*07f4*/ 	.word	0x000163d0


	//   ....[72]....
        /*07f8*/ 	.word	0x00016420


	//   ....[73]....
        /*07fc*/ 	.word	0x0001a450


	//   ....[74]....
        /*0800*/ 	.word	0x0001a4d0


	//   ....[75]....
        /*0804*/ 	.word	0x0001a590


	//   ....[76]....
        /*0808*/ 	.word	0x0001a5f0


	//   ....[77]....
        /*080c*/ 	.word	0x0001a620


	//   ....[78]....
        /*0810*/ 	.word	0x0001a700


	//   ....[79]....
        /*0814*/ 	.word	0x0001a880


	//   ....[80]....
        /*0818*/ 	.word	0x0001ab90


	//   ....[81]....
        /*081c*/ 	.word	0x0001d1f0


	//   ....[82]....
        /*0820*/ 	.word	0x0001d200


	//   ....[83]....
        /*0824*/ 	.word	0x0001d210


	//   ....[84]....
        /*0828*/ 	.word	0x0001d230


	//   ....[85]....
        /*082c*/ 	.word	0x0001d250


	//   ....[86]....
        /*0830*/ 	.word	0x0001d260


	//   ....[87]....
        /*0834*/ 	.word	0x0001d290


	//   ....[88]....
        /*0838*/ 	.word	0x0001d2c0


	//   ....[89]....
        /*083c*/ 	.word	0x0001e570


	//   ....[90]....
        /*0840*/ 	.word	0x0001e5d0


	//   ....[91]....
        /*0844*/ 	.word	0x0001e5f0


	//   ....[92]....
        /*0848*/ 	.word	0x0001e620


	//   ....[93]....
        /*084c*/ 	.word	0x0001e660


	//   ....[94]....
        /*0850*/ 	.word	0x0001e690


	//   ....[95]....
        /*0854*/ 	.word	0x0001e6c0


	//   ....[96]....
        /*0858*/ 	.word	0x0001e6f0


	//   ....[97]....
        /*085c*/ 	.word	0x0001e7e0


	//   ....[98]....
        /*0860*/ 	.word	0x0001e7f0


	//   ....[99]....
        /*0864*/ 	.word	0x0001e830


	//   ....[100]....
        /*0868*/ 	.word	0x0001e860


	//   ....[101]....
        /*086c*/ 	.word	0x0001e8b0


	//   ....[102]....
        /*0870*/ 	.word	0x0001e8d0


	//   ....[103]....
        /*0874*/ 	.word	0x0001e8e0


	//   ....[104]....
        /*0878*/ 	.word	0x0001e940


	//   ....[105]....
        /*087c*/ 	.word	0x0001e9f0


	//   ....[106]....
        /*0880*/ 	.word	0x0001ea20


	//   ....[107]....
        /*0884*/ 	.word	0x0001ea50


	//   ....[108]....
        /*0888*/ 	.word	0x0001ea70


	//   ....[109]....
        /*088c*/ 	.word	0x0001ea80


	//   ....[110]....
        /*0890*/ 	.word	0x0001ea90


	//   ....[111]....
        /*0894*/ 	.word	0x0001eb10


	//   ....[112]....
        /*0898*/ 	.word	0x0001eb20


	//   ....[113]....
        /*089c*/ 	.word	0x0001f240


	//   ....[114]....
        /*08a0*/ 	.word	0x0001f280


	//   ....[115]....
        /*08a4*/ 	.word	0x0001f2b0


	//   ....[116]....
        /*08a8*/ 	.word	0x0001f2e0


	//   ....[117]....
        /*08ac*/ 	.word	0x0001f310


	//   ....[118]....
        /*08b0*/ 	.word	0x0001f340


	//   ....[119]....
        /*08b4*/ 	.word	0x0001f370


	//   ....[120]....
        /*08b8*/ 	.word	0x0001f3a0


	//   ....[121]....
        /*08bc*/ 	.word	0x0001f3c0


	//   ....[122]....
        /*08c0*/ 	.word	0x0001f3e0


	//   ....[123]....
        /*08c4*/ 	.word	0x0001f3f0


	//   ....[124]....
        /*08c8*/ 	.word	0x0001f400


	//   ....[125]....
        /*08cc*/ 	.word	0x0001f410


	//   ....[126]....
        /*08d0*/ 	.word	0x0001f420


	//   ....[127]....
        /*08d4*/ 	.word	0x0001f430


	//   ....[128]....
        /*08d8*/ 	.word	0x0001f460


	//----- nvinfo : EIATTR_EXIT_INSTR_OFFSETS
	.align		4
.L_444:
        /*08dc*/ 	.byte	0x04, 0x1c
        /*08de*/ 	.short	(.L_446 - .L_445)


	//   ....[0]....
.L_445:
        /*08e0*/ 	.word	0x00000370


	//   ....[1]....
        /*08e4*/ 	.word	0x0001ebc0


	//   ....[2]....
        /*08e8*/ 	.word	0x0001ec00


	//   ....[3]....
        /*08ec*/ 	.word	0x0001f5f0


	//   ....[4]....
        /*08f0*/ 	.word	0x0001f630


	//----- nvinfo : EIATTR_CTAIDZ_USED
	.align		4
.L_446:
        /*08f4*/ 	.byte	0x01, 0x04
	.zero		2


	//----- nvinfo : EIATTR_MAX_THREADS
	.align		4
        /*08f8*/ 	.byte	0x04, 0x05
        /*08fa*/ 	.short	(.L_448 - .L_447)
.L_447:
        /*08fc*/ 	.word	0x00000080
        /*0900*/ 	.word	0x00000001
        /*0904*/ 	.word	0x00000001


	//----- nvinfo : EIATTR_CRS_STACK_SIZE
	.align		4
.L_448:
        /*0908*/ 	.byte	0x04, 0x1e
        /*090a*/ 	.short	(.L_450 - .L_449)
.L_449:
        /*090c*/ 	.word	0x00000000
.L_450:


//--------------------- .nv.callgraph             --------------------------
	.section	.nv.callgraph,"",@"SHT_CUDA_CALLGRAPH"
	.align	4
	.sectionentsize	8
	.align		4
        /*0000*/ 	.word	0x00000000
	.align		4
        /*0004*/ 	.word	0xffffffff
	.align		4
        /*0008*/ 	.word	0x00000000
	.align		4
        /*000c*/ 	.word	0xfffffffe
	.align		4
        /*0010*/ 	.word	0x00000000
	.align		4
        /*0014*/ 	.word	0xfffffffd
	.align		4
        /*0018*/ 	.word	0x00000000
	.align		4
        /*001c*/ 	.word	0xfffffffc


//--------------------- .nv.rel.action            --------------------------
	.section	.nv.rel.action,"",@"SHT_CUDA_RELOCINFO"
	.align	8
	.sectionentsize	8
        /*0000*/ 	.byte	0x73, 0x00, 0x00, 0x00, 0x00, 0x00, 0x00, 0x00, 0x00, 0x00, 0x00, 0x11, 0x25, 0x00, 0x05, 0x36


//--------------------- .nv.constant4             --------------------------
	.section	.nv.constant4,"a",@progbits
	.align	8
	.align		8
.nv.constant4:
        /*0000*/ 	.dword	_ZN76_INTERNAL_461801e1_40_flash_fwd_hdim64_fp16_softcapall_sm80_cu_9b94ef52_34114cuda3std3__45__cpo5beginE
	.align		8
        /*0008*/ 	.dword	_ZN76_INTERNAL_461801e1_40_flash_fwd_hdim64_fp16_softcapall_sm80_cu_9b94ef52_34114cuda3std3__45__cpo3endE
	.align		8
        /*0010*/ 	.dword	_ZN76_INTERNAL_461801e1_40_flash_fwd_hdim64_fp16_softcapall_sm80_cu_9b94ef52_34114cuda3std3__45__cpo6cbeginE
	.align		8
        /*0018*/ 	.dword	_ZN76_INTERNAL_461801e1_40_flash_fwd_hdim64_fp16_softcapall_sm80_cu_9b94ef52_34114cuda3std3__45__cpo4cendE
	.align		8
        /*0020*/ 	.dword	_ZN76_INTERNAL_461801e1_40_flash_fwd_hdim64_fp16_softcapall_sm80_cu_9b94ef52_34114cuda3std3__478_GLOBAL__N__461801e1_40_flash_fwd_hdim64_fp16_softcapall_sm80_cu_9b94ef52_34116ignoreE
	.align		8
        /*0028*/ 	.dword	_ZN76_INTERNAL_461801e1_40_flash_fwd_hdim64_fp16_softcapall_sm80_cu_9b94ef52_34114cuda3std3__419piecewise_constructE
	.align		8
        /*0030*/ 	.dword	_ZN76_INTERNAL_461801e1_40_flash_fwd_hdim64_fp16_softcapall_sm80_cu_9b94ef52_34114cuda3std3__48in_placeE
	.align		8
        /*0038*/ 	.dword	_ZN76_INTERNAL_461801e1_40_flash_fwd_hdim64_fp16_softcapall_sm80_cu_9b94ef52_34114cuda3std6ranges3__45__cpo4swapE
	.align		8
        /*0040*/ 	.dword	_ZN76_INTERNAL_461801e1_40_flash_fwd_hdim64_fp16_softcapall_sm80_cu_9b94ef52_34114cuda3std6ranges3__45__cpo9iter_moveE
	.align		8
        /*0048*/ 	.dword	_ZN76_INTERNAL_461801e1_40_flash_fwd_hdim64_fp16_softcapall_sm80_cu_9b94ef52_34114cute7productE
	.align		8
        /*0050*/ 	.dword	_ZN76_INTERNAL_461801e1_40_flash_fwd_hdim64_fp16_softcapall_sm80_cu_9b94ef52_34114cute1_E


//--------------------- .nv.constant0._ZN7cutlass13device_kernelIN5flash19enable_sm80_to_sm89INS1_16FlashAttnFwdSm80INS1_25CollectiveMainloopFwdSm80ILi4ELi1ELb0EN4cute5tupleIJNS5_1CILi128EEENS7_ILi112EEENS7_ILi64EEEEEELi64ENS_6half_tEfNS_4arch4Sm80ELb0ELb0ELb1ELb0ELb0ELb0ELb1ELb0EEENS1_21CollectiveEpilogueFwdINS6_IJS8_SA_S9_EEENS6_IJNS7_ILi1EEESI_SI_EEESC_SE_Li128ELb0ELb1ELb0ELb0EEENS1_19SingleTileSchedulerILb0ELb0ELb1ELi128EEEEEEEEEvNT_6ParamsE --------------------------
	.section	.nv.constant0._ZN7cutlass13device_kernelIN5flash19enable_sm80_to_sm89INS1_16FlashAttnFwdSm80INS1_25CollectiveMainloopFwdSm80ILi4ELi1ELb0EN4cute5tupleIJNS5_1CILi128EEENS7_ILi112EEENS7_ILi64EEEEEELi64ENS_6half_tEfNS_4arch4Sm80ELb0ELb0ELb1ELb0ELb0ELb0ELb1ELb0EEENS1_21CollectiveEpilogueFwdINS6_IJS8_SA_S9_EEENS6_IJNS7_ILi1EEESI_SI_EEESC_SE_Li128ELb0ELb1ELb0ELb0EEENS1_19SingleTileSchedulerILb0ELb0ELb1ELi128EEEEEEEEEvNT_6ParamsE,"a",@progbits
	.sectionflags	@""
	.align	4
.nv.constant0._ZN7cutlass13device_kernelIN5flash19enable_sm80_to_sm89INS1_16FlashAttnFwdSm80INS1_25CollectiveMainloopFwdSm80ILi4ELi1ELb0EN4cute5tupleIJNS5_1CILi128EEENS7_ILi112EEENS7_ILi64EEEEEELi64ENS_6half_tEfNS_4arch4Sm80ELb0ELb0ELb1ELb0ELb0ELb0ELb1ELb0EEENS1_21CollectiveEpilogueFwdINS6_IJS8_SA_S9_EEENS6_IJNS7_ILi1EEESI_SI_EEESC_SE_Li128ELb0ELb1ELb0ELb0EEENS1_19SingleTileSchedulerILb0ELb0ELb1ELi128EEEEEEEEEvNT_6ParamsE:
	.zero		1400


//--------------------- .nv.constant0._ZN7cutlass13device_kernelIN5flash19enable_sm80_to_sm89INS1_16FlashAttnFwdSm80INS1_25CollectiveMainloopFwdSm80ILi4ELi1ELb0EN4cute5tupleIJNS5_1CILi128EEENS7_ILi112EEENS7_ILi64EEEEEELi64ENS_6half_tEfNS_4arch4Sm80ELb0ELb0ELb1ELb1ELb0ELb0ELb1ELb0EEENS1_21CollectiveEpilogueFwdINS6_IJS8_SA_S9_EEENS6_IJNS7_ILi1EEESI_SI_EEESC_SE_Li128ELb1ELb1ELb0ELb0EEENS1_19SingleTileSchedulerILb1ELb0ELb1ELi128EEEEEEEEEvNT_6ParamsE --------------------------
	.section	.nv.constant0._ZN7cutlass13device_kernelIN5flash19enable_sm80_to_sm89INS1_16FlashAttnFwdSm80INS1_25CollectiveMainloopFwdSm80ILi4ELi1ELb0EN4cute5tupleIJNS5_1CILi128EEENS7_ILi112EEENS7_ILi64EEEEEELi64ENS_6half_tEfNS_4arch4Sm80ELb0ELb0ELb1ELb1ELb0ELb0ELb1ELb0EEENS1_21CollectiveEpilogueFwdINS6_IJS8_SA_S9_EEENS6_IJNS7_ILi1EEESI_SI_EEESC_SE_Li128ELb1ELb1ELb0ELb0EEENS1_19SingleTileSchedulerILb1ELb0ELb1ELi128EEEEEEEEEvNT_6ParamsE,"a",@progbits
	.sectionflags	@""
	.align	4
.nv.constant0._ZN7cutlass13device_kernelIN5flash19enable_sm80_to_sm89INS1_16FlashAttnFwdSm80INS1_25CollectiveMainloopFwdSm80ILi4ELi1ELb0EN4cute5tupleIJNS5_1CILi128EEENS7_ILi112EEENS7_ILi64EEEEEELi64ENS_6half_tEfNS_4arch4Sm80ELb0ELb0ELb1ELb1ELb0ELb0ELb1ELb0EEENS1_21CollectiveEpilogueFwdINS6_IJS8_SA_S9_EEENS6_IJNS7_ILi1EEESI_SI_EEESC_SE_Li128ELb1ELb1ELb0ELb0EEENS1_19SingleTileSchedulerILb1ELb0ELb1ELi128EEEEEEEEEvNT_6ParamsE:
	.zero		1400


//--------------------- .nv.constant0._ZN7cutlass13device_kernelIN5flash19enable_sm80_to_sm89INS1_16FlashAttnFwdSm80INS1_25CollectiveMainloopFwdSm80ILi4ELi1ELb0EN4cute5tupleIJNS5_1CILi128EEENS7_ILi112EEENS7_ILi64EEEEEELi64ENS_6half_tEfNS_4arch4Sm80ELb0ELb0ELb1ELb1ELb0ELb1ELb1ELb0EEENS1_21CollectiveEpilogueFwdINS6_IJS8_SA_S9_EEENS6_IJNS7_ILi1EEESI_SI_EEESC_SE_Li128ELb1ELb1ELb0ELb0EEENS1_19SingleTileSchedulerILb1ELb0ELb1ELi128EEEEEEEEEvNT_6ParamsE --------------------------
	.section	.nv.constant0._ZN7cutlass13device_kernelIN5flash19enable_sm80_to_sm89INS1_16FlashAttnFwdSm80INS1_25CollectiveMainloopFwdSm80ILi4ELi1ELb0EN4cute5tupleIJNS5_1CILi128EEENS7_ILi112EEENS7_ILi64EEEEEELi64ENS_6half_tEfNS_4arch4Sm80ELb0ELb0ELb1ELb1ELb0ELb1ELb1ELb0EEENS1_21CollectiveEpilogueFwdINS6_IJS8_SA_S9_EEENS6_IJNS7_ILi1EEESI_SI_EEESC_SE_Li128ELb1ELb1ELb0ELb0EEENS1_19SingleTileSchedulerILb1ELb0ELb1ELi128EEEEEEEEEvNT_6ParamsE,"a",@progbits
	.sectionflags	@""
	.align	4
.nv.constant0._ZN7cutlass13device_kernelIN5flash19enable_sm80_to_sm89INS1_16FlashAttnFwdSm80INS1_25CollectiveMainloopFwdSm80ILi4ELi1ELb0EN4cute5tupleIJNS5_1CILi128EEENS7_ILi112EEENS7_ILi64EEEEEELi64ENS_6half_tEfNS_4arch4Sm80ELb0ELb0ELb1ELb1ELb0ELb1ELb1ELb0EEENS1_21CollectiveEpilogueFwdINS6_IJS8_SA_S9_EEENS6_IJNS7_ILi1EEESI_SI_EEESC_SE_Li128ELb1ELb1ELb0ELb0EEENS1_19SingleTileSchedulerILb1ELb0ELb1ELi128EEEEEEEEEvNT_6ParamsE:
	.zero		1400


//--------------------- .nv.constant0._ZN7cutlass13device_kernelIN5flash19enable_sm80_to_sm89INS1_16FlashAttnFwdSm80INS1_25CollectiveMainloopFwdSm80ILi4ELi1ELb0EN4cute5tupleIJNS5_1CILi128EEENS7_ILi96EEENS7_ILi64EEEEEELi64ENS_6half_tEfNS_4arch4Sm80ELb0ELb1ELb1ELb0ELb0ELb0ELb1ELb0EEENS1_21CollectiveEpilogueFwdINS6_IJS8_SA_S9_EEENS6_IJNS7_ILi1EEESI_SI_EEESC_SE_Li128ELb0ELb1ELb0ELb0EEENS1_19SingleTileSchedulerILb0ELb0ELb1ELi128EEEEEEEEEvNT_6ParamsE --------------------------
	.section	.nv.constant0._ZN7cutlass13device_kernelIN5flash19enable_sm80_to_sm89INS1_16FlashAttnFwdSm80INS1_25CollectiveMainloopFwdSm80ILi4ELi1ELb0EN4cute5tupleIJNS5_1CILi128EEENS7_ILi96EEENS7_ILi64EEEEEELi64ENS_6half_tEfNS_4arch4Sm80ELb0ELb1ELb1ELb0ELb0ELb0ELb1ELb0EEENS1_21CollectiveEpilogueFwdINS6_IJS8_SA_S9_EEENS6_IJNS7_ILi1EEESI_SI_EEESC_SE_Li128ELb0ELb1ELb0ELb0EEENS1_19SingleTileSchedulerILb0ELb0ELb1ELi128EEEEEEEEEvNT_6ParamsE,"a",@progbits
	.sectionflags	@""
	.align	4
.nv.constant0._ZN7cutlass13device_kernelIN5flash19enable_sm80_to_sm89INS1_16FlashAttnFwdSm80INS1_25CollectiveMainloopFwdSm80ILi4ELi1ELb0EN4cute5tupleIJNS5_1CILi128EEENS7_ILi96EEENS7_ILi64EEEEEELi64ENS_6half_tEfNS_4arch4Sm80ELb0ELb1ELb1ELb0ELb0ELb0ELb1ELb0EEENS1_21CollectiveEpilogueFwdINS6_IJS8_SA_S9_EEENS6_IJNS7_ILi1EEESI_SI_EEESC_SE_Li128ELb0ELb1ELb0ELb0EEENS1_19SingleTileSchedulerILb0ELb0ELb1ELi128EEEEEEEEEvNT_6ParamsE:
	.zero		1400


//--------------------- .nv.constant0._ZN7cutlass13device_kernelIN5flash19enable_sm80_to_sm89INS1_16FlashAttnFwdSm80INS1_25CollectiveMainloopFwdSm80ILi4ELi1ELb0EN4cute5tupleIJNS5_1CILi128EEENS7_ILi96EEENS7_ILi64EEEEEELi64ENS_6half_tEfNS_4arch4Sm80ELb0ELb1ELb1ELb1ELb0ELb0ELb1ELb0EEENS1_21CollectiveEpilogueFwdINS6_IJS8_SA_S9_EEENS6_IJNS7_ILi1EEESI_SI_EEESC_SE_Li128ELb1ELb1ELb0ELb0EEENS1_19SingleTileSchedulerILb1ELb0ELb1ELi128EEEEEEEEEvNT_6ParamsE --------------------------
	.section	.nv.constant0._ZN7cutlass13device_kernelIN5flash19enable_sm80_to_sm89INS1_16FlashAttnFwdSm80INS1_25CollectiveMainloopFwdSm80ILi4ELi1ELb0EN4cute5tupleIJNS5_1CILi128EEENS7_ILi96EEENS7_ILi64EEEEEELi64ENS_6half_tEfNS_4arch4Sm80ELb0ELb1ELb1ELb1ELb0ELb0ELb1ELb0EEENS1_21CollectiveEpilogueFwdINS6_IJS8_SA_S9_EEENS6_IJNS7_ILi1EEESI_SI_EEESC_SE_Li128ELb1ELb1ELb0ELb0EEENS1_19SingleTileSchedulerILb1ELb0ELb1ELi128EEEEEEEEEvNT_6ParamsE,"a",@progbits
	.sectionflags	@""
	.align	4
.nv.constant0._ZN7cutlass13device_kernelIN5flash19enable_sm80_to_sm89INS1_16FlashAttnFwdSm80INS1_25CollectiveMainloopFwdSm80ILi4ELi1ELb0EN4cute5tupleIJNS5_1CILi128EEENS7_ILi96EEENS7_ILi64EEEEEELi64ENS_6half_tEfNS_4arch4Sm80ELb0ELb1ELb1ELb1ELb0ELb0ELb1ELb0EEENS1_21CollectiveEpilogueFwdINS6_IJS8_SA_S9_EEENS6_IJNS7_ILi1EEESI_SI_EEESC_SE_Li128ELb1ELb1ELb0ELb0EEENS1_19SingleTileSchedulerILb1ELb0ELb1ELi128EEEEEEEEEvNT_6ParamsE:
	.zero		1400


//--------------------- .nv.constant0._ZN7cutlass13device_kernelIN5flash19enable_sm80_to_sm89INS1_16FlashAttnFwdSm80INS1_25CollectiveMainloopFwdSm80ILi4ELi1ELb0EN4cute5tupleIJNS5_1CILi128EEENS7_ILi96EEENS7_ILi64EEEEEELi64ENS_6half_tEfNS_4arch4Sm80ELb0ELb1ELb1ELb1ELb0ELb1ELb1ELb0EEENS1_21CollectiveEpilogueFwdINS6_IJS8_SA_S9_EEENS6_IJNS7_ILi1EEESI_SI_EEESC_SE_Li128ELb1ELb1ELb0ELb0EEENS1_19SingleTileSchedulerILb1ELb0ELb1ELi128EEEEEEEEEvNT_6ParamsE --------------------------
	.section	.nv.constant0._ZN7cutlass13device_kernelIN5flash19enable_sm80_to_sm89INS1_16FlashAttnFwdSm80INS1_25CollectiveMainloopFwdSm80ILi4ELi1ELb0EN4cute5tupleIJNS5_1CILi128EEENS7_ILi96EEENS7_ILi64EEEEEELi64ENS_6half_tEfNS_4arch4Sm80ELb0ELb1ELb1ELb1ELb0ELb1ELb1ELb0EEENS1_21CollectiveEpilogueFwdINS6_IJS8_SA_S9_EEENS6_IJNS7_ILi1EEESI_SI_EEESC_SE_Li128ELb1ELb1ELb0ELb0EEENS1_19SingleTileSchedulerILb1ELb0ELb1ELi128EEEEEEEEEvNT_6ParamsE,"a",@progbits
	.sectionflags	@""
	.align	4
.nv.constant0._ZN7cutlass13device_kernelIN5flash19enable_sm80_to_sm89INS1_16FlashAttnFwdSm80INS1_25CollectiveMainloopFwdSm80ILi4ELi1ELb0EN4cute5tupleIJNS5_1CILi128EEENS7_ILi96EEENS7_ILi64EEEEEELi64ENS_6half_tEfNS_4arch4Sm80ELb0ELb1ELb1ELb1ELb0ELb1ELb1ELb0EEENS1_21CollectiveEpilogueFwdINS6_IJS8_SA_S9_EEENS6_IJNS7_ILi1EEESI_SI_EEESC_SE_Li128ELb1ELb1ELb0ELb0EEENS1_19SingleTileSchedulerILb1ELb0ELb1ELi128EEEEEEEEEvNT_6ParamsE:
	.zero		1400


//--------------------- .nv.constant0._ZN7cutlass13device_kernelIN5flash19enable_sm80_to_sm89INS1_16FlashAttnFwdSm80INS1_25CollectiveMainloopFwdSm80ILi4ELi1ELb0EN4cute5tupleIJNS5_1CILi128EEENS7_ILi112EEENS7_ILi64EEEEEELi64ENS_6half_tEfNS_4arch4Sm80ELb1ELb0ELb1ELb0ELb0ELb0ELb1ELb0EEENS1_21CollectiveEpilogueFwdINS6_IJS8_SA_S9_EEENS6_IJNS7_ILi1EEESI_SI_EEESC_SE_Li128ELb0ELb1ELb0ELb0EEENS1_30DynamicPersistentTileSchedulerILi128ELi128ELb0ELb1ELb0EEEEEEEEEvNT_6ParamsE --------------------------
	.section	.nv.constant0._ZN7cutlass13device_kernelIN5flash19enable_sm80_to_sm89INS1_16FlashAttnFwdSm80INS1_25CollectiveMainloopFwdSm80ILi4ELi1ELb0EN4cute5tupleIJNS5_1CILi128EEENS7_ILi112EEENS7_ILi64EEEEEELi64ENS_6half_tEfNS_4arch4Sm80ELb1ELb0ELb1ELb0ELb0ELb0ELb1ELb0EEENS1_21CollectiveEpilogueFwdINS6_IJS8_SA_S9_EEENS6_IJNS7_ILi1EEESI_SI_EEESC_SE_Li128ELb0ELb1ELb0ELb0EEENS1_30DynamicPersistentTileSchedulerILi128ELi128ELb0ELb1ELb0EEEEEEEEEvNT_6ParamsE,"a",@progbits
	.sectionflags	@""
	.align	4
.nv.constant0._ZN7cutlass13device_kernelIN5flash19enable_sm80_to_sm89INS1_16FlashAttnFwdSm80INS1_25CollectiveMainloopFwdSm80ILi4ELi1ELb0EN4cute5tupleIJNS5_1CILi128EEENS7_ILi112EEENS7_ILi64EEEEEELi64ENS_6half_tEfNS_4arch4Sm80ELb1ELb0ELb1ELb0ELb0ELb0ELb1ELb0EEENS1_21CollectiveEpilogueFwdINS6_IJS8_SA_S9_EEENS6_IJNS7_ILi1EEESI_SI_EEESC_SE_Li128ELb0ELb1ELb0ELb0EEENS1_30DynamicPersistentTileSchedulerILi128ELi128ELb0ELb1ELb0EEEEEEEEEvNT_6ParamsE:
	.zero		1416


//--------------------- .nv.constant0._ZN7cutlass13device_kernelIN5flash19enable_sm80_to_sm89INS1_16FlashAttnFwdSm80INS1_25CollectiveMainloopFwdSm80ILi4ELi1ELb0EN4cute5tupleIJNS5_1CILi128EEENS7_ILi112EEENS7_ILi64EEEEEELi64ENS_6half_tEfNS_4arch4Sm80ELb1ELb0ELb1ELb1ELb0ELb0ELb1ELb0EEENS1_21CollectiveEpilogueFwdINS6_IJS8_SA_S9_EEENS6_IJNS7_ILi1EEESI_SI_EEESC_SE_Li128ELb1ELb1ELb0ELb0EEENS1_19SingleTileSchedulerILb1ELb0ELb1ELi128EEEEEEEEEvNT_6ParamsE --------------------------
	.section	.nv.constant0._ZN7cutlass13device_kernelIN5flash19enable_sm80_to_sm89INS1_16FlashAttnFwdSm80INS1_25CollectiveMainloopFwdSm80ILi4ELi1ELb0EN4cute5tupleIJNS5_1CILi128EEENS7_ILi112EEENS7_ILi64EEEEEELi64ENS_6half_tEfNS_4arch4Sm80ELb1ELb0ELb1ELb1ELb0ELb0ELb1ELb0EEENS1_21CollectiveEpilogueFwdINS6_IJS8_SA_S9_EEENS6_IJNS7_ILi1EEESI_SI_EEESC_SE_Li128ELb1ELb1ELb0ELb0EEENS1_19SingleTileSchedulerILb1ELb0ELb1ELi128EEEEEEEEEvNT_6ParamsE,"a",@progbits
	.sectionflags	@""
	.align	4
.nv.constant0._ZN7cutlass13device_kernelIN5flash19enable_sm80_to_sm89INS1_16FlashAttnFwdSm80INS1_25CollectiveMainloopFwdSm80ILi4ELi1ELb0EN4cute5tupleIJNS5_1CILi128EEENS7_ILi112EEENS7_ILi64EEEEEELi64ENS_6half_tEfNS_4arch4Sm80ELb1ELb0ELb1ELb1ELb0ELb0ELb1ELb0EEENS1_21CollectiveEpilogueFwdINS6_IJS8_SA_S9_EEENS6_IJNS7_ILi1EEESI_SI_EEESC_SE_Li128ELb1ELb1ELb0ELb0EEENS1_19SingleTileSchedulerILb1ELb0ELb1ELi128EEEEEEEEEvNT_6ParamsE:
	.zero		1400


//--------------------- .nv.constant0._ZN7cutlass13device_kernelIN5flash19enable_sm80_to_sm89INS1_16FlashAttnFwdSm80INS1_25CollectiveMainloopFwdSm80ILi4ELi1ELb0EN4cute5tupleIJNS5_1CILi128EEENS7_ILi112EEENS7_ILi64EEEEEELi64ENS_6half_tEfNS_4arch4Sm80ELb1ELb0ELb1ELb1ELb0ELb1ELb1ELb0EEENS1_21CollectiveEpilogueFwdINS6_IJS8_SA_S9_EEENS6_IJNS7_ILi1EEESI_SI_EEESC_SE_Li128ELb1ELb1ELb0ELb0EEENS1_19SingleTileSchedulerILb1ELb0ELb1ELi128EEEEEEEEEvNT_6ParamsE --------------------------
	.section	.nv.constant0._ZN7cutlass13device_kernelIN5flash19enable_sm80_to_sm89INS1_16FlashAttnFwdSm80INS1_25CollectiveMainloopFwdSm80ILi4ELi1ELb0EN4cute5tupleIJNS5_1CILi128EEENS7_ILi112EEENS7_ILi64EEEEEELi64ENS_6half_tEfNS_4arch4Sm80ELb1ELb0ELb1ELb1ELb0ELb1ELb1ELb0EEENS1_21CollectiveEpilogueFwdINS6_IJS8_SA_S9_EEENS6_IJNS7_ILi1EEESI_SI_EEESC_SE_Li128ELb1ELb1ELb0ELb0EEENS1_19SingleTileSchedulerILb1ELb0ELb1ELi128EEEEEEEEEvNT_6ParamsE,"a",@progbits
	.sectionflags	@""
	.align	4
.nv.constant0._ZN7cutlass13device_kernelIN5flash19enable_sm80_to_sm89INS1_16FlashAttnFwdSm80INS1_25CollectiveMainloopFwdSm80ILi4ELi1ELb0EN4cute5tupleIJNS5_1CILi128EEENS7_ILi112EEENS7_ILi64EEEEEELi64ENS_6half_tEfNS_4arch4Sm80ELb1ELb0ELb1ELb1ELb0ELb1ELb1ELb0EEENS1_21CollectiveEpilogueFwdINS6_IJS8_SA_S9_EEENS6_IJNS7_ILi1EEESI_SI_EEESC_SE_Li128ELb1ELb1ELb0ELb0EEENS1_19SingleTileSchedulerILb1ELb0ELb1ELi128EEEEEEEEEvNT_6ParamsE:
	.zero		1400


//--------------------- .nv.constant0._ZN7cutlass13device_kernelIN5flash19enable_sm80_to_sm89INS1_16FlashAttnFwdSm80INS1_25CollectiveMainloopFwdSm80ILi4ELi1ELb0EN4cute5tupleIJNS5_1CILi128EEENS7_ILi112EEENS7_ILi64EEEEEELi64ENS_6half_tEfNS_4arch4Sm80ELb0ELb0ELb0ELb0ELb0ELb0ELb1ELb0EEENS1_21CollectiveEpilogueFwdINS6_IJS8_SA_S9_EEENS6_IJNS7_ILi1EEESI_SI_EEESC_SE_Li128ELb0ELb1ELb0ELb0EEENS1_19SingleTileSchedulerILb0ELb0ELb1ELi128EEEEEEEEEvNT_6ParamsE --------------------------
	.section	.nv.constant0._ZN7cutlass13device_kernelIN5flash19enable_sm80_to_sm89INS1_16FlashAttnFwdSm80INS1_25CollectiveMainloopFwdSm80ILi4ELi1ELb0EN4cute5tupleIJNS5_1CILi128EEENS7_ILi112EEENS7_ILi64EEEEEELi64ENS_6half_tEfNS_4arch4Sm80ELb0ELb0ELb0ELb0ELb0ELb0ELb1ELb0EEENS1_21CollectiveEpilogueFwdINS6_IJS8_SA_S9_EEENS6_IJNS7_ILi1EEESI_SI_EEESC_SE_Li128ELb0ELb1ELb0ELb0EEENS1_19SingleTileSchedulerILb0ELb0ELb1ELi128EEEEEEEEEvNT_6ParamsE,"a",@progbits
	.sectionflags	@""
	.align	4
.nv.constant0._ZN7cutlass13device_kernelIN5flash19enable_sm80_to_sm89INS1_16FlashAttnFwdSm80INS1_25CollectiveMainloopFwdSm80ILi4ELi1ELb0EN4cute5tupleIJNS5_1CILi128EEENS7_ILi112EEENS7_ILi64EEEEEELi64ENS_6half_tEfNS_4arch4Sm80ELb0ELb0ELb0ELb0ELb0ELb0ELb1ELb0EEENS1_21CollectiveEpilogueFwdINS6_IJS8_SA_S9_EEENS6_IJNS7_ILi1EEESI_SI_EEESC_SE_Li128ELb0ELb1ELb0ELb0EEENS1_19SingleTileSchedulerILb0ELb0ELb1ELi128EEEEEEEEEvNT_6ParamsE:
	.zero		1400


//--------------------- .nv.constant0._ZN7cutlass13device_kernelIN5flash19enable_sm80_to_sm89INS1_16FlashAttnFwdSm80INS1_25CollectiveMainloopFwdSm80ILi4ELi1ELb0EN4cute5tupleIJNS5_1CILi128EEENS7_ILi112EEENS7_ILi64EEEEEELi64ENS_6half_tEfNS_4arch4Sm80ELb0ELb0ELb0ELb1ELb0ELb0ELb1ELb0EEENS1_21CollectiveEpilogueFwdINS6_IJS8_SA_S9_EEENS6_IJNS7_ILi1EEESI_SI_EEESC_SE_Li128ELb1ELb1ELb0ELb0EEENS1_19SingleTileSchedulerILb1ELb0ELb1ELi128EEEEEEEEEvNT_6ParamsE --------------------------
	.section	.nv.constant0._ZN7cutlass13device_kernelIN5flash19enable_sm80_to_sm89INS1_16FlashAttnFwdSm80INS1_25CollectiveMainloopFwdSm80ILi4ELi1ELb0EN4cute5tupleIJNS5_1CILi128EEENS7_ILi112EEENS7_ILi64EEEEEELi64ENS_6half_tEfNS_4arch4Sm80ELb0ELb0ELb0ELb1ELb0ELb0ELb1ELb0EEENS1_21CollectiveEpilogueFwdINS6_IJS8_SA_S9_EEENS6_IJNS7_ILi1EEESI_SI_EEESC_SE_Li128ELb1ELb1ELb0ELb0EEENS1_19SingleTileSchedulerILb1ELb0ELb1ELi128EEEEEEEEEvNT_6ParamsE,"a",@progbits
	.sectionflags	@""
	.align	4
.nv.constant0._ZN7cutlass13device_kernelIN5flash19enable_sm80_to_sm89INS1_16FlashAttnFwdSm80INS1_25CollectiveMainloopFwdSm80ILi4ELi1ELb0EN4cute5tupleIJNS5_1CILi128EEENS7_ILi112EEENS7_ILi64EEEEEELi64ENS_6half_tEfNS_4arch4Sm80ELb0ELb0ELb0ELb1ELb0ELb0ELb1ELb0EEENS1_21CollectiveEpilogueFwdINS6_IJS8_SA_S9_EEENS6_IJNS7_ILi1EEESI_SI_EEESC_SE_Li128ELb1ELb1ELb0ELb0EEENS1_19SingleTileSchedulerILb1ELb0ELb1ELi128EEEEEEEEEvNT_6ParamsE:
	.zero		1400


//--------------------- .nv.constant0._ZN7cutlass13device_kernelIN5flash19enable_sm80_to_sm89INS1_16FlashAttnFwdSm80INS1_25CollectiveMainloopFwdSm80ILi4ELi1ELb0EN4cute5tupleIJNS5_1CILi128EEENS7_ILi112EEENS7_ILi64EEEEEELi64ENS_6half_tEfNS_4arch4Sm80ELb0ELb0ELb0ELb1ELb0ELb1ELb1ELb0EEENS1_21CollectiveEpilogueFwdINS6_IJS8_SA_S9_EEENS6_IJNS7_ILi1EEESI_SI_EEESC_SE_Li128ELb1ELb1ELb0ELb0EEENS1_19SingleTileSchedulerILb1ELb0ELb1ELi128EEEEEEEEEvNT_6ParamsE --------------------------
	.section	.nv.constant0._ZN7cutlass13device_kernelIN5flash19enable_sm80_to_sm89INS1_16FlashAttnFwdSm80INS1_25CollectiveMainloopFwdSm80ILi4ELi1ELb0EN4cute5tupleIJNS5_1CILi128EEENS7_ILi112EEENS7_ILi64EEEEEELi64ENS_6half_tEfNS_4arch4Sm80ELb0ELb0ELb0ELb1ELb0ELb1ELb1ELb0EEENS1_21CollectiveEpilogueFwdINS6_IJS8_SA_S9_EEENS6_IJNS7_ILi1EEESI_SI_EEESC_SE_Li128ELb1ELb1ELb0ELb0EEENS1_19SingleTileSchedulerILb1ELb0ELb1ELi128EEEEEEEEEvNT_6ParamsE,"a",@progbits
	.sectionflags	@""
	.align	4
.nv.constant0._ZN7cutlass13device_kernelIN5flash19enable_sm80_to_sm89INS1_16FlashAttnFwdSm80INS1_25CollectiveMainloopFwdSm80ILi4ELi1ELb0EN4cute5tupleIJNS5_1CILi128EEENS7_ILi112EEENS7_ILi64EEEEEELi64ENS_6half_tEfNS_4arch4Sm80ELb0ELb0ELb0ELb1ELb0ELb1ELb1ELb0EEENS1_21CollectiveEpilogueFwdINS6_IJS8_SA_S9_EEENS6_IJNS7_ILi1EEESI_SI_EEESC_SE_Li128ELb1ELb1ELb0ELb0EEENS1_19SingleTileSchedulerILb1ELb0ELb1ELi128EEEEEEEEEvNT_6ParamsE:
	.zero		1400


//--------------------- .nv.constant0._ZN7cutlass13device_kernelIN5flash19enable_sm80_to_sm89INS1_16FlashAttnFwdSm80INS1_25CollectiveMainloopFwdSm80ILi4ELi1ELb0EN4cute5tupleIJNS5_1CILi128EEENS7_ILi96EEENS7_ILi64EEEEEELi64ENS_6half_tEfNS_4arch4Sm80ELb0ELb1ELb0ELb0ELb0ELb0ELb1ELb0EEENS1_21CollectiveEpilogueFwdINS6_IJS8_SA_S9_EEENS6_IJNS7_ILi1EEESI_SI_EEESC_SE_Li128ELb0ELb1ELb0ELb0EEENS1_19SingleTileSchedulerILb0ELb0ELb1ELi128EEEEEEEEEvNT_6ParamsE --------------------------
	.section	.nv.constant0._ZN7cutlass13device_kernelIN5flash19enable_sm80_to_sm89INS1_16FlashAttnFwdSm80INS1_25CollectiveMainloopFwdSm80ILi4ELi1ELb0EN4cute5tupleIJNS5_1CILi128EEENS7_ILi96EEENS7_ILi64EEEEEELi64ENS_6half_tEfNS_4arch4Sm80ELb0ELb1ELb0ELb0ELb0ELb0ELb1ELb0EEENS1_21CollectiveEpilogueFwdINS6_IJS8_SA_S9_EEENS6_IJNS7_ILi1EEESI_SI_EEESC_SE_Li128ELb0ELb1ELb0ELb0EEENS1_19SingleTileSchedulerILb0ELb0ELb1ELi128EEEEEEEEEvNT_6ParamsE,"a",@progbits
	.sectionflags	@""
	.align	4
.nv.constant0._ZN7cutlass13device_kernelIN5flash19enable_sm80_to_sm89INS1_16FlashAttnFwdSm80INS1_25CollectiveMainloopFwdSm80ILi4ELi1ELb0EN4cute5tupleIJNS5_1CILi128EEENS7_ILi96EEENS7_ILi64EEEEEELi64ENS_6half_tEfNS_4arch4Sm80ELb0ELb1ELb0ELb0ELb0ELb0ELb1ELb0EEENS1_21CollectiveEpilogueFwdINS6_IJS8_SA_S9_EEENS6_IJNS7_ILi1EEESI_SI_EEESC_SE_Li128ELb0ELb1ELb0ELb0EEENS1_19SingleTileSchedulerILb0ELb0ELb1ELi128EEEEEEEEEvNT_6ParamsE:
	.zero		1400


//--------------------- .nv.constant0._ZN7cutlass13device_kernelIN5flash19enable_sm80_to_sm89INS1_16FlashAttnFwdSm80INS1_25CollectiveMainloopFwdSm80ILi4ELi1ELb0EN4cute5tupleIJNS5_1CILi128EEENS7_ILi96EEENS7_ILi64EEEEEELi64ENS_6half_tEfNS_4arch4Sm80ELb0ELb1ELb0ELb1ELb0ELb0ELb1ELb0EEENS1_21CollectiveEpilogueFwdINS6_IJS8_SA_S9_EEENS6_IJNS7_ILi1EEESI_SI_EEESC_SE_Li128ELb1ELb1ELb0ELb0EEENS1_19SingleTileSchedulerILb1ELb0ELb1ELi128EEEEEEEEEvNT_6ParamsE --------------------------
	.section	.nv.constant0._ZN7cutlass13device_kernelIN5flash19enable_sm80_to_sm89INS1_16FlashAttnFwdSm80INS1_25CollectiveMainloopFwdSm80ILi4ELi1ELb0EN4cute5tupleIJNS5_1CILi128EEENS7_ILi96EEENS7_ILi64EEEEEELi64ENS_6half_tEfNS_4arch4Sm80ELb0ELb1ELb0ELb1ELb0ELb0ELb1ELb0EEENS1_21CollectiveEpilogueFwdINS6_IJS8_SA_S9_EEENS6_IJNS7_ILi1EEESI_SI_EEESC_SE_Li128ELb1ELb1ELb0ELb0EEENS1_19SingleTileSchedulerILb1ELb0ELb1ELi128EEEEEEEEEvNT_6ParamsE,"a",@progbits
	.sectionflags	@""
	.align	4
.nv.constant0._ZN7cutlass13device_kernelIN5flash19enable_sm80_to_sm89INS1_16FlashAttnFwdSm80INS1_25CollectiveMainloopFwdSm80ILi4ELi1ELb0EN4cute5tupleIJNS5_1CILi128EEENS7_ILi96EEENS7_ILi64EEEEEELi64ENS_6half_tEfNS_4arch4Sm80ELb0ELb1ELb0ELb1ELb0ELb0ELb1ELb0EEENS1_21CollectiveEpilogueFwdINS6_IJS8_SA_S9_EEENS6_IJNS7_ILi1EEESI_SI_EEESC_SE_Li128ELb1ELb1ELb0ELb0EEENS1_19SingleTileSchedulerILb1ELb0ELb1ELi128EEEEEEEEEvNT_6ParamsE:
	.zero		1400


//--------------------- .nv.constant0._ZN7cutlass13device_kernelIN5flash19enable_sm80_to_sm89INS1_16FlashAttnFwdSm80INS1_25CollectiveMainloopFwdSm80ILi4ELi1ELb0EN4cute5tupleIJNS5_1CILi128EEENS7_ILi96EEENS7_ILi64EEEEEELi64ENS_6half_tEfNS_4arch4Sm80ELb0ELb1ELb0ELb1ELb0ELb1ELb1ELb0EEENS1_21CollectiveEpilogueFwdINS6_IJS8_SA_S9_EEENS6_IJNS7_ILi1EEESI_SI_EEESC_SE_Li128ELb1ELb1ELb0ELb0EEENS1_19SingleTileSchedulerILb1ELb0ELb1ELi128EEEEEEEEEvNT_6ParamsE --------------------------
	.section	.nv.constant0._ZN7cutlass13device_kernelIN5flash19enable_sm80_to_sm89INS1_16FlashAttnFwdSm80INS1_25CollectiveMainloopFwdSm80ILi4ELi1ELb0EN4cute5tupleIJNS5_1CILi128EEENS7_ILi96EEENS7_ILi64EEEEEELi64ENS_6half_tEfNS_4arch4Sm80ELb0ELb1ELb0ELb1ELb0ELb1ELb1ELb0EEENS1_21CollectiveEpilogueFwdINS6_IJS8_SA_S9_EEENS6_IJNS7_ILi1EEESI_SI_EEESC_SE_Li128ELb1ELb1ELb0ELb0EEENS1_19SingleTileSchedulerILb1ELb0ELb1ELi128EEEEEEEEEvNT_6ParamsE,"a",@progbits
	.sectionflags	@""
	.align	4
.nv.constant0._ZN7cutlass13device_kernelIN5flash19enable_sm80_to_sm89INS1_16FlashAttnFwdSm80INS1_25CollectiveMainloopFwdSm80ILi4ELi1ELb0EN4cute5tupleIJNS5_1CILi128EEENS7_ILi96EEENS7_ILi64EEEEEELi64ENS_6half_tEfNS_4arch4Sm80ELb0ELb1ELb0ELb1ELb0ELb1ELb1ELb0EEENS1_21CollectiveEpilogueFwdINS6_IJS8_SA_S9_EEENS6_IJNS7_ILi1EEESI_SI_EEESC_SE_Li128ELb1ELb1ELb0ELb0EEENS1_19SingleTileSchedulerILb1ELb0ELb1ELi128EEEEEEEEEvNT_6ParamsE:
	.zero		1400


//--------------------- .nv.constant0._ZN7cutlass13device_kernelIN5flash19enable_sm80_to_sm89INS1_16FlashAttnFwdSm80INS1_25CollectiveMainloopFwdSm80ILi4ELi1ELb0EN4cute5tupleIJNS5_1CILi128EEENS7_ILi112EEENS7_ILi64EEEEEELi64ENS_6half_tEfNS_4arch4Sm80ELb1ELb0ELb0ELb0ELb0ELb0ELb1ELb0EEENS1_21CollectiveEpilogueFwdINS6_IJS8_SA_S9_EEENS6_IJNS7_ILi1EEESI_SI_EEESC_SE_Li128ELb0ELb1ELb0ELb0EEENS1_30DynamicPersistentTileSchedulerILi128ELi128ELb0ELb1ELb0EEEEEEEEEvNT_6ParamsE --------------------------
	.section	.nv.constant0._ZN7cutlass13device_kernelIN5flash19enable_sm80_to_sm89INS1_16FlashAttnFwdSm80INS1_25CollectiveMainloopFwdSm80ILi4ELi1ELb0EN4cute5tupleIJNS5_1CILi128EEENS7_ILi112EEENS7_ILi64EEEEEELi64ENS_6half_tEfNS_4arch4Sm80ELb1ELb0ELb0ELb0ELb0ELb0ELb1ELb0EEENS1_21CollectiveEpilogueFwdINS6_IJS8_SA_S9_EEENS6_IJNS7_ILi1EEESI_SI_EEESC_SE_Li128ELb0ELb1ELb0ELb0EEENS1_30DynamicPersistentTileSchedulerILi128ELi128ELb0ELb1ELb0EEEEEEEEEvNT_6ParamsE,"a",@progbits
	.sectionflags	@""
	.align	4
.nv.constant0._ZN7cutlass13device_kernelIN5flash19enable_sm80_to_sm89INS1_16FlashAttnFwdSm80INS1_25CollectiveMainloopFwdSm80ILi4ELi1ELb0EN4cute5tupleIJNS5_1CILi128EEENS7_ILi112EEENS7_ILi64EEEEEELi64ENS_6half_tEfNS_4arch4Sm80ELb1ELb0ELb0ELb0ELb0ELb0ELb1ELb0EEENS1_21CollectiveEpilogueFwdINS6_IJS8_SA_S9_EEENS6_IJNS7_ILi1EEESI_SI_EEESC_SE_Li128ELb0ELb1ELb0ELb0EEENS1_30DynamicPersistentTileSchedulerILi128ELi128ELb0ELb1ELb0EEEEEEEEEvNT_6ParamsE:
	.zero		1416


//--------------------- .nv.constant0._ZN7cutlass13device_kernelIN5flash19enable_sm80_to_sm89INS1_16FlashAttnFwdSm80INS1_25CollectiveMainloopFwdSm80ILi4ELi1ELb0EN4cute5tupleIJNS5_1CILi128EEENS7_ILi112EEENS7_ILi64EEEEEELi64ENS_6half_tEfNS_4arch4Sm80ELb1ELb0ELb0ELb1ELb0ELb0ELb1ELb0EEENS1_21CollectiveEpilogueFwdINS6_IJS8_SA_S9_EEENS6_IJNS7_ILi1EEESI_SI_EEESC_SE_Li128ELb1ELb1ELb0ELb0EEENS1_19SingleTileSchedulerILb1ELb0ELb1ELi128EEEEEEEEEvNT_6ParamsE --------------------------
	.section	.nv.constant0._ZN7cutlass13device_kernelIN5flash19enable_sm80_to_sm89INS1_16FlashAttnFwdSm80INS1_25CollectiveMainloopFwdSm80ILi4ELi1ELb0EN4cute5tupleIJNS5_1CILi128EEENS7_ILi112EEENS7_ILi64EEEEEELi64ENS_6half_tEfNS_4arch4Sm80ELb1ELb0ELb0ELb1ELb0ELb0ELb1ELb0EEENS1_21CollectiveEpilogueFwdINS6_IJS8_SA_S9_EEENS6_IJNS7_ILi1EEESI_SI_EEESC_SE_Li128ELb1ELb1ELb0ELb0EEENS1_19SingleTileSchedulerILb1ELb0ELb1ELi128EEEEEEEEEvNT_6ParamsE,"a",@progbits
	.sectionflags	@""
	.align	4
.nv.constant0._ZN7cutlass13device_kernelIN5flash19enable_sm80_to_sm89INS1_16FlashAttnFwdSm80INS1_25CollectiveMainloopFwdSm80ILi4ELi1ELb0EN4cute5tupleIJNS5_1CILi128EEENS7_ILi112EEENS7_ILi64EEEEEELi64ENS_6half_tEfNS_4arch4Sm80ELb1ELb0ELb0ELb1ELb0ELb0ELb1ELb0EEENS1_21CollectiveEpilogueFwdINS6_IJS8_SA_S9_EEENS6_IJNS7_ILi1EEESI_SI_EEESC_SE_Li128ELb1ELb1ELb0ELb0EEENS1_19SingleTileSchedulerILb1ELb0ELb1ELi128EEEEEEEEEvNT_6ParamsE:
	.zero		1400


//--------------------- .nv.constant0._ZN7cutlass13device_kernelIN5flash19enable_sm80_to_sm89INS1_16FlashAttnFwdSm80INS1_25CollectiveMainloopFwdSm80ILi4ELi1ELb0EN4cute5tupleIJNS5_1CILi128EEENS7_ILi112EEENS7_ILi64EEEEEELi64ENS_6half_tEfNS_4arch4Sm80ELb1ELb0ELb0ELb1ELb0ELb1ELb1ELb0EEENS1_21CollectiveEpilogueFwdINS6_IJS8_SA_S9_EEENS6_IJNS7_ILi1EEESI_SI_EEESC_SE_Li128ELb1ELb1ELb0ELb0EEENS1_19SingleTileSchedulerILb1ELb0ELb1ELi128EEEEEEEEEvNT_6ParamsE --------------------------
	.section	.nv.constant0._ZN7cutlass13device_kernelIN5flash19enable_sm80_to_sm89INS1_16FlashAttnFwdSm80INS1_25CollectiveMainloopFwdSm80ILi4ELi1ELb0EN4cute5tupleIJNS5_1CILi128EEENS7_ILi112EEENS7_ILi64EEEEEELi64ENS_6half_tEfNS_4arch4Sm80ELb1ELb0ELb0ELb1ELb0ELb1ELb1ELb0EEENS1_21CollectiveEpilogueFwdINS6_IJS8_SA_S9_EEENS6_IJNS7_ILi1EEESI_SI_EEESC_SE_Li128ELb1ELb1ELb0ELb0EEENS1_19SingleTileSchedulerILb1ELb0ELb1ELi128EEEEEEEEEvNT_6ParamsE,"a",@progbits
	.sectionflags	@""
	.align	4
.nv.constant0._ZN7cutlass13device_kernelIN5flash19enable_sm80_to_sm89INS1_16FlashAttnFwdSm80INS1_25CollectiveMainloopFwdSm80ILi4ELi1ELb0EN4cute5tupleIJNS5_1CILi128EEENS7_ILi112EEENS7_ILi64EEEEEELi64ENS_6half_tEfNS_4arch4Sm80ELb1ELb0ELb0ELb1ELb0ELb1ELb1ELb0EEENS1_21CollectiveEpilogueFwdINS6_IJS8_SA_S9_EEENS6_IJNS7_ILi1EEESI_SI_EEESC_SE_Li128ELb1ELb1ELb0ELb0EEENS1_19SingleTileSchedulerILb1ELb0ELb1ELi128EEEEEEEEEvNT_6ParamsE:
	.zero		1400


//--------------------- .text._ZN7cutlass13device_kernelIN5flash19enable_sm80_to_sm89INS1_16FlashAttnFwdSm80INS1_25CollectiveMainloopFwdSm80ILi4ELi1ELb0EN4cute5tupleIJNS5_1CILi128EEENS7_ILi112EEENS7_ILi64EEEEEELi64ENS_6half_tEfNS_4arch4Sm80ELb0ELb0ELb1ELb0ELb0ELb0ELb1ELb0EEENS1_21CollectiveEpilogueFwdINS6_IJS8_SA_S9_EEENS6_IJNS7_ILi1EEESI_SI_EEESC_SE_Li128ELb0ELb1ELb0ELb0EEENS1_19SingleTileSchedulerILb0ELb0ELb1ELi128EEEEEEEEEvNT_6ParamsE --------------------------
	.section	.text._ZN7cutlass13device_kernelIN5flash19enable_sm80_to_sm89INS1_16FlashAttnFwdSm80INS1_25CollectiveMainloopFwdSm80ILi4ELi1ELb0EN4cute5tupleIJNS5_1CILi128EEENS7_ILi112EEENS7_ILi64EEEEEELi64ENS_6half_tEfNS_4arch4Sm80ELb0ELb0ELb1ELb0ELb0ELb0ELb1ELb0EEENS1_21CollectiveEpilogueFwdINS6_IJS8_SA_S9_EEENS6_IJNS7_ILi1EEESI_SI_EEESC_SE_Li128ELb0ELb1ELb0ELb0EEENS1_19SingleTileSchedulerILb0ELb0ELb1ELi128EEEEEEEEEvNT_6ParamsE,"ax",@progbits
	.sectioninfo	@"SHI_REGISTERS=255"
	.align	128
.text._ZN7cutlass13device_kernelIN5flash19enable_sm80_to_sm89INS1_16FlashAttnFwdSm80INS1_25CollectiveMainloopFwdSm80ILi4ELi1ELb0EN4cute5tupleIJNS5_1CILi128EEENS7_ILi112EEENS7_ILi64EEEEEELi64ENS_6half_tEfNS_4arch4Sm80ELb0ELb0ELb1ELb0ELb0ELb0ELb1ELb0EEENS1_21CollectiveEpilogueFwdINS6_IJS8_SA_S9_EEENS6_IJNS7_ILi1EEESI_SI_EEESC_SE_Li128ELb0ELb1ELb0ELb0EEENS1_19SingleTileSchedulerILb0ELb0ELb1ELi128EEEEEEEEEvNT_6ParamsE:
        .type           _ZN7cutlass13device_kernelIN5flash19enable_sm80_to_sm89INS1_16FlashAttnFwdSm80INS1_25CollectiveMainloopFwdSm80ILi4ELi1ELb0EN4cute5tupleIJNS5_1CILi128EEENS7_ILi112EEENS7_ILi64EEEEEELi64ENS_6half_tEfNS_4arch4Sm80ELb0ELb0ELb1ELb0ELb0ELb0ELb1ELb0EEENS1_21CollectiveEpilogueFwdINS6_IJS8_SA_S9_EEENS6_IJNS7_ILi1EEESI_SI_EEESC_SE_Li128ELb0ELb1ELb0ELb0EEENS1_19SingleTileSchedulerILb0ELb0ELb1ELi128EEEEEEEEEvNT_6ParamsE,@function
        .size           _ZN7cutlass13device_kernelIN5flash19enable_sm80_to_sm89INS1_16FlashAttnFwdSm80INS1_25CollectiveMainloopFwdSm80ILi4ELi1ELb0EN4cute5tupleIJNS5_1CILi128EEENS7_ILi112EEENS7_ILi64EEEEEELi64ENS_6half_tEfNS_4arch4Sm80ELb0ELb0ELb1ELb0ELb0ELb0ELb1ELb0EEENS1_21CollectiveEpilogueFwdINS6_IJS8_SA_S9_EEENS6_IJNS7_ILi1EEESI_SI_EEESC_SE_Li128ELb0ELb1ELb0ELb0EEENS1_19SingleTileSchedulerILb0ELb0ELb1ELi128EEEEEEEEEvNT_6ParamsE,(.L_x_1470 - _ZN7cutlass13device_kernelIN5flash19enable_sm80_to_sm89INS1_16FlashAttnFwdSm80INS1_25CollectiveMainloopFwdSm80ILi4ELi1ELb0EN4cute5tupleIJNS5_1CILi128EEENS7_ILi112EEENS7_ILi64EEEEEELi64ENS_6half_tEfNS_4arch4Sm80ELb0ELb0ELb1ELb0ELb0ELb0ELb1ELb0EEENS1_21CollectiveEpilogueFwdINS6_IJS8_SA_S9_EEENS6_IJNS7_ILi1EEESI_SI_EEESC_SE_Li128ELb0ELb1ELb0ELb0EEENS1_19SingleTileSchedulerILb0ELb0ELb1ELi128EEEEEEEEEvNT_6ParamsE)
        .other          _ZN7cutlass13device_kernelIN5flash19enable_sm80_to_sm89INS1_16FlashAttnFwdSm80INS1_25CollectiveMainloopFwdSm80ILi4ELi1ELb0EN4cute5tupleIJNS5_1CILi128EEENS7_ILi112EEENS7_ILi64EEEEEELi64ENS_6half_tEfNS_4arch4Sm80ELb0ELb0ELb1ELb0ELb0ELb0ELb1ELb0EEENS1_21CollectiveEpilogueFwdINS6_IJS8_SA_S9_EEENS6_IJNS7_ILi1EEESI_SI_EEESC_SE_Li128ELb0ELb1ELb0ELb0EEENS1_19SingleTileSchedulerILb0ELb0ELb1ELi128EEEEEEEEEvNT_6ParamsE,@"STO_CUDA_ENTRY STV_DEFAULT"
_ZN7cutlass13device_kernelIN5flash19enable_sm80_to_sm89INS1_16FlashAttnFwdSm80INS1_25CollectiveMainloopFwdSm80ILi4ELi1ELb0EN4cute5tupleIJNS5_1CILi128EEENS7_ILi112EEENS7_ILi64EEEEEELi64ENS_6half_tEfNS_4arch4Sm80ELb0ELb0ELb1ELb0ELb0ELb0ELb1ELb0EEENS1_21CollectiveEpilogueFwdINS6_IJS8_SA_S9_EEENS6_IJNS7_ILi1EEESI_SI_EEESC_SE_Li128ELb0ELb1ELb0ELb0EEENS1_19SingleTileSchedulerILb0ELb0ELb1ELi128EEEEEEEEEvNT_6ParamsE:
[----:B------:R-:W-:-:S03]  /*0000*/  MOV R1, c[0x0][0x28] ;  /* 0x00000a0000017a02 */ /* 0x000fc60000000f00 */
[----:B------:R-:W1:Y:S01]  /*0010*/  S2R R22, SR_CTAID.Z ;  /* 0x0000000000167919 */ /* 0x000e620000002700 */
[----:B------:R-:W-:Y:S02]  /*0020*/  IADD3 R1, R1, -0x98, RZ ;  /* 0xffffff6801017810 */ /* 0x000fe40007ffe0ff */
[----:B-1----:R-:W-:-:S13]  /*0030*/  ISETP.GE.AND P0, PT, R22, RZ, PT ;  /* 0x000000ff1600720c */ /* 0x002fda0003f06270 */
[----:B------:R-:W-:Y:S05]  /*0040*/  @!P0 EXIT ;  /* 0x000000000000894d */ /* 0x000fea0003800000 */
[----:B------:R-:W-:Y:S01]  /*0050*/  ISETP.NE.U32.AND P6, PT, RZ, c[0x0][0x340], PT ;  /* 0x0000d000ff007a0c */ /* 0x000fe20003fc5070 */
[----:B------:R-:W-:-:S03]  /*0060*/  ULDC.64 UR8, c[0x0][0x118] ;  /* 0x0000460000087ab9 */ /* 0x000fc60000000a00 */
[----:B------:R-:W-:-:S13]  /*0070*/  ISETP.NE.AND.EX P6, PT, RZ, c[0x0][0x344], PT, P6 ;  /* 0x0000d100ff007a0c */ /* 0x000fda0003fc5360 */
[----:B------:R-:W-:-:S04]  /*0080*/  @P6 IMAD.MOV.U32 R2, RZ, RZ, 0x4 ;  /* 0x00000004ff026424 */ /* 0x000fc800078e00ff */
[----:B------:R-:W-:-:S05]  /*0090*/  @P6 IMAD.WIDE R2, R22, R2, c[0x0][0x340] ;  /* 0x0000d00016026625 */ /* 0x000fca00078e0202 */
[----:B------:R1:W2:Y:S01]  /*00a0*/  @P6 LDG.E R21, [R2.64] ;  /* 0x0000000802156981 */ /* 0x0002a2000c1e1900 */
[----:B------:R-:W-:Y:S01]  /*00b0*/  IMAD.MOV.U32 R20, RZ, RZ, c[0x0][0x2c4] ;  /* 0x0000b100ff147624 */ /* 0x000fe200078e00ff */
[----:B------:R-:W-:Y:S01]  /*00c0*/  SHF.R.S32.HI R23, RZ, 0x1f, R22 ;  /* 0x0000001fff177819 */ /* 0x000fe20000011416 */
[----:B------:R-:W-:Y:S01]  /*00d0*/  IMAD.MOV.U32 R194, RZ, RZ, c[0x0][0x1d0] ;  /* 0x00007400ffc27624 */ /* 0x000fe200078e00ff */
[----:B------:R-:W3:Y:S01]  /*00e0*/  S2R R43, SR_TID.X ;  /* 0x00000000002b7919 */ /* 0x000ee20000002100 */
[----:B------:R-:W-:Y:S01]  /*00f0*/  IMAD.MOV.U32 R190, RZ, RZ, c[0x0][0x1e0] ;  /* 0x00007800ffbe7624 */ /* 0x000fe200078e00ff */
[C---:B------:R-:W-:Y:S01]  /*0100*/  ISETP.NE.AND P0, PT, R20.reuse, 0x1, PT ;  /* 0x000000011400780c */ /* 0x040fe20003f05270 */
[----:B------:R-:W-:Y:S01]  /*0110*/  IMAD R5, R23, c[0x0][0x1c0], RZ ;  /* 0x0000700017057a24 */ /* 0x000fe200078e02ff */
[----:B------:R-:W4:Y:S01]  /*0120*/  S2R R44, SR_CTAID.Y ;  /* 0x00000000002c7919 */ /* 0x000f220000002600 */
[----:B------:R-:W-:Y:S02]  /*0130*/  IMAD R20, R20, c[0x0][0x168], RZ ;  /* 0x00005a0014147a24 */ /* 0x000fe400078e02ff */
[----:B------:R-:W-:Y:S01]  /*0140*/  IMAD R5, R22, c[0x0][0x1c4], R5 ;  /* 0x0000710016057a24 */ /* 0x000fe200078e0205 */
[----:B------:R-:W5:Y:S01]  /*0150*/  S2R R9, SR_CTAID.X ;  /* 0x0000000000097919 */ /* 0x000f620000002500 */
[----:B------:R-:W-:Y:S01]  /*0160*/  IMAD.MOV.U32 R191, RZ, RZ, c[0x0][0x1e4] ;  /* 0x00007900ffbf7624 */ /* 0x000fe200078e00ff */
[----:B---3--:R-:W-:-:S04]  /*0170*/  SHF.R.S32.HI R25, RZ, 0x1f, R43 ;  /* 0x0000001fff197819 */ /* 0x008fc8000001142b */
[----:B-1----:R-:W-:Y:S01]  /*0180*/  LEA.HI R2, R25, R43, RZ, 0x3 ;  /* 0x0000002b19027211 */ /* 0x002fe200078f18ff */
[----:B----4-:R-:W-:Y:S01]  /*0190*/  IMAD.WIDE.U32 R6, R44, c[0x0][0x1b8], RZ ;  /* 0x00006e002c067a25 */ /* 0x010fe200078e00ff */
[----:B------:R-:W-:Y:S02]  /*01a0*/  SHF.R.S32.HI R45, RZ, 0x1f, R44 ;  /* 0x0000001fff2d7819 */ /* 0x000fe4000001142c */
[----:B------:R-:W-:Y:S02]  /*01b0*/  LOP3.LUT R0, R2, 0xfffffff8, RZ, 0xc0, !PT ;  /* 0xfffffff802007812 */ /* 0x000fe400078ec0ff */
[----:B------:R-:W-:Y:S01]  /*01c0*/  SHF.R.S32.HI R19, RZ, 0x3, R2 ;  /* 0x00000003ff137819 */ /* 0x000fe20000011402 */
[----:B------:R-:W-:Y:S02]  /*01d0*/  IMAD R2, R45, c[0x0][0x1b8], RZ ;  /* 0x00006e002d027a24 */ /* 0x000fe400078e02ff */
[----:B------:R-:W-:Y:S01]  /*01e0*/  IMAD.IADD R40, R43, 0x1, -R0 ;  /* 0x000000012b287824 */ /* 0x000fe200078e0a00 */
[----:B------:R-:W-:Y:S01]  /*01f0*/  SHF.R.S32.HI R24, RZ, 0x1f, R19 ;  /* 0x0000001fff187819 */ /* 0x000fe20000011413 */
[----:B------:R-:W-:-:S02]  /*0200*/  IMAD R2, R44, c[0x0][0x1bc], R2 ;  /* 0x00006f002c027a24 */ /* 0x000fc400078e0202 */
[----:B------:R-:W-:Y:S02]  /*0210*/  IMAD R0, R40, 0x10, R19 ;  /* 0x0000001028007824 */ /* 0x000fe400078e0213 */
[----:B------:R-:W-:Y:S02]  /*0220*/  IMAD.IADD R3, R7, 0x1, R2 ;  /* 0x0000000107037824 */ /* 0x000fe400078e0202 */
[----:B-----5:R-:W-:Y:S02]  /*0230*/  IMAD R8, R9, 0x80, R0 ;  /* 0x0000008009087824 */ /* 0x020fe400078e0200 */
[----:B------:R-:W-:Y:S02]  /*0240*/  IMAD.MOV.U32 R2, RZ, RZ, R6 ;  /* 0x000000ffff027224 */ /* 0x000fe400078e0006 */
[----:B------:R-:W-:Y:S01]  /*0250*/  @P0 IMAD.HI.U32 R4, R8, c[0x0][0x2c8], RZ ;  /* 0x0000b20008040a27 */ /* 0x000fe200078e00ff */
[----:B------:R-:W-:Y:S03]  /*0260*/  STL [R1+0x50], R8 ;  /* 0x0000500801007387 */ /* 0x000fe60000100800 */
[----:B------:R-:W-:Y:S01]  /*0270*/  IMAD.MOV.U32 R0, RZ, RZ, R8 ;  /* 0x000000ffff007224 */ /* 0x000fe200078e0008 */
[----:B------:R-:W-:Y:S01]  /*0280*/  @P0 SHF.R.U32.HI R0, RZ, c[0x0][0x2cc], R4 ;  /* 0x0000b300ff000a19 */ /* 0x000fe20000011604 */
[----:B------:R-:W-:-:S03]  /*0290*/  IMAD.WIDE.U32 R2, R22, c[0x0][0x1c0], R2 ;  /* 0x0000700016027a25 */ /* 0x000fc600078e0002 */
[--C-:B------:R-:W-:Y:S01]  /*02a0*/  SHF.R.S32.HI R6, RZ, 0x1f, R0.reuse ;  /* 0x0000001fff067819 */ /* 0x100fe20000011400 */
[----:B------:R-:W-:Y:S02]  /*02b0*/  IMAD.MOV R4, RZ, RZ, -R0 ;  /* 0x000000ffff047224 */ /* 0x000fe400078e0a00 */
[----:B------:R-:W-:Y:S02]  /*02c0*/  IMAD.IADD R3, R3, 0x1, R5 ;  /* 0x0000000103037824 */ /* 0x000fe400078e0205 */
[----:B------:R-:W-:Y:S02]  /*02d0*/  IMAD R5, R4, c[0x0][0x2c4], R8 ;  /* 0x0000b10004057a24 */ /* 0x000fe400078e0208 */
[----:B------:R-:W-:Y:S02]  /*02e0*/  IMAD R6, R6, c[0x0][0x1b0], RZ ;  /* 0x00006c0006067a24 */ /* 0x000fe400078e02ff */
[----:B------:R-:W-:Y:S01]  /*02f0*/  IMAD.WIDE.U32 R2, R0, c[0x0][0x1b0], R2 ;  /* 0x00006c0000027a25 */ /* 0x000fe200078e0002 */
[----:B------:R-:W-:-:S03]  /*0300*/  SHF.R.S32.HI R4, RZ, 0x1f, R5 ;  /* 0x0000001fff047819 */ /* 0x000fc60000011405 */
[----:B------:R-:W-:Y:S02]  /*0310*/  IMAD R0, R0, c[0x0][0x1b4], R6 ;  /* 0x00006d0000007a24 */ /* 0x000fe400078e0206 */
[----:B------:R-:W-:Y:S02]  /*0320*/  IMAD.SHL.U32 R46, R40, 0x8, RZ ;  /* 0x00000008282e7824 */ /* 0x000fe400078e00ff */
[----:B------:R-:W-:Y:S02]  /*0330*/  IMAD.IADD R3, R3, 0x1, R0 ;  /* 0x0000000103037824 */ /* 0x000fe400078e0200 */
[----:B------:R-:W-:Y:S01]  /*0340*/  IMAD R0, R4, c[0x0][0x1a8], RZ ;  /* 0x00006a0004007a24 */ /* 0x000fe200078e02ff */
[----:B------:R-:W-:Y:S01]  /*0350*/  ISETP.GE.AND P3, PT, R46, c[0x0][0x198], PT ;  /* 0x000066002e007a0c */ /* 0x000fe20003f66270 */
[----:B------:R-:W-:Y:S01]  /*0360*/  IMAD.WIDE.U32 R2, R5, c[0x0][0x1a8], R2 ;  /* 0x00006a0005027a25 */ /* 0x000fe200078e0002 */
[----:B------:R-:W-:-:S03]  /*0370*/  SHF.R.S32.HI R47, RZ, 0x1f, R46 ;  /* 0x0000001fff2f7819 */ /* 0x000fc6000001142e */
[----:B------:R-:W-:Y:S01]  /*0380*/  IMAD R0, R5, c[0x0][0x1ac], R0 ;  /* 0x00006b0005007a24 */ /* 0x000fe200078e0200 */
[----:B------:R-:W-:Y:S01]  /*0390*/  LEA R7, P0, R2, c[0x0][0x160], 0x1 ;  /* 0x0000580002077a11 */ /* 0x000fe200078008ff */
[----:B------:R-:W-:Y:S02]  /*03a0*/  IMAD.SHL.U32 R4, R19, 0x40, RZ ;  /* 0x0000004013047824 */ /* 0x000fe400078e00ff */
[----:B------:R-:W-:Y:S01]  /*03b0*/  IMAD.IADD R6, R3, 0x1, R0 ;  /* 0x0000000103067824 */ /* 0x000fe200078e0200 */
[----:B------:R-:W-:Y:S01]  /*03c0*/  IADD3 R3, R194, 0x6f, RZ ;  /* 0x0000006fc2037810 */ /* 0x000fe20007ffe0ff */
[----:B------:R-:W-:Y:S01]  /*03d0*/  IMAD R9, R9, 0x80, R19 ;  /* 0x0000008009097824 */ /* 0x000fe200078e0213 */
[----:B------:R-:W-:Y:S01]  /*03e0*/  LOP3.LUT R0, R4, 0x1c0, RZ, 0xc0, !PT ;  /* 0x000001c004007812 */ /* 0x000fe200078ec0ff */
[----:B------:R-:W-:Y:S01]  /*03f0*/  SHFL.IDX PT, R8, R7, 0x1, 0x181f ;  /* 0x00381f0007087f89 */ /* 0x000fe200000e0000 */
[----:B------:R-:W-:Y:S02]  /*0400*/  LEA.HI.X R6, R2, c[0x0][0x164], R6, 0x1, P0 ;  /* 0x0000590002067a11 */ /* 0x000fe400000f0c06 */
[----:B------:R-:W-:Y:S01]  /*0410*/  SHF.R.U32.HI R2, RZ, 0x3, R0 ;  /* 0x00000003ff027819 */ /* 0x000fe20000011600 */
[----:B------:R-:W1:Y:S01]  /*0420*/  SHFL.IDX PT, R4, R7, RZ, 0x181f ;  /* 0x00181fff07047589 */ /* 0x000e6200000e0000 */
[----:B------:R-:W-:-:S02]  /*0430*/  LOP3.LUT R0, R0, 0x38, R46, 0xf8, !PT ;  /* 0x0000003800007812 */ /* 0x000fc400078ef82e */
[----:B------:R-:W-:Y:S01]  /*0440*/  ISETP.GE.AND P4, PT, R9, R20, PT ;  /* 0x000000140900720c */ /* 0x000fe20003f86270 */
[----:B------:R-:W3:Y:S01]  /*0450*/  SHFL.IDX PT, R5, R6, RZ, 0x181f ;  /* 0x00181fff06057589 */ /* 0x000ee200000e0000 */
[----:B------:R-:W-:Y:S02]  /*0460*/  LOP3.LUT R0, R0, R2, RZ, 0x3c, !PT ;  /* 0x0000000200007212 */ /* 0x000fe400078e3cff */
[----:B------:R-:W-:Y:S01]  /*0470*/  LEA.HI R2, R25, R43, RZ, 0x6 ;  /* 0x0000002b19027211 */ /* 0x000fe200078f30ff */
[----:B------:R-:W4:Y:S01]  /*0480*/  SHFL.IDX PT, R11, R6, 0x1, 0x181f ;  /* 0x00381f00060b7f89 */ /* 0x000f2200000e0000 */
[C---:B------:R-:W-:Y:S02]  /*0490*/  IADD3 R10, R9.reuse, 0x10, RZ ;  /* 0x00000010090a7810 */ /* 0x040fe40007ffe0ff */
[C---:B------:R-:W-:Y:S01]  /*04a0*/  IADD3 R14, R9.reuse, 0x20, RZ ;  /* 0x00000020090e7810 */ /* 0x040fe20007ffe0ff */
[----:B------:R-:W-:Y:S01]  /*04b0*/  IMAD.SHL.U32 R2, R2, 0x8, RZ ;  /* 0x0000000802027824 */ /* 0x000fe200078e00ff */
[----:B------:R-:W-:Y:S01]  /*04c0*/  ISETP.GE.AND P2, PT, R10, R20, PT ;  /* 0x000000140a00720c */ /* 0x000fe20003f46270 */
[----:B------:R-:W-:Y:S01]  /*04d0*/  SHFL.IDX PT, R12, R6, 0x2, 0x181f ;  /* 0x00581f00060c7f89 */ /* 0x000fe200000e0000 */
[----:B------:R-:W-:-:S02]  /*04e0*/  IADD3 R13, R9, 0x30, RZ ;  /* 0x00000030090d7810 */ /* 0x000fc40007ffe0ff */
[----:B------:R-:W-:Y:S01]  /*04f0*/  LOP3.LUT R195, R0, 0xfffffe00, R2, 0xf8, !PT ;  /* 0xfffffe0000c37812 */ /* 0x000fe200078ef802 */
[----:B------:R-:W5:Y:S01]  /*0500*/  SHFL.IDX PT, R10, R7, 0x2, 0x181f ;  /* 0x00581f00070a7f89 */ /* 0x000f6200000e0000 */
[----:B------:R-:W-:Y:S01]  /*0510*/  IMAD.MOV.U32 R2, RZ, RZ, RZ ;  /* 0x000000ffff027224 */ /* 0x000fe200078e00ff */
[----:B------:R-:W-:Y:S02]  /*0520*/  ISETP.GE.AND P1, PT, R13, R20, PT ;  /* 0x000000140d00720c */ /* 0x000fe40003f26270 */
[----:B------:R-:W-:Y:S01]  /*0530*/  @!P4 IMAD.SHL.U32 R0, R195, 0x2, RZ ;  /* 0x00000002c300c824 */ /* 0x000fe200078e00ff */
[----:B------:R-:W-:Y:S01]  /*0540*/  IADD3 R13, R9, 0x40, RZ ;  /* 0x00000040090d7810 */ /* 0x000fe20007ffe0ff */
[----:B------:R-:W-:Y:S01]  /*0550*/  IMAD.HI R18, R3, -0x6db6db6d, R2 ;  /* 0x9249249303127827 */ /* 0x000fe200078e0202 */
[----:B-1----:R-:W-:Y:S01]  /*0560*/  @!P4 LEA R4, P0, R46, R4, 0x1 ;  /* 0x000000042e04c211 */ /* 0x002fe200078008ff */
[----:B------:R-:W-:Y:S01]  /*0570*/  SHFL.IDX PT, R17, R6, 0x5, 0x181f ;  /* 0x00b81f0006117f89 */ /* 0x000fe200000e0000 */
[----:B------:R-:W-:-:S02]  /*0580*/  ISETP.GE.AND P5, PT, R13, R20, PT ;  /* 0x000000140d00720c */ /* 0x000fc40003fa6270 */
[----:B---3--:R-:W-:Y:S01]  /*0590*/  @!P4 LEA.HI.X R5, R46, R5, R47, 0x1, P0 ;  /* 0x000000052e05c211 */ /* 0x008fe200000f0c2f */
[----:B------:R-:W-:Y:S01]  /*05a0*/  SHFL.IDX PT, R15, R7, 0x6, 0x181f ;  /* 0x00d81f00070f7f89 */ /* 0x000fe200000e0000 */
[----:B------:R-:W-:-:S03]  /*05b0*/  ISETP.GE.AND P0, PT, R14, R20, PT ;  /* 0x000000140e00720c */ /* 0x000fc60003f06270 */
[----:B------:R1:W-:Y:S01]  /*05c0*/  @!P4 LDGSTS.E.BYPASS.LTC128B.128 [R0+0x7100], [R4.64], !P3 ;  /* 0x071000000400cfae */ /* 0x0003e2000d901d48 */
[C---:B------:R-:W-:Y:S02]  /*05d0*/  @!P2 LEA R2, P4, R46.reuse, R8, 0x1 ;  /* 0x000000082e02a211 */ /* 0x040fe400078808ff */
[----:B------:R-:W-:Y:S01]  /*05e0*/  IADD3 R8, R9, 0x50, RZ ;  /* 0x0000005009087810 */ /* 0x000fe20007ffe0ff */
[----:B------:R-:W-:Y:S01]  /*05f0*/  SHFL.IDX PT, R16, R6, 0x6, 0x181f ;  /* 0x00d81f0006107f89 */ /* 0x000fe200000e0000 */
[----:B----4-:R-:W-:Y:S02]  /*0600*/  @!P2 LEA.HI.X R3, R46, R11, R47, 0x1, P4 ;  /* 0x0000000b2e03a211 */ /* 0x010fe400020f0c2f */
[----:B------:R-:W-:Y:S01]  /*0610*/  ISETP.GE.AND P4, PT, R8, R20, PT ;  /* 0x000000140800720c */ /* 0x000fe20003f86270 */
[----:B------:R-:W-:Y:S04]  /*0620*/  SHFL.IDX PT, R11, R7, 0x5, 0x181f ;  /* 0x00b81f00070b7f89 */ /* 0x000fe800000e0000 */
[----:B------:R-:W-:Y:S04]  /*0630*/  SHFL.IDX PT, R8, R7, 0x4, 0x181f ;  /* 0x00981f0007087f89 */ /* 0x000fe800000e0000 */
[----:B------:R-:W-:Y:S04]  /*0640*/  SHFL.IDX PT, R14, R6, 0x7, 0x181f ;  /* 0x00f81f00060e7f89 */ /* 0x000fe800000e0000 */
[----:B------:R-:W-:Y:S04]  /*0650*/  SHFL.IDX PT, R13, R7, 0x7, 0x181f ;  /* 0x00f81f00070d7f89 */ /* 0x000fe800000e0000 */
[----:B------:R-:W-:Y:S01]  /*0660*/  STL [R1+0x28], R195 ;  /* 0x000028c301007387 */ /* 0x000fe20000100800 */
[----:B-1----:R-:W-:-:S03]  /*0670*/  @!P2 IMAD.SHL.U32 R0, R195, 0x2, RZ ;  /* 0x00000002c300a824 */ /* 0x002fc600078e00ff */
[----:B------:R-:W1:Y:S04]  /*0680*/  SHFL.IDX PT, R4, R7, 0x3, 0x181f ;  /* 0x00781f0007047f89 */ /* 0x000e6800000e0000 */
[----:B------:R-:W3:Y:S04]  /*0690*/  SHFL.IDX PT, R5, R6, 0x3, 0x181f ;  /* 0x00781f0006057f89 */ /* 0x000ee800000e0000 */
[----:B------:R5:W-:Y:S04]  /*06a0*/  @!P2 LDGSTS.E.BYPASS.LTC128B.128 [R0+0x7900], [R2.64], !P3 ;  /* 0x079000000200afae */ /* 0x000be8000d901d48 */
[----:B------:R-:W-:Y:S01]  /*06b0*/  STL.64 [R1+0x30], R46 ;  /* 0x0000302e01007387 */ /* 0x000fe20000100a00 */
[----:B-----5:R-:W-:Y:S01]  /*06c0*/  @!P0 LEA R2, P2, R46, R10, 0x1 ;  /* 0x0000000a2e028211 */ /* 0x020fe200078408ff */
[----:B------:R-:W-:Y:S01]  /*06d0*/  IMAD R10, R24, c[0x0][0x1e0], RZ ;  /* 0x00007800180a7a24 */ /* 0x000fe200078e02ff */
[----:B------:R-:W-:-:S02]  /*06e0*/  IADD3 R0, R9, 0x60, RZ ;  /* 0x0000006009007810 */ /* 0x000fc40007ffe0ff */
[----:B------:R-:W-:Y:S01]  /*06f0*/  @!P0 LEA.HI.X R3, R46, R12, R47, 0x1, P2 ;  /* 0x0000000c2e038211 */ /* 0x000fe200010f0c2f */
[----:B------:R-:W-:Y:S01]  /*0700*/  IMAD R10, R19, c[0x0][0x1e4], R10 ;  /* 0x00007900130a7a24 */ /* 0x000fe200078e020a */
[----:B------:R4:W5:Y:S01]  /*0710*/  SHFL.IDX PT, R12, R6, 0x4, 0x181f ;  /* 0x00981f00060c7f89 */ /* 0x00096200000e0000 */
[----:B------:R-:W-:Y:S01]  /*0720*/  ISETP.GE.AND P2, PT, R0, R20, PT ;  /* 0x000000140000720c */ /* 0x000fe20003f46270 */
[----:B------:R-:W-:-:S05]  /*0730*/  @!P0 IMAD.SHL.U32 R0, R195, 0x2, RZ ;  /* 0x00000002c3008824 */ /* 0x000fca00078e00ff */
[----:B------:R1:W-:Y:S01]  /*0740*/  @!P0 LDGSTS.E.BYPASS.LTC128B.128 [R0+0x8100], [R2.64], !P3 ;  /* 0x0810000002008fae */ /* 0x0003e2000d901d48 */
[----:B----4-:R-:W-:Y:S02]  /*0750*/  IADD3 R6, R9, 0x70, RZ ;  /* 0x0000007009067810 */ /* 0x010fe40007ffe0ff */
[----:B-1----:R-:W-:Y:S01]  /*0760*/  @!P1 LEA R2, P0, R46, R4, 0x1 ;  /* 0x000000042e029211 */ /* 0x002fe200078008ff */
[----:B------:R-:W-:-:S03]  /*0770*/  @!P1 IMAD.SHL.U32 R0, R195, 0x2, RZ ;  /* 0x00000002c3009824 */ /* 0x000fc600078e00ff */
[--C-:B---3--:R-:W-:Y:S01]  /*0780*/  @!P1 LEA.HI.X R3, R46, R5, R47.reuse, 0x1, P0 ;  /* 0x000000052e039211 */ /* 0x108fe200000f0c2f */
[----:B------:R-:W-:Y:S01]  /*0790*/  IMAD.WIDE.U32 R4, R19, c[0x0][0x1e0], R46 ;  /* 0x0000780013047a25 */ /* 0x000fe200078e002e */
[----:B------:R-:W-:-:S03]  /*07a0*/  ISETP.GE.AND P0, PT, R6, R20, PT ;  /* 0x000000140600720c */ /* 0x000fc60003f06270 */
[----:B------:R1:W-:Y:S01]  /*07b0*/  @!P1 LDGSTS.E.BYPASS.LTC128B.128 [R0+0x8900], [R2.64], !P3 ;  /* 0x0890000002009fae */ /* 0x0003e2000d901d48 */
[----:B------:R-:W-:-:S04]  /*07c0*/  @!P5 LEA R8, P1, R46, R8, 0x1 ;  /* 0x000000082e08d211 */ /* 0x000fc800078208ff */
[C-C-:B-----5:R-:W-:Y:S01]  /*07d0*/  @!P5 LEA.HI.X R9, R46.reuse, R12, R47.reuse, 0x1, P1 ;  /* 0x0000000c2e09d211 */ /* 0x160fe200008f0c2f */
[----:B------:R-:W-:Y:S01]  /*07e0*/  @!P4 IMAD.SHL.U32 R12, R195, 0x2, RZ ;  /* 0x00000002c30cc824 */ /* 0x000fe200078e00ff */
[C---:B------:R-:W-:Y:S02]  /*07f0*/  @!P4 LEA R6, P1, R46.reuse, R11, 0x1 ;  /* 0x0000000b2e06c211 */ /* 0x040fe400078208ff */
[----:B------:R-:W-:Y:S02]  /*0800*/  SHF.R.U32.HI R11, RZ, 0x1f, R18 ;  /* 0x0000001fff0b7819 */ /* 0x000fe40000011612 */
[----:B------:R-:W-:Y:S02]  /*0810*/  @!P4 LEA.HI.X R7, R46, R17, R47, 0x1, P1 ;  /* 0x000000112e07c211 */ /* 0x000fe400008f0c2f */
[----:B------:R-:W-:Y:S01]  /*0820*/  LEA.HI.SX32 R198, R18, R11, 0x1a ;  /* 0x0000000b12c67211 */ /* 0x000fe200078fd2ff */
[----:B------:R-:W-:-:S03]  /*0830*/  IMAD.SHL.U32 R18, R19, 0x8, RZ ;  /* 0x0000000813127824 */ /* 0x000fc600078e00ff */
[----:B------:R-:W-:Y:S01]  /*0840*/  IADD3 R41, R198, -0x1, RZ ;  /* 0xffffffffc6297810 */ /* 0x000fe20007ffe0ff */
[----:B------:R3:W-:Y:S03]  /*0850*/  STL [R1], R198 ;  /* 0x000000c601007387 */ /* 0x0007e60000100800 */
[----:B------:R-:W-:Y:S01]  /*0860*/  SHF.R.S32.HI R42, RZ, 0x1f, R41 ;  /* 0x0000001fff2a7819 */ /* 0x000fe20000011429 */
[----:B-1----:R-:W-:Y:S02]  /*0870*/  IMAD.IADD R3, R5, 0x1, R10 ;  /* 0x0000000105037824 */ /* 0x002fe400078e020a */
[----:B------:R-:W-:Y:S02]  /*0880*/  IMAD R0, R45, c[0x0][0x1e8], RZ ;  /* 0x00007a002d007a24 */ /* 0x000fe400078e02ff */
[----:B------:R-:W-:Y:S01]  /*0890*/  IMAD.MOV.U32 R2, RZ, RZ, R4 ;  /* 0x000000ffff027224 */ /* 0x000fe200078e0004 */
[----:B------:R-:W-:Y:S01]  /*08a0*/  @!P2 LEA R4, P1, R46, R15, 0x1 ;  /* 0x0000000f2e04a211 */ /* 0x000fe200078208ff */
[----:B------:R-:W-:-:S02]  /*08b0*/  IMAD R0, R44, c[0x0][0x1ec], R0 ;  /* 0x00007b002c007a24 */ /* 0x000fc400078e0200 */
[----:B------:R-:W-:Y:S01]  /*08c0*/  IMAD.WIDE.U32 R2, R44, c[0x0][0x1e8], R2 ;  /* 0x00007a002c027a25 */ /* 0x000fe200078e0002 */
[C-C-:B------:R-:W-:Y:S02]  /*08d0*/  @!P2 LEA.HI.X R5, R46.reuse, R16, R47.reuse, 0x1, P1 ;  /* 0x000000102e05a211 */ /* 0x140fe400008f0c2f */
[C---:B------:R-:W-:Y:S01]  /*08e0*/  @!P0 LEA R10, P1, R46.reuse, R13, 0x1 ;  /* 0x0000000d2e0a8211 */ /* 0x040fe200078208ff */
[----:B------:R-:W-:Y:S01]  /*08f0*/  IMAD.IADD R3, R3, 0x1, R0 ;  /* 0x0000000103037824 */ /* 0x000fe200078e0200 */
[----:B------:R-:W-:Y:S01]  /*0900*/  LEA.HI R13, R25, R43, RZ, 0x4 ;  /* 0x0000002b190d7211 */ /* 0x000fe200078f20ff */
[----:B------:R-:W-:Y:S01]  /*0910*/  @!P5 IMAD.SHL.U32 R0, R195, 0x2, RZ ;  /* 0x00000002c300d824 */ /* 0x000fe200078e00ff */
[----:B------:R-:W-:-:S04]  /*0920*/  @!P0 LEA.HI.X R11, R46, R14, R47, 0x1, P1 ;  /* 0x0000000e2e0b8211 */ /* 0x000fc800008f0c2f */
[----:B------:R1:W-:Y:S04]  /*0930*/  @!P5 LDGSTS.E.BYPASS.LTC128B.128 [R0+0x9100], [R8.64], !P3 ;  /* 0x091000000800dfae */ /* 0x0003e8000d901d48 */
[----:B------:R4:W-:Y:S01]  /*0940*/  @!P4 LDGSTS.E.BYPASS.LTC128B.128 [R12+0x9900], [R6.64], !P3 ;  /* 0x09900000060ccfae */ /* 0x0009e2000d901d48 */
[----:B--2---:R-:W-:Y:S01]  /*0950*/  @P6 SHF.R.S32.HI R17, RZ, 0x1f, R21 ;  /* 0x0000001fff116819 */ /* 0x004fe20000011415 */
[----:B------:R-:W-:Y:S02]  /*0960*/  @!P6 IMAD.MOV.U32 R17, RZ, RZ, R23 ;  /* 0x000000ffff11e224 */ /* 0x000fe400078e0017 */
[----:B------:R-:W-:Y:S02]  /*0970*/  @P6 IMAD.MOV.U32 R16, RZ, RZ, R21 ;  /* 0x000000ffff106224 */ /* 0x000fe400078e0015 */
[----:B------:R-:W-:-:S04]  /*0980*/  @!P6 IMAD.MOV.U32 R16, RZ, RZ, R22 ;  /* 0x000000ffff10e224 */ /* 0x000fc800078e0016 */
[----:B------:R-:W-:-:S04]  /*0990*/  IMAD.WIDE.U32 R26, R16, c[0x0][0x1f0], R2 ;  /* 0x00007c00101a7a25 */ /* 0x000fc800078e0002 */
[----:B------:R-:W-:Y:S01]  /*09a0*/  IMAD.MOV.U32 R196, RZ, RZ, R26 ;  /* 0x000000ffffc47224 */ /* 0x000fe200078e001a */
[----:B------:R3:W-:Y:S01]  /*09b0*/  STL.64 [R1+0x48], R26 ;  /* 0x0000481a01007387 */ /* 0x0007e20000100a00 */
[----:B-1----:R-:W-:Y:S02]  /*09c0*/  @!P2 IMAD.SHL.U32 R0, R195, 0x2, RZ ;  /* 0x00000002c300a824 */ /* 0x002fe400078e00ff */
[----:B------:R-:W-:Y:S02]  /*09d0*/  IMAD.MOV.U32 R8, RZ, RZ, 0x70 ;  /* 0x00000070ff087424 */ /* 0x000fe400078e00ff */
[----:B----4-:R-:W-:Y:S01]  /*09e0*/  IMAD.SHL.U32 R7, R191, 0x20, RZ ;  /* 0x00000020bf077824 */ /* 0x010fe200078e00ff */
[----:B------:R1:W-:Y:S01]  /*09f0*/  @!P2 LDGSTS.E.BYPASS.LTC128B.128 [R0+0xa100], [R4.64], !P3 ;  /* 0x0a1000000400afae */ /* 0x0003e2000d901d48 */
[----:B------:R-:W-:-:S04]  /*0a00*/  IMAD.WIDE.U32 R192, R8, c[0x0][0x1e0], RZ ;  /* 0x0000780008c07a25 */ /* 0x000fc800078e00ff */
[----:B------:R-:W-:-:S05]  /*0a10*/  IMAD R160, R198, -0x70, R8 ;  /* 0xffffff90c6a07824 */ /* 0x000fca00078e0208 */
[----:B------:R-:W-:-:S04]  /*0a20*/  IADD3 R23, R160, c[0x0][0x1d0], -R19 ;  /* 0x00007400a0177a10 */ /* 0x000fc80007ffe813 */
[C---:B------:R-:W-:Y:S02]  /*0a30*/  ISETP.GE.AND P6, PT, R23.reuse, 0x21, PT ;  /* 0x000000211700780c */ /* 0x040fe40003fc6270 */
[C---:B------:R-:W-:Y:S02]  /*0a40*/  ISETP.GE.AND P2, PT, R23.reuse, 0x1, PT ;  /* 0x000000011700780c */ /* 0x040fe40003f46270 */
[----:B------:R-:W-:Y:S01]  /*0a50*/  ISETP.GE.AND P1, PT, R23, 0x11, PT ;  /* 0x000000111700780c */ /* 0x000fe20003f26270 */
[----:B-1----:R-:W-:Y:S02]  /*0a60*/  IMAD R4, R8, c[0x0][0x1e4], RZ ;  /* 0x0000790008047a24 */ /* 0x002fe400078e02ff */
[----:B------:R-:W-:Y:S02]  /*0a70*/  IMAD R0, R17, c[0x0][0x1f0], RZ ;  /* 0x00007c0011007a24 */ /* 0x000fe400078e02ff */
[----:B------:R-:W-:Y:S02]  /*0a80*/  IMAD.IADD R189, R193, 0x1, R4 ;  /* 0x00000001c1bd7824 */ /* 0x000fe400078e0204 */
[----:B------:R-:W-:-:S02]  /*0a90*/  IMAD R4, R16, c[0x0][0x1f4], R0 ;  /* 0x00007d0010047a24 */ /* 0x000fc400078e0200 */
[----:B------:R-:W-:Y:S02]  /*0aa0*/  IMAD R0, R189, R41, RZ ;  /* 0x00000029bd007224 */ /* 0x000fe400078e02ff */
[----:B------:R-:W-:Y:S02]  /*0ab0*/  IMAD.IADD R197, R27, 0x1, R4 ;  /* 0x000000011bc57824 */ /* 0x000fe400078e0204 */
[-C--:B------:R-:W-:Y:S02]  /*0ac0*/  IMAD R4, R42, R192.reuse, R0 ;  /* 0x000000c02a047224 */ /* 0x080fe400078e0200 */
[----:B------:R-:W-:Y:S01]  /*0ad0*/  @!P0 IMAD.SHL.U32 R0, R195, 0x2, RZ ;  /* 0x00000002c3008824 */ /* 0x000fe200078e00ff */
[----:B------:R3:W-:Y:S01]  /*0ae0*/  STL.64 [R1+0x40], R196 ;  /* 0x000040c401007387 */ /* 0x0007e20000100a00 */
[----:B------:R-:W-:-:S03]  /*0af0*/  IMAD.WIDE.U32 R2, R41, R192, R196 ;  /* 0x000000c029027225 */ /* 0x000fc600078e00c4 */
[----:B------:R1:W-:Y:S01]  /*0b00*/  @!P0 LDGSTS.E.BYPASS.LTC128B.128 [R0+0xa900], [R10.64], !P3 ;  /* 0x0a9000000a008fae */ /* 0x0003e2000d901d48 */
[----:B------:R-:W-:Y:S01]  /*0b10*/  IMAD.IADD R3, R3, 0x1, R4 ;  /* 0x0000000103037824 */ /* 0x000fe200078e0204 */
[----:B------:R-:W-:Y:S01]  /*0b20*/  @P2 LEA R6, P5, R2, c[0x0][0x1c8], 0x1 ;  /* 0x0000720002062a11 */ /* 0x000fe200078a08ff */
[----:B------:R-:W-:Y:S01]  /*0b30*/  @P2 IMAD.SHL.U32 R9, R195, 0x2, RZ ;  /* 0x00000002c3092824 */ /* 0x000fe200078e00ff */
[----:B------:R-:W0:Y:S04]  /*0b40*/  LDGDEPBAR ;  /* 0x00000000000079af */ /* 0x000e280000000000 */
[----:B------:R-:W-:Y:S01]  /*0b50*/  BAR.SYNC.DEFER_BLOCKING 0x0 ;  /* 0x0000000000007b1d */ /* 0x000fe20000010000 */
[----:B------:R-:W-:Y:S01]  /*0b60*/  ISETP.GE.AND P0, PT, R46, c[0x0][0x1d4], PT ;  /* 0x000075002e007a0c */ /* 0x000fe20003f06270 */
[C---:B-1----:R-:W-:Y:S01]  /*0b70*/  IMAD.WIDE.U32 R10, R190.reuse, 0x20, RZ ;  /* 0x00000020be0a7825 */ /* 0x042fe200078e00ff */
[----:B------:R-:W-:-:S04]  /*0b80*/  @P1 LEA R0, P4, R190, R2, 0x4 ;  /* 0x00000002be001211 */ /* 0x000fc800078820ff */
[----:B------:R-:W-:Y:S02]  /*0b90*/  @P6 IADD3 R8, P3, R2, R10, RZ ;  /* 0x0000000a02086210 */ /* 0x000fe40007f7e0ff */
[----:B------:R-:W-:Y:S02]  /*0ba0*/  @P1 LEA.HI.X R5, R190, R3, R191, 0x4, P4 ;  /* 0x00000003be051211 */ /* 0x000fe400020f24bf */
[----:B------:R-:W-:Y:S02]  /*0bb0*/  @P6 IADD3.X R10, R3, R11, R7, P3, !PT ;  /* 0x0000000b030a6210 */ /* 0x000fe40001ffe407 */
[----:B------:R-:W-:Y:S02]  /*0bc0*/  @P2 LEA.HI.X R7, R2, c[0x0][0x1cc], R3, 0x1, P5 ;  /* 0x0000730002072a11 */ /* 0x000fe400028f0c03 */
[----:B------:R-:W-:Y:S02]  /*0bd0*/  ISETP.GE.AND P5, PT, R23, 0x31, PT ;  /* 0x000000311700780c */ /* 0x000fe40003fa6270 */
[----:B------:R-:W-:Y:S01]  /*0be0*/  @P1 LEA R4, P4, R0, c[0x0][0x1c8], 0x1 ;  /* 0x0000720000041a11 */ /* 0x000fe200078808ff */
[----:B------:R-:W-:Y:S01]  /*0bf0*/  @!PT LDS RZ, [RZ] ;  /* 0x00000000fffff984 */ /* 0x000fe20000000800 */
[----:B------:R-:W-:Y:S01]  /*0c00*/  @!PT LDS RZ, [RZ] ;  /* 0x00000000fffff984 */ /* 0x000fe20000000800 */
[----:B------:R-:W-:Y:S01]  /*0c10*/  @!PT LDS RZ, [RZ] ;  /* 0x00000000fffff984 */ /* 0x000fe20000000800 */
[----:B------:R1:W-:Y:S01]  /*0c20*/  @P2 LDGSTS.E.BYPASS.LTC128B.128 [R9+0x3900], [R6.64], !P0 ;  /* 0x0390000006092fae */ /* 0x0003e2000c101d48 */
[----:B------:R-:W-:-:S02]  /*0c30*/  SHF.R.S32.HI R11, RZ, 0x4, R13 ;  /* 0x00000004ff0b7819 */ /* 0x000fc4000001140d */
[----:B------:R-:W-:Y:S01]  /*0c40*/  @P1 LEA.HI.X R5, R0, c[0x0][0x1cc], R5, 0x1, P4 ;  /* 0x0000730000051a11 */ /* 0x000fe200020f0c05 */
[----:B------:R-:W-:Y:S01]  /*0c50*/  @P1 IMAD.SHL.U32 R0, R195, 0x2, RZ ;  /* 0x00000002c3001824 */ /* 0x000fe200078e00ff */
[C---:B------:R-:W-:Y:S02]  /*0c60*/  ISETP.GE.AND P4, PT, R23.reuse, 0x41, PT ;  /* 0x000000411700780c */ /* 0x040fe40003f86270 */
[C---:B------:R-:W-:Y:S02]  /*0c70*/  ISETP.GE.AND P2, PT, R23.reuse, 0x61, PT ;  /* 0x000000611700780c */ /* 0x040fe40003f46270 */
[----:B------:R2:W-:Y:S01]  /*0c80*/  @P1 LDGSTS.E.BYPASS.LTC128B.128 [R0+0x4100], [R4.64], !P0 ;  /* 0x0410000004001fae */ /* 0x0005e2000c101d48 */
[C---:B------:R-:W-:Y:S02]  /*0c90*/  @P6 LEA R14, P1, R8.reuse, c[0x0][0x1c8], 0x1 ;  /* 0x00007200080e6a11 */ /* 0x040fe400078208ff */
[----:B------:R-:W-:Y:S02]  /*0ca0*/  ISETP.GE.AND P3, PT, R23, 0x51, PT ;  /* 0x000000511700780c */ /* 0x000fe40003f66270 */
[----:B------:R-:W-:-:S02]  /*0cb0*/  @P6 LEA.HI.X R15, R8, c[0x0][0x1cc], R10, 0x1, P1 ;  /* 0x00007300080f6a11 */ /* 0x000fc400008f0c0a */
[----:B------:R-:W-:-:S04]  /*0cc0*/  LOP3.LUT R10, R13, 0xfffffff0, RZ, 0xc0, !PT ;  /* 0xfffffff00d0a7812 */ /* 0x000fc800078ec0ff */
[----:B------:R-:W-:Y:S02]  /*0cd0*/  @P2 IMAD R21, R191, 0x60, RZ ;  /* 0x00000060bf152824 */ /* 0x000fe400078e02ff */
[----:B------:R-:W-:Y:S01]  /*0ce0*/  IMAD.IADD R10, R43, 0x1, -R10 ;  /* 0x000000012b0a7824 */ /* 0x000fe200078e0a0a */
[----:B-1----:R-:W-:Y:S02]  /*0cf0*/  LEA.HI R6, R13, R11, RZ, 0x1 ;  /* 0x0000000b0d067211 */ /* 0x002fe400078f08ff */
[C---:B------:R-:W-:Y:S02]  /*0d00*/  @P3 IMAD R7, R191.reuse, 0x50, RZ ;  /* 0x00000050bf073824 */ /* 0x040fe400078e02ff */
[----:B------:R-:W-:Y:S02]  /*0d10*/  SHF.R.S32.HI R20, RZ, 0x1f, R10 ;  /* 0x0000001fff147819 */ /* 0x000fe4000001140a */
[----:B------:R-:W-:Y:S02]  /*0d20*/  LOP3.LUT R6, R6, 0xfffffffe, RZ, 0xc0, !PT ;  /* 0xfffffffe06067812 */ /* 0x000fe400078ec0ff */
[----:B------:R-:W-:Y:S01]  /*0d30*/  LEA.HI R20, R20, R10, RZ, 0x3 ;  /* 0x0000000a14147211 */ /* 0x000fe200078f18ff */
[----:B--2---:R-:W-:-:S02]  /*0d40*/  @P5 IMAD R0, R191, 0x30, RZ ;  /* 0x00000030bf005824 */ /* 0x004fc400078e02ff */
[----:B------:R-:W-:-:S04]  /*0d50*/  @P5 IMAD.WIDE.U32 R4, R190, 0x30, R2 ;  /* 0x00000030be045825 */ /* 0x000fc800078e0002 */
[----:B------:R-:W-:Y:S01]  /*0d60*/  @P5 IMAD.IADD R0, R5, 0x1, R0 ;  /* 0x0000000105005824 */ /* 0x000fe200078e0200 */
[----:B------:R-:W-:Y:S01]  /*0d70*/  @P5 LEA R12, P1, R4, c[0x0][0x1c8], 0x1 ;  /* 0x00007200040c5a11 */ /* 0x000fe200078208ff */
[----:B------:R-:W-:Y:S01]  /*0d80*/  IMAD.IADD R22, R11, 0x1, -R6 ;  /* 0x000000010b167824 */ /* 0x000fe200078e0a06 */
[----:B------:R-:W-:Y:S01]  /*0d90*/  LOP3.LUT R11, R20, 0xfffffff8, RZ, 0xc0, !PT ;  /* 0xfffffff8140b7812 */ /* 0x000fe200078ec0ff */
[----:B------:R-:W-:Y:S01]  /*0da0*/  @P2 IMAD.MOV.U32 R5, RZ, RZ, R3 ;  /* 0x000000ffff052224 */ /* 0x000fe200078e0003 */
[----:B------:R-:W-:Y:S01]  /*0db0*/  @P5 LEA.HI.X R13, R4, c[0x0][0x1cc], R0, 0x1, P1 ;  /* 0x00007300040d5a11 */ /* 0x000fe200008f0c00 */
[----:B------:R-:W-:Y:S01]  /*0dc0*/  @P2 IMAD.MOV.U32 R4, RZ, RZ, R2 ;  /* 0x000000ffff042224 */ /* 0x000fe200078e0002 */
[----:B------:R-:W-:Y:S01]  /*0dd0*/  @P4 LEA R0, P1, R190, R2, 0x6 ;  /* 0x00000002be004211 */ /* 0x000fe200078230ff */
[----:B------:R-:W-:Y:S02]  /*0de0*/  IMAD.IADD R11, R10, 0x1, -R11 ;  /* 0x000000010a0b7824 */ /* 0x000fe400078e0a0b */
[C---:B------:R-:W-:Y:S01]  /*0df0*/  @P2 IMAD.WIDE.U32 R4, R190.reuse, 0x60, R4 ;  /* 0x00000060be042825 */ /* 0x040fe200078e0004 */
[----:B------:R-:W-:-:S02]  /*0e00*/  @P4 LEA.HI.X R6, R190, R3, R191, 0x6, P1 ;  /* 0x00000003be064211 */ /* 0x000fc400008f34bf */
[----:B------:R-:W-:Y:S01]  /*0e10*/  @P4 LEA R8, P1, R0, c[0x0][0x1c8], 0x1 ;  /* 0x0000720000084a11 */ /* 0x000fe200078208ff */
[----:B------:R-:W-:-:S03]  /*0e20*/  @P3 IMAD.WIDE.U32 R2, R190, 0x50, R2 ;  /* 0x00000050be023825 */ /* 0x000fc600078e0002 */
[----:B------:R-:W-:Y:S01]  /*0e30*/  @P4 LEA.HI.X R9, R0, c[0x0][0x1cc], R6, 0x1, P1 ;  /* 0x0000730000094a11 */ /* 0x000fe200008f0c06 */
[----:B------:R-:W-:Y:S01]  /*0e40*/  IMAD.SHL.U32 R0, R40, 0x40, RZ ;  /* 0x0000004028007824 */ /* 0x000fe200078e00ff */
[----:B------:R-:W-:Y:S01]  /*0e50*/  @P3 LEA R6, P1, R2, c[0x0][0x1c8], 0x1 ;  /* 0x0000720002063a11 */ /* 0x000fe200078208ff */
[----:B------:R-:W-:-:S03]  /*0e60*/  @P3 IMAD.IADD R3, R3, 0x1, R7 ;  /* 0x0000000103033824 */ /* 0x000fc600078e0207 */
[----:B------:R-:W-:Y:S02]  /*0e70*/  LOP3.LUT R0, R0, 0x1c0, RZ, 0xc0, !PT ;  /* 0x000001c000007812 */ /* 0x000fe400078ec0ff */
[----:B------:R-:W-:Y:S02]  /*0e80*/  @P3 LEA.HI.X R7, R2, c[0x0][0x1cc], R3, 0x1, P1 ;  /* 0x0000730002073a11 */ /* 0x000fe400008f0c03 */
[----:B------:R-:W-:Y:S02]  /*0e90*/  LOP3.LUT R18, R0, 0x8, R18, 0xf8, !PT ;  /* 0x0000000800127812 */ /* 0x000fe400078ef812 */
[----:B------:R-:W-:Y:S01]  /*0ea0*/  SHF.R.U32.HI R3, RZ, 0x3, R0 ;  /* 0x00000003ff037819 */ /* 0x000fe20000011600 */
[----:B------:R-:W-:Y:S01]  /*0eb0*/  @P2 IMAD.IADD R0, R5, 0x1, R21 ;  /* 0x0000000105002824 */ /* 0x000fe200078e0215 */
[----:B------:R-:W-:Y:S01]  /*0ec0*/  @P2 LEA R2, P1, R4, c[0x0][0x1c8], 0x1 ;  /* 0x0000720004022a11 */ /* 0x000fe200078208ff */
[----:B------:R-:W-:Y:S01]  /*0ed0*/  @P6 IMAD.SHL.U32 R5, R195, 0x2, RZ ;  /* 0x00000002c3056824 */ /* 0x000fe200078e00ff */
[----:B------:R-:W-:-:S02]  /*0ee0*/  LOP3.LUT R18, R18, R3, RZ, 0x3c, !PT ;  /* 0x0000000312127212 */ /* 0x000fc400078e3cff */
[----:B------:R-:W-:Y:S01]  /*0ef0*/  @P2 LEA.HI.X R3, R4, c[0x0][0x1cc], R0, 0x1, P1 ;  /* 0x0000730004032a11 */ /* 0x000fe200008f0c00 */
[C---:B------:R-:W-:Y:S01]  /*0f00*/  @P5 IMAD.SHL.U32 R0, R195.reuse, 0x2, RZ ;  /* 0x00000002c3005824 */ /* 0x040fe200078e00ff */
[----:B------:R1:W-:Y:S01]  /*0f10*/  @P6 LDGSTS.E.BYPASS.LTC128B.128 [R5+0x4900], [R14.64], !P0 ;  /* 0x049000000e056fae */ /* 0x0003e2000c101d48 */
[----:B------:R-:W-:-:S03]  /*0f20*/  @P3 IMAD.SHL.U32 R4, R195, 0x2, RZ ;  /* 0x00000002c3043824 */ /* 0x000fc600078e00ff */
[----:B------:R2:W-:Y:S01]  /*0f30*/  @P5 LDGSTS.E.BYPASS.LTC128B.128 [R0+0x5100], [R12.64], !P0 ;  /* 0x051000000c005fae */ /* 0x0005e2000c101d48 */
[C---:B-1----:R-:W-:Y:S02]  /*0f40*/  @P4 IMAD.SHL.U32 R5, R195.reuse, 0x2, RZ ;  /* 0x00000002c3054824 */ /* 0x042fe400078e00ff */
[----:B--2---:R-:W-:-:S03]  /*0f50*/  @P2 IMAD.SHL.U32 R0, R195, 0x2, RZ ;  /* 0x00000002c3002824 */ /* 0x004fc600078e00ff */
[----:B------:R1:W-:Y:S04]  /*0f60*/  @P4 LDGSTS.E.BYPASS.LTC128B.128 [R5+0x5900], [R8.64], !P0 ;  /* 0x0590000008054fae */ /* 0x0003e8000c101d48 */
[----:B------:R2:W-:Y:S04]  /*0f70*/  @P3 LDGSTS.E.BYPASS.LTC128B.128 [R4+0x6100], [R6.64], !P0 ;  /* 0x0610000006043fae */ /* 0x0005e8000c101d48 */
[----:B------:R4:W-:Y:S01]  /*0f80*/  @P2 LDGSTS.E.BYPASS.LTC128B.128 [R0+0x6900], [R2.64], !P0 ;  /* 0x0690000002002fae */ /* 0x0009e2000c101d48 */
[----:B------:R-:W-:Y:S02]  /*0f90*/  R2P PR, R11, 0x6 ;  /* 0x000000060b007804 */ /* 0x000fe40000000000 */
[----:B------:R-:W-:Y:S01]  /*0fa0*/  LOP3.LUT P3, RZ, R40, 0x2, RZ, 0xc0, !PT ;  /* 0x0000000228ff7812 */ /* 0x000fe2000786c0ff */
[----:B------:R-:W0:Y:S01]  /*0fb0*/  LDGDEPBAR ;  /* 0x00000000000079af */ /* 0x000e220000000000 */
[----:B--2---:R-:W-:Y:S01]  /*0fc0*/  IMAD.SHL.U32 R4, R20, 0x40, RZ ;  /* 0x0000004014047824 */ /* 0x004fe200078e00ff */
[----:B------:R-:W-:Y:S01]  /*0fd0*/  LEA.HI R6, R25, R43, RZ, 0x5 ;  /* 0x0000002b19067211 */ /* 0x000fe200078f28ff */
[----:B----4-:R-:W-:-:S03]  /*0fe0*/  IMAD.SHL.U32 R2, R11, 0x40, RZ ;  /* 0x000000400b027824 */ /* 0x010fc600078e00ff */
[----:B-1----:R-:W-:Y:S01]  /*0ff0*/  SHF.R.S32.HI R5, RZ, 0x5, R6 ;  /* 0x00000005ff057819 */ /* 0x002fe20000011406 */
[----:B------:R-:W-:Y:S01]  /*1000*/  IMAD.SHL.U32 R3, R22, 0x8, RZ ;  /* 0x0000000816037824 */ /* 0x000fe200078e00ff */
[----:B------:R-:W-:Y:S01]  /*1010*/  LOP3.LUT R117, R4, 0xfffffe00, RZ, 0xc0, !PT ;  /* 0xfffffe0004757812 */ /* 0x000fe200078ec0ff */
[----:B------:R-:W-:Y:S01]  /*1020*/  IMAD R0, R22, 0x200, R18 ;  /* 0x0000020016007824 */ /* 0x000fe200078e0212 */
[----:B------:R-:W-:Y:S01]  /*1030*/  LOP3.LUT R2, R2, 0x1c0, RZ, 0xc0, !PT ;  /* 0x000001c002027812 */ /* 0x000fe200078ec0ff */
[----:B------:R-:W-:Y:S01]  /*1040*/  IMAD R4, R24, c[0x0][0x208], RZ ;  /* 0x0000820018047a24 */ /* 0x000fe200078e02ff */
[----:B------:R-:W-:-:S04]  /*1050*/  DEPBAR.LE SB0, 0x1 ;  /* 0x000080400000791a */ /* 0x000fc80000000000 */
[----:B------:R-:W-:Y:S01]  /*1060*/  LOP3.LUT R3, R2, 0x8, R3, 0xf8, !PT ;  /* 0x0000000802037812 */ /* 0x000fe200078ef803 */
[----:B------:R-:W-:Y:S01]  /*1070*/  IMAD.SHL.U32 R119, R0, 0x2, RZ ;  /* 0x0000000200777824 */ /* 0x000fe200078e00ff */
[----:B------:R-:W-:Y:S01]  /*1080*/  SHF.R.U32.HI R2, RZ, 0x3, R2 ;  /* 0x00000003ff027819 */ /* 0x000fe20000011602 */
[----:B------:R-:W-:-:S04]  /*1090*/  DEPBAR.LE SB0, 0x0 ;  /* 0x000080000000791a */ /* 0x000fc80000000000 */
[----:B------:R-:W-:Y:S01]  /*10a0*/  LOP3.LUT R116, R3, R2, RZ, 0x3c, !PT ;  /* 0x0000000203747212 */ /* 0x000fe200078e3cff */
[----:B------:R-:W-:Y:S01]  /*10b0*/  IMAD R2, R5, 0x400, R117 ;  /* 0x0000040005027824 */ /* 0x000fe200078e0275 */
[----:B------:R-:W-:Y:S01]  /*10c0*/  BAR.SYNC.DEFER_BLOCKING 0x0 ;  /* 0x0000000000007b1d */ /* 0x000fe20000010000 */
[----:B------:R-:W-:Y:S01]  /*10d0*/  IMAD.MOV.U32 R3, RZ, RZ, 0x10 ;  /* 0x00000010ff037424 */ /* 0x000fe200078e00ff */
[C---:B------:R-:W-:Y:S01]  /*10e0*/  IADD3 R234, R119.reuse, 0x3920, RZ ;  /* 0x0000392077ea7810 */ /* 0x040fe20007ffe0ff */
[----:B------:R-:W-:Y:S01]  /*10f0*/  IMAD.IADD R0, R116, 0x1, R2 ;  /* 0x0000000174007824 */ /* 0x000fe200078e0202 */
[----:B------:R-:W-:Y:S02]  /*1100*/  IADD3 R2, R119, 0x3900, RZ ;  /* 0x0000390077027810 */ /* 0x000fe40007ffe0ff */
[----:B------:R-:W-:Y:S01]  /*1110*/  SEL R3, R3, 0xfffffff0, !P1 ;  /* 0xfffffff003037807 */ /* 0x000fe20004800000 */
[----:B------:R-:W-:Y:S01]  /*1120*/  IMAD.SHL.U32 R230, R0, 0x2, RZ ;  /* 0x0000000200e67824 */ /* 0x000fe200078e00ff */
[----:B------:R-:W-:Y:S01]  /*1130*/  ISETP.GE.AND P1, PT, R194, 0x1, PT ;  /* 0x00000001c200780c */ /* 0x000fe20003f26270 */
[C---:B------:R-:W-:Y:S01]  /*1140*/  IMAD R0, R19.reuse, c[0x0][0x20c], R4 ;  /* 0x0000830013007a24 */ /* 0x040fe200078e0204 */
[----:B------:R-:W-:Y:S01]  /*1150*/  @P3 IADD3 R234, R2, -0x20, RZ ;  /* 0xffffffe002ea3810 */ /* 0x000fe20007ffe0ff */
[----:B------:R-:W-:Y:S01]  /*1160*/  IMAD.WIDE.U32 R4, R19, c[0x0][0x208], R46 ;  /* 0x0000820013047a25 */ /* 0x000fe200078e002e */
[----:B------:R-:W-:-:S02]  /*1170*/  LOP3.LUT R2, R6, 0xffffffe0, RZ, 0xc0, !PT ;  /* 0xffffffe006027812 */ /* 0x000fc400078ec0ff */
[C---:B------:R-:W-:Y:S01]  /*1180*/  IADD3 R240, R234.reuse, 0x800, RZ ;  /* 0x00000800eaf07810 */ /* 0x040fe20007ffe0ff */
[----:B------:R-:W-:Y:S01]  /*1190*/  IMAD.IADD R5, R5, 0x1, R0 ;  /* 0x0000000105057824 */ /* 0x000fe200078e0200 */
[C---:B------:R-:W-:Y:S01]  /*11a0*/  IADD3 R239, R234.reuse, 0x1000, RZ ;  /* 0x00001000eaef7810 */ /* 0x040fe20007ffe0ff */
[----:B------:R-:W-:Y:S01]  /*11b0*/  IMAD R0, R45, c[0x0][0x210], RZ ;  /* 0x000084002d007a24 */ /* 0x000fe200078e02ff */
[----:B------:R-:W-:Y:S01]  /*11c0*/  IADD3 R238, R234, 0x1800, RZ ;  /* 0x00001800eaee7810 */ /* 0x000fe20007ffe0ff */
[----:B------:R-:W-:Y:S01]  /*11d0*/  IMAD.WIDE.U32 R4, R44, c[0x0][0x210], R4 ;  /* 0x000084002c047a25 */ /* 0x000fe200078e0004 */
[C---:B------:R-:W-:Y:S02]  /*11e0*/  IADD3 R237, R234.reuse, 0x2000, RZ ;  /* 0x00002000eaed7810 */ /* 0x040fe40007ffe0ff */
[----:B------:R-:W-:Y:S01]  /*11f0*/  IADD3 R236, R234, 0x2800, RZ ;  /* 0x00002800eaec7810 */ /* 0x000fe20007ffe0ff */
[----:B------:R-:W-:Y:S01]  /*1200*/  IMAD R0, R44, c[0x0][0x214], R0 ;  /* 0x000085002c007a24 */ /* 0x000fe200078e0200 */
[----:B------:R3:W1:Y:S01]  /*1210*/  LDSM.16.M88.4 R36, [R230+0x7100] ;  /* 0x00710000e624783b */ /* 0x0006620000000200 */
[----:B------:R-:W-:Y:S01]  /*1220*/  IMAD R233, R3, 0x2, R230 ;  /* 0x0000000203e97824 */ /* 0x000fe200078e02e6 */
[----:B------:R-:W-:Y:S01]  /*1230*/  IADD3 R235, R234, 0x3000, RZ ;  /* 0x00003000eaeb7810 */ /* 0x000fe20007ffe0ff */
[----:B------:R-:W-:Y:S01]  /*1240*/  IMAD.IADD R5, R5, 0x1, R0 ;  /* 0x0000000105057824 */ /* 0x000fe200078e0200 */
[----:B------:R3:W2:Y:S01]  /*1250*/  LDSM.16.M88.4 R32, [R230+0x9100] ;  /* 0x00910000e620783b */ /* 0x0006a20000000200 */
[----:B------:R-:W-:-:S02]  /*1260*/  IMAD R0, R17, c[0x0][0x218], RZ ;  /* 0x0000860011007a24 */ /* 0x000fc400078e02ff */
[C---:B------:R-:W-:Y:S01]  /*1270*/  IMAD.WIDE.U32 R48, R16.reuse, c[0x0][0x218], R4 ;  /* 0x0000860010307a25 */ /* 0x040fe200078e0004 */
[----:B------:R3:W4:Y:S03]  /*1280*/  LDSM.16.M88.4 R52, [R119+0x3900] ;  /* 0x003900007734783b */ /* 0x0007260000000200 */
[----:B------:R-:W-:Y:S01]  /*1290*/  IMAD R0, R16, c[0x0][0x21c], R0 ;  /* 0x0000870010007a24 */ /* 0x000fe200078e0200 */
[----:B------:R3:W-:Y:S01]  /*12a0*/  STL.64 [R1+0x10], R48 ;  /* 0x0000103001007387 */ /* 0x0007e20000100a00 */
[----:B------:R-:W-:Y:S02]  /*12b0*/  IMAD.IADD R112, R43, 0x1, -R2 ;  /* 0x000000012b707824 */ /* 0x000fe400078e0a02 */
[----:B------:R-:W-:Y:S01]  /*12c0*/  IMAD.IADD R51, R49, 0x1, R0 ;  /* 0x0000000131337824 */ /* 0x000fe200078e0200 */
[----:B------:R3:W1:Y:S01]  /*12d0*/  LDSM.16.M88.4 R80, [R119+0x4100] ;  /* 0x004100007750783b */ /* 0x0006620000000200 */
[----:B------:R-:W-:-:S03]  /*12e0*/  IMAD.MOV.U32 R2, RZ, RZ, 0x20 ;  /* 0x00000020ff027424 */ /* 0x000fc600078e00ff */
[----:B------:R3:W-:Y:S02]  /*12f0*/  STL [R1+0xc], R51 ;  /* 0x00000c3301007387 */ /* 0x0007e40000100800 */
[----:B------:R-:W-:Y:S02]  /*1300*/  SEL R4, R2, 0xffffffe0, !P2 ;  /* 0xffffffe002047807 */ /* 0x000fe40005000000 */
[----:B------:R3:W1:Y:S04]  /*1310*/  LDSM.16.M88.4 R88, [R119+0x4900] ;  /* 0x004900007758783b */ /* 0x0006680000000200 */
[----:B------:R3:W1:Y:S04]  /*1320*/  LDSM.16.M88.4 R96, [R119+0x5100] ;  /* 0x005100007760783b */ /* 0x0006680000000200 */
[----:B------:R3:W1:Y:S04]  /*1330*/  LDSM.16.M88.4 R104, [R119+0x5900] ;  /* 0x005900007768783b */ /* 0x0006680000000200 */
[----:B------:R3:W1:Y:S04]  /*1340*/  LDSM.16.M88.4 R120, [R119+0x6100] ;  /* 0x006100007778783b */ /* 0x0006680000000200 */
[----:B------:R3:W1:Y:S04]  /*1350*/  LDSM.16.M88.4 R128, [R119+0x6900] ;  /* 0x006900007780783b */ /* 0x0006680000000200 */
[----:B------:R3:W1:Y:S04]  /*1360*/  LDSM.16.M88.4 R28, [R233+0x7100] ;  /* 0x00710000e91c783b */ /* 0x0006680000000200 */
[----:B------:R3:W1:Y:S04]  /*1370*/  LDSM.16.M88.4 R24, [R233+0x9100] ;  /* 0x00910000e918783b */ /* 0x0006680000000200 */
[----:B------:R3:W1:Y:S04]  /*1380*/  LDSM.16.M88.4 R68, [R234] ;  /* 0x00000000ea44783b */ /* 0x0006680000000200 */
[----:B------:R3:W1:Y:S04]  /*1390*/  LDSM.16.M88.4 R84, [R234+0x800] ;  /* 0x00080000ea54783b */ /* 0x0006680000000200 */
[----:B------:R3:W1:Y:S04]  /*13a0*/  LDSM.16.M88.4 R92, [R234+0x1000] ;  /* 0x00100000ea5c783b */ /* 0x0006680000000200 */
[----:B------:R3:W1:Y:S04]  /*13b0*/  LDSM.16.M88.4 R100, [R234+0x1800] ;  /* 0x00180000ea64783b */ /* 0x0006680000000200 */
[----:B------:R3:W1:Y:S04]  /*13c0*/  LDSM.16.M88.4 R108, [R234+0x2000] ;  /* 0x00200000ea6c783b */ /* 0x0006680000000200 */
[----:B------:R3:W1:Y:S04]  /*13d0*/  LDSM.16.M88.4 R124, [R234+0x2800] ;  /* 0x00280000ea7c783b */ /* 0x0006680000000200 */
[----:B------:R3:W1:Y:S01]  /*13e0*/  LDSM.16.M88.4 R132, [R234+0x3000] ;  /* 0x00300000ea84783b */ /* 0x0006620000000200 */
[----:B------:R-:W-:Y:S05]  /*13f0*/  @!P1 BRA `(.L_x_0) ;  /* 0x000002f000009947 */ /* 0x000fea0003800000 */
[----:B--2-4-:R-:W-:Y:S01]  /*1400*/  IMAD R0, R42, c[0x0][0x208], RZ ;  /* 0x000082002a007a24 */ /* 0x014fe200078e02ff */
[----:B------:R-:W-:Y:S01]  /*1410*/  ISETP.GE.AND P3, PT, R46, c[0x0][0x1d4], PT ;  /* 0x000075002e007a0c */ /* 0x000fe20003f66270 */
[----:B------:R-:W-:-:S03]  /*1420*/  IMAD.WIDE.U32 R6, R41, c[0x0][0x208], RZ ;  /* 0x0000820029067a25 */ /* 0x000fc600078e00ff */
[----:B------:R-:W-:Y:S01]  /*1430*/  ISETP.LT.OR P6, PT, R23, 0x1, P3 ;  /* 0x000000011700780c */ /* 0x000fe20001fc1670 */
[----:B------:R-:W-:Y:S01]  /*1440*/  IMAD R0, R41, c[0x0][0x20c], R0 ;  /* 0x0000830029007a24 */ /* 0x000fe200078e0200 */
[C---:B------:R-:W-:Y:S01]  /*1450*/  ISETP.LT.OR P5, PT, R23.reuse, 0x11, P3 ;  /* 0x000000111700780c */ /* 0x040fe20001fa1670 */
[----:B------:R-:W-:Y:S01]  /*1460*/  IMAD.MOV.U32 R8, RZ, RZ, R50 ;  /* 0x000000ffff087224 */ /* 0x000fe200078e0032 */
[----:B------:R-:W-:Y:S01]  /*1470*/  ISETP.LT.OR P4, PT, R23, 0x21, P3 ;  /* 0x000000211700780c */ /* 0x000fe20001f81670 */
[----:B------:R-:W-:Y:S02]  /*1480*/  IMAD.MOV.U32 R9, RZ, RZ, R51 ;  /* 0x000000ffff097224 */ /* 0x000fe400078e0033 */
[----:B------:R-:W-:Y:S02]  /*1490*/  IMAD.IADD R0, R7, 0x1, R0 ;  /* 0x0000000107007824 */ /* 0x000fe400078e0200 */
[----:B------:R-:W-:Y:S02]  /*14a0*/  IMAD.MOV.U32 R8, RZ, RZ, R48 ;  /* 0x000000ffff087224 */ /* 0x000fe400078e0030 */
[----:B------:R-:W-:-:S02]  /*14b0*/  IMAD R0, R0, 0x70, RZ ;  /* 0x0000007000007824 */ /* 0x000fc400078e02ff */
[----:B------:R-:W-:Y:S01]  /*14c0*/  IMAD.WIDE.U32 R6, R6, 0x70, R8 ;  /* 0x0000007006067825 */ /* 0x000fe200078e0008 */
[----:B------:R2:W-:Y:S03]  /*14d0*/  STL.64 [R1+0x8], R8 ;  /* 0x0000080801007387 */ /* 0x0005e60000100a00 */
[----:B------:R-:W-:Y:S01]  /*14e0*/  IMAD.WIDE.U32 R14, R2, c[0x0][0x208], RZ ;  /* 0x00008200020e7a25 */ /* 0x000fe200078e00ff */
[----:B------:R-:W-:-:S03]  /*14f0*/  IADD3 R0, R7, R0, RZ ;  /* 0x0000000007007210 */ /* 0x000fc60007ffe0ff */
[----:B------:R-:W-:Y:S02]  /*1500*/  IMAD R5, R2, c[0x0][0x20c], RZ ;  /* 0x0000830002057a24 */ /* 0x000fe400078e02ff */
[----:B------:R-:W-:Y:S01]  /*1510*/  IMAD.SHL.U32 R2, R195, 0x2, RZ ;  /* 0x00000002c3027824 */ /* 0x000fe200078e00ff */
[----:B--2---:R-:W-:-:S04]  /*1520*/  LEA R8, P1, R6, c[0x0][0x1f8], 0x1 ;  /* 0x00007e0006087a11 */ /* 0x004fc800078208ff */
[----:B------:R-:W-:Y:S01]  /*1530*/  LEA.HI.X R9, R6, c[0x0][0x1fc], R0, 0x1, P1 ;  /* 0x00007f0006097a11 */ /* 0x000fe200008f0c00 */
[----:B------:R-:W-:Y:S01]  /*1540*/  IMAD.IADD R0, R15, 0x1, R5 ;  /* 0x000000010f007824 */ /* 0x000fe200078e0205 */
[----:B------:R-:W-:-:S03]  /*1550*/  IADD3 R6, P2, R8, R14, RZ ;  /* 0x0000000e08067210 */ /* 0x000fc60007f5e0ff */
[----:B------:R-:W-:Y:S01]  /*1560*/  @!PT LDS RZ, [RZ] ;  /* 0x00000000fffff984 */ /* 0x000fe20000000800 */
[----:B------:R-:W-:Y:S01]  /*1570*/  @!PT LDS RZ, [RZ] ;  /* 0x00000000fffff984 */ /* 0x000fe20000000800 */
[----:B------:R-:W-:Y:S01]  /*1580*/  @!PT LDS RZ, [RZ] ;  /* 0x00000000fffff984 */ /* 0x000fe20000000800 */
[----:B------:R2:W-:Y:S01]  /*1590*/  LDGSTS.E.BYPASS.LTC128B.128 [R2+0x100], [R8.64], !P6 ;  /* 0x0010000008027fae */ /* 0x0005e2000f101d48 */
[-C--:B------:R-:W-:Y:S01]  /*15a0*/  IADD3 R12, P1, R6, R14.reuse, RZ ;  /* 0x0000000e060c7210 */ /* 0x080fe20007f3e0ff */
[----:B------:R-:W-:Y:S01]  /*15b0*/  IMAD.X R7, R0, 0x1, R9, P2 ;  /* 0x0000000100077824 */ /* 0x000fe200010e0609 */
[----:B------:R-:W-:Y:S02]  /*15c0*/  ISETP.LT.OR P6, PT, R23, 0x31, P3 ;  /* 0x000000311700780c */ /* 0x000fe40001fc1670 */
[----:B------:R-:W-:Y:S02]  /*15d0*/  IADD3 R10, P2, R12, R14, RZ ;  /* 0x0000000e0c0a7210 */ /* 0x000fe40007f5e0ff */
[----:B------:R-:W-:Y:S01]  /*15e0*/  IADD3.X R13, R7, R0, RZ, P1, !PT ;  /* 0x00000000070d7210 */ /* 0x000fe20000ffe4ff */
[----:B------:R4:W-:Y:S01]  /*15f0*/  LDGSTS.E.BYPASS.LTC128B.128 [R2+0x900], [R6.64], !P5 ;  /* 0x0090000006027fae */ /* 0x0009e2000e901d48 */
[----:B------:R-:W-:-:S03]  /*1600*/  ISETP.LT.OR P5, PT, R23, 0x41, P3 ;  /* 0x000000411700780c */ /* 0x000fc60001fa1670 */
[----:B------:R-:W-:Y:S01]  /*1610*/  IMAD.X R11, R13, 0x1, R0, P2 ;  /* 0x000000010d0b7824 */ /* 0x000fe200010e0600 */
[----:B------:R5:W-:Y:S01]  /*1620*/  LDGSTS.E.BYPASS.LTC128B.128 [R2+0x1100], [R12.64], !P4 ;  /* 0x011000000c027fae */ /* 0x000be2000e101d48 */
[C---:B------:R-:W-:Y:S02]  /*1630*/  ISETP.LT.OR P4, PT, R23.reuse, 0x51, P3 ;  /* 0x000000511700780c */ /* 0x040fe40001f81670 */
[----:B------:R-:W-:Y:S01]  /*1640*/  ISETP.LT.OR P3, PT, R23, 0x61, P3 ;  /* 0x000000611700780c */ /* 0x000fe20001f61670 */
[----:B------:R3:W-:Y:S01]  /*1650*/  LDGSTS.E.BYPASS.LTC128B.128 [R2+0x1900], [R10.64], !P6 ;  /* 0x019000000a027fae */ /* 0x0007e2000f101d48 */
[----:B--2---:R-:W-:-:S05]  /*1660*/  IADD3 R8, P1, R10, R14, RZ ;  /* 0x0000000e0a087210 */ /* 0x004fca0007f3e0ff */
[----:B------:R-:W-:Y:S01]  /*1670*/  IMAD.X R9, R11, 0x1, R0, P1 ;  /* 0x000000010b097824 */ /* 0x000fe200008e0600 */
[----:B----4-:R-:W-:-:S04]  /*1680*/  IADD3 R6, P2, R8, R14, RZ ;  /* 0x0000000e08067210 */ /* 0x010fc80007f5e0ff */
[----:B------:R3:W-:Y:S01]  /*1690*/  LDGSTS.E.BYPASS.LTC128B.128 [R2+0x2100], [R8.64], !P5 ;  /* 0x0210000008027fae */ /* 0x0007e2000e901d48 */
[----:B------:R-:W-:Y:S02]  /*16a0*/  IADD3.X R7, R9, R0, RZ, P2, !PT ;  /* 0x0000000009077210 */ /* 0x000fe400017fe4ff */
[----:B-----5:R-:W-:-:S03]  /*16b0*/  IADD3 R12, P1, R6, R14, RZ ;  /* 0x0000000e060c7210 */ /* 0x020fc60007f3e0ff */
[----:B------:R3:W-:Y:S02]  /*16c0*/  LDGSTS.E.BYPASS.LTC128B.128 [R2+0x2900], [R6.64], !P4 ;  /* 0x0290000006027fae */ /* 0x0007e4000e101d48 */
[----:B------:R-:W-:-:S05]  /*16d0*/  IMAD.X R13, R7, 0x1, R0, P1 ;  /* 0x00000001070d7824 */ /* 0x000fca00008e0600 */
[----:B------:R3:W-:Y:S03]  /*16e0*/  LDGSTS.E.BYPASS.LTC128B.128 [R2+0x3100], [R12.64], !P3 ;  /* 0x031000000c027fae */ /* 0x0007e6000d901d48 */
.L_x_0:
[----:B--2-4-:R-:W-:Y:S01]  /*16f0*/  LOP3.LUT P1, RZ, R40, 0x4, RZ, 0xc0, !PT ;  /* 0x0000000428ff7812 */ /* 0x014fe2000782c0ff */
[-C--:B-1-3--:R-:W-:Y:S01]  /*1700*/  HMMA.16816.F32 R8, R36, R52.reuse, RZ ;  /* 0x000000342408723c */ /* 0x08afe200000018ff */
[----:B------:R-:W-:Y:S01]  /*1710*/  MOV R0, 0x40 ;  /* 0x0000004000007802 */ /* 0x000fe20000000f00 */
[----:B------:R-:W0:Y:S01]  /*1720*/  LDGDEPBAR ;  /* 0x00000000000079af */ /* 0x000e220000000000 */
[----:B------:R-:W-:Y:S02]  /*1730*/  LEA R231, R4, R230, 0x1 ;  /* 0x000000e604e77211 */ /* 0x000fe400078e08ff */
[----:B------:R-:W-:Y:S02]  /*1740*/  SEL R0, R0, 0xffffffc0, !P1 ;  /* 0xffffffc000007807 */ /* 0x000fe40004800000 */
[----:B------:R-:W-:Y:S01]  /*1750*/  LEA R232, R3, R231, 0x1 ;  /* 0x000000e703e87211 */ /* 0x000fe200078e08ff */
[----:B------:R-:W-:Y:S01]  /*1760*/  LDSM.16.M88.4 R20, [R231+0x7100] ;  /* 0x00710000e714783b */ /* 0x000fe20000000200 */
[-C--:B------:R-:W-:Y:S01]  /*1770*/  IADD3 R229, R119, R0.reuse, RZ ;  /* 0x0000000077e57210 */ /* 0x080fe20007ffe0ff */
[----:B------:R-:W-:Y:S01]  /*1780*/  HMMA.16816.F32 R48, R32, R52, RZ ;  /* 0x000000342030723c */ /* 0x000fe200000018ff */
[----:B------:R-:W-:Y:S01]  /*1790*/  IADD3 R228, R234, R0, RZ ;  /* 0x00000000eae47210 */ /* 0x000fe20007ffe0ff */
[----:B------:R-:W-:Y:S01]  /*17a0*/  LDSM.16.M88.4 R16, [R231+0x9100] ;  /* 0x00910000e710783b */ /* 0x000fe20000000200 */
[----:B------:R-:W-:-:S03]  /*17b0*/  ISETP.GE.AND P1, PT, R194, 0x71, PT ;  /* 0x00000071c200780c */ /* 0x000fc60003f26270 */
[----:B------:R-:W1:Y:S02]  /*17c0*/  LDSM.16.M88.4 R40, [R229+0x3900] ;  /* 0x00390000e528783b */ /* 0x000e640000000200 */
[----:B------:R-:W-:Y:S02]  /*17d0*/  HMMA.16816.F32 R64, R36, R54, RZ ;  /* 0x000000362440723c */ /* 0x000fe400000018ff */
[----:B------:R-:W-:Y:S04]  /*17e0*/  LDSM.16.M88.4 R12, [R232+0x7100] ;  /* 0x00710000e80c783b */ /* 0x000fe80000000200 */
[----:B------:R-:W2:Y:S02]  /*17f0*/  LDSM.16.M88.4 R44, [R228] ;  /* 0x00000000e42c783b */ /* 0x000ea40000000200 */
[-C--:B------:R-:W-:Y:S02]  /*1800*/  HMMA.16816.F32 R56, R28, R68.reuse, R8 ;  /* 0x000000441c38723c */ /* 0x080fe40000001808 */
[----:B------:R-:W3:Y:S06]  /*1810*/  LDSM.16.M88.4 R8, [R232+0x9100] ;  /* 0x00910000e808783b */ /* 0x000eec0000000200 */
[----:B------:R-:W-:Y:S11]  /*1820*/  HMMA.16816.F32 R48, R24, R68, R48 ;  /* 0x000000441830723c */ /* 0x000ff60000001830 */
[----:B------:R-:W-:Y:S05]  /*1830*/  @!UPT UIADD3 URZ, URZ, URZ, URZ ;  /* 0x0000003f3f3ff290 */ /* 0x000fea000fffe03f */
[----:B-1----:R-:W-:Y:S08]  /*1840*/  HMMA.16816.F32 R60, R20, R40, R56 ;  /* 0x00000028143c723c */ /* 0x002ff00000001838 */
[----:B------:R-:W-:Y:S08]  /*1850*/  HMMA.16816.F32 R56, R32, R54, RZ ;  /* 0x000000362038723c */ /* 0x000ff000000018ff */
[----:B------:R-:W-:Y:S08]  /*1860*/  HMMA.16816.F32 R48, R16, R40, R48 ;  /* 0x000000281030723c */ /* 0x000ff00000001830 */
[----:B------:R-:W-:Y:S08]  /*1870*/  HMMA.16816.F32 R52, R28, R70, R64 ;  /* 0x000000461c34723c */ /* 0x000ff00000001840 */
[----:B--2---:R-:W-:Y:S08]  /*1880*/  HMMA.16816.F32 R72, R12, R44, R60 ;  /* 0x0000002c0c48723c */ /* 0x004ff0000000183c */
[----:B------:R-:W-:Y:S08]  /*1890*/  HMMA.16816.F32 R60, R36, R80, RZ ;  /* 0x00000050243c723c */ /* 0x000ff000000018ff */
[----:B------:R-:W-:Y:S08]  /*18a0*/  HMMA.16816.F32 R64, R24, R70, R56 ;  /* 0x000000461840723c */ /* 0x000ff00000001838 */
[----:B---3--:R-:W-:Y:S01]  /*18b0*/  HMMA.16816.F32 R76, R8, R44, R48 ;  /* 0x0000002c084c723c */ /* 0x008fe20000001830 */
[----:B------:R-:W1:Y:S01]  /*18c0*/  LDSM.16.M88.4 R48, [R229+0x4100] ;  /* 0x00410000e530783b */ /* 0x000e620000000200 */
[----:B------:R-:W-:-:S04]  /*18d0*/  FMUL.FTZ R0, R72, c[0x0][0x320] ;  /* 0x0000c80048007a20 */ /* 0x000fc80000410000 */
[----:B------:R2:W3:Y:S02]  /*18e0*/  MUFU.TANH R188, R0 ;  /* 0x0000000000bc7308 */ /* 0x0004e40000002400 */
[----:B------:R-:W-:Y:S08]  /*18f0*/  HMMA.16816.F32 R52, R20, R42, R52 ;  /* 0x0000002a1434723c */ /* 0x000ff00000001834 */
[----:B------:R-:W-:Y:S01]  /*1900*/  HMMA.16816.F32 R56, R32, R80, RZ ;  /* 0x000000502038723c */ /* 0x000fe200000018ff */
[----:B--2---:R-:W-:-:S07]  /*1910*/  FMUL.FTZ R0, R73, c[0x0][0x320] ;  /* 0x0000c80049007a20 */ /* 0x004fce0000410000 */
[----:B------:R-:W-:Y:S01]  /*1920*/  HMMA.16816.F32 R60, R28, R84, R60 ;  /* 0x000000541c3c723c */ /* 0x000fe2000000183c */
[----:B------:R2:W4:Y:S07]  /*1930*/  MUFU.TANH R187, R0 ;  /* 0x0000000000bb7308 */ /* 0x00052e0000002400 */
[----:B------:R-:W-:Y:S01]  /*1940*/  HMMA.16816.F32 R64, R16, R42, R64 ;  /* 0x0000002a1040723c */ /* 0x000fe20000001840 */
[----:B------:R-:W5:Y:S07]  /*1950*/  LDSM.16.M88.4 R40, [R228+0x800] ;  /* 0x00080000e428783b */ /* 0x000f6e0000000200 */
[----:B------:R-:W-:Y:S01]  /*1960*/  HMMA.16816.F32 R68, R12, R46, R52 ;  /* 0x0000002e0c44723c */ /* 0x000fe20000001834 */
[----:B--2---:R-:W-:-:S04]  /*1970*/  FMUL.FTZ R0, R74, c[0x0][0x320] ;  /* 0x0000c8004a007a20 */ /* 0x004fc80000410000 */
[----:B------:R2:W1:Y:S03]  /*1980*/  MUFU.TANH R186, R0 ;  /* 0x0000000000ba7308 */ /* 0x0004660000002400 */
[----:B------:R-:W-:Y:S08]  /*1990*/  HMMA.16816.F32 R52, R24, R84, R56 ;  /* 0x000000541834723c */ /* 0x000ff00000001838 */
[----:B------:R-:W-:Y:S01]  /*19a0*/  HMMA.16816.F32 R56, R36, R82, RZ ;  /* 0x000000522438723c */ /* 0x000fe200000018ff */
[----:B--2---:R-:W-:-:S07]  /*19b0*/  FMUL.FTZ R0, R75, c[0x0][0x320] ;  /* 0x0000c8004b007a20 */ /* 0x004fce0000410000 */
[----:B-1----:R-:W-:Y:S01]  /*19c0*/  HMMA.16816.F32 R60, R20, R48, R60 ;  /* 0x00000030143c723c */ /* 0x002fe2000000183c */
[----:B------:R1:W2:Y:S07]  /*19d0*/  MUFU.TANH R185, R0 ;  /* 0x0000000000b97308 */ /* 0x0002ae0000002400 */
[----:B------:R-:W-:Y:S08]  /*19e0*/  HMMA.16816.F32 R72, R8, R46, R64 ;  /* 0x0000002e0848723c */ /* 0x000ff00000001840 */
[----:B------:R-:W-:Y:S01]  /*19f0*/  HMMA.16816.F32 R64, R32, R82, RZ ;  /* 0x000000522040723c */ /* 0x000fe200000018ff */
[----:B-1----:R-:W-:-:S04]  /*1a00*/  FMUL.FTZ R0, R76, c[0x0][0x320] ;  /* 0x0000c8004c007a20 */ /* 0x002fc80000410000 */
[----:B------:R1:W1:Y:S03]  /*1a10*/  MUFU.TANH R184, R0 ;  /* 0x0000000000b87308 */ /* 0x0002660000002400 */
[----:B------:R-:W-:Y:S08]  /*1a20*/  HMMA.16816.F32 R44, R16, R48, R52 ;  /* 0x00000030102c723c */ /* 0x000ff00000001834 */
[----:B------:R-:W-:Y:S01]  /*1a30*/  HMMA.16816.F32 R52, R28, R86, R56 ;  /* 0x000000561c34723c */ /* 0x000fe20000001838 */
[----:B-1----:R-:W-:-:S07]  /*1a40*/  FMUL.FTZ R0, R77, c[0x0][0x320] ;  /* 0x0000c8004d007a20 */ /* 0x002fce0000410000 */
[----:B------:R-:W-:Y:S01]  /*1a50*/  HMMA.16816.F32 R64, R24, R86, R64 ;  /* 0x000000561840723c */ /* 0x000fe20000001840 */
[----:B------:R1:W1:Y:S07]  /*1a60*/  MUFU.TANH R183, R0 ;  /* 0x0000000000b77308 */ /* 0x00026e0000002400 */
[----:B------:R-:W-:Y:S08]  /*1a70*/  HMMA.16816.F32 R56, R32, R88, RZ ;  /* 0x000000582038723c */ /* 0x000ff000000018ff */
[----:B------:R-:W-:Y:S01]  /*1a80*/  HMMA.16816.F32 R52, R20, R50, R52 ;  /* 0x000000321434723c */ /* 0x000fe20000001834 */
[----:B-1----:R-:W-:-:S04]  /*1a90*/  FMUL.FTZ R0, R78, c[0x0][0x320] ;  /* 0x0000c8004e007a20 */ /* 0x002fc80000410000 */
[----:B------:R1:W1:Y:S03]  /*1aa0*/  MUFU.TANH R179, R0 ;  /* 0x0000000000b37308 */ /* 0x0002660000002400 */
[----:B------:R-:W-:Y:S01]  /*1ab0*/  HMMA.16816.F32 R64, R16, R50, R64 ;  /* 0x000000321040723c */ /* 0x000fe20000001840 */
[----:B------:R-:W-:Y:S01]  /*1ac0*/  LDSM.16.M88.4 R48, [R228+0x1000] ;  /* 0x00100000e430783b */ /* 0x000fe20000000200 */
[----:B-1----:R-:W-:-:S06]  /*1ad0*/  FMUL.FTZ R0, R79, c[0x0][0x320] ;  /* 0x0000c8004f007a20 */ /* 0x002fcc0000410000 */
[----:B-----5:R-:W-:Y:S01]  /*1ae0*/  HMMA.16816.F32 R76, R8, R40, R44 ;  /* 0x00000028084c723c */ /* 0x020fe2000000182c */
[----:B------:R-:W1:Y:S01]  /*1af0*/  LDSM.16.M88.4 R44, [R229+0x4900] ;  /* 0x00490000e52c783b */ /* 0x000e620000000200 */
[----:B------:R5:W1:Y:S02]  /*1b00*/  MUFU.TANH R180, R0 ;  /* 0x0000000000b47308 */ /* 0x000a640000002400 */
[----:B-----5:R-:W-:-:S06]  /*1b10*/  FMUL.FTZ R0, R68, c[0x0][0x320] ;  /* 0x0000c80044007a20 */ /* 0x020fcc0000410000 */
[----:B------:R5:W1:Y:S02]  /*1b20*/  MUFU.TANH R182, R0 ;  /* 0x0000000000b67308 */ /* 0x000a640000002400 */
[----:B-----5:R-:W-:-:S06]  /*1b30*/  FMUL.FTZ R0, R69, c[0x0][0x320] ;  /* 0x0000c80045007a20 */ /* 0x020fcc0000410000 */
[----:B------:R5:W1:Y:S02]  /*1b40*/  MUFU.TANH R181, R0 ;  /* 0x0000000000b57308 */ /* 0x000a640000002400 */
[----:B-----5:R-:W-:-:S06]  /*1b50*/  FMUL.FTZ R0, R70, c[0x0][0x320] ;  /* 0x0000c80046007a20 */ /* 0x020fcc0000410000 */
[----:B------:R5:W1:Y:S02]  /*1b60*/  MUFU.TANH R178, R0 ;  /* 0x0000000000b27308 */ /* 0x000a640000002400 */
[----:B-----5:R-:W-:Y:S02]  /*1b70*/  FMUL.FTZ R0, R71, c[0x0][0x320] ;  /* 0x0000c80047007a20 */ /* 0x020fe40000410000 */
[----:B------:R-:W-:Y:S04]  /*1b80*/  HMMA.16816.F32 R68, R12, R40, R60 ;  /* 0x000000280c44723c */ /* 0x000fe8000000183c */
[----:B------:R5:W1:Y:S04]  /*1b90*/  MUFU.TANH R177, R0 ;  /* 0x0000000000b17308 */ /* 0x000a680000002400 */
[----:B------:R-:W-:Y:S01]  /*1ba0*/  HMMA.16816.F32 R60, R36, R88, RZ ;  /* 0x00000058243c723c */ /* 0x000fe200000018ff */
[----:B-----5:R-:W-:-:S04]  /*1bb0*/  FMUL.FTZ R0, R72, c[0x0][0x320] ;  /* 0x0000c80048007a20 */ /* 0x020fc80000410000 */
[----:B------:R5:W1:Y:S11]  /*1bc0*/  MUFU.TANH R176, R0 ;  /* 0x0000000000b07308 */ /* 0x000a760000002400 */
[----:B------:R-:W-:Y:S08]  /*1bd0*/  @!UPT UIADD3 URZ, URZ, URZ, URZ ;  /* 0x0000003f3f3ff290 */ /* 0x000ff0000fffe03f */
[----:B------:R-:W-:Y:S01]  /*1be0*/  HMMA.16816.F32 R60, R28, R92, R60 ;  /* 0x0000005c1c3c723c */ /* 0x000fe2000000183c */
[----:B-----5:R-:W-:-:S04]  /*1bf0*/  FMUL.FTZ R0, R73, c[0x0][0x320] ;  /* 0x0000c80049007a20 */ /* 0x020fc80000410000 */
[----:B------:R5:W2:Y:S11]  /*1c00*/  MUFU.TANH R175, R0 ;  /* 0x0000000000af7308 */ /* 0x000ab60000002400 */
[----:B------:R-:W-:Y:S08]  /*1c10*/  @!UPT UIADD3 URZ, URZ, URZ, URZ ;  /* 0x0000003f3f3ff290 */ /* 0x000ff0000fffe03f */
[----:B-1----:R-:W-:Y:S01]  /*1c20*/  HMMA.16816.F32 R60, R20, R44, R60 ;  /* 0x0000002c143c723c */ /* 0x002fe2000000183c */
[----:B-----5:R-:W-:-:S04]  /*1c30*/  FMUL.FTZ R0, R74, c[0x0][0x320] ;  /* 0x0000c8004a007a20 */ /* 0x020fc80000410000 */
[----:B------:R1:W1:Y:S02]  /*1c40*/  MUFU.TANH R171, R0 ;  /* 0x0000000000ab7308 */ /* 0x0002640000002400 */
[----:B-1----:R-:W-:Y:S02]  /*1c50*/  FMUL.FTZ R0, R75, c[0x0][0x320] ;  /* 0x0000c8004b007a20 */ /* 0x002fe40000410000 */
[----:B------:R-:W-:Y:S04]  /*1c60*/  HMMA.16816.F32 R72, R8, R42, R64 ;  /* 0x0000002a0848723c */ /* 0x000fe80000001840 */
[----:B------:R1:W1:Y:S04]  /*1c70*/  MUFU.TANH R172, R0 ;  /* 0x0000000000ac7308 */ /* 0x0002680000002400 */
[----:B------:R-:W-:Y:S01]  /*1c80*/  HMMA.16816.F32 R64, R32, R90, RZ ;  /* 0x0000005a2040723c */ /* 0x000fe200000018ff */
[----:B-1----:R-:W-:-:S04]  /*1c90*/  FMUL.FTZ R0, R68, c[0x0][0x320] ;  /* 0x0000c80044007a20 */ /* 0x002fc80000410000 */
[----:B------:R1:W1:Y:S11]  /*1ca0*/  MUFU.TANH R174, R0 ;  /* 0x0000000000ae7308 */ /* 0x0002760000002400 */
[----:B------:R-:W-:Y:S08]  /*1cb0*/  @!UPT UIADD3 URZ, URZ, URZ, URZ ;  /* 0x0000003f3f3ff290 */ /* 0x000ff0000fffe03f */
[----:B------:R-:W-:Y:S01]  /*1cc0*/  HMMA.16816.F32 R64, R24, R94, R64 ;  /* 0x0000005e1840723c */ /* 0x000fe20000001840 */
[----:B-1----:R-:W-:-:S04]  /*1cd0*/  FMUL.FTZ R0, R69, c[0x0][0x320] ;  /* 0x0000c80045007a20 */ /* 0x002fc80000410000 */
[----:B------:R1:W1:Y:S11]  /*1ce0*/  MUFU.TANH R173, R0 ;  /* 0x0000000000ad7308 */ /* 0x0002760000002400 */
[----:B------:R-:W-:Y:S08]  /*1cf0*/  @!UPT UIADD3 URZ, URZ, URZ, URZ ;  /* 0x0000003f3f3ff290 */ /* 0x000ff0000fffe03f */
[----:B------:R-:W-:Y:S01]  /*1d00*/  HMMA.16816.F32 R64, R16, R46, R64 ;  /* 0x0000002e1040723c */ /* 0x000fe20000001840 */
[----:B-1----:R-:W-:-:S04]  /*1d10*/  FMUL.FTZ R0, R70, c[0x0][0x320] ;  /* 0x0000c80046007a20 */ /* 0x002fc80000410000 */
[----:B------:R1:W1:Y:S02]  /*1d20*/  MUFU.TANH R170, R0 ;  /* 0x0000000000aa7308 */ /* 0x0002640000002400 */
[----:B-1----:R-:W-:Y:S02]  /*1d30*/  FMUL.FTZ R0, R71, c[0x0][0x320] ;  /* 0x0000c80047007a20 */ /* 0x002fe40000410000 */
[----:B------:R-:W-:Y:S04]  /*1d40*/  HMMA.16816.F32 R68, R12, R42, R52 ;  /* 0x0000002a0c44723c */ /* 0x000fe80000001834 */
[----:B------:R1:W1:Y:S04]  /*1d50*/  MUFU.TANH R169, R0 ;  /* 0x0000000000a97308 */ /* 0x0002680000002400 */
[----:B------:R-:W-:Y:S08]  /*1d60*/  HMMA.16816.F32 R52, R24, R92, R56 ;  /* 0x0000005c1834723c */ /* 0x000ff00000001838 */
[----:B------:R-:W-:Y:S01]  /*1d70*/  HMMA.16816.F32 R56, R36, R90, RZ ;  /* 0x0000005a2438723c */ /* 0x000fe200000018ff */
[----:B-1----:R-:W-:-:S04]  /*1d80*/  FMUL.FTZ R0, R76, c[0x0][0x320] ;  /* 0x0000c8004c007a20 */ /* 0x002fc80000410000 */
[----:B------:R1:W1:Y:S11]  /*1d90*/  MUFU.TANH R168, R0 ;  /* 0x0000000000a87308 */ /* 0x0002760000002400 */
[----:B------:R-:W-:Y:S01]  /*1da0*/  HMMA.16816.F32 R40, R16, R44, R52 ;  /* 0x0000002c1028723c */ /* 0x000fe20000001834 */
[----:B-1----:R-:W-:-:S07]  /*1db0*/  FMUL.FTZ R0, R77, c[0x0][0x320] ;  /* 0x0000c8004d007a20 */ /* 0x002fce0000410000 */
[----:B------:R-:W-:Y:S01]  /*1dc0*/  HMMA.16816.F32 R52, R28, R94, R56 ;  /* 0x0000005e1c34723c */ /* 0x000fe20000001838 */
[----:B------:R1:W1:Y:S07]  /*1dd0*/  MUFU.TANH R167, R0 ;  /* 0x0000000000a77308 */ /* 0x00026e0000002400 */
[----:B------:R-:W-:Y:S01]  /*1de0*/  HMMA.16816.F32 R56, R32, R96, RZ ;  /* 0x000000602038723c */ /* 0x000fe200000018ff */
[----:B-1----:R-:W-:-:S04]  /*1df0*/  FMUL.FTZ R0, R78, c[0x0][0x320] ;  /* 0x0000c8004e007a20 */ /* 0x002fc80000410000 */
[----:B------:R1:W1:Y:S02]  /*1e00*/  MUFU.TANH R163, R0 ;  /* 0x0000000000a37308 */ /* 0x0002640000002400 */
[----:B-1----:R-:W-:Y:S02]  /*1e10*/  FMUL.FTZ R0, R79, c[0x0][0x320] ;  /* 0x0000c8004f007a20 */ /* 0x002fe40000410000 */
[----:B------:R-:W-:Y:S04]  /*1e20*/  HMMA.16816.F32 R76, R8, R48, R40 ;  /* 0x00000030084c723c */ /* 0x000fe80000001828 */
[----:B------:R1:W1:Y:S04]  /*1e30*/  MUFU.TANH R164, R0 ;  /* 0x0000000000a47308 */ /* 0x0002680000002400 */
[----:B------:R-:W-:Y:S01]  /*1e40*/  HMMA.16816.F32 R40, R20, R46, R52 ;  /* 0x0000002e1428723c */ /* 0x000fe20000001834 */
[----:B------:R-:W5:Y:S07]  /*1e50*/  LDSM.16.M88.4 R52, [R229+0x5100] ;  /* 0x00510000e534783b */ /* 0x000f6e0000000200 */
[----:B------:R-:W-:Y:S01]  /*1e60*/  HMMA.16816.F32 R44, R24, R100, R56 ;  /* 0x00000064182c723c */ /* 0x000fe20000001838 */
[----:B-1----:R-:W-:-:S04]  /*1e70*/  FMUL.FTZ R0, R68, c[0x0][0x320] ;  /* 0x0000c80044007a20 */ /* 0x002fc80000410000 */
[----:B------:R1:W1:Y:S02]  /*1e80*/  MUFU.TANH R166, R0 ;  /* 0x0000000000a67308 */ /* 0x0002640000002400 */
[----:B-1----:R-:W-:-:S06]  /*1e90*/  FMUL.FTZ R0, R69, c[0x0][0x320] ;  /* 0x0000c80045007a20 */ /* 0x002fcc0000410000 */
[----:B------:R1:W1:Y:S11]  /*1ea0*/  MUFU.TANH R165, R0 ;  /* 0x0000000000a57308 */ /* 0x0002760000002400 */
[----:B-----5:R-:W-:Y:S01]  /*1eb0*/  HMMA.16816.F32 R44, R16, R52, R44 ;  /* 0x00000034102c723c */ /* 0x020fe2000000182c */
[----:B-1----:R-:W-:-:S04]  /*1ec0*/  FMUL.FTZ R0, R70, c[0x0][0x320] ;  /* 0x0000c80046007a20 */ /* 0x002fc80000410000 */
        /* <DEDUP_REMOVED lines=14> */
[----:B------:R1:W1:Y:S03]  /*1fb0*/  MUFU.TANH R118, R0 ;  /* 0x0000000000767308 */ /* 0x0002660000002400 */
[----:B------:R-:W-:Y:S01]  /*1fc0*/  HMMA.16816.F32 R60, R32, R98, RZ ;  /* 0x00000062203c723c */ /* 0x000fe200000018ff */
[----:B-1----:R-:W-:-:S07]  /*1fd0*/  FMUL.FTZ R0, R75, c[0x0][0x320] ;  /* 0x0000c8004b007a20 */ /* 0x002fce0000410000 */
[----:B------:R-:W-:Y:S01]  /*1fe0*/  HMMA.16816.F32 R72, R8, R50, R64 ;  /* 0x000000320848723c */ /* 0x000fe20000001840 */
[----:B------:R1:W1:Y:S11]  /*1ff0*/  MUFU.TANH R155, R0 ;  /* 0x00000000009b7308 */ /* 0x0002760000002400 */
[----:B------:R-:W-:Y:S04]  /*2000*/  @!UPT UIADD3 URZ, URZ, URZ, URZ ;  /* 0x0000003f3f3ff290 */ /* 0x000fe8000fffe03f */
[----:B------:R-:W-:Y:S08]  /*2010*/  HMMA.16816.F32 R64, R24, R102, R60 ;  /* 0x000000661840723c */ /* 0x000ff0000000183c */
[----:B------:R-:W-:Y:S01]  /*2020*/  HMMA.16816.F32 R60, R36, R104, RZ ;  /* 0x00000068243c723c */ /* 0x000fe200000018ff */
[----:B-1----:R-:W-:-:S04]  /*2030*/  FMUL.FTZ R0, R68, c[0x0][0x320] ;  /* 0x0000c80044007a20 */ /* 0x002fc80000410000 */
[----:B------:R1:W1:Y:S11]  /*2040*/  MUFU.TANH R157, R0 ;  /* 0x00000000009d7308 */ /* 0x0002760000002400 */
[----:B------:R-:W-:Y:S01]  /*2050*/  HMMA.16816.F32 R64, R16, R54, R64 ;  /* 0x000000361040723c */ /* 0x000fe20000001840 */
[----:B-1----:R-:W-:-:S07]  /*2060*/  FMUL.FTZ R0, R69, c[0x0][0x320] ;  /* 0x0000c80045007a20 */ /* 0x002fce0000410000 */
[----:B------:R-:W-:Y:S01]  /*2070*/  HMMA.16816.F32 R60, R28, R108, R60 ;  /* 0x0000006c1c3c723c */ /* 0x000fe2000000183c */
[----:B------:R1:W1:Y:S02]  /*2080*/  MUFU.TANH R156, R0 ;  /* 0x00000000009c7308 */ /* 0x0002640000002400 */
[----:B-1----:R-:W-:-:S06]  /*2090*/  FMUL.FTZ R0, R70, c[0x0][0x320] ;  /* 0x0000c80046007a20 */ /* 0x002fcc0000410000 */
[----:B------:R1:W1:Y:S02]  /*20a0*/  MUFU.TANH R152, R0 ;  /* 0x0000000000987308 */ /* 0x0002640000002400 */
[----:B-1----:R-:W-:Y:S02]  /*20b0*/  FMUL.FTZ R0, R71, c[0x0][0x320] ;  /* 0x0000c80047007a20 */ /* 0x002fe40000410000 */
[----:B------:R-:W-:Y:S01]  /*20c0*/  HMMA.16816.F32 R68, R12, R50, R40 ;  /* 0x000000320c44723c */ /* 0x000fe20000001828 */
[----:B------:R-:W1:Y:S03]  /*20d0*/  LDSM.16.M88.4 R40, [R228+0x1800] ;  /* 0x00180000e428783b */ /* 0x000e660000000200 */
[----:B------:R5:W1:Y:S04]  /*20e0*/  MUFU.TANH R151, R0 ;  /* 0x0000000000977308 */ /* 0x000a680000002400 */
[----:B------:R-:W-:Y:S01]  /*20f0*/  HMMA.16816.F32 R48, R36, R98, RZ ;  /* 0x000000622430723c */ /* 0x000fe200000018ff */
[----:B-----5:R-:W-:-:S04]  /*2100*/  FMUL.FTZ R0, R76, c[0x0][0x320] ;  /* 0x0000c8004c007a20 */ /* 0x020fc80000410000 */
[----:B------:R5:W1:Y:S11]  /*2110*/  MUFU.TANH R148, R0 ;  /* 0x0000000000947308 */ /* 0x000a760000002400 */
[----:B------:R-:W-:Y:S08]  /*2120*/  @!UPT UIADD3 URZ, URZ, URZ, URZ ;  /* 0x0000003f3f3ff290 */ /* 0x000ff0000fffe03f */
[----:B------:R-:W-:Y:S01]  /*2130*/  HMMA.16816.F32 R48, R28, R102, R48 ;  /* 0x000000661c30723c */ /* 0x000fe20000001830 */
[----:B-----5:R-:W-:-:S04]  /*2140*/  FMUL.FTZ R0, R77, c[0x0][0x320] ;  /* 0x0000c8004d007a20 */ /* 0x020fc80000410000 */
[----:B------:R5:W1:Y:S11]  /*2150*/  MUFU.TANH R147, R0 ;  /* 0x0000000000937308 */ /* 0x000a760000002400 */
[----:B------:R-:W-:Y:S08]  /*2160*/  @!UPT UIADD3 URZ, URZ, URZ, URZ ;  /* 0x0000003f3f3ff290 */ /* 0x000ff0000fffe03f */
[----:B------:R-:W-:Y:S01]  /*2170*/  HMMA.16816.F32 R48, R20, R54, R48 ;  /* 0x000000361430723c */ /* 0x000fe20000001830 */
[----:B-----5:R-:W-:-:S04]  /*2180*/  FMUL.FTZ R0, R78, c[0x0][0x320] ;  /* 0x0000c8004e007a20 */ /* 0x020fc80000410000 */
[----:B------:R5:W1:Y:S02]  /*2190*/  MUFU.TANH R137, R0 ;  /* 0x0000000000897308 */ /* 0x000a640000002400 */
[----:B-----5:R-:W-:Y:S02]  /*21a0*/  FMUL.FTZ R0, R79, c[0x0][0x320] ;  /* 0x0000c8004f007a20 */ /* 0x020fe40000410000 */
[----:B-1----:R-:W-:Y:S01]  /*21b0*/  HMMA.16816.F32 R76, R8, R40, R44 ;  /* 0x00000028084c723c */ /* 0x002fe2000000182c */
[----:B------:R-:W1:Y:S03]  /*21c0*/  LDSM.16.M88.4 R44, [R229+0x5900] ;  /* 0x00590000e52c783b */ /* 0x000e660000000200 */
[----:B------:R5:W1:Y:S02]  /*21d0*/  MUFU.TANH R138, R0 ;  /* 0x00000000008a7308 */ /* 0x000a640000002400 */
[----:B-----5:R-:W-:-:S06]  /*21e0*/  FMUL.FTZ R0, R68, c[0x0][0x320] ;  /* 0x0000c80044007a20 */ /* 0x020fcc0000410000 */
[----:B------:R5:W1:Y:S02]  /*21f0*/  MUFU.TANH R146, R0 ;  /* 0x0000000000927308 */ /* 0x000a640000002400 */
[----:B-----5:R-:W-:Y:S01]  /*2200*/  FMUL.FTZ R0, R69, c[0x0][0x320] ;  /* 0x0000c80045007a20 */ /* 0x020fe20000410000 */
[----:B-1----:R-:W-:Y:S05]  /*2210*/  HMMA.16816.F32 R60, R20, R44, R60 ;  /* 0x0000002c143c723c */ /* 0x002fea000000183c */
[----:B------:R1:W1:Y:S02]  /*2220*/  MUFU.TANH R145, R0 ;  /* 0x0000000000917308 */ /* 0x0002640000002400 */
[----:B-1----:R-:W-:-:S06]  /*2230*/  FMUL.FTZ R0, R70, c[0x0][0x320] ;  /* 0x0000c80046007a20 */ /* 0x002fcc0000410000 */
        /* <DEDUP_REMOVED lines=9> */
[----:B-1----:R-:W-:-:S07]  /*22d0*/  FMUL.FTZ R0, R73, c[0x0][0x320] ;  /* 0x0000c80049007a20 */ /* 0x002fce0000410000 */
[----:B------:R-:W-:Y:S01]  /*22e0*/  HMMA.16816.F32 R56, R36, R106, RZ ;  /* 0x0000006a2438723c */ /* 0x000fe200000018ff */
        /* <DEDUP_REMOVED lines=18> */
[----:B------:R-:W-:Y:S01]  /*2410*/  HMMA.16816.F32 R68, R12, R42, R48 ;  /* 0x0000002a0c44723c */ /* 0x000fe20000001830 */
[----:B------:R-:W1:Y:S03]  /*2420*/  LDSM.16.M88.4 R48, [R228+0x2000] ;  /* 0x00200000e430783b */ /* 0x000e660000000200 */
[----:B------:R5:W1:Y:S04]  /*2430*/  MUFU.TANH R154, R0 ;  /* 0x00000000009a7308 */ /* 0x000a680000002400 */
[----:B------:R-:W-:Y:S08]  /*2440*/  HMMA.16816.F32 R40, R16, R44, R52 ;  /* 0x0000002c1028723c */ /* 0x000ff00000001834 */
[----:B------:R-:W-:Y:S01]  /*2450*/  HMMA.16816.F32 R52, R28, R110, R56 ;  /* 0x0000006e1c34723c */ /* 0x000fe20000001838 */
[----:B-----5:R-:W-:-:S04]  /*2460*/  FMUL.FTZ R0, R76, c[0x0][0x320] ;  /* 0x0000c8004c007a20 */ /* 0x020fc80000410000 */
[----:B------:R5:W1:Y:S03]  /*2470*/  MUFU.TANH R141, R0 ;  /* 0x00000000008d7308 */ /* 0x000a660000002400 */
[----:B------:R-:W-:Y:S01]  /*2480*/  HMMA.16816.F32 R56, R32, R120, RZ ;  /* 0x000000782038723c */ /* 0x000fe200000018ff */
[----:B-----5:R-:W-:-:S04]  /*2490*/  FMUL.FTZ R0, R77, c[0x0][0x320] ;  /* 0x0000c8004d007a20 */ /* 0x020fc80000410000 */
[----:B------:R5:W1:Y:S02]  /*24a0*/  MUFU.TANH R115, R0 ;  /* 0x0000000000737308 */ /* 0x000a640000002400 */
[----:B-----5:R-:W-:-:S06]  /*24b0*/  FMUL.FTZ R0, R78, c[0x0][0x320] ;  /* 0x0000c8004e007a20 */ /* 0x020fcc0000410000 */
[----:B------:R5:W1:Y:S02]  /*24c0*/  MUFU.TANH R103, R0 ;  /* 0x0000000000677308 */ /* 0x000a640000002400 */
[----:B-----5:R-:W-:Y:S02]  /*24d0*/  FMUL.FTZ R0, R79, c[0x0][0x320] ;  /* 0x0000c8004f007a20 */ /* 0x020fe40000410000 */
[----:B-1----:R-:W-:Y:S04]  /*24e0*/  HMMA.16816.F32 R76, R8, R48, R40 ;  /* 0x00000030084c723c */ /* 0x002fe80000001828 */
        /* <DEDUP_REMOVED lines=33> */
[----:B------:R1:W1:Y:S02]  /*2700*/  MUFU.TANH R96, R0 ;  /* 0x0000000000607308 */ /* 0x0002640000002400 */
[----:B-1----:R-:W-:Y:S11]  /*2710*/  FMUL.FTZ R0, R69, c[0x0][0x320] ;  /* 0x0000c80045007a20 */ /* 0x002ff60000410000 */
[----:B------:R-:W-:Y:S06]  /*2720*/  @!UPT UIADD3 URZ, URZ, URZ, URZ ;  /* 0x0000003f3f3ff290 */ /* 0x000fec000fffe03f */
        /* <DEDUP_REMOVED lines=8> */
[C---:B------:R-:W-:Y:S08]  /*27b0*/  HMMA.16816.F32 R48, R36.reuse, R122, RZ ;  /* 0x0000007a2430723c */ /* 0x040ff000000018ff */
[----:B------:R-:W-:Y:S01]  /*27c0*/  HMMA.16816.F32 R36, R36, R130, RZ ;  /* 0x000000822424723c */ /* 0x000fe200000018ff */
[----:B-----5:R-:W-:-:S04]  /*27d0*/  FMUL.FTZ R0, R76, c[0x0][0x320] ;  /* 0x0000c8004c007a20 */ /* 0x020fc80000410000 */
[----:B------:R5:W1:Y:S11]  /*27e0*/  MUFU.TANH R92, R0 ;  /* 0x00000000005c7308 */ /* 0x000a760000002400 */
[----:B------:R-:W-:Y:S01]  /*27f0*/  HMMA.16816.F32 R48, R28, R126, R48 ;  /* 0x0000007e1c30723c */ /* 0x000fe20000001830 */
[----:B-----5:R-:W-:-:S07]  /*2800*/  FMUL.FTZ R0, R77, c[0x0][0x320] ;  /* 0x0000c8004d007a20 */ /* 0x020fce0000410000 */
[----:B------:R-:W-:Y:S01]  /*2810*/  HMMA.16816.F32 R28, R28, R134, R36 ;  /* 0x000000861c1c723c */ /* 0x000fe20000001824 */
[----:B------:R5:W1:Y:S11]  /*2820*/  MUFU.TANH R91, R0 ;  /* 0x00000000005b7308 */ /* 0x000a760000002400 */
[----:B------:R-:W-:Y:S04]  /*2830*/  @!UPT UIADD3 URZ, URZ, URZ, URZ ;  /* 0x0000003f3f3ff290 */ /* 0x000fe8000fffe03f */
[----:B------:R-:W-:Y:S01]  /*2840*/  HMMA.16816.F32 R48, R20, R54, R48 ;  /* 0x000000361430723c */ /* 0x000fe20000001830 */
[----:B-----5:R-:W-:-:S04]  /*2850*/  FMUL.FTZ R0, R78, c[0x0][0x320] ;  /* 0x0000c8004e007a20 */ /* 0x020fc80000410000 */
[----:B------:R5:W1:Y:S03]  /*2860*/  MUFU.TANH R90, R0 ;  /* 0x00000000005a7308 */ /* 0x000a660000002400 */
[----:B------:R-:W-:Y:S01]  /*2870*/  HMMA.16816.F32 R52, R16, R54, R64 ;  /* 0x000000361034723c */ /* 0x000fe20000001840 */
[----:B-----5:R-:W-:-:S07]  /*2880*/  FMUL.FTZ R0, R79, c[0x0][0x320] ;  /* 0x0000c8004f007a20 */ /* 0x020fce0000410000 */
[C---:B-1----:R-:W-:Y:S01]  /*2890*/  HMMA.16816.F32 R76, R8.reuse, R40, R44 ;  /* 0x00000028084c723c */ /* 0x042fe2000000182c */
[----:B------:R-:W1:Y:S01]  /*28a0*/  LDSM.16.M88.4 R44, [R229+0x6900] ;  /* 0x00690000e52c783b */ /* 0x000e620000000200 */
[----:B------:R5:W1:Y:S11]  /*28b0*/  MUFU.TANH R89, R0 ;  /* 0x0000000000597308 */ /* 0x000a760000002400 */
[----:B------:R-:W-:Y:S03]  /*28c0*/  @!UPT UIADD3 URZ, URZ, URZ, URZ ;  /* 0x0000003f3f3ff290 */ /* 0x000fe6000fffe03f */
[----:B------:R-:W-:Y:S08]  /*28d0*/  HMMA.16816.F32 R64, R8, R42, R52 ;  /* 0x0000002a0840723c */ /* 0x000ff00000001834 */
[----:B------:R-:W-:Y:S01]  /*28e0*/  HMMA.16816.F32 R52, R32, R130, RZ ;  /* 0x000000822034723c */ /* 0x000fe200000018ff */
[----:B-----5:R-:W-:-:S04]  /*28f0*/  FMUL.FTZ R0, R68, c[0x0][0x320] ;  /* 0x0000c80044007a20 */ /* 0x020fc80000410000 */
[----:B------:R5:W1:Y:S01]  /*2900*/  MUFU.TANH R88, R0 ;  /* 0x0000000000587308 */ /* 0x000a620000002400 */
[----:B------:R-:W-:Y:S02]  /*2910*/  FMUL.FTZ R77, R77, c[0x0][0x320] ;  /* 0x0000c8004d4d7a20 */ /* 0x000fe40000410000 */
[----:B------:R-:W-:Y:S02]  /*2920*/  FMUL.FTZ R78, R78, c[0x0][0x320] ;  /* 0x0000c8004e4e7a20 */ /* 0x000fe40000410000 */
[----:B------:R-:W-:-:S03]  /*2930*/  FMUL.FTZ R79, R79, c[0x0][0x320] ;  /* 0x0000c8004f4f7a20 */ /* 0x000fc60000410000 */
[----:B------:R-:W1:Y:S03]  /*2940*/  MUFU.TANH R77, R77 ;  /* 0x0000004d004d7308 */ /* 0x000e660000002400 */
[----:B------:R-:W-:Y:S02]  /*2950*/  FMUL.FTZ R64, R64, c[0x0][0x320] ;  /* 0x0000c80040407a20 */ /* 0x000fe40000410000 */
[----:B------:R-:W-:Y:S02]  /*2960*/  FMUL.FTZ R65, R65, c[0x0][0x320] ;  /* 0x0000c80041417a20 */ /* 0x000fe40000410000 */
[----:B------:R-:W-:Y:S02]  /*2970*/  FMUL.FTZ R66, R66, c[0x0][0x320] ;  /* 0x0000c80042427a20 */ /* 0x000fe40000410000 */
[----:B-----5:R-:W-:Y:S01]  /*2980*/  FMUL.FTZ R0, R69, c[0x0][0x320] ;  /* 0x0000c80045007a20 */ /* 0x020fe20000410000 */
[----:B------:R-:W1:Y:S01]  /*2990*/  MUFU.TANH R78, R78 ;  /* 0x0000004e004e7308 */ /* 0x000e620000002400 */
[----:B------:R-:W-:Y:S07]  /*29a0*/  HMMA.16816.F32 R36, R24, R134, R52 ;  /* 0x000000861824723c */ /* 0x000fee0000001834 */
[----:B------:R5:W1:Y:S08]  /*29b0*/  MUFU.TANH R87, R0 ;  /* 0x0000000000577308 */ /* 0x000a700000002400 */
[----:B------:R-:W1:Y:S01]  /*29c0*/  MUFU.TANH R79, R79 ;  /* 0x0000004f004f7308 */ /* 0x000e620000002400 */
[----:B-----5:R-:W-:-:S07]  /*29d0*/  FMUL.FTZ R0, R70, c[0x0][0x320] ;  /* 0x0000c80046007a20 */ /* 0x020fce0000410000 */
[----:B------:R-:W1:Y:S08]  /*29e0*/  MUFU.TANH R64, R64 ;  /* 0x0000004000407308 */ /* 0x000e700000002400 */
[----:B------:R5:W1:Y:S08]  /*29f0*/  MUFU.TANH R86, R0 ;  /* 0x0000000000567308 */ /* 0x000a700000002400 */
[----:B------:R-:W1:Y:S01]  /*2a00*/  MUFU.TANH R65, R65 ;  /* 0x0000004100417308 */ /* 0x000e620000002400 */
[----:B-----5:R-:W-:-:S07]  /*2a10*/  FMUL.FTZ R0, R71, c[0x0][0x320] ;  /* 0x0000c80047007a20 */ /* 0x020fce0000410000 */
[----:B------:R-:W1:Y:S01]  /*2a20*/  MUFU.TANH R66, R66 ;  /* 0x0000004200427308 */ /* 0x000e620000002400 */
[----:B------:R-:W-:Y:S07]  /*2a30*/  HMMA.16816.F32 R68, R12, R40, R56 ;  /* 0x000000280c44723c */ /* 0x000fee0000001838 */
[----:B------:R5:W1:Y:S01]  /*2a40*/  MUFU.TANH R85, R0 ;  /* 0x0000000000557308 */ /* 0x000a620000002400 */
[----:B------:R-:W-:Y:S01]  /*2a50*/  HMMA.16816.F32 R56, R32, R128, RZ ;  /* 0x000000802038723c */ /* 0x000fe200000018ff */
[----:B-----5:R-:W-:-:S06]  /*2a60*/  FMUL.FTZ R0, R72, c[0x0][0x320] ;  /* 0x0000c80048007a20 */ /* 0x020fcc0000410000 */
[----:B------:R5:W1:Y:S11]  /*2a70*/  MUFU.TANH R84, R0 ;  /* 0x0000000000547308 */ /* 0x000a760000002400 */
[----:B------:R-:W-:Y:S06]  /*2a80*/  @!UPT UIADD3 URZ, URZ, URZ, URZ ;  /* 0x0000003f3f3ff290 */ /* 0x000fec000fffe03f */
[----:B------:R-:W-:Y:S01]  /*2a90*/  HMMA.16816.F32 R56, R24, R132, R56 ;  /* 0x000000841838723c */ /* 0x000fe20000001838 */
[----:B-----5:R-:W-:-:S04]  /*2aa0*/  FMUL.FTZ R0, R73, c[0x0][0x320] ;  /* 0x0000c80049007a20 */ /* 0x020fc80000410000 */
[----:B------:R5:W2:Y:S11]  /*2ab0*/  MUFU.TANH R83, R0 ;  /* 0x0000000000537308 */ /* 0x000ab60000002400 */
[----:B------:R-:W-:Y:S08]  /*2ac0*/  @!UPT UIADD3 URZ, URZ, URZ, URZ ;  /* 0x0000003f3f3ff290 */ /* 0x000ff0000fffe03f */
[----:B-1----:R-:W-:Y:S01]  /*2ad0*/  HMMA.16816.F32 R32, R16, R44, R56 ;  /* 0x0000002c1020723c */ /* 0x002fe20000001838 */
[----:B-----5:R-:W-:-:S07]  /*2ae0*/  FMUL.FTZ R0, R74, c[0x0][0x320] ;  /* 0x0000c8004a007a20 */ /* 0x020fce0000410000 */
[----:B------:R-:W-:Y:S01]  /*2af0*/  HMMA.16816.F32 R16, R16, R46, R36 ;  /* 0x0000002e1010723c */ /* 0x000fe20000001824 */
[----:B------:R1:W1:Y:S02]  /*2b00*/  MUFU.TANH R82, R0 ;  /* 0x0000000000527308 */ /* 0x0002640000002400 */
[----:B-1----:R-:W-:-:S06]  /*2b10*/  FMUL.FTZ R0, R75, c[0x0][0x320] ;  /* 0x0000c8004b007a20 */ /* 0x002fcc0000410000 */
[----:B------:R1:W1:Y:S02]  /*2b20*/  MUFU.TANH R80, R0 ;  /* 0x0000000000507308 */ /* 0x0002640000002400 */
[----:B-1----:R-:W-:-:S06]  /*2b30*/  FMUL.FTZ R0, R68, c[0x0][0x320] ;  /* 0x0000c80044007a20 */ /* 0x002fcc0000410000 */
[----:B------:R1:W1:Y:S02]  /*2b40*/  MUFU.TANH R75, R0 ;  /* 0x00000000004b7308 */ /* 0x0002640000002400 */
[----:B-1----:R-:W-:-:S06]  /*2b50*/  FMUL.FTZ R0, R69, c[0x0][0x320] ;  /* 0x0000c80045007a20 */ /* 0x002fcc0000410000 */
[----:B------:R1:W1:Y:S02]  /*2b60*/  MUFU.TANH R81, R0 ;  /* 0x0000000000517308 */ /* 0x0002640000002400 */
[----:B-1----:R-:W-:-:S06]  /*2b70*/  FMUL.FTZ R0, R70, c[0x0][0x320] ;  /* 0x0000c80046007a20 */ /* 0x002fcc0000410000 */
[----:B------:R1:W1:Y:S02]  /*2b80*/  MUFU.TANH R74, R0 ;  /* 0x00000000004a7308 */ /* 0x0002640000002400 */
[----:B-1----:R-:W-:Y:S02]  /*2b90*/  FMUL.FTZ R0, R71, c[0x0][0x320] ;  /* 0x0000c80047007a20 */ /* 0x002fe40000410000 */
[----:B------:R-:W-:Y:S01]  /*2ba0*/  HMMA.16816.F32 R68, R12, R42, R48 ;  /* 0x0000002a0c44723c */ /* 0x000fe20000001830 */
[----:B------:R-:W1:Y:S03]  /*2bb0*/  LDSM.16.M88.4 R48, [R228+0x3000] ;  /* 0x00300000e430783b */ /* 0x000e660000000200 */
[----:B------:R5:W1:Y:S01]  /*2bc0*/  MUFU.TANH R73, R0 ;  /* 0x0000000000497308 */ /* 0x000a620000002400 */
[----:B------:R-:W-:-:S04]  /*2bd0*/  DEPBAR.LE SB0, 0x0 ;  /* 0x000080000000791a */ /* 0x000fc80000000000 */
[C---:B------:R-:W-:Y:S08]  /*2be0*/  HMMA.16816.F32 R40, R20.reuse, R44, R60 ;  /* 0x0000002c1428723c */ /* 0x040ff0000000183c */
[----:B------:R-:W-:Y:S01]  /*2bf0*/  HMMA.16816.F32 R20, R20, R46, R28 ;  /* 0x0000002e1414723c */ /* 0x000fe2000000181c */
[----:B-----5:R-:W-:-:S04]  /*2c00*/  FMUL.FTZ R0, R76, c[0x0][0x320] ;  /* 0x0000c8004c007a20 */ /* 0x020fc80000410000 */
[----:B------:R5:W1:Y:S02]  /*2c10*/  MUFU.TANH R72, R0 ;  /* 0x0000000000487308 */ /* 0x000a640000002400 */
[----:B------:R-:W-:Y:S02]  /*2c20*/  FMUL.FTZ R68, R68, c[0x0][0x320] ;  /* 0x0000c80044447a20 */ /* 0x000fe40000410000 */
[----:B------:R-:W-:Y:S02]  /*2c30*/  FMUL.FTZ R70, R70, c[0x0][0x320] ;  /* 0x0000c80046467a20 */ /* 0x000fe40000410000 */
[----:B------:R-:W-:Y:S02]  /*2c40*/  FMUL.FTZ R69, R69, c[0x0][0x320] ;  /* 0x0000c80045457a20 */ /* 0x000fe40000410000 */
[----:B------:R-:W-:Y:S01]  /*2c50*/  FMUL.FTZ R71, R71, c[0x0][0x320] ;  /* 0x0000c80047477a20 */ /* 0x000fe20000410000 */
[----:B------:R-:W2:Y:S01]  /*2c60*/  MUFU.TANH R68, R68 ;  /* 0x0000004400447308 */ /* 0x000ea20000002400 */
[----:B-----5:R-:W-:-:S07]  /*2c70*/  FMUL.FTZ R0, R67, c[0x0][0x320] ;  /* 0x0000c80043007a20 */ /* 0x020fce0000410000 */
[----:B------:R-:W2:Y:S01]  /*2c80*/  MUFU.TANH R60, R69 ;  /* 0x00000045003c7308 */ /* 0x000ea20000002400 */
[-C--:B-1----:R-:W-:Y:S07]  /*2c90*/  HMMA.16816.F32 R40, R12, R48.reuse, R40 ;  /* 0x000000300c28723c */ /* 0x082fee0000001828 */
[----:B------:R-:W1:Y:S01]  /*2ca0*/  MUFU.TANH R70, R70 ;  /* 0x0000004600467308 */ /* 0x000e620000002400 */
[----:B------:R-:W-:Y:S07]  /*2cb0*/  HMMA.16816.F32 R24, R8, R48, R32 ;  /* 0x000000300818723c */ /* 0x000fee0000001820 */
[----:B------:R-:W1:Y:S01]  /*2cc0*/  MUFU.TANH R56, R71 ;  /* 0x0000004700387308 */ /* 0x000e620000002400 */
[-C--:B------:R-:W-:Y:S07]  /*2cd0*/  HMMA.16816.F32 R12, R12, R50.reuse, R20 ;  /* 0x000000320c0c723c */ /* 0x080fee0000001814 */
[----:B------:R5:W1:Y:S01]  /*2ce0*/  MUFU.TANH R52, R0 ;  /* 0x0000000000347308 */ /* 0x000a620000002400 */
[----:B------:R-:W-:Y:S01]  /*2cf0*/  HMMA.16816.F32 R8, R8, R50, R16 ;  /* 0x000000320808723c */ /* 0x000fe20000001810 */
[----:B------:R-:W-:-:S02]  /*2d00*/  FMUL.FTZ R40, R40, c[0x0][0x320] ;  /* 0x0000c80028287a20 */ /* 0x000fc40000410000 */
[----:B------:R-:W-:Y:S02]  /*2d10*/  FMUL.FTZ R41, R41, c[0x0][0x320] ;  /* 0x0000c80029297a20 */ /* 0x000fe40000410000 */
[----:B------:R-:W-:Y:S02]  /*2d20*/  FMUL.FTZ R42, R42, c[0x0][0x320] ;  /* 0x0000c8002a2a7a20 */ /* 0x000fe40000410000 */
[----:B------:R-:W-:Y:S01]  /*2d30*/  FMUL.FTZ R43, R43, c[0x0][0x320] ;  /* 0x0000c8002b2b7a20 */ /* 0x000fe20000410000 */
[----:B------:R-:W1:Y:S01]  /*2d40*/  MUFU.TANH R40, R40 ;  /* 0x0000002800287308 */ /* 0x000e620000002400 */
[----:B------:R-:W-:Y:S02]  /*2d50*/  FMUL.FTZ R24, R24, c[0x0][0x320] ;  /* 0x0000c80018187a20 */ /* 0x000fe40000410000 */
[----:B------:R-:W-:Y:S02]  /*2d60*/  FMUL.FTZ R25, R25, c[0x0][0x320] ;  /* 0x0000c80019197a20 */ /* 0x000fe40000410000 */
[----:B------:R-:W-:Y:S01]  /*2d70*/  FMUL.FTZ R26, R26, c[0x0][0x320] ;  /* 0x0000c8001a1a7a20 */ /* 0x000fe20000410000 */
[----:B-----5:R-:W-:Y:S01]  /*2d80*/  IADD3 R0, R117, R116, RZ ;  /* 0x0000007475007210 */ /* 0x020fe20007ffe0ff */
[----:B------:R-:W-:Y:S01]  /*2d90*/  FMUL.FTZ R27, R27, c[0x0][0x320] ;  /* 0x0000c8001b1b7a20 */ /* 0x000fe20000410000 */
[----:B------:R1:W1:Y:S01]  /*2da0*/  MUFU.TANH R53, R42 ;  /* 0x0000002a00357308 */ /* 0x0002620000002400 */
[----:B------:R-:W-:-:S02]  /*2db0*/  FMUL.FTZ R12, R12, c[0x0][0x320] ;  /* 0x0000c8000c0c7a20 */ /* 0x000fc40000410000 */
[----:B------:R-:W-:Y:S02]  /*2dc0*/  FMUL.FTZ R13, R13, c[0x0][0x320] ;  /* 0x0000c8000d0d7a20 */ /* 0x000fe40000410000 */
[----:B------:R-:W-:Y:S02]  /*2dd0*/  FMUL.FTZ R14, R14, c[0x0][0x320] ;  /* 0x0000c8000e0e7a20 */ /* 0x000fe40000410000 */
[----:B------:R-:W-:Y:S01]  /*2de0*/  FMUL.FTZ R15, R15, c[0x0][0x320] ;  /* 0x0000c8000f0f7a20 */ /* 0x000fe20000410000 */
[----:B------:R1:W1:Y:S01]  /*2df0*/  MUFU.TANH R49, R43 ;  /* 0x0000002b00317308 */ /* 0x0002620000002400 */
[----:B------:R-:W-:Y:S02]  /*2e00*/  FMUL.FTZ R8, R8, c[0x0][0x320] ;  /* 0x0000c80008087a20 */ /* 0x000fe40000410000 */
[----:B------:R-:W-:Y:S02]  /*2e10*/  FMUL.FTZ R9, R9, c[0x0][0x320] ;  /* 0x0000c80009097a20 */ /* 0x000fe40000410000 */
[----:B------:R-:W-:-:S02]  /*2e20*/  FMUL.FTZ R10, R10, c[0x0][0x320] ;  /* 0x0000c8000a0a7a20 */ /* 0x000fc40000410000 */
[----:B------:R-:W-:Y:S01]  /*2e30*/  FMUL.FTZ R11, R11, c[0x0][0x320] ;  /* 0x0000c8000b0b7a20 */ /* 0x000fe20000410000 */
[----:B------:R-:W1:Y:S08]  /*2e40*/  MUFU.TANH R41, R41 ;  /* 0x0000002900297308 */ /* 0x000e700000002400 */
[----:B------:R-:W1:Y:S08]  /*2e50*/  MUFU.TANH R24, R24 ;  /* 0x0000001800187308 */ /* 0x000e700000002400 */
[----:B------:R1:W1:Y:S08]  /*2e60*/  MUFU.TANH R23, R25 ;  /* 0x0000001900177308 */ /* 0x0002700000002400 */
        /* <DEDUP_REMOVED lines=9> */
[----:B------:R1:W1:Y:S01]  /*2f00*/  MUFU.TANH R33, R11 ;  /* 0x0000000b00217308 */ /* 0x0002620000002400 */
[----:B------:R-:W-:Y:S06]  /*2f10*/  BAR.SYNC.DEFER_BLOCKING 0x0 ;  /* 0x0000000000007b1d */ /* 0x000fec0000010000 */
[----:B------:R-:W-:Y:S05]  /*2f20*/  @!P1 BRA `(.L_x_1) ;  /* 0x0000021000009947 */ /* 0x000fea0003800000 */
[----:B-1234-:R-:W-:Y:S01]  /*2f30*/  IADD3 R8, R198, -0x2, RZ ;  /* 0xfffffffec6087810 */ /* 0x01efe20007ffe0ff */
[----:B------:R-:W-:-:S03]  /*2f40*/  IMAD.SHL.U32 R17, R190, 0x20, RZ ;  /* 0x00000020be117824 */ /* 0x000fc600078e00ff */
[----:B------:R-:W-:Y:S01]  /*2f50*/  SHF.R.S32.HI R5, RZ, 0x1f, R8 ;  /* 0x0000001fff057819 */ /* 0x000fe20000011408 */
[----:B------:R-:W-:Y:S02]  /*2f60*/  IMAD R2, R189, R8, RZ ;  /* 0x00000008bd027224 */ /* 0x000fe400078e02ff */
[----:B------:R-:W-:-:S04]  /*2f70*/  IMAD.WIDE.U32 R8, R8, R192, R196 ;  /* 0x000000c008087225 */ /* 0x000fc800078e00c4 */
[----:B------:R-:W-:Y:S01]  /*2f80*/  IMAD R2, R5, R192, R2 ;  /* 0x000000c005027224 */ /* 0x000fe200078e0202 */
[----:B------:R-:W-:Y:S02]  /*2f90*/  LEA R6, P2, R8, c[0x0][0x1c8], 0x1 ;  /* 0x0000720008067a11 */ /* 0x000fe400078408ff */
[----:B------:R-:W-:Y:S01]  /*2fa0*/  SHF.L.U64.HI R5, R190, 0x5, R191 ;  /* 0x00000005be057819 */ /* 0x000fe200000102bf */
[----:B------:R-:W-:Y:S01]  /*2fb0*/  IMAD.IADD R2, R9, 0x1, R2 ;  /* 0x0000000109027824 */ /* 0x000fe200078e0202 */
[----:B------:R-:W-:-:S04]  /*2fc0*/  IADD3 R14, P3, R17, R6, RZ ;  /* 0x00000006110e7210 */ /* 0x000fc80007f7e0ff */
[----:B------:R-:W-:Y:S01]  /*2fd0*/  LEA.HI.X R7, R8, c[0x0][0x1cc], R2, 0x1, P2 ;  /* 0x0000730008077a11 */ /* 0x000fe200010f0c02 */
[----:B------:R-:W-:Y:S01]  /*2fe0*/  IMAD.SHL.U32 R2, R195, 0x2, RZ ;  /* 0x00000002c3027824 */ /* 0x000fe200078e00ff */
[----:B------:R-:W-:-:S03]  /*2ff0*/  IADD3 R12, P2, R14, R17, RZ ;  /* 0x000000110e0c7210 */ /* 0x000fc60007f5e0ff */
[----:B------:R-:W-:Y:S01]  /*3000*/  IMAD.X R15, R5, 0x1, R7, P3 ;  /* 0x00000001050f7824 */ /* 0x000fe200018e0607 */
[----:B------:R-:W-:Y:S01]  /*3010*/  IADD3 R10, P3, R12, R17, RZ ;  /* 0x000000110c0a7210 */ /* 0x000fe20007f7e0ff */
[----:B------:R-:W-:Y:S01]  /*3020*/  @!PT LDS RZ, [RZ] ;  /* 0x00000000fffff984 */ /* 0x000fe20000000800 */
[----:B------:R-:W-:Y:S01]  /*3030*/  @!PT LDS RZ, [RZ] ;  /* 0x00000000fffff984 */ /* 0x000fe20000000800 */
[----:B------:R-:W-:Y:S01]  /*3040*/  @!PT LDS RZ, [RZ] ;  /* 0x00000000fffff984 */ /* 0x000fe20000000800 */
[----:B------:R1:W-:Y:S03]  /*3050*/  LDGSTS.E.BYPASS.LTC128B.128 [R2+0x3900], [R6.64], !P0 ;  /* 0x0390000006027fae */ /* 0x0003e6000c101d48 */
[----:B------:R-:W-:Y:S01]  /*3060*/  IADD3.X R13, R15, R5, RZ, P2, !PT ;  /* 0x000000050f0d7210 */ /* 0x000fe200017fe4ff */
[----:B------:R2:W-:Y:S01]  /*3070*/  LDGSTS.E.BYPASS.LTC128B.128 [R2+0x4100], [R14.64], !P0 ;  /* 0x041000000e027fae */ /* 0x0005e2000c101d48 */
[----:B------:R-:W-:-:S03]  /*3080*/  IADD3 R8, P2, R10, R17, RZ ;  /* 0x000000110a087210 */ /* 0x000fc60007f5e0ff */
[--C-:B------:R-:W-:Y:S01]  /*3090*/  IMAD.X R11, R13, 0x1, R5.reuse, P3 ;  /* 0x000000010d0b7824 */ /* 0x100fe200018e0605 */
[----:B------:R3:W-:Y:S03]  /*30a0*/  LDGSTS.E.BYPASS.LTC128B.128 [R2+0x4900], [R12.64], !P0 ;  /* 0x049000000c027fae */ /* 0x0007e6000c101d48 */
[----:B------:R-:W-:Y:S01]  /*30b0*/  IMAD.X R9, R11, 0x1, R5, P2 ;  /* 0x000000010b097824 */ /* 0x000fe200010e0605 */
[----:B------:R3:W-:Y:S04]  /*30c0*/  LDGSTS.E.BYPASS.LTC128B.128 [R2+0x5100], [R10.64], !P0 ;  /* 0x051000000a027fae */ /* 0x0007e8000c101d48 */
[----:B------:R3:W-:Y:S01]  /*30d0*/  LDGSTS.E.BYPASS.LTC128B.128 [R2+0x5900], [R8.64], !P0 ;  /* 0x0590000008027fae */ /* 0x0007e2000c101d48 */
[----:B-1----:R-:W-:-:S04]  /*30e0*/  IADD3 R6, P3, R8, R17, RZ ;  /* 0x0000001108067210 */ /* 0x002fc80007f7e0ff */
[----:B--2---:R-:W-:Y:S02]  /*30f0*/  IADD3 R14, P2, R6, R17, RZ ;  /* 0x00000011060e7210 */ /* 0x004fe40007f5e0ff */
[----:B------:R-:W-:-:S05]  /*3100*/  IADD3.X R7, R9, R5, RZ, P3, !PT ;  /* 0x0000000509077210 */ /* 0x000fca0001ffe4ff */
[----:B------:R-:W-:Y:S01]  /*3110*/  IMAD.X R15, R7, 0x1, R5, P2 ;  /* 0x00000001070f7824 */ /* 0x000fe200010e0605 */
[----:B------:R3:W-:Y:S04]  /*3120*/  LDGSTS.E.BYPASS.LTC128B.128 [R2+0x6100], [R6.64], !P0 ;  /* 0x0610000006027fae */ /* 0x0007e8000c101d48 */
[----:B------:R3:W-:Y:S02]  /*3130*/  LDGSTS.E.BYPASS.LTC128B.128 [R2+0x6900], [R14.64], !P0 ;  /* 0x069000000e027fae */ /* 0x0007e4000c101d48 */
.L_x_1:
[----:B--234-:R-:W-:Y:S01]  /*3140*/  STL [R1+0x8c], R240 ;  /* 0x00008cf001007387 */ /* 0x01cfe20000100800 */
[----:B------:R-:W-:Y:S01]  /*3150*/  SHF.R.S32.HI R2, RZ, 0x1f, R112 ;  /* 0x0000001fff027819 */ /* 0x000fe20000011470 */
[----:B------:R-:W-:Y:S02]  /*3160*/  IMAD.SHL.U32 R224, R0, 0x2, RZ ;  /* 0x0000000200e07824 */ /* 0x000fe400078e00ff */
[----:B------:R-:W-:Y:S01]  /*3170*/  STL [R1+0x88], R239 ;  /* 0x000088ef01007387 */ /* 0x000fe20000100800 */
[----:B------:R-:W-:Y:S01]  /*3180*/  LEA.HI R5, R2, R112, RZ, 0x2 ;  /* 0x0000007002057211 */ /* 0x000fe200078f10ff */
[----:B------:R-:W-:Y:S01]  /*3190*/  IMAD R227, R3, 0x2, R224 ;  /* 0x0000000203e37824 */ /* 0x000fe200078e02e0 */
[----:B------:R-:W-:Y:S01]  /*31a0*/  LEA R225, R4, R224, 0x1 ;  /* 0x000000e004e17211 */ /* 0x000fe200078e08ff */
[----:B------:R-:W-:Y:S01]  /*31b0*/  STL [R1+0x84], R238 ;  /* 0x000084ee01007387 */ /* 0x000fe20000100800 */
[----:B------:R-:W-:-:S03]  /*31c0*/  LOP3.LUT R2, R5, 0x7ffffffc, RZ, 0xc0, !PT ;  /* 0x7ffffffc05027812 */ /* 0x000fc600078ec0ff */
[----:B------:R-:W-:Y:S01]  /*31d0*/  STL [R1+0x80], R237 ;  /* 0x000080ed01007387 */ /* 0x000fe20000100800 */
[----:B------:R-:W-:Y:S02]  /*31e0*/  IMAD R226, R3, 0x2, R225 ;  /* 0x0000000203e27824 */ /* 0x000fe400078e02e1 */
[----:B------:R-:W-:Y:S01]  /*31f0*/  IMAD.IADD R2, R112, 0x1, -R2 ;  /* 0x0000000170027824 */ /* 0x000fe200078e0a02 */
[----:B------:R-:W-:Y:S04]  /*3200*/  STL [R1+0x7c], R236 ;  /* 0x00007cec01007387 */ /* 0x000fe80000100800 */
        /* <DEDUP_REMOVED lines=9> */
[----:B------:R2:W-:Y:S04]  /*32a0*/  STL [R1+0x54], R5 ;  /* 0x0000540501007387 */ /* 0x0005e80000100800 */
[----:B------:R-:W0:Y:S01]  /*32b0*/  LDGDEPBAR ;  /* 0x00000000000079af */ /* 0x000e220000000000 */
[----:B--2---:R-:W-:-:S05]  /*32c0*/  IADD3 R5, R160, c[0x0][0x1d0], RZ ;  /* 0x00007400a0057a10 */ /* 0x004fca0007ffe0ff */
[----:B------:R-:W-:-:S05]  /*32d0*/  IMAD R2, R2, -0x2, R5 ;  /* 0xfffffffe02027824 */ /* 0x000fca00078e0205 */
[C---:B------:R-:W-:Y:S02]  /*32e0*/  ISETP.GT.AND P5, PT, R2.reuse, RZ, PT ;  /* 0x000000ff0200720c */ /* 0x040fe40003fa4270 */
[C---:B------:R-:W-:Y:S02]  /*32f0*/  ISETP.GT.AND P4, PT, R2.reuse, 0x1, PT ;  /* 0x000000010200780c */ /* 0x040fe40003f84270 */
[----:B------:R-:W-:Y:S02]  /*3300*/  ISETP.GT.AND P3, PT, R2, 0x8, PT ;  /* 0x000000080200780c */ /* 0x000fe40003f64270 */
[----:B-1----:R-:W-:Y:S02]  /*3310*/  FSEL R10, R188, -INF , P5 ;  /* 0xff800000bc0a7808 */ /* 0x002fe40002800000 */
[----:B------:R-:W-:Y:S02]  /*3320*/  FSEL R12, R187, -INF , P4 ;  /* 0xff800000bb0c7808 */ /* 0x000fe40002000000 */
[----:B------:R-:W-:-:S02]  /*3330*/  ISETP.GT.AND P2, PT, R2, 0x9, PT ;  /* 0x000000090200780c */ /* 0x000fc40003f44270 */
[----:B------:R-:W-:Y:S02]  /*3340*/  FSEL R26, R182, -INF , P3 ;  /* 0xff800000b61a7808 */ /* 0x000fe40001800000 */
[----:B------:R-:W-:Y:S02]  /*3350*/  FMNMX.FTZ R5, R10, R12, !PT ;  /* 0x0000000c0a057209 */ /* 0x000fe40007810000 */
[----:B------:R-:W-:Y:S02]  /*3360*/  FSEL R13, R184, -INF , P5 ;  /* 0xff800000b80d7808 */ /* 0x000fe40002800000 */
[----:B------:R-:W-:Y:S02]  /*3370*/  FSEL R14, R183, -INF , P4 ;  /* 0xff800000b70e7808 */ /* 0x000fe40002000000 */
[----:B------:R-:W-:Y:S02]  /*3380*/  ISETP.GT.AND P6, PT, R2, 0x10, PT ;  /* 0x000000100200780c */ /* 0x000fe40003fc4270 */
[----:B------:R-:W-:-:S02]  /*3390*/  FSEL R27, R181, -INF , P2 ;  /* 0xff800000b51b7808 */ /* 0x000fc40001000000 */
[----:B------:R-:W-:Y:S02]  /*33a0*/  FMNMX.FTZ R5, R26, R5, !PT ;  /* 0x000000051a057209 */ /* 0x000fe40007810000 */
[----:B------:R-:W-:Y:S02]  /*33b0*/  FSEL R15, R176, -INF , P3 ;  /* 0xff800000b00f7808 */ /* 0x000fe40001800000 */
[----:B------:R-:W-:Y:S02]  /*33c0*/  FMNMX.FTZ R6, R13, R14, !PT ;  /* 0x0000000e0d067209 */ /* 0x000fe40007810000 */
[----:B------:R-:W-:Y:S02]  /*33d0*/  FSEL R18, R179, -INF , P5 ;  /* 0xff800000b3127808 */ /* 0x000fe40002800000 */
[----:B------:R-:W-:Y:S02]  /*33e0*/  FSEL R29, R186, -INF , P5 ;  /* 0xff800000ba1d7808 */ /* 0x000fe40002800000 */
[----:B------:R-:W-:-:S02]  /*33f0*/  ISETP.GT.AND P5, PT, R2, 0x11, PT ;  /* 0x000000110200780c */ /* 0x000fc40003fa4270 */
[----:B------:R-:W-:Y:S02]  /*3400*/  FSEL R28, R174, -INF , P6 ;  /* 0xff800000ae1c7808 */ /* 0x000fe40003000000 */
[----:B------:R-:W-:Y:S02]  /*3410*/  FMNMX.FTZ R5, R27, R5, !PT ;  /* 0x000000051b057209 */ /* 0x000fe40007810000 */
[----:B------:R-:W-:Y:S02]  /*3420*/  FSEL R17, R175, -INF , P2 ;  /* 0xff800000af117808 */ /* 0x000fe40001000000 */
[----:B------:R-:W-:Y:S02]  /*3430*/  FMNMX.FTZ R6, R15, R6, !PT ;  /* 0x000000060f067209 */ /* 0x000fe40007810000 */
[----:B------:R-:W-:Y:S02]  /*3440*/  FSEL R19, R180, -INF , P4 ;  /* 0xff800000b4137808 */ /* 0x000fe40002000000 */
[----:B------:R-:W-:-:S02]  /*3450*/  FSEL R30, R185, -INF , P4 ;  /* 0xff800000b91e7808 */ /* 0x000fc40002000000 */
[----:B------:R-:W-:Y:S02]  /*3460*/  ISETP.GT.AND P4, PT, R2, 0x18, PT ;  /* 0x000000180200780c */ /* 0x000fe40003f84270 */
[----:B------:R-:W-:Y:S02]  /*3470*/  FSEL R104, R173, -INF , P5 ;  /* 0xff800000ad687808 */ /* 0x000fe40002800000 */
[----:B------:R-:W-:Y:S02]  /*3480*/  FMNMX.FTZ R5, R28, R5, !PT ;  /* 0x000000051c057209 */ /* 0x000fe40007810000 */
[----:B------:R-:W-:Y:S02]  /*3490*/  FSEL R37, R168, -INF , P6 ;  /* 0xff800000a8257808 */ /* 0x000fe40003000000 */
[----:B------:R-:W-:Y:S02]  /*34a0*/  FMNMX.FTZ R6, R17, R6, !PT ;  /* 0x0000000611067209 */ /* 0x000fe40007810000 */
[----:B------:R-:W-:-:S02]  /*34b0*/  FSEL R21, R171, -INF , P3 ;  /* 0xff800000ab157808 */ /* 0x000fc40001800000 */
[----:B------:R-:W-:Y:S02]  /*34c0*/  FSEL R31, R178, -INF , P3 ;  /* 0xff800000b21f7808 */ /* 0x000fe40001800000 */
[----:B------:R-:W-:Y:S02]  /*34d0*/  ISETP.GT.AND P3, PT, R2, 0x19, PT ;  /* 0x000000190200780c */ /* 0x000fe40003f64270 */
[----:B------:R-:W-:Y:S02]  /*34e0*/  FSEL R105, R166, -INF , P4 ;  /* 0xff800000a6697808 */ /* 0x000fe40002000000 */
[----:B------:R-:W-:Y:S02]  /*34f0*/  FMNMX.FTZ R5, R104, R5, !PT ;  /* 0x0000000568057209 */ /* 0x000fe40007810000 */
[----:B------:R-:W-:Y:S02]  /*3500*/  FSEL R38, R167, -INF , P5 ;  /* 0xff800000a7267808 */ /* 0x000fe40002800000 */
[----:B------:R-:W-:-:S02]  /*3510*/  FMNMX.FTZ R6, R37, R6, !PT ;  /* 0x0000000625067209 */ /* 0x000fc40007810000 */
[----:B------:R-:W-:Y:S02]  /*3520*/  FSEL R25, R172, -INF , P2 ;  /* 0xff800000ac197808 */ /* 0x000fe40001000000 */
[----:B------:R-:W-:Y:S02]  /*3530*/  FSEL R36, R177, -INF , P2 ;  /* 0xff800000b1247808 */ /* 0x000fe40001000000 */
[----:B------:R-:W-:Y:S02]  /*3540*/  ISETP.GT.AND P2, PT, R2, 0x20, PT ;  /* 0x000000200200780c */ /* 0x000fe40003f44270 */
[----:B------:R-:W-:Y:S02]  /*3550*/  FSEL R106, R165, -INF , P3 ;  /* 0xff800000a56a7808 */ /* 0x000fe40001800000 */
[----:B------:R-:W-:Y:S02]  /*3560*/  FMNMX.FTZ R5, R105, R5, !PT ;  /* 0x0000000569057209 */ /* 0x000fe40007810000 */
[----:B------:R-:W-:-:S02]  /*3570*/  FSEL R46, R164, -INF , P5 ;  /* 0xff800000a42e7808 */ /* 0x000fc40002800000 */
[----:B------:R-:W-:Y:S02]  /*3580*/  FSEL R116, R169, -INF , P5 ;  /* 0xff800000a9747808 */ /* 0x000fe40002800000 */
[----:B------:R-:W-:Y:S02]  /*3590*/  FSEL R39, R159, -INF , P4 ;  /* 0xff8000009f277808 */ /* 0x000fe40002000000 */
[----:B------:R-:W-:Y:S02]  /*35a0*/  FMNMX.FTZ R6, R38, R6, !PT ;  /* 0x0000000626067209 */ /* 0x000fe40007810000 */
[----:B------:R-:W-:Y:S02]  /*35b0*/  FSEL R45, R163, -INF , P6 ;  /* 0xff800000a32d7808 */ /* 0x000fe40003000000 */
[----:B------:R-:W-:Y:S02]  /*35c0*/  FSEL R108, R170, -INF , P6 ;  /* 0xff800000aa6c7808 */ /* 0x000fe40003000000 */
[----:B------:R-:W-:-:S02]  /*35d0*/  ISETP.GT.AND P5, PT, R2, 0x28, PT ;  /* 0x000000280200780c */ /* 0x000fc40003fa4270 */
[----:B------:R-:W-:Y:S02]  /*35e0*/  FSEL R47, R118, -INF , P4 ;  /* 0xff800000762f7808 */ /* 0x000fe40002000000 */
[----:B------:R-:W-:Y:S02]  /*35f0*/  FSEL R117, R162, -INF , P4 ;  /* 0xff800000a2757808 */ /* 0x000fe40002000000 */
[C---:B------:R-:W-:Y:S02]  /*3600*/  ISETP.GT.AND P6, PT, R2.reuse, 0x21, PT ;  /* 0x000000210200780c */ /* 0x040fe40003fc4270 */
[----:B------:R-:W-:Y:S02]  /*3610*/  ISETP.GT.AND P4, PT, R2, 0x29, PT ;  /* 0x000000290200780c */ /* 0x000fe40003f84270 */
[----:B------:R-:W-:Y:S02]  /*3620*/  FSEL R69, R155, -INF , P3 ;  /* 0xff8000009b457808 */ /* 0x000fe40001800000 */
[----:B------:R-:W-:-:S02]  /*3630*/  FSEL R44, R158, -INF , P3 ;  /* 0xff8000009e2c7808 */ /* 0x000fc40001800000 */
[----:B------:R-:W-:Y:S02]  /*3640*/  FSEL R118, R161, -INF , P3 ;  /* 0xff800000a1767808 */ /* 0x000fe40001800000 */
[----:B------:R-:W-:Y:S02]  /*3650*/  ISETP.GT.AND P3, PT, R2, 0x30, PT ;  /* 0x000000300200780c */ /* 0x000fe40003f64270 */
[----:B------:R-:W-:Y:S02]  /*3660*/  FSEL R107, R157, -INF , P2 ;  /* 0xff8000009d6b7808 */ /* 0x000fe40001000000 */
[----:B------:R-:W-:Y:S02]  /*3670*/  FMNMX.FTZ R5, R106, R5, !PT ;  /* 0x000000056a057209 */ /* 0x000fe40007810000 */
[----:B------:R-:W-:Y:S02]  /*3680*/  FMNMX.FTZ R6, R39, R6, !PT ;  /* 0x0000000627067209 */ /* 0x000fe40007810000 */
[----:B------:R-:W-:-:S02]  /*3690*/  FSEL R135, R136, -INF , P5 ;  /* 0xff80000088877808 */ /* 0x000fc40002800000 */
[----:B------:R-:W-:Y:S02]  /*36a0*/  FMNMX.FTZ R7, R18, R19, !PT ;  /* 0x0000001312077209 */ /* 0x000fe40007810000 */
[----:B------:R-:W-:Y:S02]  /*36b0*/  FSEL R133, R137, -INF , P2 ;  /* 0xff80000089857808 */ /* 0x000fe40001000000 */
[----:B------:R-:W-:Y:S02]  /*36c0*/  FSEL R134, R138, -INF , P6 ;  /* 0xff8000008a867808 */ /* 0x000fe40003000000 */
[----:B------:R-:W-:Y:S02]  /*36d0*/  FSEL R129, R139, -INF , P5 ;  /* 0xff8000008b817808 */ /* 0x000fe40002800000 */
[----:B------:R-:W-:Y:S02]  /*36e0*/  FSEL R136, R140, -INF , P4 ;  /* 0xff8000008c887808 */ /* 0x000fe40002000000 */
[----:B------:R-:W-:-:S02]  /*36f0*/  FSEL R126, R145, -INF , P4 ;  /* 0xff800000917e7808 */ /* 0x000fc40002000000 */
[----:B------:R-:W-:Y:S02]  /*3700*/  FSEL R127, R148, -INF , P2 ;  /* 0xff800000947f7808 */ /* 0x000fe40001000000 */
        /* <DEDUP_REMOVED lines=12> */
[----:B------:R-:W-:Y:S02]  /*37d0*/  FMNMX.FTZ R5, R107, R5, !PT ;  /* 0x000000056b057209 */ /* 0x000fe40007810000 */
[C---:B------:R-:W-:Y:S02]  /*37e0*/  ISETP.GT.AND P2, PT, R2.reuse, 0x31, PT ;  /* 0x000000310200780c */ /* 0x040fe40003f44270 */
[C---:B------:R-:W-:Y:S02]  /*37f0*/  ISETP.GT.AND P6, PT, R2.reuse, 0x38, PT ;  /* 0x000000380200780c */ /* 0x040fe40003fc4270 */
[C---:B------:R-:W-:Y:S02]  /*3800*/  ISETP.GT.AND P5, PT, R2.reuse, 0x39, PT ;  /* 0x000000390200780c */ /* 0x040fe40003fa4270 */
[----:B------:R-:W-:-:S02]  /*3810*/  ISETP.GT.AND P4, PT, R2, 0x40, PT ;  /* 0x000000400200780c */ /* 0x000fc40003f84270 */
[----:B------:R-:W-:Y:S02]  /*3820*/  ISETP.GT.AND P3, PT, R2, 0x41, PT ;  /* 0x000000410200780c */ /* 0x000fe40003f64270 */
[----:B------:R-:W-:Y:S02]  /*3830*/  FMNMX.FTZ R6, R44, R6, !PT ;  /* 0x000000062c067209 */ /* 0x000fe40007810000 */
[----:B------:R-:W-:Y:S02]  /*3840*/  FMNMX.FTZ R7, R21, R7, !PT ;  /* 0x0000000715077209 */ /* 0x000fe40007810000 */
[----:B------:R-:W-:Y:S02]  /*3850*/  FMNMX.FTZ R5, R124, R5, !PT ;  /* 0x000000057c057209 */ /* 0x000fe40007810000 */
        /* <DEDUP_REMOVED lines=20> */
[----:B------:R-:W-:Y:S02]  /*39a0*/  FMNMX.FTZ R6, R127, R6, !PT ;  /* 0x000000067f067209 */ /* 0x000fe40007810000 */
[C---:B------:R-:W-:Y:S02]  /*39b0*/  ISETP.GT.AND P2, PT, R2.reuse, 0x48, PT ;  /* 0x000000480200780c */ /* 0x040fe40003f44270 */
[C---:B------:R-:W-:Y:S02]  /*39c0*/  ISETP.GT.AND P6, PT, R2.reuse, 0x49, PT ;  /* 0x000000490200780c */ /* 0x040fe40003fc4270 */
[C---:B------:R-:W-:Y:S02]  /*39d0*/  ISETP.GT.AND P5, PT, R2.reuse, 0x50, PT ;  /* 0x000000500200780c */ /* 0x040fe40003fa4270 */
[C---:B------:R-:W-:Y:S02]  /*39e0*/  ISETP.GT.AND P4, PT, R2.reuse, 0x51, PT ;  /* 0x000000510200780c */ /* 0x040fe40003f84270 */
[----:B------:R-:W-:-:S02]  /*39f0*/  ISETP.GT.AND P3, PT, R2, 0x58, PT ;  /* 0x000000580200780c */ /* 0x000fc40003f64270 */
[----:B------:R-:W-:Y:S02]  /*3a00*/  FMNMX.FTZ R7, R25, R7, !PT ;  /* 0x0000000719077209 */ /* 0x000fe40007810000 */
[----:B------:R-:W-:Y:S02]  /*3a10*/  FMNMX.FTZ R5, R125, R5, !PT ;  /* 0x000000057d057209 */ /* 0x000fe40007810000 */
[----:B------:R-:W-:Y:S02]  /*3a20*/  FMNMX.FTZ R6, R128, R6, !PT ;  /* 0x0000000680067209 */ /* 0x000fe40007810000 */
        /* <DEDUP_REMOVED lines=20> */
[----:B------:R-:W-:-:S02]  /*3b70*/  FMNMX.FTZ R7, R45, R7, !PT ;  /* 0x000000072d077209 */ /* 0x000fc40007810000 */
[C---:B------:R-:W-:Y:S02]  /*3b80*/  ISETP.GT.AND P2, PT, R2.reuse, 0x59, PT ;  /* 0x000000590200780c */ /* 0x040fe40003f44270 */
[C---:B------:R-:W-:Y:S02]  /*3b90*/  ISETP.GT.AND P6, PT, R2.reuse, 0x60, PT ;  /* 0x000000600200780c */ /* 0x040fe40003fc4270 */
[C---:B------:R-:W-:Y:S02]  /*3ba0*/  ISETP.GT.AND P5, PT, R2.reuse, 0x61, PT ;  /* 0x000000610200780c */ /* 0x040fe40003fa4270 */
[C---:B------:R-:W-:Y:S02]  /*3bb0*/  ISETP.GT.AND P4, PT, R2.reuse, 0x68, PT ;  /* 0x000000680200780c */ /* 0x040fe40003f84270 */
[----:B------:R-:W-:Y:S02]  /*3bc0*/  ISETP.GT.AND P3, PT, R2, 0x69, PT ;  /* 0x000000690200780c */ /* 0x000fe40003f64270 */
[----:B------:R-:W-:-:S02]  /*3bd0*/  FMNMX.FTZ R2, R126, R5, !PT ;  /* 0x000000057e027209 */ /* 0x000fc40007810000 */
[----:B------:R-:W-:Y:S02]  /*3be0*/  FMNMX.FTZ R5, R129, R6, !PT ;  /* 0x0000000681057209 */ /* 0x000fe40007810000 */
[----:B------:R-:W-:Y:S02]  /*3bf0*/  FMNMX.FTZ R6, R46, R7, !PT ;  /* 0x000000072e067209 */ /* 0x000fe40007810000 */
[----:B------:R-:W-:Y:S02]  /*3c00*/  FMNMX.FTZ R2, R149, R2, !PT ;  /* 0x0000000295027209 */ /* 0x000fe40007810000 */
[----:B------:R-:W-:Y:S02]  /*3c10*/  FMNMX.FTZ R5, R132, R5, !PT ;  /* 0x0000000584057209 */ /* 0x000fe40007810000 */
[----:B------:R-:W-:Y:S02]  /*3c20*/  FMNMX.FTZ R6, R47, R6, !PT ;  /* 0x000000062f067209 */ /* 0x000fe40007810000 */
        /* <DEDUP_REMOVED lines=30> */
[----:B------:R-:W-:-:S02]  /*3e10*/  FSEL R172, R60, -INF , P2 ;  /* 0xff8000003cac7808 */ /* 0x000fc40001000000 */
[----:B------:R-:W-:Y:S02]  /*3e20*/  FMNMX.FTZ R2, R173, R2, !PT ;  /* 0x00000002ad027209 */ /* 0x000fe40007810000 */
[----:B------:R-:W-:Y:S02]  /*3e30*/  FMNMX.FTZ R5, R183, R5, !PT ;  /* 0x00000005b7057209 */ /* 0x000fe40007810000 */
[----:B------:R-:W-:Y:S02]  /*3e40*/  FMNMX.FTZ R6, R162, R6, !PT ;  /* 0x00000006a2067209 */ /* 0x000fe40007810000 */
[----:B------:R-:W-:Y:S02]  /*3e50*/  FMNMX.FTZ R7, R108, R7, !PT ;  /* 0x000000076c077209 */ /* 0x000fe40007810000 */
[----:B------:R-:W-:Y:S02]  /*3e60*/  FSEL R202, R40, -INF , P6 ;  /* 0xff80000028ca7808 */ /* 0x000fe40003000000 */
[----:B------:R-:W-:-:S02]  /*3e70*/  FMNMX.FTZ R2, R172, R2, !PT ;  /* 0x00000002ac027209 */ /* 0x000fc40007810000 */
[----:B------:R-:W-:Y:S01]  /*3e80*/  FSEL R179, R65, -INF , P2 ;  /* 0xff80000041b37808 */ /* 0x000fe20001000000 */
[----:B------:R-:W-:Y:S01]  /*3e90*/  IMAD.MOV.U32 R4, RZ, RZ, R202 ;  /* 0x000000ffff047224 */ /* 0x000fe200078e00ca */
[----:B------:R-:W-:Y:S02]  /*3ea0*/  FMNMX.FTZ R5, R182, R5, !PT ;  /* 0x00000005b6057209 */ /* 0x000fe40007810000 */
[----:B------:R-:W-:Y:S02]  /*3eb0*/  FMNMX.FTZ R6, R164, R6, !PT ;  /* 0x00000006a4067209 */ /* 0x000fe40007810000 */
[----:B------:R-:W-:Y:S02]  /*3ec0*/  FMNMX.FTZ R7, R116, R7, !PT ;  /* 0x0000000774077209 */ /* 0x000fe40007810000 */
[----:B------:R-:W-:Y:S02]  /*3ed0*/  FSEL R119, R41, -INF , P5 ;  /* 0xff80000029777808 */ /* 0x000fe40002800000 */
[----:B------:R-:W-:-:S02]  /*3ee0*/  FMNMX.FTZ R2, R202, R2, !PT ;  /* 0x00000002ca027209 */ /* 0x000fc40007810000 */
[----:B------:R-:W-:Y:S01]  /*3ef0*/  FSEL R211, R24, -INF , P6 ;  /* 0xff80000018d37808 */ /* 0x000fe20003000000 */
[----:B------:R1:W-:Y:S01]  /*3f00*/  STL [R1+0x90], R119 ;  /* 0x0000907701007387 */ /* 0x0003e20000100800 */
[----:B------:R-:W-:Y:S02]  /*3f10*/  FMNMX.FTZ R5, R179, R5, !PT ;  /* 0x00000005b3057209 */ /* 0x000fe40007810000 */
[----:B------:R-:W-:Y:S02]  /*3f20*/  FMNMX.FTZ R6, R163, R6, !PT ;  /* 0x00000006a3067209 */ /* 0x000fe40007810000 */
[----:B------:R-:W-:Y:S02]  /*3f30*/  FMNMX.FTZ R7, R117, R7, !PT ;  /* 0x0000000775077209 */ /* 0x000fe40007810000 */
[----:B------:R-:W-:Y:S02]  /*3f40*/  FSEL R229, R20, -INF , P4 ;  /* 0xff80000014e57808 */ /* 0x000fe40002000000 */
[----:B------:R-:W-:-:S02]  /*3f50*/  FMNMX.FTZ R2, R119, R2, !PT ;  /* 0x0000000277027209 */ /* 0x000fc40007810000 */
[----:B------:R-:W-:Y:S02]  /*3f60*/  FSEL R185, R23, -INF , P5 ;  /* 0xff80000017b97808 */ /* 0x000fe40002800000 */
        /* <DEDUP_REMOVED lines=9> */
[----:B------:R-:W-:Y:S02]  /*4000*/  FMNMX.FTZ R71, R192, R2, !PT ;  /* 0x00000002c0477209 */ /* 0x000fe40007810000 */
[----:B------:R-:W-:-:S02]  /*4010*/  FSEL R237, R32, -INF , P3 ;  /* 0xff80000020ed7808 */ /* 0x000fc40001800000 */
[----:B------:R-:W-:Y:S01]  /*4020*/  FMNMX.FTZ R2, R184, R5, !PT ;  /* 0x00000005b8027209 */ /* 0x000fe20007810000 */
[----:B------:R-:W2:Y:S01]  /*4030*/  SHFL.BFLY PT, R8, R71, 0x2, 0x1f ;  /* 0x0c401f0047087f89 */ /* 0x000ea200000e0000 */
[----:B------:R-:W-:Y:S02]  /*4040*/  FMNMX.FTZ R5, R193, R6, !PT ;  /* 0x00000006c1057209 */ /* 0x000fe40007810000 */
[----:B------:R-:W-:Y:S02]  /*4050*/  FMNMX.FTZ R6, R138, R7, !PT ;  /* 0x000000078a067209 */ /* 0x000fe40007810000 */
[----:B------:R-:W-:Y:S02]  /*4060*/  FMNMX.FTZ R68, R237, R2, !PT ;  /* 0x00000002ed447209 */ /* 0x000fe40007810000 */
[----:B------:R-:W-:Y:S02]  /*4070*/  FMNMX.FTZ R2, R196, R5, !PT ;  /* 0x00000005c4027209 */ /* 0x000fe40007810000 */
[----:B------:R-:W-:Y:S01]  /*4080*/  FMNMX.FTZ R5, R139, R6, !PT ;  /* 0x000000068b057209 */ /* 0x000fe20007810000 */
[----:B------:R-:W3:Y:S01]  /*4090*/  SHFL.BFLY PT, R9, R68, 0x2, 0x1f ;  /* 0x0c401f0044097f89 */ /* 0x000ee200000e0000 */
[----:B------:R-:W-:-:S02]  /*40a0*/  FSEL R169, R52, -INF , P2 ;  /* 0xff80000034a97808 */ /* 0x000fc40001000000 */
[----:B------:R-:W-:Y:S02]  /*40b0*/  FMNMX.FTZ R5, R140, R5, !PT ;  /* 0x000000058c057209 */ /* 0x000fe40007810000 */
[----:B------:R-:W-:Y:S02]  /*40c0*/  FSEL R209, R42, -INF , P6 ;  /* 0xff8000002ad17808 */ /* 0x000fe40003000000 */
[----:B------:R-:W-:Y:S02]  /*40d0*/  FMNMX.FTZ R2, R169, R2, !PT ;  /* 0x00000002a9027209 */ /* 0x000fe40007810000 */
[----:B------:R-:W-:Y:S02]  /*40e0*/  FMNMX.FTZ R5, R153, R5, !PT ;  /* 0x0000000599057209 */ /* 0x000fe40007810000 */
[----:B------:R-:W-:Y:S02]  /*40f0*/  FSEL R236, R35, -INF , P5 ;  /* 0xff80000023ec7808 */ /* 0x000fe40002800000 */
[----:B------:R-:W-:-:S02]  /*4100*/  FMNMX.FTZ R2, R209, R2, !PT ;  /* 0x00000002d1027209 */ /* 0x000fc40007810000 */
[----:B------:R-:W-:Y:S02]  /*4110*/  FMNMX.FTZ R5, R154, R5, !PT ;  /* 0x000000059a057209 */ /* 0x000fe40007810000 */
[----:B------:R-:W-:Y:S02]  /*4120*/  FSEL R240, R34, -INF , P4 ;  /* 0xff80000022f07808 */ /* 0x000fe40002000000 */
[----:B------:R-:W-:Y:S02]  /*4130*/  FMNMX.FTZ R2, R236, R2, !PT ;  /* 0x00000002ec027209 */ /* 0x000fe40007810000 */
[----:B------:R-:W-:Y:S02]  /*4140*/  FMNMX.FTZ R5, R155, R5, !PT ;  /* 0x000000059b057209 */ /* 0x000fe40007810000 */
[----:B-1----:R-:W-:Y:S02]  /*4150*/  FSEL R119, R33, -INF , P3 ;  /* 0xff80000021777808 */ /* 0x002fe40001800000 */
[----:B------:R-:W-:Y:S01]  /*4160*/  FMNMX.FTZ R2, R240, R2, !PT ;  /* 0x00000002f0027209 */ /* 0x000fe20007810000 */
[----:B------:R-:W-:Y:S01]  /*4170*/  LDSM.16.MT88.4 R32, [R225+0x100] ;  /* 0x00010000e120783b */ /* 0x000fe20000004200 */
[----:B------:R-:W-:-:S02]  /*4180*/  FMNMX.FTZ R5, R156, R5, !PT ;  /* 0x000000059c057209 */ /* 0x000fc40007810000 */
[----:B--2---:R-:W-:Y:S02]  /*4190*/  FMNMX.FTZ R71, R71, R8, !PT ;  /* 0x0000000847477209 */ /* 0x004fe40007810000 */
[----:B------:R-:W-:Y:S02]  /*41a0*/  FMNMX.FTZ R2, R119, R2, !PT ;  /* 0x0000000277027209 */ /* 0x000fe40007810000 */
[----:B------:R-:W-:Y:S01]  /*41b0*/  FMNMX.FTZ R5, R175, R5, !PT ;  /* 0x00000005af057209 */ /* 0x000fe20007810000 */
[----:B------:R-:W1:Y:S01]  /*41c0*/  SHFL.BFLY PT, R7, R71, 0x1, 0x1f ;  /* 0x0c201f0047077f89 */ /* 0x000e6200000e0000 */
[----:B---3--:R-:W-:Y:S02]  /*41d0*/  FMNMX.FTZ R68, R68, R9, !PT ;  /* 0x0000000944447209 */ /* 0x008fe40007810000 */
[----:B------:R-:W-:Y:S01]  /*41e0*/  FMNMX.FTZ R5, R176, R5, !PT ;  /* 0x00000005b0057209 */ /* 0x000fe20007810000 */
[----:B------:R-:W2:Y:S01]  /*41f0*/  SHFL.BFLY PT, R6, R2, 0x2, 0x1f ;  /* 0x0c401f0002067f89 */ /* 0x000ea200000e0000 */
[----:B------:R-:W-:-:S02]  /*4200*/  FSEL R168, R56, -INF , P2 ;  /* 0xff80000038a87808 */ /* 0x000fc40001000000 */
[----:B------:R-:W-:Y:S01]  /*4210*/  FMNMX.FTZ R5, R177, R5, !PT ;  /* 0x00000005b1057209 */ /* 0x000fe20007810000 */
[----:B------:R-:W3:Y:S01]  /*4220*/  SHFL.BFLY PT, R8, R68, 0x1, 0x1f ;  /* 0x0c201f0044087f89 */ /* 0x000ee200000e0000 */
[----:B------:R-:W-:Y:S02]  /*4230*/  FSEL R191, R53, -INF , P6 ;  /* 0xff80000035bf7808 */ /* 0x000fe40003000000 */
[----:B------:R-:W-:Y:S02]  /*4240*/  FMNMX.FTZ R5, R178, R5, !PT ;  /* 0x00000005b2057209 */ /* 0x000fe40007810000 */
[----:B------:R-:W-:Y:S02]  /*4250*/  FSEL R190, R49, -INF , P5 ;  /* 0xff80000031be7808 */ /* 0x000fe40002800000 */
[----:B------:R-:W-:Y:S02]  /*4260*/  FMNMX.FTZ R5, R131, R5, !PT ;  /* 0x0000000583057209 */ /* 0x000fe40007810000 */
[----:B------:R-:W-:-:S02]  /*4270*/  FSEL R201, R48, -INF , P4 ;  /* 0xff80000030c97808 */ /* 0x000fc40002000000 */
[----:B------:R-:W-:Y:S02]  /*4280*/  FMNMX.FTZ R5, R130, R5, !PT ;  /* 0x0000000582057209 */ /* 0x000fe40007810000 */
[----:B------:R-:W-:Y:S02]  /*4290*/  FSEL R200, R43, -INF , P3 ;  /* 0xff8000002bc87808 */ /* 0x000fe40001800000 */
[----:B------:R-:W-:Y:S01]  /*42a0*/  FMNMX.FTZ R5, R206, R5, !PT ;  /* 0x00000005ce057209 */ /* 0x000fe20007810000 */
[----:B------:R-:W-:Y:S01]  /*42b0*/  LDSM.16.MT88.4 R40, [R226+0x100] ;  /* 0x00010000e228783b */ /* 0x000fe20000004200 */
[----:B-1----:R-:W-:Y:S02]  /*42c0*/  FMNMX.FTZ R71, R71, R7, !PT ;  /* 0x0000000747477209 */ /* 0x002fe40007810000 */
[----:B------:R-:W-:Y:S02]  /*42d0*/  FMNMX.FTZ R5, R168, R5, !PT ;  /* 0x00000005a8057209 */ /* 0x000fe40007810000 */
[----:B--2---:R-:W-:Y:S01]  /*42e0*/  FMNMX.FTZ R2, R2, R6, !PT ;  /* 0x0000000602027209 */ /* 0x004fe20007810000 */
[----:B------:R-:W-:Y:S01]  /*42f0*/  FMUL.FTZ R7, R71, c[0x0][0x2d0] ;  /* 0x0000b40047077a20 */ /* 0x000fe20000410000 */
[----:B------:R-:W-:-:S02]  /*4300*/  FMNMX.FTZ R5, R191, R5, !PT ;  /* 0x00000005bf057209 */ /* 0x000fc40007810000 */
[----:B------:R-:W-:Y:S01]  /*4310*/  FSETP.NEU.FTZ.AND P2, PT, R71, -INF , PT ;  /* 0xff8000004700780b */ /* 0x000fe20003f5d000 */
[----:B------:R-:W1:Y:S01]  /*4320*/  SHFL.BFLY PT, R11, R2, 0x1, 0x1f ;  /* 0x0c201f00020b7f89 */ /* 0x000e6200000e0000 */
[----:B------:R-:W-:Y:S02]  /*4330*/  FMNMX.FTZ R5, R190, R5, !PT ;  /* 0x00000005be057209 */ /* 0x000fe40007810000 */
[----:B---3--:R-:W-:Y:S02]  /*4340*/  FMNMX.FTZ R68, R68, R8, !PT ;  /* 0x0000000844447209 */ /* 0x008fe40007810000 */
[----:B------:R-:W-:Y:S02]  /*4350*/  FSEL R7, R7, RZ, P2 ;  /* 0x000000ff07077208 */ /* 0x000fe40001000000 */
[----:B------:R-:W-:Y:S01]  /*4360*/  FMNMX.FTZ R8, R201, R5, !PT ;  /* 0x00000005c9087209 */ /* 0x000fe20007810000 */
[C---:B------:R-:W-:Y:S01]  /*4370*/  FMUL.FTZ R9, R68.reuse, c[0x0][0x2d0] ;  /* 0x0000b40044097a20 */ /* 0x040fe20000410000 */
[----:B------:R-:W-:Y:S01]  /*4380*/  FSETP.NEU.FTZ.AND P2, PT, R68, -INF , PT ;  /* 0xff8000004400780b */ /* 0x000fe20003f5d000 */
[--C-:B------:R-:W-:Y:S01]  /*4390*/  FFMA.FTZ R6, R10, c[0x0][0x2d0], -R7.reuse ;  /* 0x0000b4000a067a23 */ /* 0x100fe20000010807 */
[----:B------:R-:W-:Y:S01]  /*43a0*/  FMNMX.FTZ R8, R200, R8, !PT ;  /* 0x00000008c8087209 */ /* 0x000fe20007810000 */
[----:B------:R-:W-:-:S02]  /*43b0*/  FFMA.FTZ R5, R12, c[0x0][0x2d0], -R7 ;  /* 0x0000b4000c057a23 */ /* 0x000fc40000010807 */
[----:B------:R2:W-:Y:S02]  /*43c0*/  MUFU.EX2 R228, R6 ;  /* 0x0000000600e47308 */ /* 0x0005e40000000800 */
[----:B------:R-:W3:Y:S06]  /*43d0*/  SHFL.BFLY PT, R10, R8, 0x2, 0x1f ;  /* 0x0c401f00080a7f89 */ /* 0x000eec00000e0000 */
[----:B------:R4:W3:Y:S01]  /*43e0*/  MUFU.EX2 R199, R5 ;  /* 0x0000000500c77308 */ /* 0x0008e20000000800 */
[----:B-1----:R-:W-:Y:S02]  /*43f0*/  FMNMX.FTZ R2, R2, R11, !PT ;  /* 0x0000000b02027209 */ /* 0x002fe40007810000 */
[----:B--2---:R-:W-:-:S02]  /*4400*/  FSEL R6, R9, RZ, P2 ;  /* 0x000000ff09067208 */ /* 0x004fc40001000000 */
[----:B------:R-:W-:-:S03]  /*4410*/  FSETP.NEU.FTZ.AND P2, PT, R2, -INF , PT ;  /* 0xff8000000200780b */ /* 0x000fc60003f5d000 */
[--C-:B------:R-:W-:Y:S02]  /*4420*/  FFMA.FTZ R9, R15, c[0x0][0x2d0], -R6.reuse ;  /* 0x0000b4000f097a23 */ /* 0x100fe40000010806 */
[----:B----4-:R-:W-:Y:S02]  /*4430*/  FFMA.FTZ R5, R13, c[0x0][0x2d0], -R6 ;  /* 0x0000b4000d057a23 */ /* 0x010fe40000010806 */
[----:B------:R1:W-:Y:S01]  /*4440*/  MUFU.EX2 R210, R9 ;  /* 0x0000000900d27308 */ /* 0x0003e20000000800 */
[----:B---3--:R-:W-:Y:S02]  /*4450*/  FMNMX.FTZ R8, R8, R10, !PT ;  /* 0x0000000a08087209 */ /* 0x008fe40007810000 */
[----:B------:R-:W-:-:S05]  /*4460*/  F2FP.PACK_AB R12, R199, R228 ;  /* 0x000000e4c70c723e */ /* 0x000fca00000000ff */
[----:B------:R2:W-:Y:S01]  /*4470*/  MUFU.EX2 R203, R5 ;  /* 0x0000000500cb7308 */ /* 0x0005e20000000800 */
[----:B-1----:R-:W-:-:S07]  /*4480*/  FFMA.FTZ R9, R17, c[0x0][0x2d0], -R6 ;  /* 0x0000b40011097a23 */ /* 0x002fce0000010806 */
[----:B------:R-:W1:Y:S01]  /*4490*/  MUFU.EX2 R235, R9 ;  /* 0x0000000900eb7308 */ /* 0x000e620000000800 */
[----:B--2---:R-:W-:-:S07]  /*44a0*/  FFMA.FTZ R5, R14, c[0x0][0x2d0], -R6 ;  /* 0x0000b4000e057a23 */ /* 0x004fce0000010806 */
[----:B------:R2:W3:Y:S01]  /*44b0*/  MUFU.EX2 R252, R5 ;  /* 0x0000000500fc7308 */ /* 0x0004e20000000800 */
[----:B-1----:R-:W-:Y:S01]  /*44c0*/  F2FP.PACK_AB R10, R235, R210 ;  /* 0x000000d2eb0a723e */ /* 0x002fe200000000ff */
[----:B--2---:R-:W-:-:S05]  /*44d0*/  FMUL.FTZ R5, R2, c[0x0][0x2d0] ;  /* 0x0000b40002057a20 */ /* 0x004fca0000410000 */
[----:B------:R-:W-:-:S05]  /*44e0*/  FSEL R5, R5, RZ, P2 ;  /* 0x000000ff05057208 */ /* 0x000fca0001000000 */
[--C-:B------:R-:W-:Y:S02]  /*44f0*/  FFMA.FTZ R9, R18, c[0x0][0x2d0], -R5.reuse ;  /* 0x0000b40012097a23 */ /* 0x100fe40000010805 */
[--C-:B------:R-:W-:Y:S02]  /*4500*/  FFMA.FTZ R0, R19, c[0x0][0x2d0], -R5.reuse ;  /* 0x0000b40013007a23 */ /* 0x100fe40000010805 */
[----:B------:R1:W-:Y:S01]  /*4510*/  MUFU.EX2 R251, R9 ;  /* 0x0000000900fb7308 */ /* 0x0003e20000000800 */
[----:B------:R-:W-:Y:S07]  /*4520*/  LDSM.16.MT88.4 R16, [R224+0x100] ;  /* 0x00010000e010783b */ /* 0x000fee0000004200 */
[----:B------:R2:W4:Y:S01]  /*4530*/  MUFU.EX2 R248, R0 ;  /* 0x0000000000f87308 */ /* 0x0005220000000800 */
[----:B-1----:R-:W1:Y:S01]  /*4540*/  SHFL.BFLY PT, R9, R8, 0x1, 0x1f ;  /* 0x0c201f0008097f89 */ /* 0x002e6200000e0000 */
[----:B--2---:R-:W-:-:S03]  /*4550*/  FFMA.FTZ R0, R21, c[0x0][0x2d0], -R5 ;  /* 0x0000b40015007a23 */ /* 0x004fc60000010805 */
[----:B------:R-:W2:Y:S03]  /*4560*/  LDSM.16.MT88.4 R20, [R227+0x100] ;  /* 0x00010000e314783b */ /* 0x000ea60000004200 */
[----:B------:R4:W-:Y:S01]  /*4570*/  MUFU.EX2 R239, R0 ;  /* 0x0000000000ef7308 */ /* 0x0009e20000000800 */
[----:B-1----:R-:W-:Y:S02]  /*4580*/  FMNMX.FTZ R70, R8, R9, !PT ;  /* 0x0000000908467209 */ /* 0x002fe40007810000 */
[----:B---3--:R-:W-:Y:S01]  /*4590*/  F2FP.PACK_AB R8, R252, R203 ;  /* 0x000000cbfc08723e */ /* 0x008fe200000000ff */
[----:B----4-:R-:W-:Y:S01]  /*45a0*/  FFMA.FTZ R0, R25, c[0x0][0x2d0], -R5 ;  /* 0x0000b40019007a23 */ /* 0x010fe20000010805 */
[C---:B------:R-:W-:Y:S01]  /*45b0*/  FSETP.NEU.FTZ.AND P2, PT, R70.reuse, -INF , PT ;  /* 0xff8000004600780b */ /* 0x040fe20003f5d000 */
[----:B------:R-:W-:Y:S01]  /*45c0*/  FMUL.FTZ R3, R70, c[0x0][0x2d0] ;  /* 0x0000b40046037a20 */ /* 0x000fe20000410000 */
[----:B------:R-:W-:Y:S01]  /*45d0*/  F2FP.PACK_AB R9, R248, R251 ;  /* 0x000000fbf809723e */ /* 0x000fe200000000ff */
[----:B------:R1:W3:Y:S02]  /*45e0*/  MUFU.EX2 R204, R0 ;  /* 0x0000000000cc7308 */ /* 0x0002e40000000800 */
[----:B-1----:R-:W-:Y:S01]  /*45f0*/  FFMA.FTZ R0, R26, c[0x0][0x2d0], -R7 ;  /* 0x0000b4001a007a23 */ /* 0x002fe20000010807 */
[----:B---3--:R-:W-:-:S05]  /*4600*/  F2FP.PACK_AB R11, R204, R239 ;  /* 0x000000efcc0b723e */ /* 0x008fca00000000ff */
[----:B------:R1:W-:Y:S02]  /*4610*/  MUFU.EX2 R197, R0 ;  /* 0x0000000000c57308 */ /* 0x0003e40000000800 */
[C---:B------:R-:W-:Y:S08]  /*4620*/  HMMA.16816.F32 R88, R8.reuse, R16, RZ ;  /* 0x000000100858723c */ /* 0x040ff000000018ff */
[----:B------:R-:W-:Y:S01]  /*4630*/  HMMA.16816.F32 R84, R8, R18, RZ ;  /* 0x000000120854723c */ /* 0x000fe200000018ff */
[----:B-1----:R-:W-:-:S02]  /*4640*/  FFMA.FTZ R0, R27, c[0x0][0x2d0], -R7 ;  /* 0x0000b4001b007a23 */ /* 0x002fc40000010807 */
[----:B------:R-:W-:Y:S02]  /*4650*/  LDSM.16.MT88.4 R24, [R225+0x900] ;  /* 0x00090000e118783b */ /* 0x000fe40000004200 */
[----:B------:R1:W3:Y:S03]  /*4660*/  MUFU.EX2 R232, R0 ;  /* 0x0000000000e87308 */ /* 0x0002e60000000800 */
[C---:B--2---:R-:W-:Y:S08]  /*4670*/  HMMA.16816.F32 R80, R8.reuse, R20, RZ ;  /* 0x000000140850723c */ /* 0x044ff000000018ff */
[----:B------:R-:W-:Y:S01]  /*4680*/  HMMA.16816.F32 R76, R8, R22, RZ ;  /* 0x00000016084c723c */ /* 0x000fe200000018ff */
[----:B-1----:R-:W-:Y:S01]  /*4690*/  FSEL R0, R3, RZ, P2 ;  /* 0x000000ff03007208 */ /* 0x002fe20001000000 */
[----:B------:R-:W-:Y:S01]  /*46a0*/  FFMA.FTZ R3, R28, c[0x0][0x2d0], -R7 ;  /* 0x0000b4001c037a23 */ /* 0x000fe20000010807 */
[----:B---3--:R-:W-:-:S05]  /*46b0*/  F2FP.PACK_AB R14, R232, R197 ;  /* 0x000000c5e80e723e */ /* 0x008fca00000000ff */
[C---:B------:R-:W-:Y:S01]  /*46c0*/  HMMA.16816.F32 R72, R8.reuse, R32, RZ ;  /* 0x000000200848723c */ /* 0x040fe200000018ff */
[----:B------:R1:W-:Y:S07]  /*46d0*/  MUFU.EX2 R238, R3 ;  /* 0x0000000300ee7308 */ /* 0x0003ee0000000800 */
[C---:B------:R-:W-:Y:S08]  /*46e0*/  HMMA.16816.F32 R60, R8.reuse, R40, RZ ;  /* 0x00000028083c723c */ /* 0x040ff000000018ff */
[----:B------:R-:W-:Y:S01]  /*46f0*/  HMMA.16816.F32 R64, R8, R34, RZ ;  /* 0x000000220840723c */ /* 0x000fe200000018ff */
[----:B-1----:R-:W-:-:S04]  /*4700*/  FFMA.FTZ R3, R29, c[0x0][0x2d0], -R0 ;  /* 0x0000b4001d037a23 */ /* 0x002fc80000010800 */
[----:B------:R1:W-:Y:S03]  /*4710*/  MUFU.EX2 R181, R3 ;  /* 0x0000000300b57308 */ /* 0x0003e60000000800 */
[----:B------:R-:W-:Y:S01]  /*4720*/  HMMA.16816.F32 R52, R8, R42, RZ ;  /* 0x0000002a0834723c */ /* 0x000fe200000018ff */
[----:B-1----:R-:W-:-:S04]  /*4730*/  FFMA.FTZ R3, R30, c[0x0][0x2d0], -R0 ;  /* 0x0000b4001e037a23 */ /* 0x002fc80000010800 */
[----:B------:R1:W2:Y:S02]  /*4740*/  MUFU.EX2 R180, R3 ;  /* 0x0000000300b47308 */ /* 0x0002a40000000800 */
[--C-:B-1----:R-:W-:Y:S01]  /*4750*/  FFMA.FTZ R3, R31, c[0x0][0x2d0], -R0.reuse ;  /* 0x0000b4001f037a23 */ /* 0x102fe20000010800 */
[----:B--2---:R-:W-:Y:S01]  /*4760*/  F2FP.PACK_AB R13, R180, R181 ;  /* 0x000000b5b40d723e */ /* 0x004fe200000000ff */
[----:B------:R-:W1:Y:S04]  /*4770*/  LDSM.16.MT88.4 R28, [R224+0x900] ;  /* 0x00090000e01c783b */ /* 0x000e680000004200 */
[----:B------:R2:W-:Y:S02]  /*4780*/  MUFU.EX2 R208, R3 ;  /* 0x0000000300d07308 */ /* 0x0005e40000000800 */
[----:B--2---:R-:W-:-:S06]  /*4790*/  FFMA.FTZ R3, R36, c[0x0][0x2d0], -R0 ;  /* 0x0000b40024037a23 */ /* 0x004fcc0000010800 */
[----:B------:R2:W3:Y:S02]  /*47a0*/  MUFU.EX2 R234, R3 ;  /* 0x0000000300ea7308 */ /* 0x0004e40000000800 */
[----:B--2---:R-:W-:Y:S01]  /*47b0*/  FFMA.FTZ R3, R37, c[0x0][0x2d0], -R6 ;  /* 0x0000b40025037a23 */ /* 0x004fe20000010806 */
[----:B---3--:R-:W-:-:S05]  /*47c0*/  F2FP.PACK_AB R15, R234, R208 ;  /* 0x000000d0ea0f723e */ /* 0x008fca00000000ff */
[----:B------:R2:W-:Y:S02]  /*47d0*/  MUFU.EX2 R207, R3 ;  /* 0x0000000300cf7308 */ /* 0x0005e40000000800 */
[C---:B------:R-:W-:Y:S08]  /*47e0*/  HMMA.16816.F32 R56, R12.reuse, R16, RZ ;  /* 0x000000100c38723c */ /* 0x040ff000000018ff */
[----:B------:R-:W-:Y:S01]  /*47f0*/  HMMA.16816.F32 R96, R12, R18, RZ ;  /* 0x000000120c60723c */ /* 0x000fe200000018ff */
[----:B------:R-:W3:Y:S01]  /*4800*/  LDSM.16.MT88.4 R16, [R227+0x900] ;  /* 0x00090000e310783b */ /* 0x000ee20000004200 */
[----:B--2---:R-:W-:-:S04]  /*4810*/  FFMA.FTZ R3, R38, c[0x0][0x2d0], -R6 ;  /* 0x0000b40026037a23 */ /* 0x004fc80000010806 */
[----:B------:R2:W4:Y:S02]  /*4820*/  MUFU.EX2 R230, R3 ;  /* 0x0000000300e67308 */ /* 0x0005240000000800 */
[C---:B------:R-:W-:Y:S08]  /*4830*/  HMMA.16816.F32 R48, R12.reuse, R20, RZ ;  /* 0x000000140c30723c */ /* 0x040ff000000018ff */
[----:B------:R-:W-:Y:S01]  /*4840*/  HMMA.16816.F32 R92, R12, R22, RZ ;  /* 0x000000160c5c723c */ /* 0x000fe200000018ff */
[----:B--2---:R-:W-:-:S07]  /*4850*/  FFMA.FTZ R3, R39, c[0x0][0x2d0], -R6 ;  /* 0x0000b40027037a23 */ /* 0x004fce0000010806 */
[C---:B------:R-:W-:Y:S01]  /*4860*/  HMMA.16816.F32 R100, R12.reuse, R34, RZ ;  /* 0x000000220c64723c */ /* 0x040fe200000018ff */
[----:B------:R-:W2:Y:S01]  /*4870*/  LDSM.16.MT88.4 R36, [R226+0x900] ;  /* 0x00090000e224783b */ /* 0x000ea20000004200 */
[----:B----4-:R-:W-:Y:S01]  /*4880*/  F2FP.PACK_AB R8, R230, R207 ;  /* 0x000000cfe608723e */ /* 0x010fe200000000ff */
[----:B------:R4:W-:Y:S05]  /*4890*/  MUFU.EX2 R233, R3 ;  /* 0x0000000300e97308 */ /* 0x0009ea0000000800 */
[----:B------:R-:W-:Y:S01]  /*48a0*/  HMMA.16816.F32 R20, R12, R40, RZ ;  /* 0x000000280c14723c */ /* 0x000fe200000018ff */
[----:B----4-:R-:W-:-:S04]  /*48b0*/  FFMA.FTZ R3, R44, c[0x0][0x2d0], -R6 ;  /* 0x0000b4002c037a23 */ /* 0x010fc80000010806 */
[----:B------:R4:W1:Y:S02]  /*48c0*/  MUFU.EX2 R212, R3 ;  /* 0x0000000300d47308 */ /* 0x0008640000000800 */
[----:B----4-:R-:W-:Y:S01]  /*48d0*/  FFMA.FTZ R3, R45, c[0x0][0x2d0], -R5 ;  /* 0x0000b4002d037a23 */ /* 0x010fe20000010805 */
[----:B-1----:R-:W-:-:S05]  /*48e0*/  F2FP.PACK_AB R10, R212, R233 ;  /* 0x000000e9d40a723e */ /* 0x002fca00000000ff */
[----:B------:R1:W-:Y:S02]  /*48f0*/  MUFU.EX2 R231, R3 ;  /* 0x0000000300e77308 */ /* 0x0003e40000000800 */
[----:B-1----:R-:W-:-:S06]  /*4900*/  FFMA.FTZ R3, R46, c[0x0][0x2d0], -R5 ;  /* 0x0000b4002e037a23 */ /* 0x002fcc0000010805 */
[----:B------:R1:W4:Y:S02]  /*4910*/  MUFU.EX2 R195, R3 ;  /* 0x0000000300c37308 */ /* 0x0003240000000800 */
[--C-:B-1----:R-:W-:Y:S01]  /*4920*/  FFMA.FTZ R3, R47, c[0x0][0x2d0], -R5.reuse ;  /* 0x0000b4002f037a23 */ /* 0x102fe20000010805 */
[----:B----4-:R-:W-:Y:S01]  /*4930*/  F2FP.PACK_AB R9, R195, R231 ;  /* 0x000000e7c309723e */ /* 0x010fe200000000ff */
[C---:B------:R-:W-:Y:S04]  /*4940*/  HMMA.16816.F32 R44, R12.reuse, R32, RZ ;  /* 0x000000200c2c723c */ /* 0x040fe800000018ff */
[----:B------:R1:W-:Y:S04]  /*4950*/  MUFU.EX2 R188, R3 ;  /* 0x0000000300bc7308 */ /* 0x0003e80000000800 */
[----:B------:R-:W-:Y:S01]  /*4960*/  HMMA.16816.F32 R12, R12, R42, RZ ;  /* 0x0000002a0c0c723c */ /* 0x000fe200000018ff */
[----:B-1----:R-:W-:-:S02]  /*4970*/  FFMA.FTZ R3, R69, c[0x0][0x2d0], -R5 ;  /* 0x0000b40045037a23 */ /* 0x002fc40000010805 */
[----:B------:R-:W-:Y:S02]  /*4980*/  IMAD.MOV.U32 R69, RZ, RZ, R130 ;  /* 0x000000ffff457224 */ /* 0x000fe400078e0082 */
[----:B------:R1:W4:Y:S02]  /*4990*/  MUFU.EX2 R187, R3 ;  /* 0x0000000300bb7308 */ /* 0x0003240000000800 */
[----:B-1----:R-:W-:Y:S01]  /*49a0*/  FFMA.FTZ R3, R104, c[0x0][0x2d0], -R7 ;  /* 0x0000b40068037a23 */ /* 0x002fe20000010807 */
[----:B----4-:R-:W-:-:S05]  /*49b0*/  F2FP.PACK_AB R11, R187, R188 ;  /* 0x000000bcbb0b723e */ /* 0x010fca00000000ff */
[----:B------:R1:W4:Y:S02]  /*49c0*/  MUFU.EX2 R198, R3 ;  /* 0x0000000300c67308 */ /* 0x0003240000000800 */
[C---:B------:R-:W-:Y:S08]  /*49d0*/  HMMA.16816.F32 R120, R8.reuse, R28, R88 ;  /* 0x0000001c0878723c */ /* 0x040ff00000001858 */
[----:B------:R-:W-:Y:S01]  /*49e0*/  HMMA.16816.F32 R88, R8, R30, R84 ;  /* 0x0000001e0858723c */ /* 0x000fe20000001854 */
[----:B-1----:R-:W-:-:S04]  /*49f0*/  FFMA.FTZ R3, R105, c[0x0][0x2d0], -R7 ;  /* 0x0000b40069037a23 */ /* 0x002fc80000010807 */
[----:B------:R1:W-:Y:S03]  /*4a00*/  MUFU.EX2 R194, R3 ;  /* 0x0000000300c27308 */ /* 0x0003e60000000800 */
[C---:B---3--:R-:W-:Y:S08]  /*4a10*/  HMMA.16816.F32 R112, R8.reuse, R16, R80 ;  /* 0x000000100870723c */ /* 0x048ff00000001850 */
[----:B------:R-:W-:Y:S01]  /*4a20*/  HMMA.16816.F32 R84, R8, R18, R76 ;  /* 0x000000120854723c */ /* 0x000fe2000000184c */
[----:B-1----:R-:W-:-:S07]  /*4a30*/  FFMA.FTZ R3, R106, c[0x0][0x2d0], -R7 ;  /* 0x0000b4006a037a23 */ /* 0x002fce0000010807 */
[C---:B------:R-:W-:Y:S01]  /*4a40*/  HMMA.16816.F32 R80, R8.reuse, R26, R64 ;  /* 0x0000001a0850723c */ /* 0x040fe20000001840 */
[----:B------:R1:W3:Y:S07]  /*4a50*/  MUFU.EX2 R186, R3 ;  /* 0x0000000300ba7308 */ /* 0x0002ee0000000800 */
[----:B--2---:R-:W-:Y:S01]  /*4a60*/  HMMA.16816.F32 R76, R8, R38, R52 ;  /* 0x00000026084c723c */ /* 0x004fe20000001834 */
[----:B-1----:R-:W-:-:S07]  /*4a70*/  FFMA.FTZ R3, R107, c[0x0][0x2d0], -R7 ;  /* 0x0000b4006b037a23 */ /* 0x002fce0000010807 */
[----:B------:R-:W-:Y:S01]  /*4a80*/  HMMA.16816.F32 R104, R8, R36, R60 ;  /* 0x000000240868723c */ /* 0x000fe2000000183c */
[----:B------:R1:W-:Y:S02]  /*4a90*/  MUFU.EX2 R205, R3 ;  /* 0x0000000300cd7308 */ /* 0x0003e40000000800 */
[----:B-1----:R-:W-:-:S05]  /*4aa0*/  FFMA.FTZ R3, R108, c[0x0][0x2d0], -R0 ;  /* 0x0000b4006c037a23 */ /* 0x002fca0000010800 */
[----:B------:R-:W-:Y:S01]  /*4ab0*/  HMMA.16816.F32 R108, R8, R24, R72 ;  /* 0x00000018086c723c */ /* 0x000fe20000001848 */
[----:B------:R1:W-:Y:S06]  /*4ac0*/  MUFU.EX2 R243, R3 ;  /* 0x0000000300f37308 */ /* 0x0003ec0000000800 */
[----:B----4-:R-:W-:Y:S02]  /*4ad0*/  F2FP.PACK_AB R8, R198, R238 ;  /* 0x000000eec608723e */ /* 0x010fe400000000ff */
[----:B---3--:R-:W-:Y:S01]  /*4ae0*/  F2FP.PACK_AB R10, R186, R194 ;  /* 0x000000c2ba0a723e */ /* 0x008fe200000000ff */
[----:B-1----:R-:W-:-:S02]  /*4af0*/  FFMA.FTZ R3, R116, c[0x0][0x2d0], -R0 ;  /* 0x0000b40074037a23 */ /* 0x002fc40000010800 */
[----:B------:R-:W-:Y:S02]  /*4b00*/  IMAD.MOV.U32 R116, RZ, RZ, R212 ;  /* 0x000000ffff747224 */ /* 0x000fe400078e00d4 */
[----:B------:R1:W2:Y:S02]  /*4b10*/  MUFU.EX2 R246, R3 ;  /* 0x0000000300f67308 */ /* 0x0002a40000000800 */
[----:B-1----:R-:W-:Y:S01]  /*4b20*/  FFMA.FTZ R3, R117, c[0x0][0x2d0], -R0 ;  /* 0x0000b40075037a23 */ /* 0x002fe20000010800 */
[----:B--2---:R-:W-:Y:S01]  /*4b30*/  F2FP.PACK_AB R9, R246, R243 ;  /* 0x000000f3f609723e */ /* 0x004fe200000000ff */
[----:B------:R-:W-:-:S04]  /*4b40*/  IMAD.MOV.U32 R117, RZ, RZ, R211 ;  /* 0x000000ffff757224 */ /* 0x000fc800078e00d3 */
[----:B------:R1:W-:Y:S02]  /*4b50*/  MUFU.EX2 R249, R3 ;  /* 0x0000000300f97308 */ /* 0x0003e40000000800 */
[----:B-1----:R-:W-:Y:S01]  /*4b60*/  FFMA.FTZ R3, R118, c[0x0][0x2d0], -R0 ;  /* 0x0000b40076037a23 */ /* 0x002fe20000010800 */
[----:B------:R-:W-:-:S05]  /*4b70*/  MOV R118, R131 ;  /* 0x0000008300767202 */ /* 0x000fca0000000f00 */
[----:B------:R1:W2:Y:S02]  /*4b80*/  MUFU.EX2 R245, R3 ;  /* 0x0000000300f57308 */ /* 0x0002a40000000800 */
[----:B-1----:R-:W-:Y:S01]  /*4b90*/  FFMA.FTZ R3, R124, c[0x0][0x2d0], -R7 ;  /* 0x0000b4007c037a23 */ /* 0x002fe20000010807 */
[----:B--2---:R-:W-:-:S05]  /*4ba0*/  F2FP.PACK_AB R11, R245, R249 ;  /* 0x000000f9f50b723e */ /* 0x004fca00000000ff */
[----:B------:R1:W-:Y:S02]  /*4bb0*/  MUFU.EX2 R250, R3 ;  /* 0x0000000300fa7308 */ /* 0x0003e40000000800 */
[C---:B------:R-:W-:Y:S08]  /*4bc0*/  HMMA.16816.F32 R72, R8.reuse, R28, R56 ;  /* 0x0000001c0848723c */ /* 0x040ff00000001838 */
[----:B------:R-:W-:Y:S01]  /*4bd0*/  HMMA.16816.F32 R32, R8, R30, R96 ;  /* 0x0000001e0820723c */ /* 0x000fe20000001860 */
[----:B-1----:R-:W-:-:S04]  /*4be0*/  FFMA.FTZ R3, R125, c[0x0][0x2d0], -R7 ;  /* 0x0000b4007d037a23 */ /* 0x002fc80000010807 */
[----:B------:R1:W-:Y:S03]  /*4bf0*/  MUFU.EX2 R244, R3 ;  /* 0x0000000300f47308 */ /* 0x0003e60000000800 */
[C---:B------:R-:W-:Y:S08]  /*4c00*/  HMMA.16816.F32 R64, R8.reuse, R16, R48 ;  /* 0x000000100840723c */ /* 0x040ff00000001830 */
[----:B------:R-:W-:Y:S01]  /*4c10*/  HMMA.16816.F32 R28, R8, R18, R92 ;  /* 0x00000012081c723c */ /* 0x000fe2000000185c */
[----:B------:R-:W-:Y:S01]  /*4c20*/  LDSM.16.MT88.4 R16, [R227+0x1100] ;  /* 0x00110000e310783b */ /* 0x000fe20000004200 */
[----:B-1----:R-:W-:-:S06]  /*4c30*/  FFMA.FTZ R3, R126, c[0x0][0x2d0], -R7 ;  /* 0x0000b4007e037a23 */ /* 0x002fcc0000010807 */
[C---:B------:R-:W-:Y:S01]  /*4c40*/  HMMA.16816.F32 R52, R8.reuse, R24, R44 ;  /* 0x000000180834723c */ /* 0x040fe2000000182c */
[----:B------:R1:W-:Y:S07]  /*4c50*/  MUFU.EX2 R247, R3 ;  /* 0x0000000300f77308 */ /* 0x0003ee0000000800 */
[----:B------:R-:W-:Y:S01]  /*4c60*/  HMMA.16816.F32 R40, R8, R26, R100 ;  /* 0x0000001a0828723c */ /* 0x000fe20000001864 */
[----:B------:R-:W-:Y:S01]  /*4c70*/  LDSM.16.MT88.4 R24, [R226+0x1100] ;  /* 0x00110000e218783b */ /* 0x000fe20000004200 */
[----:B-1----:R-:W-:-:S04]  /*4c80*/  FFMA.FTZ R3, R127, c[0x0][0x2d0], -R6 ;  /* 0x0000b4007f037a23 */ /* 0x002fc80000010806 */
[----:B------:R1:W-:Y:S02]  /*4c90*/  MUFU.EX2 R241, R3 ;  /* 0x0000000300f17308 */ /* 0x0003e40000000800 */
[----:B-1----:R-:W-:-:S06]  /*4ca0*/  FFMA.FTZ R3, R128, c[0x0][0x2d0], -R6 ;  /* 0x0000b40080037a23 */ /* 0x002fcc0000010806 */
[----:B------:R1:W2:Y:S02]  /*4cb0*/  MUFU.EX2 R223, R3 ;  /* 0x0000000300df7308 */ /* 0x0002a40000000800 */
[--C-:B-1----:R-:W-:Y:S02]  /*4cc0*/  FFMA.FTZ R3, R129, c[0x0][0x2d0], -R6.reuse ;  /* 0x0000b40081037a23 */ /* 0x102fe40000010806 */
[C---:B------:R-:W-:Y:S01]  /*4cd0*/  HMMA.16816.F32 R128, R8.reuse, R36, R20 ;  /* 0x000000240880723c */ /* 0x040fe20000001814 */
[----:B------:R-:W1:Y:S03]  /*4ce0*/  LDSM.16.MT88.4 R20, [R224+0x1100] ;  /* 0x00110000e014783b */ /* 0x000e660000004200 */
[----:B------:R3:W-:Y:S04]  /*4cf0*/  MUFU.EX2 R222, R3 ;  /* 0x0000000300de7308 */ /* 0x0007e80000000800 */
[----:B------:R-:W-:Y:S01]  /*4d00*/  HMMA.16816.F32 R36, R8, R38, R12 ;  /* 0x000000260824723c */ /* 0x000fe2000000180c */
[----:B------:R-:W4:Y:S06]  /*4d10*/  LDSM.16.MT88.4 R12, [R225+0x1100] ;  /* 0x00110000e10c783b */ /* 0x000f2c0000004200 */
[----:B--2---:R-:W-:Y:S01]  /*4d20*/  F2FP.PACK_AB R8, R223, R241 ;  /* 0x000000f1df08723e */ /* 0x004fe200000000ff */
[----:B---3--:R-:W-:-:S02]  /*4d30*/  FFMA.FTZ R3, R132, c[0x0][0x2d0], -R6 ;  /* 0x0000b40084037a23 */ /* 0x008fc40000010806 */
[----:B------:R-:W-:Y:S02]  /*4d40*/  IMAD.MOV.U32 R132, RZ, RZ, R210 ;  /* 0x000000ffff847224 */ /* 0x000fe400078e00d2 */
[----:B------:R2:W3:Y:S02]  /*4d50*/  MUFU.EX2 R221, R3 ;  /* 0x0000000300dd7308 */ /* 0x0004e40000000800 */
[----:B--2---:R-:W-:Y:S01]  /*4d60*/  FFMA.FTZ R3, R133, c[0x0][0x2d0], -R5 ;  /* 0x0000b40085037a23 */ /* 0x004fe20000010805 */
[----:B---3--:R-:W-:Y:S01]  /*4d70*/  F2FP.PACK_AB R10, R221, R222 ;  /* 0x000000dedd0a723e */ /* 0x008fe200000000ff */
[----:B------:R-:W-:-:S04]  /*4d80*/  IMAD.MOV.U32 R133, RZ, RZ, R209 ;  /* 0x000000ffff857224 */ /* 0x000fc800078e00d1 */
[----:B------:R2:W-:Y:S02]  /*4d90*/  MUFU.EX2 R220, R3 ;  /* 0x0000000300dc7308 */ /* 0x0005e40000000800 */
[----:B--2---:R-:W-:Y:S02]  /*4da0*/  FFMA.FTZ R3, R134, c[0x0][0x2d0], -R5 ;  /* 0x0000b40086037a23 */ /* 0x004fe40000010805 */
[----:B------:R-:W-:-:S04]  /*4db0*/  IMAD.MOV.U32 R134, RZ, RZ, R207 ;  /* 0x000000ffff867224 */ /* 0x000fc800078e00cf */
[----:B------:R2:W3:Y:S02]  /*4dc0*/  MUFU.EX2 R219, R3 ;  /* 0x0000000300db7308 */ /* 0x0004e40000000800 */
[----:B--2---:R-:W-:Y:S01]  /*4dd0*/  FFMA.FTZ R3, R135, c[0x0][0x2d0], -R5 ;  /* 0x0000b40087037a23 */ /* 0x004fe20000010805 */
[----:B------:R-:W-:Y:S02]  /*4de0*/  MOV R135, R208 ;  /* 0x000000d000877202 */ /* 0x000fe40000000f00 */
[----:B---3--:R-:W-:-:S03]  /*4df0*/  F2FP.PACK_AB R9, R219, R220 ;  /* 0x000000dcdb09723e */ /* 0x008fc600000000ff */
[----:B------:R2:W-:Y:S02]  /*4e00*/  MUFU.EX2 R218, R3 ;  /* 0x0000000300da7308 */ /* 0x0005e40000000800 */
[----:B--2---:R-:W-:Y:S02]  /*4e10*/  FFMA.FTZ R3, R136, c[0x0][0x2d0], -R5 ;  /* 0x0000b40088037a23 */ /* 0x004fe40000010805 */
[----:B------:R-:W-:-:S04]  /*4e20*/  IMAD.MOV.U32 R136, RZ, RZ, R206 ;  /* 0x000000ffff887224 */ /* 0x000fc800078e00ce */
[----:B------:R2:W3:Y:S02]  /*4e30*/  MUFU.EX2 R217, R3 ;  /* 0x0000000300d97308 */ /* 0x0004e40000000800 */
[----:B--2---:R-:W-:Y:S01]  /*4e40*/  FFMA.FTZ R3, R137, c[0x0][0x2d0], -R0 ;  /* 0x0000b40089037a23 */ /* 0x004fe20000010800 */
[----:B---3--:R-:W-:Y:S01]  /*4e50*/  F2FP.PACK_AB R11, R217, R218 ;  /* 0x000000dad90b723e */ /* 0x008fe200000000ff */
[----:B------:R-:W-:-:S04]  /*4e60*/  IMAD.MOV.U32 R137, RZ, RZ, R205 ;  /* 0x000000ffff897224 */ /* 0x000fc800078e00cd */
[----:B------:R2:W-:Y:S02]  /*4e70*/  MUFU.EX2 R215, R3 ;  /* 0x0000000300d77308 */ /* 0x0005e40000000800 */
[C---:B-1----:R-:W-:Y:S08]  /*4e80*/  HMMA.16816.F32 R48, R8.reuse, R20, R120 ;  /* 0x000000140830723c */ /* 0x042ff00000001878 */
[----:B------:R-:W-:Y:S01]  /*4e90*/  HMMA.16816.F32 R56, R8, R18, R84 ;  /* 0x000000120838723c */ /* 0x000fe20000001854 */
[----:B--2---:R-:W-:Y:S01]  /*4ea0*/  FFMA.FTZ R3, R138, c[0x0][0x2d0], -R0 ;  /* 0x0000b4008a037a23 */ /* 0x004fe20000010800 */
[----:B------:R-:W-:-:S03]  /*4eb0*/  MOV R138, R204 ;  /* 0x000000cc008a7202 */ /* 0x000fc60000000f00 */
[----:B------:R1:W2:Y:S03]  /*4ec0*/  MUFU.EX2 R216, R3 ;  /* 0x0000000300d87308 */ /* 0x0002a60000000800 */
[C---:B------:R-:W-:Y:S08]  /*4ed0*/  HMMA.16816.F32 R60, R8.reuse, R16, R112 ;  /* 0x00000010083c723c */ /* 0x040ff00000001870 */
[----:B----4-:R-:W-:Y:S01]  /*4ee0*/  HMMA.16816.F32 R120, R8, R12, R108 ;  /* 0x0000000c0878723c */ /* 0x010fe2000000186c */
[----:B-1----:R-:W-:-:S07]  /*4ef0*/  FFMA.FTZ R3, R139, c[0x0][0x2d0], -R0 ;  /* 0x0000b4008b037a23 */ /* 0x002fce0000010800 */
[C---:B------:R-:W-:Y:S01]  /*4f00*/  HMMA.16816.F32 R124, R8.reuse, R24, R104 ;  /* 0x00000018087c723c */ /* 0x040fe20000001868 */
[----:B------:R-:W-:Y:S01]  /*4f10*/  IMAD.MOV.U32 R139, RZ, RZ, R203 ;  /* 0x000000ffff8b7224 */ /* 0x000fe200078e00cb */
[----:B------:R1:W-:Y:S06]  /*4f20*/  MUFU.EX2 R214, R3 ;  /* 0x0000000300d67308 */ /* 0x0003ec0000000800 */
[C---:B------:R-:W-:Y:S08]  /*4f30*/  HMMA.16816.F32 R44, R8.reuse, R22, R88 ;  /* 0x00000016082c723c */ /* 0x040ff00000001858 */
[----:B------:R-:W-:Y:S01]  /*4f40*/  HMMA.16816.F32 R80, R8, R14, R80 ;  /* 0x0000000e0850723c */ /* 0x000fe20000001850 */
[----:B-1----:R-:W-:Y:S01]  /*4f50*/  FFMA.FTZ R3, R140, c[0x0][0x2d0], -R0 ;  /* 0x0000b4008c037a23 */ /* 0x002fe20000010800 */
[----:B------:R-:W-:-:S03]  /*4f60*/  MOV R140, R201 ;  /* 0x000000c9008c7202 */ /* 0x000fc60000000f00 */
[----:B------:R1:W3:Y:S03]  /*4f70*/  MUFU.EX2 R213, R3 ;  /* 0x0000000300d57308 */ /* 0x0002e60000000800 */
[----:B------:R-:W-:Y:S07]  /*4f80*/  HMMA.16816.F32 R84, R8, R26, R76 ;  /* 0x0000001a0854723c */ /* 0x000fee000000184c */
[----:B------:R-:W-:-:S02]  /*4f90*/  F2FP.PACK_AB R8, R250, R137 ;  /* 0x00000089fa08723e */ /* 0x000fc400000000ff */
[----:B--2---:R-:W-:Y:S02]  /*4fa0*/  F2FP.PACK_AB R9, R216, R215 ;  /* 0x000000d7d809723e */ /* 0x004fe400000000ff */
[----:B------:R-:W-:Y:S01]  /*4fb0*/  F2FP.PACK_AB R10, R247, R244 ;  /* 0x000000f4f70a723e */ /* 0x000fe200000000ff */
[----:B-1----:R-:W-:Y:S01]  /*4fc0*/  FFMA.FTZ R3, R141, c[0x0][0x2d0], -R6 ;  /* 0x0000b4008d037a23 */ /* 0x002fe20000010806 */
[----:B---3--:R-:W-:Y:S01]  /*4fd0*/  F2FP.PACK_AB R11, R213, R214 ;  /* 0x000000d6d50b723e */ /* 0x008fe200000000ff */
[----:B------:R-:W-:Y:S02]  /*4fe0*/  IMAD.MOV.U32 R141, RZ, RZ, R200 ;  /* 0x000000ffff8d7224 */ /* 0x000fe400078e00c8 */
[----:B------:R1:W-:Y:S04]  /*4ff0*/  MUFU.EX2 R212, R3 ;  /* 0x0000000300d47308 */ /* 0x0003e80000000800 */
[C---:B------:R-:W-:Y:S08]  /*5000*/  HMMA.16816.F32 R88, R8.reuse, R22, R32 ;  /* 0x000000160858723c */ /* 0x040ff00000001820 */
[----:B------:R-:W-:Y:S01]  /*5010*/  HMMA.16816.F32 R32, R8, R16, R64 ;  /* 0x000000100820723c */ /* 0x000fe20000001840 */
[----:B-1----:R-:W-:-:S02]  /*5020*/  FFMA.FTZ R3, R142, c[0x0][0x2d0], -R6 ;  /* 0x0000b4008e037a23 */ /* 0x002fc40000010806 */
[----:B------:R-:W-:Y:S02]  /*5030*/  IMAD.MOV.U32 R142, RZ, RZ, R199 ;  /* 0x000000ffff8e7224 */ /* 0x000fe400078e00c7 */
[----:B------:R1:W2:Y:S03]  /*5040*/  MUFU.EX2 R211, R3 ;  /* 0x0000000300d37308 */ /* 0x0002a60000000800 */
[C---:B------:R-:W-:Y:S01]  /*5050*/  HMMA.16816.F32 R28, R8.reuse, R18, R28 ;  /* 0x00000012081c723c */ /* 0x040fe2000000181c */
[----:B------:R-:W3:Y:S07]  /*5060*/  LDSM.16.MT88.4 R16, [R224+0x1900] ;  /* 0x00190000e010783b */ /* 0x000eee0000004200 */
[----:B------:R-:W-:Y:S01]  /*5070*/  HMMA.16816.F32 R100, R8, R24, R128 ;  /* 0x000000180864723c */ /* 0x000fe20000001880 */
[----:B-1----:R-:W-:-:S07]  /*5080*/  FFMA.FTZ R3, R143, c[0x0][0x2d0], -R6 ;  /* 0x0000b4008f037a23 */ /* 0x002fce0000010806 */
[C---:B------:R-:W-:Y:S01]  /*5090*/  HMMA.16816.F32 R96, R8.reuse, R26, R36 ;  /* 0x0000001a0860723c */ /* 0x040fe20000001824 */
[----:B------:R-:W1:Y:S01]  /*50a0*/  LDSM.16.MT88.4 R24, [R226+0x1900] ;  /* 0x00190000e218783b */ /* 0x000e620000004200 */
[----:B------:R-:W-:Y:S01]  /*50b0*/  IMAD.MOV.U32 R131, RZ, RZ, R133 ;  /* 0x000000ffff837224 */ /* 0x000fe200078e0085 */
[----:B------:R4:W-:Y:S01]  /*50c0*/  MUFU.EX2 R210, R3 ;  /* 0x0000000300d27308 */ /* 0x0009e20000000800 */
[----:B------:R-:W-:Y:S01]  /*50d0*/  IMAD.MOV.U32 R133, RZ, RZ, R198 ;  /* 0x000000ffff857224 */ /* 0x000fe200078e00c6 */
[----:B------:R-:W-:Y:S02]  /*50e0*/  MOV R129, R185 ;  /* 0x000000b900817202 */ /* 0x000fe40000000f00 */
[----:B------:R-:W-:Y:S01]  /*50f0*/  MOV R130, R184 ;  /* 0x000000b800827202 */ /* 0x000fe20000000f00 */
[----:B------:R-:W-:Y:S01]  /*5100*/  HMMA.16816.F32 R104, R8, R20, R72 ;  /* 0x000000140868723c */ /* 0x000fe20000001848 */
[----:B------:R-:W-:Y:S01]  /*5110*/  LDSM.16.MT88.4 R20, [R225+0x1900] ;  /* 0x00190000e114783b */ /* 0x000fe20000004200 */
[----:B------:R-:W-:-:S06]  /*5120*/  MOV R128, R117 ;  /* 0x0000007500807202 */ /* 0x000fcc0000000f00 */
[----:B------:R-:W-:Y:S01]  /*5130*/  HMMA.16816.F32 R72, R8, R12, R52 ;  /* 0x0000000c0848723c */ /* 0x000fe20000001834 */
[----:B----4-:R-:W-:-:S04]  /*5140*/  FFMA.FTZ R3, R144, c[0x0][0x2d0], -R6 ;  /* 0x0000b40090037a23 */ /* 0x010fc80000010806 */
[----:B------:R4:W3:Y:S03]  /*5150*/  MUFU.EX2 R209, R3 ;  /* 0x0000000300d17308 */ /* 0x0008e60000000800 */
[----:B------:R-:W-:Y:S01]  /*5160*/  HMMA.16816.F32 R76, R8, R14, R40 ;  /* 0x0000000e084c723c */ /* 0x000fe20000001828 */
[----:B------:R-:W1:Y:S06]  /*5170*/  LDSM.16.MT88.4 R12, [R227+0x1900] ;  /* 0x00190000e30c783b */ /* 0x000e6c0000004200 */
[----:B--2---:R-:W-:Y:S01]  /*5180*/  F2FP.PACK_AB R8, R211, R212 ;  /* 0x000000d4d308723e */ /* 0x004fe200000000ff */
[----:B----4-:R-:W-:Y:S01]  /*5190*/  FFMA.FTZ R3, R145, c[0x0][0x2d0], -R5 ;  /* 0x0000b40091037a23 */ /* 0x010fe20000010805 */
[----:B---3--:R-:W-:-:S03]  /*51a0*/  F2FP.PACK_AB R10, R209, R210 ;  /* 0x000000d2d10a723e */ /* 0x008fc600000000ff */
[----:B------:R2:W-:Y:S02]  /*51b0*/  MUFU.EX2 R208, R3 ;  /* 0x0000000300d07308 */ /* 0x0005e40000000800 */
[----:B--2---:R-:W-:-:S06]  /*51c0*/  FFMA.FTZ R3, R146, c[0x0][0x2d0], -R5 ;  /* 0x0000b40092037a23 */ /* 0x004fcc0000010805 */
[----:B------:R2:W3:Y:S02]  /*51d0*/  MUFU.EX2 R207, R3 ;  /* 0x0000000300cf7308 */ /* 0x0004e40000000800 */
[----:B--2---:R-:W-:Y:S01]  /*51e0*/  FFMA.FTZ R3, R147, c[0x0][0x2d0], -R5 ;  /* 0x0000b40093037a23 */ /* 0x004fe20000010805 */
[----:B---3--:R-:W-:-:S05]  /*51f0*/  F2FP.PACK_AB R9, R207, R208 ;  /* 0x000000d0cf09723e */ /* 0x008fca00000000ff */
[----:B------:R2:W-:Y:S02]  /*5200*/  MUFU.EX2 R205, R3 ;  /* 0x0000000300cd7308 */ /* 0x0005e40000000800 */
[----:B--2---:R-:W-:Y:S01]  /*5210*/  FFMA.FTZ R3, R148, c[0x0][0x2d0], -R5 ;  /* 0x0000b40094037a23 */ /* 0x004fe20000010805 */
[----:B------:R-:W-:-:S05]  /*5220*/  MOV R148, R194 ;  /* 0x000000c200947202 */ /* 0x000fca0000000f00 */
[----:B------:R2:W3:Y:S02]  /*5230*/  MUFU.EX2 R206, R3 ;  /* 0x0000000300ce7308 */ /* 0x0004e40000000800 */
[----:B--2---:R-:W-:Y:S01]  /*5240*/  FFMA.FTZ R3, R149, c[0x0][0x2d0], -R7 ;  /* 0x0000b40095037a23 */ /* 0x004fe20000010807 */
[----:B---3--:R-:W-:Y:S01]  /*5250*/  F2FP.PACK_AB R11, R206, R205 ;  /* 0x000000cdce0b723e */ /* 0x008fe200000000ff */
[----:B------:R-:W-:-:S04]  /*5260*/  IMAD.MOV.U32 R149, RZ, RZ, R195 ;  /* 0x000000ffff957224 */ /* 0x000fc800078e00c3 */
[----:B------:R2:W-:Y:S02]  /*5270*/  MUFU.EX2 R204, R3 ;  /* 0x0000000300cc7308 */ /* 0x0005e40000000800 */
[C---:B------:R-:W-:Y:S08]  /*5280*/  HMMA.16816.F32 R112, R8.reuse, R16, R48 ;  /* 0x000000100870723c */ /* 0x040ff00000001830 */
[----:B-1----:R-:W-:Y:S01]  /*5290*/  HMMA.16816.F32 R48, R8, R24, R124 ;  /* 0x000000180830723c */ /* 0x002fe2000000187c */
[----:B--2---:R-:W-:-:S02]  /*52a0*/  FFMA.FTZ R3, R150, c[0x0][0x2d0], -R7 ;  /* 0x0000b40096037a23 */ /* 0x004fc40000010807 */
[----:B------:R-:W-:Y:S02]  /*52b0*/  IMAD.MOV.U32 R150, RZ, RZ, R190 ;  /* 0x000000ffff967224 */ /* 0x000fe400078e00be */
[----:B------:R1:W2:Y:S02]  /*52c0*/  MUFU.EX2 R203, R3 ;  /* 0x0000000300cb7308 */ /* 0x0002a40000000800 */
[----:B------:R-:W-:Y:S01]  /*52d0*/  IMAD.MOV.U32 R126, RZ, RZ, R196 ;  /* 0x000000ffff7e7224 */ /* 0x000fe200078e00c4 */
[----:B------:R-:W-:Y:S01]  /*52e0*/  HMMA.16816.F32 R64, R8, R14, R56 ;  /* 0x0000000e0840723c */ /* 0x000fe20000001838 */
[----:B------:R-:W-:Y:S02]  /*52f0*/  IMAD.MOV.U32 R125, RZ, RZ, R193 ;  /* 0x000000ffff7d7224 */ /* 0x000fe400078e00c1 */
[----:B------:R-:W-:Y:S02]  /*5300*/  IMAD.MOV.U32 R124, RZ, RZ, R189 ;  /* 0x000000ffff7c7224 */ /* 0x000fe400078e00bd */
[----:B------:R-:W-:-:S03]  /*5310*/  IMAD.MOV.U32 R127, RZ, RZ, R118 ;  /* 0x000000ffff7f7224 */ /* 0x000fc600078e0076 */
[----:B------:R-:W-:Y:S01]  /*5320*/  HMMA.16816.F32 R56, R8, R20, R120 ;  /* 0x000000140838723c */ /* 0x000fe20000001878 */
[----:B-1----:R-:W-:Y:S01]  /*5330*/  FFMA.FTZ R3, R151, c[0x0][0x2d0], -R7 ;  /* 0x0000b40097037a23 */ /* 0x002fe20000010807 */
[----:B------:R-:W-:-:S05]  /*5340*/  MOV R151, R191 ;  /* 0x000000bf00977202 */ /* 0x000fca0000000f00 */
[----:B------:R-:W-:Y:S01]  /*5350*/  IMAD.MOV.U32 R123, RZ, RZ, R192 ;  /* 0x000000ffff7b7224 */ /* 0x000fe200078e00c0 */
[----:B------:R-:W-:Y:S01]  /*5360*/  MOV R120, R136 ;  /* 0x0000008800787202 */ /* 0x000fe20000000f00 */
[----:B------:R1:W-:Y:S01]  /*5370*/  MUFU.EX2 R202, R3 ;  /* 0x0000000300ca7308 */ /* 0x0003e20000000800 */
[----:B------:R-:W-:Y:S01]  /*5380*/  IMAD.MOV.U32 R136, RZ, RZ, R188 ;  /* 0x000000ffff887224 */ /* 0x000fe200078e00bc */
[----:B------:R-:W-:Y:S01]  /*5390*/  HMMA.16816.F32 R108, R8, R18, R44 ;  /* 0x00000012086c723c */ /* 0x000fe2000000182c */
[----:B------:R-:W-:Y:S01]  /*53a0*/  IMAD.MOV.U32 R121, RZ, RZ, R141 ;  /* 0x000000ffff797224 */ /* 0x000fe200078e008d */
[----:B------:R-:W-:-:S06]  /*53b0*/  MOV R122, R142 ;  /* 0x0000008e007a7202 */ /* 0x000fcc0000000f00 */
[----:B------:R-:W-:Y:S01]  /*53c0*/  HMMA.16816.F32 R92, R8, R12, R60 ;  /* 0x0000000c085c723c */ /* 0x000fe2000000183c */
[----:B-1----:R-:W-:-:S07]  /*53d0*/  FFMA.FTZ R3, R152, c[0x0][0x2d0], -R7 ;  /* 0x0000b40098037a23 */ /* 0x002fce0000010807 */
[----:B------:R-:W-:Y:S01]  /*53e0*/  HMMA.16816.F32 R52, R8, R22, R80 ;  /* 0x000000160834723c */ /* 0x000fe20000001850 */
[----:B------:R-:W-:Y:S01]  /*53f0*/  IMAD.MOV.U32 R152, RZ, RZ, R138 ;  /* 0x000000ffff987224 */ /* 0x000fe200078e008a */
[----:B------:R1:W3:Y:S01]  /*5400*/  MUFU.EX2 R201, R3 ;  /* 0x0000000300c97308 */ /* 0x0002e20000000800 */
[----:B------:R-:W-:-:S05]  /*5410*/  IMAD.MOV.U32 R138, RZ, RZ, R116 ;  /* 0x000000ffff8a7224 */ /* 0x000fca00078e0074 */
[----:B------:R-:W-:Y:S07]  /*5420*/  HMMA.16816.F32 R40, R8, R26, R84 ;  /* 0x0000001a0828723c */ /* 0x000fee0000001854 */
[----:B--2---:R-:W-:Y:S01]  /*5430*/  F2FP.PACK_AB R8, R203, R204 ;  /* 0x000000cccb08723e */ /* 0x004fe200000000ff */
[----:B-1----:R-:W-:Y:S01]  /*5440*/  FFMA.FTZ R3, R153, c[0x0][0x2d0], -R0 ;  /* 0x0000b40099037a23 */ /* 0x002fe20000010800 */
[----:B---3--:R-:W-:Y:S01]  /*5450*/  F2FP.PACK_AB R10, R201, R202 ;  /* 0x000000cac90a723e */ /* 0x008fe200000000ff */
[----:B------:R-:W-:-:S02]  /*5460*/  IMAD.MOV.U32 R153, RZ, RZ, R137 ;  /* 0x000000ffff997224 */ /* 0x000fc400078e0089 */
[----:B------:R1:W-:Y:S01]  /*5470*/  MUFU.EX2 R200, R3 ;  /* 0x0000000300c87308 */ /* 0x0003e20000000800 */
[----:B------:R-:W-:Y:S02]  /*5480*/  IMAD.MOV.U32 R137, RZ, RZ, R186 ;  /* 0x000000ffff897224 */ /* 0x000fe400078e00ba */
[----:B-1----:R-:W-:Y:S01]  /*5490*/  FFMA.FTZ R3, R154, c[0x0][0x2d0], -R0 ;  /* 0x0000b4009a037a23 */ /* 0x002fe20000010800 */
[----:B------:R-:W-:Y:S01]  /*54a0*/  MOV R154, R139 ;  /* 0x0000008b009a7202 */ /* 0x000fe20000000f00 */
[----:B------:R-:W-:-:S03]  /*54b0*/  IMAD.MOV.U32 R139, RZ, RZ, R187 ;  /* 0x000000ffff8b7224 */ /* 0x000fc600078e00bb */
[----:B------:R1:W2:Y:S02]  /*54c0*/  MUFU.EX2 R199, R3 ;  /* 0x0000000300c77308 */ /* 0x0002a40000000800 */
[----:B-1----:R-:W-:Y:S01]  /*54d0*/  FFMA.FTZ R3, R155, c[0x0][0x2d0], -R0 ;  /* 0x0000b4009b037a23 */ /* 0x002fe20000010800 */
[----:B--2---:R-:W-:Y:S01]  /*54e0*/  F2FP.PACK_AB R9, R199, R200 ;  /* 0x000000c8c709723e */ /* 0x004fe200000000ff */
[----:B------:R-:W-:-:S04]  /*54f0*/  IMAD.MOV.U32 R155, RZ, RZ, R140 ;  /* 0x000000ffff9b7224 */ /* 0x000fc800078e008c */
[----:B------:R1:W-:Y:S02]  /*5500*/  MUFU.EX2 R198, R3 ;  /* 0x0000000300c67308 */ /* 0x0003e40000000800 */
[----:B-1----:R-:W-:Y:S01]  /*5510*/  FFMA.FTZ R3, R156, c[0x0][0x2d0], -R0 ;  /* 0x0000b4009c037a23 */ /* 0x002fe20000010800 */
[----:B------:R-:W-:Y:S01]  /*5520*/  MOV R156, R69 ;  /* 0x00000045009c7202 */ /* 0x000fe20000000f00 */
[----:B------:R-:W-:-:S04]  /*5530*/  IMAD.MOV.U32 R69, RZ, RZ, R197 ;  /* 0x000000ffff457224 */ /* 0x000fc800078e00c5 */
        /* <DEDUP_REMOVED lines=10> */
[----:B------:R-:W2:Y:S04]  /*55e0*/  LDSM.16.MT88.4 R12, [R227+0x2100] ;  /* 0x00210000e30c783b */ /* 0x000ea80000004200 */
[----:B------:R-:W-:Y:S01]  /*55f0*/  LDSM.16.MT88.4 R28, [R226+0x2100] ;  /* 0x00210000e21c783b */ /* 0x000fe20000004200 */
[----:B-1----:R-:W-:-:S02]  /*5600*/  FFMA.FTZ R3, R159, c[0x0][0x2d0], -R6 ;  /* 0x0000b4009f037a23 */ /* 0x002fc40000010806 */
[C---:B------:R-:W-:Y:S01]  /*5610*/  HMMA.16816.F32 R36, R8.reuse, R18, R88 ;  /* 0x000000120824723c */ /* 0x040fe20000001858 */
[----:B------:R-:W1:Y:S01]  /*5620*/  LDSM.16.MT88.4 R16, [R224+0x2100] ;  /* 0x00210000e010783b */ /* 0x000e620000004200 */
[----:B------:R3:W4:Y:S06]  /*5630*/  MUFU.EX2 R194, R3 ;  /* 0x0000000300c27308 */ /* 0x00072c0000000800 */
[C---:B------:R-:W-:Y:S08]  /*5640*/  HMMA.16816.F32 R72, R8.reuse, R20, R72 ;  /* 0x000000140848723c */ /* 0x040ff00000001848 */
[----:B------:R-:W-:Y:S01]  /*5650*/  HMMA.16816.F32 R76, R8, R22, R76 ;  /* 0x00000016084c723c */ /* 0x000fe2000000184c */
[----:B------:R-:W1:Y:S01]  /*5660*/  LDSM.16.MT88.4 R20, [R225+0x2100] ;  /* 0x00210000e114783b */ /* 0x000e620000004200 */
[----:B---3--:R-:W-:-:S04]  /*5670*/  FFMA.FTZ R3, R160, c[0x0][0x2d0], -R6 ;  /* 0x0000b400a0037a23 */ /* 0x008fc80000010806 */
[----:B------:R3:W-:Y:S02]  /*5680*/  MUFU.EX2 R193, R3 ;  /* 0x0000000300c17308 */ /* 0x0007e40000000800 */
[----:B------:R-:W-:Y:S01]  /*5690*/  HMMA.16816.F32 R84, R8, R26, R96 ;  /* 0x0000001a0854723c */ /* 0x000fe20000001860 */
[----:B------:R-:W-:Y:S06]  /*56a0*/  LDSM.16.MT88.4 R24, [R224+0x2900] ;  /* 0x00290000e018783b */ /* 0x000fec0000004200 */
[----:B----4-:R-:W-:Y:S01]  /*56b0*/  F2FP.PACK_AB R8, R194, R196 ;  /* 0x000000c4c208723e */ /* 0x010fe200000000ff */
[----:B---3--:R-:W-:-:S04]  /*56c0*/  FFMA.FTZ R3, R161, c[0x0][0x2d0], -R6 ;  /* 0x0000b400a1037a23 */ /* 0x008fc80000010806 */
[----:B------:R3:W4:Y:S02]  /*56d0*/  MUFU.EX2 R192, R3 ;  /* 0x0000000300c07308 */ /* 0x0007240000000800 */
[----:B---3--:R-:W-:Y:S01]  /*56e0*/  FFMA.FTZ R3, R162, c[0x0][0x2d0], -R5 ;  /* 0x0000b400a2037a23 */ /* 0x008fe20000010805 */
[----:B----4-:R-:W-:-:S05]  /*56f0*/  F2FP.PACK_AB R10, R192, R193 ;  /* 0x000000c1c00a723e */ /* 0x010fca00000000ff */
[----:B------:R3:W-:Y:S02]  /*5700*/  MUFU.EX2 R191, R3 ;  /* 0x0000000300bf7308 */ /* 0x0007e40000000800 */
[----:B---3--:R-:W-:-:S06]  /*5710*/  FFMA.FTZ R3, R164, c[0x0][0x2d0], -R5 ;  /* 0x0000b400a4037a23 */ /* 0x008fcc0000010805 */
        /* <DEDUP_REMOVED lines=8> */
[----:B------:R3:W4:Y:S02]  /*57a0*/  MUFU.EX2 R187, R3 ;  /* 0x0000000300bb7308 */ /* 0x0007240000000800 */
[C---:B--2---:R-:W-:Y:S08]  /*57b0*/  HMMA.16816.F32 R140, R8.reuse, R12, R92 ;  /* 0x0000000c088c723c */ /* 0x044ff0000000185c */
[----:B------:R-:W-:Y:S01]  /*57c0*/  HMMA.16816.F32 R144, R8, R14, R64 ;  /* 0x0000000e0890723c */ /* 0x000fe20000001840 */
[----:B---3--:R-:W-:-:S04]  /*57d0*/  FFMA.FTZ R3, R166, c[0x0][0x2d0], -R7 ;  /* 0x0000b400a6037a23 */ /* 0x008fc80000010807 */
[----:B------:R2:W-:Y:S03]  /*57e0*/  MUFU.EX2 R186, R3 ;  /* 0x0000000300ba7308 */ /* 0x0005e60000000800 */
[C---:B-1----:R-:W-:Y:S08]  /*57f0*/  HMMA.16816.F32 R112, R8.reuse, R16, R112 ;  /* 0x000000100870723c */ /* 0x042ff00000001870 */
[----:B------:R-:W-:Y:S01]  /*5800*/  HMMA.16816.F32 R108, R8, R18, R108 ;  /* 0x00000012086c723c */ /* 0x000fe2000000186c */
[----:B--2---:R-:W-:-:S07]  /*5810*/  FFMA.FTZ R3, R171, c[0x0][0x2d0], -R7 ;  /* 0x0000b400ab037a23 */ /* 0x004fce0000010807 */
[C---:B------:R-:W-:Y:S01]  /*5820*/  HMMA.16816.F32 R96, R8.reuse, R20, R56 ;  /* 0x000000140860723c */ /* 0x040fe20000001838 */
[----:B------:R1:W2:Y:S07]  /*5830*/  MUFU.EX2 R185, R3 ;  /* 0x0000000300b97308 */ /* 0x0002ae0000000800 */
[C---:B------:R-:W-:Y:S08]  /*5840*/  HMMA.16816.F32 R92, R8.reuse, R22, R52 ;  /* 0x00000016085c723c */ /* 0x040ff00000001834 */
[----:B------:R-:W-:Y:S01]  /*5850*/  HMMA.16816.F32 R88, R8, R28, R48 ;  /* 0x0000001c0858723c */ /* 0x000fe20000001830 */
[----:B-1----:R-:W-:-:S04]  /*5860*/  FFMA.FTZ R3, R170, c[0x0][0x2d0], -R7 ;  /* 0x0000b400aa037a23 */ /* 0x002fc80000010807 */
[----:B------:R1:W-:Y:S03]  /*5870*/  MUFU.EX2 R184, R3 ;  /* 0x0000000300b87308 */ /* 0x0003e60000000800 */
[----:B------:R-:W-:Y:S07]  /*5880*/  HMMA.16816.F32 R64, R8, R30, R40 ;  /* 0x0000001e0840723c */ /* 0x000fee0000001828 */
[----:B----4-:R-:W-:-:S02]  /*5890*/  F2FP.PACK_AB R8, R187, R195 ;  /* 0x000000c3bb08723e */ /* 0x010fc400000000ff */
[----:B--2---:R-:W-:Y:S01]  /*58a0*/  F2FP.PACK_AB R10, R185, R186 ;  /* 0x000000bab90a723e */ /* 0x004fe200000000ff */
[----:B-1----:R-:W-:-:S04]  /*58b0*/  FFMA.FTZ R3, R175, c[0x0][0x2d0], -R0 ;  /* 0x0000b400af037a23 */ /* 0x002fc80000010800 */
[----:B------:R1:W-:Y:S02]  /*58c0*/  MUFU.EX2 R118, R3 ;  /* 0x0000000300767308 */ /* 0x0003e40000000800 */
[----:B-1----:R-:W-:-:S06]  /*58d0*/  FFMA.FTZ R3, R176, c[0x0][0x2d0], -R0 ;  /* 0x0000b400b0037a23 */ /* 0x002fcc0000010800 */
[----:B------:R1:W2:Y:S02]  /*58e0*/  MUFU.EX2 R116, R3 ;  /* 0x0000000300747308 */ /* 0x0002a40000000800 */
[----:B-1----:R-:W-:Y:S01]  /*58f0*/  FFMA.FTZ R3, R177, c[0x0][0x2d0], -R0 ;  /* 0x0000b400b1037a23 */ /* 0x002fe20000010800 */
[----:B--2---:R-:W-:-:S05]  /*5900*/  F2FP.PACK_AB R9, R116, R118 ;  /* 0x000000767409723e */ /* 0x004fca00000000ff */
[----:B------:R1:W-:Y:S02]  /*5910*/  MUFU.EX2 R107, R3 ;  /* 0x00000003006b7308 */ /* 0x0003e40000000800 */
[----:B-1----:R-:W-:-:S06]  /*5920*/  FFMA.FTZ R3, R178, c[0x0][0x2d0], -R0 ;  /* 0x0000b400b2037a23 */ /* 0x002fcc0000010800 */
        /* <DEDUP_REMOVED lines=12> */
[----:B------:R-:W-:Y:S01]  /*59f0*/  HMMA.16816.F32 R40, R8, R14, R60 ;  /* 0x0000000e0828723c */ /* 0x000fe2000000183c */
[----:B------:R-:W-:Y:S01]  /*5a00*/  LDSM.16.MT88.4 R12, [R226+0x2900] ;  /* 0x00290000e20c783b */ /* 0x000fe20000004200 */
[----:B------:R1:W-:Y:S02]  /*5a10*/  MUFU.EX2 R106, R3 ;  /* 0x00000003006a7308 */ /* 0x0003e40000000800 */
[----:B-1----:R-:W-:-:S06]  /*5a20*/  FFMA.FTZ R3, R242, c[0x0][0x2d0], -R6 ;  /* 0x0000b400f2037a23 */ /* 0x002fcc0000010806 */
[----:B------:R1:W-:Y:S02]  /*5a30*/  MUFU.EX2 R103, R3 ;  /* 0x0000000300677308 */ /* 0x0003e40000000800 */
[----:B-1----:R-:W-:-:S06]  /*5a40*/  FFMA.FTZ R3, R183, c[0x0][0x2d0], -R6 ;  /* 0x0000b400b7037a23 */ /* 0x002fcc0000010806 */
[----:B------:R1:W2:Y:S02]  /*5a50*/  MUFU.EX2 R102, R3 ;  /* 0x0000000300667308 */ /* 0x0002a40000000800 */
[----:B-1----:R-:W-:-:S06]  /*5a60*/  FFMA.FTZ R3, R182, c[0x0][0x2d0], -R6 ;  /* 0x0000b400b6037a23 */ /* 0x002fcc0000010806 */
[----:B------:R1:W-:Y:S02]  /*5a70*/  MUFU.EX2 R101, R3 ;  /* 0x0000000300657308 */ /* 0x0003e40000000800 */
[----:B-1----:R-:W-:-:S06]  /*5a80*/  FFMA.FTZ R3, R179, c[0x0][0x2d0], -R6 ;  /* 0x0000b400b3037a23 */ /* 0x002fcc0000010806 */
[----:B------:R1:W-:Y:S02]  /*5a90*/  MUFU.EX2 R100, R3 ;  /* 0x0000000300647308 */ /* 0x0003e40000000800 */
[----:B-1----:R-:W-:Y:S01]  /*5aa0*/  FFMA.FTZ R3, R124, c[0x0][0x2d0], -R5 ;  /* 0x0000b4007c037a23 */ /* 0x002fe20000010805 */
[----:B------:R-:W-:Y:S01]  /*5ab0*/  MOV R124, R125 ;  /* 0x0000007d007c7202 */ /* 0x000fe20000000f00 */
[----:B------:R-:W-:Y:S02]  /*5ac0*/  IMAD.MOV.U32 R125, RZ, RZ, R126 ;  /* 0x000000ffff7d7224 */ /* 0x000fe400078e007e */
[----:B------:R-:W-:Y:S01]  /*5ad0*/  IMAD.MOV.U32 R126, RZ, RZ, R127 ;  /* 0x000000ffff7e7224 */ /* 0x000fe200078e007f */
[----:B------:R-:W-:Y:S01]  /*5ae0*/  MOV R127, R156 ;  /* 0x0000009c007f7202 */ /* 0x000fe20000000f00 */
[----:B------:R-:W-:Y:S02]  /*5af0*/  IMAD.MOV.U32 R156, RZ, RZ, R120 ;  /* 0x000000ffff9c7224 */ /* 0x000fe400078e0078 */
[----:B------:R-:W-:Y:S01]  /*5b00*/  IMAD.MOV.U32 R120, RZ, RZ, R121 ;  /* 0x000000ffff787224 */ /* 0x000fe200078e0079 */
[----:B------:R-:W-:Y:S01]  /*5b10*/  MOV R121, R122 ;  /* 0x0000007a00797202 */ /* 0x000fe20000000f00 */
[----:B------:R-:W-:-:S02]  /*5b20*/  IMAD.MOV.U32 R122, RZ, RZ, R119 ;  /* 0x000000ffff7a7224 */ /* 0x000fc400078e0077 */
[----:B------:R-:W3:Y:S01]  /*5b30*/  LDL.LU R119, [R1+0x90] ;  /* 0x0000900001777983 */ /* 0x000ee20000300800 */
[----:B------:R1:W-:Y:S01]  /*5b40*/  MUFU.EX2 R75, R3 ;  /* 0x00000003004b7308 */ /* 0x0003e20000000800 */
[----:B------:R-:W-:Y:S02]  /*5b50*/  HMMA.16816.F32 R36, R8, R22, R76 ;  /* 0x000000160824723c */ /* 0x000fe4000000184c */
[----:B------:R-:W4:Y:S01]  /*5b60*/  LDSM.16.MT88.4 R20, [R227+0x2900] ;  /* 0x00290000e314783b */ /* 0x000f220000004200 */
[----:B-1----:R-:W-:Y:S02]  /*5b70*/  FFMA.FTZ R3, R124, c[0x0][0x2d0], -R5 ;  /* 0x0000b4007c037a23 */ /* 0x002fe40000010805 */
[----:B------:R-:W-:Y:S01]  /*5b80*/  IMAD.MOV.U32 R124, RZ, RZ, R125 ;  /* 0x000000ffff7c7224 */ /* 0x000fe200078e007d */
[----:B------:R-:W-:Y:S01]  /*5b90*/  MOV R125, R126 ;  /* 0x0000007e007d7202 */ /* 0x000fe20000000f00 */
[----:B------:R1:W1:Y:S01]  /*5ba0*/  MUFU.EX2 R74, R3 ;  /* 0x00000003004a7308 */ /* 0x0002620000000800 */
[----:B------:R-:W-:-:S02]  /*5bb0*/  IMAD.MOV.U32 R126, RZ, RZ, R127 ;  /* 0x000000ffff7e7224 */ /* 0x000fc400078e007f */
[----:B------:R-:W-:Y:S01]  /*5bc0*/  IMAD.MOV.U32 R127, RZ, RZ, R156 ;  /* 0x000000ffff7f7224 */ /* 0x000fe200078e009c */
[----:B------:R-:W-:Y:S01]  /*5bd0*/  MOV R156, R120 ;  /* 0x00000078009c7202 */ /* 0x000fe20000000f00 */
[----:B------:R-:W-:Y:S02]  /*5be0*/  IMAD.MOV.U32 R120, RZ, RZ, R121 ;  /* 0x000000ffff787224 */ /* 0x000fe400078e0079 */
[----:B------:R-:W-:Y:S01]  /*5bf0*/  IMAD.MOV.U32 R121, RZ, RZ, R122 ;  /* 0x000000ffff797224 */ /* 0x000fe200078e007a */
[----:B------:R-:W-:Y:S01]  /*5c00*/  MOV R122, R123 ;  /* 0x0000007b007a7202 */ /* 0x000fe20000000f00 */
[----:B------:R-:W-:Y:S02]  /*5c10*/  IMAD.MOV.U32 R123, RZ, RZ, R151 ;  /* 0x000000ffff7b7224 */ /* 0x000fe400078e0097 */
[----:B------:R-:W-:Y:S01]  /*5c20*/  IMAD.MOV.U32 R151, RZ, RZ, R150 ;  /* 0x000000ffff977224 */ /* 0x000fe200078e0096 */
[----:B------:R-:W-:Y:S01]  /*5c30*/  MOV R150, R240 ;  /* 0x000000f000967202 */ /* 0x000fe20000000f00 */
[----:B------:R-:W-:Y:S01]  /*5c40*/  IMAD.MOV.U32 R161, RZ, RZ, R131 ;  /* 0x000000ffffa17224 */ /* 0x000fe200078e0083 */
[----:B------:R-:W-:Y:S01]  /*5c50*/  HMMA.16816.F32 R48, R8, R28, R80 ;  /* 0x0000001c0830723c */ /* 0x000fe20000001850 */
[----:B------:R-:W-:Y:S01]  /*5c60*/  MOV R160, R236 ;  /* 0x000000ec00a07202 */ /* 0x000fe20000000f00 */
[----:B-1----:R-:W-:Y:S01]  /*5c70*/  FFMA.FTZ R3, R124, c[0x0][0x2d0], -R5 ;  /* 0x0000b4007c037a23 */ /* 0x002fe20000010805 */
[----:B------:R1:W5:Y:S01]  /*5c80*/  LDL.LU R240, [R1+0x8c] ;  /* 0x00008c0001f07983 */ /* 0x0003620000300800 */
[----:B------:R-:W-:-:S02]  /*5c90*/  IMAD.MOV.U32 R124, RZ, RZ, R125 ;  /* 0x000000ffff7c7224 */ /* 0x000fc400078e007d */
[----:B------:R2:W-:Y:S01]  /*5ca0*/  MUFU.EX2 R73, R3 ;  /* 0x0000000300497308 */ /* 0x0005e20000000800 */
        /* <DEDUP_REMOVED lines=10> */
[----:B------:R-:W-:-:S02]  /*5d50*/  IMAD.MOV.U32 R167, RZ, RZ, R161 ;  /* 0x000000ffffa77224 */ /* 0x000fc400078e00a1 */
[----:B------:R-:W-:Y:S02]  /*5d60*/  IMAD.MOV.U32 R76, RZ, RZ, R229 ;  /* 0x000000ffff4c7224 */ /* 0x000fe400078e00e5 */
[----:B--2---:R-:W-:Y:S02]  /*5d70*/  FFMA.FTZ R3, R169, c[0x0][0x2d0], -R5 ;  /* 0x0000b400a9037a23 */ /* 0x004fe40000010805 */
[----:B------:R-:W-:Y:S02]  /*5d80*/  FFMA.FTZ R4, R4, c[0x0][0x2d0], -R7 ;  /* 0x0000b40004047a23 */ /* 0x000fe40000010807 */
[----:B------:R2:W1:Y:S01]  /*5d90*/  MUFU.EX2 R72, R3 ;  /* 0x0000000300487308 */ /* 0x0004620000000800 */
[----:B------:R-:W-:Y:S01]  /*5da0*/  IMAD.MOV.U32 R150, RZ, RZ, R149 ;  /* 0x000000ffff967224 */ /* 0x000fe200078e0095 */
[----:B------:R-:W-:Y:S02]  /*5db0*/  F2FP.PACK_AB R8, R102, R103 ;  /* 0x000000676608723e */ /* 0x000fe400000000ff */
[----:B------:R-:W-:-:S02]  /*5dc0*/  F2FP.PACK_AB R9, R74, R75 ;  /* 0x0000004b4a09723e */ /* 0x000fc400000000ff */
[----:B------:R-:W-:Y:S02]  /*5dd0*/  F2FP.PACK_AB R10, R100, R101 ;  /* 0x00000065640a723e */ /* 0x000fe400000000ff */
[----:B------:R-:W-:Y:S01]  /*5de0*/  MOV R149, R148 ;  /* 0x0000009400957202 */ /* 0x000fe20000000f00 */
[----:B------:R-:W-:Y:S02]  /*5df0*/  IMAD.MOV.U32 R148, RZ, RZ, R239 ;  /* 0x000000ffff947224 */ /* 0x000fe400078e00ef */
[----:B------:R1:W5:Y:S01]  /*5e00*/  LDL.LU R239, [R1+0x88] ;  /* 0x0000880001ef7983 */ /* 0x0003620000300800 */
[----:B--2---:R-:W-:Y:S02]  /*5e10*/  FFMA.FTZ R3, R124, c[0x0][0x2d0], -R0 ;  /* 0x0000b4007c037a23 */ /* 0x004fe40000010800 */
[----:B------:R-:W-:Y:S01]  /*5e20*/  IMAD.MOV.U32 R124, RZ, RZ, R125 ;  /* 0x000000ffff7c7224 */ /* 0x000fe200078e007d */
[----:B------:R-:W-:Y:S01]  /*5e30*/  MOV R125, R126 ;  /* 0x0000007e007d7202 */ /* 0x000fe20000000f00 */
[----:B------:R-:W-:-:S02]  /*5e40*/  IMAD.MOV.U32 R126, RZ, RZ, R156 ;  /* 0x000000ffff7e7224 */ /* 0x000fc400078e009c */
[----:B------:R-:W-:Y:S01]  /*5e50*/  IMAD.MOV.U32 R156, RZ, RZ, R120 ;  /* 0x000000ffff9c7224 */ /* 0x000fe200078e0078 */
[----:B------:R-:W-:Y:S01]  /*5e60*/  MOV R120, R121 ;  /* 0x0000007900787202 */ /* 0x000fe20000000f00 */
[----:B------:R-:W-:Y:S02]  /*5e70*/  IMAD.MOV.U32 R121, RZ, RZ, R122 ;  /* 0x000000ffff797224 */ /* 0x000fe400078e007a */
[----:B------:R-:W-:Y:S01]  /*5e80*/  IMAD.MOV.U32 R122, RZ, RZ, R123 ;  /* 0x000000ffff7a7224 */ /* 0x000fe200078e007b */
[----:B------:R-:W-:Y:S01]  /*5e90*/  MOV R123, R151 ;  /* 0x00000097007b7202 */ /* 0x000fe20000000f00 */
[----:B------:R-:W-:Y:S01]  /*5ea0*/  IMAD.MOV.U32 R151, RZ, RZ, R128 ;  /* 0x000000ffff977224 */ /* 0x000fe200078e0080 */
[----:B------:R2:W-:Y:S01]  /*5eb0*/  MUFU.EX2 R61, R3 ;  /* 0x00000003003d7308 */ /* 0x0005e20000000800 */
[----:B------:R-:W-:Y:S01]  /*5ec0*/  IMAD.MOV.U32 R128, RZ, RZ, R129 ;  /* 0x000000ffff807224 */ /* 0x000fe200078e0081 */
[----:B------:R-:W-:Y:S01]  /*5ed0*/  MOV R129, R130 ;  /* 0x0000008200817202 */ /* 0x000fe20000000f00 */
[----:B------:R-:W-:Y:S01]  /*5ee0*/  IMAD.MOV.U32 R157, RZ, RZ, R125 ;  /* 0x000000ffff9d7224 */ /* 0x000fe200078e007d */
[----:B------:R-:W-:Y:S01]  /*5ef0*/  MOV R125, R156 ;  /* 0x0000009c007d7202 */ /* 0x000fe20000000f00 */
[----:B------:R-:W-:-:S02]  /*5f00*/  IMAD.MOV.U32 R130, RZ, RZ, R238 ;  /* 0x000000ffff827224 */ /* 0x000fc400078e00ee */
[----:B--2---:R-:W-:Y:S01]  /*5f10*/  FFMA.FTZ R3, R124, c[0x0][0x2d0], -R0 ;  /* 0x0000b4007c037a23 */ /* 0x004fe20000010800 */
[----:B-1----:R-:W-:Y:S01]  /*5f20*/  F2FP.PACK_AB R11, R72, R73 ;  /* 0x00000049480b723e */ /* 0x002fe200000000ff */
[----:B------:R-:W-:Y:S01]  /*5f30*/  IMAD.MOV.U32 R124, RZ, RZ, R120 ;  /* 0x000000ffff7c7224 */ /* 0x000fe200078e0078 */
[----:B------:R-:W-:Y:S01]  /*5f40*/  MOV R120, R122 ;  /* 0x0000007a00787202 */ /* 0x000fe20000000f00 */
[----:B------:R-:W-:Y:S01]  /*5f50*/  IMAD.MOV.U32 R122, RZ, RZ, R151 ;  /* 0x000000ffff7a7224 */ /* 0x000fe200078e0097 */
[----:B------:R1:W5:Y:S01]  /*5f60*/  LDL.LU R238, [R1+0x84] ;  /* 0x0000840001ee7983 */ /* 0x0003620000300800 */
[----:B------:R-:W-:Y:S01]  /*5f70*/  IMAD.MOV.U32 R151, RZ, RZ, R129 ;  /* 0x000000ffff977224 */ /* 0x000fe200078e0081 */
[----:B------:R-:W-:Y:S01]  /*5f80*/  MOV R129, R69 ;  /* 0x0000004500817202 */ /* 0x000fe20000000f00 */
[----:B------:R-:W-:Y:S01]  /*5f90*/  IMAD.MOV.U32 R156, RZ, RZ, R121 ;  /* 0x000000ffff9c7224 */ /* 0x000fe200078e0079 */
[----:B------:R2:W1:Y:S01]  /*5fa0*/  MUFU.EX2 R69, R3 ;  /* 0x0000000300457308 */ /* 0x0004620000000800 */
[----:B------:R-:W-:Y:S01]  /*5fb0*/  IMAD.MOV.U32 R121, RZ, RZ, R123 ;  /* 0x000000ffff797224 */ /* 0x000fe200078e007b */
[----:B------:R-:W-:Y:S01]  /*5fc0*/  MOV R123, R128 ;  /* 0x00000080007b7202 */ /* 0x000fe20000000f00 */
[----:B------:R-:W-:-:S02]  /*5fd0*/  IMAD.MOV.U32 R128, RZ, RZ, R130 ;  /* 0x000000ffff807224 */ /* 0x000fc400078e0082 */
[----:B------:R-:W-:Y:S02]  /*5fe0*/  IMAD.MOV.U32 R130, RZ, RZ, R237 ;  /* 0x000000ffff827224 */ /* 0x000fe400078e00ed */
[----:B--2---:R-:W-:Y:S01]  /*5ff0*/  FFMA.FTZ R3, R157, c[0x0][0x2d0], -R0 ;  /* 0x0000b4009d037a23 */ /* 0x004fe20000010800 */
[----:B------:R-:W-:Y:S01]  /*6000*/  MOV R163, R123 ;  /* 0x0000007b00a37202 */ /* 0x000fe20000000f00 */
[----:B------:R-:W-:Y:S01]  /*6010*/  IMAD.MOV.U32 R165, RZ, RZ, R122 ;  /* 0x000000ffffa57224 */ /* 0x000fe200078e007a */
[----:B------:R-:W-:Y:S01]  /*6020*/  MOV R158, R120 ;  /* 0x00000078009e7202 */ /* 0x000fe20000000f00 */
[----:B------:R2:W-:Y:S01]  /*6030*/  MUFU.EX2 R63, R3 ;  /* 0x00000003003f7308 */ /* 0x0005e20000000800 */
[----:B------:R-:W-:Y:S01]  /*6040*/  IMAD.MOV.U32 R162, RZ, RZ, R130 ;  /* 0x000000ffffa27224 */ /* 0x000fe200078e0082 */
[----:B------:R-:W-:Y:S01]  /*6050*/  MOV R161, R124 ;  /* 0x0000007c00a17202 */ /* 0x000fe20000000f00 */
[----:B------:R-:W-:Y:S01]  /*6060*/  IMAD.MOV.U32 R164, RZ, RZ, R151 ;  /* 0x000000ffffa47224 */ /* 0x000fe200078e0097 */
[----:B----4-:R-:W-:Y:S01]  /*6070*/  HMMA.16816.F32 R140, R8, R20, R140 ;  /* 0x00000014088c723c */ /* 0x010fe2000000188c */
[----:B------:R-:W-:Y:S01]  /*6080*/  IMAD.MOV.U32 R159, RZ, RZ, R121 ;  /* 0x000000ffff9f7224 */ /* 0x000fe200078e0079 */
[----:B------:R4:W5:Y:S01]  /*6090*/  LDL.LU R237, [R1+0x80] ;  /* 0x0000800001ed7983 */ /* 0x0009620000300800 */
[----:B------:R-:W-:-:S02]  /*60a0*/  IMAD.MOV.U32 R157, RZ, RZ, R156 ;  /* 0x000000ffff9d7224 */ /* 0x000fc400078e009c */
[----:B--2---:R-:W-:Y:S01]  /*60b0*/  FFMA.FTZ R3, R168, c[0x0][0x2d0], -R0 ;  /* 0x0000b400a8037a23 */ /* 0x004fe20000010800 */
[----:B------:R-:W-:Y:S01]  /*60c0*/  MOV R166, R162 ;  /* 0x000000a200a67202 */ /* 0x000fe20000000f00 */
[----:B------:R-:W-:Y:S01]  /*60d0*/  IMAD.MOV.U32 R170, RZ, RZ, R163 ;  /* 0x000000ffffaa7224 */ /* 0x000fe200078e00a3 */
[----:B------:R-:W-:Y:S01]  /*60e0*/  MOV R156, R129 ;  /* 0x00000081009c7202 */ /* 0x000fe20000000f00 */
[----:B------:R2:W1:Y:S01]  /*60f0*/  MUFU.EX2 R62, R3 ;  /* 0x00000003003e7308 */ /* 0x0004620000000800 */
[----:B------:R-:W-:Y:S01]  /*6100*/  IMAD.MOV.U32 R171, RZ, RZ, R164 ;  /* 0x000000ffffab7224 */ /* 0x000fe200078e00a4 */
[----:B------:R-:W-:Y:S01]  /*6110*/  MOV R163, R159 ;  /* 0x0000009f00a37202 */ /* 0x000fe20000000f00 */
[----:B------:R-:W-:Y:S01]  /*6120*/  IMAD.MOV.U32 R164, RZ, RZ, R158 ;  /* 0x000000ffffa47224 */ /* 0x000fe200078e009e */
[----:B------:R-:W-:Y:S01]  /*6130*/  HMMA.16816.F32 R120, R8, R24, R112 ;  /* 0x000000180878723c */ /* 0x000fe20000001870 */
[----:B------:R-:W-:Y:S01]  /*6140*/  IMAD.MOV.U32 R151, RZ, RZ, R128 ;  /* 0x000000ffff977224 */ /* 0x000fe200078e0080 */
[----:B------:R4:W5:Y:S01]  /*6150*/  LDL.LU R236, [R1+0x7c] ;  /* 0x00007c0001ec7983 */ /* 0x0009620000300800 */
[----:B------:R-:W-:Y:S01]  /*6160*/  IMAD.MOV.U32 R162, RZ, RZ, R157 ;  /* 0x000000ffffa27224 */ /* 0x000fe200078e009d */
[----:B------:R-:W-:Y:S01]  /*6170*/  MOV R158, R127 ;  /* 0x0000007f009e7202 */ /* 0x000fe20000000f00 */
[----:B------:R-:W-:-:S02]  /*6180*/  IMAD.MOV.U32 R159, RZ, RZ, R126 ;  /* 0x000000ffff9f7224 */ /* 0x000fc400078e007e */
[----:B------:R-:W-:Y:S01]  /*6190*/  IMAD.MOV.U32 R157, RZ, RZ, R155 ;  /* 0x000000ffff9d7224 */ /* 0x000fe200078e009b */
[C---:B------:R-:W-:Y:S01]  /*61a0*/  HMMA.16816.F32 R128, R8.reuse, R26, R108 ;  /* 0x0000001a0880723c */ /* 0x040fe2000000186c */
[----:B------:R-:W-:Y:S01]  /*61b0*/  IMAD.MOV.U32 R155, RZ, RZ, R154 ;  /* 0x000000ffff9b7224 */ /* 0x000fe200078e009a */
[----:B------:R-:W-:Y:S01]  /*61c0*/  MOV R154, R235 ;  /* 0x000000eb009a7202 */ /* 0x000fe20000000f00 */
[----:B--2---:R-:W-:Y:S01]  /*61d0*/  FFMA.FTZ R3, R165, c[0x0][0x2d0], -R6 ;  /* 0x0000b400a5037a23 */ /* 0x004fe20000010806 */
[----:B------:R4:W5:Y:S01]  /*61e0*/  LDL.LU R235, [R1+0x78] ;  /* 0x0000780001eb7983 */ /* 0x0009620000300800 */
[----:B------:R-:W-:Y:S02]  /*61f0*/  IMAD.MOV.U32 R165, RZ, RZ, R160 ;  /* 0x000000ffffa57224 */ /* 0x000fe400078e00a0 */
[----:B------:R2:W-:Y:S01]  /*6200*/  MUFU.EX2 R60, R3 ;  /* 0x00000003003c7308 */ /* 0x0005e20000000800 */
[----:B------:R-:W-:Y:S01]  /*6210*/  HMMA.16816.F32 R144, R8, R22, R144 ;  /* 0x000000160890723c */ /* 0x000fe20000001890 */
[----:B------:R-:W-:-:S07]  /*6220*/  IMAD.MOV.U32 R160, RZ, RZ, R125 ;  /* 0x000000ffffa07224 */ /* 0x000fce00078e007d */
[----:B------:R-:W-:Y:S01]  /*6230*/  HMMA.16816.F32 R96, R8, R16, R96 ;  /* 0x000000100860723c */ /* 0x000fe20000001860 */
[----:B--2---:R-:W-:-:S07]  /*6240*/  FFMA.FTZ R3, R170, c[0x0][0x2d0], -R6 ;  /* 0x0000b400aa037a23 */ /* 0x004fce0000010806 */
[C---:B------:R-:W-:Y:S01]  /*6250*/  HMMA.16816.F32 R92, R8.reuse, R18, R92 ;  /* 0x00000012085c723c */ /* 0x040fe2000000185c */
[----:B------:R-:W-:Y:S02]  /*6260*/  IMAD.MOV.U32 R170, RZ, RZ, R171 ;  /* 0x000000ffffaa7224 */ /* 0x000fe400078e00ab */
[----:B------:R-:W-:Y:S01]  /*6270*/  IMAD.MOV.U32 R171, RZ, RZ, R166 ;  /* 0x000000ffffab7224 */ /* 0x000fe200078e00a6 */
[----:B------:R-:W-:Y:S01]  /*6280*/  MOV R166, R167 ;  /* 0x000000a700a67202 */ /* 0x000fe20000000f00 */
[----:B------:R-:W-:Y:S02]  /*6290*/  IMAD.MOV.U32 R167, RZ, RZ, R165 ;  /* 0x000000ffffa77224 */ /* 0x000fe400078e00a5 */
[----:B------:R-:W-:Y:S01]  /*62a0*/  IMAD.MOV.U32 R165, RZ, RZ, R163 ;  /* 0x000000ffffa57224 */ /* 0x000fe200078e00a3 */
[----:B------:R-:W-:Y:S01]  /*62b0*/  HMMA.16816.F32 R88, R8, R12, R88 ;  /* 0x0000000c0858723c */ /* 0x000fe20000001858 */
[----:B------:R-:W-:Y:S01]  /*62c0*/  MOV R163, R164 ;  /* 0x000000a400a37202 */ /* 0x000fe20000000f00 */
[----:B------:R-:W-:-:S02]  /*62d0*/  IMAD.MOV.U32 R164, RZ, RZ, R162 ;  /* 0x000000ffffa47224 */ /* 0x000fc400078e00a2 */
[----:B------:R-:W-:-:S04]  /*62e0*/  IMAD.MOV.U32 R162, RZ, RZ, R161 ;  /* 0x000000ffffa27224 */ /* 0x000fc800078e00a1 */
[----:B------:R-:W-:Y:S01]  /*62f0*/  HMMA.16816.F32 R64, R8, R14, R64 ;  /* 0x0000000e0840723c */ /* 0x000fe20000001840 */
[----:B------:R-:W-:Y:S01]  /*6300*/  MOV R161, R160 ;  /* 0x000000a000a17202 */ /* 0x000fe20000000f00 */
[----:B------:R-:W-:-:S05]  /*6310*/  IMAD.MOV.U32 R160, RZ, RZ, R159 ;  /* 0x000000ffffa07224 */ /* 0x000fca00078e009f */
[----:B------:R-:W-:Y:S02]  /*6320*/  F2FP.PACK_AB R8, R117, R184 ;  /* 0x000000b87508723e */ /* 0x000fe400000000ff */
[----:B-1----:R-:W-:Y:S02]  /*6330*/  F2FP.PACK_AB R9, R69, R61 ;  /* 0x0000003d4509723e */ /* 0x002fe400000000ff */
[----:B------:R-:W-:Y:S02]  /*6340*/  F2FP.PACK_AB R10, R106, R104 ;  /* 0x000000686a0a723e */ /* 0x000fe400000000ff */
[----:B------:R-:W-:Y:S01]  /*6350*/  F2FP.PACK_AB R11, R62, R63 ;  /* 0x0000003f3e0b723e */ /* 0x000fe200000000ff */
[----:B------:R-:W-:Y:S01]  /*6360*/  IMAD.MOV.U32 R159, RZ, RZ, R158 ;  /* 0x000000ffff9f7224 */ /* 0x000fe200078e009e */
[----:B------:R-:W-:Y:S01]  /*6370*/  MOV R158, R157 ;  /* 0x0000009d009e7202 */ /* 0x000fe20000000f00 */
[----:B------:R-:W-:Y:S01]  /*6380*/  IMAD.MOV.U32 R157, RZ, RZ, R155 ;  /* 0x000000ffff9d7224 */ /* 0x000fe200078e009b */
[----:B------:R-:W-:Y:S01]  /*6390*/  MOV R177, R166 ;  /* 0x000000a600b17202 */ /* 0x000fe20000000f00 */
[----:B------:R-:W-:-:S02]  /*63a0*/  IMAD.MOV.U32 R155, RZ, RZ, R139 ;  /* 0x000000ffff9b7224 */ /* 0x000fc400078e008b */
[----:B------:R-:W-:Y:S01]  /*63b0*/  HMMA.16816.F32 R124, R8, R24, R56 ;  /* 0x00000018087c723c */ /* 0x000fe20000001838 */
[----:B------:R1:W-:Y:S01]  /*63c0*/  MUFU.EX2 R57, R3 ;  /* 0x0000000300397308 */ /* 0x0003e20000000800 */
[----:B------:R-:W-:Y:S01]  /*63d0*/  MOV R139, R138 ;  /* 0x0000008a008b7202 */ /* 0x000fe20000000f00 */
[----:B------:R-:W-:Y:S02]  /*63e0*/  IMAD.MOV.U32 R178, RZ, RZ, R171 ;  /* 0x000000ffffb27224 */ /* 0x000fe400078e00ab */
[----:B------:R-:W-:Y:S02]  /*63f0*/  IMAD.MOV.U32 R138, RZ, RZ, R234 ;  /* 0x000000ffff8a7224 */ /* 0x000fe400078e00ea */
[----:B------:R-:W-:Y:S02]  /*6400*/  IMAD.MOV.U32 R176, RZ, RZ, R167 ;  /* 0x000000ffffb07224 */ /* 0x000fe400078e00a7 */
[----:B------:R-:W-:Y:S01]  /*6410*/  IMAD.MOV.U32 R175, RZ, RZ, R165 ;  /* 0x000000ffffaf7224 */ /* 0x000fe200078e00a5 */
[----:B------:R-:W-:Y:S01]  /*6420*/  MOV R167, R161 ;  /* 0x000000a100a77202 */ /* 0x000fe20000000f00 */
[----:B------:R-:W-:-:S02]  /*6430*/  IMAD.MOV.U32 R171, RZ, RZ, R164 ;  /* 0x000000ffffab7224 */ /* 0x000fc400078e00a4 */
[----:B-1----:R-:W-:Y:S01]  /*6440*/  FFMA.FTZ R3, R170, c[0x0][0x2d0], -R6 ;  /* 0x0000b400aa037a23 */ /* 0x002fe20000010806 */
[----:B------:R-:W-:Y:S01]  /*6450*/  MOV R170, R163 ;  /* 0x000000a300aa7202 */ /* 0x000fe20000000f00 */
[----:B------:R-:W-:Y:S01]  /*6460*/  IMAD.MOV.U32 R166, RZ, RZ, R162 ;  /* 0x000000ffffa67224 */ /* 0x000fe200078e00a2 */
[----:B------:R-:W-:Y:S01]  /*6470*/  HMMA.16816.F32 R52, R8, R26, R52 ;  /* 0x0000001a0834723c */ /* 0x000fe20000001834 */
[----:B------:R1:W-:Y:S01]  /*6480*/  MUFU.EX2 R56, R3 ;  /* 0x0000000300387308 */ /* 0x0003e20000000800 */
[----:B------:R-:W-:Y:S01]  /*6490*/  IMAD.MOV.U32 R165, RZ, RZ, R160 ;  /* 0x000000ffffa57224 */ /* 0x000fe200078e00a0 */
[----:B------:R-:W-:Y:S01]  /*64a0*/  MOV R164, R158 ;  /* 0x0000009e00a47202 */ /* 0x000fe20000000f00 */
[----:B------:R-:W-:Y:S01]  /*64b0*/  IMAD.MOV.U32 R163, RZ, RZ, R159 ;  /* 0x000000ffffa37224 */ /* 0x000fe200078e009f */
[----:B------:R-:W-:Y:S01]  /*64c0*/  MOV R160, R138 ;  /* 0x0000008a00a07202 */ /* 0x000fe20000000f00 */
[----:B------:R-:W-:Y:S01]  /*64d0*/  IMAD.MOV.U32 R161, RZ, RZ, R139 ;  /* 0x000000ffffa17224 */ /* 0x000fe200078e008b */
[----:B------:R4:W5:Y:S01]  /*64e0*/  LDL.LU R234, [R1+0x74] ;  /* 0x0000740001ea7983 */ /* 0x0009620000300800 */
[----:B------:R-:W-:-:S02]  /*64f0*/  IMAD.MOV.U32 R159, RZ, RZ, R137 ;  /* 0x000000ffff9f7224 */ /* 0x000fc400078e0089 */
[----:B------:R-:W-:Y:S02]  /*6500*/  IMAD.MOV.U32 R158, RZ, RZ, R136 ;  /* 0x000000ffff9e7224 */ /* 0x000fe400078e0088 */
[----:B------:R-:W-:Y:S01]  /*6510*/  HMMA.16816.F32 R136, R8, R20, R44 ;  /* 0x000000140888723c */ /* 0x000fe2000000182c */
[----:B-1----:R-:W-:Y:S02]  /*6520*/  FFMA.FTZ R3, R178, c[0x0][0x2d0], -R6 ;  /* 0x0000b400b2037a23 */ /* 0x002fe40000010806 */
[----:B------:R-:W-:Y:S02]  /*6530*/  IMAD.MOV.U32 R178, RZ, RZ, R177 ;  /* 0x000000ffffb27224 */ /* 0x000fe400078e00b1 */
[----:B------:R-:W-:Y:S01]  /*6540*/  IMAD.MOV.U32 R177, RZ, RZ, R176 ;  /* 0x000000ffffb17224 */ /* 0x000fe200078e00b0 */
[----:B------:R-:W-:Y:S01]  /*6550*/  MOV R176, R175 ;  /* 0x000000af00b07202 */ /* 0x000fe20000000f00 */
[----:B------:R-:W-:Y:S01]  /*6560*/  IMAD.MOV.U32 R175, RZ, RZ, R170 ;  /* 0x000000ffffaf7224 */ /* 0x000fe200078e00aa */
[----:B------:R1:W-:Y:S01]  /*6570*/  MUFU.EX2 R45, R3 ;  /* 0x00000003002d7308 */ /* 0x0003e20000000800 */
[----:B------:R-:W-:Y:S01]  /*6580*/  IMAD.MOV.U32 R170, RZ, RZ, R171 ;  /* 0x000000ffffaa7224 */ /* 0x000fe200078e00ab */
[----:B------:R-:W-:Y:S01]  /*6590*/  MOV R171, R166 ;  /* 0x000000a600ab7202 */ /* 0x000fe20000000f00 */
[----:B------:R-:W-:-:S02]  /*65a0*/  IMAD.MOV.U32 R162, RZ, RZ, R157 ;  /* 0x000000ffffa27224 */ /* 0x000fc400078e009d */
[----:B------:R-:W-:Y:S02]  /*65b0*/  IMAD.MOV.U32 R166, RZ, RZ, R167 ;  /* 0x000000ffffa67224 */ /* 0x000fe400078e00a7 */
[----:B------:R-:W-:Y:S01]  /*65c0*/  IMAD.MOV.U32 R167, RZ, RZ, R165 ;  /* 0x000000ffffa77224 */ /* 0x000fe200078e00a5 */
[----:B------:R-:W-:Y:S01]  /*65d0*/  MOV R165, R163 ;  /* 0x000000a300a57202 */ /* 0x000fe20000000f00 */
[----:B------:R-:W-:Y:S01]  /*65e0*/  IMAD.MOV.U32 R163, RZ, RZ, R164 ;  /* 0x000000ffffa37224 */ /* 0x000fe200078e00a4 */
[----:B------:R-:W-:Y:S01]  /*65f0*/  MOV R157, R233 ;  /* 0x000000e9009d7202 */ /* 0x000fe20000000f00 */
[----:B-1----:R-:W-:Y:S01]  /*6600*/  FFMA.FTZ R3, R178, c[0x0][0x2d0], -R5 ;  /* 0x0000b400b2037a23 */ /* 0x002fe20000010805 */
[C---:B------:R-:W-:Y:S01]  /*6610*/  HMMA.16816.F32 R48, R8.reuse, R12, R48 ;  /* 0x0000000c0830723c */ /* 0x040fe20000001830 */
[----:B------:R-:W-:Y:S01]  /*6620*/  IMAD.MOV.U32 R178, RZ, RZ, R177 ;  /* 0x000000ffffb27224 */ /* 0x000fe200078e00b1 */
[----:B------:R-:W-:Y:S01]  /*6630*/  MOV R177, R176 ;  /* 0x000000b000b17202 */ /* 0x000fe20000000f00 */
[----:B------:R-:W-:Y:S01]  /*6640*/  IMAD.MOV.U32 R176, RZ, RZ, R175 ;  /* 0x000000ffffb07224 */ /* 0x000fe200078e00af */
[----:B------:R-:W1:Y:S01]  /*6650*/  MUFU.EX2 R24, R4 ;  /* 0x0000000400187308 */ /* 0x000e620000000800 */
[----:B------:R-:W-:Y:S01]  /*6660*/  IMAD.MOV.U32 R175, RZ, RZ, R170 ;  /* 0x000000ffffaf7224 */ /* 0x000fe200078e00aa */
[----:B------:R-:W-:Y:S01]  /*6670*/  MOV R170, R171 ;  /* 0x000000ab00aa7202 */ /* 0x000fe20000000f00 */
[----:B------:R-:W-:Y:S01]  /*6680*/  IMAD.MOV.U32 R164, RZ, RZ, R162 ;  /* 0x000000ffffa47224 */ /* 0x000fe200078e00a2 */
[----:B------:R-:W-:Y:S01]  /*6690*/  MOV R162, R161 ;  /* 0x000000a100a27202 */ /* 0x000fe20000000f00 */
[----:B------:R-:W-:Y:S01]  /*66a0*/  IMAD.MOV.U32 R171, RZ, RZ, R166 ;  /* 0x000000ffffab7224 */ /* 0x000fe200078e00a6 */
[C---:B------:R-:W-:Y:S01]  /*66b0*/  HMMA.16816.F32 R40, R8.reuse, R22, R40 ;  /* 0x000000160828723c */ /* 0x040fe20000001828 */
[----:B------:R-:W-:Y:S01]  /*66c0*/  IMAD.MOV.U32 R166, RZ, RZ, R167 ;  /* 0x000000ffffa67224 */ /* 0x000fe200078e00a7 */
[----:B------:R-:W-:Y:S01]  /*66d0*/  MOV R167, R165 ;  /* 0x000000a500a77202 */ /* 0x000fe20000000f00 */
[----:B------:R-:W-:Y:S01]  /*66e0*/  IMAD.MOV.U32 R161, RZ, RZ, R160 ;  /* 0x000000ffffa17224 */ /* 0x000fe200078e00a0 */
[----:B------:R2:W-:Y:S01]  /*66f0*/  MUFU.EX2 R44, R3 ;  /* 0x00000003002c7308 */ /* 0x0005e20000000800 */
[----:B------:R-:W-:Y:S01]  /*6700*/  IMAD.MOV.U32 R160, RZ, RZ, R159 ;  /* 0x000000ffffa07224 */ /* 0x000fe200078e009f */
[----:B------:R-:W-:Y:S01]  /*6710*/  MOV R159, R158 ;  /* 0x0000009e009f7202 */ /* 0x000fe20000000f00 */
[----:B------:R-:W-:Y:S01]  /*6720*/  IMAD.MOV.U32 R165, RZ, RZ, R163 ;  /* 0x000000ffffa57224 */ /* 0x000fe200078e00a3 */
[----:B------:R-:W-:Y:S01]  /*6730*/  HMMA.16816.F32 R28, R8, R14, R28 ;  /* 0x0000000e081c723c */ /* 0x000fe2000000181c */
[----:B------:R-:W-:Y:S01]  /*6740*/  IMAD.MOV.U32 R163, RZ, RZ, R164 ;  /* 0x000000ffffa37224 */ /* 0x000fe200078e00a4 */
[----:B------:R-:W-:Y:S01]  /*6750*/  MOV R164, R162 ;  /* 0x000000a200a47202 */ /* 0x000fe20000000f00 */
[----:B------:R-:W-:Y:S01]  /*6760*/  IMAD.MOV.U32 R158, RZ, RZ, R157 ;  /* 0x000000ffff9e7224 */ /* 0x000fe200078e009d */
[----:B------:R4:W5:Y:S01]  /*6770*/  LDL.LU R233, [R1+0x70] ;  /* 0x0000700001e97983 */ /* 0x0009620000300800 */
[----:B------:R-:W-:-:S02]  /*6780*/  IMAD.MOV.U32 R242, RZ, RZ, R177 ;  /* 0x000000fffff27224 */ /* 0x000fc400078e00b1 */
[----:B------:R-:W-:Y:S01]  /*6790*/  IMAD.MOV.U32 R157, RZ, RZ, R156 ;  /* 0x000000ffff9d7224 */ /* 0x000fe200078e009c */
[----:B------:R-:W-:Y:S01]  /*67a0*/  MOV R156, R151 ;  /* 0x00000097009c7202 */ /* 0x000fe20000000f00 */
[----:B------:R-:W-:Y:S02]  /*67b0*/  IMAD.MOV.U32 R162, RZ, RZ, R161 ;  /* 0x000000ffffa27224 */ /* 0x000fe400078e00a1 */
[----:B--2---:R-:W-:Y:S01]  /*67c0*/  FFMA.FTZ R3, R178, c[0x0][0x2d0], -R5 ;  /* 0x0000b400b2037a23 */ /* 0x004fe20000010805 */
[----:B------:R-:W-:Y:S01]  /*67d0*/  MOV R178, R171 ;  /* 0x000000ab00b27202 */ /* 0x000fe20000000f00 */
[----:B------:R-:W-:Y:S01]  /*67e0*/  IMAD.MOV.U32 R174, RZ, RZ, R170 ;  /* 0x000000ffffae7224 */ /* 0x000fe200078e00aa */
[----:B------:R-:W-:Y:S01]  /*67f0*/  MOV R172, R176 ;  /* 0x000000b000ac7202 */ /* 0x000fe20000000f00 */
[----:B------:R-:W-:Y:S01]  /*6800*/  IMAD.MOV.U32 R161, RZ, RZ, R160 ;  /* 0x000000ffffa17224 */ /* 0x000fe200078e00a0 */
[----:B------:R-:W-:Y:S01]  /*6810*/  MOV R160, R159 ;  /* 0x0000009f00a07202 */ /* 0x000fe20000000f00 */
[----:B------:R-:W-:Y:S01]  /*6820*/  IMAD.MOV.U32 R151, RZ, RZ, R232 ;  /* 0x000000ffff977224 */ /* 0x000fe200078e00e8 */
[----:B------:R2:W-:Y:S01]  /*6830*/  MUFU.EX2 R27, R3 ;  /* 0x00000003001b7308 */ /* 0x0005e20000000800 */
[----:B------:R-:W-:-:S02]  /*6840*/  IMAD.MOV.U32 R159, RZ, RZ, R158 ;  /* 0x000000ffff9f7224 */ /* 0x000fc400078e009e */
[----:B------:R-:W-:Y:S01]  /*6850*/  IMAD.MOV.U32 R173, RZ, RZ, R175 ;  /* 0x000000ffffad7224 */ /* 0x000fe200078e00af */
[----:B------:R-:W-:Y:S01]  /*6860*/  MOV R77, R174 ;  /* 0x000000ae004d7202 */ /* 0x000fe20000000f00 */
        /* <DEDUP_REMOVED lines=8> */
[----:B--2---:R-:W-:-:S02]  /*68f0*/  FFMA.FTZ R3, R242, c[0x0][0x2d0], -R5 ;  /* 0x0000b400f2037a23 */ /* 0x004fc40000010805 */
[----:B------:R-:W-:Y:S02]  /*6900*/  IMAD.MOV.U32 R176, RZ, RZ, R167 ;  /* 0x000000ffffb07224 */ /* 0x000fe400078e00a7 */
[----:B------:R-:W-:Y:S01]  /*6910*/  IMAD.MOV.U32 R183, RZ, RZ, R172 ;  /* 0x000000ffffb77224 */ /* 0x000fe200078e00ac */
[----:B------:R2:W-:Y:S01]  /*6920*/  MUFU.EX2 R26, R3 ;  /* 0x00000003001a7308 */ /* 0x0005e20000000800 */
[----:B------:R-:W-:Y:S02]  /*6930*/  IMAD.MOV.U32 R78, RZ, RZ, R173 ;  /* 0x000000ffff4e7224 */ /* 0x000fe400078e00ad */
[----:B------:R-:W-:Y:S02]  /*6940*/  IMAD.MOV.U32 R171, RZ, RZ, R164 ;  /* 0x000000ffffab7224 */ /* 0x000fe400078e00a4 */
[----:B------:R-:W-:Y:S02]  /*6950*/  IMAD.MOV.U32 R177, RZ, RZ, R166 ;  /* 0x000000ffffb17224 */ /* 0x000fe400078e00a6 */
[----:B------:R-:W-:Y:S01]  /*6960*/  IMAD.MOV.U32 R167, RZ, RZ, R161 ;  /* 0x000000ffffa77224 */ /* 0x000fe200078e00a1 */
[----:B------:R-:W-:Y:S01]  /*6970*/  MOV R161, R156 ;  /* 0x0000009c00a17202 */ /* 0x000fe20000000f00 */
[----:B------:R-:W-:Y:S01]  /*6980*/  IMAD.MOV.U32 R165, RZ, RZ, R160 ;  /* 0x000000ffffa57224 */ /* 0x000fe200078e00a0 */
[----:B------:R-:W-:Y:S01]  /*6990*/  MOV R179, R176 ;  /* 0x000000b000b37202 */ /* 0x000fe20000000f00 */
[----:B------:R-:W-:-:S02]  /*69a0*/  IMAD.MOV.U32 R160, RZ, RZ, R151 ;  /* 0x000000ffffa07224 */ /* 0x000fc400078e0097 */
[----:B--2---:R-:W-:Y:S01]  /*69b0*/  FFMA.FTZ R3, R83, c[0x0][0x2d0], -R5 ;  /* 0x0000b40053037a23 */ /* 0x004fe20000010805 */
        /* <DEDUP_REMOVED lines=8> */
[----:B------:R-:W-:Y:S01]  /*6a40*/  MOV R172, R171 ;  /* 0x000000ab00ac7202 */ /* 0x000fe20000000f00 */
[----:B------:R-:W-:Y:S01]  /*6a50*/  IMAD.MOV.U32 R170, RZ, RZ, R163 ;  /* 0x000000ffffaa7224 */ /* 0x000fe200078e00a3 */
[----:B------:R-:W-:Y:S01]  /*6a60*/  MOV R135, R134 ;  /* 0x0000008600877202 */ /* 0x000fe20000000f00 */
[----:B------:R-:W-:-:S02]  /*6a70*/  IMAD.MOV.U32 R182, RZ, RZ, R177 ;  /* 0x000000ffffb67224 */ /* 0x000fc400078e00b1 */
[----:B------:R-:W-:Y:S02]  /*6a80*/  IMAD.MOV.U32 R183, RZ, RZ, R228 ;  /* 0x000000ffffb77224 */ /* 0x000fe400078e00e4 */
[----:B------:R-:W-:Y:S02]  /*6a90*/  IMAD.MOV.U32 R174, RZ, RZ, R167 ;  /* 0x000000ffffae7224 */ /* 0x000fe400078e00a7 */
[----:B------:R-:W-:Y:S01]  /*6aa0*/  IMAD.MOV.U32 R171, RZ, RZ, R160 ;  /* 0x000000ffffab7224 */ /* 0x000fe200078e00a0 */
[----:B------:R-:W-:Y:S01]  /*6ab0*/  MOV R160, R156 ;  /* 0x0000009c00a07202 */ /* 0x000fe20000000f00 */
[----:B------:R-:W-:Y:S02]  /*6ac0*/  IMAD.MOV.U32 R176, RZ, RZ, R164 ;  /* 0x000000ffffb07224 */ /* 0x000fe400078e00a4 */
[----:B------:R-:W-:Y:S02]  /*6ad0*/  IMAD.MOV.U32 R134, RZ, RZ, R231 ;  /* 0x000000ffff867224 */ /* 0x000fe400078e00e7 */
[----:B------:R-:W-:-:S02]  /*6ae0*/  FFMA.FTZ R6, R77, c[0x0][0x2d0], -R0 ;  /* 0x0000b4004d067a23 */ /* 0x000fc40000010800 */
[--C-:B------:R-:W-:Y:S02]  /*6af0*/  FFMA.FTZ R12, R78, c[0x0][0x2d0], -R0.reuse ;  /* 0x0000b4004e0c7a23 */ /* 0x100fe40000010800 */
[--C-:B------:R-:W-:Y:S02]  /*6b00*/  FFMA.FTZ R4, R79, c[0x0][0x2d0], -R0.reuse ;  /* 0x0000b4004f047a23 */ /* 0x100fe40000010800 */
[----:B------:R-:W-:Y:S01]  /*6b10*/  FFMA.FTZ R13, R179, c[0x0][0x2d0], -R0 ;  /* 0x0000b400b30d7a23 */ /* 0x000fe20000010800 */
[----:B------:R-:W-:Y:S01]  /*6b20*/  MOV R163, R159 ;  /* 0x0000009f00a37202 */ /* 0x000fe20000000f00 */
[----:B------:R-:W-:Y:S02]  /*6b30*/  IMAD.MOV.U32 R162, RZ, RZ, R157 ;  /* 0x000000ffffa27224 */ /* 0x000fe400078e009d */
[----:B------:R-:W-:Y:S01]  /*6b40*/  IMAD.MOV.U32 R242, RZ, RZ, R170 ;  /* 0x000000fffff27224 */ /* 0x000fe200078e00aa */
[----:B------:R3:W-:Y:S01]  /*6b50*/  MUFU.EX2 R25, R3 ;  /* 0x0000000300197308 */ /* 0x0007e20000000800 */
[----:B------:R-:W-:Y:S01]  /*6b60*/  FADD.FTZ R0, R183, R182 ;  /* 0x000000b6b7007221 */ /* 0x000fe20000010000 */
[----:B------:R-:W-:Y:S01]  /*6b70*/  MOV R86, R171 ;  /* 0x000000ab00567202 */ /* 0x000fe20000000f00 */
[----:B------:R-:W-:Y:S01]  /*6b80*/  IMAD.MOV.U32 R173, RZ, RZ, R166 ;  /* 0x000000ffffad7224 */ /* 0x000fe200078e00a6 */
[----:B------:R-:W-:Y:S01]  /*6b90*/  MOV R151, R230 ;  /* 0x000000e600977202 */ /* 0x000fe20000000f00 */
[----:B------:R-:W-:-:S02]  /*6ba0*/  IMAD.MOV.U32 R156, RZ, RZ, R148 ;  /* 0x000000ffff9c7224 */ /* 0x000fc400078e0094 */
[----:B------:R-:W-:Y:S01]  /*6bb0*/  FADD.FTZ R20, R181, R180 ;  /* 0x000000b4b5147221 */ /* 0x000fe20000010000 */
[----:B------:R-:W-:Y:S01]  /*6bc0*/  HMMA.16816.F32 R36, R8, R18, R36 ;  /* 0x000000120824723c */ /* 0x000fe20000001824 */
[----:B------:R-:W-:Y:S02]  /*6bd0*/  FFMA.FTZ R5, R83, c[0x0][0x2d0], -R7 ;  /* 0x0000b40053057a23 */ /* 0x000fe40000010807 */
[----:B------:R-:W-:Y:S01]  /*6be0*/  FADD.FTZ R22, R251, R248 ;  /* 0x000000f8fb167221 */ /* 0x000fe20000010000 */
[----:B------:R-:W-:Y:S01]  /*6bf0*/  MOV R178, R165 ;  /* 0x000000a500b27202 */ /* 0x000fe20000000f00 */
[----:B------:R-:W-:Y:S01]  /*6c00*/  IMAD.MOV.U32 R182, RZ, RZ, R174 ;  /* 0x000000ffffb67224 */ /* 0x000fe200078e00ae */
[----:B------:R4:W5:Y:S01]  /*6c10*/  LDL.LU R231, [R1+0x68] ;  /* 0x0000680001e77983 */ /* 0x0009620000300800 */
[----:B------:R-:W-:Y:S02]  /*6c20*/  IMAD.MOV.U32 R159, RZ, RZ, R135 ;  /* 0x000000ffff9f7224 */ /* 0x000fe400078e0087 */
[----:B------:R-:W-:Y:S01]  /*6c30*/  IMAD.MOV.U32 R170, RZ, RZ, R161 ;  /* 0x000000ffffaa7224 */ /* 0x000fe200078e00a1 */
[----:B------:R-:W-:Y:S01]  /*6c40*/  MOV R158, R134 ;  /* 0x00000086009e7202 */ /* 0x000fe20000000f00 */
[----:B------:R-:W-:-:S02]  /*6c50*/  IMAD.MOV.U32 R174, RZ, RZ, R176 ;  /* 0x000000ffffae7224 */ /* 0x000fc400078e00b0 */
[----:B---3--:R-:W-:Y:S01]  /*6c60*/  FFMA.FTZ R3, R119, c[0x0][0x2d0], -R7 ;  /* 0x0000b40077037a23 */ /* 0x008fe20000010807 */
[----:B------:R-:W-:Y:S01]  /*6c70*/  MOV R175, R162 ;  /* 0x000000a200af7202 */ /* 0x000fe20000000f00 */
[----:B------:R-:W-:Y:S01]  /*6c80*/  IMAD.MOV.U32 R157, RZ, RZ, R133 ;  /* 0x000000ffff9d7224 */ /* 0x000fe200078e0085 */
[----:B------:R2:W-:Y:S01]  /*6c90*/  MUFU.EX2 R15, R5 ;  /* 0x00000005000f7308 */ /* 0x0005e20000000800 */
[----:B------:R-:W-:Y:S02]  /*6ca0*/  FFMA.FTZ R7, R76, c[0x0][0x2d0], -R7 ;  /* 0x0000b4004c077a23 */ /* 0x000fe40000010807 */
[----:B------:R-:W-:Y:S02]  /*6cb0*/  FADD.FTZ R21, R242, R252 ;  /* 0x000000fcf2157221 */ /* 0x000fe40000010000 */
        /* <DEDUP_REMOVED lines=8> */
[----:B------:R-:W-:Y:S01]  /*6d40*/  IMAD.MOV.U32 R161, RZ, RZ, R157 ;  /* 0x000000ffffa17224 */ /* 0x000fe200078e009d */
[----:B------:R-:W1:Y:S01]  /*6d50*/  LDSM.16.MT88.4 R132, [R224+0x3100] ;  /* 0x00310000e084783b */ /* 0x000e620000004200 */
[----:B--2---:R-:W-:Y:S01]  /*6d60*/  FADD.FTZ R5, R174, R0 ;  /* 0x00000000ae057221 */ /* 0x004fe20000010000 */
[----:B------:R2:W-:Y:S01]  /*6d70*/  MUFU.EX2 R23, R3 ;  /* 0x0000000300177308 */ /* 0x0005e20000000800 */
[----:B------:R-:W-:Y:S01]  /*6d80*/  IMAD.MOV.U32 R159, RZ, RZ, R151 ;  /* 0x000000ffff9f7224 */ /* 0x000fe200078e0097 */
[----:B------:R-:W-:Y:S01]  /*6d90*/  LDSM.16.MT88.4 R164, [R225+0x3100] ;  /* 0x00310000e1a4783b */ /* 0x000fe20000004200 */
[----:B------:R-:W-:-:S02]  /*6da0*/  IMAD.MOV.U32 R162, RZ, RZ, R158 ;  /* 0x000000ffffa27224 */ /* 0x000fc400078e009e */
[----:B------:R-:W-:Y:S01]  /*6db0*/  FADD.FTZ R0, R76, R22 ;  /* 0x000000164c007221 */ /* 0x000fe20000010000 */
[----:B------:R-:W-:Y:S01]  /*6dc0*/  LDSM.16.MT88.4 R16, [R226+0x3100] ;  /* 0x00310000e210783b */ /* 0x000fe20000004200 */
[----:B---3--:R-:W-:Y:S01]  /*6dd0*/  FADD.FTZ R4, R86, R20 ;  /* 0x0000001456047221 */ /* 0x008fe20000010000 */
[----:B------:R3:W1:Y:S01]  /*6de0*/  MUFU.EX2 R9, R6 ;  /* 0x0000000600097308 */ /* 0x0006620000000800 */
[----:B------:R-:W-:Y:S01]  /*6df0*/  FADD.FTZ R5, R77, R5 ;  /* 0x000000054d057221 */ /* 0x000fe20000010000 */
[----:B------:R4:W5:Y:S01]  /*6e00*/  LDL.LU R230, [R1+0x64] ;  /* 0x0000640001e67983 */ /* 0x0009620000300800 */
[----:B------:R-:W-:Y:S02]  /*6e10*/  IMAD.MOV.U32 R158, RZ, RZ, R150 ;  /* 0x000000ffff9e7224 */ /* 0x000fe400078e0096 */
[----:B------:R-:W-:Y:S01]  /*6e20*/  FADD.FTZ R4, R183, R4 ;  /* 0x00000004b7047221 */ /* 0x000fe20000010000 */
[----:B------:R-:W-:Y:S01]  /*6e30*/  MOV R157, R149 ;  /* 0x00000095009d7202 */ /* 0x000fe20000000f00 */
[----:B--2---:R-:W-:Y:S01]  /*6e40*/  FADD.FTZ R3, R82, R21 ;  /* 0x0000001552037221 */ /* 0x004fe20000010000 */
[----:B------:R-:W-:Y:S01]  /*6e50*/  MOV R81, R161 ;  /* 0x000000a100517202 */ /* 0x000fe20000000f00 */
[----:B------:R-:W-:-:S02]  /*6e60*/  IMAD.MOV.U32 R169, RZ, RZ, R163 ;  /* 0x000000ffffa97224 */ /* 0x000fc400078e00a3 */
[----:B------:R-:W-:Y:S02]  /*6e70*/  IMAD.MOV.U32 R83, RZ, RZ, R159 ;  /* 0x000000ffff537224 */ /* 0x000fe400078e009f */
[----:B------:R-:W-:Y:S01]  /*6e80*/  IMAD.MOV.U32 R80, RZ, RZ, R162 ;  /* 0x000000ffff507224 */ /* 0x000fe200078e00a2 */
[----:B------:R-:W-:Y:S01]  /*6e90*/  MOV R78, R177 ;  /* 0x000000b1004e7202 */ /* 0x000fe20000000f00 */
[----:B---3--:R-:W-:Y:S01]  /*6ea0*/  FADD.FTZ R6, R154, R3 ;  /* 0x000000039a067221 */ /* 0x008fe20000010000 */
[----:B------:R-:W-:Y:S01]  /*6eb0*/  MOV R170, R158 ;  /* 0x0000009e00aa7202 */ /* 0x000fe20000000f00 */
[----:B------:R-:W-:Y:S02]  /*6ec0*/  FADD.FTZ R3, R152, R0 ;  /* 0x0000000098037221 */ /* 0x000fe40000010000 */
[----:B------:R-:W-:Y:S01]  /*6ed0*/  IMAD.MOV.U32 R79, RZ, RZ, R178 ;  /* 0x000000ffff4f7224 */ /* 0x000fe200078e00b2 */
[----:B------:R2:W-:Y:S01]  /*6ee0*/  MUFU.EX2 R14, R7 ;  /* 0x00000007000e7308 */ /* 0x0005e20000000800 */
[----:B------:R-:W-:Y:S01]  /*6ef0*/  FADD.FTZ R0, R87, R5 ;  /* 0x0000000557007221 */ /* 0x000fe20000010000 */
[----:B------:R-:W3:Y:S01]  /*6f00*/  LDSM.16.MT88.4 R148, [R227+0x3100] ;  /* 0x00310000e394783b */ /* 0x000ee20000004200 */
[----:B------:R-:W-:-:S02]  /*6f10*/  FADD.FTZ R5, R243, R4 ;  /* 0x00000004f3057221 */ /* 0x000fc40000010000 */
[----:B------:R-:W-:Y:S01]  /*6f20*/  IMAD.MOV.U32 R82, RZ, RZ, R83 ;  /* 0x000000ffff527224 */ /* 0x000fe200078e0053 */
[----:B------:R4:W5:Y:S01]  /*6f30*/  LDL.LU R229, [R1+0x60] ;  /* 0x0000600001e57983 */ /* 0x0009620000300800 */
[----:B------:R-:W-:Y:S02]  /*6f40*/  FADD.FTZ R4, R169, R6 ;  /* 0x00000006a9047221 */ /* 0x000fe40000010000 */
[----:B------:R-:W-:Y:S02]  /*6f50*/  FADD.FTZ R3, R80, R3 ;  /* 0x0000000350037221 */ /* 0x000fe40000010000 */
[----:B------:R-:W-:Y:S01]  /*6f60*/  IMAD.MOV.U32 R171, RZ, RZ, R157 ;  /* 0x000000ffffab7224 */ /* 0x000fe200078e009d */
[----:B------:R-:W-:Y:S01]  /*6f70*/  MOV R76, R79 ;  /* 0x0000004f004c7202 */ /* 0x000fe20000000f00 */
[----:B------:R-:W-:Y:S01]  /*6f80*/  FADD.FTZ R0, R81, R0 ;  /* 0x0000000051007221 */ /* 0x000fe20000010000 */
[----:B------:R-:W1:Y:S01]  /*6f90*/  MUFU.EX2 R10, R12 ;  /* 0x0000000c000a7308 */ /* 0x000e620000000800 */
[----:B------:R-:W-:Y:S01]  /*6fa0*/  FADD.FTZ R8, R246, R5 ;  /* 0x00000005f6087221 */ /* 0x000fe20000010000 */
[----:B------:R4:W5:Y:S01]  /*6fb0*/  LDL.LU R228, [R1+0x5c] ;  /* 0x00005c0001e47983 */ /* 0x0009620000300800 */
[----:B------:R-:W-:-:S02]  /*6fc0*/  IMAD.MOV.U32 R242, RZ, RZ, R172 ;  /* 0x000000fffff27224 */ /* 0x000fc400078e00ac */
[----:B------:R-:W-:Y:S02]  /*6fd0*/  IMAD.MOV.U32 R83, RZ, RZ, R78 ;  /* 0x000000ffff537224 */ /* 0x000fe400078e004e */
[----:B--2---:R-:W-:Y:S02]  /*6fe0*/  FADD.FTZ R7, R82, R4 ;  /* 0x0000000452077221 */ /* 0x004fe40000010000 */
[----:B------:R-:W-:Y:S02]  /*6ff0*/  FADD.FTZ R6, R170, R3 ;  /* 0x00000003aa067221 */ /* 0x000fe40000010000 */
[----:B------:R-:W-:Y:S01]  /*7000*/  IMAD.MOV.U32 R77, RZ, RZ, R182 ;  /* 0x000000ffff4d7224 */ /* 0x000fe200078e00b6 */
[----:B------:R-:W-:Y:S01]  /*7010*/  MOV R79, R155 ;  /* 0x0000009b004f7202 */ /* 0x000fe20000000f00 */
[----:B------:R-:W-:Y:S01]  /*7020*/  FADD.FTZ R5, R171, R0 ;  /* 0x00000000ab057221 */ /* 0x000fe20000010000 */
[----:B------:R-:W2:Y:S01]  /*7030*/  MUFU.EX2 R13, R13 ;  /* 0x0000000d000d7308 */ /* 0x000ea20000000800 */
[----:B------:R-:W-:Y:S01]  /*7040*/  FADD.FTZ R4, R249, R8 ;  /* 0x00000008f9047221 */ /* 0x000fe20000010000 */
[----:B------:R4:W5:Y:S01]  /*7050*/  LDL.LU R119, [R1+0x58] ;  /* 0x0000580001777983 */ /* 0x0009620000300800 */
[----:B------:R-:W-:-:S02]  /*7060*/  IMAD.MOV.U32 R78, RZ, RZ, R242 ;  /* 0x000000ffff4e7224 */ /* 0x000fc400078e00f2 */
[----:B------:R-:W-:Y:S02]  /*7070*/  FADD.FTZ R3, R83, R7 ;  /* 0x0000000753037221 */ /* 0x000fe40000010000 */
[----:B------:R-:W-:Y:S02]  /*7080*/  FADD.FTZ R0, R76, R6 ;  /* 0x000000064c007221 */ /* 0x000fe40000010000 */
[----:B------:R-:W-:Y:S02]  /*7090*/  IMAD.MOV.U32 R242, RZ, RZ, R153 ;  /* 0x000000fffff27224 */ /* 0x000fe400078e0099 */
[----:B------:R-:W-:Y:S02]  /*70a0*/  FADD.FTZ R6, R77, R5 ;  /* 0x000000054d067221 */ /* 0x000fe40000010000 */
[----:B------:R-:W-:Y:S02]  /*70b0*/  FADD.FTZ R4, R245, R4 ;  /* 0x00000004f5047221 */ /* 0x000fe40000010000 */
[----:B------:R-:W-:-:S02]  /*70c0*/  FADD.FTZ R5, R78, R3 ;  /* 0x000000034e057221 */ /* 0x000fc40000010000 */
[----:B------:R-:W-:Y:S02]  /*70d0*/  FADD.FTZ R3, R79, R0 ;  /* 0x000000004f037221 */ /* 0x000fe40000010000 */
[----:B------:R-:W-:Y:S02]  /*70e0*/  FADD.FTZ R0, R242, R6 ;  /* 0x00000006f2007221 */ /* 0x000fe40000010000 */
[----:B------:R-:W-:Y:S02]  /*70f0*/  FADD.FTZ R4, R215, R4 ;  /* 0x00000004d7047221 */ /* 0x000fe40000010000 */
        /* <DEDUP_REMOVED lines=62> */
[----:B-1----:R-:W-:-:S02]  /*74e0*/  FADD.FTZ R3, R24, R0 ;  /* 0x0000000018037221 */ /* 0x002fc40000010000 */
        /* <DEDUP_REMOVED lines=12> */
[----:B--2---:R-:W-:Y:S02]  /*75b0*/  FADD.FTZ R4, R13, R4 ;  /* 0x000000040d047221 */ /* 0x004fe40000010000 */
[----:B------:R-:W-:Y:S02]  /*75c0*/  FADD.FTZ R0, R25, R0 ;  /* 0x0000000019007221 */ /* 0x000fe40000010000 */
[----:B------:R-:W-:Y:S01]  /*75d0*/  FADD.FTZ R3, R45, R3 ;  /* 0x000000032d037221 */ /* 0x000fe20000010000 */
[----:B------:R4:W-:Y:S04]  /*75e0*/  STL [R1+0x1c], R5 ;  /* 0x00001c0501007387 */ /* 0x0009e80000100800 */
[----:B------:R4:W-:Y:S04]  /*75f0*/  STL [R1+0x18], R4 ;  /* 0x0000180401007387 */ /* 0x0009e80000100800 */
[----:B------:R4:W-:Y:S04]  /*7600*/  STL [R1+0x24], R0 ;  /* 0x0000240001007387 */ /* 0x0009e80000100800 */
[----:B------:R4:W-:Y:S01]  /*7610*/  STL [R1+0x20], R3 ;  /* 0x0000200301007387 */ /* 0x0009e20000100800 */
[----:B------:R-:W-:-:S02]  /*7620*/  F2FP.PACK_AB R176, R57, R60 ;  /* 0x0000003c39b0723e */ /* 0x000fc400000000ff */
[----:B------:R-:W-:Y:S02]  /*7630*/  F2FP.PACK_AB R177, R27, R44 ;  /* 0x0000002c1bb1723e */ /* 0x000fe400000000ff */
[----:B------:R-:W-:Y:S02]  /*7640*/  F2FP.PACK_AB R178, R45, R56 ;  /* 0x000000382db2723e */ /* 0x000fe400000000ff */
[----:B------:R-:W-:Y:S02]  /*7650*/  F2FP.PACK_AB R179, R25, R26 ;  /* 0x0000001a19b3723e */ /* 0x000fe400000000ff */
[----:B------:R-:W-:Y:S02]  /*7660*/  F2FP.PACK_AB R180, R23, R24 ;  /* 0x0000001817b4723e */ /* 0x000fe400000000ff */
[----:B------:R-:W-:Y:S02]  /*7670*/  F2FP.PACK_AB R181, R10, R9 ;  /* 0x000000090ab5723e */ /* 0x000fe400000000ff */
[----:B------:R-:W-:-:S02]  /*7680*/  F2FP.PACK_AB R182, R14, R15 ;  /* 0x0000000f0eb6723e */ /* 0x000fc400000000ff */
[----:B------:R-:W-:Y:S01]  /*7690*/  F2FP.PACK_AB R183, R13, R11 ;  /* 0x0000000b0db7723e */ /* 0x000fe200000000ff */
[C---:B------:R-:W-:Y:S08]  /*76a0*/  HMMA.16816.F32 R120, R176.reuse, R132, R120 ;  /* 0x00000084b078723c */ /* 0x040ff00000001878 */
[C---:B------:R-:W-:Y:S08]  /*76b0*/  HMMA.16816.F32 R128, R176.reuse, R134, R128 ;  /* 0x00000086b080723c */ /* 0x040ff00000001880 */
[C---:B---3--:R-:W-:Y:S08]  /*76c0*/  HMMA.16816.F32 R140, R176.reuse, R148, R140 ;  /* 0x00000094b08c723c */ /* 0x048ff0000000188c */
[C---:B------:R-:W-:Y:S08]  /*76d0*/  HMMA.16816.F32 R144, R176.reuse, R150, R144 ;  /* 0x00000096b090723c */ /* 0x040ff00000001890 */
[C---:B------:R-:W-:Y:S08]  /*76e0*/  HMMA.16816.F32 R156, R176.reuse, R164, R96 ;  /* 0x000000a4b09c723c */ /* 0x040ff00000001860 */
[----:B------:R-:W-:Y:S08]  /*76f0*/  HMMA.16816.F32 R160, R176, R166, R92 ;  /* 0x000000a6b0a0723c */ /* 0x000ff0000000185c */
[C---:B------:R-:W-:Y:S08]  /*7700*/  HMMA.16816.F32 R124, R180.reuse, R132, R124 ;  /* 0x00000084b47c723c */ /* 0x040ff0000000187c */
[C---:B------:R-:W-:Y:S08]  /*7710*/  HMMA.16816.F32 R136, R180.reuse, R148, R136 ;  /* 0x00000094b488723c */ /* 0x040ff00000001888 */
[----:B------:R-:W-:Y:S08]  /*7720*/  HMMA.16816.F32 R152, R180, R164, R32 ;  /* 0x000000a4b498723c */ /* 0x000ff00000001820 */
[----:B------:R-:W-:Y:S08]  /*7730*/  HMMA.16816.F32 R172, R176, R16, R88 ;  /* 0x00000010b0ac723c */ /* 0x000ff00000001858 */
[C---:B------:R-:W-:Y:S08]  /*7740*/  HMMA.16816.F32 R132, R180.reuse, R134, R52 ;  /* 0x00000086b484723c */ /* 0x040ff00000001834 */
[C---:B------:R-:W-:Y:S08]  /*7750*/  HMMA.16816.F32 R148, R180.reuse, R150, R40 ;  /* 0x00000096b494723c */ /* 0x040ff00000001828 */
[C---:B------:R-:W-:Y:S08]  /*7760*/  HMMA.16816.F32 R164, R180.reuse, R166, R36 ;  /* 0x000000a6b4a4723c */ /* 0x040ff00000001824 */
[----:B------:R-:W-:Y:S08]  /*7770*/  HMMA.16816.F32 R168, R180, R16, R48 ;  /* 0x00000010b4a8723c */ /* 0x000ff00000001830 */
[-C--:B------:R-:W-:Y:S08]  /*7780*/  HMMA.16816.F32 R176, R176, R18.reuse, R64 ;  /* 0x00000012b0b0723c */ /* 0x080ff00000001840 */
[----:B------:R-:W-:Y:S01]  /*7790*/  HMMA.16816.F32 R180, R180, R18, R28 ;  /* 0x00000012b4b4723c */ /* 0x000fe2000000181c */
[----:B------:R-:W-:Y:S07]  /*77a0*/  @!P1 BRA `(.L_x_2) ;  /* 0x0000566000009947 */ /* 0x000fee0003800000 */
[----:B----4-:R-:W2:Y:S01]  /*77b0*/  LDL.LU R242, [R1] ;  /* 0x0000000001f27983 */ /* 0x010ea20000300800 */
[----:B------:R-:W-:Y:S01]  /*77c0*/  UMOV UR6, 0x5 ;  /* 0x0000000500067882 */ /* 0x000fe20000000000 */
[----:B------:R-:W-:Y:S01]  /*77d0*/  IMAD.MOV.U32 R116, RZ, RZ, R70 ;  /* 0x000000ffff747224 */ /* 0x000fe200078e0046 */
[----:B------:R-:W-:Y:S01]  /*77e0*/  ULDC.64 UR4, c[0x0][0x208] ;  /* 0x0000820000047ab9 */ /* 0x000fe20000000a00 */
[----:B------:R-:W-:Y:S01]  /*77f0*/  IMAD.MOV.U32 R3, RZ, RZ, R71 ;  /* 0x000000ffff037224 */ /* 0x000fe200078e0047 */
[----:B------:R-:W-:Y:S01]  /*7800*/  MOV R118, R2 ;  /* 0x0000000200767202 */ /* 0x000fe20000000f00 */
[----:B------:R-:W-:Y:S01]  /*7810*/  USHF.L.U64.HI UR5, UR4, UR6, UR5 ;  /* 0x0000000604057299 */ /* 0x000fe20008010205 */
[----:B------:R-:W-:Y:S01]  /*7820*/  MOV R117, R68 ;  /* 0x0000004400757202 */ /* 0x000fe20000000f00 */
[----:B------:R-:W-:Y:S01]  /*7830*/  USHF.L.U32 UR4, UR4, 0x5, URZ ;  /* 0x0000000504047899 */ /* 0x000fe2000800063f */
[----:B--2---:R-:W-:-:S07]  /*7840*/  IADD3 R242, R242, -0x2, RZ ;  /* 0xfffffffef2f27810 */ /* 0x004fce0007ffe0ff */
[----:B------:R-:W2:Y:S04]  /*7850*/  LDL.LU.64 R76, [R1+0x8] ;  /* 0x00000800014c7983 */ /* 0x000ea80000300a00 */
[----:B------:R-:W3:Y:S04]  /*7860*/  LDL.LU.64 R78, [R1+0x10] ;  /* 0x00001000014e7983 */ /* 0x000ee80000300a00 */
[----:B------:R-:W4:Y:S01]  /*7870*/  LDL R83, [R1+0x28] ;  /* 0x0000280001537983 */ /* 0x000f220000100800 */
[----:B--2---:R-:W-:-:S02]  /*7880*/  MOV R5, R77 ;  /* 0x0000004d00057202 */ /* 0x004fc40000000f00 */
[----:B---3--:R-:W-:Y:S02]  /*7890*/  MOV R4, R78 ;  /* 0x0000004e00047202 */ /* 0x008fe40000000f00 */
[----:B----4-:R-:W-:-:S03]  /*78a0*/  SHF.L.U32 R241, R83, 0x1, RZ ;  /* 0x0000000153f17819 */ /* 0x010fc600000006ff */
[----:B------:R1:W-:Y:S04]  /*78b0*/  STL.64 [R1+0x38], R4 ;  /* 0x0000380401007387 */ /* 0x0003e80000100a00 */
.L_x_3:
[----:B--2---:R-:W2:Y:S01]  /*78c0*/  LDL.64 R72, [R1+0x38] ;  /* 0x0000380001487983 */ /* 0x004ea20000100a00 */
[----:B------:R-:W-:Y:S04]  /*78d0*/  DEPBAR.LE SB0, 0x0 ;  /* 0x000080000000791a */ /* 0x000fe80000000000 */
[----:B------:R-:W-:Y:S01]  /*78e0*/  SHF.R.S32.HI R0, RZ, 0x1f, R242 ;  /* 0x0000001fff007819 */ /* 0x000fe200000114f2 */
[----:B------:R-:W-:Y:S01]  /*78f0*/  BAR.SYNC.DEFER_BLOCKING 0x0 ;  /* 0x0000000000007b1d */ /* 0x000fe20000010000 */
[----:B------:R-:W-:Y:S04]  /*7900*/  IMAD.WIDE.U32 R84, R242, c[0x0][0x208], RZ ;  /* 0x00008200f2547a25 */ /* 0x000fe800078e00ff */
[----:B------:R-:W-:Y:S03]  /*7910*/  IMAD R0, R0, c[0x0][0x208], RZ ;  /* 0x0000820000007a24 */ /* 0x000fe600078e02ff */
[----:B-----5:R-:W-:Y:S01]  /*7920*/  STL [R1+0x58], R230 ;  /* 0x000058e601007387 */ /* 0x020fe20000100800 */
[----:B------:R-:W-:Y:S03]  /*7930*/  IMAD R0, R242, c[0x0][0x20c], R0 ;  /* 0x00008300f2007a24 */ /* 0x000fe600078e0200 */
[----:B------:R-:W-:Y:S02]  /*7940*/  STL [R1+0x5c], R119 ;  /* 0x00005c7701007387 */ /* 0x000fe40000100800 */
[----:B------:R-:W-:Y:S02]  /*7950*/  IADD3 R0, R85, R0, RZ ;  /* 0x0000000055007210 */ /* 0x000fe40007ffe0ff */
[----:B------:R-:W-:Y:S03]  /*7960*/  STL [R1+0x60], R234 ;  /* 0x000060ea01007387 */ /* 0x000fe60000100800 */
[----:B------:R-:W-:Y:S01]  /*7970*/  IMAD R0, R0, 0x70, RZ ;  /* 0x0000007000007824 */ /* 0x000fe200078e02ff */
[----:B------:R-:W-:Y:S04]  /*7980*/  STL [R1+0x64], R233 ;  /* 0x000064e901007387 */ /* 0x000fe80000100800 */
[----:B------:R-:W-:Y:S08]  /*7990*/  LDSM.16.M88.4 R112, [R230+0x7100] ;  /* 0x00710000e670783b */ /* 0x000ff00000000200 */
[----:B------:R-:W3:Y:S08]  /*79a0*/  LDSM.16.M88.4 R16, [R119+0x3900] ;  /* 0x003900007710783b */ /* 0x000ef00000000200 */
[----:B------:R-:W4:Y:S08]  /*79b0*/  LDSM.16.M88.4 R108, [R230+0x9100] ;  /* 0x00910000e66c783b */ /* 0x000f300000000200 */
[----:B------:R-:W1:Y:S08]  /*79c0*/  LDSM.16.M88.4 R32, [R119+0x4100] ;  /* 0x004100007720783b */ /* 0x000e700000000200 */
[----:B------:R-:W1:Y:S08]  /*79d0*/  LDSM.16.M88.4 R48, [R119+0x4900] ;  /* 0x004900007730783b */ /* 0x000e700000000200 */
[----:B------:R-:W1:Y:S08]  /*79e0*/  LDSM.16.M88.4 R64, [R119+0x5100] ;  /* 0x005100007740783b */ /* 0x000e700000000200 */
[----:B------:R-:W1:Y:S08]  /*79f0*/  LDSM.16.M88.4 R80, [R119+0x5900] ;  /* 0x005900007750783b */ /* 0x000e700000000200 */
[----:B------:R-:W1:Y:S08]  /*7a00*/  LDSM.16.M88.4 R96, [R119+0x6100] ;  /* 0x006100007760783b */ /* 0x000e700000000200 */
[----:B------:R-:W1:Y:S08]  /*7a10*/  LDSM.16.M88.4 R184, [R119+0x6900] ;  /* 0x0069000077b8783b */ /* 0x000e700000000200 */
[----:B------:R-:W-:Y:S08]  /*7a20*/  LDSM.16.M88.4 R188, [R233+0x7100] ;  /* 0x00710000e9bc783b */ /* 0x000ff00000000200 */
[----:B------:R-:W1:Y:S08]  /*7a30*/  LDSM.16.M88.4 R192, [R234] ;  /* 0x00000000eac0783b */ /* 0x000e700000000200 */
[----:B------:R-:W1:Y:S08]  /*7a40*/  LDSM.16.M88.4 R196, [R233+0x9100] ;  /* 0x00910000e9c4783b */ /* 0x000e700000000200 */
[----:B------:R-:W1:Y:S08]  /*7a50*/  LDSM.16.M88.4 R200, [R240] ;  /* 0x00000000f0c8783b */ /* 0x000e700000000200 */
[----:B------:R-:W1:Y:S08]  /*7a60*/  LDSM.16.M88.4 R204, [R239] ;  /* 0x00000000efcc783b */ /* 0x000e700000000200 */
[----:B------:R-:W1:Y:S08]  /*7a70*/  LDSM.16.M88.4 R208, [R238] ;  /* 0x00000000eed0783b */ /* 0x000e700000000200 */
[----:B------:R-:W1:Y:S08]  /*7a80*/  LDSM.16.M88.4 R212, [R237] ;  /* 0x00000000edd4783b */ /* 0x000e700000000200 */
[----:B------:R-:W1:Y:S08]  /*7a90*/  LDSM.16.M88.4 R216, [R236] ;  /* 0x00000000ecd8783b */ /* 0x000e700000000200 */
[----:B------:R-:W1:Y:S08]  /*7aa0*/  LDSM.16.M88.4 R220, [R235] ;  /* 0x00000000ebdc783b */ /* 0x000e700000000200 */
[----:B------:R-:W-:Y:S01]  /*7ab0*/  STL [R1+0x68], R240 ;  /* 0x000068f001007387 */ /* 0x000fe20000100800 */
[----:B--2---:R-:W-:Y:S01]  /*7ac0*/  IMAD.WIDE.U32 R84, R84, 0x70, R72 ;  /* 0x0000007054547825 */ /* 0x004fe200078e0048 */
[-C--:B-1-3--:R-:W-:Y:S04]  /*7ad0*/  HMMA.16816.F32 R4, R112, R16.reuse, RZ ;  /* 0x000000107004723c */ /* 0x08afe800000018ff */
[C---:B------:R-:W-:Y:S02]  /*7ae0*/  LEA R90, P1, R84.reuse, c[0x0][0x1f8], 0x1 ;  /* 0x00007e00545a7a11 */ /* 0x040fe400078208ff */
[----:B------:R-:W-:Y:S02]  /*7af0*/  IADD3 R0, R85, R0, RZ ;  /* 0x0000000055007210 */ /* 0x000fe40007ffe0ff */
[C---:B----4-:R-:W-:Y:S04]  /*7b00*/  HMMA.16816.F32 R8, R108.reuse, R16, RZ ;  /* 0x000000106c08723c */ /* 0x050fe800000018ff */
[----:B------:R-:W-:Y:S02]  /*7b10*/  LEA.HI.X R91, R84, c[0x0][0x1fc], R0, 0x1, P1 ;  /* 0x00007f00545b7a11 */ /* 0x000fe400008f0c00 */
[----:B------:R-:W-:Y:S02]  /*7b20*/  IADD3 R88, P1, R90, UR4, RZ ;  /* 0x000000045a587c10 */ /* 0x000fe4000ff3e0ff */
[-C--:B------:R-:W-:Y:S01]  /*7b30*/  HMMA.16816.F32 R12, R108, R18.reuse, RZ ;  /* 0x000000126c0c723c */ /* 0x080fe200000018ff */
[----:B------:R-:W-:Y:S01]  /*7b40*/  @!PT LDS RZ, [RZ] ;  /* 0x00000000fffff984 */ /* 0x000fe20000000800 */
[----:B------:R-:W-:Y:S01]  /*7b50*/  @!PT LDS RZ, [RZ] ;  /* 0x00000000fffff984 */ /* 0x000fe20000000800 */
[----:B------:R-:W-:Y:S01]  /*7b60*/  @!PT LDS RZ, [RZ] ;  /* 0x00000000fffff984 */ /* 0x000fe20000000800 */
[----:B------:R1:W-:Y:S03]  /*7b70*/  LDGSTS.E.BYPASS.LTC128B.128 [R241+0x100], [R90.64], !P0 ;  /* 0x001000005af17fae */ /* 0x0003e6000c101d48 */
[----:B------:R-:W-:Y:S02]  /*7b80*/  IADD3.X R89, R91, UR5, RZ, P1, !PT ;  /* 0x000000055b597c10 */ /* 0x000fe40008ffe4ff */
[----:B------:R-:W-:Y:S02]  /*7b90*/  IADD3 R94, P2, R88, UR4, RZ ;  /* 0x00000004585e7c10 */ /* 0x000fe4000ff5e0ff */
[C---:B------:R-:W-:Y:S01]  /*7ba0*/  HMMA.16816.F32 R16, R112.reuse, R18, RZ ;  /* 0x000000127010723c */ /* 0x040fe200000018ff */
[----:B------:R1:W-:Y:S03]  /*7bb0*/  LDGSTS.E.BYPASS.LTC128B.128 [R241+0x900], [R88.64], !P0 ;  /* 0x0090000058f17fae */ /* 0x0003e6000c101d48 */
[----:B------:R-:W-:Y:S02]  /*7bc0*/  IADD3.X R95, R89, UR5, RZ, P2, !PT ;  /* 0x00000005595f7c10 */ /* 0x000fe400097fe4ff */
[----:B------:R-:W-:Y:S02]  /*7bd0*/  IADD3 R92, P1, R94, UR4, RZ ;  /* 0x000000045e5c7c10 */ /* 0x000fe4000ff3e0ff */
[-C--:B------:R-:W-:Y:S01]  /*7be0*/  HMMA.16816.F32 R20, R112, R32.reuse, RZ ;  /* 0x000000207014723c */ /* 0x080fe200000018ff */
        /* <DEDUP_REMOVED lines=9> */
[----:B------:R-:W-:Y:S04]  /*7c80*/  IADD3.X R103, R101, UR5, RZ, P1, !PT ;  /* 0x0000000565677c10 */ /* 0x000fe80008ffe4ff */
[C---:B------:R-:W-:Y:S01]  /*7c90*/  HMMA.16816.F32 R32, R112.reuse, R34, RZ ;  /* 0x000000227020723c */ /* 0x040fe200000018ff */
[----:B------:R4:W-:Y:S07]  /*7ca0*/  LDGSTS.E.BYPASS.LTC128B.128 [R241+0x2900], [R102.64], !P0 ;  /* 0x0290000066f17fae */ /* 0x0009ee000c101d48 */
[-C--:B------:R-:W-:Y:S08]  /*7cb0*/  HMMA.16816.F32 R36, R112, R48.reuse, RZ ;  /* 0x000000307024723c */ /* 0x080ff000000018ff */
[C---:B------:R-:W-:Y:S04]  /*7cc0*/  HMMA.16816.F32 R40, R108.reuse, R48, RZ ;  /* 0x000000306c28723c */ /* 0x040fe800000018ff */
[----:B---3--:R-:W-:Y:S04]  /*7cd0*/  IADD3 R100, P1, R102, UR4, RZ ;  /* 0x0000000466647c10 */ /* 0x008fe8000ff3e0ff */
[-C--:B------:R-:W-:Y:S01]  /*7ce0*/  HMMA.16816.F32 R44, R108, R50.reuse, RZ ;  /* 0x000000326c2c723c */ /* 0x080fe200000018ff */
[----:B------:R-:W-:Y:S02]  /*7cf0*/  IADD3.X R101, R103, UR5, RZ, P1, !PT ;  /* 0x0000000567657c10 */ /* 0x000fe40008ffe4ff */
[C---:B------:R-:W-:Y:S02]  /*7d00*/  ISETP.GT.AND P1, PT, R242.reuse, RZ, PT ;  /* 0x000000fff200720c */ /* 0x040fe40003f24270 */
[----:B------:R-:W-:Y:S01]  /*7d10*/  IADD3 R242, R242, -0x1, RZ ;  /* 0xfffffffff2f27810 */ /* 0x000fe20007ffe0ff */
[----:B------:R4:W-:Y:S02]  /*7d20*/  LDGSTS.E.BYPASS.LTC128B.128 [R241+0x3100], [R100.64], !P0 ;  /* 0x0310000064f17fae */ /* 0x0009e4000c101d48 */
[C---:B------:R-:W-:Y:S06]  /*7d30*/  HMMA.16816.F32 R48, R112.reuse, R50, RZ ;  /* 0x000000327030723c */ /* 0x040fec00000018ff */
[----:B------:R-:W0:Y:S02]  /*7d40*/  LDGDEPBAR ;  /* 0x00000000000079af */ /* 0x000e240000000000 */
[-C--:B------:R-:W-:Y:S08]  /*7d50*/  HMMA.16816.F32 R52, R112, R64.reuse, RZ ;  /* 0x000000407034723c */ /* 0x080ff000000018ff */
[C---:B------:R-:W-:Y:S08]  /*7d60*/  HMMA.16816.F32 R56, R108.reuse, R64, RZ ;  /* 0x000000406c38723c */ /* 0x040ff000000018ff */
[-C--:B------:R-:W-:Y:S08]  /*7d70*/  HMMA.16816.F32 R60, R108, R66.reuse, RZ ;  /* 0x000000426c3c723c */ /* 0x080ff000000018ff */
[C---:B------:R-:W-:Y:S08]  /*7d80*/  HMMA.16816.F32 R64, R112.reuse, R66, RZ ;  /* 0x000000427040723c */ /* 0x040ff000000018ff */
[-C--:B------:R-:W-:Y:S08]  /*7d90*/  HMMA.16816.F32 R68, R112, R80.reuse, RZ ;  /* 0x000000507044723c */ /* 0x080ff000000018ff */
[C---:B------:R-:W-:Y:S08]  /*7da0*/  HMMA.16816.F32 R72, R108.reuse, R80, RZ ;  /* 0x000000506c48723c */ /* 0x040ff000000018ff */
[-C--:B------:R-:W-:Y:S08]  /*7db0*/  HMMA.16816.F32 R76, R108, R82.reuse, RZ ;  /* 0x000000526c4c723c */ /* 0x080ff000000018ff */
[C---:B------:R-:W-:Y:S08]  /*7dc0*/  HMMA.16816.F32 R80, R112.reuse, R82, RZ ;  /* 0x000000527050723c */ /* 0x040ff000000018ff */
[-C--:B------:R-:W-:Y:S08]  /*7dd0*/  HMMA.16816.F32 R84, R112, R96.reuse, RZ ;  /* 0x000000607054723c */ /* 0x080ff000000018ff */
[C---:B-1----:R-:W-:Y:S08]  /*7de0*/  HMMA.16816.F32 R88, R108.reuse, R96, RZ ;  /* 0x000000606c58723c */ /* 0x042ff000000018ff */
[-C--:B--2---:R-:W-:Y:S08]  /*7df0*/  HMMA.16816.F32 R92, R108, R98.reuse, RZ ;  /* 0x000000626c5c723c */ /* 0x084ff000000018ff */
[C---:B------:R-:W-:Y:S08]  /*7e00*/  HMMA.16816.F32 R96, R112.reuse, R98, RZ ;  /* 0x000000627060723c */ /* 0x040ff000000018ff */
[-C--:B----4-:R-:W-:Y:S08]  /*7e10*/  HMMA.16816.F32 R100, R112, R184.reuse, RZ ;  /* 0x000000b87064723c */ /* 0x090ff000000018ff */
[C---:B------:R-:W-:Y:S08]  /*7e20*/  HMMA.16816.F32 R104, R108.reuse, R184, RZ ;  /* 0x000000b86c68723c */ /* 0x040ff000000018ff */
[-C--:B------:R-:W-:Y:S08]  /*7e30*/  HMMA.16816.F32 R108, R108, R186.reuse, RZ ;  /* 0x000000ba6c6c723c */ /* 0x080ff000000018ff */
[----:B------:R-:W-:Y:S01]  /*7e40*/  HMMA.16816.F32 R112, R112, R186, RZ ;  /* 0x000000ba7070723c */ /* 0x000fe200000018ff */
[----:B------:R-:W-:Y:S07]  /*7e50*/  LDSM.16.M88.4 R184, [R231+0x7100] ;  /* 0x00710000e7b8783b */ /* 0x000fee0000000200 */
[-C--:B------:R-:W-:Y:S08]  /*7e60*/  HMMA.16816.F32 R4, R188, R192.reuse, R4 ;  /* 0x000000c0bc04723c */ /* 0x080ff00000001804 */
[C---:B------:R-:W-:Y:S08]  /*7e70*/  HMMA.16816.F32 R8, R196.reuse, R192, R8 ;  /* 0x000000c0c408723c */ /* 0x040ff00000001808 */
[-C--:B------:R-:W-:Y:S08]  /*7e80*/  HMMA.16816.F32 R12, R196, R194.reuse, R12 ;  /* 0x000000c2c40c723c */ /* 0x080ff0000000180c */
[C---:B------:R-:W-:Y:S01]  /*7e90*/  HMMA.16816.F32 R16, R188.reuse, R194, R16 ;  /* 0x000000c2bc10723c */ /* 0x040fe20000001810 */
[----:B------:R-:W1:Y:S07]  /*7ea0*/  LDSM.16.M88.4 R192, [R229+0x3900] ;  /* 0x00390000e5c0783b */ /* 0x000e6e0000000200 */
[-C--:B------:R-:W-:Y:S08]  /*7eb0*/  HMMA.16816.F32 R20, R188, R200.reuse, R20 ;  /* 0x000000c8bc14723c */ /* 0x080ff00000001814 */
[C---:B------:R-:W-:Y:S08]  /*7ec0*/  HMMA.16816.F32 R24, R196.reuse, R200, R24 ;  /* 0x000000c8c418723c */ /* 0x040ff00000001818 */
[-C--:B------:R-:W-:Y:S08]  /*7ed0*/  HMMA.16816.F32 R28, R196, R202.reuse, R28 ;  /* 0x000000cac41c723c */ /* 0x080ff0000000181c */
[C---:B------:R-:W-:Y:S01]  /*7ee0*/  HMMA.16816.F32 R32, R188.reuse, R202, R32 ;  /* 0x000000cabc20723c */ /* 0x040fe20000001820 */
[----:B------:R-:W2:Y:S07]  /*7ef0*/  LDSM.16.M88.4 R200, [R231+0x9100] ;  /* 0x00910000e7c8783b */ /* 0x000eae0000000200 */
[-C--:B------:R-:W-:Y:S08]  /*7f00*/  HMMA.16816.F32 R36, R188, R204.reuse, R36 ;  /* 0x000000ccbc24723c */ /* 0x080ff00000001824 */
[C---:B------:R-:W-:Y:S08]  /*7f10*/  HMMA.16816.F32 R40, R196.reuse, R204, R40 ;  /* 0x000000ccc428723c */ /* 0x040ff00000001828 */
[-C--:B------:R-:W-:Y:S08]  /*7f20*/  HMMA.16816.F32 R44, R196, R206.reuse, R44 ;  /* 0x000000cec42c723c */ /* 0x080ff0000000182c */
[C---:B------:R-:W-:Y:S01]  /*7f30*/  HMMA.16816.F32 R48, R188.reuse, R206, R48 ;  /* 0x000000cebc30723c */ /* 0x040fe20000001830 */
[----:B------:R-:W3:Y:S07]  /*7f40*/  LDSM.16.M88.4 R204, [R229+0x4100] ;  /* 0x00410000e5cc783b */ /* 0x000eee0000000200 */
[-C--:B------:R-:W-:Y:S08]  /*7f50*/  HMMA.16816.F32 R52, R188, R208.reuse, R52 ;  /* 0x000000d0bc34723c */ /* 0x080ff00000001834 */
[C---:B------:R-:W-:Y:S08]  /*7f60*/  HMMA.16816.F32 R56, R196.reuse, R208, R56 ;  /* 0x000000d0c438723c */ /* 0x040ff00000001838 */
[-C--:B------:R-:W-:Y:S08]  /*7f70*/  HMMA.16816.F32 R60, R196, R210.reuse, R60 ;  /* 0x000000d2c43c723c */ /* 0x080ff0000000183c */
[C---:B------:R-:W-:Y:S01]  /*7f80*/  HMMA.16816.F32 R64, R188.reuse, R210, R64 ;  /* 0x000000d2bc40723c */ /* 0x040fe20000001840 */
[----:B------:R-:W4:Y:S07]  /*7f90*/  LDSM.16.M88.4 R208, [R229+0x4900] ;  /* 0x00490000e5d0783b */ /* 0x000f2e0000000200 */
[-C--:B------:R-:W-:Y:S08]  /*7fa0*/  HMMA.16816.F32 R68, R188, R212.reuse, R68 ;  /* 0x000000d4bc44723c */ /* 0x080ff00000001844 */
[C---:B------:R-:W-:Y:S08]  /*7fb0*/  HMMA.16816.F32 R72, R196.reuse, R212, R72 ;  /* 0x000000d4c448723c */ /* 0x040ff00000001848 */
[-C--:B------:R-:W-:Y:S08]  /*7fc0*/  HMMA.16816.F32 R76, R196, R214.reuse, R76 ;  /* 0x000000d6c44c723c */ /* 0x080ff0000000184c */
[C---:B------:R-:W-:Y:S01]  /*7fd0*/  HMMA.16816.F32 R80, R188.reuse, R214, R80 ;  /* 0x000000d6bc50723c */ /* 0x040fe20000001850 */
[----:B------:R-:W-:Y:S07]  /*7fe0*/  LDSM.16.M88.4 R212, [R232+0x7100] ;  /* 0x00710000e8d4783b */ /* 0x000fee0000000200 */
[-C--:B------:R-:W-:Y:S08]  /*7ff0*/  HMMA.16816.F32 R84, R188, R216.reuse, R84 ;  /* 0x000000d8bc54723c */ /* 0x080ff00000001854 */
[C---:B------:R-:W-:Y:S08]  /*8000*/  HMMA.16816.F32 R88, R196.reuse, R216, R88 ;  /* 0x000000d8c458723c */ /* 0x040ff00000001858 */
[-C--:B------:R-:W-:Y:S08]  /*8010*/  HMMA.16816.F32 R92, R196, R218.reuse, R92 ;  /* 0x000000dac45c723c */ /* 0x080ff0000000185c */
[C---:B------:R-:W-:Y:S01]  /*8020*/  HMMA.16816.F32 R96, R188.reuse, R218, R96 ;  /* 0x000000dabc60723c */ /* 0x040fe20000001860 */
[----:B------:R-:W-:Y:S07]  /*8030*/  LDSM.16.M88.4 R216, [R228] ;  /* 0x00000000e4d8783b */ /* 0x000fee0000000200 */
[-C--:B------:R-:W-:Y:S08]  /*8040*/  HMMA.16816.F32 R100, R188, R220.reuse, R100 ;  /* 0x000000dcbc64723c */ /* 0x080ff00000001864 */
[C---:B------:R-:W-:Y:S08]  /*8050*/  HMMA.16816.F32 R104, R196.reuse, R220, R104 ;  /* 0x000000dcc468723c */ /* 0x040ff00000001868 */
[-C--:B------:R-:W-:Y:S01]  /*8060*/  HMMA.16816.F32 R108, R196, R222.reuse, R108 ;  /* 0x000000dec46c723c */ /* 0x080fe2000000186c */
[----:B------:R-:W-:Y:S07]  /*8070*/  LDSM.16.M88.4 R196, [R229+0x6100] ;  /* 0x00610000e5c4783b */ /* 0x000fee0000000200 */
[----:B------:R-:W-:Y:S01]  /*8080*/  HMMA.16816.F32 R112, R188, R222, R112 ;  /* 0x000000debc70723c */ /* 0x000fe20000001870 */
[----:B------:R-:W4:Y:S07]  /*8090*/  LDSM.16.M88.4 R188, [R229+0x5100] ;  /* 0x00510000e5bc783b */ /* 0x000f2e0000000200 */
[-C--:B-1----:R-:W-:Y:S08]  /*80a0*/  HMMA.16816.F32 R4, R184, R192.reuse, R4 ;  /* 0x000000c0b804723c */ /* 0x082ff00000001804 */
[C---:B--2---:R-:W-:Y:S08]  /*80b0*/  HMMA.16816.F32 R8, R200.reuse, R192, R8 ;  /* 0x000000c0c808723c */ /* 0x044ff00000001808 */
[-C--:B------:R-:W-:Y:S08]  /*80c0*/  HMMA.16816.F32 R12, R200, R194.reuse, R12 ;  /* 0x000000c2c80c723c */ /* 0x080ff0000000180c */
[C---:B------:R-:W-:Y:S01]  /*80d0*/  HMMA.16816.F32 R16, R184.reuse, R194, R16 ;  /* 0x000000c2b810723c */ /* 0x040fe20000001810 */
[----:B------:R-:W1:Y:S07]  /*80e0*/  LDSM.16.M88.4 R192, [R229+0x5900] ;  /* 0x00590000e5c0783b */ /* 0x000e6e0000000200 */
[-C--:B---3--:R-:W-:Y:S08]  /*80f0*/  HMMA.16816.F32 R20, R184, R204.reuse, R20 ;  /* 0x000000ccb814723c */ /* 0x088ff00000001814 */
[C---:B------:R-:W-:Y:S08]  /*8100*/  HMMA.16816.F32 R24, R200.reuse, R204, R24 ;  /* 0x000000ccc818723c */ /* 0x040ff00000001818 */
[-C--:B------:R-:W-:Y:S08]  /*8110*/  HMMA.16816.F32 R28, R200, R206.reuse, R28 ;  /* 0x000000cec81c723c */ /* 0x080ff0000000181c */
[C---:B------:R-:W-:Y:S01]  /*8120*/  HMMA.16816.F32 R32, R184.reuse, R206, R32 ;  /* 0x000000ceb820723c */ /* 0x040fe20000001820 */
[----:B------:R-:W2:Y:S07]  /*8130*/  LDSM.16.M88.4 R204, [R229+0x6900] ;  /* 0x00690000e5cc783b */ /* 0x000eae0000000200 */
[-C--:B----4-:R-:W-:Y:S08]  /*8140*/  HMMA.16816.F32 R36, R184, R208.reuse, R36 ;  /* 0x000000d0b824723c */ /* 0x090ff00000001824 */
[C---:B------:R-:W-:Y:S08]  /*8150*/  HMMA.16816.F32 R40, R200.reuse, R208, R40 ;  /* 0x000000d0c828723c */ /* 0x040ff00000001828 */
[-C--:B------:R-:W-:Y:S08]  /*8160*/  HMMA.16816.F32 R44, R200, R210.reuse, R44 ;  /* 0x000000d2c82c723c */ /* 0x080ff0000000182c */
[C---:B------:R-:W-:Y:S08]  /*8170*/  HMMA.16816.F32 R48, R184.reuse, R210, R48 ;  /* 0x000000d2b830723c */ /* 0x040ff00000001830 */
[-C--:B------:R-:W-:Y:S08]  /*8180*/  HMMA.16816.F32 R52, R184, R188.reuse, R52 ;  /* 0x000000bcb834723c */ /* 0x080ff00000001834 */
[C---:B------:R-:W-:Y:S08]  /*8190*/  HMMA.16816.F32 R56, R200.reuse, R188, R56 ;  /* 0x000000bcc838723c */ /* 0x040ff00000001838 */
[-C--:B------:R-:W-:Y:S08]  /*81a0*/  HMMA.16816.F32 R60, R200, R190.reuse, R60 ;  /* 0x000000bec83c723c */ /* 0x080ff0000000183c */
[C---:B------:R-:W-:Y:S01]  /*81b0*/  HMMA.16816.F32 R64, R184.reuse, R190, R64 ;  /* 0x000000beb840723c */ /* 0x040fe20000001840 */
[----:B------:R-:W3:Y:S07]  /*81c0*/  LDSM.16.M88.4 R188, [R232+0x9100] ;  /* 0x00910000e8bc783b */ /* 0x000eee0000000200 */
[-C--:B-1----:R-:W-:Y:S08]  /*81d0*/  HMMA.16816.F32 R68, R184, R192.reuse, R68 ;  /* 0x000000c0b844723c */ /* 0x082ff00000001844 */
[C---:B------:R-:W-:Y:S08]  /*81e0*/  HMMA.16816.F32 R72, R200.reuse, R192, R72 ;  /* 0x000000c0c848723c */ /* 0x040ff00000001848 */
[-C--:B------:R-:W-:Y:S08]  /*81f0*/  HMMA.16816.F32 R76, R200, R194.reuse, R76 ;  /* 0x000000c2c84c723c */ /* 0x080ff0000000184c */
[C---:B------:R-:W-:Y:S08]  /*8200*/  HMMA.16816.F32 R80, R184.reuse, R194, R80 ;  /* 0x000000c2b850723c */ /* 0x040ff00000001850 */
[-C--:B------:R-:W-:Y:S08]  /*8210*/  HMMA.16816.F32 R84, R184, R196.reuse, R84 ;  /* 0x000000c4b854723c */ /* 0x080ff00000001854 */
[C---:B------:R-:W-:Y:S08]  /*8220*/  HMMA.16816.F32 R88, R200.reuse, R196, R88 ;  /* 0x000000c4c858723c */ /* 0x040ff00000001858 */
[-C--:B------:R-:W-:Y:S08]  /*8230*/  HMMA.16816.F32 R92, R200, R198.reuse, R92 ;  /* 0x000000c6c85c723c */ /* 0x080ff0000000185c */
[C---:B------:R-:W-:Y:S08]  /*8240*/  HMMA.16816.F32 R96, R184.reuse, R198, R96 ;  /* 0x000000c6b860723c */ /* 0x040ff00000001860 */
[-C--:B--2---:R-:W-:Y:S08]  /*8250*/  HMMA.16816.F32 R100, R184, R204.reuse, R100 ;  /* 0x000000ccb864723c */ /* 0x084ff00000001864 */
[C---:B------:R-:W-:Y:S08]  /*8260*/  HMMA.16816.F32 R104, R200.reuse, R204, R104 ;  /* 0x000000ccc868723c */ /* 0x040ff00000001868 */
[-C--:B------:R-:W-:Y:S08]  /*8270*/  HMMA.16816.F32 R108, R200, R206.reuse, R108 ;  /* 0x000000cec86c723c */ /* 0x080ff0000000186c */
[----:B------:R-:W-:Y:S08]  /*8280*/  HMMA.16816.F32 R112, R184, R206, R112 ;  /* 0x000000ceb870723c */ /* 0x000ff00000001870 */
[-C--:B------:R-:W-:Y:S08]  /*8290*/  HMMA.16816.F32 R4, R212, R216.reuse, R4 ;  /* 0x000000d8d404723c */ /* 0x080ff00000001804 */
[C---:B---3--:R-:W-:Y:S08]  /*82a0*/  HMMA.16816.F32 R8, R188.reuse, R216, R8 ;  /* 0x000000d8bc08723c */ /* 0x048ff00000001808 */
[-C--:B------:R-:W-:Y:S08]  /*82b0*/  HMMA.16816.F32 R12, R188, R218.reuse, R12 ;  /* 0x000000dabc0c723c */ /* 0x080ff0000000180c */
[----:B------:R-:W-:Y:S01]  /*82c0*/  FMUL.FTZ R4, R4, c[0x0][0x320] ;  /* 0x0000c80004047a20 */ /* 0x000fe20000410000 */
[C---:B------:R-:W-:Y:S03]  /*82d0*/  HMMA.16816.F32 R16, R212.reuse, R218, R16 ;  /* 0x000000dad410723c */ /* 0x040fe60000001810 */
[----:B------:R-:W1:Y:S01]  /*82e0*/  MUFU.TANH R185, R4 ;  /* 0x0000000400b97308 */ /* 0x000e620000002400 */
[----:B------:R-:W-:Y:S02]  /*82f0*/  FMUL.FTZ R6, R6, c[0x0][0x320] ;  /* 0x0000c80006067a20 */ /* 0x000fe40000410000 */
[----:B------:R-:W-:Y:S02]  /*8300*/  FMUL.FTZ R5, R5, c[0x0][0x320] ;  /* 0x0000c80005057a20 */ /* 0x000fe40000410000 */
[----:B------:R-:W-:Y:S04]  /*8310*/  FMUL.FTZ R7, R7, c[0x0][0x320] ;  /* 0x0000c80007077a20 */ /* 0x000fe80000410000 */
[----:B------:R-:W-:Y:S01]  /*8320*/  FMUL.FTZ R8, R8, c[0x0][0x320] ;  /* 0x0000c80008087a20 */ /* 0x000fe20000410000 */
[----:B------:R-:W2:Y:S01]  /*8330*/  MUFU.TANH R187, R6 ;  /* 0x0000000600bb7308 */ /* 0x000ea20000002400 */
[----:B------:R-:W-:Y:S02]  /*8340*/  FMUL.FTZ R9, R9, c[0x0][0x320] ;  /* 0x0000c80009097a20 */ /* 0x000fe40000410000 */
[----:B------:R-:W-:Y:S02]  /*8350*/  FMUL.FTZ R10, R10, c[0x0][0x320] ;  /* 0x0000c8000a0a7a20 */ /* 0x000fe40000410000 */
[----:B------:R-:W-:Y:S02]  /*8360*/  FMUL.FTZ R11, R11, c[0x0][0x320] ;  /* 0x0000c8000b0b7a20 */ /* 0x000fe40000410000 */
[----:B------:R-:W-:Y:S02]  /*8370*/  FMUL.FTZ R12, R12, c[0x0][0x320] ;  /* 0x0000c8000c0c7a20 */ /* 0x000fe40000410000 */
[----:B------:R-:W-:Y:S01]  /*8380*/  FMUL.FTZ R14, R14, c[0x0][0x320] ;  /* 0x0000c8000e0e7a20 */ /* 0x000fe20000410000 */
[----:B------:R-:W-:Y:S01]  /*8390*/  MUFU.TANH R184, R5 ;  /* 0x0000000500b87308 */ /* 0x000fe20000002400 */
[----:B------:R-:W-:Y:S02]  /*83a0*/  FMUL.FTZ R13, R13, c[0x0][0x320] ;  /* 0x0000c8000d0d7a20 */ /* 0x000fe40000410000 */
[----:B------:R-:W-:Y:S01]  /*83b0*/  FMUL.FTZ R15, R15, c[0x0][0x320] ;  /* 0x0000c8000f0f7a20 */ /* 0x000fe20000410000 */
[----:B-1----:R-:W-:Y:S01]  /*83c0*/  FMNMX.FTZ R0, R185, R3, !PT ;  /* 0x00000003b9007209 */ /* 0x002fe20007810000 */
[----:B------:R-:W-:Y:S02]  /*83d0*/  FMUL.FTZ R16, R16, c[0x0][0x320] ;  /* 0x0000c80010107a20 */ /* 0x000fe40000410000 */
[----:B------:R-:W-:Y:S02]  /*83e0*/  FMUL.FTZ R19, R19, c[0x0][0x320] ;  /* 0x0000c80013137a20 */ /* 0x000fe40000410000 */
[----:B------:R-:W-:Y:S01]  /*83f0*/  FMUL.FTZ R17, R17, c[0x0][0x320] ;  /* 0x0000c80011117a20 */ /* 0x000fe20000410000 */
[----:B------:R-:W-:Y:S01]  /*8400*/  MUFU.TANH R12, R12 ;  /* 0x0000000c000c7308 */ /* 0x000fe20000002400 */
[----:B------:R-:W-:Y:S01]  /*8410*/  FMUL.FTZ R18, R18, c[0x0][0x320] ;  /* 0x0000c80012127a20 */ /* 0x000fe20000410000 */
[----:B--2---:R-:W-:Y:S08]  /*8420*/  FMNMX.FTZ R2, R187, R116, !PT ;  /* 0x00000074bb027209 */ /* 0x004ff00007810000 */
[----:B------:R1:W-:Y:S10]  /*8430*/  MUFU.TANH R186, R7 ;  /* 0x0000000700ba7308 */ /* 0x0003f40000002400 */
[----:B------:R-:W-:Y:S10]  /*8440*/  MUFU.TANH R13, R13 ;  /* 0x0000000d000d7308 */ /* 0x000ff40000002400 */
[----:B------:R-:W2:Y:S01]  /*8450*/  MUFU.TANH R195, R8 ;  /* 0x0000000800c37308 */ /* 0x000ea20000002400 */
[----:B-1----:R-:W1:Y:S09]  /*8460*/  LDSM.16.M88.4 R4, [R228+0x800] ;  /* 0x00080000e404783b */ /* 0x002e720000000200 */
[----:B------:R-:W3:Y:S10]  /*8470*/  MUFU.TANH R192, R9 ;  /* 0x0000000900c07308 */ /* 0x000ef40000002400 */
[----:B------:R-:W-:Y:S10]  /*8480*/  MUFU.TANH R194, R10 ;  /* 0x0000000a00c27308 */ /* 0x000ff40000002400 */
[----:B------:R4:W-:Y:S10]  /*8490*/  MUFU.TANH R193, R11 ;  /* 0x0000000b00c17308 */ /* 0x0009f40000002400 */
[----:B------:R-:W2:Y:S01]  /*84a0*/  MUFU.TANH R18, R18 ;  /* 0x0000001200127308 */ /* 0x000ea20000002400 */
[-C--:B-1----:R-:W-:Y:S09]  /*84b0*/  HMMA.16816.F32 R20, R212, R4.reuse, R20 ;  /* 0x00000004d414723c */ /* 0x082ff20000001814 */
[----:B------:R-:W1:Y:S01]  /*84c0*/  MUFU.TANH R16, R16 ;  /* 0x0000001000107308 */ /* 0x000e620000002400 */
[C---:B------:R-:W-:Y:S01]  /*84d0*/  HMMA.16816.F32 R24, R188.reuse, R4, R24 ;  /* 0x00000004bc18723c */ /* 0x040fe20000001818 */
[----:B----4-:R-:W4:Y:S08]  /*84e0*/  LDSM.16.M88.4 R8, [R228+0x1000] ;  /* 0x00100000e408783b */ /* 0x010f300000000200 */
[----:B------:R-:W1:Y:S01]  /*84f0*/  MUFU.TANH R19, R19 ;  /* 0x0000001300137308 */ /* 0x000e620000002400 */
[-C--:B------:R-:W-:Y:S04]  /*8500*/  HMMA.16816.F32 R28, R188, R6.reuse, R28 ;  /* 0x00000006bc1c723c */ /* 0x080fe8000000181c */
[----:B------:R-:W-:Y:S04]  /*8510*/  FMUL.FTZ R22, R22, c[0x0][0x320] ;  /* 0x0000c80016167a20 */ /* 0x000fe80000410000 */
[C---:B------:R-:W-:Y:S01]  /*8520*/  HMMA.16816.F32 R32, R212.reuse, R6, R32 ;  /* 0x00000006d420723c */ /* 0x040fe20000001820 */
[----:B------:R-:W-:Y:S01]  /*8530*/  MUFU.TANH R17, R17 ;  /* 0x0000001100117308 */ /* 0x000fe20000002400 */
[----:B------:R-:W1:Y:S02]  /*8540*/  LDSM.16.M88.4 R4, [R228+0x1800] ;  /* 0x00180000e404783b */ /* 0x000e640000000200 */
[----:B------:R-:W-:Y:S02]  /*8550*/  FMUL.FTZ R20, R20, c[0x0][0x320] ;  /* 0x0000c80014147a20 */ /* 0x000fe40000410000 */
[----:B------:R-:W-:Y:S02]  /*8560*/  FMUL.FTZ R23, R23, c[0x0][0x320] ;  /* 0x0000c80017177a20 */ /* 0x000fe40000410000 */
[----:B------:R-:W-:Y:S03]  /*8570*/  FMUL.FTZ R24, R24, c[0x0][0x320] ;  /* 0x0000c80018187a20 */ /* 0x000fe60000410000 */
[----:B------:R-:W1:Y:S01]  /*8580*/  MUFU.TANH R22, R22 ;  /* 0x0000001600167308 */ /* 0x000e620000002400 */
        /* <DEDUP_REMOVED lines=8> */
[-C--:B----4-:R-:W-:Y:S03]  /*8610*/  HMMA.16816.F32 R36, R212, R8.reuse, R36 ;  /* 0x00000008d424723c */ /* 0x090fe60000001824 */
[----:B------:R-:W-:Y:S02]  /*8620*/  FMUL.FTZ R34, R34, c[0x0][0x320] ;  /* 0x0000c80022227a20 */ /* 0x000fe40000410000 */
[----:B------:R-:W-:Y:S01]  /*8630*/  FMUL.FTZ R32, R32, c[0x0][0x320] ;  /* 0x0000c80020207a20 */ /* 0x000fe20000410000 */
[----:B------:R-:W-:Y:S01]  /*8640*/  MUFU.TANH R20, R20 ;  /* 0x0000001400147308 */ /* 0x000fe20000002400 */
[----:B------:R-:W-:Y:S01]  /*8650*/  FMUL.FTZ R35, R35, c[0x0][0x320] ;  /* 0x0000c80023237a20 */ /* 0x000fe20000410000 */
[C---:B------:R-:W-:Y:S04]  /*8660*/  HMMA.16816.F32 R40, R188.reuse, R8, R40 ;  /* 0x00000008bc28723c */ /* 0x040fe80000001828 */
[----:B------:R-:W-:Y:S02]  /*8670*/  FMUL.FTZ R33, R33, c[0x0][0x320] ;  /* 0x0000c80021217a20 */ /* 0x000fe40000410000 */
[----:B------:R-:W-:Y:S02]  /*8680*/  FMUL.FTZ R26, R26, c[0x0][0x320] ;  /* 0x0000c8001a1a7a20 */ /* 0x000fe40000410000 */
[----:B------:R-:W-:Y:S01]  /*8690*/  MUFU.TANH R25, R25 ;  /* 0x0000001900197308 */ /* 0x000fe20000002400 */
[-C--:B------:R-:W-:Y:S07]  /*86a0*/  HMMA.16816.F32 R44, R188, R10.reuse, R44 ;  /* 0x0000000abc2c723c */ /* 0x080fee000000182c */
[----:B------:R-:W-:Y:S01]  /*86b0*/  FMUL.FTZ R36, R36, c[0x0][0x320] ;  /* 0x0000c80024247a20 */ /* 0x000fe20000410000 */
[C---:B------:R-:W-:Y:S01]  /*86c0*/  HMMA.16816.F32 R48, R212.reuse, R10, R48 ;  /* 0x0000000ad430723c */ /* 0x040fe20000001830 */
[----:B------:R-:W4:Y:S01]  /*86d0*/  MUFU.TANH R23, R23 ;  /* 0x0000001700177308 */ /* 0x000f220000002400 */
[----:B------:R-:W2:Y:S02]  /*86e0*/  LDSM.16.M88.4 R8, [R228+0x2000] ;  /* 0x00200000e408783b */ /* 0x000ea40000000200 */
[----:B------:R-:W-:Y:S02]  /*86f0*/  FMUL.FTZ R38, R38, c[0x0][0x320] ;  /* 0x0000c80026267a20 */ /* 0x000fe40000410000 */
[----:B------:R-:W-:Y:S02]  /*8700*/  FMUL.FTZ R37, R37, c[0x0][0x320] ;  /* 0x0000c80025257a20 */ /* 0x000fe40000410000 */
[-C--:B-1----:R-:W-:Y:S03]  /*8710*/  HMMA.16816.F32 R52, R212, R4.reuse, R52 ;  /* 0x00000004d434723c */ /* 0x082fe60000001834 */
[----:B------:R-:W-:Y:S01]  /*8720*/  MUFU.TANH R34, R34 ;  /* 0x0000002200227308 */ /* 0x000fe20000002400 */
[----:B------:R-:W-:Y:S02]  /*8730*/  FMUL.FTZ R39, R39, c[0x0][0x320] ;  /* 0x0000c80027277a20 */ /* 0x000fe40000410000 */
[----:B------:R-:W-:Y:S02]  /*8740*/  FMUL.FTZ R43, R43, c[0x0][0x320] ;  /* 0x0000c8002b2b7a20 */ /* 0x000fe40000410000 */
[C---:B------:R-:W-:Y:S04]  /*8750*/  HMMA.16816.F32 R56, R188.reuse, R4, R56 ;  /* 0x00000004bc38723c */ /* 0x040fe80000001838 */
[----:B------:R-:W-:Y:S01]  /*8760*/  FMUL.FTZ R46, R46, c[0x0][0x320] ;  /* 0x0000c8002e2e7a20 */ /* 0x000fe20000410000 */
[----:B------:R-:W1:Y:S01]  /*8770*/  MUFU.TANH R21, R21 ;  /* 0x0000001500157308 */ /* 0x000e620000002400 */
[----:B------:R-:W-:Y:S02]  /*8780*/  FMUL.FTZ R41, R41, c[0x0][0x320] ;  /* 0x0000c80029297a20 */ /* 0x000fe40000410000 */
[-C--:B------:R-:W-:Y:S04]  /*8790*/  HMMA.16816.F32 R60, R188, R6.reuse, R60 ;  /* 0x00000006bc3c723c */ /* 0x080fe8000000183c */
[----:B------:R-:W-:Y:S02]  /*87a0*/  FMUL.FTZ R48, R48, c[0x0][0x320] ;  /* 0x0000c80030307a20 */ /* 0x000fe40000410000 */
[----:B------:R-:W-:Y:S01]  /*87b0*/  FMUL.FTZ R49, R49, c[0x0][0x320] ;  /* 0x0000c80031317a20 */ /* 0x000fe20000410000 */
[----:B------:R-:W1:Y:S01]  /*87c0*/  MUFU.TANH R32, R32 ;  /* 0x0000002000207308 */ /* 0x000e620000002400 */
[C---:B------:R-:W-:Y:S01]  /*87d0*/  HMMA.16816.F32 R64, R212.reuse, R6, R64 ;  /* 0x00000006d440723c */ /* 0x040fe20000001840 */
[----:B------:R-:W1:Y:S03]  /*87e0*/  LDSM.16.M88.4 R4, [R228+0x2800] ;  /* 0x00280000e404783b */ /* 0x000e660000000200 */
[----:B------:R-:W-:Y:S02]  /*87f0*/  FMUL.FTZ R54, R54, c[0x0][0x320] ;  /* 0x0000c80036367a20 */ /* 0x000fe40000410000 */
[----:B------:R-:W-:Y:S02]  /*8800*/  FMUL.FTZ R52, R52, c[0x0][0x320] ;  /* 0x0000c80034347a20 */ /* 0x000fe40000410000 */
[----:B------:R-:W-:Y:S01]  /*8810*/  FMUL.FTZ R55, R55, c[0x0][0x320] ;  /* 0x0000c80037377a20 */ /* 0x000fe20000410000 */
[----:B------:R-:W-:Y:S01]  /*8820*/  MUFU.TANH R200, R38 ;  /* 0x0000002600c87308 */ /* 0x000fe20000002400 */
[-C--:B--2---:R-:W-:Y:S03]  /*8830*/  HMMA.16816.F32 R68, R212, R8.reuse, R68 ;  /* 0x00000008d444723c */ /* 0x084fe60000001844 */
[----:B------:R-:W-:Y:S02]  /*8840*/  FMUL.FTZ R53, R53, c[0x0][0x320] ;  /* 0x0000c80035357a20 */ /* 0x000fe40000410000 */
[----:B------:R-:W-:Y:S02]  /*8850*/  FMUL.FTZ R58, R58, c[0x0][0x320] ;  /* 0x0000c8003a3a7a20 */ /* 0x000fe40000410000 */
[----:B------:R-:W-:Y:S01]  /*8860*/  FMUL.FTZ R62, R62, c[0x0][0x320] ;  /* 0x0000c8003e3e7a20 */ /* 0x000fe20000410000 */
[C---:B------:R-:W-:Y:S01]  /*8870*/  HMMA.16816.F32 R72, R188.reuse, R8, R72 ;  /* 0x00000008bc48723c */ /* 0x040fe20000001848 */
[----:B------:R-:W-:Y:S03]  /*8880*/  MUFU.TANH R28, R28 ;  /* 0x0000001c001c7308 */ /* 0x000fe60000002400 */
[----:B------:R-:W-:Y:S02]  /*8890*/  FMUL.FTZ R60, R60, c[0x0][0x320] ;  /* 0x0000c8003c3c7a20 */ /* 0x000fe40000410000 */
[----:B------:R-:W-:Y:S02]  /*88a0*/  FMUL.FTZ R66, R66, c[0x0][0x320] ;  /* 0x0000c80042427a20 */ /* 0x000fe40000410000 */
[-C--:B------:R-:W-:Y:S03]  /*88b0*/  HMMA.16816.F32 R76, R188, R10.reuse, R76 ;  /* 0x0000000abc4c723c */ /* 0x080fe6000000184c */
[----:B------:R-:W-:Y:S01]  /*88c0*/  MUFU.TANH R36, R36 ;  /* 0x0000002400247308 */ /* 0x000fe20000002400 */
[----:B------:R-:W-:Y:S02]  /*88d0*/  FMUL.FTZ R64, R64, c[0x0][0x320] ;  /* 0x0000c80040407a20 */ /* 0x000fe40000410000 */
[----:B------:R-:W-:Y:S02]  /*88e0*/  FMUL.FTZ R67, R67, c[0x0][0x320] ;  /* 0x0000c80043437a20 */ /* 0x000fe40000410000 */
[----:B------:R-:W-:Y:S01]  /*88f0*/  FMUL.FTZ R71, R71, c[0x0][0x320] ;  /* 0x0000c80047477a20 */ /* 0x000fe20000410000 */
[C---:B------:R-:W-:Y:S01]  /*8900*/  HMMA.16816.F32 R80, R212.reuse, R10, R80 ;  /* 0x0000000ad450723c */ /* 0x040fe20000001850 */
[----:B------:R-:W2:Y:S01]  /*8910*/  LDSM.16.M88.4 R8, [R228+0x3000] ;  /* 0x00300000e408783b */ /* 0x000ea20000000200 */
[----:B------:R-:W-:Y:S04]  /*8920*/  DEPBAR.LE SB0, 0x0 ;  /* 0x000080000000791a */ /* 0x000fe80000000000 */
[----:B------:R-:W2:Y:S01]  /*8930*/  MUFU.TANH R35, R35 ;  /* 0x0000002300237308 */ /* 0x000ea20000002400 */
[----:B------:R-:W-:Y:S01]  /*8940*/  FMUL.FTZ R68, R68, c[0x0][0x320] ;  /* 0x0000c80044447a20 */ /* 0x000fe20000410000 */
[-C--:B-1----:R-:W-:Y:S01]  /*8950*/  HMMA.16816.F32 R84, R212, R4.reuse, R84 ;  /* 0x00000004d454723c */ /* 0x082fe20000001854 */
[----:B------:R-:W-:Y:S04]  /*8960*/  BAR.SYNC.DEFER_BLOCKING 0x0 ;  /* 0x0000000000007b1d */ /* 0x000fe80000010000 */
[----:B------:R-:W-:Y:S02]  /*8970*/  FMUL.FTZ R57, R57, c[0x0][0x320] ;  /* 0x0000c80039397a20 */ /* 0x000fe40000410000 */
[----:B------:R-:W-:Y:S01]  /*8980*/  FMUL.FTZ R76, R76, c[0x0][0x320] ;  /* 0x0000c8004c4c7a20 */ /* 0x000fe20000410000 */
[----:B------:R1:W-:Y:S01]  /*8990*/  MUFU.TANH R222, R71 ;  /* 0x0000004700de7308 */ /* 0x0003e20000002400 */
[C---:B------:R-:W-:Y:S04]  /*89a0*/  HMMA.16816.F32 R88, R188.reuse, R4, R88 ;  /* 0x00000004bc58723c */ /* 0x040fe80000001858 */
[----:B------:R-:W-:Y:S02]  /*89b0*/  FMUL.FTZ R79, R79, c[0x0][0x320] ;  /* 0x0000c8004f4f7a20 */ /* 0x000fe40000410000 */
[----:B------:R-:W-:Y:S01]  /*89c0*/  FMUL.FTZ R61, R61, c[0x0][0x320] ;  /* 0x0000c8003d3d7a20 */ /* 0x000fe20000410000 */
[----:B------:R-:W-:Y:S01]  /*89d0*/  FMNMX.FTZ R4, R195, R117, !PT ;  /* 0x00000075c3047209 */ /* 0x000fe20007810000 */
[----:B------:R-:W-:Y:S01]  /*89e0*/  FMUL.FTZ R82, R82, c[0x0][0x320] ;  /* 0x0000c80052527a20 */ /* 0x000fe20000410000 */
[----:B------:R-:W4:Y:S01]  /*89f0*/  MUFU.TANH R33, R33 ;  /* 0x0000002100217308 */ /* 0x000f220000002400 */
[-C--:B------:R-:W-:Y:S03]  /*8a00*/  HMMA.16816.F32 R92, R188, R6.reuse, R92 ;  /* 0x00000006bc5c723c */ /* 0x080fe6000000185c */
[----:B------:R-:W-:Y:S02]  /*8a10*/  FMUL.FTZ R40, R40, c[0x0][0x320] ;  /* 0x0000c80028287a20 */ /* 0x000fe40000410000 */
[----:B------:R-:W-:Y:S02]  /*8a20*/  FMUL.FTZ R86, R86, c[0x0][0x320] ;  /* 0x0000c80056567a20 */ /* 0x000fe40000410000 */
[----:B------:R-:W-:Y:S01]  /*8a30*/  FMUL.FTZ R80, R80, c[0x0][0x320] ;  /* 0x0000c80050507a20 */ /* 0x000fe20000410000 */
[C---:B------:R-:W-:Y:S01]  /*8a40*/  HMMA.16816.F32 R96, R212.reuse, R6, R96 ;  /* 0x00000006d460723c */ /* 0x040fe20000001860 */
[----:B------:R-:W-:Y:S03]  /*8a50*/  MUFU.TANH R201, R39 ;  /* 0x0000002700c97308 */ /* 0x000fe60000002400 */
[----:B------:R-:W-:Y:S01]  /*8a60*/  FMUL.FTZ R87, R87, c[0x0][0x320] ;  /* 0x0000c80057577a20 */ /* 0x000fe20000410000 */
[----:B-1----:R-:W-:Y:S01]  /*8a70*/  FMNMX.FTZ R71, R184, R0, !PT ;  /* 0x00000000b8477209 */ /* 0x002fe20007810000 */
[----:B------:R-:W-:Y:S01]  /*8a80*/  FMUL.FTZ R85, R85, c[0x0][0x320] ;  /* 0x0000c80055557a20 */ /* 0x000fe20000410000 */
[----:B------:R-:W-:Y:S01]  /*8a90*/  FMNMX.FTZ R0, R186, R2, !PT ;  /* 0x00000002ba007209 */ /* 0x000fe20007810000 */
[-C--:B--2---:R-:W-:Y:S03]  /*8aa0*/  HMMA.16816.F32 R100, R212, R8.reuse, R100 ;  /* 0x00000008d464723c */ /* 0x084fe60000001864 */
[----:B------:R-:W-:Y:S01]  /*8ab0*/  MUFU.TANH R29, R29 ;  /* 0x0000001d001d7308 */ /* 0x000fe20000002400 */
[----:B---3--:R-:W-:Y:S01]  /*8ac0*/  FMNMX.FTZ R2, R192, R4, !PT ;  /* 0x00000004c0027209 */ /* 0x008fe20007810000 */
[----:B------:R-:W-:Y:S01]  /*8ad0*/  FMUL.FTZ R50, R50, c[0x0][0x320] ;  /* 0x0000c80032327a20 */ /* 0x000fe20000410000 */
[----:B------:R-:W-:Y:S01]  /*8ae0*/  FMNMX.FTZ R0, R18, R0, !PT ;  /* 0x0000000012007209 */ /* 0x000fe20007810000 */
[----:B------:R-:W-:Y:S01]  /*8af0*/  FMUL.FTZ R83, R83, c[0x0][0x320] ;  /* 0x0000c80053537a20 */ /* 0x000fe20000410000 */
[----:B------:R-:W-:Y:S01]  /*8b00*/  FMNMX.FTZ R71, R16, R71, !PT ;  /* 0x0000004710477209 */ /* 0x000fe20007810000 */
[----:B------:R-:W-:Y:S01]  /*8b10*/  FMUL.FTZ R88, R88, c[0x0][0x320] ;  /* 0x0000c80058587a20 */ /* 0x000fe20000410000 */
[C---:B------:R-:W-:Y:S03]  /*8b20*/  HMMA.16816.F32 R104, R188.reuse, R8, R104 ;  /* 0x00000008bc68723c */ /* 0x040fe60000001868 */
[----:B------:R-:W-:Y:S01]  /*8b30*/  MUFU.TANH R40, R40 ;  /* 0x0000002800287308 */ /* 0x000fe20000002400 */
[----:B------:R-:W-:Y:S01]  /*8b40*/  FMNMX.FTZ R2, R12, R2, !PT ;  /* 0x000000020c027209 */ /* 0x000fe20007810000 */
[----:B------:R-:W-:Y:S01]  /*8b50*/  FMUL.FTZ R81, R81, c[0x0][0x320] ;  /* 0x0000c80051517a20 */ /* 0x000fe20000410000 */
[----:B------:R-:W-:Y:S01]  /*8b60*/  FMNMX.FTZ R0, R19, R0, !PT ;  /* 0x0000000013007209 */ /* 0x000fe20007810000 */
[----:B------:R-:W-:Y:S01]  /*8b70*/  FMUL.FTZ R84, R84, c[0x0][0x320] ;  /* 0x0000c80054547a20 */ /* 0x000fe20000410000 */
[----:B------:R-:W-:Y:S01]  /*8b80*/  FMNMX.FTZ R2, R13, R2, !PT ;  /* 0x000000020d027209 */ /* 0x000fe20007810000 */
[-C--:B------:R-:W-:Y:S03]  /*8b90*/  HMMA.16816.F32 R108, R188, R10.reuse, R108 ;  /* 0x0000000abc6c723c */ /* 0x080fe6000000186c */
[----:B------:R-:W-:Y:S01]  /*8ba0*/  FMNMX.FTZ R4, R22, R0, !PT ;  /* 0x0000000016047209 */ /* 0x000fe20007810000 */
[----:B------:R-:W-:Y:S01]  /*8bb0*/  MUFU.TANH R26, R26 ;  /* 0x0000001a001a7308 */ /* 0x000fe20000002400 */
[----:B------:R-:W-:Y:S01]  /*8bc0*/  FMNMX.FTZ R71, R17, R71, !PT ;  /* 0x0000004711477209 */ /* 0x000fe20007810000 */
[----:B------:R-:W-:Y:S01]  /*8bd0*/  FMUL.FTZ R91, R91, c[0x0][0x320] ;  /* 0x0000c8005b5b7a20 */ /* 0x000fe20000410000 */
[----:B----4-:R-:W-:Y:S01]  /*8be0*/  FMNMX.FTZ R4, R23, R4, !PT ;  /* 0x0000000417047209 */ /* 0x010fe20007810000 */
[----:B------:R-:W-:Y:S04]  /*8bf0*/  HMMA.16816.F32 R112, R212, R10, R112 ;  /* 0x0000000ad470723c */ /* 0x000fe80000001870 */
[----:B------:R-:W-:Y:S01]  /*8c00*/  FMNMX.FTZ R71, R20, R71, !PT ;  /* 0x0000004714477209 */ /* 0x000fe20007810000 */
[----:B------:R-:W-:Y:S01]  /*8c10*/  FMUL.FTZ R90, R90, c[0x0][0x320] ;  /* 0x0000c8005a5a7a20 */ /* 0x000fe20000410000 */
[----:B------:R-:W1:Y:S01]  /*8c20*/  MUFU.TANH R37, R37 ;  /* 0x0000002500257308 */ /* 0x000e620000002400 */
[----:B------:R-:W-:Y:S01]  /*8c30*/  FMUL.FTZ R51, R51, c[0x0][0x320] ;  /* 0x0000c80033337a20 */ /* 0x000fe20000410000 */
[----:B------:R-:W-:Y:S01]  /*8c40*/  FMNMX.FTZ R71, R21, R71, !PT ;  /* 0x0000004715477209 */ /* 0x000fe20007810000 */
[----:B------:R-:W-:Y:S03]  /*8c50*/  FMUL.FTZ R96, R96, c[0x0][0x320] ;  /* 0x0000c80060607a20 */ /* 0x000fe60000410000 */
[----:B------:R-:W-:Y:S01]  /*8c60*/  FMUL.FTZ R98, R98, c[0x0][0x320] ;  /* 0x0000c80062627a20 */ /* 0x000fe20000410000 */
[----:B------:R-:W-:Y:S01]  /*8c70*/  FMNMX.FTZ R4, R34, R4, !PT ;  /* 0x0000000422047209 */ /* 0x000fe20007810000 */
[----:B------:R-:W-:Y:S01]  /*8c80*/  FMUL.FTZ R99, R99, c[0x0][0x320] ;  /* 0x0000c80063637a20 */ /* 0x000fe20000410000 */
[----:B------:R-:W-:Y:S01]  /*8c90*/  FMNMX.FTZ R71, R32, R71, !PT ;  /* 0x0000004720477209 */ /* 0x000fe20007810000 */
[----:B------:R-:W2:Y:S01]  /*8ca0*/  MUFU.TANH R50, R50 ;  /* 0x0000003200327308 */ /* 0x000ea20000002400 */
[----:B------:R-:W-:Y:S01]  /*8cb0*/  FMUL.FTZ R97, R97, c[0x0][0x320] ;  /* 0x0000c80061617a20 */ /* 0x000fe20000410000 */
[----:B------:R-:W-:Y:S01]  /*8cc0*/  FMNMX.FTZ R4, R35, R4, !PT ;  /* 0x0000000423047209 */ /* 0x000fe20007810000 */
[----:B------:R-:W-:Y:S01]  /*8cd0*/  FMUL.FTZ R89, R89, c[0x0][0x320] ;  /* 0x0000c80059597a20 */ /* 0x000fe20000410000 */
[----:B------:R-:W-:Y:S01]  /*8ce0*/  FMNMX.FTZ R71, R33, R71, !PT ;  /* 0x0000004721477209 */ /* 0x000fe20007810000 */
[----:B------:R-:W-:Y:S01]  /*8cf0*/  FMUL.FTZ R93, R93, c[0x0][0x320] ;  /* 0x0000c8005d5d7a20 */ /* 0x000fe20000410000 */
[----:B------:R-:W-:Y:S01]  /*8d00*/  FMNMX.FTZ R4, R200, R4, !PT ;  /* 0x00000004c8047209 */ /* 0x000fe20007810000 */
[----:B------:R-:W-:Y:S01]  /*8d10*/  FMUL.FTZ R105, R105, c[0x0][0x320] ;  /* 0x0000c80069697a20 */ /* 0x000fe20000410000 */
[----:B------:R-:W-:Y:S01]  /*8d20*/  FMNMX.FTZ R71, R36, R71, !PT ;  /* 0x0000004724477209 */ /* 0x000fe20007810000 */
[----:B------:R-:W-:Y:S01]  /*8d30*/  FMUL.FTZ R113, R113, c[0x0][0x320] ;  /* 0x0000c80071717a20 */ /* 0x000fe20000410000 */
[----:B------:R-:W3:Y:S01]  /*8d40*/  MUFU.TANH R48, R48 ;  /* 0x0000003000307308 */ /* 0x000ee20000002400 */
[----:B------:R-:W-:Y:S01]  /*8d50*/  FMUL.FTZ R94, R94, c[0x0][0x320] ;  /* 0x0000c8005e5e7a20 */ /* 0x000fe20000410000 */
[----:B------:R-:W-:Y:S01]  /*8d60*/  FMNMX.FTZ R0, R24, R2, !PT ;  /* 0x0000000218007209 */ /* 0x000fe20007810000 */
[----:B------:R-:W-:Y:S01]  /*8d70*/  FMUL.FTZ R95, R95, c[0x0][0x320] ;  /* 0x0000c8005f5f7a20 */ /* 0x000fe20000410000 */
[----:B-1----:R-:W-:Y:S01]  /*8d80*/  FMNMX.FTZ R71, R37, R71, !PT ;  /* 0x0000004725477209 */ /* 0x002fe20007810000 */
[----:B------:R-:W-:Y:S01]  /*8d90*/  FMUL.FTZ R73, R73, c[0x0][0x320] ;  /* 0x0000c80049497a20 */ /* 0x000fe20000410000 */
[----:B------:R-:W-:Y:S01]  /*8da0*/  FMNMX.FTZ R0, R25, R0, !PT ;  /* 0x0000000019007209 */ /* 0x000fe20007810000 */
[----:B------:R-:W-:Y:S02]  /*8db0*/  FMUL.FTZ R77, R77, c[0x0][0x320] ;  /* 0x0000c8004d4d7a20 */ /* 0x000fe40000410000 */
[----:B------:R-:W-:Y:S01]  /*8dc0*/  FMUL.FTZ R103, R103, c[0x0][0x320] ;  /* 0x0000c80067677a20 */ /* 0x000fe20000410000 */
[----:B------:R-:W1:Y:S01]  /*8dd0*/  MUFU.TANH R51, R51 ;  /* 0x0000003300337308 */ /* 0x000e620000002400 */
[----:B------:R-:W-:Y:S01]  /*8de0*/  FMUL.FTZ R108, R108, c[0x0][0x320] ;  /* 0x0000c8006c6c7a20 */ /* 0x000fe20000410000 */
[----:B------:R-:W-:Y:S01]  /*8df0*/  FMNMX.FTZ R0, R28, R0, !PT ;  /* 0x000000001c007209 */ /* 0x000fe20007810000 */
[----:B------:R-:W-:Y:S02]  /*8e00*/  FMUL.FTZ R92, R92, c[0x0][0x320] ;  /* 0x0000c8005c5c7a20 */ /* 0x000fe40000410000 */
[----:B------:R-:W-:Y:S01]  /*8e10*/  FMUL.FTZ R112, R112, c[0x0][0x320] ;  /* 0x0000c80070707a20 */ /* 0x000fe20000410000 */
[----:B------:R-:W-:Y:S01]  /*8e20*/  FMNMX.FTZ R0, R29, R0, !PT ;  /* 0x000000001d007209 */ /* 0x000fe20007810000 */
[----:B------:R-:W-:Y:S02]  /*8e30*/  FMUL.FTZ R104, R104, c[0x0][0x320] ;  /* 0x0000c80068687a20 */ /* 0x000fe40000410000 */
[----:B------:R-:W-:Y:S01]  /*8e40*/  FMUL.FTZ R74, R74, c[0x0][0x320] ;  /* 0x0000c8004a4a7a20 */ /* 0x000fe20000410000 */
[----:B------:R-:W4:Y:S01]  /*8e50*/  MUFU.TANH R49, R49 ;  /* 0x0000003100317308 */ /* 0x000f220000002400 */
[----:B------:R-:W-:Y:S01]  /*8e60*/  FMUL.FTZ R78, R78, c[0x0][0x320] ;  /* 0x0000c8004e4e7a20 */ /* 0x000fe20000410000 */
[----:B------:R-:W-:Y:S01]  /*8e70*/  FMNMX.FTZ R2, R40, R0, !PT ;  /* 0x0000000028027209 */ /* 0x000fe20007810000 */
[----:B------:R-:W-:Y:S01]  /*8e80*/  FMUL.FTZ R107, R107, c[0x0][0x320] ;  /* 0x0000c8006b6b7a20 */ /* 0x000fe20000410000 */
[----:B------:R-:W-:Y:S01]  /*8e90*/  FMNMX.FTZ R0, R201, R4, !PT ;  /* 0x00000004c9007209 */ /* 0x000fe20007810000 */
[----:B------:R-:W-:Y:S01]  /*8ea0*/  FMUL.FTZ R106, R106, c[0x0][0x320] ;  /* 0x0000c8006a6a7a20 */ /* 0x000fe20000410000 */
[----:B------:R-:W-:Y:S01]  /*8eb0*/  FMNMX.FTZ R4, R194, R118, !PT ;  /* 0x00000076c2047209 */ /* 0x000fe20007810000 */
[----:B------:R-:W-:Y:S01]  /*8ec0*/  FMUL.FTZ R65, R65, c[0x0][0x320] ;  /* 0x0000c80041417a20 */ /* 0x000fe20000410000 */
[----:B--2---:R-:W-:Y:S01]  /*8ed0*/  FMNMX.FTZ R0, R50, R0, !PT ;  /* 0x0000000032007209 */ /* 0x004fe20007810000 */
[----:B------:R-:W-:Y:S01]  /*8ee0*/  FMUL.FTZ R70, R70, c[0x0][0x320] ;  /* 0x0000c80046467a20 */ /* 0x000fe20000410000 */
[----:B------:R-:W2:Y:S01]  /*8ef0*/  MUFU.TANH R216, R54 ;  /* 0x0000003600d87308 */ /* 0x000ea20000002400 */
[----:B------:R-:W-:Y:S01]  /*8f00*/  FMNMX.FTZ R4, R193, R4, !PT ;  /* 0x00000004c1047209 */ /* 0x000fe20007810000 */
[----:B------:R-:W-:Y:S01]  /*8f10*/  FMUL.FTZ R45, R45, c[0x0][0x320] ;  /* 0x0000c8002d2d7a20 */ /* 0x000fe20000410000 */
[----:B---3--:R-:W-:Y:S01]  /*8f20*/  FMNMX.FTZ R71, R48, R71, !PT ;  /* 0x0000004730477209 */ /* 0x008fe20007810000 */
[----:B------:R-:W-:Y:S01]  /*8f30*/  FMUL.FTZ R42, R42, c[0x0][0x320] ;  /* 0x0000c8002a2a7a20 */ /* 0x000fe20000410000 */
[----:B-1----:R-:W-:Y:S01]  /*8f40*/  FMNMX.FTZ R0, R51, R0, !PT ;  /* 0x0000000033007209 */ /* 0x002fe20007810000 */
[----:B------:R-:W-:Y:S02]  /*8f50*/  FMUL.FTZ R59, R59, c[0x0][0x320] ;  /* 0x0000c8003b3b7a20 */ /* 0x000fe40000410000 */
[----:B------:R-:W-:Y:S02]  /*8f60*/  FMUL.FTZ R63, R63, c[0x0][0x320] ;  /* 0x0000c8003f3f7a20 */ /* 0x000fe40000410000 */
[----:B------:R-:W1:Y:S01]  /*8f70*/  MUFU.TANH R206, R52 ;  /* 0x0000003400ce7308 */ /* 0x000e620000002400 */
[----:B------:R-:W-:Y:S02]  /*8f80*/  FMUL.FTZ R69, R69, c[0x0][0x320] ;  /* 0x0000c80045457a20 */ /* 0x000fe40000410000 */
[----:B------:R-:W-:Y:S01]  /*8f90*/  FMUL.FTZ R72, R72, c[0x0][0x320] ;  /* 0x0000c80048487a20 */ /* 0x000fe20000410000 */
[----:B----4-:R-:W-:Y:S01]  /*8fa0*/  FMNMX.FTZ R71, R49, R71, !PT ;  /* 0x0000004731477209 */ /* 0x010fe20007810000 */
[----:B------:R-:W-:Y:S02]  /*8fb0*/  FMUL.FTZ R102, R102, c[0x0][0x320] ;  /* 0x0000c80066667a20 */ /* 0x000fe40000410000 */
[----:B------:R-:W-:Y:S02]  /*8fc0*/  FMUL.FTZ R109, R109, c[0x0][0x320] ;  /* 0x0000c8006d6d7a20 */ /* 0x000fe40000410000 */
[----:B------:R-:W-:Y:S01]  /*8fd0*/  FMUL.FTZ R100, R100, c[0x0][0x320] ;  /* 0x0000c80064647a20 */ /* 0x000fe20000410000 */
[----:B------:R-:W3:Y:S01]  /*8fe0*/  MUFU.TANH R245, R55 ;  /* 0x0000003700f57308 */ /* 0x000ee20000002400 */
[----:B------:R-:W-:Y:S02]  /*8ff0*/  FMUL.FTZ R101, R101, c[0x0][0x320] ;  /* 0x0000c80065657a20 */ /* 0x000fe40000410000 */
[----:B------:R-:W-:Y:S01]  /*9000*/  FMUL.FTZ R114, R114, c[0x0][0x320] ;  /* 0x0000c80072727a20 */ /* 0x000fe20000410000 */
[----:B--2---:R-:W-:Y:S01]  /*9010*/  FMNMX.FTZ R0, R216, R0, !PT ;  /* 0x00000000d8007209 */ /* 0x004fe20007810000 */
[----:B------:R-:W-:Y:S02]  /*9020*/  FMUL.FTZ R115, R115, c[0x0][0x320] ;  /* 0x0000c80073737a20 */ /* 0x000fe40000410000 */
[----:B------:R-:W-:Y:S02]  /*9030*/  FMUL.FTZ R47, R47, c[0x0][0x320] ;  /* 0x0000c8002f2f7a20 */ /* 0x000fe40000410000 */
[----:B------:R-:W-:Y:S01]  /*9040*/  FMUL.FTZ R75, R75, c[0x0][0x320] ;  /* 0x0000c8004b4b7a20 */ /* 0x000fe20000410000 */
[----:B------:R2:W4:Y:S01]  /*9050*/  MUFU.TANH R208, R53 ;  /* 0x0000003500d07308 */ /* 0x0005220000002400 */
[----:B------:R-:W-:Y:S02]  /*9060*/  FMUL.FTZ R44, R44, c[0x0][0x320] ;  /* 0x0000c8002c2c7a20 */ /* 0x000fe40000410000 */
[----:B------:R-:W-:Y:S01]  /*9070*/  FMUL.FTZ R56, R56, c[0x0][0x320] ;  /* 0x0000c80038387a20 */ /* 0x000fe20000410000 */
[----:B-1----:R-:W-:Y:S06]  /*9080*/  FMNMX.FTZ R71, R206, R71, !PT ;  /* 0x00000047ce477209 */ /* 0x002fec0007810000 */
[----:B------:R-:W1:Y:S01]  /*9090*/  MUFU.TANH R209, R66 ;  /* 0x0000004200d17308 */ /* 0x000e620000002400 */
[----:B---3--:R-:W-:Y:S09]  /*90a0*/  FMNMX.FTZ R0, R245, R0, !PT ;  /* 0x00000000f5007209 */ /* 0x008ff20007810000 */
[----:B------:R-:W3:Y:S01]  /*90b0*/  MUFU.TANH R203, R64 ;  /* 0x0000004000cb7308 */ /* 0x000ee20000002400 */
[----:B--2---:R-:W2:Y:S01]  /*90c0*/  LDL.64 R52, [R1+0x40] ;  /* 0x0000400001347983 */ /* 0x004ea20000100a00 */
[----:B----4-:R-:W-:Y:S08]  /*90d0*/  FMNMX.FTZ R71, R208, R71, !PT ;  /* 0x00000047d0477209 */ /* 0x010ff00007810000 */
[----:B------:R-:W4:Y:S01]  /*90e0*/  MUFU.TANH R41, R41 ;  /* 0x0000002900297308 */ /* 0x000f220000002400 */
[----:B-1----:R-:W-:Y:S09]  /*90f0*/  FMNMX.FTZ R0, R209, R0, !PT ;  /* 0x00000000d1007209 */ /* 0x002ff20007810000 */
[----:B------:R-:W1:Y:S01]  /*9100*/  MUFU.TANH R211, R67 ;  /* 0x0000004300d37308 */ /* 0x000e620000002400 */
[----:B---3--:R-:W-:Y:S09]  /*9110*/  FMNMX.FTZ R71, R203, R71, !PT ;  /* 0x00000047cb477209 */ /* 0x008ff20007810000 */
[----:B------:R-:W3:Y:S01]  /*9120*/  MUFU.TANH R202, R65 ;  /* 0x0000004100ca7308 */ /* 0x000ee20000002400 */
[----:B----4-:R-:W-:Y:S09]  /*9130*/  FMNMX.FTZ R2, R41, R2, !PT ;  /* 0x0000000229027209 */ /* 0x010ff20007810000 */
[----:B------:R-:W4:Y:S01]  /*9140*/  MUFU.TANH R44, R44 ;  /* 0x0000002c002c7308 */ /* 0x000f220000002400 */
[----:B-1----:R-:W-:Y:S09]  /*9150*/  FMNMX.FTZ R0, R211, R0, !PT ;  /* 0x00000000d3007209 */ /* 0x002ff20007810000 */
[----:B------:R-:W1:Y:S01]  /*9160*/  MUFU.TANH R218, R70 ;  /* 0x0000004600da7308 */ /* 0x000e620000002400 */
[----:B---3--:R-:W-:Y:S09]  /*9170*/  FMNMX.FTZ R71, R202, R71, !PT ;  /* 0x00000047ca477209 */ /* 0x008ff20007810000 */
[----:B------:R3:W-:Y:S01]  /*9180*/  MUFU.TANH R220, R86 ;  /* 0x0000005600dc7308 */ /* 0x0007e20000002400 */
[----:B----4-:R-:W-:Y:S09]  /*9190*/  FMNMX.FTZ R2, R44, R2, !PT ;  /* 0x000000022c027209 */ /* 0x010ff20007810000 */
[----:B------:R-:W4:Y:S01]  /*91a0*/  MUFU.TANH R234, R68 ;  /* 0x0000004400ea7308 */ /* 0x000f220000002400 */
[----:B-1----:R-:W-:Y:S09]  /*91b0*/  FMNMX.FTZ R0, R218, R0, !PT ;  /* 0x00000000da007209 */ /* 0x002ff20007810000 */
[----:B------:R-:W1:Y:S01]  /*91c0*/  MUFU.TANH R45, R45 ;  /* 0x0000002d002d7308 */ /* 0x000e620000002400 */
[----:B---3--:R-:W-:Y:S04]  /*91d0*/  MOV R86, R222 ;  /* 0x000000de00567202 */ /* 0x008fe80000000f00 */
[----:B------:R-:W-:Y:S05]  /*91e0*/  FMNMX.FTZ R0, R86, R0, !PT ;  /* 0x0000000056007209 */ /* 0x000fea0007810000 */
[----:B------:R-:W3:Y:S01]  /*91f0*/  MUFU.TANH R199, R56 ;  /* 0x0000003800c77308 */ /* 0x000ee20000002400 */
[----:B----4-:R-:W-:Y:S09]  /*9200*/  FMNMX.FTZ R71, R234, R71, !PT ;  /* 0x00000047ea477209 */ /* 0x010ff20007810000 */
[----:B------:R3:W-:Y:S01]  /*9210*/  MUFU.TANH R246, R63 ;  /* 0x0000003f00f67308 */ /* 0x0007e20000002400 */
[----:B-1----:R-:W-:Y:S09]  /*9220*/  FMNMX.FTZ R2, R45, R2, !PT ;  /* 0x000000022d027209 */ /* 0x002ff20007810000 */
[----:B------:R-:W1:Y:S10]  /*9230*/  MUFU.TANH R39, R82 ;  /* 0x0000005200277308 */ /* 0x000e740000002400 */
[----:B------:R-:W-:Y:S01]  /*9240*/  MUFU.TANH R204, R42 ;  /* 0x0000002a00cc7308 */ /* 0x000fe20000002400 */
[----:B---3--:R-:W-:Y:S04]  /*9250*/  MOV R63, R199 ;  /* 0x000000c7003f7202 */ /* 0x008fe80000000f00 */
[----:B------:R-:W-:Y:S05]  /*9260*/  FMNMX.FTZ R2, R63, R2, !PT ;  /* 0x000000023f027209 */ /* 0x000fea0007810000 */
[----:B------:R-:W-:Y:S01]  /*9270*/  MUFU.TANH R230, R58 ;  /* 0x0000003a00e67308 */ /* 0x000fe20000002400 */
[----:B-1----:R-:W-:Y:S04]  /*9280*/  MOV R212, R39 ;  /* 0x0000002700d47202 */ /* 0x002fe80000000f00 */
[----:B------:R-:W-:Y:S05]  /*9290*/  FMNMX.FTZ R0, R212, R0, !PT ;  /* 0x00000000d4007209 */ /* 0x000fea0007810000 */
[----:B------:R-:W-:Y:S10]  /*92a0*/  MUFU.TANH R42, R59 ;  /* 0x0000003b002a7308 */ /* 0x000ff40000002400 */
[----:B------:R-:W1:Y:S10]  /*92b0*/  MUFU.TANH R59, R69 ;  /* 0x00000045003b7308 */ /* 0x000e740000002400 */
[----:B------:R-:W3:Y:S10]  /*92c0*/  MUFU.TANH R223, R80 ;  /* 0x0000005000df7308 */ /* 0x000ef40000002400 */
[----:B------:R3:W-:Y:S01]  /*92d0*/  MUFU.TANH R58, R87 ;  /* 0x00000057003a7308 */ /* 0x0007e20000002400 */
[----:B-1----:R-:W-:Y:S09]  /*92e0*/  FMNMX.FTZ R71, R59, R71, !PT ;  /* 0x000000473b477209 */ /* 0x002ff20007810000 */
[----:B------:R-:W1:Y:S10]  /*92f0*/  MUFU.TANH R197, R57 ;  /* 0x0000003900c57308 */ /* 0x000e740000002400 */
[----:B------:R-:W-:Y:S01]  /*9300*/  MUFU.TANH R221, R60 ;  /* 0x0000003c00dd7308 */ /* 0x000fe20000002400 */
[----:B---3--:R-:W-:Y:S04]  /*9310*/  MOV R87, R223 ;  /* 0x000000df00577202 */ /* 0x008fe80000000f00 */
[----:B------:R-:W-:Y:S05]  /*9320*/  FMNMX.FTZ R71, R87, R71, !PT ;  /* 0x0000004757477209 */ /* 0x000fea0007810000 */
[----:B------:R1:W-:Y:S10]  /*9330*/  MUFU.TANH R60, R85 ;  /* 0x00000055003c7308 */ /* 0x0003f40000002400 */
[----:B------:R-:W3:Y:S10]  /*9340*/  MUFU.TANH R14, R14 ;  /* 0x0000000e000e7308 */ /* 0x000ef40000002400 */
[----:B------:R-:W4:Y:S01]  /*9350*/  MUFU.TANH R233, R83 ;  /* 0x0000005300e97308 */ /* 0x000f220000002400 */
[----:B-1----:R-:W-:Y:S04]  /*9360*/  MOV R85, R197 ;  /* 0x000000c500557202 */ /* 0x002fe80000000f00 */
[----:B------:R-:W-:Y:S05]  /*9370*/  FMNMX.FTZ R2, R85, R2, !PT ;  /* 0x0000000255027209 */ /* 0x000fea0007810000 */
[----:B------:R1:W-:Y:S01]  /*9380*/  MUFU.TANH R248, R88 ;  /* 0x0000005800f87308 */ /* 0x0003e20000002400 */
[----:B---3--:R-:W-:Y:S09]  /*9390*/  FMNMX.FTZ R4, R14, R4, !PT ;  /* 0x000000040e047209 */ /* 0x008ff20007810000 */
[----:B------:R-:W3:Y:S01]  /*93a0*/  MUFU.TANH R15, R15 ;  /* 0x0000000f000f7308 */ /* 0x000ee20000002400 */
[----:B----4-:R-:W-:Y:S04]  /*93b0*/  FMNMX.FTZ R0, R233, R0, !PT ;  /* 0x00000000e9007209 */ /* 0x010fe80007810000 */
[----:B------:R-:W-:Y:S05]  /*93c0*/  FMNMX.FTZ R0, R220, R0, !PT ;  /* 0x00000000dc007209 */ /* 0x000fea0007810000 */
[----:B------:R-:W4:Y:S01]  /*93d0*/  MUFU.TANH R80, R81 ;  /* 0x0000005100507308 */ /* 0x000f220000002400 */
[----:B------:R-:W-:Y:S02]  /*93e0*/  FMNMX.FTZ R0, R58, R0, !PT ;  /* 0x000000003a007209 */ /* 0x000fe40007810000 */
[----:B-1----:R-:W-:Y:S04]  /*93f0*/  MOV R88, R221 ;  /* 0x000000dd00587202 */ /* 0x002fe80000000f00 */
[----:B------:R-:W-:Y:S03]  /*9400*/  FMNMX.FTZ R2, R88, R2, !PT ;  /* 0x0000000258027209 */ /* 0x000fe60007810000 */
[----:B------:R-:W1:Y:S01]  /*9410*/  MUFU.TANH R249, R84 ;  /* 0x0000005400f97308 */ /* 0x000e620000002400 */
[----:B---3--:R-:W-:Y:S04]  /*9420*/  FMNMX.FTZ R4, R15, R4, !PT ;  /* 0x000000040f047209 */ /* 0x008fe80007810000 */
[----:B------:R-:W-:Y:S05]  /*9430*/  FMNMX.FTZ R4, R26, R4, !PT ;  /* 0x000000041a047209 */ /* 0x000fea0007810000 */
[----:B------:R1:W-:Y:S01]  /*9440*/  MUFU.TANH R244, R91 ;  /* 0x0000005b00f47308 */ /* 0x0003e20000002400 */
[----:B----4-:R-:W-:Y:S09]  /*9450*/  FMNMX.FTZ R71, R80, R71, !PT ;  /* 0x0000004750477209 */ /* 0x010ff20007810000 */
[----:B------:R-:W3:Y:S10]  /*9460*/  MUFU.TANH R250, R61 ;  /* 0x0000003d00fa7308 */ /* 0x000ef40000002400 */
[----:B------:R3:W-:Y:S01]  /*9470*/  MUFU.TANH R247, R90 ;  /* 0x0000005a00f77308 */ /* 0x0007e20000002400 */
[----:B-1----:R-:W-:Y:S04]  /*9480*/  MOV R91, R249 ;  /* 0x000000f9005b7202 */ /* 0x002fe80000000f00 */
[----:B------:R-:W-:Y:S05]  /*9490*/  FMNMX.FTZ R71, R91, R71, !PT ;  /* 0x000000475b477209 */ /* 0x000fea0007810000 */
[----:B------:R-:W1:Y:S01]  /*94a0*/  MUFU.TANH R27, R27 ;  /* 0x0000001b001b7308 */ /* 0x000e620000002400 */
[----:B------:R-:W-:Y:S09]  /*94b0*/  FMNMX.FTZ R71, R60, R71, !PT ;  /* 0x000000473c477209 */ /* 0x000ff20007810000 */
[----:B------:R-:W4:Y:S01]  /*94c0*/  MUFU.TANH R198, R96 ;  /* 0x0000006000c67308 */ /* 0x000f220000002400 */
[----:B---3--:R-:W-:Y:S04]  /*94d0*/  MOV R90, R250 ;  /* 0x000000fa005a7202 */ /* 0x008fe80000000f00 */
[----:B------:R-:W-:Y:S05]  /*94e0*/  FMNMX.FTZ R2, R90, R2, !PT ;  /* 0x000000025a027209 */ /* 0x000fea0007810000 */
[----:B------:R-:W3:Y:S01]  /*94f0*/  MUFU.TANH R219, R72 ;  /* 0x0000004800db7308 */ /* 0x000ee20000002400 */
[----:B-1----:R-:W-:Y:S09]  /*9500*/  FMNMX.FTZ R4, R27, R4, !PT ;  /* 0x000000041b047209 */ /* 0x002ff20007810000 */
[----:B------:R-:W1:Y:S01]  /*9510*/  MUFU.TANH R196, R73 ;  /* 0x0000004900c47308 */ /* 0x000e620000002400 */
[----:B----4-:R-:W-:Y:S04]  /*9520*/  MOV R215, R198 ;  /* 0x000000c600d77202 */ /* 0x010fe80000000f00 */
[----:B------:R-:W-:Y:S05]  /*9530*/  FMNMX.FTZ R71, R215, R71, !PT ;  /* 0x00000047d7477209 */ /* 0x000fea0007810000 */
[----:B------:R-:W4:Y:S01]  /*9540*/  MUFU.TANH R98, R98 ;  /* 0x0000006200627308 */ /* 0x000f220000002400 */
[----:B---3--:R-:W-:Y:S09]  /*9550*/  FMNMX.FTZ R2, R219, R2, !PT ;  /* 0x00000002db027209 */ /* 0x008ff20007810000 */
[----:B------:R-:W3:Y:S01]  /*9560*/  MUFU.TANH R30, R30 ;  /* 0x0000001e001e7308 */ /* 0x000ee20000002400 */
[----:B-1----:R-:W-:Y:S04]  /*9570*/  MOV R84, R196 ;  /* 0x000000c400547202 */ /* 0x002fe80000000f00 */
[----:B------:R-:W-:Y:S05]  /*9580*/  FMNMX.FTZ R2, R84, R2, !PT ;  /* 0x0000000254027209 */ /* 0x000fea0007810000 */
[----:B------:R-:W1:Y:S01]  /*9590*/  MUFU.TANH R38, R76 ;  /* 0x0000004c00267308 */ /* 0x000e620000002400 */
[----:B----4-:R-:W-:Y:S09]  /*95a0*/  FMNMX.FTZ R0, R98, R0, !PT ;  /* 0x0000000062007209 */ /* 0x010ff20007810000 */
[----:B------:R-:W4:Y:S01]  /*95b0*/  MUFU.TANH R99, R99 ;  /* 0x0000006300637308 */ /* 0x000f220000002400 */
[----:B---3--:R-:W-:Y:S09]  /*95c0*/  FMNMX.FTZ R4, R30, R4, !PT ;  /* 0x000000041e047209 */ /* 0x008ff20007810000 */
[----:B------:R-:W3:Y:S01]  /*95d0*/  MUFU.TANH R5, R102 ;  /* 0x0000006600057308 */ /* 0x000ee20000002400 */
[----:B-1----:R-:W-:Y:S02]  /*95e0*/  MOV R213, R38 ;  /* 0x0000002600d57202 */ /* 0x002fe40000000f00 */
[----:B------:R-:W2:Y:S02]  /*95f0*/  LDL.64 R38, [R1+0x48] ;  /* 0x0000480001267983 */ /* 0x000ea40000100a00 */
[----:B------:R-:W-:Y:S05]  /*9600*/  FMNMX.FTZ R2, R213, R2, !PT ;  /* 0x00000002d5027209 */ /* 0x000fea0007810000 */
[----:B------:R3:W-:Y:S01]  /*9610*/  MUFU.TANH R188, R109 ;  /* 0x0000006d00bc7308 */ /* 0x0007e20000002400 */
[----:B----4-:R-:W-:Y:S09]  /*9620*/  FMNMX.FTZ R0, R99, R0, !PT ;  /* 0x0000000063007209 */ /* 0x010ff20007810000 */
[----:B------:R-:W1:Y:S10]  /*9630*/  MUFU.TANH R31, R31 ;  /* 0x0000001f001f7308 */ /* 0x000e740000002400 */
[----:B------:R-:W4:Y:S01]  /*9640*/  MUFU.TANH R97, R97 ;  /* 0x0000006100617308 */ /* 0x000f220000002400 */
[----:B---3--:R-:W-:Y:S04]  /*9650*/  MOV R109, R5 ;  /* 0x00000005006d7202 */ /* 0x008fe80000000f00 */
[----:B------:R-:W-:Y:S05]  /*9660*/  FMNMX.FTZ R0, R109, R0, !PT ;  /* 0x000000006d007209 */ /* 0x000fea0007810000 */
[----:B------:R-:W3:Y:S01]  /*9670*/  MUFU.TANH R251, R77 ;  /* 0x0000004d00fb7308 */ /* 0x000ee20000002400 */
[----:B-1----:R-:W-:Y:S04]  /*9680*/  FMNMX.FTZ R4, R31, R4, !PT ;  /* 0x000000041f047209 */ /* 0x002fe80007810000 */
[----:B------:R-:W-:Y:S05]  /*9690*/  FMNMX.FTZ R4, R204, R4, !PT ;  /* 0x00000004cc047209 */ /* 0x000fea0007810000 */
[----:B------:R3:W-:Y:S01]  /*96a0*/  MUFU.TANH R243, R89 ;  /* 0x0000005900f37308 */ /* 0x0007e20000002400 */
[----:B----4-:R-:W-:Y:S09]  /*96b0*/  FMNMX.FTZ R71, R97, R71, !PT ;  /* 0x0000004761477209 */ /* 0x010ff20007810000 */
[----:B------:R-:W1:Y:S10]  /*96c0*/  MUFU.TANH R6, R103 ;  /* 0x0000006700067308 */ /* 0x000e740000002400 */
[----:B------:R1:W-:Y:S01]  /*96d0*/  MUFU.TANH R191, R108 ;  /* 0x0000006c00bf7308 */ /* 0x0003e20000002400 */
[----:B---3--:R-:W-:Y:S04]  /*96e0*/  MOV R89, R251 ;  /* 0x000000fb00597202 */ /* 0x008fe80000000f00 */
[----:B------:R-:W-:Y:S05]  /*96f0*/  FMNMX.FTZ R2, R89, R2, !PT ;  /* 0x0000000259027209 */ /* 0x000fea0007810000 */
[----:B------:R3:W-:Y:S10]  /*9700*/  MUFU.TANH R61, R93 ;  /* 0x0000005d003d7308 */ /* 0x0007f40000002400 */
[----:B------:R-:W4:Y:S01]  /*9710*/  MUFU.TANH R100, R100 ;  /* 0x0000006400647308 */ /* 0x000f220000002400 */
[----:B-1----:R-:W-:Y:S04]  /*9720*/  MOV R108, R6 ;  /* 0x00000006006c7202 */ /* 0x002fe80000000f00 */
[----:B------:R-:W-:Y:S05]  /*9730*/  FMNMX.FTZ R0, R108, R0, !PT ;  /* 0x000000006c007209 */ /* 0x000fea0007810000 */
[----:B------:R-:W-:Y:S01]  /*9740*/  MUFU.TANH R240, R62 ;  /* 0x0000003e00f07308 */ /* 0x000fe20000002400 */
[----:B---3--:R-:W-:Y:S09]  /*9750*/  MOV R93, R230 ;  /* 0x000000e6005d7202 */ /* 0x008ff20000000f00 */
[----:B------:R1:W-:Y:S01]  /*9760*/  MUFU.TANH R62, R92 ;  /* 0x0000005c003e7308 */ /* 0x0003e20000002400 */
[----:B----4-:R-:W-:Y:S09]  /*9770*/  FMNMX.FTZ R71, R100, R71, !PT ;  /* 0x0000004764477209 */ /* 0x010ff20007810000 */
[----:B------:R-:W3:Y:S10]  /*9780*/  MUFU.TANH R205, R43 ;  /* 0x0000002b00cd7308 */ /* 0x000ef40000002400 */
[----:B------:R-:W4:Y:S01]  /*9790*/  MUFU.TANH R101, R101 ;  /* 0x0000006500657308 */ /* 0x000f220000002400 */
[----:B-1----:R-:W-:Y:S04]  /*97a0*/  MOV R92, R248 ;  /* 0x000000f8005c7202 */ /* 0x002fe80000000f00 */
[----:B------:R-:W-:Y:S05]  /*97b0*/  FMNMX.FTZ R2, R92, R2, !PT ;  /* 0x000000025c027209 */ /* 0x000fea0007810000 */
[----:B------:R-:W1:Y:S01]  /*97c0*/  MUFU.TANH R114, R114 ;  /* 0x0000007200727308 */ /* 0x000e620000002400 */
[----:B------:R-:W-:Y:S02]  /*97d0*/  FMNMX.FTZ R2, R243, R2, !PT ;  /* 0x00000002f3027209 */ /* 0x000fe40007810000 */
[----:B---3--:R-:W-:Y:S02]  /*97e0*/  FMNMX.FTZ R4, R205, R4, !PT ;  /* 0x00000004cd047209 */ /* 0x008fe40007810000 */
[----:B------:R-:W-:Y:S05]  /*97f0*/  FMNMX.FTZ R2, R62, R2, !PT ;  /* 0x000000023e027209 */ /* 0x000fea0007810000 */
[----:B------:R-:W3:Y:S01]  /*9800*/  MUFU.TANH R207, R46 ;  /* 0x0000002e00cf7308 */ /* 0x000ee20000002400 */
[----:B------:R-:W-:Y:S02]  /*9810*/  FMNMX.FTZ R2, R61, R2, !PT ;  /* 0x000000023d027209 */ /* 0x000fe40007810000 */
[----:B----4-:R-:W-:Y:S07]  /*9820*/  FMNMX.FTZ R71, R101, R71, !PT ;  /* 0x0000004765477209 */ /* 0x010fee0007810000 */
[----:B------:R-:W4:Y:S01]  /*9830*/  MUFU.TANH R102, R112 ;  /* 0x0000007000667308 */ /* 0x000f220000002400 */
[----:B-1----:R-:W-:Y:S09]  /*9840*/  FMNMX.FTZ R0, R114, R0, !PT ;  /* 0x0000000072007209 */ /* 0x002ff20007810000 */
[----:B------:R-:W1:Y:S01]  /*9850*/  MUFU.TANH R115, R115 ;  /* 0x0000007300737308 */ /* 0x000e620000002400 */
[----:B---3--:R-:W-:Y:S09]  /*9860*/  FMNMX.FTZ R4, R207, R4, !PT ;  /* 0x00000004cf047209 */ /* 0x008ff20007810000 */
[----:B------:R-:W3:Y:S01]  /*9870*/  MUFU.TANH R210, R47 ;  /* 0x0000002f00d27308 */ /* 0x000ee20000002400 */
[----:B----4-:R-:W-:Y:S02]  /*9880*/  FMNMX.FTZ R71, R102, R71, !PT ;  /* 0x0000004766477209 */ /* 0x010fe40007810000 */
[----:B------:R-:W-:Y:S07]  /*9890*/  MOV R112, R247 ;  /* 0x000000f700707202 */ /* 0x000fee0000000f00 */
[----:B------:R-:W4:Y:S01]  /*98a0*/  MUFU.TANH R96, R113 ;  /* 0x0000007100607308 */ /* 0x000f220000002400 */
[----:B-1----:R-:W-:Y:S05]  /*98b0*/  FMNMX.FTZ R0, R115, R0, !PT ;  /* 0x0000000073007209 */ /* 0x002fea0007810000 */
[----:B------:R-:W1:Y:S04]  /*98c0*/  SHFL.BFLY PT, R70, R0, 0x2, 0x1f ;  /* 0x0c401f0000467f89 */ /* 0x000e6800000e0000 */
[----:B------:R-:W1:Y:S01]  /*98d0*/  MUFU.TANH R46, R104 ;  /* 0x00000068002e7308 */ /* 0x000e620000002400 */
[----:B---3--:R-:W-:Y:S04]  /*98e0*/  FMNMX.FTZ R4, R210, R4, !PT ;  /* 0x00000004d2047209 */ /* 0x008fe80007810000 */
[----:B------:R-:W-:Y:S05]  /*98f0*/  FMNMX.FTZ R4, R93, R4, !PT ;  /* 0x000000045d047209 */ /* 0x000fea0007810000 */
[----:B------:R-:W3:Y:S01]  /*9900*/  MUFU.TANH R230, R105 ;  /* 0x0000006900e67308 */ /* 0x000ee20000002400 */
[----:B------:R-:W-:Y:S02]  /*9910*/  FMNMX.FTZ R4, R42, R4, !PT ;  /* 0x000000042a047209 */ /* 0x000fe40007810000 */
[----:B----4-:R-:W-:Y:S02]  /*9920*/  FMNMX.FTZ R71, R96, R71, !PT ;  /* 0x0000004760477209 */ /* 0x010fe40007810000 */
[----:B------:R-:W-:Y:S03]  /*9930*/  FMNMX.FTZ R4, R240, R4, !PT ;  /* 0x00000004f0047209 */ /* 0x000fe60007810000 */
[----:B------:R-:W4:Y:S02]  /*9940*/  SHFL.BFLY PT, R5, R71, 0x2, 0x1f ;  /* 0x0c401f0047057f89 */ /* 0x000f2400000e0000 */
[----:B------:R-:W4:Y:S01]  /*9950*/  MUFU.TANH R43, R74 ;  /* 0x0000004a002b7308 */ /* 0x000f220000002400 */
[----:B------:R-:W-:Y:S02]  /*9960*/  FMNMX.FTZ R4, R246, R4, !PT ;  /* 0x00000004f6047209 */ /* 0x000fe40007810000 */
[----:B-1----:R-:W-:Y:S02]  /*9970*/  FMNMX.FTZ R70, R0, R70, !PT ;  /* 0x0000004600467209 */ /* 0x002fe40007810000 */
[----:B------:R-:W-:Y:S05]  /*9980*/  FMNMX.FTZ R2, R46, R2, !PT ;  /* 0x000000022e027209 */ /* 0x000fea0007810000 */
[----:B------:R-:W1:Y:S01]  /*9990*/  MUFU.TANH R252, R75 ;  /* 0x0000004b00fc7308 */ /* 0x000e620000002400 */
[----:B---3--:R-:W-:Y:S04]  /*99a0*/  FMNMX.FTZ R2, R230, R2, !PT ;  /* 0x00000002e6027209 */ /* 0x008fe80007810000 */
[----:B------:R-:W-:Y:S05]  /*99b0*/  FMNMX.FTZ R2, R191, R2, !PT ;  /* 0x00000002bf027209 */ /* 0x000fea0007810000 */
[----:B------:R-:W3:Y:S01]  /*99c0*/  MUFU.TANH R217, R78 ;  /* 0x0000004e00d97308 */ /* 0x000ee20000002400 */
[----:B------:R-:W-:Y:S02]  /*99d0*/  FMNMX.FTZ R2, R188, R2, !PT ;  /* 0x00000002bc027209 */ /* 0x000fe40007810000 */
[----:B----4-:R-:W-:Y:S02]  /*99e0*/  FMNMX.FTZ R4, R43, R4, !PT ;  /* 0x000000042b047209 */ /* 0x010fe40007810000 */
[----:B------:R-:W-:Y:S01]  /*99f0*/  FMNMX.FTZ R71, R71, R5, !PT ;  /* 0x0000000547477209 */ /* 0x000fe20007810000 */
[----:B------:R-:W4:Y:S04]  /*9a00*/  SHFL.BFLY PT, R68, R2, 0x2, 0x1f ;  /* 0x0c401f0002447f89 */ /* 0x000f2800000e0000 */
[----:B------:R-:W4:Y:S01]  /*9a10*/  MUFU.TANH R119, R79 ;  /* 0x0000004f00777308 */ /* 0x000f220000002400 */
[----:B-1----:R-:W-:Y:S03]  /*9a20*/  FMNMX.FTZ R4, R252, R4, !PT ;  /* 0x00000004fc047209 */ /* 0x002fe60007810000 */
[----:B------:R-:W1:Y:S01]  /*9a30*/  SHFL.BFLY PT, R6, R71, 0x1, 0x1f ;  /* 0x0c201f0047067f89 */ /* 0x000e6200000e0000 */
[----:B------:R-:W-:Y:S05]  /*9a40*/  FMUL.FTZ R75, R110, c[0x0][0x320] ;  /* 0x0000c8006e4b7a20 */ /* 0x000fea0000410000 */
[----:B------:R-:W1:Y:S02]  /*9a50*/  MUFU.TANH R7, R107 ;  /* 0x0000006b00077308 */ /* 0x000e640000002400 */
[----:B------:R-:W1:Y:S01]  /*9a60*/  SHFL.BFLY PT, R5, R70, 0x1, 0x1f ;  /* 0x0c201f0046057f89 */ /* 0x000e6200000e0000 */
[----:B---3--:R-:W-:Y:S07]  /*9a70*/  FMNMX.FTZ R0, R217, R4, !PT ;  /* 0x00000004d9007209 */ /* 0x008fee0007810000 */
[----:B------:R-:W3:Y:S01]  /*9a80*/  MUFU.TANH R104, R94 ;  /* 0x0000005e00687308 */ /* 0x000ee20000002400 */
[----:B----4-:R-:W-:Y:S02]  /*9a90*/  FMNMX.FTZ R68, R2, R68, !PT ;  /* 0x0000004402447209 */ /* 0x010fe40007810000 */
[----:B------:R-:W-:Y:S04]  /*9aa0*/  FMNMX.FTZ R0, R119, R0, !PT ;  /* 0x0000000077007209 */ /* 0x000fe80007810000 */
[----:B------:R-:W-:Y:S01]  /*9ab0*/  FMNMX.FTZ R4, R112, R0, !PT ;  /* 0x0000000070047209 */ /* 0x000fe20007810000 */
[----:B------:R-:W-:Y:S02]  /*9ac0*/  FMUL.FTZ R0, R111, c[0x0][0x320] ;  /* 0x0000c8006f007a20 */ /* 0x000fe40000410000 */
[----:B------:R-:W4:Y:S01]  /*9ad0*/  MUFU.TANH R113, R95 ;  /* 0x0000005f00717308 */ /* 0x000f220000002400 */
[----:B-1----:R-:W-:Y:S02]  /*9ae0*/  FMNMX.FTZ R71, R71, R6, !PT ;  /* 0x0000000647477209 */ /* 0x002fe40007810000 */
[----:B------:R-:W-:Y:S03]  /*9af0*/  MOV R111, R7 ;  /* 0x00000007006f7202 */ /* 0x000fe60000000f00 */
[----:B------:R-:W-:Y:S01]  /*9b00*/  FMUL.FTZ R103, R71, c[0x0][0x2d0] ;  /* 0x0000b40047677a20 */ /* 0x000fe20000410000 */
[----:B------:R-:W-:Y:S02]  /*9b10*/  FMNMX.FTZ R70, R70, R5, !PT ;  /* 0x0000000546467209 */ /* 0x000fe40007810000 */
[----:B------:R-:W-:Y:S01]  /*9b20*/  MOV R107, R244 ;  /* 0x000000f4006b7202 */ /* 0x000fe20000000f00 */
[----:B------:R-:W1:Y:S01]  /*9b30*/  MUFU.TANH R8, R106 ;  /* 0x0000006a00087308 */ /* 0x000e620000002400 */
[--C-:B------:R-:W-:Y:S02]  /*9b40*/  FFMA.FTZ R7, R20, c[0x0][0x2d0], -R103.reuse ;  /* 0x0000b40014077a23 */ /* 0x100fe40000010867 */
[--C-:B------:R-:W-:Y:S01]  /*9b50*/  FFMA.FTZ R6, R21, c[0x0][0x2d0], -R103.reuse ;  /* 0x0000b40015067a23 */ /* 0x100fe20000010867 */
[----:B------:R-:W-:Y:S01]  /*9b60*/  FMNMX.FTZ R2, R107, R4, !PT ;  /* 0x000000046b027209 */ /* 0x000fe20007810000 */
[----:B------:R-:W-:Y:S01]  /*9b70*/  FMUL.FTZ R105, R70, c[0x0][0x2d0] ;  /* 0x0000b40046697a20 */ /* 0x000fe20000410000 */
[----:B------:R-:W1:Y:S01]  /*9b80*/  SHFL.BFLY PT, R4, R68, 0x1, 0x1f ;  /* 0x0c201f0044047f89 */ /* 0x000e6200000e0000 */
[--C-:B------:R-:W-:Y:S01]  /*9b90*/  FFMA.FTZ R5, R32, c[0x0][0x2d0], -R103.reuse ;  /* 0x0000b40020057a23 */ /* 0x100fe20000010867 */
[----:B---3--:R-:W-:Y:S01]  /*9ba0*/  FMNMX.FTZ R2, R104, R2, !PT ;  /* 0x0000000268027209 */ /* 0x008fe20007810000 */
[--C-:B------:R-:W-:Y:S01]  /*9bb0*/  FFMA.FTZ R100, R100, c[0x0][0x2d0], -R103.reuse ;  /* 0x0000b40064647a23 */ /* 0x100fe20000010867 */
[----:B------:R3:W-:Y:S01]  /*9bc0*/  MUFU.TANH R74, R0 ;  /* 0x00000000004a7308 */ /* 0x0007e20000002400 */
[--C-:B------:R-:W-:Y:S02]  /*9bd0*/  FFMA.FTZ R101, R101, c[0x0][0x2d0], -R103.reuse ;  /* 0x0000b40065657a23 */ /* 0x100fe40000010867 */
[--C-:B------:R-:W-:Y:S01]  /*9be0*/  FFMA.FTZ R102, R102, c[0x0][0x2d0], -R103.reuse ;  /* 0x0000b40066667a23 */ /* 0x100fe20000010867 */
[----:B----4-:R-:W-:Y:S02]  /*9bf0*/  FMNMX.FTZ R2, R113, R2, !PT ;  /* 0x0000000271027209 */ /* 0x010fe40007810000 */
[----:B--2---:R-:W-:Y:S04]  /*9c00*/  MOV R39, c[0x0][0x1e4] ;  /* 0x0000790000277a02 */ /* 0x004fe80000000f00 */
[----:B------:R-:W2:Y:S01]  /*9c10*/  MUFU.TANH R75, R75 ;  /* 0x0000004b004b7308 */ /* 0x000ea20000002400 */
[----:B-1----:R-:W-:Y:S09]  /*9c20*/  MOV R110, R8 ;  /* 0x00000008006e7202 */ /* 0x002ff20000000f00 */
[----:B------:R1:W-:Y:S01]  /*9c30*/  MUFU.EX2 R95, R5 ;  /* 0x00000005005f7308 */ /* 0x0003e20000000800 */
[----:B------:R-:W-:Y:S01]  /*9c40*/  FMNMX.FTZ R68, R68, R4, !PT ;  /* 0x0000000444447209 */ /* 0x000fe20007810000 */
[----:B------:R-:W-:Y:S01]  /*9c50*/  FFMA.FTZ R4, R185, c[0x0][0x2d0], -R103 ;  /* 0x0000b400b9047a23 */ /* 0x000fe20000010867 */
[----:B------:R-:W-:Y:S01]  /*9c60*/  MOV R185, R61 ;  /* 0x0000003d00b97202 */ /* 0x000fe20000000f00 */
[----:B---3--:R-:W-:Y:S01]  /*9c70*/  FADD.FTZ R0, -R71, R3 ;  /* 0x0000000347007221 */ /* 0x008fe20000010100 */
[----:B------:R-:W-:Y:S01]  /*9c80*/  FMNMX.FTZ R3, R110, R2, !PT ;  /* 0x000000026e037209 */ /* 0x000fe20007810000 */
[----:B------:R-:W-:Y:S02]  /*9c90*/  FMUL.FTZ R106, R68, c[0x0][0x2d0] ;  /* 0x0000b400446a7a20 */ /* 0x000fe40000410000 */
[----:B------:R-:W-:Y:S01]  /*9ca0*/  FMUL.FTZ R2, R0, c[0x0][0x2d0] ;  /* 0x0000b40000027a20 */ /* 0x000fe20000410000 */
[----:B------:R-:W-:Y:S01]  /*9cb0*/  FMNMX.FTZ R0, R111, R3, !PT ;  /* 0x000000036f007209 */ /* 0x000fe20007810000 */
[----:B------:R-:W-:Y:S01]  /*9cc0*/  MUFU.EX2 R244, R4 ;  /* 0x0000000400f47308 */ /* 0x000fe20000000800 */
[--C-:B------:R-:W-:Y:S02]  /*9cd0*/  FFMA.FTZ R9, R25, c[0x0][0x2d0], -R106.reuse ;  /* 0x0000b40019097a23 */ /* 0x100fe4000001086a */
[----:B------:R-:W-:Y:S01]  /*9ce0*/  FFMA.FTZ R44, R44, c[0x0][0x2d0], -R106 ;  /* 0x0000b4002c2c7a23 */ /* 0x000fe2000001086a */
[----:B--2---:R-:W-:Y:S04]  /*9cf0*/  FMNMX.FTZ R0, R75, R0, !PT ;  /* 0x000000004b007209 */ /* 0x004fe80007810000 */
[----:B------:R-:W-:Y:S02]  /*9d00*/  FMNMX.FTZ R0, R74, R0, !PT ;  /* 0x000000004a007209 */ /* 0x000fe40007810000 */
[----:B------:R2:W3:Y:S03]  /*9d10*/  MUFU.EX2 R73, R2 ;  /* 0x0000000200497308 */ /* 0x0004e60000000800 */
[----:B------:R-:W4:Y:S01]  /*9d20*/  SHFL.BFLY PT, R3, R0, 0x2, 0x1f ;  /* 0x0c401f0000037f89 */ /* 0x000f2200000e0000 */
[----:B-1----:R-:W-:Y:S06]  /*9d30*/  FFMA.FTZ R5, R34, c[0x0][0x2d0], -R105 ;  /* 0x0000b40022057a23 */ /* 0x002fec0000010869 */
[----:B------:R-:W-:Y:S10]  /*9d40*/  MUFU.EX2 R214, R5 ;  /* 0x0000000500d67308 */ /* 0x000ff40000000800 */
[----:B------:R1:W-:Y:S01]  /*9d50*/  MUFU.EX2 R81, R7 ;  /* 0x0000000700517308 */ /* 0x0003e20000000800 */
[----:B--2---:R-:W-:Y:S01]  /*9d60*/  FADD.FTZ R2, -R70, R116 ;  /* 0x0000007446027221 */ /* 0x004fe20000010100 */
[----:B----4-:R-:W-:Y:S01]  /*9d70*/  FMNMX.FTZ R0, R0, R3, !PT ;  /* 0x0000000300007209 */ /* 0x010fe20007810000 */
[----:B------:R-:W-:Y:S07]  /*9d80*/  FFMA.FTZ R3, R17, c[0x0][0x2d0], -R103 ;  /* 0x0000b40011037a23 */ /* 0x000fee0000010867 */
[----:B------:R-:W-:Y:S01]  /*9d90*/  MUFU.EX2 R34, R9 ;  /* 0x0000000900227308 */ /* 0x000fe20000000800 */
[----:B---3--:R-:W-:Y:S01]  /*9da0*/  FMUL.FTZ R17, R73, R133 ;  /* 0x0000008549117220 */ /* 0x008fe20000410000 */
[----:B------:R-:W-:Y:S01]  /*9db0*/  MOV R133, R62 ;  /* 0x0000003e00857202 */ /* 0x000fe20000000f00 */
[----:B------:R-:W-:Y:S07]  /*9dc0*/  FMUL.FTZ R2, R2, c[0x0][0x2d0] ;  /* 0x0000b40002027a20 */ /* 0x000fee0000410000 */
[----:B------:R2:W-:Y:S01]  /*9dd0*/  MUFU.EX2 R72, R2 ;  /* 0x0000000200487308 */ /* 0x0005e20000000800 */
[----:B-1----:R-:W-:Y:S09]  /*9de0*/  FFMA.FTZ R7, R35, c[0x0][0x2d0], -R105 ;  /* 0x0000b40023077a23 */ /* 0x002ff20000010869 */
[----:B------:R1:W3:Y:S10]  /*9df0*/  MUFU.EX2 R10, R3 ;  /* 0x00000003000a7308 */ /* 0x0002f40000000800 */
[----:B------:R-:W-:Y:S01]  /*9e00*/  MUFU.EX2 R83, R6 ;  /* 0x0000000600537308 */ /* 0x000fe20000000800 */
[----:B--2---:R-:W-:Y:S04]  /*9e10*/  FADD.FTZ R2, -R68, R117 ;  /* 0x0000007544027221 */ /* 0x004fe80000010100 */
[----:B------:R-:W-:Y:S05]  /*9e20*/  FMUL.FTZ R2, R2, c[0x0][0x2d0] ;  /* 0x0000b40002027a20 */ /* 0x000fea0000410000 */
[----:B------:R2:W-:Y:S01]  /*9e30*/  MUFU.EX2 R117, R7 ;  /* 0x0000000700757308 */ /* 0x0005e20000000800 */
[--C-:B-1----:R-:W-:Y:S09]  /*9e40*/  FFMA.FTZ R3, R187, c[0x0][0x2d0], -R105.reuse ;  /* 0x0000b400bb037a23 */ /* 0x102ff20000010869 */
[----:B------:R1:W-:Y:S10]  /*9e50*/  MUFU.EX2 R222, R3 ;  /* 0x0000000300de7308 */ /* 0x0003f40000000800 */
[----:B------:R4:W4:Y:S01]  /*9e60*/  MUFU.EX2 R69, R2 ;  /* 0x0000000200457308 */ /* 0x0009220000000800 */
[----:B--2---:R-:W-:Y:S01]  /*9e70*/  @P1 MOV R7, R53 ;  /* 0x0000003500071202 */ /* 0x004fe20000000f00 */
[----:B-1----:R-:W-:Y:S01]  /*9e80*/  FFMA.FTZ R3, R186, c[0x0][0x2d0], -R105 ;  /* 0x0000b400ba037a23 */ /* 0x002fe20000010869 */
[----:B---3--:R-:W-:Y:S07]  /*9e90*/  MOV R186, R10 ;  /* 0x0000000a00ba7202 */ /* 0x008fee0000000f00 */
[----:B------:R1:W2:Y:S01]  /*9ea0*/  MUFU.EX2 R247, R3 ;  /* 0x0000000300f77308 */ /* 0x0002a20000000800 */
[----:B----4-:R-:W-:Y:S02]  /*9eb0*/  FFMA.FTZ R2, R184, c[0x0][0x2d0], -R103 ;  /* 0x0000b400b8027a23 */ /* 0x010fe40000010867 */
[C---:B------:R-:W-:Y:S07]  /*9ec0*/  FMUL.FTZ R25, R69.reuse, R141 ;  /* 0x0000008d45197220 */ /* 0x040fee0000410000 */
[----:B------:R3:W4:Y:S01]  /*9ed0*/  MUFU.EX2 R249, R2 ;  /* 0x0000000200f97308 */ /* 0x0007220000000800 */
[----:B------:R-:W-:Y:S02]  /*9ee0*/  FMUL.FTZ R61, R69, R177 ;  /* 0x000000b1453d7220 */ /* 0x000fe40000410000 */
[----:B-1----:R-:W-:Y:S01]  /*9ef0*/  FFMA.FTZ R3, R18, c[0x0][0x2d0], -R105 ;  /* 0x0000b40012037a23 */ /* 0x002fe20000010869 */
[----:B--2---:R-:W-:Y:S01]  /*9f00*/  F2FP.PACK_AB R77, R247, R222 ;  /* 0x000000def74d723e */ /* 0x004fe200000000ff */
[----:B------:R-:W-:Y:S01]  /*9f10*/  FMUL.FTZ R18, R72, R134 ;  /* 0x0000008648127220 */ /* 0x000fe20000410000 */
[----:B------:R-:W-:Y:S04]  /*9f20*/  MOV R134, R92 ;  /* 0x0000005c00867202 */ /* 0x000fe80000000f00 */
[----:B------:R1:W-:Y:S01]  /*9f30*/  MUFU.EX2 R251, R3 ;  /* 0x0000000300fb7308 */ /* 0x0003e20000000800 */
[--C-:B------:R-:W-:Y:S02]  /*9f40*/  FFMA.FTZ R92, R203, c[0x0][0x2d0], -R103.reuse ;  /* 0x0000b400cb5c7a23 */ /* 0x100fe40000010867 */
[--C-:B---3--:R-:W-:Y:S01]  /*9f50*/  FFMA.FTZ R2, R16, c[0x0][0x2d0], -R103.reuse ;  /* 0x0000b40010027a23 */ /* 0x108fe20000010867 */
[----:B----4-:R-:W-:Y:S01]  /*9f60*/  F2FP.PACK_AB R76, R249, R244 ;  /* 0x000000f4f94c723e */ /* 0x010fe200000000ff */
[----:B------:R-:W-:Y:S05]  /*9f70*/  FFMA.FTZ R16, R49, c[0x0][0x2d0], -R103 ;  /* 0x0000b40031107a23 */ /* 0x000fea0000010867 */
[----:B------:R2:W3:Y:S01]  /*9f80*/  MUFU.EX2 R250, R2 ;  /* 0x0000000200fa7308 */ /* 0x0004e20000000800 */
[----:B------:R-:W-:Y:S02]  /*9f90*/  FMUL.FTZ R49, R73, R165 ;  /* 0x000000a549317220 */ /* 0x000fe40000410000 */
[--C-:B-1----:R-:W-:Y:S07]  /*9fa0*/  FFMA.FTZ R3, R195, c[0x0][0x2d0], -R106.reuse ;  /* 0x0000b400c3037a23 */ /* 0x102fee000001086a */
[----:B------:R1:W-:Y:S01]  /*9fb0*/  MUFU.EX2 R221, R3 ;  /* 0x0000000300dd7308 */ /* 0x0003e20000000800 */
[----:B--2---:R-:W2:Y:S01]  /*9fc0*/  SHFL.BFLY PT, R2, R0, 0x1, 0x1f ;  /* 0x0c201f0000027f89 */ /* 0x004ea200000e0000 */
[----:B---3--:R-:W-:Y:S01]  /*9fd0*/  F2FP.PACK_AB R78, R186, R250 ;  /* 0x000000faba4e723e */ /* 0x008fe200000000ff */
[--C-:B-1----:R-:W-:Y:S01]  /*9fe0*/  FFMA.FTZ R3, R192, c[0x0][0x2d0], -R106.reuse ;  /* 0x0000b400c0037a23 */ /* 0x102fe2000001086a */
[----:B------:R-:W-:Y:S06]  /*9ff0*/  MOV R192, R46 ;  /* 0x0000002e00c07202 */ /* 0x000fec0000000f00 */
[----:B------:R1:W3:Y:S01]  /*a000*/  MUFU.EX2 R223, R3 ;  /* 0x0000000300df7308 */ /* 0x0002e20000000800 */
[----:B--2---:R-:W-:Y:S01]  /*a010*/  FMNMX.FTZ R2, R0, R2, !PT ;  /* 0x0000000200027209 */ /* 0x004fe20007810000 */
[----:B------:R-:W-:Y:S02]  /*a020*/  FFMA.FTZ R0, R19, c[0x0][0x2d0], -R105 ;  /* 0x0000b40013007a23 */ /* 0x000fe40000010869 */
[----:B------:R-:W-:Y:S01]  /*a030*/  FMUL.FTZ R19, R72, R135 ;  /* 0x0000008748137220 */ /* 0x000fe20000410000 */
[----:B------:R-:W-:Y:S05]  /*a040*/  MOV R135, R220 ;  /* 0x000000dc00877202 */ /* 0x000fea0000000f00 */
[----:B------:R2:W4:Y:S01]  /*a050*/  MUFU.EX2 R187, R0 ;  /* 0x0000000000bb7308 */ /* 0x0005220000000800 */
[----:B-1----:R-:W-:Y:S01]  /*a060*/  FFMA.FTZ R3, R12, c[0x0][0x2d0], -R106 ;  /* 0x0000b4000c037a23 */ /* 0x002fe2000001086a */
[----:B---3--:R-:W-:Y:S08]  /*a070*/  F2FP.PACK_AB R64, R223, R221 ;  /* 0x000000dddf40723e */ /* 0x008ff000000000ff */
[----:B------:R1:W-:Y:S01]  /*a080*/  MUFU.EX2 R248, R3 ;  /* 0x0000000300f87308 */ /* 0x0003e20000000800 */
[----:B--2---:R-:W-:Y:S01]  /*a090*/  FADD.FTZ R0, -R2, R118 ;  /* 0x0000007602007221 */ /* 0x004fe20000010100 */
[----:B----4-:R-:W-:Y:S02]  /*a0a0*/  F2FP.PACK_AB R79, R187, R251 ;  /* 0x000000fbbb4f723e */ /* 0x010fe400000000ff */
[----:B------:R-:W-:Y:S01]  /*a0b0*/  MOV R118, R80 ;  /* 0x0000005000767202 */ /* 0x000fe20000000f00 */
[----:B------:R-:W-:Y:S06]  /*a0c0*/  FMUL.FTZ R0, R0, c[0x0][0x2d0] ;  /* 0x0000b40000007a20 */ /* 0x000fec0000410000 */
[----:B------:R-:W2:Y:S01]  /*a0d0*/  MUFU.EX2 R0, R0 ;  /* 0x0000000000007308 */ /* 0x000ea20000000800 */
[----:B-1----:R-:W-:Y:S09]  /*a0e0*/  FFMA.FTZ R3, R13, c[0x0][0x2d0], -R106 ;  /* 0x0000b4000d037a23 */ /* 0x002ff2000001086a */
[----:B------:R1:W3:Y:S01]  /*a0f0*/  MUFU.EX2 R184, R3 ;  /* 0x0000000300b87308 */ /* 0x0002e20000000800 */
[C---:B--2---:R-:W-:Y:S01]  /*a100*/  FMUL.FTZ R46, R0.reuse, R162 ;  /* 0x000000a2002e7220 */ /* 0x044fe20000410000 */
[----:B------:R-:W-:Y:S01]  /*a110*/  MOV R162, R63 ;  /* 0x0000003f00a27202 */ /* 0x000fe20000000f00 */
[C---:B------:R-:W-:Y:S02]  /*a120*/  FMUL.FTZ R62, R0.reuse, R178 ;  /* 0x000000b2003e7220 */ /* 0x040fe40000410000 */
[----:B------:R-:W-:Y:S02]  /*a130*/  FMUL.FTZ R63, R0, R179 ;  /* 0x000000b3003f7220 */ /* 0x000fe40000410000 */
[----:B-1----:R-:W-:Y:S01]  /*a140*/  FMUL.FTZ R3, R2, c[0x0][0x2d0] ;  /* 0x0000b40002037a20 */ /* 0x002fe20000410000 */
[----:B---3--:R-:W-:Y:S03]  /*a150*/  F2FP.PACK_AB R66, R184, R248 ;  /* 0x000000f8b842723e */ /* 0x008fe600000000ff */
[--C-:B------:R-:W-:Y:S04]  /*a160*/  FFMA.FTZ R4, R194, c[0x0][0x2d0], -R3.reuse ;  /* 0x0000b400c2047a23 */ /* 0x100fe80000010803 */
[----:B------:R1:W-:Y:S02]  /*a170*/  MUFU.EX2 R189, R4 ;  /* 0x0000000400bd7308 */ /* 0x0003e40000000800 */
[--C-:B-1----:R-:W-:Y:S01]  /*a180*/  FFMA.FTZ R4, R193, c[0x0][0x2d0], -R3.reuse ;  /* 0x0000b400c1047a23 */ /* 0x102fe20000010803 */
[----:B------:R-:W-:Y:S07]  /*a190*/  MOV R193, R243 ;  /* 0x000000f300c17202 */ /* 0x000fee0000000f00 */
[----:B------:R1:W-:Y:S10]  /*a1a0*/  MUFU.EX2 R243, R44 ;  /* 0x0000002c00f37308 */ /* 0x0003f40000000800 */
[----:B------:R2:W3:Y:S01]  /*a1b0*/  MUFU.EX2 R190, R4 ;  /* 0x0000000400be7308 */ /* 0x0004e20000000800 */
[----:B-1----:R-:W-:Y:S01]  /*a1c0*/  FMUL.FTZ R44, R69, R160 ;  /* 0x000000a0452c7220 */ /* 0x002fe20000410000 */
[----:B------:R-:W-:Y:S04]  /*a1d0*/  MOV R160, R88 ;  /* 0x0000005800a07202 */ /* 0x000fe80000000f00 */
[----:B------:R-:W-:Y:S01]  /*a1e0*/  MOV R165, R160 ;  /* 0x000000a000a57202 */ /* 0x000fe20000000f00 */
[--C-:B--2---:R-:W-:Y:S01]  /*a1f0*/  FFMA.FTZ R4, R14, c[0x0][0x2d0], -R3.reuse ;  /* 0x0000b4000e047a23 */ /* 0x104fe20000010803 */
[----:B---3--:R-:W-:Y:S03]  /*a200*/  F2FP.PACK_AB R65, R190, R189 ;  /* 0x000000bdbe41723e */ /* 0x008fe600000000ff */
[----:B------:R1:W-:Y:S02]  /*a210*/  MUFU.EX2 R198, R4 ;  /* 0x0000000400c67308 */ /* 0x0003e40000000800 */
[----:B-1----:R-:W-:Y:S08]  /*a220*/  FFMA.FTZ R4, R15, c[0x0][0x2d0], -R3 ;  /* 0x0000b4000f047a23 */ /* 0x002ff00000010803 */
[----:B------:R1:W2:Y:S02]  /*a230*/  MUFU.EX2 R199, R4 ;  /* 0x0000000400c77308 */ /* 0x0002a40000000800 */
[----:B-1----:R-:W-:Y:S01]  /*a240*/  FFMA.FTZ R4, R33, c[0x0][0x2d0], -R103 ;  /* 0x0000b40021047a23 */ /* 0x002fe20000010867 */
[----:B--2---:R-:W-:Y:S07]  /*a250*/  F2FP.PACK_AB R67, R199, R198 ;  /* 0x000000c6c743723e */ /* 0x004fee00000000ff */
[----:B------:R1:W2:Y:S02]  /*a260*/  MUFU.EX2 R116, R4 ;  /* 0x0000000400747308 */ /* 0x0002a40000000800 */
[--C-:B-1----:R-:W-:Y:S01]  /*a270*/  FFMA.FTZ R4, R22, c[0x0][0x2d0], -R105.reuse ;  /* 0x0000b40016047a23 */ /* 0x102fe20000010869 */
[----:B--2---:R-:W-:Y:S02]  /*a280*/  MOV R141, R116 ;  /* 0x00000074008d7202 */ /* 0x004fe40000000f00 */
[----:B------:R-:W-:Y:S05]  /*a290*/  MOV R116, R58 ;  /* 0x0000003a00747202 */ /* 0x000fea0000000f00 */
[----:B------:R1:W-:Y:S01]  /*a2a0*/  MUFU.EX2 R82, R4 ;  /* 0x0000000400527308 */ /* 0x0003e20000000800 */
[----:B------:R-:W-:Y:S02]  /*a2b0*/  FMUL.FTZ R58, R0, R174 ;  /* 0x000000ae003a7220 */ /* 0x000fe40000410000 */
[----:B-1----:R-:W-:Y:S07]  /*a2c0*/  FFMA.FTZ R4, R23, c[0x0][0x2d0], -R105 ;  /* 0x0000b40017047a23 */ /* 0x002fee0000010869 */
[----:B------:R1:W2:Y:S02]  /*a2d0*/  MUFU.EX2 R94, R4 ;  /* 0x00000004005e7308 */ /* 0x0002a40000000800 */
[----:B-1----:R-:W-:Y:S05]  /*a2e0*/  @P1 SHF.R.S32.HI R4, RZ, 0x1f, R242 ;  /* 0x0000001fff041819 */ /* 0x002fea00000114f2 */
[----:B------:R-:W-:Y:S02]  /*a2f0*/  @P1 IMAD R6, R4, c[0x0][0x1e0], RZ ;  /* 0x0000780004061a24 */ /* 0x000fe400078e02ff */
[C---:B------:R-:W-:Y:S04]  /*a300*/  @P1 IMAD.WIDE.U32 R4, R242.reuse, c[0x0][0x1e0], RZ ;  /* 0x00007800f2041a25 */ /* 0x040fe800078e00ff */
[----:B------:R-:W-:Y:S01]  /*a310*/  @P1 IMAD R8, R242, c[0x0][0x1e4], R6 ;  /* 0x00007900f2081a24 */ /* 0x000fe200078e0206 */
[----:B------:R-:W-:Y:S02]  /*a320*/  @P1 MOV R6, R38 ;  /* 0x0000002600061202 */ /* 0x000fe40000000f00 */
[----:B------:R-:W-:Y:S02]  /*a330*/  MOV R38, c[0x0][0x1e0] ;  /* 0x0000780000267a02 */ /* 0x000fe40000000f00 */
[----:B------:R-:W-:Y:S01]  /*a340*/  @P1 IADD3 R5, R5, R8, RZ ;  /* 0x0000000805051210 */ /* 0x000fe20007ffe0ff */
[----:B------:R-:W-:Y:S01]  /*a350*/  @P1 IMAD.WIDE.U32 R6, R4, 0x70, R6 ;  /* 0x0000007004061825 */ /* 0x000fe200078e0006 */
[C---:B------:R-:W-:Y:S02]  /*a360*/  @P1 SHF.L.U32 R15, R38.reuse, 0x5, RZ ;  /* 0x00000005260f1819 */ /* 0x040fe400000006ff */
[----:B------:R-:W-:Y:S01]  /*a370*/  @P1 SHF.L.U64.HI R14, R38, 0x5, R39 ;  /* 0x00000005260e1819 */ /* 0x000fe20000010227 */
[----:B------:R-:W-:Y:S01]  /*a380*/  @P1 IMAD R5, R5, 0x70, RZ ;  /* 0x0000007005051824 */ /* 0x000fe200078e02ff */
[----:B------:R-:W-:Y:S01]  /*a390*/  @P1 LEA R4, P3, R6, c[0x0][0x1c8], 0x1 ;  /* 0x0000720006041a11 */ /* 0x000fe200078608ff */
[--C-:B------:R-:W-:Y:S02]  /*a3a0*/  FFMA.FTZ R8, R24, c[0x0][0x2d0], -R106.reuse ;  /* 0x0000b40018087a23 */ /* 0x100fe4000001086a */
[----:B------:R-:W-:Y:S01]  /*a3b0*/  FFMA.FTZ R24, R201, c[0x0][0x2d0], -R105 ;  /* 0x0000b400c9187a23 */ /* 0x000fe20000010869 */
[----:B------:R-:W-:Y:S01]  /*a3c0*/  @P1 IADD3 R5, R7, R5, RZ ;  /* 0x0000000507051210 */ /* 0x000fe20007ffe0ff */
[----:B------:R1:W-:Y:S01]  /*a3d0*/  MUFU.EX2 R32, R8 ;  /* 0x0000000800207308 */ /* 0x0003e20000000800 */
[----:B------:R-:W-:Y:S02]  /*a3e0*/  MOV R201, R252 ;  /* 0x000000fc00c97202 */ /* 0x000fe40000000f00 */
[----:B------:R-:W-:Y:S01]  /*a3f0*/  @P1 LEA.HI.X R5, R6, c[0x0][0x1cc], R5, 0x1, P3 ;  /* 0x0000730006051a11 */ /* 0x000fe200018f0c05 */
[--C-:B------:R-:W-:Y:S02]  /*a400*/  FFMA.FTZ R6, R28, c[0x0][0x2d0], -R106.reuse ;  /* 0x0000b4001c067a23 */ /* 0x100fe4000001086a */
[----:B------:R-:W-:Y:S02]  /*a410*/  FFMA.FTZ R28, R50, c[0x0][0x2d0], -R105 ;  /* 0x0000b400321c7a23 */ /* 0x000fe40000010869 */
[----:B------:R3:W-:Y:S01]  /*a420*/  @P1 LDGSTS.E.BYPASS.LTC128B.128 [R241+0x3900], [R4.64], !P0 ;  /* 0x0390000004f11fae */ /* 0x0007e2000c101d48 */
[----:B------:R-:W-:Y:S01]  /*a430*/  FMUL.FTZ R50, R72, R166 ;  /* 0x000000a648327220 */ /* 0x000fe20000410000 */
[----:B------:R4:W-:Y:S01]  /*a440*/  MUFU.EX2 R35, R6 ;  /* 0x0000000600237308 */ /* 0x0009e20000000800 */
[-C--:B-1----:R-:W-:Y:S04]  /*a450*/  @P1 IADD3 R8, P2, R4, R15.reuse, RZ ;  /* 0x0000000f04081210 */ /* 0x082fe80007f5e0ff */
[-C--:B------:R-:W-:Y:S02]  /*a460*/  @P1 IADD3.X R9, R5, R14.reuse, RZ, P2, !PT ;  /* 0x0000000e05091210 */ /* 0x080fe400017fe4ff */
[-C--:B------:R-:W-:Y:S03]  /*a470*/  @P1 IADD3 R12, P4, R8, R15.reuse, RZ ;  /* 0x0000000f080c1210 */ /* 0x080fe60007f9e0ff */
[----:B------:R1:W-:Y:S01]  /*a480*/  @P1 LDGSTS.E.BYPASS.LTC128B.128 [R241+0x4100], [R8.64], !P0 ;  /* 0x0410000008f11fae */ /* 0x0003e2000c101d48 */
[-C--:B------:R-:W-:Y:S01]  /*a490*/  @P1 IADD3.X R13, R9, R14.reuse, RZ, P4, !PT ;  /* 0x0000000e090d1210 */ /* 0x080fe200027fe4ff */
[--C-:B---3--:R-:W-:Y:S01]  /*a4a0*/  FFMA.FTZ R4, R29, c[0x0][0x2d0], -R106.reuse ;  /* 0x0000b4001d047a23 */ /* 0x108fe2000001086a */
[----:B------:R-:W-:Y:S01]  /*a4b0*/  @P1 IADD3 R10, P3, R12, R15, RZ ;  /* 0x0000000f0c0a1210 */ /* 0x000fe20007f7e0ff */
[----:B------:R-:W-:Y:S02]  /*a4c0*/  FMUL.FTZ R29, R69, R145 ;  /* 0x00000091451d7220 */ /* 0x000fe40000410000 */
[----:B------:R3:W2:Y:S01]  /*a4d0*/  MUFU.EX2 R33, R4 ;  /* 0x0000000400217308 */ /* 0x0006a20000000800 */
[-C--:B------:R-:W-:Y:S01]  /*a4e0*/  @P1 IADD3.X R11, R13, R14.reuse, RZ, P3, !PT ;  /* 0x0000000e0d0b1210 */ /* 0x080fe20001ffe4ff */
[----:B------:R2:W-:Y:S01]  /*a4f0*/  @P1 LDGSTS.E.BYPASS.LTC128B.128 [R241+0x4900], [R12.64], !P0 ;  /* 0x049000000cf11fae */ /* 0x0005e2000c101d48 */
[-C--:B----4-:R-:W-:Y:S04]  /*a500*/  @P1 IADD3 R6, P2, R10, R15.reuse, RZ ;  /* 0x0000000f0a061210 */ /* 0x090fe80007f5e0ff */
[----:B------:R-:W-:Y:S03]  /*a510*/  @P1 IADD3.X R7, R11, R14, RZ, P2, !PT ;  /* 0x0000000e0b071210 */ /* 0x000fe600017fe4ff */
[----:B------:R4:W-:Y:S08]  /*a520*/  @P1 LDGSTS.E.BYPASS.LTC128B.128 [R241+0x5100], [R10.64], !P0 ;  /* 0x051000000af11fae */ /* 0x0009f0000c101d48 */
[----:B------:R4:W-:Y:S01]  /*a530*/  @P1 LDGSTS.E.BYPASS.LTC128B.128 [R241+0x5900], [R6.64], !P0 ;  /* 0x0590000006f11fae */ /* 0x0009e2000c101d48 */
[----:B-1----:R-:W-:Y:S02]  /*a540*/  FFMA.FTZ R9, R26, c[0x0][0x2d0], -R3 ;  /* 0x0000b4001a097a23 */ /* 0x002fe40000010803 */
[----:B------:R-:W-:Y:S01]  /*a550*/  FMUL.FTZ R26, R0, R142 ;  /* 0x0000008e001a7220 */ /* 0x000fe20000410000 */
[----:B---3--:R-:W-:Y:S01]  /*a560*/  @P1 IADD3 R4, P3, R6, R15, RZ ;  /* 0x0000000f06041210 */ /* 0x008fe20007f7e0ff */
[----:B------:R1:W-:Y:S01]  /*a570*/  MUFU.EX2 R195, R9 ;  /* 0x0000000900c37308 */ /* 0x0003e20000000800 */
[----:B------:R-:W-:Y:S02]  /*a580*/  MOV R142, R91 ;  /* 0x0000005b008e7202 */ /* 0x000fe40000000f00 */
[----:B------:R-:W-:Y:S01]  /*a590*/  @P1 IADD3.X R5, R7, R14, RZ, P3, !PT ;  /* 0x0000000e07051210 */ /* 0x000fe20001ffe4ff */
[----:B--2---:R-:W-:Y:S01]  /*a5a0*/  FFMA.FTZ R12, R48, c[0x0][0x2d0], -R103 ;  /* 0x0000b400300c7a23 */ /* 0x004fe20000010867 */
[----:B------:R-:W-:Y:S01]  /*a5b0*/  @P1 IADD3 R8, P2, R4, R15, RZ ;  /* 0x0000000f04081210 */ /* 0x000fe20007f5e0ff */
[----:B------:R-:W-:Y:S01]  /*a5c0*/  FMUL.FTZ R13, R69, R129 ;  /* 0x00000081450d7220 */ /* 0x000fe20000410000 */
[----:B------:R-:W-:Y:S01]  /*a5d0*/  MOV R129, R94 ;  /* 0x0000005e00817202 */ /* 0x000fe20000000f00 */
[----:B------:R2:W-:Y:S01]  /*a5e0*/  @P1 LDGSTS.E.BYPASS.LTC128B.128 [R241+0x6100], [R4.64], !P0 ;  /* 0x0610000004f11fae */ /* 0x0005e2000c101d48 */
[C---:B------:R-:W-:Y:S01]  /*a5f0*/  FMUL.FTZ R15, R0.reuse, R131 ;  /* 0x00000083000f7220 */ /* 0x040fe20000410000 */
[----:B------:R-:W-:Y:S01]  /*a600*/  MOV R131, R83 ;  /* 0x0000005300837202 */ /* 0x000fe20000000f00 */
[--C-:B------:R-:W-:Y:S02]  /*a610*/  FFMA.FTZ R48, R45, c[0x0][0x2d0], -R106.reuse ;  /* 0x0000b4002d307a23 */ /* 0x100fe4000001086a */
[C---:B----4-:R-:W-:Y:S01]  /*a620*/  FMUL.FTZ R10, R0.reuse, R122 ;  /* 0x0000007a000a7220 */ /* 0x050fe20000410000 */
[----:B------:R-:W-:Y:S01]  /*a630*/  MOV R122, R95 ;  /* 0x0000005f007a7202 */ /* 0x000fe20000000f00 */
[----:B------:R-:W-:Y:S01]  /*a640*/  FMUL.FTZ R11, R0, R123 ;  /* 0x0000007b000b7220 */ /* 0x000fe20000410000 */
[----:B------:R-:W-:Y:S01]  /*a650*/  MOV R123, R34 ;  /* 0x00000022007b7202 */ /* 0x000fe20000000f00 */
[C---:B------:R-:W-:Y:S01]  /*a660*/  FMUL.FTZ R34, R72.reuse, R150 ;  /* 0x0000009648227220 */ /* 0x040fe20000410000 */
[----:B------:R-:W-:Y:S01]  /*a670*/  MOV R150, R218 ;  /* 0x000000da00967202 */ /* 0x000fe20000000f00 */
[----:B------:R-:W-:Y:S01]  /*a680*/  FMUL.FTZ R45, R69, R161 ;  /* 0x000000a1452d7220 */ /* 0x000fe20000410000 */
[----:B------:R-:W-:Y:S01]  /*a690*/  MOV R161, R85 ;  /* 0x0000005500a17202 */ /* 0x000fe20000000f00 */
[--C-:B------:R-:W-:Y:S02]  /*a6a0*/  FFMA.FTZ R6, R27, c[0x0][0x2d0], -R3.reuse ;  /* 0x0000b4001b067a23 */ /* 0x100fe40000010803 */
[----:B------:R-:W-:Y:S01]  /*a6b0*/  FMUL.FTZ R7, R72, R127 ;  /* 0x0000007f48077220 */ /* 0x000fe20000410000 */
[----:B-1----:R-:W-:Y:S01]  /*a6c0*/  @P1 IADD3.X R9, R5, R14, RZ, P2, !PT ;  /* 0x0000000e05091210 */ /* 0x002fe200017fe4ff */
[----:B------:R1:W-:Y:S01]  /*a6d0*/  MUFU.EX2 R194, R6 ;  /* 0x0000000600c27308 */ /* 0x0003e20000000800 */
[C---:B------:R-:W-:Y:S01]  /*a6e0*/  FMUL.FTZ R14, R0.reuse, R130 ;  /* 0x00000082000e7220 */ /* 0x040fe20000410000 */
[----:B------:R-:W-:Y:S01]  /*a6f0*/  MOV R130, R33 ;  /* 0x0000002100827202 */ /* 0x000fe20000000f00 */
[C---:B------:R-:W-:Y:S01]  /*a700*/  FMUL.FTZ R27, R0.reuse, R143 ;  /* 0x0000008f001b7220 */ /* 0x040fe20000410000 */
[----:B------:R3:W-:Y:S01]  /*a710*/  @P1 LDGSTS.E.BYPASS.LTC128B.128 [R241+0x6900], [R8.64], !P0 ;  /* 0x0690000008f11fae */ /* 0x0007e2000c101d48 */
[C---:B------:R-:W-:Y:S01]  /*a720*/  FMUL.FTZ R33, R73.reuse, R149 ;  /* 0x0000009549217220 */ /* 0x040fe20000410000 */
[----:B------:R-:W-:Y:S01]  /*a730*/  MOV R143, R43 ;  /* 0x0000002b008f7202 */ /* 0x000fe20000000f00 */
[----:B------:R-:W-:Y:S01]  /*a740*/  FMUL.FTZ R43, R0, R159 ;  /* 0x0000009f002b7220 */ /* 0x000fe20000410000 */
[----:B------:R-:W-:Y:S01]  /*a750*/  MOV R149, R86 ;  /* 0x0000005600957202 */ /* 0x000fe20000000f00 */
[--C-:B--2---:R-:W-:Y:S01]  /*a760*/  FFMA.FTZ R4, R30, c[0x0][0x2d0], -R3.reuse ;  /* 0x0000b4001e047a23 */ /* 0x104fe20000010803 */
[----:B------:R2:W-:Y:S02]  /*a770*/  MUFU.EX2 R127, R24 ;  /* 0x00000018007f7308 */ /* 0x0005e40000000800 */
[----:B------:R-:W4:Y:S01]  /*a780*/  LDSM.16.MT88.4 R20, [R224+0x100] ;  /* 0x00010000e014783b */ /* 0x000f220000004200 */
[----:B------:R-:W-:Y:S01]  /*a790*/  FMUL.FTZ R5, R73, R125 ;  /* 0x0000007d49057220 */ /* 0x000fe20000410000 */
[----:B------:R-:W-:Y:S01]  /*a7a0*/  MOV R125, R35 ;  /* 0x00000023007d7202 */ /* 0x000fe20000000f00 */
[----:B------:R-:W-:Y:S01]  /*a7b0*/  FMUL.FTZ R30, R0, R146 ;  /* 0x00000092001e7220 */ /* 0x000fe20000410000 */
[----:B------:R-:W-:Y:S01]  /*a7c0*/  MOV R159, R90 ;  /* 0x0000005a009f7202 */ /* 0x000fe20000000f00 */
[----:B------:R-:W-:Y:S01]  /*a7d0*/  FMUL.FTZ R35, R72, R151 ;  /* 0x0000009748237220 */ /* 0x000fe20000410000 */
[----:B------:R-:W-:Y:S01]  /*a7e0*/  MOV R151, R59 ;  /* 0x0000003b00977202 */ /* 0x000fe20000000f00 */
[----:B------:R-:W-:Y:S01]  /*a7f0*/  FMUL.FTZ R59, R0, R175 ;  /* 0x000000af003b7220 */ /* 0x000fe20000410000 */
[----:B------:R-:W-:Y:S01]  /*a800*/  LDSM.16.MT88.4 R52, [R225+0x100] ;  /* 0x00010000e134783b */ /* 0x000fe20000004200 */
[----:B------:R4:W-:Y:S01]  /*a810*/  MUFU.EX2 R196, R4 ;  /* 0x0000000400c47308 */ /* 0x0009e20000000800 */
[----:B------:R-:W-:Y:S01]  /*a820*/  MOV R166, R161 ;  /* 0x000000a100a67202 */ /* 0x000fe20000000f00 */
[----:B-1----:R-:W-:Y:S01]  /*a830*/  FMUL.FTZ R6, R72, R126 ;  /* 0x0000007e48067220 */ /* 0x002fe20000410000 */
[----:B------:R-:W-:Y:S02]  /*a840*/  MOV R126, R214 ;  /* 0x000000d6007e7202 */ /* 0x000fe40000000f00 */
[----:B------:R-:W-:Y:S02]  /*a850*/  MOV R161, R118 ;  /* 0x0000007600a17202 */ /* 0x000fe40000000f00 */
[----:B------:R-:W0:Y:S01]  /*a860*/  LDGDEPBAR ;  /* 0x00000000000079af */ /* 0x000e220000000000 */
[----:B------:R-:W-:Y:S01]  /*a870*/  MOV R118, R215 ;  /* 0x000000d700767202 */ /* 0x000fe20000000f00 */
[C---:B---3--:R-:W-:Y:S02]  /*a880*/  FMUL.FTZ R8, R69.reuse, R120 ;  /* 0x0000007845087220 */ /* 0x048fe40000410000 */
[C---:B------:R-:W-:Y:S01]  /*a890*/  FMUL.FTZ R9, R69.reuse, R121 ;  /* 0x0000007945097220 */ /* 0x040fe20000410000 */
[----:B------:R1:W-:Y:S01]  /*a8a0*/  MUFU.EX2 R120, R12 ;  /* 0x0000000c00787308 */ /* 0x0003e20000000800 */
[----:B--2---:R-:W-:Y:S01]  /*a8b0*/  FMUL.FTZ R24, R69, R140 ;  /* 0x0000008c45187220 */ /* 0x004fe20000410000 */
[----:B------:R-:W-:Y:S02]  /*a8c0*/  MOV R140, R117 ;  /* 0x00000075008c7202 */ /* 0x000fe40000000f00 */
[----:B------:R-:W-:Y:S06]  /*a8d0*/  MOV R117, R217 ;  /* 0x000000d900757202 */ /* 0x000fec0000000f00 */
[----:B------:R2:W-:Y:S01]  /*a8e0*/  MUFU.EX2 R121, R28 ;  /* 0x0000001c00797308 */ /* 0x0005e20000000800 */
[----:B----4-:R-:W-:Y:S02]  /*a8f0*/  FFMA.FTZ R4, R31, c[0x0][0x2d0], -R3 ;  /* 0x0000b4001f047a23 */ /* 0x010fe40000010803 */
[----:B------:R-:W-:Y:S07]  /*a900*/  FMUL.FTZ R31, R0, R147 ;  /* 0x00000093001f7220 */ /* 0x000fee0000410000 */
[----:B------:R3:W-:Y:S01]  /*a910*/  MUFU.EX2 R197, R4 ;  /* 0x0000000400c57308 */ /* 0x0007e20000000800 */
[C---:B-1----:R-:W-:Y:S09]  /*a920*/  FMUL.FTZ R12, R69.reuse, R128 ;  /* 0x00000080450c7220 */ /* 0x042ff20000410000 */
[----:B------:R-:W-:Y:S01]  /*a930*/  MUFU.EX2 R217, R92 ;  /* 0x0000005c00d97308 */ /* 0x000fe20000000800 */
[----:B--2---:R-:W-:Y:S02]  /*a940*/  FMUL.FTZ R28, R69, R144 ;  /* 0x00000090451c7220 */ /* 0x004fe40000410000 */
[--C-:B---3--:R-:W-:Y:S07]  /*a950*/  FFMA.FTZ R4, R36, c[0x0][0x2d0], -R103.reuse ;  /* 0x0000b40024047a23 */ /* 0x108fee0000010867 */
[----:B------:R1:W2:Y:S02]  /*a960*/  MUFU.EX2 R57, R4 ;  /* 0x0000000400397308 */ /* 0x0002a40000000800 */
[----:B-1----:R-:W-:Y:S01]  /*a970*/  FFMA.FTZ R4, R37, c[0x0][0x2d0], -R103 ;  /* 0x0000b40025047a23 */ /* 0x002fe20000010867 */
[----:B--2---:R-:W-:Y:S01]  /*a980*/  MOV R128, R57 ;  /* 0x0000003900807202 */ /* 0x004fe20000000f00 */
[----:B------:R-:W1:Y:S01]  /*a990*/  LDSM.16.MT88.4 R36, [R227+0x100] ;  /* 0x00010000e324783b */ /* 0x000e620000004200 */
[----:B------:R-:W-:Y:S05]  /*a9a0*/  FMUL.FTZ R57, R69, R173 ;  /* 0x000000ad45397220 */ /* 0x000fea0000410000 */
[----:B------:R2:W3:Y:S02]  /*a9b0*/  MUFU.EX2 R47, R4 ;  /* 0x00000004002f7308 */ /* 0x0004e40000000800 */
[C---:B--2---:R-:W-:Y:S01]  /*a9c0*/  FMUL.FTZ R4, R73.reuse, R124 ;  /* 0x0000007c49047220 */ /* 0x044fe20000410000 */
[----:B---3--:R-:W-:Y:S01]  /*a9d0*/  MOV R146, R47 ;  /* 0x0000002f00927202 */ /* 0x008fe20000000f00 */
[----:B------:R-:W-:Y:S06]  /*a9e0*/  FMUL.FTZ R47, R0, R163 ;  /* 0x000000a3002f7220 */ /* 0x000fec0000410000 */
[----:B------:R2:W-:Y:S01]  /*a9f0*/  MUFU.EX2 R124, R16 ;  /* 0x00000010007c7308 */ /* 0x0005e20000000800 */
[----:B------:R-:W-:Y:S01]  /*aa00*/  MOV R163, R245 ;  /* 0x000000f500a37202 */ /* 0x000fe20000000f00 */
[-C--:B------:R-:W-:Y:S08]  /*aa10*/  HMMA.16816.F32 R4, R76, R20.reuse, R4 ;  /* 0x000000144c04723c */ /* 0x080ff00000001804 */
[----:B------:R3:W-:Y:S01]  /*aa20*/  MUFU.EX2 R245, R48 ;  /* 0x0000003000f57308 */ /* 0x0007e20000000800 */
[C---:B------:R-:W-:Y:S07]  /*aa30*/  HMMA.16816.F32 R8, R64.reuse, R20, R8 ;  /* 0x000000144008723c */ /* 0x040fee0000001808 */
[----:B------:R-:W-:Y:S01]  /*aa40*/  FFMA.FTZ R20, R200, c[0x0][0x2d0], -R105 ;  /* 0x0000b400c8147a23 */ /* 0x000fe20000010869 */
[-C--:B------:R-:W-:Y:S03]  /*aa50*/  HMMA.16816.F32 R12, R64, R22.reuse, R12 ;  /* 0x00000016400c723c */ /* 0x080fe6000000180c */
[----:B------:R4:W1:Y:S01]  /*aa60*/  MUFU.EX2 R56, R20 ;  /* 0x0000001400387308 */ /* 0x0008620000000800 */
[C---:B--2---:R-:W-:Y:S01]  /*aa70*/  FMUL.FTZ R16, R73.reuse, R132 ;  /* 0x0000008449107220 */ /* 0x044fe20000410000 */
[----:B------:R-:W-:Y:S01]  /*aa80*/  MOV R132, R84 ;  /* 0x0000005400847202 */ /* 0x000fe20000000f00 */
[C---:B------:R-:W-:Y:S01]  /*aa90*/  FMUL.FTZ R21, R73.reuse, R137 ;  /* 0x0000008949157220 */ /* 0x040fe20000410000 */
[----:B------:R-:W-:Y:S02]  /*aaa0*/  MOV R137, R82 ;  /* 0x0000005200897202 */ /* 0x000fe40000000f00 */
[----:B------:R-:W-:Y:S02]  /*aab0*/  MOV R200, R219 ;  /* 0x000000db00c87202 */ /* 0x000fe40000000f00 */
[C---:B------:R-:W-:Y:S04]  /*aac0*/  HMMA.16816.F32 R16, R76.reuse, R22, R16 ;  /* 0x000000164c10723c */ /* 0x040fe80000001810 */
[----:B---3--:R-:W-:Y:S01]  /*aad0*/  FMUL.FTZ R48, R73, R164 ;  /* 0x000000a449307220 */ /* 0x008fe20000410000 */
[----:B------:R-:W-:Y:S02]  /*aae0*/  MOV R164, R159 ;  /* 0x0000009f00a47202 */ /* 0x000fe40000000f00 */
[C---:B------:R-:W-:Y:S01]  /*aaf0*/  FMUL.FTZ R22, R72.reuse, R138 ;  /* 0x0000008a48167220 */ /* 0x040fe20000410000 */
[----:B------:R-:W-:Y:S01]  /*ab00*/  MOV R138, R81 ;  /* 0x00000051008a7202 */ /* 0x000fe20000000f00 */
[C---:B------:R-:W-:Y:S01]  /*ab10*/  FMUL.FTZ R23, R72.reuse, R139 ;  /* 0x0000008b48177220 */ /* 0x040fe20000410000 */
[----:B------:R-:W2:Y:S02]  /*ab20*/  LDSM.16.MT88.4 R80, [R226+0x100] ;  /* 0x00010000e250783b */ /* 0x000ea40000004200 */
[----:B------:R-:W-:Y:S01]  /*ab30*/  MOV R139, R60 ;  /* 0x0000003c008b7202 */ /* 0x000fe20000000f00 */
[----:B------:R-:W-:Y:S02]  /*ab40*/  FFMA.FTZ R60, R207, c[0x0][0x2d0], -R3 ;  /* 0x0000b400cf3c7a23 */ /* 0x000fe40000010803 */
[----:B----4-:R-:W-:Y:S01]  /*ab50*/  FMUL.FTZ R20, R73, R136 ;  /* 0x0000008849147220 */ /* 0x010fe20000410000 */
[----:B------:R-:W-:Y:S01]  /*ab60*/  MOV R136, R32 ;  /* 0x0000002000887202 */ /* 0x000fe20000000f00 */
[----:B------:R-:W-:Y:S01]  /*ab70*/  FFMA.FTZ R32, R51, c[0x0][0x2d0], -R105 ;  /* 0x0000b40033207a23 */ /* 0x000fe20000010869 */
[----:B-1----:R-:W-:Y:S01]  /*ab80*/  MOV R147, R56 ;  /* 0x0000003800937202 */ /* 0x002fe20000000f00 */
[--C-:B------:R-:W-:Y:S02]  /*ab90*/  FFMA.FTZ R56, R205, c[0x0][0x2d0], -R3.reuse ;  /* 0x0000b400cd387a23 */ /* 0x100fe40000010803 */
[----:B------:R1:W3:Y:S01]  /*aba0*/  MUFU.EX2 R252, R32 ;  /* 0x0000002000fc7308 */ /* 0x0002e20000000800 */
[-C--:B------:R-:W-:Y:S03]  /*abb0*/  HMMA.16816.F32 R20, R76, R36.reuse, R20 ;  /* 0x000000244c14723c */ /* 0x080fe60000001814 */
[----:B------:R-:W-:Y:S01]  /*abc0*/  FMUL.FTZ R51, R72, R167 ;  /* 0x000000a748337220 */ /* 0x000fe20000410000 */
[----:B------:R-:W-:Y:S02]  /*abd0*/  MOV R167, R162 ;  /* 0x000000a200a77202 */ /* 0x000fe40000000f00 */
[----:B------:R-:W-:Y:S02]  /*abe0*/  MOV R162, R240 ;  /* 0x000000f000a27202 */ /* 0x000fe40000000f00 */
[C---:B------:R-:W-:Y:S01]  /*abf0*/  HMMA.16816.F32 R24, R64.reuse, R36, R24 ;  /* 0x000000244018723c */ /* 0x040fe20000001818 */
[----:B------:R4:W5:Y:S06]  /*ac00*/  LDL.LU R240, [R1+0x68] ;  /* 0x0000680001f07983 */ /* 0x00096c0000300800 */
[--C-:B------:R-:W-:Y:S01]  /*ac10*/  FFMA.FTZ R36, R40, c[0x0][0x2d0], -R106.reuse ;  /* 0x0000b40028247a23 */ /* 0x100fe2000001086a */
[-C--:B------:R-:W-:Y:S03]  /*ac20*/  HMMA.16816.F32 R28, R64, R38.reuse, R28 ;  /* 0x00000026401c723c */ /* 0x080fe6000000181c */
[----:B------:R2:W-:Y:S01]  /*ac30*/  MUFU.EX2 R145, R36 ;  /* 0x0000002400917308 */ /* 0x0005e20000000800 */
[--C-:B------:R-:W-:Y:S02]  /*ac40*/  FFMA.FTZ R40, R41, c[0x0][0x2d0], -R106.reuse ;  /* 0x0000b40029287a23 */ /* 0x100fe4000001086a */
[C---:B------:R-:W-:Y:S02]  /*ac50*/  FMUL.FTZ R37, R73.reuse, R153 ;  /* 0x0000009949257220 */ /* 0x040fe40000410000 */
[----:B-1----:R-:W-:Y:S01]  /*ac60*/  FMUL.FTZ R32, R73, R148 ;  /* 0x0000009449207220 */ /* 0x002fe20000410000 */
[----:B------:R-:W-:Y:S02]  /*ac70*/  MOV R148, R89 ;  /* 0x0000005900947202 */ /* 0x000fe40000000f00 */
[----:B------:R-:W-:Y:S01]  /*ac80*/  LDSM.16.MT88.4 R88, [R227+0x900] ;  /* 0x00090000e358783b */ /* 0x000fe20000004200 */
[----:B------:R-:W-:Y:S01]  /*ac90*/  FMUL.FTZ R41, R69, R157 ;  /* 0x0000009d45297220 */ /* 0x000fe20000410000 */
[----:B------:R-:W-:Y:S01]  /*aca0*/  MOV R157, R87 ;  /* 0x00000057009d7202 */ /* 0x000fe20000000f00 */
[----:B------:R1:W-:Y:S01]  /*acb0*/  MUFU.EX2 R153, R60 ;  /* 0x0000003c00997308 */ /* 0x0003e20000000800 */
[C---:B------:R-:W-:Y:S04]  /*acc0*/  HMMA.16816.F32 R32, R76.reuse, R38, R32 ;  /* 0x000000264c20723c */ /* 0x040fe80000001820 */
[----:B------:R-:W3:Y:S03]  /*acd0*/  LDSM.16.MT88.4 R84, [R224+0x900] ;  /* 0x00090000e054783b */ /* 0x000ee60000004200 */
[C---:B------:R-:W-:Y:S01]  /*ace0*/  FMUL.FTZ R39, R72.reuse, R155 ;  /* 0x0000009b48277220 */ /* 0x040fe20000410000 */
[----:B------:R-:W-:Y:S01]  /*acf0*/  MOV R155, R246 ;  /* 0x000000f6009b7202 */ /* 0x000fe20000000f00 */
[----:B------:R-:W-:Y:S01]  /*ad00*/  FMUL.FTZ R38, R72, R154 ;  /* 0x0000009a48267220 */ /* 0x000fe20000410000 */
[----:B------:R4:W-:Y:S02]  /*ad10*/  MUFU.EX2 R246, R40 ;  /* 0x0000002800f67308 */ /* 0x0009e40000000800 */
[----:B--2---:R-:W-:Y:S07]  /*ad20*/  FMUL.FTZ R36, R73, R152 ;  /* 0x0000009849247220 */ /* 0x004fee0000410000 */
[-C--:B------:R-:W-:Y:S01]  /*ad30*/  HMMA.16816.F32 R36, R76, R52.reuse, R36 ;  /* 0x000000344c24723c */ /* 0x080fe20000001824 */
[----:B------:R2:W-:Y:S02]  /*ad40*/  MUFU.EX2 R154, R56 ;  /* 0x00000038009a7308 */ /* 0x0005e40000000800 */
[C---:B-1----:R-:W-:Y:S02]  /*ad50*/  FMUL.FTZ R60, R69.reuse, R176 ;  /* 0x000000b0453c7220 */ /* 0x042fe40000410000 */
[C---:B----4-:R-:W-:Y:S01]  /*ad60*/  FMUL.FTZ R40, R69.reuse, R156 ;  /* 0x0000009c45287220 */ /* 0x050fe20000410000 */
[----:B------:R-:W-:Y:S01]  /*ad70*/  MOV R156, R42 ;  /* 0x0000002a009c7202 */ /* 0x000fe20000000f00 */
[----:B------:R-:W-:Y:S01]  /*ad80*/  FMUL.FTZ R42, R0, R158 ;  /* 0x0000009e002a7220 */ /* 0x000fe20000410000 */
[----:B------:R-:W-:Y:S02]  /*ad90*/  MOV R158, R93 ;  /* 0x0000005d009e7202 */ /* 0x000fe40000000f00 */
[----:B------:R-:W1:Y:S02]  /*ada0*/  LDSM.16.MT88.4 R92, [R225+0x900] ;  /* 0x00090000e15c783b */ /* 0x000e640000004200 */
[----:B------:R-:W-:Y:S02]  /*adb0*/  MOV R160, R156 ;  /* 0x0000009c00a07202 */ /* 0x000fe40000000f00 */
[----:B------:R-:W-:Y:S01]  /*adc0*/  MOV R156, R155 ;  /* 0x0000009b009c7202 */ /* 0x000fe20000000f00 */
[C---:B------:R-:W-:Y:S04]  /*add0*/  HMMA.16816.F32 R40, R64.reuse, R52, R40 ;  /* 0x000000344028723c */ /* 0x040fe80000001828 */
[----:B------:R-:W-:Y:S01]  /*ade0*/  MOV R155, R234 ;  /* 0x000000ea009b7202 */ /* 0x000fe20000000f00 */
[----:B--2---:R-:W-:Y:S02]  /*adf0*/  FMUL.FTZ R56, R69, R172 ;  /* 0x000000ac45387220 */ /* 0x004fe40000410000 */
[--C-:B------:R-:W-:Y:S01]  /*ae00*/  FFMA.FTZ R52, R204, c[0x0][0x2d0], -R3.reuse ;  /* 0x0000b400cc347a23 */ /* 0x100fe20000010803 */
[-C--:B------:R-:W-:Y:S03]  /*ae10*/  HMMA.16816.F32 R44, R64, R54.reuse, R44 ;  /* 0x00000036402c723c */ /* 0x080fe6000000182c */
[----:B------:R2:W4:Y:S01]  /*ae20*/  MUFU.EX2 R144, R52 ;  /* 0x0000003400907308 */ /* 0x0005220000000800 */
[C---:B------:R-:W-:Y:S01]  /*ae30*/  FMUL.FTZ R53, R73.reuse, R169 ;  /* 0x000000a949357220 */ /* 0x040fe20000410000 */
[----:B------:R-:W-:Y:S02]  /*ae40*/  MOV R204, R166 ;  /* 0x000000a600cc7202 */ /* 0x000fe40000000f00 */
[----:B------:R-:W-:Y:S01]  /*ae50*/  MOV R166, R164 ;  /* 0x000000a400a67202 */ /* 0x000fe20000000f00 */
[C---:B------:R-:W-:Y:S04]  /*ae60*/  HMMA.16816.F32 R48, R76.reuse, R54, R48 ;  /* 0x000000364c30723c */ /* 0x040fe80000001830 */
[----:B------:R-:W-:Y:S03]  /*ae70*/  MOV R164, R162 ;  /* 0x000000a200a47202 */ /* 0x000fe60000000f00 */
[C---:B------:R-:W-:Y:S02]  /*ae80*/  FMUL.FTZ R54, R72.reuse, R170 ;  /* 0x000000aa48367220 */ /* 0x040fe40000410000 */
[----:B------:R-:W-:Y:S03]  /*ae90*/  FMUL.FTZ R55, R72, R171 ;  /* 0x000000ab48377220 */ /* 0x000fe60000410000 */
[C---:B--2---:R-:W-:Y:S07]  /*aea0*/  FMUL.FTZ R52, R73.reuse, R168 ;  /* 0x000000a849347220 */ /* 0x044fee0000410000 */
[-C--:B------:R-:W-:Y:S08]  /*aeb0*/  HMMA.16816.F32 R52, R76, R80.reuse, R52 ;  /* 0x000000504c34723c */ /* 0x080ff00000001834 */
[C---:B------:R-:W-:Y:S07]  /*aec0*/  HMMA.16816.F32 R56, R64.reuse, R80, R56 ;  /* 0x000000504038723c */ /* 0x040fee0000001838 */
[----:B------:R-:W-:Y:S01]  /*aed0*/  FFMA.FTZ R80, R210, c[0x0][0x2d0], -R3 ;  /* 0x0000b400d2507a23 */ /* 0x000fe20000010803 */
[-C--:B------:R-:W-:Y:S03]  /*aee0*/  HMMA.16816.F32 R60, R64, R82.reuse, R60 ;  /* 0x00000052403c723c */ /* 0x080fe6000000183c */
[----:B------:R2:W1:Y:S01]  /*aef0*/  MUFU.EX2 R152, R80 ;  /* 0x0000005000987308 */ /* 0x0004620000000800 */
[----:B------:R-:W-:Y:S03]  /*af00*/  F2FP.PACK_AB R81, R194, R195 ;  /* 0x000000c3c251723e */ /* 0x000fe600000000ff */
[C---:B------:R-:W-:Y:S02]  /*af10*/  FMUL.FTZ R64, R73.reuse, R180 ;  /* 0x000000b449407220 */ /* 0x040fe40000410000 */
[----:B------:R-:W-:Y:S03]  /*af20*/  FMUL.FTZ R65, R73, R181 ;  /* 0x000000b549417220 */ /* 0x000fe60000410000 */
[C---:B------:R-:W-:Y:S02]  /*af30*/  FMUL.FTZ R66, R72.reuse, R182 ;  /* 0x000000b648427220 */ /* 0x040fe40000410000 */
[----:B------:R-:W-:Y:S07]  /*af40*/  FMUL.FTZ R67, R72, R183 ;  /* 0x000000b748437220 */ /* 0x000fee0000410000 */
[----:B------:R-:W-:Y:S04]  /*af50*/  HMMA.16816.F32 R64, R76, R82, R64 ;  /* 0x000000524c40723c */ /* 0x000fe80000001840 */
[--C-:B--2---:R-:W-:Y:S03]  /*af60*/  FFMA.FTZ R80, R206, c[0x0][0x2d0], -R103.reuse ;  /* 0x0000b400ce507a23 */ /* 0x104fe60000010867 */
[----:B------:R-:W-:Y:S02]  /*af70*/  F2FP.PACK_AB R76, R131, R138 ;  /* 0x0000008a834c723e */ /* 0x000fe400000000ff */
[----:B------:R-:W-:Y:S01]  /*af80*/  F2FP.PACK_AB R78, R141, R122 ;  /* 0x0000007a8d4e723e */ /* 0x000fe200000000ff */
[----:B------:R2:W-:Y:S02]  /*af90*/  MUFU.EX2 R220, R80 ;  /* 0x0000005000dc7308 */ /* 0x0005e40000000800 */
[----:B------:R-:W-:Y:S02]  /*afa0*/  F2FP.PACK_AB R77, R129, R137 ;  /* 0x00000089814d723e */ /* 0x000fe400000000ff */
[----:B------:R-:W-:Y:S02]  /*afb0*/  F2FP.PACK_AB R79, R140, R126 ;  /* 0x0000007e8c4f723e */ /* 0x000fe400000000ff */
[----:B------:R-:W-:Y:S02]  /*afc0*/  F2FP.PACK_AB R82, R130, R125 ;  /* 0x0000007d8252723e */ /* 0x000fe400000000ff */
[----:B------:R-:W-:Y:S03]  /*afd0*/  F2FP.PACK_AB R83, R197, R196 ;  /* 0x000000c4c553723e */ /* 0x000fe600000000ff */
[-C--:B---3--:R-:W-:Y:S03]  /*afe0*/  HMMA.16816.F32 R4, R76, R84.reuse, R4 ;  /* 0x000000544c04723c */ /* 0x088fe60000001804 */
[--C-:B--2---:R-:W-:Y:S04]  /*aff0*/  FFMA.FTZ R80, R208, c[0x0][0x2d0], -R103.reuse ;  /* 0x0000b400d0507a23 */ /* 0x104fe80000010867 */
[----:B------:R2:W-:Y:S02]  /*b000*/  MUFU.EX2 R219, R80 ;  /* 0x0000005000db7308 */ /* 0x0005e40000000800 */
[----:B--2---:R-:W-:Y:S07]  /*b010*/  F2FP.PACK_AB R80, R123, R136 ;  /* 0x000000887b50723e */ /* 0x004fee00000000ff */
[C---:B------:R-:W-:Y:S07]  /*b020*/  HMMA.16816.F32 R8, R80.reuse, R84, R8 ;  /* 0x000000545008723c */ /* 0x040fee0000001808 */
[----:B------:R-:W-:Y:S01]  /*b030*/  FFMA.FTZ R84, R202, c[0x0][0x2d0], -R103 ;  /* 0x0000b400ca547a23 */ /* 0x000fe20000010867 */
[-C--:B------:R-:W-:Y:S03]  /*b040*/  HMMA.16816.F32 R12, R80, R86.reuse, R12 ;  /* 0x00000056500c723c */ /* 0x080fe6000000180c */
[----:B------:R2:W-:Y:S05]  /*b050*/  MUFU.EX2 R218, R84 ;  /* 0x0000005400da7308 */ /* 0x0005ea0000000800 */
[C---:B------:R-:W-:Y:S08]  /*b060*/  HMMA.16816.F32 R16, R76.reuse, R86, R16 ;  /* 0x000000564c10723c */ /* 0x040ff00000001810 */
[-C--:B------:R-:W-:Y:S08]  /*b070*/  HMMA.16816.F32 R20, R76, R88.reuse, R20 ;  /* 0x000000584c14723c */ /* 0x080ff00000001814 */
[C---:B------:R-:W-:Y:S04]  /*b080*/  HMMA.16816.F32 R24, R80.reuse, R88, R24 ;  /* 0x000000585018723c */ /* 0x040fe80000001818 */
[--C-:B--2---:R-:W-:Y:S03]  /*b090*/  FFMA.FTZ R84, R216, c[0x0][0x2d0], -R105.reuse ;  /* 0x0000b400d8547a23 */ /* 0x104fe60000010869 */
[--C-:B------:R-:W-:Y:S01]  /*b0a0*/  FFMA.FTZ R88, R211, c[0x0][0x2d0], -R105.reuse ;  /* 0x0000b400d3587a23 */ /* 0x100fe20000010869 */
[-C--:B------:R-:W-:Y:S01]  /*b0b0*/  HMMA.16816.F32 R28, R80, R90.reuse, R28 ;  /* 0x0000005a501c723c */ /* 0x080fe2000000181c */
[----:B------:R2:W-:Y:S07]  /*b0c0*/  MUFU.EX2 R214, R84 ;  /* 0x0000005400d67308 */ /* 0x0005ee0000000800 */
[C---:B------:R-:W-:Y:S03]  /*b0d0*/  HMMA.16816.F32 R32, R76.reuse, R90, R32 ;  /* 0x0000005a4c20723c */ /* 0x040fe60000001820 */
[----:B------:R3:W-:Y:S05]  /*b0e0*/  MUFU.EX2 R215, R88 ;  /* 0x0000005800d77308 */ /* 0x0007ea0000000800 */
[-C--:B-1----:R-:W-:Y:S08]  /*b0f0*/  HMMA.16816.F32 R36, R76, R92.reuse, R36 ;  /* 0x0000005c4c24723c */ /* 0x082ff00000001824 */
[C---:B------:R-:W-:Y:S04]  /*b100*/  HMMA.16816.F32 R40, R80.reuse, R92, R40 ;  /* 0x0000005c5028723c */ /* 0x040fe80000001828 */
[--C-:B--2---:R-:W-:Y:S01]  /*b110*/  FFMA.FTZ R84, R163, c[0x0][0x2d0], -R105.reuse ;  /* 0x0000b400a3547a23 */ /* 0x104fe20000010869 */
[----:B------:R-:W-:Y:S02]  /*b120*/  MOV R163, R158 ;  /* 0x0000009e00a37202 */ /* 0x000fe40000000f00 */
[----:B------:R-:W-:Y:S01]  /*b130*/  MOV R158, R233 ;  /* 0x000000e9009e7202 */ /* 0x000fe20000000f00 */
[-C--:B------:R-:W-:Y:S01]  /*b140*/  HMMA.16816.F32 R44, R80, R94.reuse, R44 ;  /* 0x0000005e502c723c */ /* 0x080fe2000000182c */
[----:B------:R1:W-:Y:S01]  /*b150*/  MUFU.EX2 R216, R84 ;  /* 0x0000005400d87308 */ /* 0x0003e20000000800 */
[----:B------:R2:W5:Y:S02]  /*b160*/  LDL.LU R233, [R1+0x64] ;  /* 0x0000640001e97983 */ /* 0x0005640000300800 */
[--C-:B---3--:R-:W-:Y:S01]  /*b170*/  FFMA.FTZ R88, R167, c[0x0][0x2d0], -R106.reuse ;  /* 0x0000b400a7587a23 */ /* 0x108fe2000001086a */
[----:B------:R-:W-:Y:S01]  /*b180*/  MOV R167, R165 ;  /* 0x000000a500a77202 */ /* 0x000fe20000000f00 */
[----:B------:R2:W5:Y:S01]  /*b190*/  LDL.LU R234, [R1+0x60] ;  /* 0x0000600001ea7983 */ /* 0x0005620000300800 */
[----:B------:R-:W-:Y:S01]  /*b1a0*/  MOV R165, R163 ;  /* 0x000000a300a57202 */ /* 0x000fe20000000f00 */
[C---:B------:R-:W-:Y:S04]  /*b1b0*/  HMMA.16816.F32 R48, R76.reuse, R94, R48 ;  /* 0x0000005e4c30723c */ /* 0x040fe80000001830 */
[----:B------:R-:W-:Y:S02]  /*b1c0*/  MOV R163, R155 ;  /* 0x0000009b00a37202 */ /* 0x000fe40000000f00 */
[----:B------:R3:W-:Y:S01]  /*b1d0*/  MUFU.EX2 R155, R88 ;  /* 0x00000058009b7308 */ /* 0x0007e20000000800 */
[----:B------:R-:W-:Y:S02]  /*b1e0*/  MOV R162, R158 ;  /* 0x0000009e00a27202 */ /* 0x000fe40000000f00 */
[----:B------:R-:W-:Y:S03]  /*b1f0*/  MOV R158, R151 ;  /* 0x00000097009e7202 */ /* 0x000fe60000000f00 */
[----:B------:R-:W-:Y:S02]  /*b200*/  MOV R151, R150 ;  /* 0x0000009600977202 */ /* 0x000fe40000000f00 */
[----:B------:R-:W-:Y:S02]  /*b210*/  MOV R205, R167 ;  /* 0x000000a700cd7202 */ /* 0x000fe40000000f00 */
[----:B------:R-:W-:Y:S01]  /*b220*/  MOV R167, R165 ;  /* 0x000000a500a77202 */ /* 0x000fe20000000f00 */
[----:B-1----:R-:W-:Y:S01]  /*b230*/  FFMA.FTZ R84, R209, c[0x0][0x2d0], -R105 ;  /* 0x0000b400d1547a23 */ /* 0x002fe20000010869 */
[----:B------:R-:W-:Y:S02]  /*b240*/  MOV R165, R163 ;  /* 0x000000a300a57202 */ /* 0x000fe40000000f00 */
[----:B------:R-:W-:Y:S01]  /*b250*/  MOV R163, R151 ;  /* 0x0000009700a37202 */ /* 0x000fe20000000f00 */
[----:B------:R1:W-:Y:S01]  /*b260*/  MUFU.EX2 R159, R84 ;  /* 0x00000054009f7308 */ /* 0x0003e20000000800 */
[----:B------:R-:W-:Y:S02]  /*b270*/  MOV R150, R200 ;  /* 0x000000c800967202 */ /* 0x000fe40000000f00 */
[----:B------:R-:W-:Y:S02]  /*b280*/  MOV R200, R119 ;  /* 0x0000007700c87202 */ /* 0x000fe40000000f00 */
[----:B------:R-:W-:Y:S01]  /*b290*/  MOV R151, R150 ;  /* 0x0000009600977202 */ /* 0x000fe20000000f00 */
[----:B------:R2:W5:Y:S01]  /*b2a0*/  LDL.LU R119, [R1+0x5c] ;  /* 0x00005c0001777983 */ /* 0x0005620000300800 */
[----:B------:R-:W-:Y:S01]  /*b2b0*/  MOV R150, R132 ;  /* 0x0000008400967202 */ /* 0x000fe20000000f00 */
[--C-:B---3--:R-:W-:Y:S01]  /*b2c0*/  FFMA.FTZ R88, R204, c[0x0][0x2d0], -R106.reuse ;  /* 0x0000b400cc587a23 */ /* 0x108fe2000001086a */
[----:B------:R-:W-:Y:S02]  /*b2d0*/  MOV R204, R166 ;  /* 0x000000a600cc7202 */ /* 0x000fe40000000f00 */
[----:B------:R-:W-:Y:S02]  /*b2e0*/  MOV R166, R164 ;  /* 0x000000a400a67202 */ /* 0x000fe40000000f00 */
[----:B------:R-:W-:Y:S02]  /*b2f0*/  MOV R164, R158 ;  /* 0x0000009e00a47202 */ /* 0x000fe40000000f00 */
[----:B------:R3:W-:Y:S01]  /*b300*/  MUFU.EX2 R158, R88 ;  /* 0x00000058009e7308 */ /* 0x0007e20000000800 */
[----:B------:R-:W-:Y:S02]  /*b310*/  MOV R132, R192 ;  /* 0x000000c000847202 */ /* 0x000fe40000000f00 */
[----:B------:R-:W-:Y:S02]  /*b320*/  MOV R192, R230 ;  /* 0x000000e600c07202 */ /* 0x000fe40000000f00 */
[----:B------:R2:W5:Y:S04]  /*b330*/  LDL.LU R230, [R1+0x58] ;  /* 0x0000580001e67983 */ /* 0x0005680000300800 */
[----:B-1----:R-:W1:Y:S01]  /*b340*/  LDSM.16.MT88.4 R84, [R226+0x900] ;  /* 0x00090000e254783b */ /* 0x002e620000004200 */
[--C-:B---3--:R-:W-:Y:S01]  /*b350*/  FFMA.FTZ R88, R205, c[0x0][0x2d0], -R106.reuse ;  /* 0x0000b400cd587a23 */ /* 0x108fe2000001086a */
[----:B------:R-:W-:Y:S02]  /*b360*/  MOV R205, R204 ;  /* 0x000000cc00cd7202 */ /* 0x000fe40000000f00 */
        /* <DEDUP_REMOVED lines=8> */
[----:B------:R3:W-:Y:S01]  /*b3f0*/  MUFU.EX2 R213, R88 ;  /* 0x0000005800d57308 */ /* 0x0007e20000000800 */
[-C--:B-1----:R-:W-:Y:S08]  /*b400*/  HMMA.16816.F32 R52, R76, R84.reuse, R52 ;  /* 0x000000544c34723c */ /* 0x082ff00000001834 */
[C---:B------:R-:W-:Y:S08]  /*b410*/  HMMA.16816.F32 R56, R80.reuse, R84, R56 ;  /* 0x000000545038723c */ /* 0x040ff00000001838 */
[-C--:B------:R-:W-:Y:S04]  /*b420*/  HMMA.16816.F32 R60, R80, R86.reuse, R60 ;  /* 0x00000056503c723c */ /* 0x080fe8000000183c */
[--C-:B---3--:R-:W-:Y:S01]  /*b430*/  FFMA.FTZ R88, R205, c[0x0][0x2d0], -R106.reuse ;  /* 0x0000b400cd587a23 */ /* 0x108fe2000001086a */
[----:B------:R-:W-:Y:S02]  /*b440*/  MOV R205, R204 ;  /* 0x000000cc00cd7202 */ /* 0x000fe40000000f00 */
[----:B------:R-:W-:Y:S01]  /*b450*/  MOV R204, R167 ;  /* 0x000000a700cc7202 */ /* 0x000fe20000000f00 */
[----:B------:R-:W-:Y:S04]  /*b460*/  HMMA.16816.F32 R64, R76, R86, R64 ;  /* 0x000000564c40723c */ /* 0x000fe80000001840 */
[----:B------:R-:W-:Y:S01]  /*b470*/  MOV R167, R166 ;  /* 0x000000a600a77202 */ /* 0x000fe20000000f00 */
[--C-:B------:R-:W-:Y:S01]  /*b480*/  FFMA.FTZ R92, R205, c[0x0][0x2d0], -R3.reuse ;  /* 0x0000b400cd5c7a23 */ /* 0x100fe20000010803 */
[----:B------:R-:W-:Y:S02]  /*b490*/  MOV R166, R165 ;  /* 0x000000a500a67202 */ /* 0x000fe40000000f00 */
[----:B------:R-:W-:Y:S04]  /*b4a0*/  MOV R165, R164 ;  /* 0x000000a400a57202 */ /* 0x000fe80000000f00 */
[----:B------:R-:W-:Y:S02]  /*b4b0*/  MOV R164, R163 ;  /* 0x000000a300a47202 */ /* 0x000fe40000000f00 */
[----:B------:R-:W-:Y:S01]  /*b4c0*/  MOV R205, R204 ;  /* 0x000000cc00cd7202 */ /* 0x000fe20000000f00 */
[----:B------:R1:W3:Y:S01]  /*b4d0*/  MUFU.EX2 R163, R88 ;  /* 0x0000005800a37308 */ /* 0x0002e20000000800 */
[----:B------:R-:W-:Y:S02]  /*b4e0*/  MOV R204, R167 ;  /* 0x000000a700cc7202 */ /* 0x000fe40000000f00 */
[----:B------:R-:W-:Y:S01]  /*b4f0*/  MOV R167, R166 ;  /* 0x000000a600a77202 */ /* 0x000fe20000000f00 */
[--C-:B------:R-:W-:Y:S01]  /*b500*/  FFMA.FTZ R84, R205, c[0x0][0x2d0], -R3.reuse ;  /* 0x0000b400cd547a23 */ /* 0x100fe20000010803 */
[----:B------:R-:W-:Y:S02]  /*b510*/  MOV R166, R165 ;  /* 0x000000a500a67202 */ /* 0x000fe40000000f00 */
[----:B------:R-:W-:Y:S02]  /*b520*/  MOV R165, R164 ;  /* 0x000000a400a57202 */ /* 0x000fe40000000f00 */
[----:B------:R-:W-:Y:S02]  /*b530*/  MOV R164, R157 ;  /* 0x0000009d00a47202 */ /* 0x000fe40000000f00 */
[----:B------:R2:W-:Y:S01]  /*b540*/  MUFU.EX2 R157, R92 ;  /* 0x0000005c009d7308 */ /* 0x0005e20000000800 */
[----:B------:R-:W-:Y:S02]  /*b550*/  MOV R205, R204 ;  /* 0x000000cc00cd7202 */ /* 0x000fe40000000f00 */
[----:B------:R-:W-:Y:S02]  /*b560*/  MOV R204, R167 ;  /* 0x000000a700cc7202 */ /* 0x000fe40000000f00 */
[----:B------:R-:W-:Y:S02]  /*b570*/  MOV R167, R166 ;  /* 0x000000a600a77202 */ /* 0x000fe40000000f00 */
[----:B------:R-:W-:Y:S02]  /*b580*/  MOV R166, R165 ;  /* 0x000000a500a67202 */ /* 0x000fe40000000f00 */
[----:B------:R-:W-:Y:S02]  /*b590*/  MOV R165, R164 ;  /* 0x000000a400a57202 */ /* 0x000fe40000000f00 */
[----:B------:R-:W-:Y:S01]  /*b5a0*/  MOV R164, R161 ;  /* 0x000000a100a47202 */ /* 0x000fe20000000f00 */
[----:B-1----:R-:W1:Y:S01]  /*b5b0*/  LDSM.16.MT88.4 R88, [R224+0x1100] ;  /* 0x00110000e058783b */ /* 0x002e620000004200 */
[----:B------:R3:W-:Y:S01]  /*b5c0*/  MUFU.EX2 R161, R84 ;  /* 0x0000005400a17308 */ /* 0x0007e20000000800 */
[----:B------:R-:W-:Y:S02]  /*b5d0*/  F2FP.PACK_AB R76, R146, R128 ;  /* 0x00000080924c723e */ /* 0x000fe400000000ff */
[----:B------:R-:W-:Y:S02]  /*b5e0*/  F2FP.PACK_AB R78, R124, R120 ;  /* 0x000000787c4e723e */ /* 0x000fe400000000ff */
[----:B------:R-:W-:Y:S02]  /*b5f0*/  F2FP.PACK_AB R77, R127, R147 ;  /* 0x000000937f4d723e */ /* 0x000fe400000000ff */
[----:B------:R-:W-:Y:S02]  /*b600*/  F2FP.PACK_AB R79, R252, R121 ;  /* 0x00000079fc4f723e */ /* 0x000fe400000000ff */
[----:B------:R-:W-:Y:S01]  /*b610*/  F2FP.PACK_AB R82, R245, R243 ;  /* 0x000000f3f552723e */ /* 0x000fe200000000ff */
[--C-:B--2---:R-:W-:Y:S01]  /*b620*/  FFMA.FTZ R92, R160, c[0x0][0x2d0], -R3.reuse ;  /* 0x0000b400a05c7a23 */ /* 0x104fe20000010803 */
[----:B------:R-:W-:Y:S02]  /*b630*/  MOV R160, R156 ;  /* 0x0000009c00a07202 */ /* 0x000fe40000000f00 */
[----:B----4-:R-:W-:Y:S01]  /*b640*/  F2FP.PACK_AB R81, R154, R144 ;  /* 0x000000909a51723e */ /* 0x010fe200000000ff */
[----:B------:R-:W2:Y:S01]  /*b650*/  MUFU.EX2 R156, R92 ;  /* 0x0000005c009c7308 */ /* 0x000ea20000000800 */
[----:B------:R-:W-:Y:S01]  /*b660*/  F2FP.PACK_AB R83, R152, R153 ;  /* 0x000000999853723e */ /* 0x000fe200000000ff */
[----:B------:R-:W-:Y:S08]  /*b670*/  FFMA.FTZ R80, R160, c[0x0][0x2d0], -R3 ;  /* 0x0000b400a0507a23 */ /* 0x000ff00000010803 */
[----:B------:R4:W2:Y:S01]  /*b680*/  MUFU.EX2 R160, R80 ;  /* 0x0000005000a07308 */ /* 0x0008a20000000800 */
[----:B---3--:R-:W3:Y:S01]  /*b690*/  LDSM.16.MT88.4 R84, [R227+0x1100] ;  /* 0x00110000e354783b */ /* 0x008ee20000004200 */
[-C--:B-1----:R-:W-:Y:S03]  /*b6a0*/  HMMA.16816.F32 R4, R76, R88.reuse, R4 ;  /* 0x000000584c04723c */ /* 0x082fe60000001804 */
[--C-:B----4-:R-:W-:Y:S01]  /*b6b0*/  FFMA.FTZ R80, R205, c[0x0][0x2d0], -R103.reuse ;  /* 0x0000b400cd507a23 */ /* 0x110fe20000010867 */
[----:B------:R-:W-:Y:S02]  /*b6c0*/  MOV R205, R204 ;  /* 0x000000cc00cd7202 */ /* 0x000fe40000000f00 */
[----:B------:R-:W-:Y:S02]  /*b6d0*/  MOV R204, R164 ;  /* 0x000000a400cc7202 */ /* 0x000fe40000000f00 */
[----:B------:R-:W-:Y:S01]  /*b6e0*/  MOV R164, R162 ;  /* 0x000000a200a47202 */ /* 0x000fe20000000f00 */
[--C-:B------:R-:W-:Y:S01]  /*b6f0*/  FFMA.FTZ R92, R205, c[0x0][0x2d0], -R103.reuse ;  /* 0x0000b400cd5c7a23 */ /* 0x100fe20000010867 */
[----:B------:R1:W-:Y:S10]  /*b700*/  MUFU.EX2 R162, R80 ;  /* 0x0000005000a27308 */ /* 0x0003f40000000800 */
[----:B------:R4:W-:Y:S01]  /*b710*/  MUFU.EX2 R211, R92 ;  /* 0x0000005c00d37308 */ /* 0x0009e20000000800 */
[----:B-1----:R-:W-:Y:S07]  /*b720*/  F2FP.PACK_AB R80, R246, R145 ;  /* 0x00000091f650723e */ /* 0x002fee00000000ff */
[C---:B------:R-:W-:Y:S01]  /*b730*/  HMMA.16816.F32 R8, R80.reuse, R88, R8 ;  /* 0x000000585008723c */ /* 0x040fe20000001808 */
[----:B----4-:R-:W1:Y:S06]  /*b740*/  LDSM.16.MT88.4 R92, [R225+0x1100] ;  /* 0x00110000e15c783b */ /* 0x010e6c0000004200 */
[----:B------:R-:W-:Y:S01]  /*b750*/  FFMA.FTZ R88, R166, c[0x0][0x2d0], -R103 ;  /* 0x0000b400a6587a23 */ /* 0x000fe20000010867 */
[-C--:B------:R-:W-:Y:S04]  /*b760*/  HMMA.16816.F32 R12, R80, R90.reuse, R12 ;  /* 0x0000005a500c723c */ /* 0x080fe8000000180c */
[----:B------:R-:W-:Y:S02]  /*b770*/  MOV R166, R165 ;  /* 0x000000a500a67202 */ /* 0x000fe40000000f00 */
[----:B------:R-:W-:Y:S02]  /*b780*/  MOV R165, R212 ;  /* 0x000000d400a57202 */ /* 0x000fe40000000f00 */
[C---:B------:R-:W-:Y:S01]  /*b790*/  HMMA.16816.F32 R16, R76.reuse, R90, R16 ;  /* 0x0000005a4c10723c */ /* 0x040fe20000001810 */
[----:B------:R4:W-:Y:S07]  /*b7a0*/  MUFU.EX2 R212, R88 ;  /* 0x0000005800d47308 */ /* 0x0009ee0000000800 */
[-C--:B---3--:R-:W-:Y:S08]  /*b7b0*/  HMMA.16816.F32 R20, R76, R84.reuse, R20 ;  /* 0x000000544c14723c */ /* 0x088ff00000001814 */
[C---:B------:R-:W-:Y:S07]  /*b7c0*/  HMMA.16816.F32 R24, R80.reuse, R84, R24 ;  /* 0x000000545018723c */ /* 0x040fee0000001818 */
[----:B------:R-:W-:Y:S01]  /*b7d0*/  FFMA.FTZ R84, R165, c[0x0][0x2d0], -R105 ;  /* 0x0000b400a5547a23 */ /* 0x000fe20000010869 */
[-C--:B------:R-:W-:Y:S03]  /*b7e0*/  HMMA.16816.F32 R28, R80, R86.reuse, R28 ;  /* 0x00000056501c723c */ /* 0x080fe6000000181c */
[----:B------:R3:W-:Y:S01]  /*b7f0*/  MUFU.EX2 R208, R84 ;  /* 0x0000005400d07308 */ /* 0x0007e20000000800 */
[----:B----4-:R-:W-:Y:S04]  /*b800*/  FFMA.FTZ R88, R204, c[0x0][0x2d0], -R103 ;  /* 0x0000b400cc587a23 */ /* 0x010fe80000010867 */
[C---:B------:R-:W-:Y:S05]  /*b810*/  HMMA.16816.F32 R32, R76.reuse, R86, R32 ;  /* 0x000000564c20723c */ /* 0x040fea0000001820 */
[----:B------:R4:W-:Y:S03]  /*b820*/  MUFU.EX2 R210, R88 ;  /* 0x0000005800d27308 */ /* 0x0009e60000000800 */
[-C--:B-1----:R-:W-:Y:S08]  /*b830*/  HMMA.16816.F32 R36, R76, R92.reuse, R36 ;  /* 0x0000005c4c24723c */ /* 0x082ff00000001824 */
[C---:B------:R-:W-:Y:S04]  /*b840*/  HMMA.16816.F32 R40, R80.reuse, R92, R40 ;  /* 0x0000005c5028723c */ /* 0x040fe80000001828 */
[--C-:B---3--:R-:W-:Y:S03]  /*b850*/  FFMA.FTZ R84, R164, c[0x0][0x2d0], -R105.reuse ;  /* 0x0000b400a4547a23 */ /* 0x108fe60000010869 */
[--C-:B------:R-:W-:Y:S01]  /*b860*/  FFMA.FTZ R92, R148, c[0x0][0x2d0], -R106.reuse ;  /* 0x0000b400945c7a23 */ /* 0x100fe2000001086a */
[-C--:B------:R-:W-:Y:S01]  /*b870*/  HMMA.16816.F32 R44, R80, R94.reuse, R44 ;  /* 0x0000005e502c723c */ /* 0x080fe2000000182c */
[----:B------:R1:W-:Y:S03]  /*b880*/  MUFU.EX2 R206, R84 ;  /* 0x0000005400ce7308 */ /* 0x0003e60000000800 */
[--C-:B----4-:R-:W-:Y:S04]  /*b890*/  FFMA.FTZ R88, R167, c[0x0][0x2d0], -R105.reuse ;  /* 0x0000b400a7587a23 */ /* 0x110fe80000010869 */
[C---:B------:R-:W-:Y:S03]  /*b8a0*/  HMMA.16816.F32 R48, R76.reuse, R94, R48 ;  /* 0x0000005e4c30723c */ /* 0x040fe60000001830 */
[----:B------:R3:W-:Y:S10]  /*b8b0*/  MUFU.EX2 R209, R88 ;  /* 0x0000005800d17308 */ /* 0x0007f40000000800 */
[----:B------:R4:W-:Y:S01]  /*b8c0*/  MUFU.EX2 R169, R92 ;  /* 0x0000005c00a97308 */ /* 0x0009e20000000800 */
[--C-:B-1----:R-:W-:Y:S09]  /*b8d0*/  FFMA.FTZ R84, R151, c[0x0][0x2d0], -R106.reuse ;  /* 0x0000b40097547a23 */ /* 0x102ff2000001086a */
[----:B------:R1:W-:Y:S01]  /*b8e0*/  MUFU.EX2 R205, R84 ;  /* 0x0000005400cd7308 */ /* 0x0003e20000000800 */
[----:B---3--:R-:W-:Y:S02]  /*b8f0*/  FFMA.FTZ R88, R166, c[0x0][0x2d0], -R105 ;  /* 0x0000b400a6587a23 */ /* 0x008fe40000010869 */
[----:B------:R-:W-:Y:S07]  /*b900*/  LDSM.16.MT88.4 R164, [R225+0x3100] ;  /* 0x00310000e1a4783b */ /* 0x000fee0000004200 */
[----:B------:R3:W-:Y:S01]  /*b910*/  MUFU.EX2 R207, R88 ;  /* 0x0000005800cf7308 */ /* 0x0007e20000000800 */
[----:B----4-:R-:W-:Y:S02]  /*b920*/  FFMA.FTZ R92, R143, c[0x0][0x2d0], -R3 ;  /* 0x0000b4008f5c7a23 */ /* 0x010fe40000010803 */
[----:B------:R-:W4:Y:S07]  /*b930*/  LDL.LU R143, [R1+0x1c] ;  /* 0x00001c00018f7983 */ /* 0x000f2e0000300800 */
[----:B------:R2:W-:Y:S01]  /*b940*/  MUFU.EX2 R168, R92 ;  /* 0x0000005c00a87308 */ /* 0x0005e20000000800 */
[--C-:B-1----:R-:W-:Y:S09]  /*b950*/  FFMA.FTZ R84, R150, c[0x0][0x2d0], -R106.reuse ;  /* 0x0000b40096547a23 */ /* 0x102ff2000001086a */
[----:B------:R1:W-:Y:S01]  /*b960*/  MUFU.EX2 R171, R84 ;  /* 0x0000005400ab7308 */ /* 0x0003e20000000800 */
[----:B---3--:R-:W3:Y:S01]  /*b970*/  LDSM.16.MT88.4 R88, [R226+0x1100] ;  /* 0x00110000e258783b */ /* 0x008ee20000004200 */
[----:B--2---:R-:W-:Y:S07]  /*b980*/  FFMA.FTZ R92, R142, c[0x0][0x2d0], -R103 ;  /* 0x0000b4008e5c7a23 */ /* 0x004fee0000010867 */
[----:B------:R-:W4:Y:S01]  /*b990*/  LDL.LU R142, [R1+0x18] ;  /* 0x00001800018e7983 */ /* 0x000f220000300800 */
[----:B------:R3:W-:Y:S01]  /*b9a0*/  MUFU.EX2 R204, R92 ;  /* 0x0000005c00cc7308 */ /* 0x0007e20000000800 */
[----:B-1----:R-:W-:Y:S01]  /*b9b0*/  FFMA.FTZ R84, R149, c[0x0][0x2d0], -R106 ;  /* 0x0000b40095547a23 */ /* 0x002fe2000001086a */
[----:B------:R-:W-:Y:S08]  /*b9c0*/  MOV R149, R110 ;  /* 0x0000006e00957202 */ /* 0x000ff00000000f00 */
[----:B------:R1:W1:Y:S01]  /*b9d0*/  MUFU.EX2 R170, R84 ;  /* 0x0000005400aa7308 */ /* 0x0002620000000800 */
[----:B---3--:R-:W-:Y:S01]  /*b9e0*/  LDSM.16.MT88.4 R92, [R225+0x1900] ;  /* 0x00190000e15c783b */ /* 0x008fe20000004200 */
[-C--:B------:R-:W-:Y:S08]  /*b9f0*/  HMMA.16816.F32 R52, R76, R88.reuse, R52 ;  /* 0x000000584c34723c */ /* 0x080ff00000001834 */
[C---:B------:R-:W-:Y:S01]  /*ba00*/  HMMA.16816.F32 R56, R80.reuse, R88, R56 ;  /* 0x000000585038723c */ /* 0x040fe20000001838 */
[----:B-1----:R-:W1:Y:S06]  /*ba10*/  LDSM.16.MT88.4 R84, [R224+0x1900] ;  /* 0x00190000e054783b */ /* 0x002e6c0000004200 */
[--C-:B------:R-:W-:Y:S01]  /*ba20*/  FFMA.FTZ R88, R201, c[0x0][0x2d0], -R3.reuse ;  /* 0x0000b400c9587a23 */ /* 0x100fe20000010803 */
[-C--:B------:R-:W-:Y:S04]  /*ba30*/  HMMA.16816.F32 R60, R80, R90.reuse, R60 ;  /* 0x0000005a503c723c */ /* 0x080fe8000000183c */
[----:B------:R-:W-:Y:S02]  /*ba40*/  MOV R201, R118 ;  /* 0x0000007600c97202 */ /* 0x000fe40000000f00 */
[----:B------:R3:W1:Y:S01]  /*ba50*/  MUFU.EX2 R118, R88 ;  /* 0x0000005800767308 */ /* 0x0006620000000800 */
[--C-:B------:R-:W-:Y:S01]  /*ba60*/  FFMA.FTZ R80, R117, c[0x0][0x2d0], -R3.reuse ;  /* 0x0000b40075507a23 */ /* 0x100fe20000010803 */
[----:B------:R-:W-:Y:S04]  /*ba70*/  HMMA.16816.F32 R64, R76, R90, R64 ;  /* 0x0000005a4c40723c */ /* 0x000fe80000001840 */
[----:B------:R-:W-:Y:S02]  /*ba80*/  F2FP.PACK_AB R82, R163, R213 ;  /* 0x000000d5a352723e */ /* 0x000fe400000000ff */
[----:B------:R-:W-:Y:S02]  /*ba90*/  F2FP.PACK_AB R81, R156, R157 ;  /* 0x0000009d9c51723e */ /* 0x000fe400000000ff */
[----:B------:R1:W-:Y:S01]  /*baa0*/  MUFU.EX2 R117, R80 ;  /* 0x0000005000757308 */ /* 0x0003e20000000800 */
[----:B------:R-:W-:Y:S03]  /*bab0*/  F2FP.PACK_AB R76, R219, R220 ;  /* 0x000000dcdb4c723e */ /* 0x000fe600000000ff */
[----:B------:R-:W-:Y:S02]  /*bac0*/  F2FP.PACK_AB R78, R218, R217 ;  /* 0x000000d9da4e723e */ /* 0x000fe400000000ff */
[----:B------:R-:W-:Y:S02]  /*bad0*/  F2FP.PACK_AB R77, R216, R214 ;  /* 0x000000d6d84d723e */ /* 0x000fe400000000ff */
[----:B------:R-:W-:Y:S02]  /*bae0*/  F2FP.PACK_AB R79, R215, R159 ;  /* 0x0000009fd74f723e */ /* 0x000fe400000000ff */
[----:B------:R-:W-:Y:S01]  /*baf0*/  F2FP.PACK_AB R83, R160, R161 ;  /* 0x000000a1a053723e */ /* 0x000fe200000000ff */
[----:B---3--:R-:W3:Y:S04]  /*bb00*/  LDSM.16.MT88.4 R88, [R227+0x1900] ;  /* 0x00190000e358783b */ /* 0x008ee80000004200 */
[-C--:B-1----:R-:W-:Y:S03]  /*bb10*/  HMMA.16816.F32 R4, R76, R84.reuse, R4 ;  /* 0x000000544c04723c */ /* 0x082fe60000001804 */
[----:B------:R-:W-:Y:S01]  /*bb20*/  FFMA.FTZ R80, R200, c[0x0][0x2d0], -R3 ;  /* 0x0000b400c8507a23 */ /* 0x000fe20000010803 */
[----:B------:R-:W-:Y:S02]  /*bb30*/  MOV R200, R135 ;  /* 0x0000008700c87202 */ /* 0x000fe40000000f00 */
[----:B------:R-:W-:Y:S02]  /*bb40*/  MOV R135, R116 ;  /* 0x0000007400877202 */ /* 0x000fe40000000f00 */
[----:B------:R1:W1:Y:S04]  /*bb50*/  MUFU.EX2 R116, R80 ;  /* 0x0000005000747308 */ /* 0x0002680000000800 */
[----:B-1----:R-:W-:Y:S07]  /*bb60*/  F2FP.PACK_AB R80, R158, R155 ;  /* 0x0000009b9e50723e */ /* 0x002fee00000000ff */
[C---:B------:R-:W-:Y:S07]  /*bb70*/  HMMA.16816.F32 R8, R80.reuse, R84, R8 ;  /* 0x000000545008723c */ /* 0x040fee0000001808 */
[--C-:B------:R-:W-:Y:S01]  /*bb80*/  FFMA.FTZ R84, R139, c[0x0][0x2d0], -R103.reuse ;  /* 0x0000b4008b547a23 */ /* 0x100fe20000010867 */
[-C--:B------:R-:W-:Y:S01]  /*bb90*/  HMMA.16816.F32 R12, R80, R86.reuse, R12 ;  /* 0x00000056500c723c */ /* 0x080fe2000000180c */
[----:B------:R-:W2:Y:S02]  /*bba0*/  LDL.LU R139, [R1+0x20] ;  /* 0x00002000018b7983 */ /* 0x000ea40000300800 */
[----:B------:R1:W-:Y:S05]  /*bbb0*/  MUFU.EX2 R175, R84 ;  /* 0x0000005400af7308 */ /* 0x0003ea0000000800 */
[C---:B------:R-:W-:Y:S08]  /*bbc0*/  HMMA.16816.F32 R16, R76.reuse, R86, R16 ;  /* 0x000000564c10723c */ /* 0x040ff00000001810 */
[-C--:B---3--:R-:W-:Y:S08]  /*bbd0*/  HMMA.16816.F32 R20, R76, R88.reuse, R20 ;  /* 0x000000584c14723c */ /* 0x088ff00000001814 */
[C---:B------:R-:W-:Y:S04]  /*bbe0*/  HMMA.16816.F32 R24, R80.reuse, R88, R24 ;  /* 0x000000585018723c */ /* 0x040fe80000001818 */
[----:B-1----:R-:W-:Y:S03]  /*bbf0*/  FFMA.FTZ R84, R201, c[0x0][0x2d0], -R103 ;  /* 0x0000b400c9547a23 */ /* 0x002fe60000010867 */
[----:B------:R-:W-:Y:S01]  /*bc00*/  FFMA.FTZ R88, R135, c[0x0][0x2d0], -R105 ;  /* 0x0000b40087587a23 */ /* 0x000fe20000010869 */
[-C--:B------:R-:W-:Y:S01]  /*bc10*/  HMMA.16816.F32 R28, R80, R90.reuse, R28 ;  /* 0x0000005a501c723c */ /* 0x080fe2000000181c */
[----:B------:R1:W-:Y:S01]  /*bc20*/  MUFU.EX2 R203, R84 ;  /* 0x0000005400cb7308 */ /* 0x0003e20000000800 */
[----:B------:R-:W3:Y:S06]  /*bc30*/  LDL.LU R135, [R1+0x24] ;  /* 0x0000240001877983 */ /* 0x000eec0000300800 */
[C---:B------:R-:W-:Y:S03]  /*bc40*/  HMMA.16816.F32 R32, R76.reuse, R90, R32 ;  /* 0x0000005a4c20723c */ /* 0x040fe60000001820 */
[----:B------:R1:W-:Y:S05]  /*bc50*/  MUFU.EX2 R173, R88 ;  /* 0x0000005800ad7308 */ /* 0x0003ea0000000800 */
[-C--:B------:R-:W-:Y:S08]  /*bc60*/  HMMA.16816.F32 R36, R76, R92.reuse, R36 ;  /* 0x0000005c4c24723c */ /* 0x080ff00000001824 */
[C---:B------:R-:W-:Y:S04]  /*bc70*/  HMMA.16816.F32 R40, R80.reuse, R92, R40 ;  /* 0x0000005c5028723c */ /* 0x040fe80000001828 */
[--C-:B-1----:R-:W-:Y:S02]  /*bc80*/  FFMA.FTZ R84, R97, c[0x0][0x2d0], -R103.reuse ;  /* 0x0000b40061547a23 */ /* 0x102fe40000010867 */
[----:B------:R-:W-:Y:S02]  /*bc90*/  FFMA.FTZ R103, R96, c[0x0][0x2d0], -R103 ;  /* 0x0000b40060677a23 */ /* 0x000fe40000010867 */
[-C--:B------:R-:W-:Y:S01]  /*bca0*/  HMMA.16816.F32 R44, R80, R94.reuse, R44 ;  /* 0x0000005e502c723c */ /* 0x080fe2000000182c */
[----:B------:R1:W-:Y:S03]  /*bcb0*/  MUFU.EX2 R202, R84 ;  /* 0x0000005400ca7308 */ /* 0x0003e60000000800 */
[--C-:B------:R-:W-:Y:S04]  /*bcc0*/  FFMA.FTZ R88, R98, c[0x0][0x2d0], -R105.reuse ;  /* 0x0000b40062587a23 */ /* 0x100fe80000010869 */
[C---:B------:R-:W-:Y:S01]  /*bcd0*/  HMMA.16816.F32 R48, R76.reuse, R94, R48 ;  /* 0x0000005e4c30723c */ /* 0x040fe20000001830 */
[----:B------:R-:W-:Y:S03]  /*bce0*/  LDSM.16.MT88.4 R92, [R227+0x2100] ;  /* 0x00210000e35c783b */ /* 0x000fe60000004200 */
[--C-:B-1----:R-:W-:Y:S02]  /*bcf0*/  FFMA.FTZ R84, R200, c[0x0][0x2d0], -R105.reuse ;  /* 0x0000b400c8547a23 */ /* 0x102fe40000010869 */
[----:B------:R1:W-:Y:S10]  /*bd00*/  MUFU.EX2 R200, R88 ;  /* 0x0000005800c87308 */ /* 0x0003f40000000800 */
[----:B------:R1:W1:Y:S02]  /*bd10*/  MUFU.EX2 R174, R84 ;  /* 0x0000005400ae7308 */ /* 0x0002640000000800 */
[----:B-1----:R-:W-:Y:S02]  /*bd20*/  FFMA.FTZ R88, R99, c[0x0][0x2d0], -R105 ;  /* 0x0000b40063587a23 */ /* 0x002fe40000010869 */
[----:B------:R-:W-:Y:S06]  /*bd30*/  LDSM.16.MT88.4 R96, [R225+0x2100] ;  /* 0x00210000e160783b */ /* 0x000fec0000004200 */
[----:B------:R1:W-:Y:S02]  /*bd40*/  MUFU.EX2 R201, R88 ;  /* 0x0000005800c97308 */ /* 0x0003e40000000800 */
[----:B------:R-:W4:Y:S02]  /*bd50*/  LDSM.16.MT88.4 R84, [R226+0x1900] ;  /* 0x00190000e254783b */ /* 0x000f240000004200 */
[----:B----4-:R-:W-:Y:S01]  /*bd60*/  FFMA.FTZ R73, R73, R143, R244 ;  /* 0x0000008f49497223 */ /* 0x010fe200000100f4 */
[----:B------:R-:W-:Y:S01]  /*bd70*/  MOV R244, R124 ;  /* 0x0000007c00f47202 */ /* 0x000fe20000000f00 */
[----:B-1----:R-:W-:Y:S01]  /*bd80*/  FFMA.FTZ R88, R134, c[0x0][0x2d0], -R106 ;  /* 0x0000b40086587a23 */ /* 0x002fe2000001086a */
[----:B------:R-:W-:Y:S01]  /*bd90*/  MOV R134, R132 ;  /* 0x0000008400867202 */ /* 0x000fe20000000f00 */
[----:B------:R-:W-:Y:S01]  /*bda0*/  FADD.FTZ R73, R249, R73 ;  /* 0x00000049f9497221 */ /* 0x000fe20000010000 */
[----:B------:R-:W-:Y:S01]  /*bdb0*/  MOV R132, R191 ;  /* 0x000000bf00847202 */ /* 0x000fe20000000f00 */
[----:B------:R1:W-:Y:S01]  /*bdc0*/  MUFU.EX2 R172, R88 ;  /* 0x0000005800ac7308 */ /* 0x0003e20000000800 */
[----:B------:R-:W-:Y:S01]  /*bdd0*/  MOV R249, R128 ;  /* 0x0000008000f97202 */ /* 0x000fe20000000f00 */
[-C--:B------:R-:W-:Y:S03]  /*bde0*/  HMMA.16816.F32 R52, R76, R84.reuse, R52 ;  /* 0x000000544c34723c */ /* 0x080fe60000001834 */
[----:B------:R-:W-:Y:S01]  /*bdf0*/  FFMA.FTZ R72, R72, R142, R222 ;  /* 0x0000008e48487223 */ /* 0x000fe200000100de */
[----:B------:R-:W-:Y:S01]  /*be00*/  MOV R222, R121 ;  /* 0x0000007900de7202 */ /* 0x000fe20000000f00 */
[--C-:B-1----:R-:W-:Y:S03]  /*be10*/  FFMA.FTZ R88, R193, c[0x0][0x2d0], -R106.reuse ;  /* 0x0000b400c1587a23 */ /* 0x102fe6000001086a */
[C---:B------:R-:W-:Y:S01]  /*be20*/  HMMA.16816.F32 R56, R80.reuse, R84, R56 ;  /* 0x000000545038723c */ /* 0x040fe20000001838 */
[----:B------:R1:W-:Y:S06]  /*be30*/  MUFU.EX2 R193, R88 ;  /* 0x0000005800c17308 */ /* 0x0003ec0000000800 */
[--C-:B------:R-:W-:Y:S01]  /*be40*/  FFMA.FTZ R84, R112, c[0x0][0x2d0], -R3.reuse ;  /* 0x0000b40070547a23 */ /* 0x100fe20000010803 */
[-C--:B------:R-:W-:Y:S03]  /*be50*/  HMMA.16816.F32 R60, R80, R86.reuse, R60 ;  /* 0x00000056503c723c */ /* 0x080fe6000000183c */
[----:B------:R4:W-:Y:S04]  /*be60*/  MUFU.EX2 R112, R84 ;  /* 0x0000005400707308 */ /* 0x0009e80000000800 */
[----:B------:R-:W-:Y:S01]  /*be70*/  FFMA.FTZ R80, R107, c[0x0][0x2d0], -R3 ;  /* 0x0000b4006b507a23 */ /* 0x000fe20000010803 */
[----:B------:R-:W-:Y:S04]  /*be80*/  HMMA.16816.F32 R64, R76, R86, R64 ;  /* 0x000000564c40723c */ /* 0x000fe80000001840 */
[----:B------:R-:W-:Y:S01]  /*be90*/  F2FP.PACK_AB R82, R169, R170 ;  /* 0x000000aaa952723e */ /* 0x000fe200000000ff */
[--C-:B------:R-:W-:Y:S01]  /*bea0*/  FFMA.FTZ R107, R108, c[0x0][0x2d0], -R105.reuse ;  /* 0x0000b4006c6b7a23 */ /* 0x100fe20000010869 */
[----:B------:R-:W-:Y:S01]  /*beb0*/  F2FP.PACK_AB R81, R118, R168 ;  /* 0x000000a87651723e */ /* 0x000fe200000000ff */
[----:B------:R-:W-:Y:S01]  /*bec0*/  FFMA.FTZ R108, R114, c[0x0][0x2d0], -R105 ;  /* 0x0000b400726c7a23 */ /* 0x000fe20000010869 */
[----:B------:R-:W-:Y:S03]  /*bed0*/  F2FP.PACK_AB R76, R211, R162 ;  /* 0x000000a2d34c723e */ /* 0x000fe600000000ff */
[----:B------:R-:W-:Y:S01]  /*bee0*/  MUFU.EX2 R107, R107 ;  /* 0x0000006b006b7308 */ /* 0x000fe20000000800 */
[--C-:B-1----:R-:W-:Y:S01]  /*bef0*/  FFMA.FTZ R88, R133, c[0x0][0x2d0], -R106.reuse ;  /* 0x0000b40085587a23 */ /* 0x102fe2000001086a */
[----:B------:R-:W-:Y:S02]  /*bf00*/  MOV R133, R192 ;  /* 0x000000c000857202 */ /* 0x000fe40000000f00 */
[----:B------:R-:W-:Y:S02]  /*bf10*/  F2FP.PACK_AB R78, R210, R212 ;  /* 0x000000d4d24e723e */ /* 0x000fe400000000ff */
[----:B------:R-:W-:Y:S01]  /*bf20*/  F2FP.PACK_AB R77, R207, R209 ;  /* 0x000000d1cf4d723e */ /* 0x000fe200000000ff */
[--C-:B------:R-:W-:Y:S01]  /*bf30*/  FFMA.FTZ R114, R133, c[0x0][0x2d0], -R106.reuse ;  /* 0x0000b40085727a23 */ /* 0x100fe2000001086a */
[----:B------:R-:W-:Y:S02]  /*bf40*/  F2FP.PACK_AB R79, R206, R208 ;  /* 0x000000d0ce4f723e */ /* 0x000fe400000000ff */
[----:B------:R1:W-:Y:S01]  /*bf50*/  MUFU.EX2 R192, R88 ;  /* 0x0000005800c07308 */ /* 0x0003e20000000800 */
[----:B------:R-:W-:Y:S01]  /*bf60*/  F2FP.PACK_AB R83, R116, R117 ;  /* 0x000000757453723e */ /* 0x000fe200000000ff */
[----:B----4-:R-:W-:Y:S01]  /*bf70*/  LDSM.16.MT88.4 R84, [R226+0x2100] ;  /* 0x00210000e254783b */ /* 0x010fe20000004200 */
[----:B------:R-:W-:Y:S04]  /*bf80*/  MOV R133, R187 ;  /* 0x000000bb00857202 */ /* 0x000fe80000000f00 */
[----:B------:R-:W-:Y:S03]  /*bf90*/  MOV R142, R133 ;  /* 0x00000085008e7202 */ /* 0x000fe60000000f00 */
[----:B------:R-:W-:Y:S10]  /*bfa0*/  MUFU.EX2 R108, R108 ;  /* 0x0000006c006c7308 */ /* 0x000ff40000000800 */
[----:B------:R-:W-:Y:S01]  /*bfb0*/  MUFU.EX2 R114, R114 ;  /* 0x0000007200727308 */ /* 0x000fe20000000800 */
[--C-:B-1----:R-:W-:Y:S01]  /*bfc0*/  FFMA.FTZ R88, R185, c[0x0][0x2d0], -R106.reuse ;  /* 0x0000b400b9587a23 */ /* 0x102fe2000001086a */
[----:B------:R-:W-:Y:S04]  /*bfd0*/  MOV R185, R111 ;  /* 0x0000006f00b97202 */ /* 0x000fe80000000f00 */
[----:B------:R-:W-:Y:S04]  /*bfe0*/  MOV R148, R185 ;  /* 0x000000b900947202 */ /* 0x000fe80000000f00 */
[----:B------:R1:W-:Y:S10]  /*bff0*/  MUFU.EX2 R111, R80 ;  /* 0x00000050006f7308 */ /* 0x0003f40000000800 */
[----:B------:R4:W-:Y:S10]  /*c000*/  MUFU.EX2 R191, R88 ;  /* 0x0000005800bf7308 */ /* 0x0009f40000000800 */
[----:B------:R4:W-:Y:S01]  /*c010*/  MUFU.EX2 R185, R103 ;  /* 0x0000006700b97308 */ /* 0x0009e20000000800 */
[----:B-1----:R-:W-:Y:S02]  /*c020*/  FFMA.FTZ R80, R104, c[0x0][0x2d0], -R3 ;  /* 0x0000b40068507a23 */ /* 0x002fe40000010803 */
[--C-:B------:R-:W-:Y:S02]  /*c030*/  FFMA.FTZ R104, R109, c[0x0][0x2d0], -R105.reuse ;  /* 0x0000b4006d687a23 */ /* 0x100fe40000010869 */
[----:B------:R-:W-:Y:S05]  /*c040*/  FFMA.FTZ R105, R115, c[0x0][0x2d0], -R105 ;  /* 0x0000b40073697a23 */ /* 0x000fea0000010869 */
[----:B------:R1:W-:Y:S01]  /*c050*/  MUFU.EX2 R109, R80 ;  /* 0x00000050006d7308 */ /* 0x0003e20000000800 */
[--C-:B------:R-:W-:Y:S01]  /*c060*/  FFMA.FTZ R115, R132, c[0x0][0x2d0], -R106.reuse ;  /* 0x0000b40084737a23 */ /* 0x100fe2000001086a */
[----:B------:R-:W-:Y:S01]  /*c070*/  MOV R132, R186 ;  /* 0x000000ba00847202 */ /* 0x000fe20000000f00 */
[----:B----4-:R-:W4:Y:S03]  /*c080*/  LDSM.16.MT88.4 R88, [R224+0x2100] ;  /* 0x00210000e058783b */ /* 0x010f260000004200 */
[----:B------:R-:W-:Y:S04]  /*c090*/  MOV R143, R132 ;  /* 0x00000084008f7202 */ /* 0x000fe80000000f00 */
[----:B------:R2:W2:Y:S01]  /*c0a0*/  MUFU.EX2 R186, R102 ;  /* 0x0000006600ba7308 */ /* 0x0004a20000000800 */
[----:B------:R-:W-:Y:S01]  /*c0b0*/  FADD.FTZ R103, R250, R73 ;  /* 0x00000049fa677221 */ /* 0x000fe20000010000 */
[----:B------:R-:W-:Y:S08]  /*c0c0*/  F2FP.PACK_AB R73, R173, R174 ;  /* 0x000000aead49723e */ /* 0x000ff000000000ff */
[----:B------:R-:W4:Y:S01]  /*c0d0*/  MUFU.EX2 R105, R105 ;  /* 0x0000006900697308 */ /* 0x000f220000000800 */
[----:B-1----:R-:W-:Y:S02]  /*c0e0*/  FFMA.FTZ R80, R113, c[0x0][0x2d0], -R3 ;  /* 0x0000b40071507a23 */ /* 0x002fe40000010803 */
[--C-:B------:R-:W-:Y:S01]  /*c0f0*/  FFMA.FTZ R113, R134, c[0x0][0x2d0], -R106.reuse ;  /* 0x0000b40086717a23 */ /* 0x100fe2000001086a */
[----:B------:R-:W-:Y:S01]  /*c100*/  MOV R134, R184 ;  /* 0x000000b800867202 */ /* 0x000fe20000000f00 */
[----:B------:R-:W-:Y:S05]  /*c110*/  FFMA.FTZ R106, R188, c[0x0][0x2d0], -R106 ;  /* 0x0000b400bc6a7a23 */ /* 0x000fea000001086a */
[----:B------:R1:W-:Y:S01]  /*c120*/  MUFU.EX2 R110, R80 ;  /* 0x00000050006e7308 */ /* 0x0003e20000000800 */
[----:B--2---:R-:W-:Y:S01]  /*c130*/  FFMA.FTZ R69, R69, R139, R221 ;  /* 0x0000008b45457223 */ /* 0x004fe200000100dd */
[----:B------:R-:W-:Y:S01]  /*c140*/  MOV R139, R134 ;  /* 0x00000086008b7202 */ /* 0x000fe20000000f00 */
[----:B------:R-:W-:Y:S01]  /*c150*/  FFMA.FTZ R102, R148, c[0x0][0x2d0], -R3 ;  /* 0x0000b40094667a23 */ /* 0x000fe20000010803 */
[----:B------:R-:W-:Y:S01]  /*c160*/  MOV R221, R120 ;  /* 0x0000007800dd7202 */ /* 0x000fe20000000f00 */
[----:B------:R-:W-:Y:S01]  /*c170*/  FADD.FTZ R69, R223, R69 ;  /* 0x00000045df457221 */ /* 0x000fe20000010000 */
[----:B------:R-:W-:Y:S04]  /*c180*/  F2FP.PACK_AB R182, R185, R186 ;  /* 0x000000bab9b6723e */ /* 0x000fe800000000ff */
[----:B------:R2:W-:Y:S01]  /*c190*/  MUFU.EX2 R188, R100 ;  /* 0x0000006400bc7308 */ /* 0x0005e20000000800 */
[-C--:B----4-:R-:W-:Y:S03]  /*c1a0*/  HMMA.16816.F32 R4, R76, R88.reuse, R4 ;  /* 0x000000584c04723c */ /* 0x090fe60000001804 */
[----:B------:R-:W-:Y:S06]  /*c1b0*/  F2FP.PACK_AB R183, R105, R108 ;  /* 0x0000006c69b7723e */ /* 0x000fec00000000ff */
[----:B------:R-:W-:Y:S03]  /*c1c0*/  MUFU.EX2 R106, R106 ;  /* 0x0000006a006a7308 */ /* 0x000fe60000000800 */
[----:B-1----:R-:W-:Y:S07]  /*c1d0*/  F2FP.PACK_AB R80, R171, R205 ;  /* 0x000000cdab50723e */ /* 0x002fee00000000ff */
[----:B------:R-:W1:Y:S01]  /*c1e0*/  MUFU.EX2 R115, R115 ;  /* 0x0000007300737308 */ /* 0x000e620000000800 */
[C---:B------:R-:W-:Y:S04]  /*c1f0*/  HMMA.16816.F32 R8, R80.reuse, R88, R8 ;  /* 0x000000585008723c */ /* 0x040fe80000001808 */
[----:B--2---:R-:W-:Y:S02]  /*c200*/  FFMA.FTZ R100, R149, c[0x0][0x2d0], -R3 ;  /* 0x0000b40095647a23 */ /* 0x004fe40000010803 */
[----:B------:R-:W-:Y:S01]  /*c210*/  LDSM.16.MT88.4 R148, [R227+0x3100] ;  /* 0x00310000e394783b */ /* 0x000fe20000004200 */
[----:B---3--:R-:W-:Y:S01]  /*c220*/  FFMA.FTZ R0, R0, R135, R189 ;  /* 0x0000008700007223 */ /* 0x008fe200000100bd */
[-C--:B------:R-:W-:Y:S01]  /*c230*/  HMMA.16816.F32 R12, R80, R90.reuse, R12 ;  /* 0x0000005a500c723c */ /* 0x080fe2000000180c */
[----:B------:R-:W2:Y:S03]  /*c240*/  MUFU.EX2 R184, R104 ;  /* 0x0000006800b87308 */ /* 0x000ea60000000800 */
[----:B------:R-:W-:Y:S02]  /*c250*/  MOV R189, R127 ;  /* 0x0000007f00bd7202 */ /* 0x000fe40000000f00 */
[----:B------:R-:W-:Y:S02]  /*c260*/  LDSM.16.MT88.4 R132, [R224+0x3100] ;  /* 0x00310000e084783b */ /* 0x000fe40000004200 */
[C---:B------:R-:W-:Y:S03]  /*c270*/  HMMA.16816.F32 R16, R76.reuse, R90, R16 ;  /* 0x0000005a4c10723c */ /* 0x040fe60000001810 */
[----:B------:R3:W4:Y:S01]  /*c280*/  MUFU.EX2 R187, R101 ;  /* 0x0000006500bb7308 */ /* 0x0007220000000800 */
[----:B-1----:R-:W-:Y:S02]  /*c290*/  F2FP.PACK_AB R178, R106, R115 ;  /* 0x000000736ab2723e */ /* 0x002fe400000000ff */
[----:B------:R-:W1:Y:S02]  /*c2a0*/  LDSM.16.MT88.4 R88, [R224+0x2900] ;  /* 0x00290000e058783b */ /* 0x000e640000004200 */
[-C--:B------:R-:W-:Y:S05]  /*c2b0*/  HMMA.16816.F32 R20, R76, R92.reuse, R20 ;  /* 0x0000005c4c14723c */ /* 0x080fea0000001814 */
[----:B------:R-:W4:Y:S03]  /*c2c0*/  MUFU.EX2 R113, R113 ;  /* 0x0000007100717308 */ /* 0x000f260000000800 */
[C---:B------:R-:W-:Y:S04]  /*c2d0*/  HMMA.16816.F32 R24, R80.reuse, R92, R24 ;  /* 0x0000005c5018723c */ /* 0x040fe80000001818 */
[----:B--2---:R-:W-:Y:S01]  /*c2e0*/  F2FP.PACK_AB R181, R107, R184 ;  /* 0x000000b86bb5723e */ /* 0x004fe200000000ff */
[--C-:B------:R-:W-:Y:S01]  /*c2f0*/  FFMA.FTZ R104, R75, c[0x0][0x2d0], -R3.reuse ;  /* 0x0000b4004b687a23 */ /* 0x100fe20000010803 */
[----:B------:R-:W-:Y:S01]  /*c300*/  F2FP.PACK_AB R75, R201, R200 ;  /* 0x000000c8c94b723e */ /* 0x000fe200000000ff */
[----:B------:R-:W-:Y:S01]  /*c310*/  FFMA.FTZ R3, R74, c[0x0][0x2d0], -R3 ;  /* 0x0000b4004a037a23 */ /* 0x000fe20000010803 */
[-C--:B------:R-:W-:Y:S01]  /*c320*/  HMMA.16816.F32 R28, R80, R94.reuse, R28 ;  /* 0x0000005e501c723c */ /* 0x080fe2000000181c */
[----:B------:R-:W-:Y:S03]  /*c330*/  MUFU.EX2 R100, R100 ;  /* 0x0000006400647308 */ /* 0x000fe60000000800 */
[----:B------:R-:W-:Y:S01]  /*c340*/  F2FP.PACK_AB R74, R202, R203 ;  /* 0x000000cbca4a723e */ /* 0x000fe200000000ff */
[----:B---3--:R-:W-:Y:S01]  /*c350*/  FADD.FTZ R101, R190, R0 ;  /* 0x00000000be657221 */ /* 0x008fe20000010000 */
[----:B----4-:R-:W-:Y:S02]  /*c360*/  F2FP.PACK_AB R180, R187, R188 ;  /* 0x000000bcbbb4723e */ /* 0x010fe400000000ff */
[C---:B------:R-:W-:Y:S01]  /*c370*/  HMMA.16816.F32 R32, R76.reuse, R94, R32 ;  /* 0x0000005e4c20723c */ /* 0x040fe20000001820 */
[----:B------:R-:W2:Y:S02]  /*c380*/  LDSM.16.MT88.4 R92, [R227+0x2900] ;  /* 0x00290000e35c783b */ /* 0x000ea40000004200 */
[----:B------:R-:W3:Y:S01]  /*c390*/  MUFU.EX2 R102, R102 ;  /* 0x0000006600667308 */ /* 0x000ee20000000800 */
[----:B------:R-:W-:Y:S04]  /*c3a0*/  F2FP.PACK_AB R176, R114, R113 ;  /* 0x0000007172b0723e */ /* 0x000fe800000000ff */
[-C--:B------:R-:W-:Y:S08]  /*c3b0*/  HMMA.16816.F32 R36, R76, R96.reuse, R36 ;  /* 0x000000604c24723c */ /* 0x080ff00000001824 */
[C---:B------:R-:W-:Y:S08]  /*c3c0*/  HMMA.16816.F32 R40, R80.reuse, R96, R40 ;  /* 0x000000605028723c */ /* 0x040ff00000001828 */
[-C--:B------:R-:W-:Y:S04]  /*c3d0*/  HMMA.16816.F32 R44, R80, R98.reuse, R44 ;  /* 0x00000062502c723c */ /* 0x080fe8000000182c */
[----:B---3--:R-:W-:Y:S04]  /*c3e0*/  F2FP.PACK_AB R177, R102, R100 ;  /* 0x0000006466b1723e */ /* 0x008fe800000000ff */
[C---:B------:R-:W-:Y:S01]  /*c3f0*/  HMMA.16816.F32 R48, R76.reuse, R98, R48 ;  /* 0x000000624c30723c */ /* 0x040fe20000001830 */
[----:B------:R-:W3:Y:S07]  /*c400*/  LDSM.16.MT88.4 R96, [R225+0x2900] ;  /* 0x00290000e160783b */ /* 0x000eee0000004200 */
[-C--:B------:R-:W-:Y:S08]  /*c410*/  HMMA.16816.F32 R52, R76, R84.reuse, R52 ;  /* 0x000000544c34723c */ /* 0x080ff00000001834 */
[C---:B------:R-:W-:Y:S07]  /*c420*/  HMMA.16816.F32 R56, R80.reuse, R84, R56 ;  /* 0x000000545038723c */ /* 0x040fee0000001838 */
[----:B------:R-:W-:Y:S01]  /*c430*/  FADD.FTZ R84, R247, R72 ;  /* 0x00000048f7547221 */ /* 0x000fe20000010000 */
[-C--:B------:R-:W-:Y:S01]  /*c440*/  HMMA.16816.F32 R60, R80, R86.reuse, R60 ;  /* 0x00000056503c723c */ /* 0x080fe2000000183c */
[----:B------:R-:W4:Y:S03]  /*c450*/  LDSM.16.MT88.4 R80, [R226+0x2900] ;  /* 0x00290000e250783b */ /* 0x000f260000004200 */
[----:B------:R-:W-:Y:S01]  /*c460*/  F2FP.PACK_AB R72, R175, R204 ;  /* 0x000000ccaf48723e */ /* 0x000fe200000000ff */
[----:B------:R-:W-:Y:S01]  /*c470*/  FADD.FTZ R0, R251, R84 ;  /* 0x00000054fb007221 */ /* 0x000fe20000010000 */
[----:B------:R-:W-:Y:S01]  /*c480*/  MOV R247, R130 ;  /* 0x0000008200f77202 */ /* 0x000fe20000000f00 */
[----:B------:R-:W-:Y:S01]  /*c490*/  FADD.FTZ R85, R248, R69 ;  /* 0x00000045f8557221 */ /* 0x000fe20000010000 */
[----:B------:R-:W-:Y:S01]  /*c4a0*/  HMMA.16816.F32 R64, R76, R86, R64 ;  /* 0x000000564c40723c */ /* 0x000fe20000001840 */
[----:B------:R2:W-:Y:S03]  /*c4b0*/  MUFU.EX2 R86, R3 ;  /* 0x0000000300567308 */ /* 0x0005e60000000800 */
[----:B------:R-:W-:Y:S02]  /*c4c0*/  FADD.FTZ R69, R143, R103 ;  /* 0x000000678f457221 */ /* 0x000fe40000010000 */
[----:B------:R-:W-:Y:S01]  /*c4d0*/  FADD.FTZ R0, R142, R0 ;  /* 0x000000008e007221 */ /* 0x000fe20000010000 */
[----:B------:R-:W-:Y:S01]  /*c4e0*/  F2FP.PACK_AB R76, R193, R172 ;  /* 0x000000acc14c723e */ /* 0x000fe200000000ff */
[-C--:B-1----:R-:W-:Y:S03]  /*c4f0*/  HMMA.16816.F32 R4, R72, R88.reuse, R4 ;  /* 0x000000584804723c */ /* 0x082fe60000001804 */
[----:B------:R-:W1:Y:S02]  /*c500*/  MUFU.EX2 R87, R104 ;  /* 0x0000006800577308 */ /* 0x000e640000000800 */
[----:B------:R-:W-:Y:S01]  /*c510*/  F2FP.PACK_AB R78, R191, R192 ;  /* 0x000000c0bf4e723e */ /* 0x000fe200000000ff */
[----:B------:R-:W-:Y:S01]  /*c520*/  FADD.FTZ R85, R139, R85 ;  /* 0x000000558b557221 */ /* 0x000fe20000010000 */
[----:B------:R-:W-:Y:S01]  /*c530*/  F2FP.PACK_AB R77, R111, R112 ;  /* 0x000000706f4d723e */ /* 0x000fe200000000ff */
[----:B------:R-:W-:Y:S01]  /*c540*/  FADD.FTZ R84, R198, R101 ;  /* 0x00000065c6547221 */ /* 0x000fe20000010000 */
[----:B------:R-:W-:Y:S07]  /*c550*/  F2FP.PACK_AB R79, R110, R109 ;  /* 0x0000006d6e4f723e */ /* 0x000fee00000000ff */
[C---:B------:R-:W-:Y:S04]  /*c560*/  HMMA.16816.F32 R8, R76.reuse, R88, R8 ;  /* 0x000000584c08723c */ /* 0x040fe80000001808 */
[----:B--2---:R-:W-:Y:S04]  /*c570*/  FADD.FTZ R3, R199, R84 ;  /* 0x00000054c7037221 */ /* 0x004fe80000010000 */
[-C--:B------:R-:W-:Y:S04]  /*c580*/  HMMA.16816.F32 R12, R76, R90.reuse, R12 ;  /* 0x0000005a4c0c723c */ /* 0x080fe8000000180c */
[----:B-1----:R-:W-:Y:S01]  /*c590*/  F2FP.PACK_AB R179, R86, R87 ;  /* 0x0000005756b3723e */ /* 0x002fe200000000ff */
[----:B------:R-:W-:Y:S03]  /*c5a0*/  FADD.FTZ R3, R195, R3 ;  /* 0x00000003c3037221 */ /* 0x000fe60000010000 */
[C---:B------:R-:W-:Y:S04]  /*c5b0*/  HMMA.16816.F32 R16, R72.reuse, R90, R16 ;  /* 0x0000005a4810723c */ /* 0x040fe80000001810 */
[----:B------:R-:W-:Y:S04]  /*c5c0*/  FADD.FTZ R3, R194, R3 ;  /* 0x00000003c2037221 */ /* 0x000fe80000010000 */
[-C--:B------:R-:W-:Y:S04]  /*c5d0*/  HMMA.16816.F32 R20, R72, R92.reuse, R20 ;  /* 0x0000005c4814723c */ /* 0x080fe80000001814 */
[----:B------:R-:W-:Y:S04]  /*c5e0*/  FADD.FTZ R3, R196, R3 ;  /* 0x00000003c4037221 */ /* 0x000fe80000010000 */
[C---:B------:R-:W-:Y:S04]  /*c5f0*/  HMMA.16816.F32 R24, R76.reuse, R92, R24 ;  /* 0x0000005c4c18723c */ /* 0x040fe80000001818 */
[----:B------:R-:W-:Y:S04]  /*c600*/  FADD.FTZ R3, R197, R3 ;  /* 0x00000003c5037221 */ /* 0x000fe80000010000 */
[-C--:B------:R-:W-:Y:S08]  /*c610*/  HMMA.16816.F32 R28, R76, R94.reuse, R28 ;  /* 0x0000005e4c1c723c */ /* 0x080ff0000000181c */
[C---:B------:R-:W-:Y:S08]  /*c620*/  HMMA.16816.F32 R32, R72.reuse, R94, R32 ;  /* 0x0000005e4820723c */ /* 0x040ff00000001820 */
[-C--:B---3--:R-:W-:Y:S08]  /*c630*/  HMMA.16816.F32 R36, R72, R96.reuse, R36 ;  /* 0x000000604824723c */ /* 0x088ff00000001824 */
[C---:B------:R-:W-:Y:S08]  /*c640*/  HMMA.16816.F32 R40, R76.reuse, R96, R40 ;  /* 0x000000604c28723c */ /* 0x040ff00000001828 */
[-C--:B------:R-:W-:Y:S08]  /*c650*/  HMMA.16816.F32 R44, R76, R98.reuse, R44 ;  /* 0x000000624c2c723c */ /* 0x080ff0000000182c */
[C---:B------:R-:W-:Y:S08]  /*c660*/  HMMA.16816.F32 R48, R72.reuse, R98, R48 ;  /* 0x000000624830723c */ /* 0x040ff00000001830 */
[-C--:B----4-:R-:W-:Y:S08]  /*c670*/  HMMA.16816.F32 R52, R72, R80.reuse, R52 ;  /* 0x000000504834723c */ /* 0x090ff00000001834 */
[C---:B------:R-:W-:Y:S07]  /*c680*/  HMMA.16816.F32 R56, R76.reuse, R80, R56 ;  /* 0x000000504c38723c */ /* 0x040fee0000001838 */
[----:B------:R-:W-:Y:S01]  /*c690*/  FADD.FTZ R81, R138, R69 ;  /* 0x000000458a517221 */ /* 0x000fe20000010000 */
[-C--:B------:R-:W-:Y:S04]  /*c6a0*/  HMMA.16816.F32 R60, R76, R82.reuse, R60 ;  /* 0x000000524c3c723c */ /* 0x080fe8000000183c */
[----:B------:R-:W-:Y:S02]  /*c6b0*/  FADD.FTZ R80, R137, R0 ;  /* 0x0000000089507221 */ /* 0x000fe40000010000 */
[----:B------:R-:W-:Y:S02]  /*c6c0*/  FADD.FTZ R69, R136, R85 ;  /* 0x0000005588457221 */ /* 0x000fe40000010000 */
[----:B------:R-:W-:Y:S01]  /*c6d0*/  FADD.FTZ R80, R129, R80 ;  /* 0x0000005081507221 */ /* 0x000fe20000010000 */
[----:B------:R-:W-:Y:S04]  /*c6e0*/  HMMA.16816.F32 R64, R72, R82, R64 ;  /* 0x000000524840723c */ /* 0x000fe80000001840 */
[----:B------:R-:W-:Y:S02]  /*c6f0*/  FADD.FTZ R69, R123, R69 ;  /* 0x000000457b457221 */ /* 0x000fe40000010000 */
[----:B------:R-:W-:Y:S02]  /*c700*/  FADD.FTZ R80, R126, R80 ;  /* 0x000000507e507221 */ /* 0x000fe40000010000 */
[----:B------:R-:W-:Y:S02]  /*c710*/  FADD.FTZ R69, R125, R69 ;  /* 0x000000457d457221 */ /* 0x000fe40000010000 */
[-C--:B------:R-:W-:Y:S05]  /*c720*/  HMMA.16816.F32 R124, R180, R132.reuse, R4 ;  /* 0x00000084b47c723c */ /* 0x080fea0000001804 */
[----:B------:R-:W-:Y:S02]  /*c730*/  FADD.FTZ R0, R131, R81 ;  /* 0x0000005183007221 */ /* 0x000fe40000010000 */
[----:B------:R-:W-:Y:S02]  /*c740*/  FADD.FTZ R4, R247, R69 ;  /* 0x00000045f7047221 */ /* 0x000fe40000010000 */
[----:B------:R-:W-:Y:S02]  /*c750*/  FADD.FTZ R0, R122, R0 ;  /* 0x000000007a007221 */ /* 0x000fe40000010000 */
[C---:B------:R-:W-:Y:S04]  /*c760*/  HMMA.16816.F32 R120, R176.reuse, R132, R8 ;  /* 0x00000084b078723c */ /* 0x040fe80000001808 */
[----:B------:R-:W-:Y:S02]  /*c770*/  FADD.FTZ R0, R141, R0 ;  /* 0x000000008d007221 */ /* 0x000fe40000010000 */
[----:B------:R-:W-:Y:S02]  /*c780*/  FADD.FTZ R7, R145, R4 ;  /* 0x0000000491077221 */ /* 0x000fe40000010000 */
[----:B------:R-:W-:Y:S01]  /*c790*/  FADD.FTZ R8, R140, R80 ;  /* 0x000000508c087221 */ /* 0x000fe20000010000 */
[-C--:B------:R-:W-:Y:S03]  /*c7a0*/  HMMA.16816.F32 R128, R176, R134.reuse, R12 ;  /* 0x00000086b080723c */ /* 0x080fe6000000180c */
[----:B------:R-:W-:Y:S02]  /*c7b0*/  FADD.FTZ R0, R249, R0 ;  /* 0x00000000f9007221 */ /* 0x000fe40000010000 */
[----:B------:R-:W-:Y:S02]  /*c7c0*/  FADD.FTZ R8, R147, R8 ;  /* 0x0000000893087221 */ /* 0x000fe40000010000 */
[----:B------:R-:W-:Y:S01]  /*c7d0*/  FADD.FTZ R6, R144, R3 ;  /* 0x0000000390067221 */ /* 0x000fe20000010000 */
        /* <DEDUP_REMOVED lines=8> */
[C---:B------:R-:W-:Y:S01]  /*c860*/  HMMA.16816.F32 R140, R176.reuse, R148, R24 ;  /* 0x00000094b08c723c */ /* 0x040fe20000001818 */
[----:B------:R-:W1:Y:S03]  /*c870*/  LDSM.16.MT88.4 R4, [R226+0x3100] ;  /* 0x00310000e204783b */ /* 0x000e660000004200 */
        /* <DEDUP_REMOVED lines=10> */
[----:B------:R-:W-:Y:S02]  /*c920*/  FADD.FTZ R9, R155, R0 ;  /* 0x000000009b097221 */ /* 0x000fe40000010000 */
[-C--:B------:R-:W-:Y:S03]  /*c930*/  HMMA.16816.F32 R152, R180, R164.reuse, R36 ;  /* 0x000000a4b498723c */ /* 0x080fe60000001824 */
[----:B------:R-:W-:Y:S02]  /*c940*/  FADD.FTZ R8, R157, R12 ;  /* 0x0000000c9d087221 */ /* 0x000fe40000010000 */
[----:B------:R-:W-:Y:S02]  /*c950*/  FADD.FTZ R3, R219, R11 ;  /* 0x0000000bdb037221 */ /* 0x000fe40000010000 */
[----:B------:R-:W-:Y:S02]  /*c960*/  FADD.FTZ R0, R216, R10 ;  /* 0x0000000ad8007221 */ /* 0x000fe40000010000 */
[----:B------:R-:W-:Y:S03]  /*c970*/  FADD.FTZ R12, R158, R9 ;  /* 0x000000099e0c7221 */ /* 0x000fe60000010000 */
[----:B------:R-:W-:Y:S02]  /*c980*/  FADD.FTZ R11, R156, R8 ;  /* 0x000000089c0b7221 */ /* 0x000fe40000010000 */
[----:B------:R-:W-:Y:S02]  /*c990*/  FADD.FTZ R10, R217, R3 ;  /* 0x00000003d90a7221 */ /* 0x000fe40000010000 */
[----:B------:R-:W-:Y:S02]  /*c9a0*/  FADD.FTZ R9, R159, R0 ;  /* 0x000000009f097221 */ /* 0x000fe40000010000 */
[----:B------:R-:W-:Y:S01]  /*c9b0*/  FADD.FTZ R8, R213, R12 ;  /* 0x0000000cd5087221 */ /* 0x000fe20000010000 */
[C---:B------:R-:W-:Y:S04]  /*c9c0*/  HMMA.16816.F32 R156, R176.reuse, R164, R40 ;  /* 0x000000a4b09c723c */ /* 0x040fe80000001828 */
[----:B------:R-:W-:Y:S02]  /*c9d0*/  FADD.FTZ R3, R161, R11 ;  /* 0x0000000ba1037221 */ /* 0x000fe40000010000 */
[----:B------:R-:W-:Y:S02]  /*c9e0*/  FADD.FTZ R0, R218, R10 ;  /* 0x0000000ada007221 */ /* 0x000fe40000010000 */
[----:B------:R-:W-:Y:S04]  /*c9f0*/  FADD.FTZ R12, R215, R9 ;  /* 0x00000009d70c7221 */ /* 0x000fe80000010000 */
[----:B------:R-:W-:Y:S02]  /*ca00*/  FADD.FTZ R11, R163, R8 ;  /* 0x00000008a30b7221 */ /* 0x000fe40000010000 */
        /* <DEDUP_REMOVED lines=11> */
[----:B------:R-:W-:Y:S03]  /*cac0*/  MOV R118, R2 ;  /* 0x0000000200767202 */ /* 0x000fe60000000f00 */
[----:B------:R-:W-:Y:S02]  /*cad0*/  FADD.FTZ R8, R212, R12 ;  /* 0x0000000cd4087221 */ /* 0x000fe40000010000 */
[----:B------:R-:W-:Y:S02]  /*cae0*/  FADD.FTZ R3, R208, R11 ;  /* 0x0000000bd0037221 */ /* 0x000fe40000010000 */
[----:B------:R-:W-:Y:S02]  /*caf0*/  FADD.FTZ R0, R170, R10 ;  /* 0x0000000aaa007221 */ /* 0x000fe40000010000 */
[----:B------:R-:W-:Y:S01]  /*cb00*/  FADD.FTZ R12, R117, R9 ;  /* 0x00000009750c7221 */ /* 0x000fe20000010000 */
[----:B------:R-:W-:Y:S01]  /*cb10*/  MOV R117, R68 ;  /* 0x0000004400757202 */ /* 0x000fe20000000f00 */
[----:B------:R-:W-:Y:S02]  /*cb20*/  FADD.FTZ R11, R210, R8 ;  /* 0x00000008d20b7221 */ /* 0x000fe40000010000 */
[----:B------:R-:W-:Y:S02]  /*cb30*/  FADD.FTZ R10, R206, R3 ;  /* 0x00000003ce0a7221 */ /* 0x000fe40000010000 */
[----:B------:R-:W-:Y:S02]  /*cb40*/  FADD.FTZ R9, R169, R0 ;  /* 0x00000000a9097221 */ /* 0x000fe40000010000 */
[----:B------:R-:W-:Y:S01]  /*cb50*/  FADD.FTZ R8, R116, R12 ;  /* 0x0000000c74087221 */ /* 0x000fe20000010000 */
[-C--:B-1----:R-:W-:Y:S03]  /*cb60*/  HMMA.16816.F32 R168, R180, R4.reuse, R52 ;  /* 0x00000004b4a8723c */ /* 0x082fe60000001834 */
[----:B------:R-:W-:Y:S01]  /*cb70*/  FADD.FTZ R3, R204, R11 ;  /* 0x0000000bcc037221 */ /* 0x000fe20000010000 */
[----:B------:R-:W-:Y:S01]  /*cb80*/  MOV R116, R70 ;  /* 0x0000004600747202 */ /* 0x000fe20000000f00 */
[----:B------:R-:W-:Y:S02]  /*cb90*/  FADD.FTZ R0, R174, R10 ;  /* 0x0000000aae007221 */ /* 0x000fe40000010000 */
[----:B------:R-:W-:Y:S02]  /*cba0*/  FADD.FTZ R11, R172, R9 ;  /* 0x00000009ac0b7221 */ /* 0x000fe40000010000 */
[----:B------:R-:W-:Y:S03]  /*cbb0*/  FADD.FTZ R10, R112, R8 ;  /* 0x00000008700a7221 */ /* 0x000fe60000010000 */
        /* <DEDUP_REMOVED lines=11> */
[----:B------:R-:W-:Y:S04]  /*cc70*/  HMMA.16816.F32 R180, R180, R6, R64 ;  /* 0x00000006b4b4723c */ /* 0x000fe80000001840 */
[----:B------:R-:W-:Y:S02]  /*cc80*/  FADD.FTZ R4, R201, R10 ;  /* 0x0000000ac9047221 */ /* 0x000fe40000010000 */
[----:B------:R-:W-:Y:S02]  /*cc90*/  FADD.FTZ R3, R191, R8 ;  /* 0x00000008bf037221 */ /* 0x000fe40000010000 */
[----:B------:R-:W-:Y:S04]  /*cca0*/  FADD.FTZ R9, R188, R9 ;  /* 0x00000009bc097221 */ /* 0x000fe80000010000 */
[----:B------:R-:W-:Y:S02]  /*ccb0*/  FADD.FTZ R0, R110, R5 ;  /* 0x000000056e007221 */ /* 0x000fe40000010000 */
        /* <DEDUP_REMOVED lines=10> */
[----:B------:R-:W-:Y:S01]  /*cd60*/  FADD.FTZ R4, R108, R0 ;  /* 0x000000006c047221 */ /* 0x000fe20000010000 */
[----:B------:R-:W-:Y:S01]  /*cd70*/  STL [R1+0x1c], R5 ;  /* 0x00001c0501007387 */ /* 0x000fe20000100800 */
[----:B------:R-:W-:Y:S02]  /*cd80*/  FADD.FTZ R3, R106, R3 ;  /* 0x000000036a037221 */ /* 0x000fe40000010000 */
[----:B------:R-:W-:Y:S02]  /*cd90*/  FADD.FTZ R4, R105, R4 ;  /* 0x0000000469047221 */ /* 0x000fe40000010000 */
[----:B------:R-:W-:Y:S03]  /*cda0*/  FADD.FTZ R0, R87, R7 ;  /* 0x0000000757007221 */ /* 0x000fe60000010000 */
[----:B------:R-:W-:Y:S01]  /*cdb0*/  STL [R1+0x18], R4 ;  /* 0x0000180401007387 */ /* 0x000fe20000100800 */
[----:B------:R-:W-:Y:S03]  /*cdc0*/  FADD.FTZ R0, R86, R0 ;  /* 0x0000000056007221 */ /* 0x000fe60000010000 */
[----:B------:R1:W-:Y:S04]  /*cdd0*/  STL [R1+0x20], R3 ;  /* 0x0000200301007387 */ /* 0x0003e80000100800 */
[----:B------:R2:W-:Y:S01]  /*cde0*/  STL [R1+0x24], R0 ;  /* 0x0000240001007387 */ /* 0x0005e20000100800 */
[----:B-1----:R-:W-:Y:S01]  /*cdf0*/  MOV R3, R71 ;  /* 0x0000004700037202 */ /* 0x002fe20000000f00 */
[----:B------:R-:W-:-:S05]  /*ce00*/  @P1 BRA `(.L_x_3) ;  /* 0xffffaab000001947 */ /* 0x000fca000383ffff */
.L_x_2:
[----:B----4-:R-:W3:Y:S04]  /*ce10*/  LDL.LU R8, [R1+0x1c] ;  /* 0x00001c0001087983 */ /* 0x010ee80000300800 */
[----:B------:R-:W4:Y:S04]  /*ce20*/  LDL.LU R5, [R1+0x18] ;  /* 0x0000180001057983 */ /* 0x000f280000300800 */
[----:B--2---:R-:W2:Y:S04]  /*ce30*/  LDL.LU R4, [R1+0x20] ;  /* 0x0000200001047983 */ /* 0x004ea80000300800 */
[----:B------:R-:W2:Y:S04]  /*ce40*/  LDL.LU R0, [R1+0x24] ;  /* 0x0000240001007983 */ /* 0x000ea80000300800 */
[----:B------:R-:W2:Y:S01]  /*ce50*/  LDL.LU R13, [R1+0x50] ;  /* 0x00005000010d7983 */ /* 0x000ea20000300800 */
[----:B------:R-:W-:-:S03]  /*ce60*/  MOV R56, c[0x0][0x4e8] ;  /* 0x00013a0000387a02 */ /* 0x000fc60000000f00 */
[----:B------:R-:W2:Y:S01]  /*ce70*/  LDL.LU R57, [R1+0x54] ;  /* 0x0000540001397983 */ /* 0x000ea20000300800 */
[----:B------:R-:W-:-:S03]  /*ce80*/  ISETP.NE.AND P0, PT, R56, 0x1, PT ;  /* 0x000000013800780c */ /* 0x000fc60003f05270 */
[----:B------:R-:W1:Y:S02]  /*ce90*/  S2R R10, SR_CTAID.Y ;  /* 0x00000000000a7919 */ /* 0x000e640000002600 */
[----:B-1----:R-:W-:-:S04]  /*cea0*/  IMAD.WIDE.U32 R20, R10, c[0x0][0x490], RZ ;  /* 0x000124000a147a25 */ /* 0x002fc800078e00ff */
[----:B------:R-:W-:Y:S01]  /*ceb0*/  IMAD.MOV.U32 R49, RZ, RZ, -0x800000 ;  /* 0xff800000ff317424 */ /* 0x000fe200078e00ff */
[----:B------:R-:W-:Y:S01]  /*cec0*/  MOV R50, 0xff800000 ;  /* 0xff80000000327802 */ /* 0x000fe20000000f00 */
[----:B------:R-:W1:Y:S01]  /*ced0*/  S2R R55, SR_CTAID.X ;  /* 0x0000000000377919 */ /* 0x000e620000002500 */
[----:B------:R-:W-:Y:S01]  /*cee0*/  MOV R52, 0xff800000 ;  /* 0xff80000000347802 */ /* 0x000fe20000000f00 */
[----:B------:R-:W-:Y:S02]  /*cef0*/  IMAD.MOV.U32 R51, RZ, RZ, -0x800000 ;  /* 0xff800000ff337424 */ /* 0x000fe400078e00ff */
[----:B------:R-:W-:Y:S06]  /*cf00*/  BAR.SYNC.DEFER_BLOCKING 0x1, 0x80 ;  /* 0x0042000000007b1d */ /* 0x000fec0000010000 */
[----:B---3--:R-:W3:Y:S04]  /*cf10*/  SHFL.BFLY PT, R12, R8, 0x2, 0x1f ;  /* 0x0c401f00080c7f89 */ /* 0x008ee800000e0000 */
[----:B----4-:R-:W4:Y:S04]  /*cf20*/  SHFL.BFLY PT, R9, R5, 0x2, 0x1f ;  /* 0x0c401f0005097f89 */ /* 0x010f2800000e0000 */
[----:B--2---:R-:W2:Y:S04]  /*cf30*/  SHFL.BFLY PT, R7, R4, 0x2, 0x1f ;  /* 0x0c401f0004077f89 */ /* 0x004ea800000e0000 */
[----:B------:R-:W1:Y:S01]  /*cf40*/  SHFL.BFLY PT, R6, R0, 0x2, 0x1f ;  /* 0x0c401f0000067f89 */ /* 0x000e6200000e0000 */
[----:B------:R-:W-:-:S02]  /*cf50*/  IMAD.MOV.U32 R17, RZ, RZ, R13 ;  /* 0x000000ffff117224 */ /* 0x000fc400078e000d */
[----:B---3--:R-:W-:Y:S02]  /*cf60*/  FADD.FTZ R12, R12, R8 ;  /* 0x000000080c0c7221 */ /* 0x008fe40000010000 */
[----:B------:R-:W3:Y:S01]  /*cf70*/  S2R R8, SR_TID.X ;  /* 0x0000000000087919 */ /* 0x000ee20000002100 */
[----:B----4-:R-:W-:Y:S02]  /*cf80*/  FADD.FTZ R9, R9, R5 ;  /* 0x0000000509097221 */ /* 0x010fe40000010000 */
[----:B--2---:R-:W-:-:S03]  /*cf90*/  FADD.FTZ R7, R7, R4 ;  /* 0x0000000407077221 */ /* 0x004fc60000010000 */
[----:B------:R-:W2:Y:S01]  /*cfa0*/  SHFL.BFLY PT, R3, R9, 0x1, 0x1f ;  /* 0x0c201f0009037f89 */ /* 0x000ea200000e0000 */
[----:B-1----:R-:W-:-:S03]  /*cfb0*/  FADD.FTZ R6, R6, R0 ;  /* 0x0000000006067221 */ /* 0x002fc60000010000 */
[----:B------:R-:W1:Y:S04]  /*cfc0*/  SHFL.BFLY PT, R4, R7, 0x1, 0x1f ;  /* 0x0c201f0007047f89 */ /* 0x000e6800000e0000 */
[----:B------:R-:W4:Y:S04]  /*cfd0*/  SHFL.BFLY PT, R0, R12, 0x1, 0x1f ;  /* 0x0c201f000c007f89 */ /* 0x000f2800000e0000 */
[----:B------:R-:W4:Y:S01]  /*cfe0*/  SHFL.BFLY PT, R5, R6, 0x1, 0x1f ;  /* 0x0c201f0006057f89 */ /* 0x000f2200000e0000 */
[----:B---3--:R-:W-:-:S04]  /*cff0*/  SHF.R.S32.HI R54, RZ, 0x1f, R8 ;  /* 0x0000001fff367819 */ /* 0x008fc80000011408 */
[----:B------:R-:W-:Y:S01]  /*d000*/  LEA.HI R38, R54, R8, RZ, 0x5 ;  /* 0x0000000836267211 */ /* 0x000fe200078f28ff */
[----:B--2---:R-:W-:Y:S01]  /*d010*/  FADD.FTZ R9, R9, R3 ;  /* 0x0000000309097221 */ /* 0x004fe20000010000 */
[----:B------:R-:W-:Y:S01]  /*d020*/  SHF.R.S32.HI R3, RZ, 0x1f, R10 ;  /* 0x0000001fff037819 */ /* 0x000fe2000001140a */
[----:B-1----:R-:W-:-:S03]  /*d030*/  FADD.FTZ R7, R7, R4 ;  /* 0x0000000407077221 */ /* 0x002fc60000010000 */
[----:B------:R-:W-:Y:S01]  /*d040*/  FSETP.NE.FTZ.AND P4, PT, R9, RZ, PT ;  /* 0x000000ff0900720b */ /* 0x000fe20003f95000 */
[----:B------:R-:W-:Y:S02]  /*d050*/  IMAD R18, R3, c[0x0][0x490], RZ ;  /* 0x0001240003127a24 */ /* 0x000fe400078e02ff */
[----:B----4-:R-:W-:Y:S02]  /*d060*/  FADD.FTZ R12, R12, R0 ;  /* 0x000000000c0c7221 */ /* 0x010fe40000010000 */
[----:B------:R-:W-:-:S03]  /*d070*/  @P0 IMAD.HI.U32 R0, R13, c[0x0][0x4ec], RZ ;  /* 0x00013b000d000a27 */ /* 0x000fc600078e00ff */
[----:B------:R-:W-:Y:S01]  /*d080*/  FSETP.NE.FTZ.AND P5, PT, R12, RZ, PT ;  /* 0x000000ff0c00720b */ /* 0x000fe20003fb5000 */
[----:B------:R-:W-:Y:S01]  /*d090*/  FADD.FTZ R6, R6, R5 ;  /* 0x0000000506067221 */ /* 0x000fe20000010000 */
[----:B------:R-:W-:Y:S01]  /*d0a0*/  LEA.HI R5, R54, R8, RZ, 0x2 ;  /* 0x0000000836057211 */ /* 0x000fe200078f10ff */
[----:B------:R-:W-:Y:S01]  /*d0b0*/  IMAD R14, R3, c[0x0][0x3e8], RZ ;  /* 0x0000fa00030e7a24 */ /* 0x000fe200078e02ff */
[----:B------:R-:W-:Y:S01]  /*d0c0*/  LOP3.LUT R3, R38, 0xffffffe0, RZ, 0xc0, !PT ;  /* 0xffffffe026037812 */ /* 0x000fe200078ec0ff */
[----:B------:R-:W-:Y:S01]  /*d0d0*/  IMAD.MOV.U32 R4, RZ, RZ, RZ ;  /* 0x000000ffff047224 */ /* 0x000fe200078e00ff */
[----:B------:R-:W-:Y:S01]  /*d0e0*/  @P0 SHF.R.U32.HI R17, RZ, c[0x0][0x4f0], R0 ;  /* 0x00013c00ff110a19 */ /* 0x000fe20000011600 */
[----:B------:R-:W-:Y:S01]  /*d0f0*/  IMAD R18, R10, c[0x0][0x494], R18 ;  /* 0x000125000a127a24 */ /* 0x000fe200078e0212 */
[----:B------:R-:W-:Y:S01]  /*d100*/  MOV R0, RZ ;  /* 0x000000ff00007202 */ /* 0x000fe20000000f00 */
[----:B------:R-:W-:Y:S01]  /*d110*/  IMAD.IADD R3, R8, 0x1, -R3 ;  /* 0x0000000108037824 */ /* 0x000fe200078e0a03 */
[----:B------:R-:W-:-:S02]  /*d120*/  LOP3.LUT R24, R5, 0xfffffffc, RZ, 0xc0, !PT ;  /* 0xfffffffc05187812 */ /* 0x000fc400078ec0ff */
[----:B------:R-:W-:Y:S02]  /*d130*/  FSETP.NE.FTZ.AND P2, PT, R7, RZ, PT ;  /* 0x000000ff0700720b */ /* 0x000fe40003f55000 */
[-C--:B------:R-:W-:Y:S01]  /*d140*/  LEA.HI R54, R54, R8.reuse, RZ, 0x3 ;  /* 0x0000000836367211 */ /* 0x080fe200078f18ff */
[----:B------:R-:W1:Y:S01]  /*d150*/  @P5 MUFU.RCP R0, R12 ;  /* 0x0000000c00005308 */ /* 0x000e620000001000 */
[----:B------:R-:W-:Y:S01]  /*d160*/  IADD3 R24, -R24, R8, RZ ;  /* 0x0000000818187210 */ /* 0x000fe20007ffe1ff */
[----:B------:R-:W-:Y:S01]  /*d170*/  IMAD.MOV R8, RZ, RZ, -R17 ;  /* 0x000000ffff087224 */ /* 0x000fe200078e0a11 */
[----:B------:R-:W-:Y:S01]  /*d180*/  LOP3.LUT P3, RZ, R3, 0x3, RZ, 0xc0, !PT ;  /* 0x0000000303ff7812 */ /* 0x000fe2000786c0ff */
[----:B------:R-:W-:Y:S02]  /*d190*/  IMAD.MOV.U32 R3, RZ, RZ, RZ ;  /* 0x000000ffff037224 */ /* 0x000fe400078e00ff */
[----:B------:R-:W-:Y:S02]  /*d1a0*/  IMAD R48, R8, c[0x0][0x4e8], R13 ;  /* 0x00013a0008307a24 */ /* 0x000fe400078e020d */
[----:B------:R-:W2:Y:S01]  /*d1b0*/  S2R R8, SR_CTAID.Z ;  /* 0x0000000000087919 */ /* 0x000ea20000002700 */
[----:B------:R-:W3:Y:S01]  /*d1c0*/  @P4 MUFU.RCP R4, R9 ;  /* 0x0000000900044308 */ /* 0x000ee20000001000 */
[----:B------:R-:W-:Y:S01]  /*d1d0*/  FSETP.NE.FTZ.AND P1, PT, R6, RZ, PT ;  /* 0x000000ff0600720b */ /* 0x000fe20003f35000 */
[----:B------:R-:W-:Y:S01]  /*d1e0*/  IMAD.IADD R19, R21, 0x1, R18 ;  /* 0x0000000115137824 */ /* 0x000fe200078e0212 */
[----:B------:R-:W-:Y:S01]  /*d1f0*/  MOV R18, R20 ;  /* 0x0000001400127202 */ /* 0x000fe20000000f00 */
[----:B------:R-:W-:-:S02]  /*d200*/  IMAD R14, R10, c[0x0][0x3ec], R14 ;  /* 0x0000fb000a0e7a24 */ /* 0x000fc400078e020e */
[----:B------:R-:W-:Y:S02]  /*d210*/  IMAD.WIDE.U32 R10, R10, c[0x0][0x3e8], RZ ;  /* 0x0000fa000a0a7a25 */ /* 0x000fe400078e00ff */
[----:B------:R-:W4:Y:S02]  /*d220*/  @P2 MUFU.RCP R3, R7 ;  /* 0x0000000700032308 */ /* 0x000f240000001000 */
[C---:B-1----:R-:W-:Y:S01]  /*d230*/  FMUL.FTZ R125, R0.reuse, R125 ;  /* 0x0000007d007d7220 */ /* 0x042fe20000410000 */
[----:B------:R-:W-:Y:S01]  /*d240*/  IADD3 R15, R11, R14, RZ ;  /* 0x0000000e0b0f7210 */ /* 0x000fe20007ffe0ff */
[C---:B------:R-:W-:Y:S01]  /*d250*/  FMUL.FTZ R124, R0.reuse, R124 ;  /* 0x0000007c007c7220 */ /* 0x040fe20000410000 */
[----:B------:R-:W-:Y:S01]  /*d260*/  MOV R14, R10 ;  /* 0x0000000a000e7202 */ /* 0x000fe20000000f00 */
[C---:B------:R-:W-:Y:S02]  /*d270*/  FMUL.FTZ R133, R0.reuse, R133 ;  /* 0x0000008500857220 */ /* 0x040fe40000410000 */
[----:B------:R-:W-:-:S02]  /*d280*/  FMUL.FTZ R13, R0, R132 ;  /* 0x00000084000d7220 */ /* 0x000fc40000410000 */
[C---:B------:R-:W-:Y:S02]  /*d290*/  FMUL.FTZ R137, R0.reuse, R137 ;  /* 0x0000008900897220 */ /* 0x040fe40000410000 */
[C---:B------:R-:W-:Y:S02]  /*d2a0*/  FMUL.FTZ R22, R0.reuse, R136 ;  /* 0x0000008800167220 */ /* 0x040fe40000410000 */
[C---:B------:R-:W-:Y:S02]  /*d2b0*/  FMUL.FTZ R149, R0.reuse, R149 ;  /* 0x0000009500957220 */ /* 0x040fe40000410000 */
[C---:B------:R-:W-:Y:S02]  /*d2c0*/  FMUL.FTZ R25, R0.reuse, R148 ;  /* 0x0000009400197220 */ /* 0x040fe40000410000 */
[C---:B------:R-:W-:Y:S02]  /*d2d0*/  FMUL.FTZ R153, R0.reuse, R153 ;  /* 0x0000009900997220 */ /* 0x040fe40000410000 */
[----:B------:R-:W-:-:S02]  /*d2e0*/  FMUL.FTZ R32, R0, R152 ;  /* 0x0000009800207220 */ /* 0x000fc40000410000 */
[C---:B------:R-:W-:Y:S02]  /*d2f0*/  FMUL.FTZ R165, R0.reuse, R165 ;  /* 0x000000a500a57220 */ /* 0x040fe40000410000 */
[C---:B------:R-:W-:Y:S02]  /*d300*/  FMUL.FTZ R44, R0.reuse, R164 ;  /* 0x000000a4002c7220 */ /* 0x040fe40000410000 */
[C---:B------:R-:W-:Y:S02]  /*d310*/  FMUL.FTZ R169, R0.reuse, R169 ;  /* 0x000000a900a97220 */ /* 0x040fe40000410000 */
[C---:B------:R-:W-:Y:S02]  /*d320*/  FMUL.FTZ R42, R0.reuse, R168 ;  /* 0x000000a8002a7220 */ /* 0x040fe40000410000 */
[C---:B------:R-:W-:Y:S02]  /*d330*/  FMUL.FTZ R181, R0.reuse, R181 ;  /* 0x000000b500b57220 */ /* 0x040fe40000410000 */
[----:B------:R-:W-:Y:S01]  /*d340*/  FMUL.FTZ R180, R0, R180 ;  /* 0x000000b400b47220 */ /* 0x000fe20000410000 */
[----:B------:R-:W-:Y:S01]  /*d350*/  MOV R0, RZ ;  /* 0x000000ff00007202 */ /* 0x000fe20000000f00 */
[----:B---3--:R-:W-:-:S02]  /*d360*/  FMUL.FTZ R127, R4, R127 ;  /* 0x0000007f047f7220 */ /* 0x008fc40000410000 */
[----:B------:R-:W-:-:S03]  /*d370*/  FMUL.FTZ R126, R4, R126 ;  /* 0x0000007e047e7220 */ /* 0x000fc60000410000 */
[----:B------:R-:W1:Y:S01]  /*d380*/  @P1 MUFU.RCP R0, R6 ;  /* 0x0000000600001308 */ /* 0x000e620000001000 */
        /* <DEDUP_REMOVED lines=13> */
[----:B------:R-:W-:Y:S01]  /*d460*/  FMUL.FTZ R37, R4, R182 ;  /* 0x000000b604257220 */ /* 0x000fe20000410000 */
[----:B------:R-:W-:Y:S01]  /*d470*/  SHF.R.S32.HI R4, RZ, 0x2, R5 ;  /* 0x00000002ff047819 */ /* 0x000fe20000011405 */
[C---:B----4-:R-:W-:Y:S02]  /*d480*/  FMUL.FTZ R121, R3.reuse, R121 ;  /* 0x0000007903797220 */ /* 0x050fe40000410000 */
        /* <DEDUP_REMOVED lines=15> */
[----:B------:R-:W-:Y:S01]  /*d580*/  SHF.R.S32.HI R3, RZ, 0x1f, R5 ;  /* 0x0000001fff037819 */ /* 0x000fe20000011405 */
[----:B------:R-:W3:Y:S01]  /*d590*/  @P1 MUFU.LG2 R6, R6 ;  /* 0x0000000600061308 */ /* 0x000ee20000000c00 */
[----:B--2---:R-:W-:-:S02]  /*d5a0*/  SHF.R.S32.HI R5, RZ, 0x1f, R8 ;  /* 0x0000001fff057819 */ /* 0x004fc40000011408 */
[----:B------:R-:W-:-:S04]  /*d5b0*/  LEA.HI R3, R3, R4, RZ, 0x3 ;  /* 0x0000000403037211 */ /* 0x000fc800078f18ff */
[----:B------:R-:W-:Y:S01]  /*d5c0*/  LOP3.LUT R3, R3, 0xfffffff8, RZ, 0xc0, !PT ;  /* 0xfffffff803037812 */ /* 0x000fe200078ec0ff */
[C---:B------:R-:W-:Y:S02]  /*d5d0*/  IMAD R53, R5.reuse, c[0x0][0x498], RZ ;  /* 0x0001260005357a24 */ /* 0x040fe400078e02ff */
[----:B------:R-:W-:Y:S02]  /*d5e0*/  IMAD R47, R5, c[0x0][0x3f0], RZ ;  /* 0x0000fc00052f7a24 */ /* 0x000fe400078e02ff */
[C---:B-1----:R-:W-:Y:S02]  /*d5f0*/  FMUL.FTZ R123, R0.reuse, R123 ;  /* 0x0000007b007b7220 */ /* 0x042fe40000410000 */
        /* <DEDUP_REMOVED lines=15> */
[----:B------:R-:W-:Y:S01]  /*d6f0*/  @P2 MOV R0, 0x3f317218 ;  /* 0x3f31721800002802 */ /* 0x000fe20000000f00 */
[----:B------:R-:W-:Y:S01]  /*d700*/  IMAD.IADD R11, R4, 0x1, -R3 ;  /* 0x00000001040b7824 */ /* 0x000fe200078e0a03 */
[----:B------:R-:W-:Y:S01]  /*d710*/  @P5 MOV R4, 0x3f317218 ;  /* 0x3f31721800045802 */ /* 0x000fe20000000f00 */
[----:B------:R-:W-:-:S02]  /*d720*/  IMAD R53, R8, c[0x0][0x49c], R53 ;  /* 0x0001270008357a24 */ /* 0x000fc400078e0235 */
[C---:B------:R-:W-:Y:S02]  /*d730*/  IMAD R47, R8.reuse, c[0x0][0x3f4], R47 ;  /* 0x0000fd00082f7a24 */ /* 0x040fe400078e022f */
[C---:B------:R-:W-:Y:S01]  /*d740*/  IMAD.WIDE.U32 R34, R8.reuse, c[0x0][0x498], R18 ;  /* 0x0001260008227a25 */ /* 0x040fe200078e0012 */
[----:B------:R-:W1:Y:S03]  /*d750*/  @P2 MUFU.LG2 R7, R7 ;  /* 0x0000000700072308 */ /* 0x000e660000000c00 */
[----:B------:R-:W-:Y:S01]  /*d760*/  IMAD.WIDE.U32 R14, R8, c[0x0][0x3f0], R14 ;  /* 0x0000fc00080e7a25 */ /* 0x000fe200078e000e */
[----:B------:R-:W-:-:S03]  /*d770*/  @P1 MOV R8, 0x3f317218 ;  /* 0x3f31721800081802 */ /* 0x000fc60000000f00 */
[----:B------:R-:W-:Y:S02]  /*d780*/  @P4 IMAD.MOV.U32 R3, RZ, RZ, 0x3f317218 ;  /* 0x3f317218ff034424 */ /* 0x000fe400078e00ff */
[----:B------:R-:W-:Y:S02]  /*d790*/  @P5 FMUL.FTZ R10, R4, c[0x0][0x2d0] ;  /* 0x0000b400040a5a20 */ /* 0x000fe40000410000 */
[----:B------:R-:W-:Y:S02]  /*d7a0*/  @P4 FMUL.FTZ R5, R3, c[0x0][0x2d0] ;  /* 0x0000b40003054a20 */ /* 0x000fe40000410000 */
[----:B------:R-:W-:Y:S02]  /*d7b0*/  @P2 FMUL.FTZ R3, R0, c[0x0][0x2d0] ;  /* 0x0000b40000032a20 */ /* 0x000fe40000410000 */
[----:B---3--:R-:W-:Y:S02]  /*d7c0*/  @P1 FMUL.FTZ R4, R6, 0.69314718246459960938 ;  /* 0x3f31721806041820 */ /* 0x008fe40000410000 */
[----:B------:R-:W-:-:S04]  /*d7d0*/  @P1 FMUL.FTZ R0, R8, c[0x0][0x2d0] ;  /* 0x0000b40008001a20 */ /* 0x000fc80000410000 */
[----:B------:R-:W-:Y:S01]  /*d7e0*/  @P1 FFMA.FTZ R49, R0, R2, R4 ;  /* 0x0000000200311223 */ /* 0x000fe20000010004 */
[----:B------:R-:W-:Y:S01]  /*d7f0*/  SHF.R.S32.HI R0, RZ, 0x5, R38 ;  /* 0x00000005ff007819 */ /* 0x000fe20000011426 */
[----:B-1----:R-:W-:-:S03]  /*d800*/  @P2 FMUL.FTZ R7, R7, 0.69314718246459960938 ;  /* 0x3f31721807072820 */ /* 0x002fc60000410000 */
[----:B------:R-:W-:Y:S02]  /*d810*/  SHF.R.S32.HI R2, RZ, 0x1f, R0 ;  /* 0x0000001fff027819 */ /* 0x000fe40000011400 */
[----:B------:R-:W-:Y:S02]  /*d820*/  LEA.HI R4, R24, R24, RZ, 0x1 ;  /* 0x0000001818047211 */ /* 0x000fe400078f08ff */
[----:B------:R-:W-:Y:S01]  /*d830*/  LEA.HI R2, R2, R0, RZ, 0x2 ;  /* 0x0000000002027211 */ /* 0x000fe200078f10ff */
[----:B------:R-:W-:-:S03]  /*d840*/  @P2 FFMA.FTZ R50, R3, R68, R7 ;  /* 0x0000004403322223 */ /* 0x000fc60000010007 */
[----:B------:R-:W-:Y:S02]  /*d850*/  LOP3.LUT R3, R2, 0xffffffc, RZ, 0xc0, !PT ;  /* 0x0ffffffc02037812 */ /* 0x000fe400078ec0ff */
[----:B------:R-:W-:-:S04]  /*d860*/  LOP3.LUT R2, R4, 0x1ffffffe, RZ, 0xc0, !PT ;  /* 0x1ffffffe04027812 */ /* 0x000fc800078ec0ff */
[----:B------:R-:W-:Y:S02]  /*d870*/  IADD3 R7, R24, -R2, RZ ;  /* 0x8000000218077210 */ /* 0x000fe40007ffe0ff */
[----:B------:R-:W-:Y:S02]  /*d880*/  SHF.R.S32.HI R2, RZ, 0x2, R57 ;  /* 0x00000002ff027819 */ /* 0x000fe40000011439 */
[----:B------:R-:W2:Y:S04]  /*d890*/  LDL.LU R57, [R1+0x28] ;  /* 0x0000280001397983 */ /* 0x000ea80000300800 */
[----:B------:R-:W3:Y:S01]  /*d8a0*/  LDL.64 R58, [R1+0x30] ;  /* 0x00003000013a7983 */ /* 0x000ee20000100a00 */
[----:B------:R-:W1:Y:S08]  /*d8b0*/  @P5 MUFU.LG2 R12, R12 ;  /* 0x0000000c000c5308 */ /* 0x000e700000000c00 */
[----:B------:R-:W4:Y:S01]  /*d8c0*/  @P4 MUFU.LG2 R9, R9 ;  /* 0x0000000900094308 */ /* 0x000f220000000c00 */
[----:B------:R-:W-:Y:S01]  /*d8d0*/  SHF.R.S32.HI R6, RZ, 0x1f, R17 ;  /* 0x0000001fff067819 */ /* 0x000fe20000011411 */
[----:B-1----:R-:W-:-:S04]  /*d8e0*/  @P5 FMUL.FTZ R12, R12, 0.69314718246459960938 ;  /* 0x3f3172180c0c5820 */ /* 0x002fc80000410000 */
[----:B------:R-:W-:Y:S02]  /*d8f0*/  @P5 FFMA.FTZ R52, R10, R71, R12 ;  /* 0x000000470a345223 */ /* 0x000fe4000001000c */
[----:B----4-:R-:W-:Y:S01]  /*d900*/  @P4 FMUL.FTZ R9, R9, 0.69314718246459960938 ;  /* 0x3f31721809094820 */ /* 0x010fe20000410000 */
[----:B------:R-:W-:-:S03]  /*d910*/  LEA R10, R0, R24, 0x9 ;  /* 0x00000018000a7211 */ /* 0x000fc600078e48ff */
[----:B------:R-:W-:Y:S02]  /*d920*/  @P4 FFMA.FTZ R51, R5, R70, R9 ;  /* 0x0000004605334223 */ /* 0x000fe40000010009 */
[----:B------:R-:W-:Y:S02]  /*d930*/  IMAD.IADD R5, R0, 0x1, -R3 ;  /* 0x0000000100057824 */ /* 0x000fe400078e0a03 */
[----:B------:R-:W-:-:S03]  /*d940*/  IMAD.SHL.U32 R0, R4, 0x20, RZ ;  /* 0x0000002004007824 */ /* 0x000fc600078e00ff */
[----:B------:R-:W-:Y:S01]  /*d950*/  LEA R4, R5, R2, 0x4 ;  /* 0x0000000205047211 */ /* 0x000fe200078e20ff */
[C---:B------:R-:W-:Y:S01]  /*d960*/  IMAD.SHL.U32 R5, R11.reuse, 0x40, RZ ;  /* 0x000000400b057824 */ /* 0x040fe200078e00ff */
[----:B------:R-:W-:Y:S01]  /*d970*/  LOP3.LUT R2, R0, 0xffffffc0, RZ, 0xc0, !PT ;  /* 0xffffffc000027812 */ /* 0x000fe200078ec0ff */
[----:B------:R-:W-:Y:S01]  /*d980*/  IMAD R0, R6, c[0x0][0x3e0], RZ ;  /* 0x0000f80006007a24 */ /* 0x000fe200078e02ff */
[----:B------:R-:W-:Y:S02]  /*d990*/  LOP3.LUT R3, R11, 0x1, RZ, 0xc0, !PT ;  /* 0x000000010b037812 */ /* 0x000fe400078ec0ff */
[----:B------:R-:W-:Y:S01]  /*d9a0*/  LEA R7, R7, R2, 0x3 ;  /* 0x0000000207077211 */ /* 0x000fe200078e18ff */
[----:B------:R-:W-:Y:S01]  /*d9b0*/  IMAD R8, R17, c[0x0][0x3e4], R0 ;  /* 0x0000f90011087a24 */ /* 0x000fe200078e0200 */
[----:B------:R-:W-:Y:S02]  /*d9c0*/  LOP3.LUT R5, R5, 0x1c0, RZ, 0xc0, !PT ;  /* 0x000001c005057812 */ /* 0x000fe400078ec0ff */
[----:B------:R-:W-:Y:S01]  /*d9d0*/  LEA R0, R55, R4, 0x7 ;  /* 0x0000000437007211 */ /* 0x000fe200078e38ff */
[----:B------:R-:W-:Y:S01]  /*d9e0*/  IMAD.IADD R7, R4, 0x1, R7 ;  /* 0x0000000104077824 */ /* 0x000fe200078e0207 */
[----:B------:R-:W-:Y:S01]  /*d9f0*/  ISETP.NE.U32.AND P4, PT, R3, 0x1, PT ;  /* 0x000000010300780c */ /* 0x000fe20003f85070 */
[----:B------:R-:W-:Y:S01]  /*da00*/  IMAD R56, R56, c[0x0][0x388], RZ ;  /* 0x0000e20038387a24 */ /* 0x000fe200078e02ff */
[----:B------:R-:W-:-:S02]  /*da10*/  LEA.HI R6, R5, R5, RZ, 0x1d ;  /* 0x0000000505067211 */ /* 0x000fc400078fe8ff */
[----:B------:R-:W-:Y:S02]  /*da20*/  SHF.R.S32.HI R4, RZ, 0x3, R54 ;  /* 0x00000003ff047819 */ /* 0x000fe40000011436 */
[----:B------:R-:W-:Y:S02]  /*da30*/  IADD3 R5, R0, 0x8, RZ ;  /* 0x0000000800057810 */ /* 0x000fe40007ffe0ff */
[----:B------:R-:W-:Y:S02]  /*da40*/  R2P PR, R11, 0x6 ;  /* 0x000000060b007804 */ /* 0x000fe40000000000 */
[----:B------:R-:W-:Y:S01]  /*da50*/  LEA R6, R10, R6, 0x1 ;  /* 0x000000060a067211 */ /* 0x000fe200078e08ff */
[----:B------:R-:W-:Y:S01]  /*da60*/  IMAD R24, R55, 0x80, R4 ;  /* 0x0000008037187824 */ /* 0x000fe200078e0204 */
[----:B------:R-:W-:Y:S02]  /*da70*/  IADD3 R3, R15, R47, RZ ;  /* 0x0000002f0f037210 */ /* 0x000fe40007ffe0ff */
[----:B------:R-:W-:-:S02]  /*da80*/  MOV R2, R14 ;  /* 0x0000000e00027202 */ /* 0x000fc40000000f00 */
[----:B------:R-:W-:Y:S02]  /*da90*/  LEA R10, R55, R7, 0x7 ;  /* 0x00000007370a7211 */ /* 0x000fe400078e38ff */
[----:B------:R-:W-:Y:S02]  /*daa0*/  ISETP.GE.OR P5, PT, R5, R56, P3 ;  /* 0x000000380500720c */ /* 0x000fe40001fa6670 */
[----:B------:R-:W-:Y:S02]  /*dab0*/  MOV R11, 0xfffffff0 ;  /* 0xfffffff0000b7802 */ /* 0x000fe40000000f00 */
[C---:B------:R-:W-:Y:S02]  /*dac0*/  IADD3 R5, R0.reuse, 0x40, RZ ;  /* 0x0000004000057810 */ /* 0x040fe40007ffe0ff */
[----:B------:R-:W-:Y:S01]  /*dad0*/  IADD3 R4, R0, 0x48, RZ ;  /* 0x0000004800047810 */ /* 0x000fe20007ffe0ff */
[----:B------:R-:W-:Y:S01]  /*dae0*/  IMAD.WIDE.U32 R2, R17, c[0x0][0x3e0], R2 ;  /* 0x0000f80011027a25 */ /* 0x000fe200078e0002 */
[----:B------:R-:W-:-:S02]  /*daf0*/  SEL R11, R11, 0x10, !P4 ;  /* 0x000000100b0b7807 */ /* 0x000fc40006000000 */
[-C--:B------:R-:W-:Y:S01]  /*db00*/  ISETP.GE.OR P6, PT, R0, R56.reuse, P3 ;  /* 0x000000380000720c */ /* 0x080fe20001fc6670 */
[----:B------:R-:W-:Y:S01]  /*db10*/  @P0 IMAD.HI.U32 R7, R10, c[0x0][0x4ec], RZ ;  /* 0x00013b000a070a27 */ /* 0x000fe200078e00ff */
[-C--:B------:R-:W-:Y:S02]  /*db20*/  ISETP.GE.OR P4, PT, R5, R56.reuse, P3 ;  /* 0x000000380500720c */ /* 0x080fe40001f86670 */
[----:B------:R-:W-:Y:S02]  /*db30*/  ISETP.GE.OR P3, PT, R4, R56, P3 ;  /* 0x000000380400720c */ /* 0x000fe40001f66670 */
[----:B------:R-:W-:Y:S01]  /*db40*/  SHF.R.S32.HI R4, RZ, 0x1f, R48 ;  /* 0x0000001fff047819 */ /* 0x000fe20000011430 */
[----:B------:R-:W-:Y:S01]  /*db50*/  IMAD.IADD R3, R3, 0x1, R8 ;  /* 0x0000000103037824 */ /* 0x000fe200078e0208 */
[----:B------:R-:W-:Y:S02]  /*db60*/  MOV R5, R10 ;  /* 0x0000000a00057202 */ /* 0x000fe40000000f00 */
[----:B------:R-:W-:-:S02]  /*db70*/  SHF.L.U32 R0, R6, 0x1, RZ ;  /* 0x0000000106007819 */ /* 0x000fc400000006ff */
[----:B------:R-:W-:Y:S01]  /*db80*/  @P0 SHF.R.U32.HI R5, RZ, c[0x0][0x4f0], R7 ;  /* 0x00013c00ff050a19 */ /* 0x000fe20000011607 */
[----:B------:R-:W-:Y:S01]  /*db90*/  IMAD R6, R4, c[0x0][0x3d8], RZ ;  /* 0x0000f60004067a24 */ /* 0x000fe200078e02ff */
[----:B------:R-:W-:Y:S01]  /*dba0*/  F2FP.PACK_AB R12, R127, R126 ;  /* 0x0000007e7f0c723e */ /* 0x000fe200000000ff */
[----:B------:R-:W-:Y:S01]  /*dbb0*/  IMAD.WIDE.U32 R14, R48, c[0x0][0x3d8], R2 ;  /* 0x0000f600300e7a25 */ /* 0x000fe200078e0002 */
[----:B------:R-:W-:Y:S02]  /*dbc0*/  IADD3 R7, R0, 0x80, RZ ;  /* 0x0000008000077810 */ /* 0x000fe40007ffe0ff */
[----:B------:R-:W-:Y:S01]  /*dbd0*/  IADD3 R2, -R5, RZ, RZ ;  /* 0x000000ff05027210 */ /* 0x000fe20007ffe1ff */
[----:B------:R-:W-:Y:S01]  /*dbe0*/  IMAD R17, R48, c[0x0][0x3dc], R6 ;  /* 0x0000f70030117a24 */ /* 0x000fe200078e0206 */
[----:B------:R-:W-:Y:S01]  /*dbf0*/  F2FP.PACK_AB R9, R125, R124 ;  /* 0x0000007c7d09723e */ /* 0x000fe200000000ff */
[C---:B------:R-:W-:Y:S01]  /*dc00*/  IMAD.IADD R4, R0.reuse, 0x1, R11 ;  /* 0x0000000100047824 */ /* 0x040fe200078e020b */
[----:B------:R-:W-:Y:S01]  /*dc10*/  IADD3 R6, R0, 0xc0, RZ ;  /* 0x000000c000067810 */ /* 0x000fe20007ffe0ff */
[----:B------:R1:W-:Y:S01]  /*dc20*/  STS [R0+0x480], R12 ;  /* 0x0004800c00007388 */ /* 0x0003e20000000800 */
[----:B------:R-:W-:-:S02]  /*dc30*/  F2FP.PACK_AB R16, R135, R16 ;  /* 0x000000108710723e */ /* 0x000fc400000000ff */
[----:B------:R-:W-:Y:S01]  /*dc40*/  @P2 IADD3 R6, R7, -0x40, RZ ;  /* 0xffffffc007062810 */ /* 0x000fe20007ffe0ff */
[----:B------:R-:W-:Y:S01]  /*dc50*/  IMAD R7, R2, c[0x0][0x4e8], R10 ;  /* 0x00013a0002077a24 */ /* 0x000fe200078e020a */
[----:B------:R-:W-:Y:S01]  /*dc60*/  F2FP.PACK_AB R13, R133, R13 ;  /* 0x0000000d850d723e */ /* 0x000fe200000000ff */
[----:B------:R4:W-:Y:S01]  /*dc70*/  STS [R0+0x80], R9 ;  /* 0x0000800900007388 */ /* 0x0009e20000000800 */
[----:B------:R-:W-:Y:S02]  /*dc80*/  F2FP.PACK_AB R19, R121, R120 ;  /* 0x000000787913723e */ /* 0x000fe400000000ff */
[----:B------:R-:W-:Y:S01]  /*dc90*/  F2FP.PACK_AB R18, R123, R122 ;  /* 0x0000007a7b12723e */ /* 0x000fe200000000ff */
[----:B------:R4:W-:Y:S01]  /*dca0*/  STS [R4+0x480], R16 ;  /* 0x0004801004007388 */ /* 0x0009e20000000800 */
[----:B------:R-:W-:Y:S02]  /*dcb0*/  F2FP.PACK_AB R20, R129, R20 ;  /* 0x000000148114723e */ /* 0x000fe400000000ff */
[----:B------:R-:W-:-:S02]  /*dcc0*/  F2FP.PACK_AB R23, R131, R23 ;  /* 0x000000178317723e */ /* 0x000fc400000000ff */
[----:B------:R-:W-:Y:S02]  /*dcd0*/  SHF.R.S32.HI R3, RZ, 0x1f, R5 ;  /* 0x0000001fff037819 */ /* 0x000fe40000011405 */
[----:B------:R-:W-:Y:S02]  /*dce0*/  IADD3 R8, P0, R5, R34, RZ ;  /* 0x0000002205087210 */ /* 0x000fe40007f1e0ff */
[----:B------:R-:W-:Y:S02]  /*dcf0*/  SHF.R.S32.HI R2, RZ, 0x1f, R7 ;  /* 0x0000001fff027819 */ /* 0x000fe40000011407 */
[----:B-1----:R-:W-:Y:S01]  /*dd00*/  MOV R12, 0x20 ;  /* 0x00000020000c7802 */ /* 0x002fe20000000f00 */
[----:B------:R-:W-:Y:S01]  /*dd10*/  STS [R4+0x80], R13 ;  /* 0x0000800d04007388 */ /* 0x000fe20000000800 */
[----:B------:R-:W-:-:S03]  /*dd20*/  F2FP.PACK_AB R22, R137, R22 ;  /* 0x000000168916723e */ /* 0x000fc600000000ff */
[----:B------:R-:W-:Y:S01]  /*dd30*/  STS [R0+0x2080], R19 ;  /* 0x0020801300007388 */ /* 0x000fe20000000800 */
[----:B----4-:R-:W-:Y:S02]  /*dd40*/  IADD3.X R9, R3, R35, R53, P0, !PT ;  /* 0x0000002303097210 */ /* 0x010fe400007fe435 */
[----:B------:R-:W-:Y:S01]  /*dd50*/  SEL R16, R12, 0xffffffe0, !P1 ;  /* 0xffffffe00c107807 */ /* 0x000fe20004800000 */
[----:B------:R1:W-:Y:S01]  /*dd60*/  STS [R0+0x2480], R18 ;  /* 0x0024801200007388 */ /* 0x0003e20000000800 */
[----:B------:R-:W-:Y:S02]  /*dd70*/  F2FP.PACK_AB R21, R139, R21 ;  /* 0x000000158b15723e */ /* 0x000fe400000000ff */
[----:B------:R-:W-:Y:S01]  /*dd80*/  IADD3 R5, R16, R4, RZ ;  /* 0x0000000410057210 */ /* 0x000fe20007ffe0ff */
[----:B------:R-:W-:Y:S01]  /*dd90*/  STS [R4+0x2080], R20 ;  /* 0x0020801404007388 */ /* 0x000fe20000000800 */
[----:B------:R-:W-:-:S03]  /*dda0*/  F2FP.PACK_AB R25, R149, R25 ;  /* 0x000000199519723e */ /* 0x000fc600000000ff */
[----:B------:R4:W-:Y:S01]  /*ddb0*/  STS [R4+0x2480], R23 ;  /* 0x0024801704007388 */ /* 0x0009e20000000800 */
[----:B------:R-:W-:Y:S02]  /*ddc0*/  F2FP.PACK_AB R26, R151, R26 ;  /* 0x0000001a971a723e */ /* 0x000fe400000000ff */
[----:B------:R-:W-:Y:S02]  /*ddd0*/  F2FP.PACK_AB R28, R141, R28 ;  /* 0x0000001c8d1c723e */ /* 0x000fe400000000ff */
[----:B------:R-:W-:Y:S01]  /*dde0*/  F2FP.PACK_AB R27, R143, R27 ;  /* 0x0000001b8f1b723e */ /* 0x000fe200000000ff */
[----:B-1----:R-:W-:Y:S02]  /*ddf0*/  IMAD.IADD R0, R0, 0x1, R16 ;  /* 0x0000000100007824 */ /* 0x002fe400078e0210 */
[----:B----4-:R-:W-:Y:S02]  /*de00*/  IMAD R4, R2, c[0x0][0x488], RZ ;  /* 0x0001220002047a24 */ /* 0x010fe400078e02ff */
[C---:B------:R-:W-:Y:S01]  /*de10*/  IMAD.WIDE.U32 R2, R7.reuse, c[0x0][0x488], R8 ;  /* 0x0001220007027a25 */ /* 0x040fe200078e0008 */
[----:B------:R-:W-:Y:S03]  /*de20*/  STS [R0+0x80], R22 ;  /* 0x0000801600007388 */ /* 0x000fe60000000800 */
[----:B------:R-:W-:Y:S01]  /*de30*/  IMAD R7, R7, c[0x0][0x48c], R4 ;  /* 0x0001230007077a24 */ /* 0x000fe200078e0204 */
[----:B------:R-:W-:Y:S01]  /*de40*/  STS [R0+0x480], R21 ;  /* 0x0004801500007388 */ /* 0x000fe20000000800 */
[----:B------:R-:W-:-:S03]  /*de50*/  LEA R4, P0, R2, c[0x0][0x450], 0x2 ;  /* 0x0001140002047a11 */ /* 0x000fc600078010ff */
[----:B------:R-:W-:Y:S04]  /*de60*/  STS [R5+0x80], R25 ;  /* 0x0000801905007388 */ /* 0x000fe80000000800 */
[----:B------:R-:W-:Y:S04]  /*de70*/  STS [R5+0x480], R26 ;  /* 0x0004801a05007388 */ /* 0x000fe80000000800 */
[----:B------:R-:W-:Y:S04]  /*de80*/  STS [R0+0x2080], R28 ;  /* 0x0020801c00007388 */ /* 0x000fe80000000800 */
[----:B------:R1:W-:Y:S01]  /*de90*/  STS [R0+0x2480], R27 ;  /* 0x0024801b00007388 */ /* 0x0003e20000000800 */
[----:B------:R-:W-:-:S02]  /*dea0*/  F2FP.PACK_AB R30, R145, R30 ;  /* 0x0000001e911e723e */ /* 0x000fc400000000ff */
[----:B------:R-:W-:Y:S02]  /*deb0*/  F2FP.PACK_AB R29, R147, R29 ;  /* 0x0000001d931d723e */ /* 0x000fe400000000ff */
[----:B------:R-:W-:Y:S02]  /*dec0*/  F2FP.PACK_AB R32, R153, R32 ;  /* 0x000000209920723e */ /* 0x000fe400000000ff */
[----:B------:R-:W-:Y:S01]  /*ded0*/  F2FP.PACK_AB R31, R155, R31 ;  /* 0x0000001f9b1f723e */ /* 0x000fe200000000ff */
[----:B------:R-:W-:Y:S01]  /*dee0*/  STS [R5+0x2080], R30 ;  /* 0x0020801e05007388 */ /* 0x000fe20000000800 */
[----:B------:R-:W-:Y:S02]  /*def0*/  F2FP.PACK_AB R44, R165, R44 ;  /* 0x0000002ca52c723e */ /* 0x000fe400000000ff */
[----:B------:R-:W-:Y:S01]  /*df00*/  F2FP.PACK_AB R43, R167, R43 ;  /* 0x0000002ba72b723e */ /* 0x000fe200000000ff */
[----:B------:R-:W-:Y:S01]  /*df10*/  STS [R5+0x2480], R29 ;  /* 0x0024801d05007388 */ /* 0x000fe20000000800 */
[----:B------:R-:W-:-:S02]  /*df20*/  F2FP.PACK_AB R46, R157, R46 ;  /* 0x0000002e9d2e723e */ /* 0x000fc400000000ff */
[----:B------:R-:W-:Y:S02]  /*df30*/  F2FP.PACK_AB R158, R159, R158 ;  /* 0x0000009e9f9e723e */ /* 0x000fe400000000ff */
[----:B-1----:R-:W-:Y:S02]  /*df40*/  IADD3 R0, R3, R7, RZ ;  /* 0x0000000703007210 */ /* 0x002fe40007ffe0ff */
[----:B------:R-:W-:Y:S02]  /*df50*/  IADD3 R3, R16, 0x400, R6 ;  /* 0x0000040010037810 */ /* 0x000fe40007ffe006 */
[----:B------:R-:W-:Y:S02]  /*df60*/  LEA.HI.X R2, R2, c[0x0][0x454], R0, 0x2, P0 ;  /* 0x0001150002027a11 */ /* 0x000fe400000f1400 */
[C---:B------:R-:W-:Y:S01]  /*df70*/  IADD3 R0, R11.reuse, R6, RZ ;  /* 0x000000060b007210 */ /* 0x040fe20007ffe0ff */
[----:B------:R-:W-:Y:S01]  /*df80*/  IMAD.IADD R7, R11, 0x1, R3 ;  /* 0x000000010b077824 */ /* 0x000fe200078e0203 */
[----:B------:R-:W-:Y:S01]  /*df90*/  F2FP.PACK_AB R45, R161, R45 ;  /* 0x0000002da12d723e */ /* 0x000fe200000000ff */
[----:B------:R-:W-:Y:S01]  /*dfa0*/  SHFL.IDX PT, R13, R2, RZ, 0x1c1f ;  /* 0x001c1fff020d7589 */ /* 0x000fe200000e0000 */
[----:B------:R-:W-:Y:S01]  /*dfb0*/  F2FP.PACK_AB R162, R163, R162 ;  /* 0x000000a2a3a2723e */ /* 0x000fe200000000ff */
[----:B------:R-:W-:Y:S01]  /*dfc0*/  IMAD.IADD R3, R16, 0x1, R0 ;  /* 0x0000000110037824 */ /* 0x000fe200078e0200 */
[----:B------:R-:W-:Y:S01]  /*dfd0*/  F2FP.PACK_AB R42, R169, R42 ;  /* 0x0000002aa92a723e */ /* 0x000fe200000000ff */
[----:B------:R-:W-:Y:S01]  /*dfe0*/  SHFL.IDX PT, R11, R2, 0x1, 0x1c1f ;  /* 0x003c1f00020b7f89 */ /* 0x000fe200000e0000 */
[----:B------:R-:W-:-:S03]  /*dff0*/  F2FP.PACK_AB R41, R171, R41 ;  /* 0x00000029ab29723e */ /* 0x000fc600000000ff */
[----:B------:R-:W-:Y:S01]  /*e000*/  SHFL.IDX PT, R9, R2, 0x2, 0x1c1f ;  /* 0x005c1f0002097f89 */ /* 0x000fe200000e0000 */
[----:B------:R-:W-:-:S03]  /*e010*/  F2FP.PACK_AB R38, R181, R180 ;  /* 0x000000b4b526723e */ /* 0x000fc600000000ff */
[----:B------:R1:W-:Y:S01]  /*e020*/  SHFL.IDX PT, R5, R2, 0x3, 0x1c1f ;  /* 0x007c1f0002057f89 */ /* 0x0003e200000e0000 */
[----:B------:R-:W-:-:S03]  /*e030*/  F2FP.PACK_AB R37, R183, R37 ;  /* 0x00000025b725723e */ /* 0x000fc600000000ff */
[----:B------:R2:W-:Y:S01]  /*e040*/  STS [R6], R32 ;  /* 0x0000002006007388 */ /* 0x0005e20000000800 */
[----:B------:R-:W-:-:S03]  /*e050*/  F2FP.PACK_AB R40, R173, R40 ;  /* 0x00000028ad28723e */ /* 0x000fc600000000ff */
[----:B------:R-:W-:Y:S01]  /*e060*/  STS [R6+0x400], R31 ;  /* 0x0004001f06007388 */ /* 0x000fe20000000800 */
[----:B------:R-:W-:-:S03]  /*e070*/  F2FP.PACK_AB R39, R175, R39 ;  /* 0x00000027af27723e */ /* 0x000fc600000000ff */
[----:B------:R-:W-:Y:S01]  /*e080*/  STS [R0], R44 ;  /* 0x0000002c00007388 */ /* 0x000fe20000000800 */
[----:B------:R-:W-:-:S03]  /*e090*/  F2FP.PACK_AB R36, R177, R36 ;  /* 0x00000024b124723e */ /* 0x000fc600000000ff */
[----:B------:R-:W-:Y:S01]  /*e0a0*/  STS [R0+0x400], R43 ;  /* 0x0004002b00007388 */ /* 0x000fe20000000800 */
[----:B------:R-:W-:-:S03]  /*e0b0*/  F2FP.PACK_AB R33, R179, R33 ;  /* 0x00000021b321723e */ /* 0x000fc600000000ff */
[----:B------:R-:W-:Y:S01]  /*e0c0*/  STS [R6+0x2000], R46 ;  /* 0x0020002e06007388 */ /* 0x000fe20000000800 */
[----:B-1----:R-:W-:-:S03]  /*e0d0*/  IADD3 R2, R16, R6, RZ ;  /* 0x0000000610027210 */ /* 0x002fc60007ffe0ff */
[----:B------:R-:W-:Y:S04]  /*e0e0*/  STS [R6+0x2400], R158 ;  /* 0x0024009e06007388 */ /* 0x000fe80000000800 */
[----:B------:R-:W-:Y:S04]  /*e0f0*/  STS [R0+0x2000], R45 ;  /* 0x0020002d00007388 */ /* 0x000fe80000000800 */
[----:B------:R1:W-:Y:S04]  /*e100*/  STS [R0+0x2400], R162 ;  /* 0x002400a200007388 */ /* 0x0003e80000000800 */
[----:B------:R-:W-:Y:S04]  /*e110*/  STS [R2], R42 ;  /* 0x0000002a02007388 */ /* 0x000fe80000000800 */
[----:B------:R-:W-:Y:S04]  /*e120*/  STS [R2+0x400], R41 ;  /* 0x0004002902007388 */ /* 0x000fe80000000800 */
[----:B------:R-:W-:Y:S04]  /*e130*/  STS [R3], R38 ;  /* 0x0000002603007388 */ /* 0x000fe80000000800 */
[----:B------:R-:W-:Y:S04]  /*e140*/  STS [R7], R37 ;  /* 0x0000002507007388 */ /* 0x000fe80000000800 */
[----:B------:R-:W-:Y:S04]  /*e150*/  STS [R2+0x2000], R40 ;  /* 0x0020002802007388 */ /* 0x000fe80000000800 */
[----:B------:R-:W-:Y:S04]  /*e160*/  STS [R2+0x2400], R39 ;  /* 0x0024002702007388 */ /* 0x000fe80000000800 */
[----:B------:R-:W-:Y:S04]  /*e170*/  STS [R3+0x2000], R36 ;  /* 0x0020002403007388 */ /* 0x000fe80000000800 */
[----:B------:R-:W-:Y:S04]  /*e180*/  STS [R7+0x2000], R33 ;  /* 0x0020002107007388 */ /* 0x000fe80000000800 */
[----:B------:R-:W4:Y:S04]  /*e190*/  SHFL.IDX PT, R12, R4, RZ, 0x1c1f ;  /* 0x001c1fff040c7589 */ /* 0x000f2800000e0000 */
[----:B------:R-:W-:Y:S06]  /*e1a0*/  BAR.SYNC.DEFER_BLOCKING 0x1, 0x80 ;  /* 0x0042000000007b1d */ /* 0x000fec0000010000 */
[----:B------:R-:W3:Y:S04]  /*e1b0*/  SHFL.IDX PT, R10, R4, 0x1, 0x1c1f ;  /* 0x003c1f00040a7f89 */ /* 0x000ee800000e0000 */
[----:B------:R-:W3:Y:S04]  /*e1c0*/  SHFL.IDX PT, R8, R4, 0x2, 0x1c1f ;  /* 0x005c1f0004087f89 */ /* 0x000ee800000e0000 */
[----:B------:R-:W3:Y:S01]  /*e1d0*/  SHFL.IDX PT, R4, R4, 0x3, 0x1c1f ;  /* 0x007c1f0004047f89 */ /* 0x000ee200000e0000 */
[----:B--2---:R-:W-:-:S02]  /*e1e0*/  SHF.L.U32 R32, R57, 0x1, RZ ;  /* 0x0000000139207819 */ /* 0x004fc400000006ff */
[----:B-1----:R-:W-:Y:S01]  /*e1f0*/  IADD3 R0, R15, R17, RZ ;  /* 0x000000110f007210 */ /* 0x002fe20007ffe0ff */
[----:B----4-:R-:W-:Y:S01]  /*e200*/  @!P6 ST.E [R12.64], R52 ;  /* 0x000000340c00e985 */ /* 0x010fe2000c101908 */
[----:B------:R-:W-:-:S03]  /*e210*/  LEA R2, P0, R14, c[0x0][0x380], 0x1 ;  /* 0x0000e0000e027a11 */ /* 0x000fc600078008ff */
[----:B---3--:R-:W-:Y:S04]  /*e220*/  @!P5 ST.E [R10.64], R51 ;  /* 0x000000330a00d985 */ /* 0x008fe8000c101908 */
[----:B------:R-:W-:Y:S04]  /*e230*/  @!P4 ST.E [R8.64], R50 ;  /* 0x000000320800c985 */ /* 0x000fe8000c101908 */
[----:B------:R-:W-:Y:S04]  /*e240*/  @!P3 ST.E [R4.64], R49 ;  /* 0x000000310400b985 */ /* 0x000fe8000c101908 */
[----:B------:R-:W-:Y:S01]  /*e250*/  LDS.128 R28, [R32+0x80] ;  /* 0x00008000201c7984 */ /* 0x000fe20000000c00 */
[----:B------:R-:W-:-:S03]  /*e260*/  LEA.HI.X R0, R14, c[0x0][0x384], R0, 0x1, P0 ;  /* 0x0000e1000e007a11 */ /* 0x000fc600000f0c00 */
[----:B------:R-:W-:Y:S04]  /*e270*/  LDS.128 R20, [R32+0x880] ;  /* 0x0008800020147984 */ /* 0x000fe80000000c00 */
[----:B------:R-:W-:Y:S04]  /*e280*/  SHFL.IDX PT, R10, R2, RZ, 0x181f ;  /* 0x00181fff020a7589 */ /* 0x000fe800000e0000 */
[----:B------:R-:W1:Y:S01]  /*e290*/  SHFL.IDX PT, R11, R0, RZ, 0x181f ;  /* 0x00181fff000b7589 */ /* 0x000e6200000e0000 */
[----:B------:R-:W-:-:S03]  /*e2a0*/  ISETP.GE.AND P6, PT, R58, c[0x0][0x3c8], PT ;  /* 0x0000f2003a007a0c */ /* 0x000fc60003fc6270 */
[----:B------:R-:W-:Y:S04]  /*e2b0*/  LDS.128 R52, [R32+0x1080] ;  /* 0x0010800020347984 */ /* 0x000fe80000000c00 */
[----:B------:R-:W-:Y:S04]  /*e2c0*/  LDS.128 R48, [R32+0x1880] ;  /* 0x0018800020307984 */ /* 0x000fe80000000c00 */
[----:B------:R-:W-:Y:S04]  /*e2d0*/  LDS.128 R44, [R32+0x2080] ;  /* 0x00208000202c7984 */ /* 0x000fe80000000c00 */
[----:B------:R-:W-:Y:S01]  /*e2e0*/  LDS.128 R40, [R32+0x2880] ;  /* 0x0028800020287984 */ /* 0x000fe20000000c00 */
[----:B------:R-:W-:-:S03]  /*e2f0*/  ISETP.GE.OR P0, PT, R24, R56, P6 ;  /* 0x000000381800720c */ /* 0x000fc60003706670 */
[----:B------:R-:W-:Y:S04]  /*e300*/  LDS.128 R36, [R32+0x3080] ;  /* 0x0030800020247984 */ /* 0x000fe80000000c00 */
[----:B------:R-:W-:Y:S04]  /*e310*/  SHFL.IDX PT, R8, R2, 0x1, 0x181f ;  /* 0x00381f0002087f89 */ /* 0x000fe800000e0000 */
[----:B------:R-:W2:Y:S01]  /*e320*/  SHFL.IDX PT, R9, R0, 0x1, 0x181f ;  /* 0x00381f0000097f89 */ /* 0x000ea200000e0000 */
[----:B------:R-:W-:-:S03]  /*e330*/  IADD3 R3, R24, 0x10, RZ ;  /* 0x0000001018037810 */ /* 0x000fc60007ffe0ff */
[----:B------:R-:W-:Y:S04]  /*e340*/  SHFL.IDX PT, R6, R2, 0x2, 0x181f ;  /* 0x00581f0002067f89 */ /* 0x000fe800000e0000 */
[----:B------:R-:W3:Y:S01]  /*e350*/  SHFL.IDX PT, R7, R0, 0x2, 0x181f ;  /* 0x00581f0000077f89 */ /* 0x000ee200000e0000 */
[----:B------:R-:W-:-:S03]  /*e360*/  ISETP.GE.OR P5, PT, R3, R56, P6 ;  /* 0x000000380300720c */ /* 0x000fc600037a6670 */
[----:B------:R-:W-:Y:S04]  /*e370*/  SHFL.IDX PT, R4, R2, 0x3, 0x181f ;  /* 0x00781f0002047f89 */ /* 0x000fe800000e0000 */
[----:B------:R-:W-:Y:S01]  /*e380*/  SHFL.IDX PT, R5, R0, 0x3, 0x181f ;  /* 0x00781f0000057f89 */ /* 0x000fe200000e0000 */
[----:B------:R-:W-:-:S03]  /*e390*/  IADD3 R3, R24, 0x40, RZ ;  /* 0x0000004018037810 */ /* 0x000fc60007ffe0ff */
[----:B------:R-:W-:Y:S04]  /*e3a0*/  SHFL.IDX PT, R12, R2, 0x4, 0x181f ;  /* 0x00981f00020c7f89 */ /* 0x000fe800000e0000 */
[----:B------:R-:W4:Y:S01]  /*e3b0*/  SHFL.IDX PT, R13, R0, 0x4, 0x181f ;  /* 0x00981f00000d7f89 */ /* 0x000f2200000e0000 */
[----:B------:R-:W-:-:S03]  /*e3c0*/  IADD3 R14, R24, 0x30, RZ ;  /* 0x00000030180e7810 */ /* 0x000fc60007ffe0ff */
[----:B------:R-:W-:Y:S04]  /*e3d0*/  SHFL.IDX PT, R16, R2, 0x5, 0x181f ;  /* 0x00b81f0002107f89 */ /* 0x000fe800000e0000 */
[----:B------:R-:W-:Y:S01]  /*e3e0*/  SHFL.IDX PT, R17, R0, 0x5, 0x181f ;  /* 0x00b81f0000117f89 */ /* 0x000fe200000e0000 */
[----:B------:R-:W-:-:S03]  /*e3f0*/  IADD3 R15, R24, 0x20, RZ ;  /* 0x00000020180f7810 */ /* 0x000fc60007ffe0ff */
[----:B------:R-:W-:Y:S04]  /*e400*/  SHFL.IDX PT, R18, R2, 0x6, 0x181f ;  /* 0x00d81f0002127f89 */ /* 0x000fe800000e0000 */
[----:B------:R-:W4:Y:S01]  /*e410*/  SHFL.IDX PT, R19, R0, 0x6, 0x181f ;  /* 0x00d81f0000137f89 */ /* 0x000f2200000e0000 */
[-C--:B------:R-:W-:Y:S01]  /*e420*/  ISETP.GE.OR P2, PT, R3, R56.reuse, P6 ;  /* 0x000000380300720c */ /* 0x080fe20003746670 */
[----:B-1----:R-:W-:Y:S01]  /*e430*/  @!P0 IMAD.WIDE R10, R58, 0x2, R10 ;  /* 0x000000023a0a8825 */ /* 0x002fe200078e020a */
[-C--:B------:R-:W-:Y:S01]  /*e440*/  ISETP.GE.OR P3, PT, R14, R56.reuse, P6 ;  /* 0x000000380e00720c */ /* 0x080fe20003766670 */
[----:B------:R-:W1:Y:S01]  /*e450*/  LDS.128 R32, [R32+0x3880] ;  /* 0x0038800020207984 */ /* 0x000e620000000c00 */
[----:B------:R-:W-:Y:S02]  /*e460*/  IADD3 R3, R24, 0x50, RZ ;  /* 0x0000005018037810 */ /* 0x000fe40007ffe0ff */
[----:B------:R-:W-:-:S02]  /*e470*/  ISETP.GE.OR P4, PT, R15, R56, P6 ;  /* 0x000000380f00720c */ /* 0x000fc40003786670 */
[----:B------:R-:W-:Y:S01]  /*e480*/  IADD3 R14, R24, 0x60, RZ ;  /* 0x00000060180e7810 */ /* 0x000fe20007ffe0ff */
[----:B------:R-:W-:Y:S01]  /*e490*/  @!P0 ST.E.128 [R10.64], R28 ;  /* 0x0000001c0a008985 */ /* 0x000fe2000c101d08 */
[-C--:B------:R-:W-:Y:S02]  /*e4a0*/  ISETP.GE.OR P1, PT, R3, R56.reuse, P6 ;  /* 0x000000380300720c */ /* 0x080fe40003726670 */
[----:B------:R-:W-:Y:S01]  /*e4b0*/  ISETP.GE.OR P0, PT, R14, R56, P6 ;  /* 0x000000380e00720c */ /* 0x000fe20003706670 */
[----:B------:R1:W1:Y:S01]  /*e4c0*/  SHFL.IDX PT, R11, R0, 0x7, 0x181f ;  /* 0x00f81f00000b7f89 */ /* 0x00026200000e0000 */
[----:B--2---:R-:W-:-:S05]  /*e4d0*/  @!P5 IMAD.WIDE R8, R58, 0x2, R8 ;  /* 0x000000023a08d825 */ /* 0x004fca00078e0208 */
[----:B------:R-:W-:Y:S01]  /*e4e0*/  @!P5 ST.E.128 [R8.64], R20 ;  /* 0x000000140800d985 */ /* 0x000fe2000c101d08 */
[----:B---3--:R-:W-:-:S03]  /*e4f0*/  @!P4 IMAD.WIDE R14, R58, 0x2, R6 ;  /* 0x000000023a0ec825 */ /* 0x008fc600078e0206 */
[----:B------:R2:W3:Y:S01]  /*e500*/  SHFL.IDX PT, R10, R2, 0x7, 0x181f ;  /* 0x00f81f00020a7f89 */ /* 0x0004e200000e0000 */
[----:B----4-:R-:W-:Y:S01]  /*e510*/  @!P2 IMAD.WIDE R6, R58, 0x2, R12 ;  /* 0x000000023a06a825 */ /* 0x010fe200078e020c */
[----:B-1----:R-:W-:-:S04]  /*e520*/  IADD3 R0, R24, 0x70, RZ ;  /* 0x0000007018007810 */ /* 0x002fc80007ffe0ff */
[----:B------:R-:W-:Y:S01]  /*e530*/  ISETP.GE.OR P6, PT, R0, R56, P6 ;  /* 0x000000380000720c */ /* 0x000fe200037c6670 */
[----:B------:R1:W-:Y:S01]  /*e540*/  @!P4 ST.E.128 [R14.64], R52 ;  /* 0x000000340e00c985 */ /* 0x0003e2000c101d08 */
[----:B--2---:R-:W-:-:S04]  /*e550*/  @!P0 IMAD.WIDE R2, R58, 0x2, R18 ;  /* 0x000000023a028825 */ /* 0x004fc800078e0212 */
[----:B------:R-:W-:-:S04]  /*e560*/  @!P3 IMAD.WIDE R8, R58, 0x2, R4 ;  /* 0x000000023a08b825 */ /* 0x000fc800078e0204 */
[----:B------:R-:W-:Y:S01]  /*e570*/  @!P1 IMAD.WIDE R4, R58, 0x2, R16 ;  /* 0x000000023a049825 */ /* 0x000fe200078e0210 */
[----:B------:R1:W-:Y:S04]  /*e580*/  @!P3 ST.E.128 [R8.64], R48 ;  /* 0x000000300800b985 */ /* 0x0003e8000c101d08 */
[----:B------:R1:W-:Y:S04]  /*e590*/  @!P2 ST.E.128 [R6.64], R44 ;  /* 0x0000002c0600a985 */ /* 0x0003e8000c101d08 */
[----:B------:R1:W-:Y:S04]  /*e5a0*/  @!P1 ST.E.128 [R4.64], R40 ;  /* 0x0000002804009985 */ /* 0x0003e8000c101d08 */
[----:B------:R1:W-:Y:S01]  /*e5b0*/  @!P0 ST.E.128 [R2.64], R36 ;  /* 0x0000002402008985 */ /* 0x0003e2000c101d08 */
[----:B------:R-:W-:Y:S05]  /*e5c0*/  @P6 EXIT ;  /* 0x000000000000694d */ /* 0x000fea0003800000 */
[----:B-1-3--:R-:W-:-:S05]  /*e5d0*/  IMAD.WIDE R2, R58, 0x2, R10 ;  /* 0x000000023a027825 */ /* 0x00afca00078e020a */
[----:B------:R-:W-:Y:S01]  /*e5e0*/  ST.E.128 [R2.64], R32 ;  /* 0x0000002002007985 */ /* 0x000fe2000c101d08 */
[----:B------:R-:W-:Y:S05]  /*e5f0*/  EXIT ;  /* 0x000000000000794d */ /* 0x000fea0003800000 */
.L_x_4:
[----:B------:R-:W-:-:S00]  /*e600*/  BRA `(.L_x_4) ;  /* 0xfffffff000007947 */ /* 0x000fc0000383ffff */
[----:B------:R-:W-:-:S00]  /*e610*/  NOP ;  /* 0x0000000000007918 */ /* 0x000fc00000000000 */
        /* <DEDUP_REMOVED lines=14> */
.L_x_1470:


//--------------------- .text._ZN7cutlass13device_kernelIN5flash19enable_sm80_to_sm89INS1_16FlashAttnFwdSm80INS1_25CollectiveMainloopFwdSm80ILi4ELi1ELb0EN4cute5tupleIJNS5_1CILi128EEENS7_ILi112EEENS7_ILi64EEEEEELi64ENS_6half_tEfNS_4arch4Sm80ELb0ELb0ELb1ELb1ELb0ELb0ELb1ELb0EEENS1_21CollectiveEpilogueFwdINS6_IJS8_SA_S9_EEENS6_IJNS7_ILi1EEESI_SI_EEESC_SE_Li128ELb1ELb1ELb0ELb0EEENS1_19SingleTileSchedulerILb1ELb0ELb1ELi128EEEEEEEEEvNT_6ParamsE --------------------------
	.section	.text._ZN7cutlass13device_kernelIN5flash19enable_sm80_to_sm89INS1_16FlashAttnFwdSm80INS1_25CollectiveMainloopFwdSm80ILi4ELi1ELb0EN4cute5tupleIJNS5_1CILi128EEENS7_ILi112EEENS7_ILi64EEEEEELi64ENS_6half_tEfNS_4arch4Sm80ELb0ELb0ELb1ELb1ELb0ELb0ELb1ELb0EEENS1_21CollectiveEpilogueFwdINS6_IJS8_SA_S9_EEENS6_IJNS7_ILi1EEESI_SI_EEESC_SE_Li128ELb1ELb1ELb0ELb0EEENS1_19SingleTileSchedulerILb1ELb0ELb1ELi128EEEEEEEEEvNT_6ParamsE,"ax",@progbits
	.sectioninfo	@"SHI_REGISTERS=255"
	.align	128
.text._ZN7cutlass13device_kernelIN5flash19enable_sm80_to_sm89INS1_16FlashAttnFwdSm80INS1_25CollectiveMainloopFwdSm80ILi4ELi1ELb0EN4cute5tupleIJNS5_1CILi128EEENS7_ILi112EEENS7_ILi64EEEEEELi64ENS_6half_tEfNS_4arch4Sm80ELb0ELb0ELb1ELb1ELb0ELb0ELb1ELb0EEENS1_21CollectiveEpilogueFwdINS6_IJS8_SA_S9_EEENS6_IJNS7_ILi1EEESI_SI_EEESC_SE_Li128ELb1ELb1ELb0ELb0EEENS1_19SingleTileSchedulerILb1ELb0ELb1ELi128EEEEEEEEEvNT_6ParamsE:
        .type           _ZN7cutlass13device_kernelIN5flash19enable_sm80_to_sm89INS1_16FlashAttnFwdSm80INS1_25CollectiveMainloopFwdSm80ILi4ELi1ELb0EN4cute5tupleIJNS5_1CILi128EEENS7_ILi112EEENS7_ILi64EEEEEELi64ENS_6half_tEfNS_4arch4Sm80ELb0ELb0ELb1ELb1ELb0ELb0ELb1ELb0EEENS1_21CollectiveEpilogueFwdINS6_IJS8_SA_S9_EEENS6_IJNS7_ILi1EEESI_SI_EEESC_SE_Li128ELb1ELb1ELb0ELb0EEENS1_19SingleTileSchedulerILb1ELb0ELb1ELi128EEEEEEEEEvNT_6ParamsE,@function
        .size           _ZN7cutlass13device_kernelIN5flash19enable_sm80_to_sm89INS1_16FlashAttnFwdSm80INS1_25CollectiveMainloopFwdSm80ILi4ELi1ELb0EN4cute5tupleIJNS5_1CILi128EEENS7_ILi112EEENS7_ILi64EEEEEELi64ENS_6half_tEfNS_4arch4Sm80ELb0ELb0ELb1ELb1ELb0ELb0ELb1ELb0EEENS1_21CollectiveEpilogueFwdINS6_IJS8_SA_S9_EEENS6_IJNS7_ILi1EEESI_SI_EEESC_SE_Li128ELb1ELb1ELb0ELb0EEENS1_19SingleTileSchedulerILb1ELb0ELb1ELi128EEEEEEEEEvNT_6ParamsE,(.L_x_1471 - _ZN7cutlass13device_kernelIN5flash19enable_sm80_to_sm89INS1_16FlashAttnFwdSm80INS1_25CollectiveMainloopFwdSm80ILi4ELi1ELb0EN4cute5tupleIJNS5_1CILi128EEENS7_ILi112EEENS7_ILi64EEEEEELi64ENS_6half_tEfNS_4arch4Sm80ELb0ELb0ELb1ELb1ELb0ELb0ELb1ELb0EEENS1_21CollectiveEpilogueFwdINS6_IJS8_SA_S9_EEENS6_IJNS7_ILi1EEESI_SI_EEESC_SE_Li128ELb1ELb1ELb0ELb0EEENS1_19SingleTileSchedulerILb1ELb0ELb1ELi128EEEEEEEEEvNT_6ParamsE)
        .other          _ZN7cutlass13device_kernelIN5flash19enable_sm80_to_sm89INS1_16FlashAttnFwdSm80INS1_25CollectiveMainloopFwdSm80ILi4ELi1ELb0EN4cute5tupleIJNS5_1CILi128EEENS7_ILi112EEENS7_ILi64EEEEEELi64ENS_6half_tEfNS_4arch4Sm80ELb0ELb0ELb1ELb1ELb0ELb0ELb1ELb0EEENS1_21CollectiveEpilogueFwdINS6_IJS8_SA_S9_EEENS6_IJNS7_ILi1EEESI_SI_EEESC_SE_Li128ELb1ELb1ELb0ELb0EEENS1_19SingleTileSchedulerILb1ELb0ELb1ELi128EEEEEEEEEvNT_6ParamsE,@"STO_CUDA_ENTRY STV_DEFAULT"
_ZN7cutlass13device_kernelIN5flash19enable_sm80_to_sm89INS1_16FlashAttnFwdSm80INS1_25CollectiveMainloopFwdSm80ILi4ELi1ELb0EN4cute5tupleIJNS5_1CILi128EEENS7_ILi112EEENS7_ILi64EEEEEELi64ENS_6half_tEfNS_4arch4Sm80ELb0ELb0ELb1ELb1ELb0ELb0ELb1ELb0EEENS1_21CollectiveEpilogueFwdINS6_IJS8_SA_S9_EEENS6_IJNS7_ILi1EEESI_SI_EEESC_SE_Li128ELb1ELb1ELb0ELb0EEENS1_19SingleTileSchedulerILb1ELb0ELb1ELi128EEEEEEEEEvNT_6ParamsE:
[----:B------:R-:W-:Y:S02]  /*0000*/  MOV R1, c[0x0][0x28] ;  /* 0x00000a0000017a02 */ /* 0x000fe40000000f00 */
[----:B------:R-:W1:Y:S01]  /*0010*/  S2R R192, SR_TID.X ;  /* 0x0000000000c07919 */ /* 0x000e620000002100 */
[----:B------:R-:W-:Y:S01]  /*0020*/  IMAD.MOV.U32 R18, RZ, RZ, 0x4 ;  /* 0x00000004ff127424 */ /* 0x000fe200078e00ff */
[----:B------:R-:W-:Y:S01]  /*0030*/  ULDC.64 UR8, c[0x0][0x118] ;  /* 0x0000460000087ab9 */ /* 0x000fe20000000a00 */
[----:B------:R-:W-:Y:S01]  /*0040*/  IADD3 R1, R1, -0x78, RZ ;  /* 0xffffff8801017810 */ /* 0x000fe20007ffe0ff */
[----:B------:R-:W2:Y:S04]  /*0050*/  S2R R5, SR_CTAID.Z ;  /* 0x0000000000057919 */ /* 0x000ea80000002700 */
[----:B------:R-:W3:Y:S01]  /*0060*/  S2R R35, SR_CTAID.X ;  /* 0x0000000000237919 */ /* 0x000ee20000002500 */
[----:B-1----:R-:W-:Y:S01]  /*0070*/  SHF.R.U32.HI R0, RZ, 0x5, R192 ;  /* 0x00000005ff007819 */ /* 0x002fe200000116c0 */
[----:B--2---:R-:W-:-:S05]  /*0080*/  IMAD.WIDE R2, R5, R18, c[0x0][0x568] ;  /* 0x00015a0005027625 */ /* 0x004fca00078e0212 */
[----:B------:R-:W1:Y:S02]  /*0090*/  SHFL.IDX PT, R0, R0, RZ, 0x1f ;  /* 0x00001fff00007589 */ /* 0x000e6400000e0000 */
[----:B-1----:R-:W-:-:S13]  /*00a0*/  ISETP.NE.AND P0, PT, R0, RZ, PT ;  /* 0x000000ff0000720c */ /* 0x002fda0003f05270 */
[----:B------:R-:W-:Y:S05]  /*00b0*/  @!P0 BRA `(.L_x_5) ;  /* 0x0000014000008947 */ /* 0x000fea0003800000 */
[----:B---3--:R-:W-:-:S04]  /*00c0*/  ISETP.NE.U32.AND P0, PT, RZ, c[0x0][0x568], PT ;  /* 0x00015a00ff007a0c */ /* 0x008fc80003f05070 */
[----:B------:R-:W-:-:S13]  /*00d0*/  ISETP.NE.AND.EX P0, PT, RZ, c[0x0][0x56c], PT, P0 ;  /* 0x00015b00ff007a0c */ /* 0x000fda0003f05300 */
[----:B------:R-:W-:Y:S05]  /*00e0*/  @!P0 BRA `(.L_x_6) ;  /* 0x0000002000008947 */ /* 0x000fea0003800000 */
[----:B------:R1:W5:Y:S01]  /*00f0*/  LDG.E R0, [R2.64] ;  /* 0x0000000802007981 */ /* 0x000362000c1e1900 */
[----:B------:R-:W-:Y:S05]  /*0100*/  BRA `(.L_x_7) ;  /* 0x0000009000007947 */ /* 0x000fea0003800000 */
.L_x_6:
[----:B------:R-:W-:-:S04]  /*0110*/  ISETP.NE.U32.AND P0, PT, RZ, c[0x0][0x560], PT ;  /* 0x00015800ff007a0c */ /* 0x000fc80003f05070 */
[----:B------:R-:W-:-:S13]  /*0120*/  ISETP.NE.AND.EX P0, PT, RZ, c[0x0][0x564], PT, P0 ;  /* 0x00015900ff007a0c */ /* 0x000fda0003f05300 */
[----:B------:R-:W-:Y:S05]  /*0130*/  @!P0 BRA `(.L_x_8) ;  /* 0x0000005000008947 */ /* 0x000fea0003800000 */
[----:B------:R-:W-:-:S05]  /*0140*/  IMAD.WIDE R2, R5, R18, c[0x0][0x560] ;  /* 0x0001580005027625 */ /* 0x000fca00078e0212 */
[----:B------:R-:W2:Y:S04]  /*0150*/  LDG.E R4, [R2.64] ;  /* 0x0000000802047981 */ /* 0x000ea8000c1e1900 */
[----:B------:R-:W2:Y:S02]  /*0160*/  LDG.E R0, [R2.64+0x4] ;  /* 0x0000040802007981 */ /* 0x000ea4000c1e1900 */
[----:B--2---:R-:W-:Y:S01]  /*0170*/  IADD3 R0, -R4, R0, RZ ;  /* 0x0000000004007210 */ /* 0x004fe20007ffe1ff */
[----:B------:R-:W-:Y:S05]  /*0180*/  BRA `(.L_x_7) ;  /* 0x0000001000007947 */ /* 0x000fea0003800000 */
.L_x_8:
[----:B------:R-:W-:-:S05]  /*0190*/  MOV R0, c[0x0][0x54c] ;  /* 0x0001530000007a02 */ /* 0x000fca0000000f00 */
.L_x_7:
[----:B-----5:R-:W-:Y:S01]  /*01a0*/  IMAD R0, R0, c[0x0][0x548], RZ ;  /* 0x0001520000007a24 */ /* 0x020fe200078e02ff */
[----:B-1----:R-:W-:-:S04]  /*01b0*/  SHF.L.U32 R2, R35, 0x7, RZ ;  /* 0x0000000723027819 */ /* 0x002fc800000006ff */
[----:B------:R-:W-:-:S04]  /*01c0*/  ISETP.GE.AND P0, PT, R2, R0, PT ;  /* 0x000000000200720c */ /* 0x000fc80003f06270 */
[----:B------:R-:W-:-:S05]  /*01d0*/  SEL R0, R5, 0xffffffff, !P0 ;  /* 0xffffffff05007807 */ /* 0x000fca0004000000 */
[----:B------:R1:W-:Y:S01]  /*01e0*/  STL [R1+0x40], R0 ;  /* 0x0000400001007387 */ /* 0x0003e20000100800 */
[----:B------:R-:W-:Y:S05]  /*01f0*/  BRA `(.L_x_9) ;  /* 0x0000013000007947 */ /* 0x000fea0003800000 */
.L_x_5:
[----:B---3--:R-:W-:-:S04]  /*0200*/  ISETP.NE.U32.AND P0, PT, RZ, c[0x0][0x568], PT ;  /* 0x00015a00ff007a0c */ /* 0x008fc80003f05070 */
[----:B------:R-:W-:-:S13]  /*0210*/  ISETP.NE.AND.EX P0, PT, RZ, c[0x0][0x56c], PT, P0 ;  /* 0x00015b00ff007a0c */ /* 0x000fda0003f05300 */
[----:B------:R-:W-:Y:S05]  /*0220*/  @!P0 BRA `(.L_x_10) ;  /* 0x0000002000008947 */ /* 0x000fea0003800000 */
[----:B------:R1:W5:Y:S01]  /*0230*/  LDG.E R0, [R2.64] ;  /* 0x0000000802007981 */ /* 0x000362000c1e1900 */
[----:B------:R-:W-:Y:S05]  /*0240*/  BRA `(.L_x_11) ;  /* 0x0000009000007947 */ /* 0x000fea0003800000 */
.L_x_10:
        /* <DEDUP_REMOVED lines=8> */
.L_x_12:
[----:B------:R-:W-:-:S05]  /*02d0*/  MOV R0, c[0x0][0x54c] ;  /* 0x0001530000007a02 */ /* 0x000fca0000000f00 */
.L_x_11:
[----:B-----5:R-:W-:Y:S01]  /*02e0*/  IMAD R0, R0, c[0x0][0x548], RZ ;  /* 0x0001520000007a24 */ /* 0x020fe200078e02ff */
[----:B-1----:R-:W-:-:S04]  /*02f0*/  SHF.L.U32 R2, R35, 0x7, RZ ;  /* 0x0000000723027819 */ /* 0x002fc800000006ff */
[----:B------:R-:W-:-:S04]  /*0300*/  ISETP.GE.AND P0, PT, R2, R0, PT ;  /* 0x000000000200720c */ /* 0x000fc80003f06270 */
[----:B------:R-:W-:-:S05]  /*0310*/  SEL R0, R5, 0xffffffff, !P0 ;  /* 0xffffffff05007807 */ /* 0x000fca0004000000 */
[----:B------:R1:W-:Y:S04]  /*0320*/  STL [R1+0x40], R0 ;  /* 0x0000400001007387 */ /* 0x0003e80000100800 */
.L_x_9:
[----:B------:R-:W2:Y:S02]  /*0330*/  LDL R41, [R1+0x40] ;  /* 0x0000400001297983 */ /* 0x000ea40000100800 */
[----:B--2---:R-:W-:-:S13]  /*0340*/  ISETP.GE.AND P0, PT, R41, RZ, PT ;  /* 0x000000ff2900720c */ /* 0x004fda0003f06270 */
[----:B------:R-:W-:Y:S05]  /*0350*/  @!P0 EXIT ;  /* 0x000000000000894d */ /* 0x000fea0003800000 */
[----:B------:R-:W-:Y:S01]  /*0360*/  ISETP.NE.U32.AND P3, PT, RZ, c[0x0][0x370], PT ;  /* 0x0000dc00ff007a0c */ /* 0x000fe20003f65070 */
[----:B------:R-:W-:Y:S01]  /*0370*/  CS2R R10, SRZ ;  /* 0x00000000000a7805 */ /* 0x000fe2000001ff00 */
[----:B------:R-:W-:Y:S01]  /*0380*/  ISETP.NE.U32.AND P2, PT, RZ, c[0x0][0x360], PT ;  /* 0x0000d800ff007a0c */ /* 0x000fe20003f45070 */
[----:B------:R-:W-:Y:S01]  /*0390*/  IMAD.MOV.U32 R21, RZ, RZ, c[0x0][0x168] ;  /* 0x00005a00ff157624 */ /* 0x000fe200078e00ff */
[----:B------:R-:W-:Y:S01]  /*03a0*/  ISETP.NE.AND.EX P3, PT, RZ, c[0x0][0x374], PT, P3 ;  /* 0x0000dd00ff007a0c */ /* 0x000fe20003f65330 */
[----:B------:R-:W-:Y:S01]  /*03b0*/  IMAD.MOV.U32 R12, RZ, RZ, RZ ;  /* 0x000000ffff0c7224 */ /* 0x000fe200078e00ff */
[----:B------:R-:W-:Y:S01]  /*03c0*/  ISETP.NE.AND.EX P2, PT, RZ, c[0x0][0x364], PT, P2 ;  /* 0x0000d900ff007a0c */ /* 0x000fe20003f45320 */
[CC--:B------:R-:W-:Y:S01]  /*03d0*/  IMAD.WIDE R4, R41.reuse, R18.reuse, c[0x0][0x348] ;  /* 0x0000d20029047625 */ /* 0x0c0fe200078e0212 */
[----:B------:R-:W-:Y:S02]  /*03e0*/  ISETP.NE.U32.AND P1, PT, RZ, c[0x0][0x348], PT ;  /* 0x0000d200ff007a0c */ /* 0x000fe40003f25070 */
[----:B------:R-:W-:Y:S01]  /*03f0*/  ISETP.NE.U32.AND P0, PT, RZ, c[0x0][0x350], PT ;  /* 0x0000d400ff007a0c */ /* 0x000fe20003f05070 */
[----:B------:R-:W-:Y:S01]  /*0400*/  IMAD.WIDE R2, R41, R18, c[0x0][0x350] ;  /* 0x0000d40029027625 */ /* 0x000fe200078e0212 */
[----:B------:R-:W-:-:S02]  /*0410*/  ISETP.NE.AND.EX P1, PT, RZ, c[0x0][0x34c], PT, P1 ;  /* 0x0000d300ff007a0c */ /* 0x000fc40003f25310 */
[----:B------:R-:W-:-:S03]  /*0420*/  ISETP.NE.AND.EX P0, PT, RZ, c[0x0][0x354], PT, P0 ;  /* 0x0000d500ff007a0c */ /* 0x000fc60003f05300 */
[----:B------:R-:W-:-:S04]  /*0430*/  @P3 IMAD.WIDE R8, R41, R18, c[0x0][0x370] ;  /* 0x0000dc0029083625 */ /* 0x000fc800078e0212 */
[----:B------:R-:W-:Y:S01]  /*0440*/  @P2 IMAD.WIDE R6, R41, R18, c[0x0][0x360] ;  /* 0x0000d80029062625 */ /* 0x000fe200078e0212 */
[----:B------:R2:W5:Y:S04]  /*0450*/  @P3 LDG.E R10, [R8.64] ;  /* 0x00000008080a3981 */ /* 0x000568000c1e1900 */
[----:B------:R2:W5:Y:S04]  /*0460*/  @P2 LDG.E R21, [R6.64] ;  /* 0x0000000806152981 */ /* 0x000568000c1e1900 */
[----:B------:R2:W5:Y:S04]  /*0470*/  @P1 LDG.E R11, [R4.64] ;  /* 0x00000008040b1981 */ /* 0x000568000c1e1900 */
[----:B------:R2:W5:Y:S01]  /*0480*/  @P0 LDG.E R12, [R2.64] ;  /* 0x00000008020c0981 */ /* 0x000562000c1e1900 */
[----:B-1----:R-:W-:Y:S01]  /*0490*/  IMAD.MOV.U32 R0, RZ, RZ, c[0x0][0x1d0] ;  /* 0x00007400ff007624 */ /* 0x002fe200078e00ff */
[----:B------:R-:W-:Y:S05]  /*04a0*/  @P2 BRA `(.L_x_13) ;  /* 0x0000004000002947 */ /* 0x000fea0003800000 */
[----:B------:R-:W-:Y:S05]  /*04b0*/  @!P1 BRA `(.L_x_13) ;  /* 0x0000003000009947 */ /* 0x000fea0003800000 */
[----:B--2---:R1:W2:Y:S04]  /*04c0*/  LDG.E R6, [R4.64] ;  /* 0x0000000804067981 */ /* 0x0042a8000c1e1900 */
[----:B-1----:R-:W2:Y:S02]  /*04d0*/  LDG.E R4, [R4.64+0x4] ;  /* 0x0000040804047981 */ /* 0x002ea4000c1e1900 */
[----:B--2--5:R-:W-:-:S02]  /*04e0*/  IADD3 R21, -R6, R4, RZ ;  /* 0x0000000406157210 */ /* 0x024fc40007ffe1ff */
.L_x_13:
[----:B------:R-:W-:-:S04]  /*04f0*/  ISETP.NE.U32.AND P2, PT, RZ, c[0x0][0x368], PT ;  /* 0x0000da00ff007a0c */ /* 0x000fc80003f45070 */
[----:B------:R-:W-:-:S13]  /*0500*/  ISETP.NE.AND.EX P2, PT, RZ, c[0x0][0x36c], PT, P2 ;  /* 0x0000db00ff007a0c */ /* 0x000fda0003f45320 */
[----:B------:R-:W-:Y:S05]  /*0510*/  @!P2 BRA `(.L_x_14) ;  /* 0x000000300000a947 */ /* 0x000fea0003800000 */
[----:B--2---:R-:W-:-:S05]  /*0520*/  IMAD.WIDE R2, R41, R18, c[0x0][0x368] ;  /* 0x0000da0029027625 */ /* 0x004fca00078e0212 */
[----:B------:R1:W5:Y:S01]  /*0530*/  LDG.E R0, [R2.64] ;  /* 0x0000000802007981 */ /* 0x000362000c1e1900 */
[----:B------:R-:W-:Y:S05]  /*0540*/  BRA `(.L_x_15) ;  /* 0x0000004000007947 */ /* 0x000fea0003800000 */
.L_x_14:
[----:B------:R-:W-:Y:S05]  /*0550*/  @!P0 BRA `(.L_x_15) ;  /* 0x0000003000008947 */ /* 0x000fea0003800000 */
[----:B------:R1:W3:Y:S04]  /*0560*/  LDG.E R0, [R2.64] ;  /* 0x0000000802007981 */ /* 0x0002e8000c1e1900 */
[----:B-12---:R-:W3:Y:S02]  /*0570*/  LDG.E R2, [R2.64+0x4] ;  /* 0x0000040802027981 */ /* 0x006ee4000c1e1900 */
[----:B---3--:R-:W-:-:S05]  /*0580*/  IADD3 R0, -R0, R2, RZ ;  /* 0x0000000200007210 */ /* 0x008fca0007ffe1ff */
.L_x_15:
[----:B-----5:R-:W-:Y:S01]  /*0590*/  IMAD.IADD R112, R0, 0x1, -R10 ;  /* 0x0000000100707824 */ /* 0x020fe200078e0a0a */
[----:B------:R-:W-:Y:S01]  /*05a0*/  IADD3 R10, R12, R10, RZ ;  /* 0x0000000a0c0a7210 */ /* 0x000fe20007ffe0ff */
[----:B-12---:R-:W-:Y:S01]  /*05b0*/  IMAD.MOV.U32 R2, RZ, RZ, RZ ;  /* 0x000000ffff027224 */ /* 0x006fe200078e00ff */
[----:B------:R-:W-:Y:S01]  /*05c0*/  PLOP3.LUT P4, PT, PT, PT, PT, 0x80, 0x0 ;  /* 0x000000000000781c */ /* 0x000fe20003f8f070 */
[----:B------:R-:W-:Y:S01]  /*05d0*/  CS2R R178, SRZ ;  /* 0x0000000000b27805 */ /* 0x000fe2000001ff00 */
[C---:B------:R-:W-:Y:S01]  /*05e0*/  IADD3 R3, R112.reuse, 0x6f, RZ ;  /* 0x0000006f70037810 */ /* 0x040fe20007ffe0ff */
[----:B------:R-:W-:Y:S01]  /*05f0*/  CS2R R176, SRZ ;  /* 0x0000000000b07805 */ /* 0x000fe2000001ff00 */
[----:B------:R-:W-:Y:S01]  /*0600*/  ISETP.GE.AND P2, PT, R112, 0x1, PT ;  /* 0x000000017000780c */ /* 0x000fe20003f46270 */
[----:B------:R-:W-:Y:S01]  /*0610*/  CS2R R182, SRZ ;  /* 0x0000000000b67805 */ /* 0x000fe2000001ff00 */
[----:B------:R-:W-:Y:S01]  /*0620*/  CS2R R12, SRZ ;  /* 0x00000000000c7805 */ /* 0x000fe2000001ff00 */
[----:B------:R-:W-:Y:S01]  /*0630*/  IMAD.HI R2, R3, -0x6db6db6d, R2 ;  /* 0x9249249303027827 */ /* 0x000fe200078e0202 */
[----:B------:R-:W-:Y:S01]  /*0640*/  CS2R R14, SRZ ;  /* 0x00000000000e7805 */ /* 0x000fe2000001ff00 */
[----:B------:R-:W-:Y:S01]  /*0650*/  MOV R174, RZ ;  /* 0x000000ff00ae7202 */ /* 0x000fe20000000f00 */
[----:B------:R-:W-:Y:S01]  /*0660*/  CS2R R16, SRZ ;  /* 0x0000000000107805 */ /* 0x000fe2000001ff00 */
[----:B------:R-:W-:Y:S01]  /*0670*/  IMAD.MOV.U32 R180, RZ, RZ, RZ ;  /* 0x000000ffffb47224 */ /* 0x000fe200078e00ff */
[----:B------:R-:W-:Y:S01]  /*0680*/  SHF.R.U32.HI R0, RZ, 0x1f, R2 ;  /* 0x0000001fff007819 */ /* 0x000fe20000011602 */
[----:B------:R-:W-:Y:S01]  /*0690*/  IMAD.MOV.U32 R172, RZ, RZ, RZ ;  /* 0x000000ffffac7224 */ /* 0x000fe200078e00ff */
[----:B------:R-:W-:Y:S01]  /*06a0*/  MOV R170, RZ ;  /* 0x000000ff00aa7202 */ /* 0x000fe20000000f00 */
[----:B------:R-:W-:Y:S01]  /*06b0*/  IMAD.MOV.U32 R19, RZ, RZ, RZ ;  /* 0x000000ffff137224 */ /* 0x000fe200078e00ff */
[----:B------:R-:W-:Y:S01]  /*06c0*/  LEA.HI.SX32 R195, R2, R0, 0x1a ;  /* 0x0000000002c37211 */ /* 0x000fe200078fd2ff */
[----:B------:R-:W-:Y:S01]  /*06d0*/  CS2R R26, SRZ ;  /* 0x00000000001a7805 */ /* 0x000fe2000001ff00 */
[----:B------:R-:W-:Y:S01]  /*06e0*/  MOV R168, RZ ;  /* 0x000000ff00a87202 */ /* 0x000fe20000000f00 */
[----:B------:R-:W-:Y:S01]  /*06f0*/  IMAD.MOV.U32 R162, RZ, RZ, RZ ;  /* 0x000000ffffa27224 */ /* 0x000fe200078e00ff */
[----:B------:R-:W-:Y:S01]  /*0700*/  MOV R20, RZ ;  /* 0x000000ff00147202 */ /* 0x000fe20000000f00 */
[----:B------:R1:W-:Y:S01]  /*0710*/  STL [R1+0x8], R195 ;  /* 0x000008c301007387 */ /* 0x0003e20000100800 */
[----:B------:R-:W-:Y:S01]  /*0720*/  IMAD.MOV.U32 R160, RZ, RZ, RZ ;  /* 0x000000ffffa07224 */ /* 0x000fe200078e00ff */
[----:B------:R-:W-:Y:S01]  /*0730*/  MOV R166, RZ ;  /* 0x000000ff00a67202 */ /* 0x000fe20000000f00 */
[----:B------:R-:W-:Y:S01]  /*0740*/  CS2R R164, SRZ ;  /* 0x0000000000a47805 */ /* 0x000fe2000001ff00 */
[----:B------:R-:W-:Y:S01]  /*0750*/  CS2R R22, SRZ ;  /* 0x0000000000167805 */ /* 0x000fe2000001ff00 */
[----:B------:R-:W-:Y:S01]  /*0760*/  IMAD.MOV.U32 R158, RZ, RZ, RZ ;  /* 0x000000ffff9e7224 */ /* 0x000fe200078e00ff */
[----:B------:R-:W-:Y:S01]  /*0770*/  MOV R156, RZ ;  /* 0x000000ff009c7202 */ /* 0x000fe20000000f00 */
[----:B------:R-:W-:Y:S01]  /*0780*/  CS2R R24, SRZ ;  /* 0x0000000000187805 */ /* 0x000fe2000001ff00 */
[----:B------:R-:W-:Y:S01]  /*0790*/  IMAD.MOV.U32 R154, RZ, RZ, RZ ;  /* 0x000000ffff9a7224 */ /* 0x000fe200078e00ff */
[----:B------:R-:W-:Y:S01]  /*07a0*/  MOV R152, RZ ;  /* 0x000000ff00987202 */ /* 0x000fe20000000f00 */
[----:B------:R-:W-:Y:S01]  /*07b0*/  CS2R R146, SRZ ;  /* 0x0000000000927805 */ /* 0x000fe2000001ff00 */
[----:B------:R-:W-:Y:S01]  /*07c0*/  CS2R R30, SRZ ;  /* 0x00000000001e7805 */ /* 0x000fe2000001ff00 */
[----:B------:R-:W-:Y:S01]  /*07d0*/  IMAD.MOV.U32 R144, RZ, RZ, RZ ;  /* 0x000000ffff907224 */ /* 0x000fe200078e00ff */
[----:B------:R-:W-:Y:S01]  /*07e0*/  MOV R150, RZ ;  /* 0x000000ff00967202 */ /* 0x000fe20000000f00 */
[----:B------:R-:W-:Y:S01]  /*07f0*/  IMAD.MOV.U32 R148, RZ, RZ, RZ ;  /* 0x000000ffff947224 */ /* 0x000fe200078e00ff */
[----:B------:R-:W-:Y:S01]  /*0800*/  CS2R R142, SRZ ;  /* 0x00000000008e7805 */ /* 0x000fe2000001ff00 */
[----:B------:R-:W-:Y:S01]  /*0810*/  CS2R R32, SRZ ;  /* 0x0000000000207805 */ /* 0x000fe2000001ff00 */
[----:B------:R-:W-:Y:S01]  /*0820*/  MOV R140, RZ ;  /* 0x000000ff008c7202 */ /* 0x000fe20000000f00 */
        /* <DEDUP_REMOVED lines=10> */
[----:B------:R-:W-:Y:S01]  /*08d0*/  CS2R R126, SRZ ;  /* 0x00000000007e7805 */ /* 0x000fe2000001ff00 */
[----:B------:R-:W-:Y:S01]  /*08e0*/  CS2R R124, SRZ ;  /* 0x00000000007c7805 */ /* 0x000fe2000001ff00 */
[----:B------:R-:W-:Y:S01]  /*08f0*/  IMAD.MOV.U32 R40, RZ, RZ, RZ ;  /* 0x000000ffff287224 */ /* 0x000fe200078e00ff */
[----:B------:R-:W-:Y:S01]  /*0900*/  CS2R R38, SRZ ;  /* 0x0000000000267805 */ /* 0x000fe2000001ff00 */
[----:B------:R-:W-:Y:S01]  /*0910*/  MOV R37, RZ ;  /* 0x000000ff00257202 */ /* 0x000fe20000000f00 */
[----:B------:R-:W-:Y:S05]  /*0920*/  @!P2 BRA `(.L_x_16) ;  /* 0x0000ca400000a947 */ /* 0x000fea0003800000 */
[----:B-1----:R-:W-:-:S04]  /*0930*/  ISETP.NE.U32.AND P4, PT, RZ, c[0x0][0x340], PT ;  /* 0x0000d000ff007a0c */ /* 0x002fc80003f85070 */
[----:B------:R-:W-:-:S13]  /*0940*/  ISETP.NE.AND.EX P4, PT, RZ, c[0x0][0x344], PT, P4 ;  /* 0x0000d100ff007a0c */ /* 0x000fda0003f85340 */
[----:B------:R-:W-:-:S05]  /*0950*/  @P4 IMAD.WIDE R2, R41, R18, c[0x0][0x340] ;  /* 0x0000d00029024625 */ /* 0x000fca00078e0212 */
[----:B------:R1:W2:Y:S01]  /*0960*/  @P4 LDG.E R18, [R2.64] ;  /* 0x0000000802124981 */ /* 0x0002a2000c1e1900 */
[----:B------:R-:W-:Y:S01]  /*0970*/  SHF.R.S32.HI R28, RZ, 0x1f, R192 ;  /* 0x0000001fff1c7819 */ /* 0x000fe200000114c0 */
[----:B------:R-:W-:Y:S01]  /*0980*/  IMAD.MOV.U32 R6, RZ, RZ, c[0x0][0x2c4] ;  /* 0x0000b100ff067624 */ /* 0x000fe200078e00ff */
[----:B------:R-:W-:Y:S01]  /*0990*/  SHF.R.S32.HI R0, RZ, 0x1f, R11 ;  /* 0x0000001fff007819 */ /* 0x000fe2000001140b */
[----:B------:R-:W3:Y:S01]  /*09a0*/  S2R R22, SR_CTAID.Y ;  /* 0x0000000000167919 */ /* 0x000ee20000002600 */
[-C--:B------:R-:W-:Y:S01]  /*09b0*/  LEA.HI R4, R28, R192.reuse, RZ, 0x3 ;  /* 0x000000c01c047211 */ /* 0x080fe200078f18ff */
[----:B------:R-:W-:Y:S01]  /*09c0*/  BSSY B0, `(.L_x_17) ;  /* 0x000006f000007945 */ /* 0x000fe20003800000 */
[----:B------:R-:W-:Y:S01]  /*09d0*/  ISETP.NE.AND P3, PT, R6, 0x1, PT ;  /* 0x000000010600780c */ /* 0x000fe20003f65270 */
[----:B------:R-:W-:Y:S01]  /*09e0*/  IMAD R0, R0, c[0x0][0x178], RZ ;  /* 0x00005e0000007a24 */ /* 0x000fe200078e02ff */
[----:B------:R-:W-:Y:S02]  /*09f0*/  SHF.R.S32.HI R19, RZ, 0x3, R4 ;  /* 0x00000003ff137819 */ /* 0x000fe40000011404 */
[----:B------:R-:W-:Y:S01]  /*0a00*/  LOP3.LUT R4, R4, 0xfffffff8, RZ, 0xc0, !PT ;  /* 0xfffffff804047812 */ /* 0x000fe200078ec0ff */
[----:B------:R-:W-:Y:S01]  /*0a10*/  IMAD R5, R11, c[0x0][0x17c], R0 ;  /* 0x00005f000b057a24 */ /* 0x000fe200078e0200 */
[----:B------:R-:W-:Y:S01]  /*0a20*/  SHF.R.S32.HI R8, RZ, 0x1f, R10 ;  /* 0x0000001fff087819 */ /* 0x000fe2000001140a */
[----:B------:R-:W-:Y:S01]  /*0a30*/  IMAD.SHL.U32 R0, R19, 0x40, RZ ;  /* 0x0000004013007824 */ /* 0x000fe200078e00ff */
[----:B------:R-:W-:-:S02]  /*0a40*/  IADD3 R40, -R4, R192, RZ ;  /* 0x000000c004287210 */ /* 0x000fc40007ffe1ff */
[----:B------:R-:W-:Y:S02]  /*0a50*/  IADD3 R4, P2, R10, R19, RZ ;  /* 0x000000130a047210 */ /* 0x000fe40007f5e0ff */
[----:B------:R-:W-:Y:S01]  /*0a60*/  LOP3.LUT R0, R0, 0x1c0, RZ, 0xc0, !PT ;  /* 0x000001c000007812 */ /* 0x000fe200078ec0ff */
[----:B------:R-:W-:Y:S01]  /*0a70*/  IMAD.SHL.U32 R6, R40, 0x8, RZ ;  /* 0x0000000828067824 */ /* 0x000fe200078e00ff */
[----:B------:R-:W-:Y:S02]  /*0a80*/  SHF.R.S32.HI R17, RZ, 0x1f, R41 ;  /* 0x0000001fff117819 */ /* 0x000fe40000011429 */
[----:B------:R-:W-:Y:S01]  /*0a90*/  LEA.HI R27, R28, R192, RZ, 0x4 ;  /* 0x000000c01c1b7211 */ /* 0x000fe200078f20ff */
[----:B-1----:R-:W-:Y:S01]  /*0aa0*/  IMAD.WIDE.U32 R2, R11, c[0x0][0x178], RZ ;  /* 0x00005e000b027a25 */ /* 0x002fe200078e00ff */
[----:B------:R-:W-:Y:S02]  /*0ab0*/  LOP3.LUT R7, R0, 0x38, R6, 0xf8, !PT ;  /* 0x0000003800077812 */ /* 0x000fe400078ef806 */
[----:B---3--:R-:W-:-:S02]  /*0ac0*/  SHF.R.S32.HI R16, RZ, 0x1f, R22 ;  /* 0x0000001fff107819 */ /* 0x008fc40000011416 */
[----:B------:R-:W-:Y:S02]  /*0ad0*/  IADD3 R3, R3, R5, RZ ;  /* 0x0000000503037210 */ /* 0x000fe40007ffe0ff */
[----:B------:R-:W-:Y:S01]  /*0ae0*/  SHF.R.U32.HI R5, RZ, 0x3, R0 ;  /* 0x00000003ff057819 */ /* 0x000fe20000011600 */
[----:B------:R-:W-:Y:S01]  /*0af0*/  IMAD R10, R16, c[0x0][0x1b8], RZ ;  /* 0x00006e00100a7a24 */ /* 0x000fe200078e02ff */
[----:B------:R-:W-:Y:S01]  /*0b00*/  LEA.HI.X.SX32 R0, R19, R8, 0x1, P2 ;  /* 0x0000000813007211 */ /* 0x000fe200010f0eff */
[----:B------:R-:W-:Y:S01]  /*0b10*/  IMAD.WIDE.U32 R2, R22, c[0x0][0x1b8], R2 ;  /* 0x00006e0016027a25 */ /* 0x000fe200078e0002 */
[----:B------:R-:W-:Y:S02]  /*0b20*/  LOP3.LUT R20, R7, R5, RZ, 0x3c, !PT ;  /* 0x0000000507147212 */ /* 0x000fe400078e3cff */
[----:B------:R-:W-:Y:S01]  /*0b30*/  SEL R12, R17, RZ, !P1 ;  /* 0x000000ff110c7207 */ /* 0x000fe20004800000 */
[----:B------:R-:W-:Y:S01]  /*0b40*/  IMAD R5, R40, 0x10, R19 ;  /* 0x0000001028057824 */ /* 0x000fe200078e0213 */
[----:B------:R-:W-:Y:S01]  /*0b50*/  SHF.R.S32.HI R7, RZ, 0x1f, R6 ;  /* 0x0000001fff077819 */ /* 0x000fe20000011406 */
[----:B------:R-:W-:-:S02]  /*0b60*/  IMAD R8, R0, c[0x0][0x1e0], RZ ;  /* 0x0000780000087a24 */ /* 0x000fc400078e02ff */
[----:B------:R-:W-:Y:S01]  /*0b70*/  IMAD R10, R22, c[0x0][0x1bc], R10 ;  /* 0x00006f00160a7a24 */ /* 0x000fe200078e020a */
[----:B------:R-:W-:Y:S01]  /*0b80*/  LEA R11, R35, R5, 0x7 ;  /* 0x00000005230b7211 */ /* 0x000fe200078e38ff */
[----:B------:R-:W-:Y:S02]  /*0b90*/  IMAD R0, R0, c[0x0][0x208], RZ ;  /* 0x0000820000007a24 */ /* 0x000fe400078e02ff */
[----:B------:R-:W-:Y:S01]  /*0ba0*/  IMAD.IADD R3, R3, 0x1, R10 ;  /* 0x0000000103037824 */ /* 0x000fe200078e020a */
[----:B------:R-:W-:Y:S01]  /*0bb0*/  SEL R10, R41, RZ, !P1 ;  /* 0x000000ff290a7207 */ /* 0x000fe20004800000 */
[----:B------:R-:W-:-:S04]  /*0bc0*/  @P3 IMAD.HI.U32 R13, R11, c[0x0][0x2c8], RZ ;  /* 0x0000b2000b0d3a27 */ /* 0x000fc800078e00ff */
[----:B------:R-:W-:Y:S01]  /*0bd0*/  IMAD R15, R4, c[0x0][0x20c], R0 ;  /* 0x00008300040f7a24 */ /* 0x000fe200078e0200 */
[----:B------:R-:W-:Y:S01]  /*0be0*/  MOV R0, R11 ;  /* 0x0000000b00007202 */ /* 0x000fe20000000f00 */
[----:B------:R-:W-:Y:S01]  /*0bf0*/  IMAD R12, R12, c[0x0][0x1c0], RZ ;  /* 0x000070000c0c7a24 */ /* 0x000fe200078e02ff */
[----:B------:R-:W-:Y:S01]  /*0c00*/  @P3 SHF.R.U32.HI R0, RZ, c[0x0][0x2cc], R13 ;  /* 0x0000b300ff003a19 */ /* 0x000fe2000001160d */
[----:B------:R-:W-:-:S04]  /*0c10*/  IMAD.WIDE.U32 R2, R10, c[0x0][0x1c0], R2 ;  /* 0x000070000a027a25 */ /* 0x000fc800078e0002 */
[----:B------:R-:W-:Y:S01]  /*0c20*/  IMAD R13, R10, c[0x0][0x1c4], R12 ;  /* 0x000071000a0d7a24 */ /* 0x000fe200078e020c */
[--C-:B------:R-:W-:Y:S01]  /*0c30*/  SHF.R.S32.HI R10, RZ, 0x1f, R0.reuse ;  /* 0x0000001fff0a7819 */ /* 0x100fe20000011400 */
[----:B------:R-:W-:Y:S02]  /*0c40*/  IMAD.MOV R12, RZ, RZ, -R0 ;  /* 0x000000ffff0c7224 */ /* 0x000fe400078e0a00 */
[----:B------:R-:W-:Y:S01]  /*0c50*/  IMAD R14, R4, c[0x0][0x1e4], R8 ;  /* 0x00007900040e7a24 */ /* 0x000fe200078e0208 */
[----:B------:R-:W-:Y:S01]  /*0c60*/  IADD3 R3, R3, R13, RZ ;  /* 0x0000000d03037210 */ /* 0x000fe20007ffe0ff */
[----:B------:R-:W-:Y:S01]  /*0c70*/  IMAD R12, R12, c[0x0][0x2c4], R11 ;  /* 0x0000b1000c0c7a24 */ /* 0x000fe200078e020b */
[----:B------:R-:W-:Y:S01]  /*0c80*/  LOP3.LUT R11, R27, 0xfffffff0, RZ, 0xc0, !PT ;  /* 0xfffffff01b0b7812 */ /* 0x000fe200078ec0ff */
[----:B------:R-:W-:Y:S02]  /*0c90*/  IMAD R10, R10, c[0x0][0x1b0], RZ ;  /* 0x00006c000a0a7a24 */ /* 0x000fe400078e02ff */
[----:B------:R-:W-:Y:S01]  /*0ca0*/  IMAD.WIDE.U32 R8, R4, c[0x0][0x1e0], R6 ;  /* 0x0000780004087a25 */ /* 0x000fe200078e0006 */
[----:B------:R-:W-:-:S03]  /*0cb0*/  SHF.R.S32.HI R13, RZ, 0x1f, R12 ;  /* 0x0000001fff0d7819 */ /* 0x000fc6000001140c */
[----:B------:R-:W-:-:S04]  /*0cc0*/  IMAD.WIDE.U32 R4, R4, c[0x0][0x208], R6 ;  /* 0x0000820004047a25 */ /* 0x000fc800078e0006 */
[C---:B------:R-:W-:Y:S01]  /*0cd0*/  IMAD R10, R0.reuse, c[0x0][0x1b4], R10 ;  /* 0x00006d00000a7a24 */ /* 0x040fe200078e020a */
[----:B------:R-:W-:Y:S01]  /*0ce0*/  IADD3 R5, R5, R15, RZ ;  /* 0x0000000f05057210 */ /* 0x000fe20007ffe0ff */
[----:B------:R-:W-:-:S04]  /*0cf0*/  IMAD.WIDE.U32 R2, R0, c[0x0][0x1b0], R2 ;  /* 0x00006c0000027a25 */ /* 0x000fc800078e0002 */
[----:B------:R-:W-:Y:S01]  /*0d00*/  IMAD.IADD R0, R192, 0x1, -R11 ;  /* 0x00000001c0007824 */ /* 0x000fe200078e0a0b */
[----:B------:R-:W-:Y:S01]  /*0d10*/  IADD3 R3, R3, R10, RZ ;  /* 0x0000000a03037210 */ /* 0x000fe20007ffe0ff */
[----:B------:R-:W-:Y:S02]  /*0d20*/  IMAD.IADD R9, R9, 0x1, R14 ;  /* 0x0000000109097824 */ /* 0x000fe400078e020e */
[C---:B------:R-:W-:Y:S02]  /*0d30*/  IMAD R14, R16.reuse, c[0x0][0x1e8], RZ ;  /* 0x00007a00100e7a24 */ /* 0x040fe400078e02ff */
[----:B------:R-:W-:Y:S01]  /*0d40*/  IMAD R15, R16, c[0x0][0x210], RZ ;  /* 0x00008400100f7a24 */ /* 0x000fe200078e02ff */
[----:B------:R-:W-:Y:S01]  /*0d50*/  SHF.R.S32.HI R16, RZ, 0x1f, R0 ;  /* 0x0000001fff107819 */ /* 0x000fe20000011400 */
[----:B------:R-:W-:-:S03]  /*0d60*/  IMAD.WIDE.U32 R10, R22, c[0x0][0x1e8], R8 ;  /* 0x00007a00160a7a25 */ /* 0x000fc600078e0008 */
[----:B------:R-:W-:Y:S01]  /*0d70*/  LEA.HI R26, R16, R0, RZ, 0x3 ;  /* 0x00000000101a7211 */ /* 0x000fe200078f18ff */
[----:B------:R-:W-:-:S04]  /*0d80*/  IMAD.WIDE.U32 R8, R22, c[0x0][0x210], R4 ;  /* 0x0000840016087a25 */ /* 0x000fc800078e0004 */
[----:B------:R-:W-:Y:S01]  /*0d90*/  IMAD.WIDE.U32 R4, R12, c[0x0][0x1a8], R2 ;  /* 0x00006a000c047a25 */ /* 0x000fe200078e0002 */
[----:B------:R-:W-:-:S03]  /*0da0*/  LOP3.LUT R2, R26, 0xfffffff8, RZ, 0xc0, !PT ;  /* 0xfffffff81a027812 */ /* 0x000fc600078ec0ff */
[----:B------:R-:W-:Y:S01]  /*0db0*/  IMAD R15, R22, c[0x0][0x214], R15 ;  /* 0x00008500160f7a24 */ /* 0x000fe200078e020f */
[----:B------:R-:W-:Y:S01]  /*0dc0*/  IADD3 R25, R0, -R2, RZ ;  /* 0x8000000200197210 */ /* 0x000fe20007ffe0ff */
[----:B------:R-:W-:Y:S02]  /*0dd0*/  IMAD R14, R22, c[0x0][0x1ec], R14 ;  /* 0x00007b00160e7a24 */ /* 0x000fe400078e020e */
[----:B------:R-:W-:Y:S01]  /*0de0*/  IMAD R13, R13, c[0x0][0x1a8], RZ ;  /* 0x00006a000d0d7a24 */ /* 0x000fe200078e02ff */
[----:B------:R-:W-:Y:S01]  /*0df0*/  IADD3 R9, R9, R15, RZ ;  /* 0x0000000f09097210 */ /* 0x000fe20007ffe0ff */
[----:B------:R-:W-:Y:S02]  /*0e00*/  IMAD.IADD R11, R11, 0x1, R14 ;  /* 0x000000010b0b7824 */ /* 0x000fe400078e020e */
[----:B------:R-:W-:-:S04]  /*0e10*/  IMAD R13, R12, c[0x0][0x1ac], R13 ;  /* 0x00006b000c0d7a24 */ /* 0x000fc800078e020d */
[----:B------:R-:W-:Y:S01]  /*0e20*/  IMAD.IADD R12, R5, 0x1, R13 ;  /* 0x00000001050c7824 */ /* 0x000fe200078e020d */
[C---:B------:R-:W-:Y:S01]  /*0e30*/  LEA R13, P1, R4.reuse, c[0x0][0x160], 0x1 ;  /* 0x00005800040d7a11 */ /* 0x040fe200078208ff */
[----:B------:R-:W-:Y:S01]  /*0e40*/  IMAD R5, R21, c[0x0][0x2c4], RZ ;  /* 0x0000b10015057a24 */ /* 0x000fe200078e02ff */
[----:B------:R-:W-:Y:S02]  /*0e50*/  MOV R21, 0x20 ;  /* 0x0000002000157802 */ /* 0x000fe40000000f00 */
[----:B------:R-:W-:Y:S01]  /*0e60*/  LEA.HI.X R12, R4, c[0x0][0x164], R12, 0x1, P1 ;  /* 0x00005900040c7a11 */ /* 0x000fe200008f0c0c */
[----:B------:R1:W3:Y:S01]  /*0e70*/  SHFL.IDX PT, R15, R13, RZ, 0x181f ;  /* 0x00181fff0d0f7589 */ /* 0x0002e200000e0000 */
[----:B------:R-:W-:-:S03]  /*0e80*/  LEA.HI R4, R28, R192, RZ, 0x6 ;  /* 0x000000c01c047211 */ /* 0x000fc600078f30ff */
[----:B------:R1:W4:Y:S02]  /*0e90*/  SHFL.IDX PT, R16, R12, RZ, 0x181f ;  /* 0x00181fff0c107589 */ /* 0x00032400000e0000 */
[----:B------:R-:W-:Y:S01]  /*0ea0*/  IMAD.SHL.U32 R4, R4, 0x8, RZ ;  /* 0x0000000804047824 */ /* 0x000fe200078e00ff */
[--C-:B--2---:R-:W-:Y:S01]  /*0eb0*/  @P4 SHF.R.S32.HI R3, RZ, 0x1f, R18.reuse ;  /* 0x0000001fff034819 */ /* 0x104fe20000011412 */
[----:B------:R-:W-:Y:S01]  /*0ec0*/  @P4 IMAD.MOV.U32 R2, RZ, RZ, R18 ;  /* 0x000000ffff024224 */ /* 0x000fe200078e0012 */
[----:B------:R-:W-:Y:S01]  /*0ed0*/  @!P4 MOV R2, R41 ;  /* 0x000000290002c202 */ /* 0x000fe20000000f00 */
[----:B------:R-:W-:Y:S01]  /*0ee0*/  @!P4 IMAD.MOV.U32 R3, RZ, RZ, R17 ;  /* 0x000000ffff03c224 */ /* 0x000fe200078e0011 */
[----:B------:R-:W-:Y:S01]  /*0ef0*/  LEA R17, R35, R19, 0x7 ;  /* 0x0000001323117211 */ /* 0x000fe200078e38ff */
[----:B------:R-:W-:Y:S01]  /*0f00*/  IMAD.MOV.U32 R18, RZ, RZ, 0x10 ;  /* 0x00000010ff127424 */ /* 0x000fe200078e00ff */
[----:B------:R-:W-:Y:S02]  /*0f10*/  SEL R0, R2, RZ, !P0 ;  /* 0x000000ff02007207 */ /* 0x000fe40004000000 */
[----:B------:R-:W-:-:S02]  /*0f20*/  SEL R2, R3, RZ, !P0 ;  /* 0x000000ff03027207 */ /* 0x000fc40004000000 */
[----:B------:R-:W-:Y:S01]  /*0f30*/  ISETP.GE.AND P3, PT, R17, R5, PT ;  /* 0x000000051100720c */ /* 0x000fe20003f66270 */
[----:B------:R-:W-:Y:S01]  /*0f40*/  IMAD.WIDE.U32 R30, R0, c[0x0][0x1f0], R10 ;  /* 0x00007c00001e7a25 */ /* 0x000fe200078e000a */
[----:B------:R-:W-:-:S03]  /*0f50*/  ISETP.GE.AND P0, PT, R6, c[0x0][0x198], PT ;  /* 0x0000660006007a0c */ /* 0x000fc60003f06270 */
[C---:B------:R-:W-:Y:S01]  /*0f60*/  IMAD R3, R2.reuse, c[0x0][0x1f0], RZ ;  /* 0x00007c0002037a24 */ /* 0x040fe200078e02ff */
[----:B------:R1:W-:Y:S01]  /*0f70*/  STL.64 [R1+0x38], R30 ;  /* 0x0000381e01007387 */ /* 0x0003e20000100a00 */
[----:B------:R-:W-:Y:S01]  /*0f80*/  IMAD R2, R2, c[0x0][0x218], RZ ;  /* 0x0000860002027a24 */ /* 0x000fe200078e02ff */
[----:B------:R-:W-:Y:S01]  /*0f90*/  R2P PR, R25, 0x6 ;  /* 0x0000000619007804 */ /* 0x000fe20000000000 */
[C---:B------:R-:W-:Y:S02]  /*0fa0*/  IMAD R14, R0.reuse, c[0x0][0x1f4], R3 ;  /* 0x00007d00000e7a24 */ /* 0x040fe400078e0203 */
[C---:B------:R-:W-:Y:S02]  /*0fb0*/  IMAD R2, R0.reuse, c[0x0][0x21c], R2 ;  /* 0x0000870000027a24 */ /* 0x040fe400078e0202 */
[----:B------:R-:W-:Y:S01]  /*0fc0*/  IMAD.WIDE.U32 R32, R0, c[0x0][0x218], R8 ;  /* 0x0000860000207a25 */ /* 0x000fe200078e0008 */
[----:B------:R-:W-:Y:S02]  /*0fd0*/  IADD3 R37, R31, R14, RZ ;  /* 0x0000000e1f257210 */ /* 0x000fe40007ffe0ff */
[----:B------:R-:W-:Y:S01]  /*0fe0*/  LOP3.LUT R0, R20, 0xfffffe00, R4, 0xf8, !PT ;  /* 0xfffffe0014007812 */ /* 0x000fe200078ef804 */
[----:B------:R-:W-:Y:S01]  /*0ff0*/  IMAD.IADD R23, R33, 0x1, R2 ;  /* 0x0000000121177824 */ /* 0x000fe200078e0202 */
[----:B------:R1:W-:Y:S01]  /*1000*/  STL.64 [R1+0x10], R32 ;  /* 0x0000102001007387 */ /* 0x0003e20000100a00 */
[----:B------:R-:W-:-:S02]  /*1010*/  SEL R3, R18, 0xfffffff0, !P1 ;  /* 0xfffffff012037807 */ /* 0x000fc40004800000 */
[----:B------:R-:W-:Y:S01]  /*1020*/  SEL R4, R21, 0xffffffe0, !P2 ;  /* 0xffffffe015047807 */ /* 0x000fe20005000000 */
[----:B------:R1:W-:Y:S04]  /*1030*/  STL [R1+0x4], R23 ;  /* 0x0000041701007387 */ /* 0x0003e80000100800 */
[----:B------:R1:W-:Y:S01]  /*1040*/  STL [R1+0x34], R37 ;  /* 0x0000342501007387 */ /* 0x0003e20000100800 */
[----:B------:R-:W-:Y:S05]  /*1050*/  @P3 BRA `(.L_x_18) ;  /* 0x0000005000003947 */ /* 0x000fea0003800000 */
[----:B---34-:R-:W-:Y:S01]  /*1060*/  LEA R8, P1, R6, R15, 0x1 ;  /* 0x0000000f06087211 */ /* 0x018fe200078208ff */
[----:B------:R-:W-:-:S03]  /*1070*/  IMAD.SHL.U32 R2, R0, 0x2, RZ ;  /* 0x0000000200027824 */ /* 0x000fc600078e00ff */
[----:B------:R-:W-:-:S05]  /*1080*/  LEA.HI.X R9, R6, R16, R7, 0x1, P1 ;  /* 0x0000001006097211 */ /* 0x000fca00008f0c07 */
[----:B------:R-:W-:Y:S01]  /*1090*/  @!PT LDS RZ, [RZ] ;  /* 0x00000000fffff984 */ /* 0x000fe20000000800 */
[----:B------:R2:W-:Y:S04]  /*10a0*/  LDGSTS.E.BYPASS.LTC128B.128 [R2+0x7100], [R8.64], !P0 ;  /* 0x0710000008027fae */ /* 0x0005e8000c101d48 */
.L_x_18:
[----:B---34-:R-:W-:Y:S05]  /*10b0*/  BSYNC B0 ;  /* 0x0000000000007941 */ /* 0x018fea0003800000 */
.L_x_17:
[----:B--2---:R-:W-:Y:S01]  /*10c0*/  IADD3 R9, R17, 0x10, RZ ;  /* 0x0000001011097810 */ /* 0x004fe20007ffe0ff */
[----:B------:R2:W3:Y:S01]  /*10d0*/  SHFL.IDX PT, R2, R12, 0x1, 0x181f ;  /* 0x00381f000c027f89 */ /* 0x0004e200000e0000 */
[----:B------:R-:W-:Y:S02]  /*10e0*/  BSSY B0, `(.L_x_19) ;  /* 0x0000009000007945 */ /* 0x000fe40003800000 */
[----:B------:R-:W-:Y:S01]  /*10f0*/  ISETP.GE.AND P1, PT, R9, R5, PT ;  /* 0x000000050900720c */ /* 0x000fe20003f26270 */
[----:B------:R2:W4:-:S12]  /*1100*/  SHFL.IDX PT, R8, R13, 0x1, 0x181f ;  /* 0x00381f000d087f89 */ /* 0x00051800000e0000 */
[----:B------:R-:W-:Y:S05]  /*1110*/  @P1 BRA `(.L_x_20) ;  /* 0x0000005000001947 */ /* 0x000fea0003800000 */
[----:B----4-:R-:W-:-:S04]  /*1120*/  LEA R8, P1, R6, R8, 0x1 ;  /* 0x0000000806087211 */ /* 0x010fc800078208ff */
[----:B---3--:R-:W-:Y:S01]  /*1130*/  LEA.HI.X R9, R6, R2, R7, 0x1, P1 ;  /* 0x0000000206097211 */ /* 0x008fe200008f0c07 */
[----:B------:R-:W-:-:S05]  /*1140*/  IMAD.SHL.U32 R2, R0, 0x2, RZ ;  /* 0x0000000200027824 */ /* 0x000fca00078e00ff */
[----:B------:R-:W-:Y:S01]  /*1150*/  @!PT LDS RZ, [RZ] ;  /* 0x00000000fffff984 */ /* 0x000fe20000000800 */
[----:B------:R3:W-:Y:S03]  /*1160*/  LDGSTS.E.BYPASS.LTC128B.128 [R2+0x7900], [R8.64], !P0 ;  /* 0x0790000008027fae */ /* 0x0007e6000c101d48 */
.L_x_20:
[----:B------:R-:W-:Y:S05]  /*1170*/  BSYNC B0 ;  /* 0x0000000000007941 */ /* 0x000fea0003800000 */
.L_x_19:
[----:B---3--:R-:W-:Y:S01]  /*1180*/  IADD3 R9, R17, 0x20, RZ ;  /* 0x0000002011097810 */ /* 0x008fe20007ffe0ff */
[----:B------:R3:W1:Y:S01]  /*1190*/  SHFL.IDX PT, R2, R12, 0x2, 0x181f ;  /* 0x00581f000c027f89 */ /* 0x00066200000e0000 */
[----:B------:R-:W-:Y:S02]  /*11a0*/  BSSY B0, `(.L_x_21) ;  /* 0x0000009000007945 */ /* 0x000fe40003800000 */
[----:B------:R-:W-:Y:S01]  /*11b0*/  ISETP.GE.AND P1, PT, R9, R5, PT ;  /* 0x000000050900720c */ /* 0x000fe20003f26270 */
[----:B----4-:R3:W4:-:S12]  /*11c0*/  SHFL.IDX PT, R8, R13, 0x2, 0x181f ;  /* 0x00581f000d087f89 */ /* 0x01071800000e0000 */
[----:B------:R-:W-:Y:S05]  /*11d0*/  @P1 BRA `(.L_x_22) ;  /* 0x0000005000001947 */ /* 0x000fea0003800000 */
[----:B----4-:R-:W-:-:S04]  /*11e0*/  LEA R8, P1, R6, R8, 0x1 ;  /* 0x0000000806087211 */ /* 0x010fc800078208ff */
[----:B-1----:R-:W-:Y:S01]  /*11f0*/  LEA.HI.X R9, R6, R2, R7, 0x1, P1 ;  /* 0x0000000206097211 */ /* 0x002fe200008f0c07 */
[----:B------:R-:W-:-:S05]  /*1200*/  IMAD.SHL.U32 R2, R0, 0x2, RZ ;  /* 0x0000000200027824 */ /* 0x000fca00078e00ff */
[----:B------:R-:W-:Y:S01]  /*1210*/  @!PT LDS RZ, [RZ] ;  /* 0x00000000fffff984 */ /* 0x000fe20000000800 */
[----:B------:R1:W-:Y:S03]  /*1220*/  LDGSTS.E.BYPASS.LTC128B.128 [R2+0x8100], [R8.64], !P0 ;  /* 0x0810000008027fae */ /* 0x0003e6000c101d48 */
.L_x_22:
[----:B------:R-:W-:Y:S05]  /*1230*/  BSYNC B0 ;  /* 0x0000000000007941 */ /* 0x000fea0003800000 */
.L_x_21:
[----:B-1----:R-:W-:Y:S01]  /*1240*/  IADD3 R9, R17, 0x30, RZ ;  /* 0x0000003011097810 */ /* 0x002fe20007ffe0ff */
[----:B------:R1:W2:Y:S01]  /*1250*/  SHFL.IDX PT, R2, R12, 0x3, 0x181f ;  /* 0x00781f000c027f89 */ /* 0x0002a200000e0000 */
[----:B------:R-:W-:Y:S02]  /*1260*/  BSSY B0, `(.L_x_23) ;  /* 0x0000009000007945 */ /* 0x000fe40003800000 */
[----:B------:R-:W-:Y:S01]  /*1270*/  ISETP.GE.AND P1, PT, R9, R5, PT ;  /* 0x000000050900720c */ /* 0x000fe20003f26270 */
[----:B----4-:R1:W4:-:S12]  /*1280*/  SHFL.IDX PT, R8, R13, 0x3, 0x181f ;  /* 0x00781f000d087f89 */ /* 0x01031800000e0000 */
[----:B------:R-:W-:Y:S05]  /*1290*/  @P1 BRA `(.L_x_24) ;  /* 0x0000005000001947 */ /* 0x000fea0003800000 */
[----:B----4-:R-:W-:-:S04]  /*12a0*/  LEA R8, P1, R6, R8, 0x1 ;  /* 0x0000000806087211 */ /* 0x010fc800078208ff */
[----:B--2---:R-:W-:Y:S01]  /*12b0*/  LEA.HI.X R9, R6, R2, R7, 0x1, P1 ;  /* 0x0000000206097211 */ /* 0x004fe200008f0c07 */
[----:B------:R-:W-:-:S05]  /*12c0*/  IMAD.SHL.U32 R2, R0, 0x2, RZ ;  /* 0x0000000200027824 */ /* 0x000fca00078e00ff */
[----:B------:R-:W-:Y:S01]  /*12d0*/  @!PT LDS RZ, [RZ] ;  /* 0x00000000fffff984 */ /* 0x000fe20000000800 */
[----:B------:R2:W-:Y:S03]  /*12e0*/  LDGSTS.E.BYPASS.LTC128B.128 [R2+0x8900], [R8.64], !P0 ;  /* 0x0890000008027fae */ /* 0x0005e6000c101d48 */
.L_x_24:
[----:B------:R-:W-:Y:S05]  /*12f0*/  BSYNC B0 ;  /* 0x0000000000007941 */ /* 0x000fea0003800000 */
.L_x_23:
[----:B--2---:R-:W-:Y:S01]  /*1300*/  IADD3 R9, R17, 0x40, RZ ;  /* 0x0000004011097810 */ /* 0x004fe20007ffe0ff */
        /* <DEDUP_REMOVED lines=10> */
.L_x_26:
[----:B------:R-:W-:Y:S05]  /*13b0*/  BSYNC B0 ;  /* 0x0000000000007941 */ /* 0x000fea0003800000 */
.L_x_25:
        /* <DEDUP_REMOVED lines=11> */
.L_x_28:
[----:B------:R-:W-:Y:S05]  /*1470*/  BSYNC B0 ;  /* 0x0000000000007941 */ /* 0x000fea0003800000 */
.L_x_27:
        /* <DEDUP_REMOVED lines=11> */
.L_x_30:
[----:B------:R-:W-:Y:S05]  /*1530*/  BSYNC B0 ;  /* 0x0000000000007941 */ /* 0x000fea0003800000 */
.L_x_29:
[----:B-1--4-:R-:W1:Y:S01]  /*1540*/  SHFL.IDX PT, R8, R13, 0x7, 0x181f ;  /* 0x00f81f000d087f89 */ /* 0x012e6200000e0000 */
[----:B------:R-:W-:Y:S01]  /*1550*/  IADD3 R9, R17, 0x70, RZ ;  /* 0x0000007011097810 */ /* 0x000fe20007ffe0ff */
[----:B------:R-:W-:Y:S01]  /*1560*/  ULDC.64 UR4, c[0x0][0x208] ;  /* 0x0000820000047ab9 */ /* 0x000fe20000000a00 */
[----:B------:R-:W-:Y:S01]  /*1570*/  SHF.L.U32 R241, R0, 0x1, RZ ;  /* 0x0000000100f17819 */ /* 0x000fe200000006ff */
[----:B------:R-:W4:Y:S01]  /*1580*/  SHFL.IDX PT, R2, R12, 0x7, 0x181f ;  /* 0x00f81f000c027f89 */ /* 0x000f2200000e0000 */
[----:B------:R-:W-:Y:S01]  /*1590*/  ISETP.GE.AND P1, PT, R9, R5, PT ;  /* 0x000000050900720c */ /* 0x000fe20003f26270 */
[----:B------:R-:W-:Y:S01]  /*15a0*/  USHF.L.U32 UR7, UR4, 0x5, URZ ;  /* 0x0000000504077899 */ /* 0x000fe2000800063f */
[----:B------:R-:W-:Y:S01]  /*15b0*/  MOV R5, 0x70 ;  /* 0x0000007000057802 */ /* 0x000fe20000000f00 */
[----:B------:R-:W-:Y:S01]  /*15c0*/  UMOV UR6, 0x5 ;  /* 0x0000000500067882 */ /* 0x000fe20000000000 */
[C---:B------:R-:W-:Y:S01]  /*15d0*/  IADD3 R17, R195.reuse, -0x1, RZ ;  /* 0xffffffffc3117810 */ /* 0x040fe20007ffe0ff */
[----:B------:R-:W-:Y:S01]  /*15e0*/  USHF.L.U64.HI UR5, UR4, UR6, UR5 ;  /* 0x0000000604057299 */ /* 0x000fe20008010205 */
[----:B------:R-:W-:Y:S01]  /*15f0*/  MOV R198, R36 ;  /* 0x0000002400c67202 */ /* 0x000fe20000000f00 */
[----:B------:R-:W-:Y:S01]  /*1600*/  IMAD R156, R195, -0x70, R5 ;  /* 0xffffff90c39c7824 */ /* 0x000fe200078e0205 */
[----:B------:R-:W-:Y:S01]  /*1610*/  MOV R199, R37 ;  /* 0x0000002500c77202 */ /* 0x000fe20000000f00 */
[C---:B------:R-:W-:Y:S01]  /*1620*/  IMAD R10, R5.reuse, c[0x0][0x1e4], RZ ;  /* 0x00007900050a7a24 */ /* 0x040fe200078e02ff */
[----:B------:R-:W-:Y:S01]  /*1630*/  SHF.R.S32.HI R24, RZ, 0x1f, R17 ;  /* 0x0000001fff187819 */ /* 0x000fe20000011411 */
[----:B------:R-:W-:Y:S01]  /*1640*/  IMAD.WIDE.U32 R196, R5, c[0x0][0x1e0], RZ ;  /* 0x0000780005c47a25 */ /* 0x000fe200078e00ff */
[----:B------:R-:W-:-:S02]  /*1650*/  IADD3 R18, R156, R112, -R19 ;  /* 0x000000709c127210 */ /* 0x000fc40007ffe813 */
[----:B------:R-:W-:Y:S02]  /*1660*/  MOV R198, R30 ;  /* 0x0000001e00c67202 */ /* 0x000fe40000000f00 */
[----:B------:R-:W-:Y:S02]  /*1670*/  IADD3 R191, R197, R10, RZ ;  /* 0x0000000ac5bf7210 */ /* 0x000fe40007ffe0ff */
[----:B------:R-:W-:Y:S01]  /*1680*/  ISETP.GE.AND P5, PT, R18, 0x1, PT ;  /* 0x000000011200780c */ /* 0x000fe20003fa6270 */
[----:B------:R-:W-:Y:S01]  /*1690*/  STL.64 [R1+0x30], R198 ;  /* 0x000030c601007387 */ /* 0x000fe20000100a00 */
[----:B-1----:R-:W-:Y:S01]  /*16a0*/  @!P1 LEA R8, P2, R6, R8, 0x1 ;  /* 0x0000000806089211 */ /* 0x002fe200078408ff */
[----:B------:R-:W-:Y:S01]  /*16b0*/  IMAD R0, R191, R17, RZ ;  /* 0x00000011bf007224 */ /* 0x000fe200078e02ff */
[----:B------:R-:W-:Y:S02]  /*16c0*/  ISETP.GE.AND P3, PT, R18, 0x21, PT ;  /* 0x000000211200780c */ /* 0x000fe40003f66270 */
[----:B----4-:R-:W-:Y:S01]  /*16d0*/  @!P1 LEA.HI.X R9, R6, R2, R7, 0x1, P2 ;  /* 0x0000000206099211 */ /* 0x010fe200010f0c07 */
[----:B------:R-:W-:Y:S01]  /*16e0*/  IMAD R0, R24, R196, R0 ;  /* 0x000000c418007224 */ /* 0x000fe200078e0200 */
[----:B------:R-:W-:-:S02]  /*16f0*/  ISETP.GE.AND P2, PT, R6, c[0x0][0x1d4], PT ;  /* 0x0000750006007a0c */ /* 0x000fc40003f46270 */
[----:B------:R-:W-:Y:S01]  /*1700*/  MOV R193, c[0x0][0x1e0] ;  /* 0x0000780000c17a02 */ /* 0x000fe20000000f00 */
[----:B------:R-:W-:Y:S01]  /*1710*/  @!PT LDS RZ, [RZ] ;  /* 0x00000000fffff984 */ /* 0x000fe20000000800 */
[----:B------:R1:W-:Y:S01]  /*1720*/  @!P1 LDGSTS.E.BYPASS.LTC128B.128 [R241+0xa900], [R8.64], !P0 ;  /* 0x0a90000008f19fae */ /* 0x0003e2000c101d48 */
[C---:B------:R-:W-:Y:S02]  /*1730*/  ISETP.GE.AND P0, PT, R18.reuse, 0x11, PT ;  /* 0x000000111200780c */ /* 0x040fe40003f06270 */
[----:B------:R-:W-:Y:S01]  /*1740*/  ISETP.GE.AND P6, PT, R18, 0x31, PT ;  /* 0x000000311200780c */ /* 0x000fe20003fc6270 */
[----:B------:R-:W0:Y:S01]  /*1750*/  LDGDEPBAR ;  /* 0x00000000000079af */ /* 0x000e220000000000 */
[----:B--23--:R-:W-:Y:S01]  /*1760*/  IMAD.WIDE.U32 R12, R193, 0x20, RZ ;  /* 0x00000020c10c7825 */ /* 0x00cfe200078e00ff */
[----:B------:R-:W-:Y:S02]  /*1770*/  MOV R194, c[0x0][0x1e4] ;  /* 0x0000790000c27a02 */ /* 0x000fe40000000f00 */
[----:B------:R-:W-:Y:S02]  /*1780*/  MOV R30, R22 ;  /* 0x00000016001e7202 */ /* 0x000fe40000000f00 */
[----:B------:R-:W-:-:S02]  /*1790*/  SHF.L.U32 R7, R194, 0x5, RZ ;  /* 0x00000005c2077819 */ /* 0x000fc400000006ff */
[----:B------:R-:W-:Y:S02]  /*17a0*/  MOV R31, R23 ;  /* 0x00000017001f7202 */ /* 0x000fe40000000f00 */
[----:B------:R-:W-:Y:S02]  /*17b0*/  SHF.R.S32.HI R15, RZ, 0x4, R27 ;  /* 0x00000004ff0f7819 */ /* 0x000fe4000001141b */
[----:B------:R-:W-:Y:S02]  /*17c0*/  SHF.L.U32 R19, R19, 0x3, RZ ;  /* 0x0000000313137819 */ /* 0x000fe400000006ff */
[----:B------:R-:W-:Y:S02]  /*17d0*/  LEA.HI R14, R27, R15, RZ, 0x1 ;  /* 0x0000000f1b0e7211 */ /* 0x000fe400078f08ff */
[----:B------:R-:W-:Y:S02]  /*17e0*/  MOV R30, R32 ;  /* 0x00000020001e7202 */ /* 0x000fe40000000f00 */
[----:B------:R-:W-:-:S03]  /*17f0*/  LEA.HI R190, R28, R192, RZ, 0x5 ;  /* 0x000000c01cbe7211 */ /* 0x000fc600078f28ff */
[----:B------:R-:W-:Y:S01]  /*1800*/  STL.64 [R1], R30 ;  /* 0x0000001e01007387 */ /* 0x000fe20000100a00 */
[----:B-1----:R-:W-:-:S03]  /*1810*/  IMAD.WIDE.U32 R8, R17, R196, R198 ;  /* 0x000000c411087225 */ /* 0x002fc600078e00c6 */
[----:B------:R-:W-:Y:S02]  /*1820*/  BAR.SYNC.DEFER_BLOCKING 0x0 ;  /* 0x0000000000007b1d */ /* 0x000fe40000010000 */
[C---:B------:R-:W-:Y:S02]  /*1830*/  @P5 LEA R10, P1, R8.reuse, c[0x0][0x1c8], 0x1 ;  /* 0x00007200080a5a11 */ /* 0x040fe400078208ff */
[----:B------:R-:W-:Y:S02]  /*1840*/  IADD3 R9, R9, R0, RZ ;  /* 0x0000000009097210 */ /* 0x000fe40007ffe0ff */
[----:B------:R-:W-:Y:S02]  /*1850*/  @P0 LEA R0, P4, R193, R8, 0x4 ;  /* 0x00000008c1000211 */ /* 0x000fe400078820ff */
[C---:B------:R-:W-:Y:S02]  /*1860*/  @P5 LEA.HI.X R11, R8.reuse, c[0x0][0x1cc], R9, 0x1, P1 ;  /* 0x00007300080b5a11 */ /* 0x040fe400008f0c09 */
[----:B------:R-:W-:-:S02]  /*1870*/  @P3 IADD3 R2, P1, R8, R12, RZ ;  /* 0x0000000c08023210 */ /* 0x000fc40007f3e0ff */
[----:B------:R-:W-:Y:S02]  /*1880*/  @P0 LEA.HI.X R5, R193, R9, R194, 0x4, P4 ;  /* 0x00000009c1050211 */ /* 0x000fe400020f24c2 */
[C---:B------:R-:W-:Y:S02]  /*1890*/  @P0 LEA R12, P4, R0.reuse, c[0x0][0x1c8], 0x1 ;  /* 0x00007200000c0a11 */ /* 0x040fe400078808ff */
[----:B------:R-:W-:Y:S02]  /*18a0*/  @P3 IADD3.X R7, R9, R13, R7, P1, !PT ;  /* 0x0000000d09073210 */ /* 0x000fe40000ffe407 */
[----:B------:R-:W-:Y:S01]  /*18b0*/  @P0 LEA.HI.X R13, R0, c[0x0][0x1cc], R5, 0x1, P4 ;  /* 0x00007300000d0a11 */ /* 0x000fe200020f0c05 */
[----:B------:R-:W-:Y:S01]  /*18c0*/  @P6 IMAD R0, R194, 0x30, RZ ;  /* 0x00000030c2006824 */ /* 0x000fe200078e02ff */
[C---:B------:R-:W-:Y:S01]  /*18d0*/  ISETP.GE.AND P4, PT, R18.reuse, 0x51, PT ;  /* 0x000000511200780c */ /* 0x040fe20003f86270 */
[----:B------:R-:W-:Y:S01]  /*18e0*/  @!PT LDS RZ, [RZ] ;  /* 0x00000000fffff984 */ /* 0x000fe20000000800 */
[----:B------:R-:W-:Y:S01]  /*18f0*/  @!PT LDS RZ, [RZ] ;  /* 0x00000000fffff984 */ /* 0x000fe20000000800 */
[----:B------:R-:W-:Y:S01]  /*1900*/  @!PT LDS RZ, [RZ] ;  /* 0x00000000fffff984 */ /* 0x000fe20000000800 */
[----:B------:R1:W-:Y:S01]  /*1910*/  @P5 LDGSTS.E.BYPASS.LTC128B.128 [R241+0x3900], [R10.64], !P2 ;  /* 0x039000000af15fae */ /* 0x0003e2000d101d48 */
[----:B------:R-:W-:-:S03]  /*1920*/  ISETP.GE.AND P5, PT, R18, 0x41, PT ;  /* 0x000000411200780c */ /* 0x000fc60003fa6270 */
[----:B------:R2:W-:Y:S01]  /*1930*/  @P0 LDGSTS.E.BYPASS.LTC128B.128 [R241+0x4100], [R12.64], !P2 ;  /* 0x041000000cf10fae */ /* 0x0005e2000d101d48 */
[----:B-1----:R-:W-:Y:S01]  /*1940*/  @P6 IMAD.WIDE.U32 R10, R193, 0x30, R8 ;  /* 0x00000030c10a6825 */ /* 0x002fe200078e0008 */
[----:B--2---:R-:W-:-:S04]  /*1950*/  @P3 LEA R12, P1, R2, c[0x0][0x1c8], 0x1 ;  /* 0x00007200020c3a11 */ /* 0x004fc800078208ff */
[----:B------:R-:W-:Y:S02]  /*1960*/  @P6 IADD3 R0, R11, R0, RZ ;  /* 0x000000000b006210 */ /* 0x000fe40007ffe0ff */
[----:B------:R-:W-:Y:S02]  /*1970*/  @P6 LEA R22, P0, R10, c[0x0][0x1c8], 0x1 ;  /* 0x000072000a166a11 */ /* 0x000fe400078008ff */
[----:B------:R-:W-:Y:S01]  /*1980*/  @P3 LEA.HI.X R13, R2, c[0x0][0x1cc], R7, 0x1, P1 ;  /* 0x00007300020d3a11 */ /* 0x000fe200008f0c07 */
[----:B------:R-:W-:Y:S01]  /*1990*/  @P4 IMAD R7, R194, 0x50, RZ ;  /* 0x00000050c2074824 */ /* 0x000fe200078e02ff */
[----:B------:R-:W-:Y:S02]  /*19a0*/  @P6 LEA.HI.X R23, R10, c[0x0][0x1cc], R0, 0x1, P0 ;  /* 0x000073000a176a11 */ /* 0x000fe400000f0c00 */
[----:B------:R-:W-:Y:S01]  /*19b0*/  @P5 LEA R0, P0, R193, R8, 0x6 ;  /* 0x00000008c1005211 */ /* 0x000fe200078030ff */
[----:B------:R1:W-:Y:S01]  /*19c0*/  @P3 LDGSTS.E.BYPASS.LTC128B.128 [R241+0x4900], [R12.64], !P2 ;  /* 0x049000000cf13fae */ /* 0x0003e2000d101d48 */
[----:B------:R-:W-:-:S02]  /*19d0*/  SHF.L.U32 R2, R40, 0x6, RZ ;  /* 0x0000000628027819 */ /* 0x000fc400000006ff */
[----:B------:R-:W-:Y:S01]  /*19e0*/  @P4 MOV R10, R8 ;  /* 0x00000008000a4202 */ /* 0x000fe20000000f00 */
[----:B------:R2:W-:Y:S01]  /*19f0*/  @P6 LDGSTS.E.BYPASS.LTC128B.128 [R241+0x5100], [R22.64], !P2 ;  /* 0x0510000016f16fae */ /* 0x0005e2000d101d48 */
[-C--:B------:R-:W-:Y:S02]  /*1a00*/  @P4 MOV R11, R9.reuse ;  /* 0x00000009000b4202 */ /* 0x080fe40000000f00 */
[C---:B------:R-:W-:Y:S02]  /*1a10*/  @P5 LEA.HI.X R5, R193.reuse, R9, R194, 0x6, P0 ;  /* 0x00000009c1055211 */ /* 0x040fe400000f34c2 */
[----:B------:R-:W-:Y:S01]  /*1a20*/  ISETP.GE.AND P1, PT, R18, 0x61, PT ;  /* 0x000000611200780c */ /* 0x000fe20003f26270 */
[----:B------:R-:W-:Y:S01]  /*1a30*/  @P4 IMAD.WIDE.U32 R10, R193, 0x50, R10 ;  /* 0x00000050c10a4825 */ /* 0x000fe200078e000a */
[----:B------:R-:W-:Y:S02]  /*1a40*/  @P5 LEA R20, P0, R0, c[0x0][0x1c8], 0x1 ;  /* 0x0000720000145a11 */ /* 0x000fe400078008ff */
[----:B------:R-:W-:-:S02]  /*1a50*/  LOP3.LUT R2, R2, 0x1c0, RZ, 0xc0, !PT ;  /* 0x000001c002027812 */ /* 0x000fc400078ec0ff */
[----:B------:R-:W-:Y:S02]  /*1a60*/  @P5 LEA.HI.X R21, R0, c[0x0][0x1cc], R5, 0x1, P0 ;  /* 0x0000730000155a11 */ /* 0x000fe400000f0c05 */
[----:B------:R-:W-:Y:S02]  /*1a70*/  LOP3.LUT R0, R2, 0x8, R19, 0xf8, !PT ;  /* 0x0000000802007812 */ /* 0x000fe400078ef813 */
[----:B------:R-:W-:Y:S01]  /*1a80*/  SHF.R.U32.HI R2, RZ, 0x3, R2 ;  /* 0x00000003ff027819 */ /* 0x000fe20000011602 */
[----:B------:R2:W-:Y:S01]  /*1a90*/  @P5 LDGSTS.E.BYPASS.LTC128B.128 [R241+0x5900], [R20.64], !P2 ;  /* 0x0590000014f15fae */ /* 0x0005e2000d101d48 */
[----:B------:R-:W-:Y:S01]  /*1aa0*/  LOP3.LUT R5, R14, 0xfffffffe, RZ, 0xc0, !PT ;  /* 0xfffffffe0e057812 */ /* 0x000fe200078ec0ff */
[----:B------:R-:W-:Y:S01]  /*1ab0*/  @P1 IMAD.WIDE.U32 R8, R193, 0x60, R8 ;  /* 0x00000060c1081825 */ /* 0x000fe200078e0008 */
[----:B------:R-:W-:Y:S02]  /*1ac0*/  @P4 IADD3 R7, R11, R7, RZ ;  /* 0x000000070b074210 */ /* 0x000fe40007ffe0ff */
[----:B------:R-:W-:-:S02]  /*1ad0*/  @P4 LEA R14, P0, R10, c[0x0][0x1c8], 0x1 ;  /* 0x000072000a0e4a11 */ /* 0x000fc400078008ff */
[----:B------:R-:W-:Y:S01]  /*1ae0*/  LOP3.LUT R16, R0, R2, RZ, 0x3c, !PT ;  /* 0x0000000200107212 */ /* 0x000fe200078e3cff */
[----:B-1----:R-:W-:Y:S01]  /*1af0*/  IMAD R13, R24, c[0x0][0x208], RZ ;  /* 0x00008200180d7a24 */ /* 0x002fe200078e02ff */
[----:B------:R-:W-:Y:S02]  /*1b00*/  IADD3 R5, R15, -R5, RZ ;  /* 0x800000050f057210 */ /* 0x000fe40007ffe0ff */
[----:B------:R-:W-:Y:S01]  /*1b10*/  SHF.L.U32 R0, R25, 0x6, RZ ;  /* 0x0000000619007819 */ /* 0x000fe200000006ff */
[C---:B------:R-:W-:Y:S01]  /*1b20*/  IMAD R13, R17.reuse, c[0x0][0x20c], R13 ;  /* 0x00008300110d7a24 */ /* 0x040fe200078e020d */
[----:B------:R-:W-:Y:S01]  /*1b30*/  @P4 LEA.HI.X R15, R10, c[0x0][0x1cc], R7, 0x1, P0 ;  /* 0x000073000a0f4a11 */ /* 0x000fe200000f0c07 */
[----:B------:R-:W-:Y:S01]  /*1b40*/  @P1 IMAD R7, R194, 0x60, RZ ;  /* 0x00000060c2071824 */ /* 0x000fe200078e02ff */
[----:B------:R-:W-:Y:S01]  /*1b50*/  LOP3.LUT R2, R0, 0x1c0, RZ, 0xc0, !PT ;  /* 0x000001c000027812 */ /* 0x000fe200078ec0ff */
[----:B------:R-:W-:Y:S01]  /*1b60*/  IMAD.WIDE.U32 R10, R17, c[0x0][0x208], RZ ;  /* 0x00008200110a7a25 */ /* 0x000fe200078e00ff */
[C---:B------:R-:W-:Y:S01]  /*1b70*/  LEA R0, R5.reuse, R16, 0x9 ;  /* 0x0000001005007211 */ /* 0x040fe200078e48ff */
[----:B------:R1:W-:Y:S01]  /*1b80*/  @P4 LDGSTS.E.BYPASS.LTC128B.128 [R241+0x6100], [R14.64], !P2 ;  /* 0x061000000ef14fae */ /* 0x0003e2000d101d48 */
[----:B------:R-:W-:-:S02]  /*1b90*/  SHF.L.U32 R16, R5, 0x3, RZ ;  /* 0x0000000305107819 */ /* 0x000fc400000006ff */
[----:B------:R-:W-:Y:S02]  /*1ba0*/  @P1 IADD3 R5, R9, R7, RZ ;  /* 0x0000000709051210 */ /* 0x000fe40007ffe0ff */
[----:B------:R-:W-:Y:S02]  /*1bb0*/  @P1 LEA R12, P0, R8, c[0x0][0x1c8], 0x1 ;  /* 0x00007200080c1a11 */ /* 0x000fe400078008ff */
[----:B------:R-:W-:Y:S01]  /*1bc0*/  IADD3 R7, R11, R13, RZ ;  /* 0x0000000d0b077210 */ /* 0x000fe20007ffe0ff */
[----:B------:R-:W-:Y:S01]  /*1bd0*/  IMAD.WIDE.U32 R10, R10, 0x70, R30 ;  /* 0x000000700a0a7825 */ /* 0x000fe200078e001e */
[----:B------:R-:W-:Y:S02]  /*1be0*/  @P1 LEA.HI.X R13, R8, c[0x0][0x1cc], R5, 0x1, P0 ;  /* 0x00007300080d1a11 */ /* 0x000fe400000f0c05 */
[----:B------:R-:W-:Y:S02]  /*1bf0*/  LOP3.LUT P3, RZ, R40, 0x2, RZ, 0xc0, !PT ;  /* 0x0000000228ff7812 */ /* 0x000fe4000786c0ff */
[----:B------:R-:W-:Y:S01]  /*1c00*/  SHF.L.U32 R119, R0, 0x1, RZ ;  /* 0x0000000100777819 */ /* 0x000fe200000006ff */
[----:B------:R3:W-:Y:S01]  /*1c10*/  @P1 LDGSTS.E.BYPASS.LTC128B.128 [R241+0x6900], [R12.64], !P2 ;  /* 0x069000000cf11fae */ /* 0x0007e2000d101d48 */
[----:B------:R-:W-:Y:S01]  /*1c20*/  IMAD R0, R7, 0x70, RZ ;  /* 0x0000007007007824 */ /* 0x000fe200078e02ff */
[----:B------:R-:W-:-:S02]  /*1c30*/  LOP3.LUT R8, R2, 0x8, R16, 0xf8, !PT ;  /* 0x0000000802087812 */ /* 0x000fc400078ef810 */
[----:B------:R-:W0:Y:S01]  /*1c40*/  LDGDEPBAR ;  /* 0x00000000000079af */ /* 0x000e220000000000 */
[----:B------:R-:W-:Y:S02]  /*1c50*/  IADD3 R5, R119, 0x3900, RZ ;  /* 0x0000390077057810 */ /* 0x000fe40007ffe0ff */
[----:B------:R-:W-:Y:S02]  /*1c60*/  SHF.R.U32.HI R2, RZ, 0x3, R2 ;  /* 0x00000003ff027819 */ /* 0x000fe40000011602 */
[----:B------:R-:W-:Y:S02]  /*1c70*/  LEA R16, P0, R10, c[0x0][0x1f8], 0x1 ;  /* 0x00007e000a107a11 */ /* 0x000fe400078008ff */
[----:B------:R-:W-:Y:S02]  /*1c80*/  IADD3 R0, R11, R0, RZ ;  /* 0x000000000b007210 */ /* 0x000fe40007ffe0ff */
[----:B------:R-:W-:Y:S02]  /*1c90*/  IADD3 R234, R119, 0x3920, RZ ;  /* 0x0000392077ea7810 */ /* 0x000fe40007ffe0ff */
[----:B------:R-:W-:-:S02]  /*1ca0*/  @P3 IADD3 R234, R5, -0x20, RZ ;  /* 0xffffffe005ea3810 */ /* 0x000fc40007ffe0ff */
[----:B------:R-:W-:Y:S02]  /*1cb0*/  LOP3.LUT R5, R8, R2, RZ, 0x3c, !PT ;  /* 0x0000000208057212 */ /* 0x000fe400078e3cff */
[----:B------:R-:W-:Y:S02]  /*1cc0*/  LEA.HI.X R17, R10, c[0x0][0x1fc], R0, 0x1, P0 ;  /* 0x00007f000a117a11 */ /* 0x000fe400000f0c00 */
[----:B------:R-:W-:Y:S02]  /*1cd0*/  SHF.L.U32 R2, R26, 0x6, RZ ;  /* 0x000000061a027819 */ /* 0x000fe400000006ff */
[----:B------:R-:W-:Y:S02]  /*1ce0*/  SHF.L.U32 R0, R190, 0x5, RZ ;  /* 0x00000005be007819 */ /* 0x000fe400000006ff */
[----:B------:R-:W-:Y:S02]  /*1cf0*/  LOP3.LUT R2, R2, 0xfffffe00, RZ, 0xc0, !PT ;  /* 0xfffffe0002027812 */ /* 0x000fe400078ec0ff */
[----:B------:R-:W-:Y:S01]  /*1d00*/  LOP3.LUT R0, R0, 0x7ffffc00, RZ, 0xc0, !PT ;  /* 0x7ffffc0000007812 */ /* 0x000fe200078ec0ff */
[----:B------:R-:W-:-:S04]  /*1d10*/  DEPBAR.LE SB0, 0x1 ;  /* 0x000080400000791a */ /* 0x000fc80000000000 */
[----:B------:R-:W-:-:S04]  /*1d20*/  DEPBAR.LE SB0, 0x0 ;  /* 0x000080000000791a */ /* 0x000fc80000000000 */
[----:B------:R-:W-:Y:S01]  /*1d30*/  BAR.SYNC.DEFER_BLOCKING 0x0 ;  /* 0x0000000000007b1d */ /* 0x000fe20000010000 */
[----:B------:R-:W-:Y:S02]  /*1d40*/  IADD3 R0, R5, R2, R0 ;  /* 0x0000000205007210 */ /* 0x000fe40007ffe000 */
[----:B------:R-:W-:Y:S02]  /*1d50*/  ISETP.GE.AND P3, PT, R6, c[0x0][0x1d4], PT ;  /* 0x0000750006007a0c */ /* 0x000fe40003f66270 */
[----:B------:R-:W-:Y:S02]  /*1d60*/  SHF.L.U32 R230, R0, 0x1, RZ ;  /* 0x0000000100e67819 */ /* 0x000fe400000006ff */
[----:B------:R-:W-:Y:S02]  /*1d70*/  ISETP.LT.OR P6, PT, R18, 0x1, P3 ;  /* 0x000000011200780c */ /* 0x000fe40001fc1670 */
[----:B---3--:R-:W-:Y:S02]  /*1d80*/  IADD3 R12, P1, R16, UR7, RZ ;  /* 0x00000007100c7c10 */ /* 0x008fe4000ff3e0ff */
[----:B------:R-:W-:-:S02]  /*1d90*/  LEA R233, R3, R230, 0x1 ;  /* 0x000000e603e97211 */ /* 0x000fc400078e08ff */
[----:B------:R-:W-:Y:S02]  /*1da0*/  ISETP.LT.OR P5, PT, R18, 0x11, P3 ;  /* 0x000000111200780c */ /* 0x000fe40001fa1670 */
[----:B------:R-:W-:Y:S02]  /*1db0*/  IADD3 R10, P4, R12, UR7, RZ ;  /* 0x000000070c0a7c10 */ /* 0x000fe4000ff9e0ff */
[----:B------:R-:W-:Y:S02]  /*1dc0*/  ISETP.LT.OR P0, PT, R18, 0x21, P3 ;  /* 0x000000211200780c */ /* 0x000fe40001f01670 */
[----:B------:R-:W-:Y:S02]  /*1dd0*/  IADD3.X R13, R17, UR5, RZ, P1, !PT ;  /* 0x00000005110d7c10 */ /* 0x000fe40008ffe4ff */
[----:B------:R-:W-:Y:S02]  /*1de0*/  IADD3 R8, P1, R10, UR7, RZ ;  /* 0x000000070a087c10 */ /* 0x000fe4000ff3e0ff */
[----:B------:R-:W-:Y:S01]  /*1df0*/  IADD3.X R11, R13, UR5, RZ, P4, !PT ;  /* 0x000000050d0b7c10 */ /* 0x000fe2000a7fe4ff */
[----:B------:R-:W-:Y:S01]  /*1e00*/  LDSM.16.M88.4 R36, [R230+0x7100] ;  /* 0x00710000e624783b */ /* 0x000fe20000000200 */
[----:B------:R-:W-:-:S02]  /*1e10*/  IADD3 R6, P4, R8, UR7, RZ ;  /* 0x0000000708067c10 */ /* 0x000fc4000ff9e0ff */
[----:B------:R-:W-:Y:S01]  /*1e20*/  IADD3.X R9, R11, UR5, RZ, P1, !PT ;  /* 0x000000050b097c10 */ /* 0x000fe20008ffe4ff */
[----:B------:R-:W3:Y:S01]  /*1e30*/  LDSM.16.M88.4 R48, [R119+0x3900] ;  /* 0x003900007730783b */ /* 0x000ee20000000200 */
[----:B------:R-:W-:Y:S02]  /*1e40*/  LOP3.LUT P1, RZ, R40, 0x4, RZ, 0xc0, !PT ;  /* 0x0000000428ff7812 */ /* 0x000fe4000782c0ff */
[----:B------:R-:W-:Y:S01]  /*1e50*/  IADD3.X R7, R9, UR5, RZ, P4, !PT ;  /* 0x0000000509077c10 */ /* 0x000fe2000a7fe4ff */
[----:B------:R-:W4:Y:S01]  /*1e60*/  LDSM.16.M88.4 R32, [R230+0x9100] ;  /* 0x00910000e620783b */ /* 0x000f220000000200 */
[----:B------:R-:W-:Y:S02]  /*1e70*/  ISETP.LT.OR P4, PT, R18, 0x51, P3 ;  /* 0x000000511200780c */ /* 0x000fe40001f81670 */
[----:B------:R-:W-:Y:S01]  /*1e80*/  MOV R0, 0x40 ;  /* 0x0000004000007802 */ /* 0x000fe20000000f00 */
[----:B------:R-:W-:Y:S01]  /*1e90*/  LDSM.16.M88.4 R80, [R119+0x4100] ;  /* 0x004100007750783b */ /* 0x000fe20000000200 */
[----:B------:R-:W-:-:S02]  /*1ea0*/  LEA R231, R4, R230, 0x1 ;  /* 0x000000e604e77211 */ /* 0x000fc400078e08ff */
[----:B------:R-:W-:Y:S01]  /*1eb0*/  SEL R0, R0, 0xffffffc0, !P1 ;  /* 0xffffffc000007807 */ /* 0x000fe20004800000 */
[----:B------:R-:W-:Y:S01]  /*1ec0*/  LDSM.16.M88.4 R88, [R119+0x4900] ;  /* 0x004900007758783b */ /* 0x000fe20000000200 */
[----:B------:R-:W-:Y:S02]  /*1ed0*/  LEA R232, R3, R231, 0x1 ;  /* 0x000000e703e87211 */ /* 0x000fe400078e08ff */
[----:B------:R-:W-:Y:S01]  /*1ee0*/  IADD3 R229, R119, R0, RZ ;  /* 0x0000000077e57210 */ /* 0x000fe20007ffe0ff */
[----:B------:R-:W-:Y:S01]  /*1ef0*/  LDSM.16.M88.4 R96, [R119+0x5100] ;  /* 0x005100007760783b */ /* 0x000fe20000000200 */
[----:B------:R-:W-:Y:S02]  /*1f00*/  IADD3 R228, R0, R234, RZ ;  /* 0x000000ea00e47210 */ /* 0x000fe40007ffe0ff */
[C---:B------:R-:W-:Y:S01]  /*1f10*/  IADD3 R240, R234.reuse, 0x800, RZ ;  /* 0x00000800eaf07810 */ /* 0x040fe20007ffe0ff */
[----:B------:R-:W-:Y:S01]  /*1f20*/  LDSM.16.M88.4 R104, [R119+0x5900] ;  /* 0x005900007768783b */ /* 0x000fe20000000200 */
[----:B------:R-:W-:-:S02]  /*1f30*/  IADD3 R239, R234, 0x1000, RZ ;  /* 0x00001000eaef7810 */ /* 0x000fc40007ffe0ff */
[C---:B------:R-:W-:Y:S01]  /*1f40*/  IADD3 R238, R234.reuse, 0x1800, RZ ;  /* 0x00001800eaee7810 */ /* 0x040fe20007ffe0ff */
[----:B------:R-:W-:Y:S01]  /*1f50*/  LDSM.16.M88.4 R120, [R119+0x6100] ;  /* 0x006100007778783b */ /* 0x000fe20000000200 */
[C---:B------:R-:W-:Y:S02]  /*1f60*/  IADD3 R237, R234.reuse, 0x2000, RZ ;  /* 0x00002000eaed7810 */ /* 0x040fe40007ffe0ff */
[C---:B------:R-:W-:Y:S01]  /*1f70*/  IADD3 R236, R234.reuse, 0x2800, RZ ;  /* 0x00002800eaec7810 */ /* 0x040fe20007ffe0ff */
[----:B------:R-:W-:Y:S01]  /*1f80*/  LDSM.16.M88.4 R128, [R119+0x6900] ;  /* 0x006900007780783b */ /* 0x000fe20000000200 */
[----:B------:R-:W-:-:S03]  /*1f90*/  IADD3 R235, R234, 0x3000, RZ ;  /* 0x00003000eaeb7810 */ /* 0x000fc60007ffe0ff */
[----:B------:R-:W-:Y:S04]  /*1fa0*/  LDSM.16.M88.4 R28, [R233+0x7100] ;  /* 0x00710000e91c783b */ /* 0x000fe80000000200 */
[----:B------:R-:W-:Y:S04]  /*1fb0*/  LDSM.16.M88.4 R24, [R233+0x9100] ;  /* 0x00910000e918783b */ /* 0x000fe80000000200 */
[----:B------:R-:W5:Y:S01]  /*1fc0*/  LDSM.16.M88.4 R52, [R234] ;  /* 0x00000000ea34783b */ /* 0x000f620000000200 */
[----:B---3--:R-:W-:Y:S03]  /*1fd0*/  HMMA.16816.F32 R68, R36, R50, RZ ;  /* 0x000000322444723c */ /* 0x008fe600000018ff */
[----:B------:R-:W-:Y:S04]  /*1fe0*/  LDSM.16.M88.4 R84, [R234+0x800] ;  /* 0x00080000ea54783b */ /* 0x000fe80000000200 */
[----:B------:R-:W-:Y:S01]  /*1ff0*/  LDSM.16.M88.4 R92, [R234+0x1000] ;  /* 0x00100000ea5c783b */ /* 0x000fe20000000200 */
[----:B----4-:R-:W-:Y:S03]  /*2000*/  HMMA.16816.F32 R56, R32, R48, RZ ;  /* 0x000000302038723c */ /* 0x010fe600000018ff */
[----:B------:R-:W-:Y:S04]  /*2010*/  LDSM.16.M88.4 R100, [R234+0x1800] ;  /* 0x00180000ea64783b */ /* 0x000fe80000000200 */
[----:B------:R-:W-:Y:S04]  /*2020*/  LDSM.16.M88.4 R108, [R234+0x2000] ;  /* 0x00200000ea6c783b */ /* 0x000fe80000000200 */
[----:B------:R-:W-:Y:S04]  /*2030*/  LDSM.16.M88.4 R124, [R234+0x2800] ;  /* 0x00280000ea7c783b */ /* 0x000fe80000000200 */
[----:B------:R-:W-:Y:S04]  /*2040*/  LDSM.16.M88.4 R132, [R234+0x3000] ;  /* 0x00300000ea84783b */ /* 0x000fe80000000200 */
[----:B------:R-:W-:Y:S01]  /*2050*/  @!PT LDS RZ, [RZ] ;  /* 0x00000000fffff984 */ /* 0x000fe20000000800 */
[----:B------:R-:W-:Y:S01]  /*2060*/  @!PT LDS RZ, [RZ] ;  /* 0x00000000fffff984 */ /* 0x000fe20000000800 */
[----:B------:R-:W-:Y:S01]  /*2070*/  @!PT LDS RZ, [RZ] ;  /* 0x00000000fffff984 */ /* 0x000fe20000000800 */
[----:B------:R3:W-:Y:S01]  /*2080*/  LDGSTS.E.BYPASS.LTC128B.128 [R241+0x100], [R16.64], !P6 ;  /* 0x0010000010f17fae */ /* 0x0007e2000f101d48 */
[----:B------:R-:W-:-:S03]  /*2090*/  ISETP.LT.OR P6, PT, R18, 0x31, P3 ;  /* 0x000000311200780c */ /* 0x000fc60001fc1670 */
[----:B------:R1:W-:Y:S01]  /*20a0*/  LDGSTS.E.BYPASS.LTC128B.128 [R241+0x900], [R12.64], !P5 ;  /* 0x009000000cf17fae */ /* 0x0003e2000e901d48 */
[C---:B------:R-:W-:Y:S02]  /*20b0*/  ISETP.LT.OR P5, PT, R18.reuse, 0x41, P3 ;  /* 0x000000411200780c */ /* 0x040fe40001fa1670 */
[----:B------:R-:W-:Y:S01]  /*20c0*/  ISETP.LT.OR P3, PT, R18, 0x61, P3 ;  /* 0x000000611200780c */ /* 0x000fe20001f61670 */
[----:B------:R4:W-:Y:S01]  /*20d0*/  LDGSTS.E.BYPASS.LTC128B.128 [R241+0x1100], [R10.64], !P0 ;  /* 0x011000000af17fae */ /* 0x0009e2000c101d48 */
[----:B-----5:R-:W-:Y:S05]  /*20e0*/  HMMA.16816.F32 R56, R24, R52, R56 ;  /* 0x000000341838723c */ /* 0x020fea0000001838 */
[----:B------:R5:W-:Y:S04]  /*20f0*/  LDGSTS.E.BYPASS.LTC128B.128 [R241+0x1900], [R8.64], !P6 ;  /* 0x0190000008f17fae */ /* 0x000be8000f101d48 */
[----:B------:R2:W-:Y:S01]  /*2100*/  LDGSTS.E.BYPASS.LTC128B.128 [R241+0x2100], [R6.64], !P5 ;  /* 0x0210000006f17fae */ /* 0x0005e2000e901d48 */
[----:B-1----:R-:W-:Y:S01]  /*2110*/  HMMA.16816.F32 R12, R36, R48, RZ ;  /* 0x00000030240c723c */ /* 0x002fe200000018ff */
[----:B----4-:R-:W-:-:S04]  /*2120*/  IADD3 R10, P0, R6, UR7, RZ ;  /* 0x00000007060a7c10 */ /* 0x010fc8000ff1e0ff */
[----:B------:R-:W-:Y:S02]  /*2130*/  IADD3.X R11, R7, UR5, RZ, P0, !PT ;  /* 0x00000005070b7c10 */ /* 0x000fe400087fe4ff */
[----:B-----5:R-:W-:Y:S02]  /*2140*/  IADD3 R8, P1, R10, UR7, RZ ;  /* 0x000000070a087c10 */ /* 0x020fe4000ff3e0ff */
[----:B------:R-:W-:Y:S01]  /*2150*/  ISETP.GE.AND P0, PT, R112, 0x71, PT ;  /* 0x000000717000780c */ /* 0x000fe20003f06270 */
[----:B------:R1:W-:Y:S01]  /*2160*/  LDGSTS.E.BYPASS.LTC128B.128 [R241+0x2900], [R10.64], !P4 ;  /* 0x029000000af17fae */ /* 0x0003e2000e101d48 */
[----:B------:R-:W-:-:S05]  /*2170*/  IADD3.X R9, R11, UR5, RZ, P1, !PT ;  /* 0x000000050b097c10 */ /* 0x000fca0008ffe4ff */
[----:B------:R1:W-:Y:S04]  /*2180*/  LDGSTS.E.BYPASS.LTC128B.128 [R241+0x3100], [R8.64], !P3 ;  /* 0x0310000008f17fae */ /* 0x0003e8000d901d48 */
[----:B------:R-:W-:Y:S04]  /*2190*/  LDSM.16.M88.4 R40, [R229+0x3900] ;  /* 0x00390000e528783b */ /* 0x000fe80000000200 */
[----:B------:R-:W-:Y:S01]  /*21a0*/  HMMA.16816.F32 R60, R28, R52, R12 ;  /* 0x000000341c3c723c */ /* 0x000fe2000000180c */
[----:B--2---:R-:W2:Y:S04]  /*21b0*/  LDSM.16.M88.4 R20, [R231+0x7100] ;  /* 0x00710000e714783b */ /* 0x004ea80000000200 */
[----:B---3--:R-:W3:Y:S04]  /*21c0*/  LDSM.16.M88.4 R16, [R231+0x9100] ;  /* 0x00910000e710783b */ /* 0x008ee80000000200 */
[----:B------:R-:W-:Y:S04]  /*21d0*/  LDSM.16.M88.4 R44, [R228] ;  /* 0x00000000e42c783b */ /* 0x000fe80000000200 */
[----:B------:R-:W4:Y:S04]  /*21e0*/  LDSM.16.M88.4 R12, [R232+0x7100] ;  /* 0x00710000e80c783b */ /* 0x000f280000000200 */
[----:B------:R-:W0:Y:S04]  /*21f0*/  LDGDEPBAR ;  /* 0x00000000000079af */ /* 0x000e280000000000 */
[----:B-1----:R-:W1:Y:S03]  /*2200*/  LDSM.16.M88.4 R8, [R232+0x9100] ;  /* 0x00910000e808783b */ /* 0x002e660000000200 */
[----:B--2---:R-:W-:Y:S08]  /*2210*/  HMMA.16816.F32 R64, R20, R40, R60 ;  /* 0x000000281440723c */ /* 0x004ff0000000183c */
[----:B------:R-:W-:Y:S08]  /*2220*/  HMMA.16816.F32 R60, R32, R50, RZ ;  /* 0x00000032203c723c */ /* 0x000ff000000018ff */
[----:B---3--:R-:W-:Y:S08]  /*2230*/  HMMA.16816.F32 R48, R16, R40, R56 ;  /* 0x000000281030723c */ /* 0x008ff00000001838 */
[----:B------:R-:W-:Y:S08]  /*2240*/  HMMA.16816.F32 R56, R28, R54, R68 ;  /* 0x000000361c38723c */ /* 0x000ff00000001844 */
[----:B----4-:R-:W-:Y:S08]  /*2250*/  HMMA.16816.F32 R68, R12, R44, R64 ;  /* 0x0000002c0c44723c */ /* 0x010ff00000001840 */
[----:B------:R-:W-:Y:S08]  /*2260*/  HMMA.16816.F32 R64, R24, R54, R60 ;  /* 0x000000361840723c */ /* 0x000ff0000000183c */
[----:B------:R-:W-:Y:S08]  /*2270*/  HMMA.16816.F32 R60, R36, R80, RZ ;  /* 0x00000050243c723c */ /* 0x000ff000000018ff */
[----:B-1----:R-:W-:Y:S01]  /*2280*/  HMMA.16816.F32 R76, R8, R44, R48 ;  /* 0x0000002c084c723c */ /* 0x002fe20000001830 */
        /* <DEDUP_REMOVED lines=9> */
[----:B------:R-:W5:Y:S01]  /*2320*/  LDSM.16.M88.4 R40, [R228+0x800] ;  /* 0x00080000e428783b */ /* 0x000f620000000200 */
[----:B--2---:R-:W-:-:S04]  /*2330*/  FMUL.FTZ R0, R70, c[0x0][0x320] ;  /* 0x0000c80046007a20 */ /* 0x004fc80000410000 */
[----:B------:R2:W2:Y:S10]  /*2340*/  MUFU.TANH R187, R0 ;  /* 0x0000000000bb7308 */ /* 0x0004b40000002400 */
[----:B-1----:R-:W-:Y:S08]  /*2350*/  HMMA.16816.F32 R60, R20, R48, R60 ;  /* 0x00000030143c723c */ /* 0x002ff0000000183c */
[----:B------:R-:W-:Y:S01]  /*2360*/  HMMA.16816.F32 R72, R8, R46, R64 ;  /* 0x0000002e0848723c */ /* 0x000fe20000001840 */
[----:B--2---:R-:W-:-:S07]  /*2370*/  FMUL.FTZ R0, R71, c[0x0][0x320] ;  /* 0x0000c80047007a20 */ /* 0x004fce0000410000 */
[----:B------:R-:W-:Y:S01]  /*2380*/  HMMA.16816.F32 R68, R12, R46, R52 ;  /* 0x0000002e0c44723c */ /* 0x000fe20000001834 */
[----:B------:R1:W2:Y:S07]  /*2390*/  MUFU.TANH R186, R0 ;  /* 0x0000000000ba7308 */ /* 0x0002ae0000002400 */
[----:B------:R-:W-:Y:S08]  /*23a0*/  HMMA.16816.F32 R52, R24, R84, R56 ;  /* 0x000000541834723c */ /* 0x000ff00000001838 */
[----:B------:R-:W-:Y:S01]  /*23b0*/  HMMA.16816.F32 R56, R36, R82, RZ ;  /* 0x000000522438723c */ /* 0x000fe200000018ff */
[----:B-1----:R-:W-:-:S04]  /*23c0*/  FMUL.FTZ R0, R76, c[0x0][0x320] ;  /* 0x0000c8004c007a20 */ /* 0x002fc80000410000 */
[----:B------:R1:W1:Y:S03]  /*23d0*/  MUFU.TANH R185, R0 ;  /* 0x0000000000b97308 */ /* 0x0002660000002400 */
[----:B------:R-:W-:Y:S08]  /*23e0*/  HMMA.16816.F32 R64, R32, R82, RZ ;  /* 0x000000522040723c */ /* 0x000ff000000018ff */
[----:B------:R-:W-:Y:S01]  /*23f0*/  HMMA.16816.F32 R44, R16, R48, R52 ;  /* 0x00000030102c723c */ /* 0x000fe20000001834 */
[----:B-1----:R-:W-:-:S07]  /*2400*/  FMUL.FTZ R0, R77, c[0x0][0x320] ;  /* 0x0000c8004d007a20 */ /* 0x002fce0000410000 */
[-C--:B------:R-:W-:Y:S01]  /*2410*/  HMMA.16816.F32 R52, R28, R86.reuse, R56 ;  /* 0x000000561c34723c */ /* 0x080fe20000001838 */
[----:B------:R1:W1:Y:S07]  /*2420*/  MUFU.TANH R184, R0 ;  /* 0x0000000000b87308 */ /* 0x00026e0000002400 */
[----:B------:R-:W-:Y:S08]  /*2430*/  HMMA.16816.F32 R64, R24, R86, R64 ;  /* 0x000000561840723c */ /* 0x000ff00000001840 */
[----:B------:R-:W-:Y:S01]  /*2440*/  HMMA.16816.F32 R56, R32, R88, RZ ;  /* 0x000000582038723c */ /* 0x000fe200000018ff */
[----:B-1----:R-:W-:-:S04]  /*2450*/  FMUL.FTZ R0, R78, c[0x0][0x320] ;  /* 0x0000c8004e007a20 */ /* 0x002fc80000410000 */
[----:B------:R1:W1:Y:S03]  /*2460*/  MUFU.TANH R180, R0 ;  /* 0x0000000000b47308 */ /* 0x0002660000002400 */
[-C--:B------:R-:W-:Y:S08]  /*2470*/  HMMA.16816.F32 R52, R20, R50.reuse, R52 ;  /* 0x000000321434723c */ /* 0x080ff00000001834 */
        /* <DEDUP_REMOVED lines=288> */
[C---:B------:R-:W-:Y:S07]  /*3680*/  HMMA.16816.F32 R40, R12.reuse, R48, R40 ;  /* 0x000000300c28723c */ /* 0x040fee0000001828 */
[----:B------:R-:W1:Y:S01]  /*3690*/  MUFU.TANH R56, R71 ;  /* 0x0000004700387308 */ /* 0x000e620000002400 */
[-C--:B------:R-:W-:Y:S07]  /*36a0*/  HMMA.16816.F32 R12, R12, R50.reuse, R20 ;  /* 0x000000320c0c723c */ /* 0x080fee0000001814 */
[----:B------:R5:W1:Y:S01]  /*36b0*/  MUFU.TANH R52, R0 ;  /* 0x0000000000347308 */ /* 0x000a620000002400 */
[----:B------:R-:W-:Y:S01]  /*36c0*/  HMMA.16816.F32 R8, R8, R50, R16 ;  /* 0x000000320808723c */ /* 0x000fe20000001810 */
[----:B------:R-:W-:-:S02]  /*36d0*/  FMUL.FTZ R24, R24, c[0x0][0x320] ;  /* 0x0000c80018187a20 */ /* 0x000fc40000410000 */
[----:B------:R-:W-:Y:S02]  /*36e0*/  FMUL.FTZ R25, R25, c[0x0][0x320] ;  /* 0x0000c80019197a20 */ /* 0x000fe40000410000 */
[----:B------:R-:W-:Y:S02]  /*36f0*/  FMUL.FTZ R26, R26, c[0x0][0x320] ;  /* 0x0000c8001a1a7a20 */ /* 0x000fe40000410000 */
[----:B------:R-:W1:Y:S01]  /*3700*/  MUFU.TANH R34, R24 ;  /* 0x0000001800227308 */ /* 0x000e620000002400 */
[----:B------:R-:W-:Y:S02]  /*3710*/  FMUL.FTZ R27, R27, c[0x0][0x320] ;  /* 0x0000c8001b1b7a20 */ /* 0x000fe40000410000 */
[----:B------:R-:W-:Y:S02]  /*3720*/  FMUL.FTZ R40, R40, c[0x0][0x320] ;  /* 0x0000c80028287a20 */ /* 0x000fe40000410000 */
[----:B------:R-:W-:Y:S02]  /*3730*/  FMUL.FTZ R41, R41, c[0x0][0x320] ;  /* 0x0000c80029297a20 */ /* 0x000fe40000410000 */
[----:B------:R-:W-:Y:S01]  /*3740*/  FMUL.FTZ R42, R42, c[0x0][0x320] ;  /* 0x0000c8002a2a7a20 */ /* 0x000fe20000410000 */
[----:B------:R-:W1:Y:S01]  /*3750*/  MUFU.TANH R35, R25 ;  /* 0x0000001900237308 */ /* 0x000e620000002400 */
[----:B-----5:R-:W-:-:S02]  /*3760*/  FMUL.FTZ R0, R43, c[0x0][0x320] ;  /* 0x0000c8002b007a20 */ /* 0x020fc40000410000 */
[----:B------:R-:W-:Y:S02]  /*3770*/  FMUL.FTZ R12, R12, c[0x0][0x320] ;  /* 0x0000c8000c0c7a20 */ /* 0x000fe40000410000 */
[----:B------:R-:W-:Y:S02]  /*3780*/  FMUL.FTZ R13, R13, c[0x0][0x320] ;  /* 0x0000c8000d0d7a20 */ /* 0x000fe40000410000 */
[----:B------:R-:W-:Y:S01]  /*3790*/  FMUL.FTZ R14, R14, c[0x0][0x320] ;  /* 0x0000c8000e0e7a20 */ /* 0x000fe20000410000 */
[----:B------:R-:W1:Y:S01]  /*37a0*/  MUFU.TANH R37, R26 ;  /* 0x0000001a00257308 */ /* 0x000e620000002400 */
[----:B------:R-:W-:Y:S02]  /*37b0*/  FMUL.FTZ R15, R15, c[0x0][0x320] ;  /* 0x0000c8000f0f7a20 */ /* 0x000fe40000410000 */
[----:B------:R-:W-:Y:S02]  /*37c0*/  FMUL.FTZ R8, R8, c[0x0][0x320] ;  /* 0x0000c80008087a20 */ /* 0x000fe40000410000 */
[----:B------:R-:W-:-:S02]  /*37d0*/  FMUL.FTZ R9, R9, c[0x0][0x320] ;  /* 0x0000c80009097a20 */ /* 0x000fc40000410000 */
[----:B------:R-:W-:Y:S01]  /*37e0*/  FMUL.FTZ R10, R10, c[0x0][0x320] ;  /* 0x0000c8000a0a7a20 */ /* 0x000fe20000410000 */
[----:B------:R-:W1:Y:S01]  /*37f0*/  MUFU.TANH R36, R27 ;  /* 0x0000001b00247308 */ /* 0x000e620000002400 */
[----:B------:R-:W-:-:S07]  /*3800*/  FMUL.FTZ R11, R11, c[0x0][0x320] ;  /* 0x0000c8000b0b7a20 */ /* 0x000fce0000410000 */
[----:B------:R-:W1:Y:S08]  /*3810*/  MUFU.TANH R33, R40 ;  /* 0x0000002800217308 */ /* 0x000e700000002400 */
        /* <DEDUP_REMOVED lines=10> */
[----:B------:R5:W1:Y:S02]  /*38c0*/  MUFU.TANH R48, R0 ;  /* 0x0000000000307308 */ /* 0x000a640000002400 */
[----:B-----5:R-:W-:Y:S01]  /*38d0*/  LOP3.LUT R0, R5, R2, RZ, 0xfc, !PT ;  /* 0x0000000205007212 */ /* 0x020fe200078efcff */
        /* <DEDUP_REMOVED lines=12> */
[----:B------:R-:W-:Y:S02]  /*39a0*/  LEA.HI.X R7, R8, c[0x0][0x1cc], R2, 0x1, P1 ;  /* 0x0000730008077a11 */ /* 0x000fe400008f0c02 */
[----:B------:R-:W-:-:S03]  /*39b0*/  IADD3 R12, P1, R14, R18, RZ ;  /* 0x000000120e0c7210 */ /* 0x000fc60007f3e0ff */
[----:B------:R-:W-:Y:S01]  /*39c0*/  IMAD.X R15, R5, 0x1, R7, P3 ;  /* 0x00000001050f7824 */ /* 0x000fe200018e0607 */
[-C--:B------:R-:W-:Y:S01]  /*39d0*/  IADD3 R10, P3, R12, R18.reuse, RZ ;  /* 0x000000120c0a7210 */ /* 0x080fe20007f7e0ff */
[----:B------:R-:W-:Y:S01]  /*39e0*/  @!PT LDS RZ, [RZ] ;  /* 0x00000000fffff984 */ /* 0x000fe20000000800 */
[----:B------:R-:W-:Y:S01]  /*39f0*/  @!PT LDS RZ, [RZ] ;  /* 0x00000000fffff984 */ /* 0x000fe20000000800 */
[----:B------:R-:W-:Y:S01]  /*3a00*/  @!PT LDS RZ, [RZ] ;  /* 0x00000000fffff984 */ /* 0x000fe20000000800 */
[----:B------:R1:W-:Y:S02]  /*3a10*/  LDGSTS.E.BYPASS.LTC128B.128 [R241+0x3900], [R6.64], !P2 ;  /* 0x0390000006f17fae */ /* 0x0003e4000d101d48 */
[--C-:B------:R-:W-:Y:S01]  /*3a20*/  IMAD.X R13, R15, 0x1, R5.reuse, P1 ;  /* 0x000000010f0d7824 */ /* 0x100fe200008e0605 */
[----:B------:R-:W-:Y:S01]  /*3a30*/  IADD3 R8, P1, R10, R18, RZ ;  /* 0x000000120a087210 */ /* 0x000fe20007f3e0ff */
[----:B------:R2:W-:Y:S02]  /*3a40*/  LDGSTS.E.BYPASS.LTC128B.128 [R241+0x4100], [R14.64], !P2 ;  /* 0x041000000ef17fae */ /* 0x0005e4000d101d48 */
[--C-:B------:R-:W-:Y:S02]  /*3a50*/  IMAD.X R11, R13, 0x1, R5.reuse, P3 ;  /* 0x000000010d0b7824 */ /* 0x100fe400018e0605 */
[----:B------:R3:W-:Y:S02]  /*3a60*/  LDGSTS.E.BYPASS.LTC128B.128 [R241+0x4900], [R12.64], !P2 ;  /* 0x049000000cf17fae */ /* 0x0007e4000d101d48 */
[----:B------:R-:W-:-:S02]  /*3a70*/  IMAD.X R9, R11, 0x1, R5, P1 ;  /* 0x000000010b097824 */ /* 0x000fc400008e0605 */
[----:B------:R3:W-:Y:S04]  /*3a80*/  LDGSTS.E.BYPASS.LTC128B.128 [R241+0x5100], [R10.64], !P2 ;  /* 0x051000000af17fae */ /* 0x0007e8000d101d48 */
[----:B------:R3:W-:Y:S01]  /*3a90*/  LDGSTS.E.BYPASS.LTC128B.128 [R241+0x5900], [R8.64], !P2 ;  /* 0x0590000008f17fae */ /* 0x0007e2000d101d48 */
[----:B-1----:R-:W-:-:S04]  /*3aa0*/  IADD3 R6, P3, R8, R18, RZ ;  /* 0x0000001208067210 */ /* 0x002fc80007f7e0ff */
[----:B--2---:R-:W-:Y:S01]  /*3ab0*/  IADD3 R14, P1, R6, R18, RZ ;  /* 0x00000012060e7210 */ /* 0x004fe20007f3e0ff */
[----:B------:R-:W-:-:S04]  /*3ac0*/  IMAD.X R7, R9, 0x1, R5, P3 ;  /* 0x0000000109077824 */ /* 0x000fc800018e0605 */
[----:B------:R-:W-:Y:S01]  /*3ad0*/  IMAD.X R15, R7, 0x1, R5, P1 ;  /* 0x00000001070f7824 */ /* 0x000fe200008e0605 */
[----:B------:R3:W-:Y:S04]  /*3ae0*/  LDGSTS.E.BYPASS.LTC128B.128 [R241+0x6100], [R6.64], !P2 ;  /* 0x0610000006f17fae */ /* 0x0007e8000d101d48 */
[----:B------:R3:W-:Y:S03]  /*3af0*/  LDGSTS.E.BYPASS.LTC128B.128 [R241+0x6900], [R14.64], !P2 ;  /* 0x069000000ef17fae */ /* 0x0007e6000d101d48 */
.L_x_31:
[----:B-1234-:R-:W-:Y:S01]  /*3b00*/  LOP3.LUT R2, R190, 0xffffffe0, RZ, 0xc0, !PT ;  /* 0xffffffe0be027812 */ /* 0x01efe200078ec0ff */
[----:B------:R-:W-:Y:S01]  /*3b10*/  IMAD.IADD R6, R112, 0x1, R156 ;  /* 0x0000000170067824 */ /* 0x000fe200078e029c */
[----:B------:R-:W0:Y:S01]  /*3b20*/  LDGDEPBAR ;  /* 0x00000000000079af */ /* 0x000e220000000000 */
[----:B------:R-:W-:Y:S02]  /*3b30*/  IMAD.SHL.U32 R224, R0, 0x2, RZ ;  /* 0x0000000200e07824 */ /* 0x000fe400078e00ff */
[----:B------:R-:W-:-:S02]  /*3b40*/  IMAD.IADD R2, R192, 0x1, -R2 ;  /* 0x00000001c0027824 */ /* 0x000fc400078e0a02 */
[--C-:B------:R-:W-:Y:S02]  /*3b50*/  IMAD R225, R4, 0x2, R224.reuse ;  /* 0x0000000204e17824 */ /* 0x100fe400078e02e0 */
[C---:B------:R-:W-:Y:S01]  /*3b60*/  IMAD R227, R3.reuse, 0x2, R224 ;  /* 0x0000000203e37824 */ /* 0x040fe200078e02e0 */
[----:B------:R-:W-:Y:S01]  /*3b70*/  SHF.R.S32.HI R5, RZ, 0x1f, R2 ;  /* 0x0000001fff057819 */ /* 0x000fe20000011402 */
[----:B------:R-:W-:-:S03]  /*3b80*/  IMAD R226, R3, 0x2, R225 ;  /* 0x0000000203e27824 */ /* 0x000fc600078e02e1 */
[----:B------:R-:W-:-:S04]  /*3b90*/  LEA.HI R5, R5, R2, RZ, 0x2 ;  /* 0x0000000205057211 */ /* 0x000fc800078f10ff */
[----:B------:R-:W-:-:S05]  /*3ba0*/  LOP3.LUT R5, R5, 0x7ffffffc, RZ, 0xc0, !PT ;  /* 0x7ffffffc05057812 */ /* 0x000fca00078ec0ff */
[----:B------:R-:W-:-:S04]  /*3bb0*/  IMAD.IADD R2, R2, 0x1, -R5 ;  /* 0x0000000102027824 */ /* 0x000fc800078e0a05 */
[----:B------:R-:W-:-:S05]  /*3bc0*/  IMAD R2, R2, -0x2, R6 ;  /* 0xfffffffe02027824 */ /* 0x000fca00078e0206 */
[C---:B------:R-:W-:Y:S02]  /*3bd0*/  ISETP.GT.AND P4, PT, R2.reuse, RZ, PT ;  /* 0x000000ff0200720c */ /* 0x040fe40003f84270 */
[C---:B------:R-:W-:Y:S02]  /*3be0*/  ISETP.GT.AND P3, PT, R2.reuse, 0x1, PT ;  /* 0x000000010200780c */ /* 0x040fe40003f64270 */
[----:B------:R-:W-:Y:S02]  /*3bf0*/  ISETP.GT.AND P1, PT, R2, 0x8, PT ;  /* 0x000000080200780c */ /* 0x000fe40003f24270 */
[----:B------:R-:W-:Y:S02]  /*3c00*/  FSEL R10, R189, -INF , P4 ;  /* 0xff800000bd0a7808 */ /* 0x000fe40002000000 */
[----:B------:R-:W-:Y:S02]  /*3c10*/  FSEL R11, R188, -INF , P3 ;  /* 0xff800000bc0b7808 */ /* 0x000fe40001800000 */
[----:B------:R-:W-:-:S02]  /*3c20*/  ISETP.GT.AND P6, PT, R2, 0x9, PT ;  /* 0x000000090200780c */ /* 0x000fc40003fc4270 */
[----:B------:R-:W-:Y:S02]  /*3c30*/  FSEL R12, R183, -INF , P1 ;  /* 0xff800000b70c7808 */ /* 0x000fe40000800000 */
[----:B------:R-:W-:Y:S02]  /*3c40*/  FMNMX.FTZ R70, R10, R11, !PT ;  /* 0x0000000b0a467209 */ /* 0x000fe40007810000 */
[----:B------:R-:W-:Y:S02]  /*3c50*/  ISETP.GT.AND P5, PT, R2, 0x10, PT ;  /* 0x000000100200780c */ /* 0x000fe40003fa4270 */
[----:B------:R-:W-:Y:S02]  /*3c60*/  FSEL R13, R182, -INF , P6 ;  /* 0xff800000b60d7808 */ /* 0x000fe40003000000 */
[----:B------:R-:W-:Y:S02]  /*3c70*/  FMNMX.FTZ R70, R12, R70, !PT ;  /* 0x000000460c467209 */ /* 0x000fe40007810000 */
[----:B------:R-:W-:-:S02]  /*3c80*/  FSEL R21, R180, -INF , P4 ;  /* 0xff800000b4157808 */ /* 0x000fc40002000000 */
        /* <DEDUP_REMOVED lines=28> */
[----:B------:R-:W-:Y:S02]  /*3e50*/  FSEL R116, R159, -INF , P6 ;  /* 0xff8000009f747808 */ /* 0x000fe40003000000 */
[----:B------:R-:W-:-:S02]  /*3e60*/  FMNMX.FTZ R70, R31, R70, !PT ;  /* 0x000000461f467209 */ /* 0x000fc40007810000 */
[----:B------:R-:W-:Y:S02]  /*3e70*/  FSEL R92, R165, -INF , P4 ;  /* 0xff800000a55c7808 */ /* 0x000fe40002000000 */
[----:B------:R-:W-:Y:S02]  /*3e80*/  FSEL R45, R168, -INF , P4 ;  /* 0xff800000a82d7808 */ /* 0x000fe40002000000 */
[----:B------:R-:W-:Y:S02]  /*3e90*/  FSEL R99, R170, -INF , P4 ;  /* 0xff800000aa637808 */ /* 0x000fe40002000000 */
[----:B------:R-:W-:Y:S02]  /*3ea0*/  FSEL R112, R113, -INF , P6 ;  /* 0xff80000071707808 */ /* 0x000fe40003000000 */
[----:B------:R-:W-:Y:S02]  /*3eb0*/  ISETP.GT.AND P4, PT, R2, 0x28, PT ;  /* 0x000000280200780c */ /* 0x000fe40003f84270 */
[----:B------:R-:W-:-:S02]  /*3ec0*/  FSEL R113, R117, -INF , P5 ;  /* 0xff80000075717808 */ /* 0x000fc40002800000 */
[----:B------:R-:W-:Y:S02]  /*3ed0*/  FSEL R117, R160, -INF , P5 ;  /* 0xff800000a0757808 */ /* 0x000fe40002800000 */
[----:B------:R-:W-:Y:S02]  /*3ee0*/  FMNMX.FTZ R70, R116, R70, !PT ;  /* 0x0000004674467209 */ /* 0x000fe40007810000 */
[----:B------:R-:W-:Y:S02]  /*3ef0*/  FSEL R96, R157, -INF , P3 ;  /* 0xff8000009d607808 */ /* 0x000fe40001800000 */
[----:B------:R-:W-:Y:S02]  /*3f00*/  FSEL R46, R162, -INF , P3 ;  /* 0xff800000a22e7808 */ /* 0x000fe40001800000 */
[----:B------:R-:W-:Y:S02]  /*3f10*/  FSEL R104, R164, -INF , P3 ;  /* 0xff800000a4687808 */ /* 0x000fe40001800000 */
[----:B------:R-:W-:-:S02]  /*3f20*/  FSEL R110, R118, -INF , P4 ;  /* 0xff800000766e7808 */ /* 0x000fc40002000000 */
[----:B------:R-:W-:Y:S02]  /*3f30*/  ISETP.GT.AND P3, PT, R2, 0x29, PT ;  /* 0x000000290200780c */ /* 0x000fe40003f64270 */
[----:B------:R-:W-:Y:S02]  /*3f40*/  FSEL R118, R149, -INF , P4 ;  /* 0xff80000095767808 */ /* 0x000fe40002000000 */
[----:B------:R-:W-:Y:S02]  /*3f50*/  FMNMX.FTZ R70, R117, R70, !PT ;  /* 0x0000004675467209 */ /* 0x000fe40007810000 */
[----:B------:R-:W-:Y:S02]  /*3f60*/  FSEL R97, R158, -INF , P1 ;  /* 0xff8000009e617808 */ /* 0x000fe40000800000 */
[----:B------:R-:W-:Y:S02]  /*3f70*/  FSEL R47, R161, -INF , P1 ;  /* 0xff800000a12f7808 */ /* 0x000fe40000800000 */
[----:B------:R-:W-:-:S02]  /*3f80*/  FSEL R105, R163, -INF , P1 ;  /* 0xff800000a3697808 */ /* 0x000fc40000800000 */
[----:B------:R-:W-:Y:S02]  /*3f90*/  ISETP.GT.AND P1, PT, R2, 0x30, PT ;  /* 0x000000300200780c */ /* 0x000fe40003f24270 */
[----:B------:R-:W-:Y:S02]  /*3fa0*/  FSEL R124, R152, -INF , P3 ;  /* 0xff800000987c7808 */ /* 0x000fe40001800000 */
[----:B------:R-:W-:Y:S02]  /*3fb0*/  FMNMX.FTZ R70, R118, R70, !PT ;  /* 0x0000004676467209 */ /* 0x000fe40007810000 */
[----:B------:R-:W-:Y:S02]  /*3fc0*/  FSEL R125, R155, -INF , P6 ;  /* 0xff8000009b7d7808 */ /* 0x000fe40003000000 */
[----:B------:R-:W-:Y:S02]  /*3fd0*/  ISETP.GT.AND P6, PT, R2, 0x31, PT ;  /* 0x000000310200780c */ /* 0x000fe40003fc4270 */
[----:B------:R-:W-:-:S02]  /*3fe0*/  FSEL R129, R142, -INF , P1 ;  /* 0xff8000008e817808 */ /* 0x000fc40000800000 */
[----:B------:R-:W-:Y:S02]  /*3ff0*/  FMNMX.FTZ R70, R124, R70, !PT ;  /* 0x000000467c467209 */ /* 0x000fe40007810000 */
[----:B------:R-:W-:Y:S02]  /*4000*/  FSEL R109, R153, -INF , P5 ;  /* 0xff800000996d7808 */ /* 0x000fe40002800000 */
[----:B------:R-:W-:Y:S02]  /*4010*/  FSEL R126, R154, -INF , P5 ;  /* 0xff8000009a7e7808 */ /* 0x000fe40002800000 */
[----:B------:R-:W-:Y:S02]  /*4020*/  ISETP.GT.AND P5, PT, R2, 0x38, PT ;  /* 0x000000380200780c */ /* 0x000fe40003fa4270 */
        /* <DEDUP_REMOVED lines=52> */
[----:B------:R-:W-:Y:S02]  /*4370*/  FSEL R222, R68, -INF , P1 ;  /* 0xff80000044de7808 */ /* 0x000fe40000800000 */
[----:B------:R-:W-:Y:S02]  /*4380*/  ISETP.GT.AND P4, PT, R2, 0x59, PT ;  /* 0x000000590200780c */ /* 0x000fe40003f84270 */
        /* <DEDUP_REMOVED lines=10> */
[C---:B------:R-:W-:Y:S02]  /*4430*/  ISETP.GT.AND P5, PT, R2.reuse, 0x61, PT ;  /* 0x000000610200780c */ /* 0x040fe40003fa4270 */
[----:B------:R-:W-:Y:S02]  /*4440*/  FSEL R196, R33, -INF , P6 ;  /* 0xff80000021c47808 */ /* 0x000fe40003000000 */
[----:B------:R-:W-:Y:S02]  /*4450*/  FMNMX.FTZ R70, R223, R70, !PT ;  /* 0x00000046df467209 */ /* 0x000fe40007810000 */
[----:B------:R-:W-:Y:S01]  /*4460*/  ISETP.GT.AND P4, PT, R2, 0x68, PT ;  /* 0x000000680200780c */ /* 0x000fe20003f84270 */
[----:B------:R-:W-:Y:S01]  /*4470*/  IMAD.MOV.U32 R4, RZ, RZ, R196 ;  /* 0x000000ffff047224 */ /* 0x000fe200078e00c4 */
[----:B------:R-:W-:-:S02]  /*4480*/  FSEL R197, R32, -INF , P5 ;  /* 0xff80000020c57808 */ /* 0x000fc40002800000 */
[----:B------:R-:W-:Y:S02]  /*4490*/  FMNMX.FTZ R70, R196, R70, !PT ;  /* 0x00000046c4467209 */ /* 0x000fe40007810000 */
[----:B------:R-:W-:Y:S02]  /*44a0*/  FSEL R178, R79, -INF , P3 ;  /* 0xff8000004fb27808 */ /* 0x000fe40001800000 */
[----:B------:R-:W-:Y:S02]  /*44b0*/  FSEL R172, R77, -INF , P3 ;  /* 0xff8000004dac7808 */ /* 0x000fe40001800000 */
[----:B------:R-:W-:Y:S02]  /*44c0*/  FSEL R249, R73, -INF , P3 ;  /* 0xff80000049f97808 */ /* 0x000fe40001800000 */
[----:B------:R-:W-:Y:S02]  /*44d0*/  ISETP.GT.AND P3, PT, R2, 0x69, PT ;  /* 0x000000690200780c */ /* 0x000fe40003f64270 */
[----:B------:R-:W-:-:S02]  /*44e0*/  FSEL R195, R17, -INF , P4 ;  /* 0xff80000011c37808 */ /* 0x000fc40002000000 */
[----:B------:R-:W-:Y:S02]  /*44f0*/  FMNMX.FTZ R70, R197, R70, !PT ;  /* 0x00000046c5467209 */ /* 0x000fe40007810000 */
[----:B------:R-:W-:Y:S02]  /*4500*/  FSEL R187, R16, -INF , P3 ;  /* 0xff80000010bb7808 */ /* 0x000fe40001800000 */
[----:B------:R-:W-:Y:S02]  /*4510*/  FMNMX.FTZ R70, R195, R70, !PT ;  /* 0x00000046c3467209 */ /* 0x000fe40007810000 */
[----:B------:R-:W-:Y:S02]  /*4520*/  FMNMX.FTZ R68, R15, R18, !PT ;  /* 0x000000120f447209 */ /* 0x000fe40007810000 */
[----:B------:R-:W-:Y:S02]  /*4530*/  FMNMX.FTZ R70, R187, R70, !PT ;  /* 0x00000046bb467209 */ /* 0x000fe40007810000 */
[----:B------:R-:W-:-:S02]  /*4540*/  FMNMX.FTZ R68, R19, R68, !PT ;  /* 0x0000004413447209 */ /* 0x000fc40007810000 */
[----:B------:R-:W-:Y:S01]  /*4550*/  FSEL R176, R66, -INF , P1 ;  /* 0xff80000042b07808 */ /* 0x000fe20000800000 */
[----:B------:R-:W1:Y:S01]  /*4560*/  SHFL.BFLY PT, R5, R70, 0x2, 0x1f ;  /* 0x0c401f0046057f89 */ /* 0x000e6200000e0000 */
[----:B------:R-:W-:Y:S02]  /*4570*/  FMNMX.FTZ R68, R20, R68, !PT ;  /* 0x0000004414447209 */ /* 0x000fe40007810000 */
[----:B------:R-:W-:Y:S02]  /*4580*/  FSEL R171, R64, -INF , P1 ;  /* 0xff80000040ab7808 */ /* 0x000fe40000800000 */
[----:B------:R-:W-:Y:S02]  /*4590*/  FMNMX.FTZ R68, R44, R68, !PT ;  /* 0x000000442c447209 */ /* 0x000fe40007810000 */
[----:B------:R-:W-:Y:S02]  /*45a0*/  FSEL R245, R60, -INF , P1 ;  /* 0xff8000003cf57808 */ /* 0x000fe40000800000 */
[----:B------:R-:W-:-:S02]  /*45b0*/  FMNMX.FTZ R68, R45, R68, !PT ;  /* 0x000000442d447209 */ /* 0x000fc40007810000 */
[----:B------:R-:W-:Y:S02]  /*45c0*/  FMNMX.FTZ R6, R40, R41, !PT ;  /* 0x0000002928067209 */ /* 0x000fe40007810000 */
[----:B------:R-:W-:Y:S02]  /*45d0*/  FMNMX.FTZ R68, R46, R68, !PT ;  /* 0x000000442e447209 */ /* 0x000fe40007810000 */
[----:B------:R-:W-:Y:S02]  /*45e0*/  FSEL R179, R34, -INF , P6 ;  /* 0xff80000022b37808 */ /* 0x000fe40003000000 */
[----:B------:R-:W-:Y:S02]  /*45f0*/  FMNMX.FTZ R68, R47, R68, !PT ;  /* 0x000000442f447209 */ /* 0x000fe40007810000 */
[----:B------:R-:W-:Y:S02]  /*4600*/  FSEL R182, R35, -INF , P5 ;  /* 0xff80000023b67808 */ /* 0x000fe40002800000 */
[----:B------:R-:W-:Y:S01]  /*4610*/  FMNMX.FTZ R68, R108, R68, !PT ;  /* 0x000000446c447209 */ /* 0x000fe20007810000 */
[----:B------:R-:W-:Y:S01]  /*4620*/  LDSM.16.MT88.4 R32, [R225+0x100] ;  /* 0x00010000e120783b */ /* 0x000fe20000004200 */
[----:B------:R-:W-:-:S02]  /*4630*/  FSEL R183, R24, -INF , P4 ;  /* 0xff80000018b77808 */ /* 0x000fc40002000000 */
[----:B-1----:R-:W-:Y:S02]  /*4640*/  FMNMX.FTZ R70, R70, R5, !PT ;  /* 0x0000000546467209 */ /* 0x002fe40007810000 */
[----:B------:R-:W-:Y:S02]  /*4650*/  FMNMX.FTZ R68, R109, R68, !PT ;  /* 0x000000446d447209 */ /* 0x000fe40007810000 */
[----:B------:R-:W-:Y:S01]  /*4660*/  FSEL R208, R25, -INF , P3 ;  /* 0xff80000019d07808 */ /* 0x000fe20001800000 */
[----:B------:R-:W1:Y:S01]  /*4670*/  SHFL.BFLY PT, R5, R70, 0x1, 0x1f ;  /* 0x0c201f0046057f89 */ /* 0x000e6200000e0000 */
[----:B------:R-:W-:Y:S02]  /*4680*/  FMNMX.FTZ R68, R110, R68, !PT ;  /* 0x000000446e447209 */ /* 0x000fe40007810000 */
[----:B------:R-:W-:Y:S02]  /*4690*/  FSEL R181, R37, -INF , P6 ;  /* 0xff80000025b57808 */ /* 0x000fe40003000000 */
[----:B------:R-:W-:-:S02]  /*46a0*/  FMNMX.FTZ R68, R111, R68, !PT ;  /* 0x000000446f447209 */ /* 0x000fc40007810000 */
[----:B------:R-:W-:Y:S02]  /*46b0*/  FSEL R180, R36, -INF , P5 ;  /* 0xff80000024b47808 */ /* 0x000fe40002800000 */
[----:B------:R-:W-:Y:S02]  /*46c0*/  FMNMX.FTZ R68, R131, R68, !PT ;  /* 0x0000004483447209 */ /* 0x000fe40007810000 */
[----:B------:R-:W-:Y:S02]  /*46d0*/  FSEL R209, R27, -INF , P4 ;  /* 0xff8000001bd17808 */ /* 0x000fe40002000000 */
[----:B------:R-:W-:Y:S02]  /*46e0*/  FMNMX.FTZ R68, R132, R68, !PT ;  /* 0x0000004484447209 */ /* 0x000fe40007810000 */
[----:B------:R-:W-:Y:S02]  /*46f0*/  FSEL R221, R26, -INF , P3 ;  /* 0xff8000001add7808 */ /* 0x000fe40001800000 */
[----:B------:R-:W-:Y:S01]  /*4700*/  FMNMX.FTZ R68, R133, R68, !PT ;  /* 0x0000004485447209 */ /* 0x000fe20007810000 */
[----:B------:R-:W-:Y:S01]  /*4710*/  LDSM.16.MT88.4 R24, [R227+0x100] ;  /* 0x00010000e318783b */ /* 0x000fe20000004200 */
[----:B------:R-:W-:-:S02]  /*4720*/  FSEL R219, R49, -INF , P6 ;  /* 0xff80000031db7808 */ /* 0x000fc40003000000 */
[----:B------:R-:W-:Y:S02]  /*4730*/  FMNMX.FTZ R68, R134, R68, !PT ;  /* 0x0000004486447209 */ /* 0x000fe40007810000 */
[----:B------:R-:W-:Y:S02]  /*4740*/  FSEL R215, R48, -INF , P5 ;  /* 0xff80000030d77808 */ /* 0x000fe40002800000 */
[----:B-1----:R-:W-:Y:S02]  /*4750*/  FMNMX.FTZ R70, R70, R5, !PT ;  /* 0x0000000546467209 */ /* 0x002fe40007810000 */
[----:B------:R-:W-:Y:S02]  /*4760*/  FMNMX.FTZ R5, R21, R22, !PT ;  /* 0x0000001615057209 */ /* 0x000fe40007810000 */
[----:B------:R-:W-:Y:S01]  /*4770*/  FMNMX.FTZ R68, R152, R68, !PT ;  /* 0x0000004498447209 */ /* 0x000fe20007810000 */
[----:B------:R-:W-:Y:S01]  /*4780*/  FMUL.FTZ R7, R70, c[0x0][0x2d0] ;  /* 0x0000b40046077a20 */ /* 0x000fe20000410000 */
[----:B------:R-:W-:-:S02]  /*4790*/  FMNMX.FTZ R5, R23, R5, !PT ;  /* 0x0000000517057209 */ /* 0x000fc40007810000 */
[----:B------:R-:W-:Y:S02]  /*47a0*/  FSETP.NEU.FTZ.AND P1, PT, R70, -INF , PT ;  /* 0xff8000004600780b */ /* 0x000fe40003f3d000 */
[----:B------:R-:W-:Y:S02]  /*47b0*/  FMNMX.FTZ R5, R28, R5, !PT ;  /* 0x000000051c057209 */ /* 0x000fe40007810000 */
[----:B------:R-:W-:Y:S02]  /*47c0*/  FMNMX.FTZ R68, R153, R68, !PT ;  /* 0x0000004499447209 */ /* 0x000fe40007810000 */
[----:B------:R-:W-:Y:S02]  /*47d0*/  FMNMX.FTZ R5, R71, R5, !PT ;  /* 0x0000000547057209 */ /* 0x000fe40007810000 */
[----:B------:R-:W-:Y:S02]  /*47e0*/  FSEL R7, R7, RZ, P1 ;  /* 0x000000ff07077208 */ /* 0x000fe40000800000 */
[----:B------:R-:W-:-:S02]  /*47f0*/  FMNMX.FTZ R5, R92, R5, !PT ;  /* 0x000000055c057209 */ /* 0x000fc40007810000 */
[----:B------:R-:W-:Y:S01]  /*4800*/  ISETP.GT.AND P1, PT, R2, 0x59, PT ;  /* 0x000000590200780c */ /* 0x000fe20003f24270 */
[----:B------:R-:W-:Y:S01]  /*4810*/  FFMA.FTZ R4, R4, c[0x0][0x2d0], -R7 ;  /* 0x0000b40004047a23 */ /* 0x000fe20000010807 */
        /* <DEDUP_REMOVED lines=9> */
[----:B------:R-:W-:Y:S02]  /*48b0*/  FSEL R164, R65, -INF , P1 ;  /* 0xff80000041a47808 */ /* 0x000fe40000800000 */
        /* <DEDUP_REMOVED lines=26> */
[----:B------:R-:W-:Y:S02]  /*4a60*/  FSEL R165, R52, -INF , P1 ;  /* 0xff80000034a57808 */ /* 0x000fe40000800000 */
[----:B------:R-:W-:Y:S01]  /*4a70*/  FMNMX.FTZ R2, R176, R2, !PT ;  /* 0x00000002b0027209 */ /* 0x000fe20007810000 */
[----:B------:R-:W1:Y:S01]  /*4a80*/  SHFL.BFLY PT, R6, R68, 0x2, 0x1f ;  /* 0x0c401f0044067f89 */ /* 0x000e6200000e0000 */
        /* <DEDUP_REMOVED lines=11> */
[----:B------:R-:W-:Y:S01]  /*4b40*/  FSEL R170, R56, -INF , P1 ;  /* 0xff80000038aa7808 */ /* 0x000fe20000800000 */
[----:B------:R-:W2:Y:S01]  /*4b50*/  SHFL.BFLY PT, R8, R2, 0x2, 0x1f ;  /* 0x0c401f0002087f89 */ /* 0x000ea200000e0000 */
[----:B------:R-:W-:Y:S02]  /*4b60*/  FMNMX.FTZ R5, R166, R5, !PT ;  /* 0x00000005a6057209 */ /* 0x000fe40007810000 */
[----:B-1----:R-:W-:Y:S01]  /*4b70*/  FMNMX.FTZ R68, R68, R6, !PT ;  /* 0x0000000644447209 */ /* 0x002fe20007810000 */
[----:B------:R-:W-:Y:S01]  /*4b80*/  FFMA.FTZ R6, R10, c[0x0][0x2d0], -R7 ;  /* 0x0000b4000a067a23 */ /* 0x000fe20000010807 */
[----:B------:R-:W-:-:S02]  /*4b90*/  FMNMX.FTZ R5, R167, R5, !PT ;  /* 0x00000005a7057209 */ /* 0x000fc40007810000 */
[----:B------:R-:W-:Y:S01]  /*4ba0*/  FSEL R210, R39, -INF , P4 ;  /* 0xff80000027d27808 */ /* 0x000fe20002000000 */
[----:B------:R-:W1:Y:S01]  /*4bb0*/  SHFL.BFLY PT, R9, R68, 0x1, 0x1f ;  /* 0x0c201f0044097f89 */ /* 0x000e6200000e0000 */
[----:B------:R-:W-:Y:S01]  /*4bc0*/  FMNMX.FTZ R5, R169, R5, !PT ;  /* 0x00000005a9057209 */ /* 0x000fe20007810000 */
[----:B------:R3:W-:Y:S01]  /*4bd0*/  MUFU.EX2 R243, R6 ;  /* 0x0000000600f37308 */ /* 0x0007e20000000800 */
[----:B------:R-:W-:Y:S02]  /*4be0*/  FSEL R207, R38, -INF , P3 ;  /* 0xff80000026cf7808 */ /* 0x000fe40001800000 */
[----:B------:R-:W-:Y:S01]  /*4bf0*/  FMNMX.FTZ R5, R250, R5, !PT ;  /* 0x00000005fa057209 */ /* 0x000fe20007810000 */
[----:B------:R-:W-:Y:S03]  /*4c00*/  LDSM.16.MT88.4 R36, [R226+0x100] ;  /* 0x00010000e224783b */ /* 0x000fe60000004200 */
[----:B------:R-:W-:-:S02]  /*4c10*/  FMNMX.FTZ R5, R249, R5, !PT ;  /* 0x00000005f9057209 */ /* 0x000fc40007810000 */
[----:B--2---:R-:W-:Y:S01]  /*4c20*/  FMNMX.FTZ R2, R2, R8, !PT ;  /* 0x0000000802027209 */ /* 0x004fe20007810000 */
[----:B---3--:R-:W-:-:S04]  /*4c30*/  FFMA.FTZ R6, R11, c[0x0][0x2d0], -R7 ;  /* 0x0000b4000b067a23 */ /* 0x008fc80000010807 */
[----:B------:R-:W2:Y:S01]  /*4c40*/  SHFL.BFLY PT, R11, R2, 0x1, 0x1f ;  /* 0x0c201f00020b7f89 */ /* 0x000ea200000e0000 */
[----:B------:R3:W4:Y:S01]  /*4c50*/  MUFU.EX2 R242, R6 ;  /* 0x0000000600f27308 */ /* 0x0007220000000800 */
[----:B-1----:R-:W-:-:S04]  /*4c60*/  FMNMX.FTZ R68, R68, R9, !PT ;  /* 0x0000000944447209 */ /* 0x002fc80007810000 */
[C---:B------:R-:W-:Y:S01]  /*4c70*/  FSETP.NEU.FTZ.AND P1, PT, R68.reuse, -INF , PT ;  /* 0xff8000004400780b */ /* 0x040fe20003f3d000 */
[----:B------:R-:W-:Y:S01]  /*4c80*/  FMUL.FTZ R9, R68, c[0x0][0x2d0] ;  /* 0x0000b40044097a20 */ /* 0x000fe20000410000 */
[----:B---3--:R-:W-:Y:S01]  /*4c90*/  FMNMX.FTZ R6, R245, R5, !PT ;  /* 0x00000005f5067209 */ /* 0x008fe20007810000 */
[--C-:B------:R-:W-:Y:S01]  /*4ca0*/  FFMA.FTZ R5, R12, c[0x0][0x2d0], -R7.reuse ;  /* 0x0000b4000c057a23 */ /* 0x100fe20000010807 */
[----:B----4-:R-:W-:Y:S02]  /*4cb0*/  F2FP.PACK_AB R12, R242, R243 ;  /* 0x000000f3f20c723e */ /* 0x010fe400000000ff */
[----:B------:R-:W-:Y:S01]  /*4cc0*/  FMNMX.FTZ R6, R170, R6, !PT ;  /* 0x00000006aa067209 */ /* 0x000fe20007810000 */
[----:B------:R1:W-:Y:S01]  /*4cd0*/  MUFU.EX2 R201, R5 ;  /* 0x0000000500c97308 */ /* 0x0003e20000000800 */
[----:B--2---:R-:W-:Y:S02]  /*4ce0*/  FMNMX.FTZ R2, R2, R11, !PT ;  /* 0x0000000b02027209 */ /* 0x004fe40007810000 */
[----:B-1----:R-:W-:Y:S01]  /*4cf0*/  FMNMX.FTZ R5, R219, R6, !PT ;  /* 0x00000006db057209 */ /* 0x002fe20007810000 */
[----:B------:R-:W-:-:S03]  /*4d00*/  FFMA.FTZ R6, R13, c[0x0][0x2d0], -R7 ;  /* 0x0000b4000d067a23 */ /* 0x000fc60000010807 */
[----:B------:R-:W-:Y:S01]  /*4d10*/  FMNMX.FTZ R5, R215, R5, !PT ;  /* 0x00000005d7057209 */ /* 0x000fe20007810000 */
[----:B------:R1:W2:Y:S03]  /*4d20*/  MUFU.EX2 R190, R6 ;  /* 0x0000000600be7308 */ /* 0x0002a60000000800 */
[----:B------:R-:W-:Y:S01]  /*4d30*/  FMNMX.FTZ R8, R210, R5, !PT ;  /* 0x00000005d2087209 */ /* 0x000fe20007810000 */
[----:B------:R-:W-:-:S03]  /*4d40*/  FFMA.FTZ R5, R14, c[0x0][0x2d0], -R7 ;  /* 0x0000b4000e057a23 */ /* 0x000fc60000010807 */
[----:B------:R-:W-:Y:S01]  /*4d50*/  FMNMX.FTZ R8, R207, R8, !PT ;  /* 0x00000008cf087209 */ /* 0x000fe20007810000 */
[----:B------:R3:W-:Y:S04]  /*4d60*/  MUFU.EX2 R200, R5 ;  /* 0x0000000500c87308 */ /* 0x0007e80000000800 */
[----:B------:R-:W4:Y:S01]  /*4d70*/  SHFL.BFLY PT, R10, R8, 0x2, 0x1f ;  /* 0x0c401f00080a7f89 */ /* 0x000f2200000e0000 */
[----:B-1----:R-:W-:Y:S02]  /*4d80*/  FSEL R6, R9, RZ, P1 ;  /* 0x000000ff09067208 */ /* 0x002fe40000800000 */
[----:B------:R-:W-:Y:S02]  /*4d90*/  FSETP.NEU.FTZ.AND P1, PT, R2, -INF , PT ;  /* 0xff8000000200780b */ /* 0x000fe40003f3d000 */
[----:B--2---:R-:W-:Y:S01]  /*4da0*/  F2FP.PACK_AB R14, R190, R201 ;  /* 0x000000c9be0e723e */ /* 0x004fe200000000ff */
[----:B------:R-:W-:-:S02]  /*4db0*/  FFMA.FTZ R9, R19, c[0x0][0x2d0], -R6 ;  /* 0x0000b40013097a23 */ /* 0x000fc40000010806 */
[--C-:B---3--:R-:W-:Y:S02]  /*4dc0*/  FFMA.FTZ R5, R15, c[0x0][0x2d0], -R6.reuse ;  /* 0x0000b4000f057a23 */ /* 0x108fe40000010806 */
[----:B------:R1:W-:Y:S08]  /*4dd0*/  MUFU.EX2 R185, R9 ;  /* 0x0000000900b97308 */ /* 0x0003f00000000800 */
[----:B------:R2:W-:Y:S01]  /*4de0*/  MUFU.EX2 R202, R5 ;  /* 0x0000000500ca7308 */ /* 0x0005e20000000800 */
[----:B----4-:R-:W-:Y:S01]  /*4df0*/  FMNMX.FTZ R8, R8, R10, !PT ;  /* 0x0000000a08087209 */ /* 0x010fe20007810000 */
[----:B-1----:R-:W-:-:S06]  /*4e00*/  FFMA.FTZ R9, R20, c[0x0][0x2d0], -R6 ;  /* 0x0000b40014097a23 */ /* 0x002fcc0000010806 */
[----:B------:R-:W1:Y:S01]  /*4e10*/  MUFU.EX2 R189, R9 ;  /* 0x0000000900bd7308 */ /* 0x000e620000000800 */
[----:B--2---:R-:W-:Y:S02]  /*4e20*/  FFMA.FTZ R5, R18, c[0x0][0x2d0], -R6 ;  /* 0x0000b40012057a23 */ /* 0x004fe40000010806 */
[----:B------:R-:W-:Y:S05]  /*4e30*/  LDSM.16.MT88.4 R16, [R224+0x100] ;  /* 0x00010000e010783b */ /* 0x000fea0000004200 */
[----:B------:R2:W3:Y:S01]  /*4e40*/  MUFU.EX2 R145, R5 ;  /* 0x0000000500917308 */ /* 0x0004e20000000800 */
[----:B-1----:R-:W-:Y:S01]  /*4e50*/  F2FP.PACK_AB R10, R189, R185 ;  /* 0x000000b9bd0a723e */ /* 0x002fe200000000ff */
[----:B--2---:R-:W-:-:S05]  /*4e60*/  FMUL.FTZ R5, R2, c[0x0][0x2d0] ;  /* 0x0000b40002057a20 */ /* 0x004fca0000410000 */
[----:B------:R-:W-:-:S05]  /*4e70*/  FSEL R5, R5, RZ, P1 ;  /* 0x000000ff05057208 */ /* 0x000fca0000800000 */
[--C-:B------:R-:W-:Y:S02]  /*4e80*/  FFMA.FTZ R9, R21, c[0x0][0x2d0], -R5.reuse ;  /* 0x0000b40015097a23 */ /* 0x100fe40000010805 */
[--C-:B------:R-:W-:Y:S02]  /*4e90*/  FFMA.FTZ R0, R22, c[0x0][0x2d0], -R5.reuse ;  /* 0x0000b40016007a23 */ /* 0x100fe40000010805 */
[----:B------:R1:W-:Y:S08]  /*4ea0*/  MUFU.EX2 R191, R9 ;  /* 0x0000000900bf7308 */ /* 0x0003f00000000800 */
[----:B------:R2:W4:Y:S01]  /*4eb0*/  MUFU.EX2 R244, R0 ;  /* 0x0000000000f47308 */ /* 0x0005220000000800 */
[----:B-1----:R-:W1:Y:S01]  /*4ec0*/  SHFL.BFLY PT, R9, R8, 0x1, 0x1f ;  /* 0x0c201f0008097f89 */ /* 0x002e6200000e0000 */
[----:B--2---:R-:W-:-:S03]  /*4ed0*/  FFMA.FTZ R0, R23, c[0x0][0x2d0], -R5 ;  /* 0x0000b40017007a23 */ /* 0x004fc60000010805 */
[----:B------:R-:W2:Y:S03]  /*4ee0*/  LDSM.16.MT88.4 R20, [R224+0x900] ;  /* 0x00090000e014783b */ /* 0x000ea60000004200 */
[----:B------:R5:W-:Y:S01]  /*4ef0*/  MUFU.EX2 R248, R0 ;  /* 0x0000000000f87308 */ /* 0x000be20000000800 */
[----:B-1----:R-:W-:Y:S02]  /*4f00*/  FMNMX.FTZ R69, R8, R9, !PT ;  /* 0x0000000908457209 */ /* 0x002fe40007810000 */
[----:B---3--:R-:W-:Y:S01]  /*4f10*/  F2FP.PACK_AB R8, R145, R202 ;  /* 0x000000ca9108723e */ /* 0x008fe200000000ff */
[----:B-----5:R-:W-:Y:S01]  /*4f20*/  FFMA.FTZ R0, R28, c[0x0][0x2d0], -R5 ;  /* 0x0000b4001c007a23 */ /* 0x020fe20000010805 */
[C---:B------:R-:W-:Y:S01]  /*4f30*/  FSETP.NEU.FTZ.AND P1, PT, R69.reuse, -INF , PT ;  /* 0xff8000004500780b */ /* 0x040fe20003f3d000 */
[----:B------:R-:W-:Y:S01]  /*4f40*/  FMUL.FTZ R3, R69, c[0x0][0x2d0] ;  /* 0x0000b40045037a20 */ /* 0x000fe20000410000 */
[----:B----4-:R-:W-:Y:S01]  /*4f50*/  F2FP.PACK_AB R9, R244, R191 ;  /* 0x000000bff409723e */ /* 0x010fe200000000ff */
[----:B------:R1:W3:Y:S02]  /*4f60*/  MUFU.EX2 R194, R0 ;  /* 0x0000000000c27308 */ /* 0x0002e40000000800 */
[----:B-1----:R-:W-:Y:S01]  /*4f70*/  FFMA.FTZ R0, R29, c[0x0][0x2d0], -R7 ;  /* 0x0000b4001d007a23 */ /* 0x002fe20000010807 */
[----:B---3--:R-:W-:-:S05]  /*4f80*/  F2FP.PACK_AB R11, R194, R248 ;  /* 0x000000f8c20b723e */ /* 0x008fca00000000ff */
[----:B------:R1:W-:Y:S02]  /*4f90*/  MUFU.EX2 R147, R0 ;  /* 0x0000000000937308 */ /* 0x0003e40000000800 */
[C---:B------:R-:W-:Y:S08]  /*4fa0*/  HMMA.16816.F32 R80, R8.reuse, R16, RZ ;  /* 0x000000100850723c */ /* 0x040ff000000018ff */
[----:B------:R-:W-:Y:S01]  /*4fb0*/  HMMA.16816.F32 R60, R8, R18, RZ ;  /* 0x00000012083c723c */ /* 0x000fe200000018ff */
[----:B-1----:R-:W-:-:S04]  /*4fc0*/  FFMA.FTZ R0, R30, c[0x0][0x2d0], -R7 ;  /* 0x0000b4001e007a23 */ /* 0x002fc80000010807 */
[----:B------:R1:W-:Y:S03]  /*4fd0*/  MUFU.EX2 R193, R0 ;  /* 0x0000000000c17308 */ /* 0x0003e60000000800 */
[C---:B------:R-:W-:Y:S08]  /*4fe0*/  HMMA.16816.F32 R76, R8.reuse, R24, RZ ;  /* 0x00000018084c723c */ /* 0x040ff000000018ff */
[----:B------:R-:W-:Y:S01]  /*4ff0*/  HMMA.16816.F32 R56, R8, R26, RZ ;  /* 0x0000001a0838723c */ /* 0x000fe200000018ff */
[----:B-1----:R-:W-:Y:S01]  /*5000*/  FSEL R0, R3, RZ, P1 ;  /* 0x000000ff03007208 */ /* 0x002fe20000800000 */
[----:B------:R-:W-:-:S06]  /*5010*/  FFMA.FTZ R3, R31, c[0x0][0x2d0], -R7 ;  /* 0x0000b4001f037a23 */ /* 0x000fcc0000010807 */
[C---:B------:R-:W-:Y:S01]  /*5020*/  HMMA.16816.F32 R72, R8.reuse, R32, RZ ;  /* 0x000000200848723c */ /* 0x040fe200000018ff */
[----:B------:R-:W1:Y:S01]  /*5030*/  LDSM.16.MT88.4 R28, [R226+0x900] ;  /* 0x00090000e21c783b */ /* 0x000e620000004200 */
[----:B------:R3:W-:Y:S06]  /*5040*/  MUFU.EX2 R156, R3 ;  /* 0x00000003009c7308 */ /* 0x0007ec0000000800 */
[C---:B------:R-:W-:Y:S08]  /*5050*/  HMMA.16816.F32 R64, R8.reuse, R36, RZ ;  /* 0x000000240840723c */ /* 0x040ff000000018ff */
[----:B------:R-:W-:Y:S01]  /*5060*/  HMMA.16816.F32 R52, R8, R34, RZ ;  /* 0x000000220834723c */ /* 0x000fe200000018ff */
[----:B---3--:R-:W-:-:S04]  /*5070*/  FFMA.FTZ R3, R40, c[0x0][0x2d0], -R0 ;  /* 0x0000b40028037a23 */ /* 0x008fc80000010800 */
[----:B------:R3:W-:Y:S03]  /*5080*/  MUFU.EX2 R175, R3 ;  /* 0x0000000300af7308 */ /* 0x0007e60000000800 */
[----:B------:R-:W-:Y:S01]  /*5090*/  HMMA.16816.F32 R48, R8, R38, RZ ;  /* 0x000000260830723c */ /* 0x000fe200000018ff */
        /* <DEDUP_REMOVED lines=10> */
[C---:B------:R-:W-:Y:S08]  /*5140*/  HMMA.16816.F32 R84, R12.reuse, R16, RZ ;  /* 0x000000100c54723c */ /* 0x040ff000000018ff */
[----:B------:R-:W-:Y:S01]  /*5150*/  HMMA.16816.F32 R88, R12, R18, RZ ;  /* 0x000000120c58723c */ /* 0x000fe200000018ff */
[----:B------:R-:W4:Y:S01]  /*5160*/  LDSM.16.MT88.4 R16, [R227+0x900] ;  /* 0x00090000e310783b */ /* 0x000f220000004200 */
[----:B---3--:R-:W-:-:S04]  /*5170*/  FFMA.FTZ R3, R45, c[0x0][0x2d0], -R6 ;  /* 0x0000b4002d037a23 */ /* 0x008fc80000010806 */
[----:B------:R3:W5:Y:S02]  /*5180*/  MUFU.EX2 R146, R3 ;  /* 0x0000000300927308 */ /* 0x0007640000000800 */
[C---:B------:R-:W-:Y:S08]  /*5190*/  HMMA.16816.F32 R40, R12.reuse, R32, RZ ;  /* 0x000000200c28723c */ /* 0x040ff000000018ff */
[----:B------:R-:W-:Y:S01]  /*51a0*/  HMMA.16816.F32 R100, R12, R34, RZ ;  /* 0x000000220c64723c */ /* 0x000fe200000018ff */
[----:B---3--:R-:W-:Y:S01]  /*51b0*/  FFMA.FTZ R3, R46, c[0x0][0x2d0], -R6 ;  /* 0x0000b4002e037a23 */ /* 0x008fe20000010806 */
[----:B-----5:R-:W-:-:S06]  /*51c0*/  F2FP.PACK_AB R8, R146, R199 ;  /* 0x000000c79208723e */ /* 0x020fcc00000000ff */
[----:B------:R-:W-:Y:S01]  /*51d0*/  HMMA.16816.F32 R32, R12, R36, RZ ;  /* 0x000000240c20723c */ /* 0x000fe200000018ff */
[----:B------:R3:W-:Y:S02]  /*51e0*/  MUFU.EX2 R198, R3 ;  /* 0x0000000300c67308 */ /* 0x0007e40000000800 */
[----:B---3--:R-:W-:-:S05]  /*51f0*/  FFMA.FTZ R3, R47, c[0x0][0x2d0], -R6 ;  /* 0x0000b4002f037a23 */ /* 0x008fca0000010806 */
[----:B------:R-:W-:Y:S01]  /*5200*/  HMMA.16816.F32 R44, R12, R24, RZ ;  /* 0x000000180c2c723c */ /* 0x000fe200000018ff */
[----:B------:R3:W5:Y:S02]  /*5210*/  MUFU.EX2 R192, R3 ;  /* 0x0000000300c07308 */ /* 0x0007640000000800 */
[----:B---3--:R-:W-:Y:S01]  /*5220*/  FFMA.FTZ R3, R71, c[0x0][0x2d0], -R5 ;  /* 0x0000b40047037a23 */ /* 0x008fe20000010805 */
[----:B-----5:R-:W-:Y:S01]  /*5230*/  F2FP.PACK_AB R10, R192, R198 ;  /* 0x000000c6c00a723e */ /* 0x020fe200000000ff */
[----:B------:R-:W-:-:S04]  /*5240*/  IMAD.MOV.U32 R71, RZ, RZ, R197 ;  /* 0x000000ffff477224 */ /* 0x000fc800078e00c5 */
[----:B------:R3:W-:Y:S02]  /*5250*/  MUFU.EX2 R247, R3 ;  /* 0x0000000300f77308 */ /* 0x0007e40000000800 */
[--C-:B---3--:R-:W-:Y:S02]  /*5260*/  FFMA.FTZ R3, R92, c[0x0][0x2d0], -R5.reuse ;  /* 0x0000b4005c037a23 */ /* 0x108fe40000010805 */
[----:B------:R-:W-:Y:S01]  /*5270*/  HMMA.16816.F32 R92, R12, R26, RZ ;  /* 0x0000001a0c5c723c */ /* 0x000fe200000018ff */
[----:B------:R-:W3:Y:S03]  /*5280*/  LDSM.16.MT88.4 R24, [R225+0x900] ;  /* 0x00090000e118783b */ /* 0x000ee60000004200 */
[----:B------:R5:W1:Y:S02]  /*5290*/  MUFU.EX2 R246, R3 ;  /* 0x0000000300f67308 */ /* 0x000a640000000800 */
[----:B-----5:R-:W-:Y:S01]  /*52a0*/  FFMA.FTZ R3, R96, c[0x0][0x2d0], -R5 ;  /* 0x0000b40060037a23 */ /* 0x020fe20000010805 */
[----:B-1----:R-:W-:-:S05]  /*52b0*/  F2FP.PACK_AB R9, R246, R247 ;  /* 0x000000f7f609723e */ /* 0x002fca00000000ff */
[----:B------:R1:W-:Y:S02]  /*52c0*/  MUFU.EX2 R252, R3 ;  /* 0x0000000300fc7308 */ /* 0x0003e40000000800 */
[----:B-1----:R-:W-:-:S06]  /*52d0*/  FFMA.FTZ R3, R97, c[0x0][0x2d0], -R5 ;  /* 0x0000b40061037a23 */ /* 0x002fcc0000010805 */
[----:B------:R1:W5:Y:S02]  /*52e0*/  MUFU.EX2 R251, R3 ;  /* 0x0000000300fb7308 */ /* 0x0003640000000800 */
[----:B-1----:R-:W-:Y:S01]  /*52f0*/  FFMA.FTZ R3, R98, c[0x0][0x2d0], -R0 ;  /* 0x0000b40062037a23 */ /* 0x002fe20000010800 */
[----:B-----5:R-:W-:-:S05]  /*5300*/  F2FP.PACK_AB R11, R251, R252 ;  /* 0x000000fcfb0b723e */ /* 0x020fca00000000ff */
[----:B------:R1:W-:Y:S02]  /*5310*/  MUFU.EX2 R214, R3 ;  /* 0x0000000300d67308 */ /* 0x0003e40000000800 */
[C---:B--2---:R-:W-:Y:S08]  /*5320*/  HMMA.16816.F32 R120, R8.reuse, R20, R80 ;  /* 0x000000140878723c */ /* 0x044ff00000001850 */
[----:B------:R-:W-:Y:S01]  /*5330*/  HMMA.16816.F32 R48, R8, R30, R48 ;  /* 0x0000001e0830723c */ /* 0x000fe20000001830 */
[----:B-1----:R-:W-:-:S04]  /*5340*/  FFMA.FTZ R3, R99, c[0x0][0x2d0], -R0 ;  /* 0x0000b40063037a23 */ /* 0x002fc80000010800 */
[----:B------:R1:W2:Y:S03]  /*5350*/  MUFU.EX2 R213, R3 ;  /* 0x0000000300d57308 */ /* 0x0002a60000000800 */
[----:B------:R-:W-:Y:S01]  /*5360*/  HMMA.16816.F32 R96, R12, R38, RZ ;  /* 0x000000260c60723c */ /* 0x000fe200000018ff */
[----:B------:R-:W-:Y:S01]  /*5370*/  LDSM.16.MT88.4 R12, [R224+0x1100] ;  /* 0x00110000e00c783b */ /* 0x000fe20000004200 */
[----:B-1----:R-:W-:-:S04]  /*5380*/  FFMA.FTZ R3, R104, c[0x0][0x2d0], -R0 ;  /* 0x0000b40068037a23 */ /* 0x002fc80000010800 */
[----:B------:R1:W-:Y:S02]  /*5390*/  MUFU.EX2 R217, R3 ;  /* 0x0000000300d97308 */ /* 0x0003e40000000800 */
[----:B-1----:R-:W-:Y:S02]  /*53a0*/  FFMA.FTZ R3, R105, c[0x0][0x2d0], -R0 ;  /* 0x0000b40069037a23 */ /* 0x002fe40000010800 */
[C---:B----4-:R-:W-:Y:S04]  /*53b0*/  HMMA.16816.F32 R104, R8.reuse, R16, R76 ;  /* 0x000000100868723c */ /* 0x050fe8000000184c */
[----:B------:R1:W4:Y:S04]  /*53c0*/  MUFU.EX2 R212, R3 ;  /* 0x0000000300d47308 */ /* 0x0003280000000800 */
[C---:B---3--:R-:W-:Y:S08]  /*53d0*/  HMMA.16816.F32 R76, R8.reuse, R24, R72 ;  /* 0x00000018084c723c */ /* 0x048ff00000001848 */
[----:B------:R-:W-:Y:S01]  /*53e0*/  HMMA.16816.F32 R72, R8, R28, R64 ;  /* 0x0000001c0848723c */ /* 0x000fe20000001840 */
[----:B-1----:R-:W-:-:S04]  /*53f0*/  FFMA.FTZ R3, R108, c[0x0][0x2d0], -R6 ;  /* 0x0000b4006c037a23 */ /* 0x002fc80000010806 */
[----:B------:R1:W-:Y:S03]  /*5400*/  MUFU.EX2 R206, R3 ;  /* 0x0000000300ce7308 */ /* 0x0003e60000000800 */
[C---:B------:R-:W-:Y:S08]  /*5410*/  HMMA.16816.F32 R64, R8.reuse, R22, R60 ;  /* 0x000000160840723c */ /* 0x040ff0000000183c */
[----:B------:R-:W-:Y:S01]  /*5420*/  HMMA.16816.F32 R60, R8, R18, R56 ;  /* 0x00000012083c723c */ /* 0x000fe20000001838 */
[----:B-1----:R-:W-:-:S07]  /*5430*/  FFMA.FTZ R3, R109, c[0x0][0x2d0], -R6 ;  /* 0x0000b4006d037a23 */ /* 0x002fce0000010806 */
[----:B------:R-:W-:Y:S01]  /*5440*/  HMMA.16816.F32 R56, R8, R26, R52 ;  /* 0x0000001a0838723c */ /* 0x000fe20000001834 */
[----:B------:R1:W3:Y:S06]  /*5450*/  MUFU.EX2 R205, R3 ;  /* 0x0000000300cd7308 */ /* 0x0002ec0000000800 */
[----:B------:R-:W-:Y:S02]  /*5460*/  F2FP.PACK_AB R8, R147, R200 ;  /* 0x000000c89308723e */ /* 0x000fe400000000ff */
[----:B--2---:R-:W-:Y:S02]  /*5470*/  F2FP.PACK_AB R9, R213, R214 ;  /* 0x000000d6d509723e */ /* 0x004fe400000000ff */
[----:B------:R-:W-:-:S02]  /*5480*/  F2FP.PACK_AB R10, R156, R193 ;  /* 0x000000c19c0a723e */ /* 0x000fc400000000ff */
[----:B----4-:R-:W-:Y:S01]  /*5490*/  F2FP.PACK_AB R11, R212, R217 ;  /* 0x000000d9d40b723e */ /* 0x010fe200000000ff */
[----:B-1----:R-:W-:-:S06]  /*54a0*/  FFMA.FTZ R3, R110, c[0x0][0x2d0], -R6 ;  /* 0x0000b4006e037a23 */ /* 0x002fcc0000010806 */
[C---:B------:R-:W-:Y:S01]  /*54b0*/  HMMA.16816.F32 R44, R8.reuse, R16, R44 ;  /* 0x00000010082c723c */ /* 0x040fe2000000182c */
[----:B------:R1:W-:Y:S07]  /*54c0*/  MUFU.EX2 R204, R3 ;  /* 0x0000000300cc7308 */ /* 0x0003ee0000000800 */
[C---:B------:R-:W-:Y:S07]  /*54d0*/  HMMA.16816.F32 R16, R8.reuse, R18, R92 ;  /* 0x000000120810723c */ /* 0x040fee000000185c */
[----:B------:R-:W-:Y:S01]  /*54e0*/  IMAD.MOV.U32 R93, RZ, RZ, R200 ;  /* 0x000000ffff5d7224 */ /* 0x000fe200078e00c8 */
[----:B------:R-:W-:Y:S01]  /*54f0*/  HMMA.16816.F32 R80, R8, R24, R40 ;  /* 0x000000180850723c */ /* 0x000fe20000001828 */
[----:B------:R-:W-:-:S02]  /*5500*/  IMAD.MOV.U32 R95, RZ, RZ, R199 ;  /* 0x000000ffff5f7224 */ /* 0x000fc400078e00c7 */
[----:B-1----:R-:W-:Y:S02]  /*5510*/  FFMA.FTZ R3, R111, c[0x0][0x2d0], -R6 ;  /* 0x0000b4006f037a23 */ /* 0x002fe40000010806 */
[----:B------:R-:W-:Y:S02]  /*5520*/  IMAD.MOV.U32 R94, RZ, RZ, R195 ;  /* 0x000000ffff5e7224 */ /* 0x000fe400078e00c3 */
[----:B------:R1:W2:Y:S01]  /*5530*/  MUFU.EX2 R203, R3 ;  /* 0x0000000300cb7308 */ /* 0x0002a20000000800 */
[----:B------:R-:W-:Y:S01]  /*5540*/  HMMA.16816.F32 R40, R8, R26, R100 ;  /* 0x0000001a0828723c */ /* 0x000fe20000001864 */
[----:B------:R-:W-:Y:S01]  /*5550*/  LDSM.16.MT88.4 R24, [R226+0x1100] ;  /* 0x00110000e218783b */ /* 0x000fe20000004200 */
[----:B------:R-:W-:-:S05]  /*5560*/  IMAD.MOV.U32 R92, RZ, RZ, R187 ;  /* 0x000000ffff5c7224 */ /* 0x000fca00078e00bb */
[----:B------:R-:W-:Y:S01]  /*5570*/  IMAD.MOV.U32 R103, RZ, RZ, R198 ;  /* 0x000000ffff677224 */ /* 0x000fe200078e00c6 */
[C---:B------:R-:W-:Y:S01]  /*5580*/  HMMA.16816.F32 R52, R8.reuse, R20, R84 ;  /* 0x000000140834723c */ /* 0x040fe20000001854 */
[----:B------:R-:W-:Y:S02]  /*5590*/  IMAD.MOV.U32 R102, RZ, RZ, R194 ;  /* 0x000000ffff667224 */ /* 0x000fe400078e00c2 */
[----:B------:R-:W-:Y:S02]  /*55a0*/  IMAD.MOV.U32 R100, RZ, RZ, R192 ;  /* 0x000000ffff647224 */ /* 0x000fe400078e00c0 */
[----:B------:R-:W-:Y:S02]  /*55b0*/  IMAD.MOV.U32 R101, RZ, RZ, R190 ;  /* 0x000000ffff657224 */ /* 0x000fe400078e00be */
[----:B-1----:R-:W-:Y:S01]  /*55c0*/  FFMA.FTZ R3, R112, c[0x0][0x2d0], -R5 ;  /* 0x0000b40070037a23 */ /* 0x002fe20000010805 */
[----:B------:R-:W-:Y:S01]  /*55d0*/  HMMA.16816.F32 R84, R8, R30, R96 ;  /* 0x0000001e0854723c */ /* 0x000fe20000001860 */
[----:B------:R-:W-:-:S02]  /*55e0*/  IMAD.MOV.U32 R112, RZ, RZ, R202 ;  /* 0x000000ffff707224 */ /* 0x000fc400078e00ca */
[----:B------:R1:W-:Y:S04]  /*55f0*/  MUFU.EX2 R202, R3 ;  /* 0x0000000300ca7308 */ /* 0x0003e80000000800 */
[----:B------:R-:W-:Y:S01]  /*5600*/  IMAD.MOV.U32 R97, RZ, RZ, R193 ;  /* 0x000000ffff617224 */ /* 0x000fe200078e00c1 */
[----:B------:R-:W-:Y:S01]  /*5610*/  HMMA.16816.F32 R108, R8, R28, R32 ;  /* 0x0000001c086c723c */ /* 0x000fe20000001820 */
[----:B------:R-:W4:Y:S01]  /*5620*/  LDSM.16.MT88.4 R32, [R225+0x1100] ;  /* 0x00110000e120783b */ /* 0x000f220000004200 */
[----:B------:R-:W-:Y:S02]  /*5630*/  IMAD.MOV.U32 R96, RZ, RZ, R191 ;  /* 0x000000ffff607224 */ /* 0x000fe400078e00bf */
[----:B------:R-:W-:Y:S02]  /*5640*/  IMAD.MOV.U32 R98, RZ, RZ, R185 ;  /* 0x000000ffff627224 */ /* 0x000fe400078e00b9 */
[----:B------:R-:W-:-:S02]  /*5650*/  IMAD.MOV.U32 R99, RZ, RZ, R156 ;  /* 0x000000ffff637224 */ /* 0x000fc400078e009c */
[----:B------:R-:W-:Y:S01]  /*5660*/  HMMA.16816.F32 R36, R8, R22, R88 ;  /* 0x000000160824723c */ /* 0x000fe20000001858 */
[----:B------:R-:W5:Y:S01]  /*5670*/  LDSM.16.MT88.4 R20, [R227+0x1100] ;  /* 0x00110000e314783b */ /* 0x000f620000004200 */
[----:B-1----:R-:W-:Y:S02]  /*5680*/  FFMA.FTZ R3, R113, c[0x0][0x2d0], -R5 ;  /* 0x0000b40071037a23 */ /* 0x002fe40000010805 */
[----:B------:R-:W-:Y:S02]  /*5690*/  IMAD.MOV.U32 R113, RZ, RZ, R201 ;  /* 0x000000ffff717224 */ /* 0x000fe400078e00c9 */
[----:B------:R1:W1:Y:S01]  /*56a0*/  MUFU.EX2 R201, R3 ;  /* 0x0000000300c97308 */ /* 0x0002620000000800 */
[----:B---3--:R-:W-:Y:S02]  /*56b0*/  F2FP.PACK_AB R8, R205, R206 ;  /* 0x000000cecd08723e */ /* 0x008fe400000000ff */
[----:B--2---:R-:W-:Y:S01]  /*56c0*/  F2FP.PACK_AB R10, R203, R204 ;  /* 0x000000cccb0a723e */ /* 0x004fe200000000ff */
[----:B-1----:R-:W-:Y:S01]  /*56d0*/  FFMA.FTZ R3, R114, c[0x0][0x2d0], -R5 ;  /* 0x0000b40072037a23 */ /* 0x002fe20000010805 */
[----:B------:R-:W-:Y:S01]  /*56e0*/  F2FP.PACK_AB R9, R201, R202 ;  /* 0x000000cac909723e */ /* 0x000fe200000000ff */
[----:B------:R-:W-:-:S02]  /*56f0*/  IMAD.MOV.U32 R114, RZ, RZ, R189 ;  /* 0x000000ffff727224 */ /* 0x000fc400078e00bd */
[----:B------:R1:W-:Y:S02]  /*5700*/  MUFU.EX2 R200, R3 ;  /* 0x0000000300c87308 */ /* 0x0003e40000000800 */
[----:B-1----:R-:W-:-:S06]  /*5710*/  FFMA.FTZ R3, R115, c[0x0][0x2d0], -R5 ;  /* 0x0000b40073037a23 */ /* 0x002fcc0000010805 */
[----:B------:R1:W2:Y:S02]  /*5720*/  MUFU.EX2 R199, R3 ;  /* 0x0000000300c77308 */ /* 0x0002a40000000800 */
[----:B-1----:R-:W-:Y:S01]  /*5730*/  FFMA.FTZ R3, R116, c[0x0][0x2d0], -R7 ;  /* 0x0000b40074037a23 */ /* 0x002fe20000010807 */
[----:B--2---:R-:W-:-:S05]  /*5740*/  F2FP.PACK_AB R11, R199, R200 ;  /* 0x000000c8c70b723e */ /* 0x004fca00000000ff */
[----:B------:R1:W-:Y:S02]  /*5750*/  MUFU.EX2 R198, R3 ;  /* 0x0000000300c67308 */ /* 0x0003e40000000800 */
[C---:B----4-:R-:W-:Y:S08]  /*5760*/  HMMA.16816.F32 R156, R8.reuse, R32, R76 ;  /* 0x00000020089c723c */ /* 0x050ff0000000184c */
[----:B------:R-:W-:Y:S01]  /*5770*/  HMMA.16816.F32 R76, R8, R14, R64 ;  /* 0x0000000e084c723c */ /* 0x000fe20000001840 */
[----:B-1----:R-:W-:-:S04]  /*5780*/  FFMA.FTZ R3, R117, c[0x0][0x2d0], -R7 ;  /* 0x0000b40075037a23 */ /* 0x002fc80000010807 */
[----:B------:R1:W2:Y:S03]  /*5790*/  MUFU.EX2 R197, R3 ;  /* 0x0000000300c57308 */ /* 0x0002a60000000800 */
[C---:B------:R-:W-:Y:S08]  /*57a0*/  HMMA.16816.F32 R88, R8.reuse, R24, R72 ;  /* 0x000000180858723c */ /* 0x040ff00000001848 */
[----:B------:R-:W-:Y:S01]  /*57b0*/  HMMA.16816.F32 R64, R8, R34, R56 ;  /* 0x000000220840723c */ /* 0x000fe20000001838 */
[----:B-1----:R-:W-:-:S07]  /*57c0*/  FFMA.FTZ R3, R118, c[0x0][0x2d0], -R7 ;  /* 0x0000b40076037a23 */ /* 0x002fce0000010807 */
[C---:B------:R-:W-:Y:S01]  /*57d0*/  HMMA.16816.F32 R120, R8.reuse, R12, R120 ;  /* 0x0000000c0878723c */ /* 0x040fe20000001878 */
[----:B------:R1:W-:Y:S07]  /*57e0*/  MUFU.EX2 R196, R3 ;  /* 0x0000000300c47308 */ /* 0x0003ee0000000800 */
[C---:B-----5:R-:W-:Y:S08]  /*57f0*/  HMMA.16816.F32 R104, R8.reuse, R20, R104 ;  /* 0x000000140868723c */ /* 0x060ff00000001868 */
[----:B------:R-:W-:Y:S01]  /*5800*/  HMMA.16816.F32 R72, R8, R22, R60 ;  /* 0x000000160848723c */ /* 0x000fe2000000183c */
[----:B-1----:R-:W-:-:S02]  /*5810*/  FFMA.FTZ R3, R124, c[0x0][0x2d0], -R7 ;  /* 0x0000b4007c037a23 */ /* 0x002fc40000010807 */
[----:B------:R-:W-:Y:S02]  /*5820*/  IMAD.MOV.U32 R124, RZ, RZ, R113 ;  /* 0x000000ffff7c7224 */ /* 0x000fe400078e0071 */
[----:B------:R1:W3:Y:S03]  /*5830*/  MUFU.EX2 R195, R3 ;  /* 0x0000000300c37308 */ /* 0x0002e60000000800 */
[----:B------:R-:W-:Y:S07]  /*5840*/  HMMA.16816.F32 R56, R8, R26, R48 ;  /* 0x0000001a0838723c */ /* 0x000fee0000001830 */
[----:B--2---:R-:W-:Y:S01]  /*5850*/  F2FP.PACK_AB R8, R197, R198 ;  /* 0x000000c6c508723e */ /* 0x004fe200000000ff */
[----:B-1----:R-:W-:Y:S01]  /*5860*/  FFMA.FTZ R3, R125, c[0x0][0x2d0], -R0 ;  /* 0x0000b4007d037a23 */ /* 0x002fe20000010800 */
[----:B---3--:R-:W-:Y:S01]  /*5870*/  F2FP.PACK_AB R10, R195, R196 ;  /* 0x000000c4c30a723e */ /* 0x008fe200000000ff */
[----:B------:R-:W-:-:S02]  /*5880*/  IMAD.MOV.U32 R125, RZ, RZ, R112 ;  /* 0x000000ffff7d7224 */ /* 0x000fc400078e0070 */
[----:B------:R1:W-:Y:S02]  /*5890*/  MUFU.EX2 R194, R3 ;  /* 0x0000000300c27308 */ /* 0x0003e40000000800 */
[----:B-1----:R-:W-:Y:S02]  /*58a0*/  FFMA.FTZ R3, R126, c[0x0][0x2d0], -R0 ;  /* 0x0000b4007e037a23 */ /* 0x002fe40000010800 */
[----:B------:R-:W-:-:S04]  /*58b0*/  IMAD.MOV.U32 R126, RZ, RZ, R145 ;  /* 0x000000ffff7e7224 */ /* 0x000fc800078e0091 */
[----:B------:R1:W2:Y:S02]  /*58c0*/  MUFU.EX2 R193, R3 ;  /* 0x0000000300c17308 */ /* 0x0002a40000000800 */
[----:B-1----:R-:W-:Y:S01]  /*58d0*/  FFMA.FTZ R3, R127, c[0x0][0x2d0], -R0 ;  /* 0x0000b4007f037a23 */ /* 0x002fe20000010800 */
[----:B--2---:R-:W-:Y:S01]  /*58e0*/  F2FP.PACK_AB R9, R193, R194 ;  /* 0x000000c2c109723e */ /* 0x004fe200000000ff */
[----:B------:R-:W-:-:S04]  /*58f0*/  IMAD.MOV.U32 R127, RZ, RZ, R146 ;  /* 0x000000ffff7f7224 */ /* 0x000fc800078e0092 */
        /* <DEDUP_REMOVED lines=8> */
[----:B------:R-:W-:Y:S01]  /*5980*/  LDSM.16.MT88.4 R12, [R227+0x1900] ;  /* 0x00190000e30c783b */ /* 0x000fe20000004200 */
[----:B-1----:R-:W-:-:S04]  /*5990*/  FFMA.FTZ R3, R130, c[0x0][0x2d0], -R7 ;  /* 0x0000b40082037a23 */ /* 0x002fc80000010807 */
[----:B------:R1:W-:Y:S02]  /*59a0*/  MUFU.EX2 R189, R3 ;  /* 0x0000000300bd7308 */ /* 0x0003e40000000800 */
[C---:B------:R-:W-:Y:S08]  /*59b0*/  HMMA.16816.F32 R60, R8.reuse, R24, R108 ;  /* 0x00000018083c723c */ /* 0x040ff0000000186c */
[----:B------:R-:W-:Y:S01]  /*59c0*/  HMMA.16816.F32 R44, R8, R20, R44 ;  /* 0x00000014082c723c */ /* 0x000fe2000000182c */
[----:B-1----:R-:W-:-:S07]  /*59d0*/  FFMA.FTZ R3, R131, c[0x0][0x2d0], -R6 ;  /* 0x0000b40083037a23 */ /* 0x002fce0000010806 */
[C---:B------:R-:W-:Y:S01]  /*59e0*/  HMMA.16816.F32 R36, R8.reuse, R22, R16 ;  /* 0x000000160824723c */ /* 0x040fe20000001810 */
[----:B------:R-:W1:Y:S01]  /*59f0*/  LDSM.16.MT88.4 R16, [R224+0x1900] ;  /* 0x00190000e010783b */ /* 0x000e620000004200 */
[----:B------:R2:W-:Y:S03]  /*5a00*/  MUFU.EX2 R188, R3 ;  /* 0x0000000300bc7308 */ /* 0x0005e60000000800 */
[----:B------:R-:W3:Y:S03]  /*5a10*/  LDSM.16.MT88.4 R20, [R225+0x1900] ;  /* 0x00190000e114783b */ /* 0x000ee60000004200 */
[C---:B------:R-:W-:Y:S08]  /*5a20*/  HMMA.16816.F32 R28, R8.reuse, R32, R80 ;  /* 0x00000020081c723c */ /* 0x040ff00000001850 */
[----:B------:R-:W-:Y:S01]  /*5a30*/  HMMA.16816.F32 R40, R8, R34, R40 ;  /* 0x000000220828723c */ /* 0x000fe20000001828 */
[----:B--2---:R-:W-:-:S02]  /*5a40*/  FFMA.FTZ R3, R132, c[0x0][0x2d0], -R6 ;  /* 0x0000b40084037a23 */ /* 0x004fc40000010806 */
[----:B------:R-:W-:Y:S02]  /*5a50*/  IMAD.MOV.U32 R132, RZ, RZ, R102 ;  /* 0x000000ffff847224 */ /* 0x000fe400078e0066 */
[----:B------:R2:W4:Y:S03]  /*5a60*/  MUFU.EX2 R187, R3 ;  /* 0x0000000300bb7308 */ /* 0x0005260000000800 */
[----:B------:R-:W-:Y:S01]  /*5a70*/  HMMA.16816.F32 R84, R8, R26, R84 ;  /* 0x0000001a0854723c */ /* 0x000fe20000001854 */
[----:B------:R-:W5:Y:S01]  /*5a80*/  LDSM.16.MT88.4 R24, [R226+0x1900] ;  /* 0x00190000e218783b */ /* 0x000f620000004200 */
[----:B--2---:R-:W-:-:S05]  /*5a90*/  FFMA.FTZ R3, R133, c[0x0][0x2d0], -R6 ;  /* 0x0000b40085037a23 */ /* 0x004fca0000010806 */
[----:B----4-:R-:W-:Y:S01]  /*5aa0*/  F2FP.PACK_AB R8, R187, R188 ;  /* 0x000000bcbb08723e */ /* 0x010fe200000000ff */
[----:B------:R-:W-:Y:S01]  /*5ab0*/  IMAD.MOV.U32 R133, RZ, RZ, R92 ;  /* 0x000000ffff857224 */ /* 0x000fe200078e005c */
[----:B------:R2:W-:Y:S01]  /*5ac0*/  MUFU.EX2 R186, R3 ;  /* 0x0000000300ba7308 */ /* 0x0005e20000000800 */
[----:B------:R-:W-:Y:S02]  /*5ad0*/  IMAD.MOV.U32 R92, RZ, RZ, R95 ;  /* 0x000000ffff5c7224 */ /* 0x000fe400078e005f */
[----:B--2---:R-:W-:-:S05]  /*5ae0*/  FFMA.FTZ R3, R134, c[0x0][0x2d0], -R6 ;  /* 0x0000b40086037a23 */ /* 0x004fca0000010806 */
[----:B------:R2:W4:Y:S02]  /*5af0*/  MUFU.EX2 R185, R3 ;  /* 0x0000000300b97308 */ /* 0x0005240000000800 */
[----:B--2---:R-:W-:Y:S01]  /*5b00*/  FFMA.FTZ R3, R135, c[0x0][0x2d0], -R5 ;  /* 0x0000b40087037a23 */ /* 0x004fe20000010805 */
[----:B----4-:R-:W-:-:S05]  /*5b10*/  F2FP.PACK_AB R10, R185, R186 ;  /* 0x000000bab90a723e */ /* 0x010fca00000000ff */
[----:B------:R2:W-:Y:S02]  /*5b20*/  MUFU.EX2 R184, R3 ;  /* 0x0000000300b87308 */ /* 0x0005e40000000800 */
[----:B--2---:R-:W-:-:S06]  /*5b30*/  FFMA.FTZ R3, R137, c[0x0][0x2d0], -R5 ;  /* 0x0000b40089037a23 */ /* 0x004fcc0000010805 */
[----:B------:R2:W4:Y:S02]  /*5b40*/  MUFU.EX2 R118, R3 ;  /* 0x0000000300767308 */ /* 0x0005240000000800 */
[----:B--2---:R-:W-:Y:S01]  /*5b50*/  FFMA.FTZ R3, R136, c[0x0][0x2d0], -R5 ;  /* 0x0000b40088037a23 */ /* 0x004fe20000010805 */
[----:B----4-:R-:W-:Y:S01]  /*5b60*/  F2FP.PACK_AB R9, R118, R184 ;  /* 0x000000b87609723e */ /* 0x010fe200000000ff */
[----:B------:R-:W-:-:S04]  /*5b70*/  IMAD.MOV.U32 R136, RZ, RZ, R124 ;  /* 0x000000ffff887224 */ /* 0x000fc800078e007c */
[----:B------:R2:W-:Y:S01]  /*5b80*/  MUFU.EX2 R116, R3 ;  /* 0x0000000300747308 */ /* 0x0005e20000000800 */
[----:B------:R-:W-:Y:S02]  /*5b90*/  IMAD.MOV.U32 R124, RZ, RZ, R101 ;  /* 0x000000ffff7c7224 */ /* 0x000fe400078e0065 */
[----:B--2---:R-:W-:Y:S02]  /*5ba0*/  FFMA.FTZ R3, R138, c[0x0][0x2d0], -R5 ;  /* 0x0000b4008a037a23 */ /* 0x004fe40000010805 */
[----:B------:R-:W-:-:S03]  /*5bb0*/  IMAD.MOV.U32 R138, RZ, RZ, R97 ;  /* 0x000000ffff8a7224 */ /* 0x000fc600078e0061 */
[----:B------:R2:W4:Y:S01]  /*5bc0*/  MUFU.EX2 R117, R3 ;  /* 0x0000000300757308 */ /* 0x0005220000000800 */
[----:B------:R-:W-:Y:S02]  /*5bd0*/  IMAD.MOV.U32 R97, RZ, RZ, R114 ;  /* 0x000000ffff617224 */ /* 0x000fe400078e0072 */
[----:B--2---:R-:W-:Y:S01]  /*5be0*/  FFMA.FTZ R3, R140, c[0x0][0x2d0], -R7 ;  /* 0x0000b4008c037a23 */ /* 0x004fe20000010807 */
[----:B----4-:R-:W-:-:S04]  /*5bf0*/  F2FP.PACK_AB R11, R117, R116 ;  /* 0x00000074750b723e */ /* 0x010fc800000000ff */
[----:B------:R2:W-:Y:S03]  /*5c00*/  MUFU.EX2 R115, R3 ;  /* 0x0000000300737308 */ /* 0x0005e60000000800 */
[C---:B-1----:R-:W-:Y:S08]  /*5c10*/  HMMA.16816.F32 R128, R8.reuse, R18, R76 ;  /* 0x000000120880723c */ /* 0x042ff0000000184c */
[----:B------:R-:W-:Y:S01]  /*5c20*/  HMMA.16816.F32 R120, R8, R16, R120 ;  /* 0x000000100878723c */ /* 0x000fe20000001878 */
[----:B--2---:R-:W-:-:S02]  /*5c30*/  FFMA.FTZ R3, R139, c[0x0][0x2d0], -R7 ;  /* 0x0000b4008b037a23 */ /* 0x004fc40000010807 */
[----:B------:R-:W-:Y:S02]  /*5c40*/  IMAD.MOV.U32 R139, RZ, RZ, R96 ;  /* 0x000000ffff8b7224 */ /* 0x000fe400078e0060 */
[----:B------:R1:W2:Y:S01]  /*5c50*/  MUFU.EX2 R114, R3 ;  /* 0x0000000300727308 */ /* 0x0002a20000000800 */
[----:B------:R-:W-:Y:S02]  /*5c60*/  IMAD.MOV.U32 R96, RZ, RZ, R103 ;  /* 0x000000ffff607224 */ /* 0x000fe400078e0067 */
[----:B---3--:R-:W-:Y:S01]  /*5c70*/  HMMA.16816.F32 R156, R8, R20, R156 ;  /* 0x00000014089c723c */ /* 0x008fe2000000189c */
[----:B------:R-:W-:Y:S02]  /*5c80*/  IMAD.MOV.U32 R103, RZ, RZ, R147 ;  /* 0x000000ffff677224 */ /* 0x000fe400078e0093 */
[----:B------:R-:W-:-:S05]  /*5c90*/  IMAD.MOV.U32 R137, RZ, RZ, R96 ;  /* 0x000000ffff897224 */ /* 0x000fca00078e0060 */
[----:B------:R-:W-:Y:S01]  /*5ca0*/  HMMA.16816.F32 R80, R8, R22, R64 ;  /* 0x000000160850723c */ /* 0x000fe20000001840 */
[----:B-1----:R-:W-:-:S07]  /*5cb0*/  FFMA.FTZ R3, R141, c[0x0][0x2d0], -R7 ;  /* 0x0000b4008d037a23 */ /* 0x002fce0000010807 */
[----:B-----5:R-:W-:Y:S01]  /*5cc0*/  HMMA.16816.F32 R76, R8, R24, R88 ;  /* 0x00000018084c723c */ /* 0x020fe20000001858 */
[----:B------:R1:W-:Y:S02]  /*5cd0*/  MUFU.EX2 R113, R3 ;  /* 0x0000000300717308 */ /* 0x0003e40000000800 */
[----:B-1----:R-:W-:-:S06]  /*5ce0*/  FFMA.FTZ R3, R142, c[0x0][0x2d0], -R7 ;  /* 0x0000b4008e037a23 */ /* 0x002fcc0000010807 */
[----:B------:R1:W-:Y:S02]  /*5cf0*/  MUFU.EX2 R112, R3 ;  /* 0x0000000300707308 */ /* 0x0003e40000000800 */
[--C-:B-1----:R-:W-:Y:S02]  /*5d00*/  FFMA.FTZ R3, R143, c[0x0][0x2d0], -R0.reuse ;  /* 0x0000b4008f037a23 */ /* 0x102fe40000010800 */
[----:B------:R-:W-:Y:S04]  /*5d10*/  HMMA.16816.F32 R140, R8, R12, R104 ;  /* 0x0000000c088c723c */ /* 0x000fe80000001868 */
[----:B------:R1:W-:Y:S02]  /*5d20*/  MUFU.EX2 R110, R3 ;  /* 0x00000003006e7308 */ /* 0x0003e40000000800 */
[----:B-1----:R-:W-:-:S02]  /*5d30*/  FFMA.FTZ R3, R144, c[0x0][0x2d0], -R0 ;  /* 0x0000b40090037a23 */ /* 0x002fc40000010800 */
[C---:B------:R-:W-:Y:S04]  /*5d40*/  HMMA.16816.F32 R144, R8.reuse, R14, R72 ;  /* 0x0000000e0890723c */ /* 0x040fe80000001848 */
[----:B------:R1:W3:Y:S04]  /*5d50*/  MUFU.EX2 R109, R3 ;  /* 0x00000003006d7308 */ /* 0x0002e80000000800 */
[----:B------:R-:W-:Y:S07]  /*5d60*/  HMMA.16816.F32 R72, R8, R26, R56 ;  /* 0x0000001a0848723c */ /* 0x000fee0000001838 */
[----:B------:R-:W-:-:S02]  /*5d70*/  F2FP.PACK_AB R8, R189, R190 ;  /* 0x000000bebd08723e */ /* 0x000fc400000000ff */
[----:B--2---:R-:W-:Y:S01]  /*5d80*/  F2FP.PACK_AB R10, R114, R115 ;  /* 0x00000073720a723e */ /* 0x004fe200000000ff */
[----:B-1----:R-:W-:Y:S01]  /*5d90*/  FFMA.FTZ R3, R150, c[0x0][0x2d0], -R0 ;  /* 0x0000b40096037a23 */ /* 0x002fe20000010800 */
[----:B---3--:R-:W-:-:S03]  /*5da0*/  F2FP.PACK_AB R9, R109, R110 ;  /* 0x0000006e6d09723e */ /* 0x008fc600000000ff */
        /* <DEDUP_REMOVED lines=8> */
[----:B------:R-:W2:Y:S01]  /*5e30*/  LDSM.16.MT88.4 R16, [R224+0x2100] ;  /* 0x00210000e010783b */ /* 0x000ea20000004200 */
[----:B-1----:R-:W-:-:S03]  /*5e40*/  FFMA.FTZ R3, R149, c[0x0][0x2d0], -R7 ;  /* 0x0000b40095037a23 */ /* 0x002fc60000010807 */
[----:B------:R-:W-:Y:S01]  /*5e50*/  LDSM.16.MT88.4 R148, [R227+0x3100] ;  /* 0x00310000e394783b */ /* 0x000fe20000004200 */
[----:B------:R1:W-:Y:S02]  /*5e60*/  MUFU.EX2 R108, R3 ;  /* 0x00000003006c7308 */ /* 0x0003e40000000800 */
[C---:B------:R-:W-:Y:S08]  /*5e70*/  HMMA.16816.F32 R52, R8.reuse, R12, R44 ;  /* 0x0000000c0834723c */ /* 0x040ff0000000182c */
[----:B------:R-:W-:Y:S01]  /*5e80*/  HMMA.16816.F32 R48, R8, R14, R36 ;  /* 0x0000000e0830723c */ /* 0x000fe20000001824 */
[----:B------:R-:W3:Y:S01]  /*5e90*/  LDSM.16.MT88.4 R12, [R227+0x2100] ;  /* 0x00210000e30c783b */ /* 0x000ee20000004200 */
[----:B-1----:R-:W-:-:S06]  /*5ea0*/  FFMA.FTZ R3, R152, c[0x0][0x2d0], -R6 ;  /* 0x0000b40098037a23 */ /* 0x002fcc0000010806 */
[----:B------:R-:W-:Y:S01]  /*5eb0*/  HMMA.16816.F32 R32, R8, R20, R28 ;  /* 0x000000140820723c */ /* 0x000fe2000000181c */
[----:B------:R-:W-:Y:S01]  /*5ec0*/  IMAD.MOV.U32 R152, RZ, RZ, R127 ;  /* 0x000000ffff987224 */ /* 0x000fe200078e007f */
[----:B------:R-:W-:Y:S01]  /*5ed0*/  LDSM.16.MT88.4 R28, [R226+0x2100] ;  /* 0x00210000e21c783b */ /* 0x000fe20000004200 */
[----:B------:R1:W-:Y:S01]  /*5ee0*/  MUFU.EX2 R105, R3 ;  /* 0x0000000300697308 */ /* 0x0003e20000000800 */
[----:B------:R-:W-:-:S04]  /*5ef0*/  IMAD.MOV.U32 R127, RZ, RZ, R98 ;  /* 0x000000ffff7f7224 */ /* 0x000fc800078e0062 */
[C---:B------:R-:W-:Y:S01]  /*5f00*/  HMMA.16816.F32 R40, R8.reuse, R22, R40 ;  /* 0x000000160828723c */ /* 0x040fe20000001828 */
[----:B------:R-:W4:Y:S07]  /*5f10*/  LDSM.16.MT88.4 R20, [R225+0x2100] ;  /* 0x00210000e114783b */ /* 0x000f2e0000004200 */
[----:B------:R-:W-:Y:S01]  /*5f20*/  HMMA.16816.F32 R36, R8, R26, R84 ;  /* 0x0000001a0824723c */ /* 0x000fe20000001854 */
[----:B-1----:R-:W-:Y:S02]  /*5f30*/  FFMA.FTZ R3, R153, c[0x0][0x2d0], -R6 ;  /* 0x0000b40099037a23 */ /* 0x002fe40000010806 */
[----:B------:R-:W-:-:S02]  /*5f40*/  IMAD.MOV.U32 R153, RZ, RZ, R103 ;  /* 0x000000ffff997224 */ /* 0x000fc400078e0067 */
[----:B------:R1:W5:Y:S03]  /*5f50*/  MUFU.EX2 R104, R3 ;  /* 0x0000000300687308 */ /* 0x0003660000000800 */
[----:B------:R-:W-:Y:S01]  /*5f60*/  HMMA.16816.F32 R44, R8, R24, R60 ;  /* 0x00000018082c723c */ /* 0x000fe2000000183c */
[----:B------:R-:W2:Y:S01]  /*5f70*/  LDSM.16.MT88.4 R24, [R224+0x2900] ;  /* 0x00290000e018783b */ /* 0x000ea20000004200 */
[----:B-1----:R-:W-:-:S05]  /*5f80*/  FFMA.FTZ R3, R155, c[0x0][0x2d0], -R6 ;  /* 0x0000b4009b037a23 */ /* 0x002fca0000010806 */
[----:B-----5:R-:W-:Y:S01]  /*5f90*/  F2FP.PACK_AB R8, R104, R105 ;  /* 0x000000696808723e */ /* 0x020fe200000000ff */
[----:B------:R-:W-:Y:S01]  /*5fa0*/  IMAD.MOV.U32 R155, RZ, RZ, R125 ;  /* 0x000000ffff9b7224 */ /* 0x000fe200078e007d */
[----:B------:R1:W-:Y:S01]  /*5fb0*/  MUFU.EX2 R103, R3 ;  /* 0x0000000300677308 */ /* 0x0003e20000000800 */
[----:B------:R-:W-:Y:S02]  /*5fc0*/  IMAD.MOV.U32 R125, RZ, RZ, R100 ;  /* 0x000000ffff7d7224 */ /* 0x000fe400078e0064 */
[----:B-1----:R-:W-:Y:S02]  /*5fd0*/  FFMA.FTZ R3, R154, c[0x0][0x2d0], -R6 ;  /* 0x0000b4009a037a23 */ /* 0x002fe40000010806 */
[----:B------:R-:W-:-:S03]  /*5fe0*/  IMAD.MOV.U32 R154, RZ, RZ, R126 ;  /* 0x000000ffff9a7224 */ /* 0x000fc600078e007e */
[----:B------:R1:W5:Y:S01]  /*5ff0*/  MUFU.EX2 R102, R3 ;  /* 0x0000000300667308 */ /* 0x0003620000000800 */
[----:B------:R-:W-:Y:S02]  /*6000*/  IMAD.MOV.U32 R126, RZ, RZ, R99 ;  /* 0x000000ffff7e7224 */ /* 0x000fe400078e0063 */
[----:B-1----:R-:W-:Y:S01]  /*6010*/  FFMA.FTZ R3, R160, c[0x0][0x2d0], -R5 ;  /* 0x0000b400a0037a23 */ /* 0x002fe20000010805 */
[----:B-----5:R-:W-:-:S04]  /*6020*/  F2FP.PACK_AB R10, R102, R103 ;  /* 0x00000067660a723e */ /* 0x020fc800000000ff */
[----:B------:R1:W-:Y:S02]  /*6030*/  MUFU.EX2 R101, R3 ;  /* 0x0000000300657308 */ /* 0x0003e40000000800 */
[----:B-1----:R-:W-:-:S06]  /*6040*/  FFMA.FTZ R3, R163, c[0x0][0x2d0], -R5 ;  /* 0x0000b400a3037a23 */ /* 0x002fcc0000010805 */
[----:B------:R1:W5:Y:S02]  /*6050*/  MUFU.EX2 R100, R3 ;  /* 0x0000000300647308 */ /* 0x0003640000000800 */
[----:B-1----:R-:W-:Y:S01]  /*6060*/  FFMA.FTZ R3, R162, c[0x0][0x2d0], -R5 ;  /* 0x0000b400a2037a23 */ /* 0x002fe20000010805 */
[----:B-----5:R-:W-:-:S05]  /*6070*/  F2FP.PACK_AB R9, R100, R101 ;  /* 0x000000656409723e */ /* 0x020fca00000000ff */
[----:B------:R1:W-:Y:S02]  /*6080*/  MUFU.EX2 R99, R3 ;  /* 0x0000000300637308 */ /* 0x0003e40000000800 */
[----:B-1----:R-:W-:-:S06]  /*6090*/  FFMA.FTZ R3, R161, c[0x0][0x2d0], -R5 ;  /* 0x0000b400a1037a23 */ /* 0x002fcc0000010805 */
[----:B------:R1:W5:Y:S02]  /*60a0*/  MUFU.EX2 R98, R3 ;  /* 0x0000000300627308 */ /* 0x0003640000000800 */
[----:B-1----:R-:W-:Y:S01]  /*60b0*/  FFMA.FTZ R3, R168, c[0x0][0x2d0], -R0 ;  /* 0x0000b400a8037a23 */ /* 0x002fe20000010800 */
[----:B-----5:R-:W-:Y:S01]  /*60c0*/  F2FP.PACK_AB R11, R98, R99 ;  /* 0x00000063620b723e */ /* 0x020fe200000000ff */
[----:B------:R-:W-:-:S04]  /*60d0*/  IMAD.MOV.U32 R168, RZ, RZ, R97 ;  /* 0x000000ffffa87224 */ /* 0x000fc800078e0061 */
[----:B------:R1:W-:Y:S02]  /*60e0*/  MUFU.EX2 R97, R3 ;  /* 0x0000000300617308 */ /* 0x0003e40000000800 */
[C---:B--2---:R-:W-:Y:S08]  /*60f0*/  HMMA.16816.F32 R120, R8.reuse, R16, R120 ;  /* 0x000000100878723c */ /* 0x044ff00000001878 */
[----:B------:R-:W-:Y:S01]  /*6100*/  HMMA.16816.F32 R128, R8, R18, R128 ;  /* 0x000000120880723c */ /* 0x000fe20000001880 */
[----:B-1----:R-:W-:-:S04]  /*6110*/  FFMA.FTZ R3, R166, c[0x0][0x2d0], -R0 ;  /* 0x0000b400a6037a23 */ /* 0x002fc80000010800 */
[----:B------:R1:W2:Y:S03]  /*6120*/  MUFU.EX2 R96, R3 ;  /* 0x0000000300607308 */ /* 0x0002a60000000800 */
[C---:B---3--:R-:W-:Y:S08]  /*6130*/  HMMA.16816.F32 R140, R8.reuse, R12, R140 ;  /* 0x0000000c088c723c */ /* 0x048ff0000000188c */
[----:B------:R-:W-:Y:S01]  /*6140*/  HMMA.16816.F32 R144, R8, R14, R144 ;  /* 0x0000000e0890723c */ /* 0x000fe20000001890 */
[----:B-1----:R-:W-:-:S07]  /*6150*/  FFMA.FTZ R3, R167, c[0x0][0x2d0], -R0 ;  /* 0x0000b400a7037a23 */ /* 0x002fce0000010800 */
[C---:B----4-:R-:W-:Y:S01]  /*6160*/  HMMA.16816.F32 R156, R8.reuse, R20, R156 ;  /* 0x00000014089c723c */ /* 0x050fe2000000189c */
[----:B------:R1:W-:Y:S07]  /*6170*/  MUFU.EX2 R95, R3 ;  /* 0x00000003005f7308 */ /* 0x0003ee0000000800 */
[C---:B------:R-:W-:Y:S08]  /*6180*/  HMMA.16816.F32 R80, R8.reuse, R22, R80 ;  /* 0x000000160850723c */ /* 0x040ff00000001850 */
[----:B------:R-:W-:Y:S01]  /*6190*/  HMMA.16816.F32 R76, R8, R28, R76 ;  /* 0x0000001c084c723c */ /* 0x000fe2000000184c */
[----:B-1----:R-:W-:-:S02]  /*61a0*/  FFMA.FTZ R3, R169, c[0x0][0x2d0], -R0 ;  /* 0x0000b400a9037a23 */ /* 0x002fc40000010800 */
[----:B------:R-:W-:Y:S02]  /*61b0*/  IMAD.MOV.U32 R169, RZ, RZ, R132 ;  /* 0x000000ffffa97224 */ /* 0x000fe400078e0084 */
[----:B------:R-:W-:-:S03]  /*61c0*/  IMAD.MOV.U32 R132, RZ, RZ, R94 ;  /* 0x000000ffff847224 */ /* 0x000fc600078e005e */
[----:B------:R-:W-:Y:S01]  /*61d0*/  HMMA.16816.F32 R72, R8, R30, R72 ;  /* 0x0000001e0848723c */ /* 0x000fe20000001848 */
[----:B------:R1:W3:Y:S06]  /*61e0*/  MUFU.EX2 R94, R3 ;  /* 0x00000003005e7308 */ /* 0x0002ec0000000800 */
[----:B------:R-:W-:Y:S02]  /*61f0*/  F2FP.PACK_AB R8, R112, R113 ;  /* 0x000000717008723e */ /* 0x000fe400000000ff */
[----:B--2---:R-:W-:Y:S02]  /*6200*/  F2FP.PACK_AB R9, R96, R97 ;  /* 0x000000616009723e */ /* 0x004fe400000000ff */
[----:B------:R-:W-:Y:S01]  /*6210*/  F2FP.PACK_AB R10, R108, R111 ;  /* 0x0000006f6c0a723e */ /* 0x000fe200000000ff */
[----:B-1----:R-:W-:Y:S01]  /*6220*/  FFMA.FTZ R3, R173, c[0x0][0x2d0], -R6 ;  /* 0x0000b400ad037a23 */ /* 0x002fe20000010806 */
[----:B---3--:R-:W-:Y:S01]  /*6230*/  F2FP.PACK_AB R11, R94, R95 ;  /* 0x0000005f5e0b723e */ /* 0x008fe200000000ff */
[----:B------:R-:W-:-:S02]  /*6240*/  IMAD.MOV.U32 R173, RZ, RZ, R93 ;  /* 0x000000ffffad7224 */ /* 0x000fc400078e005d */
[----:B------:R1:W-:Y:S04]  /*6250*/  MUFU.EX2 R93, R3 ;  /* 0x00000003005d7308 */ /* 0x0003e80000000800 */
[C---:B------:R-:W-:Y:S08]  /*6260*/  HMMA.16816.F32 R64, R8.reuse, R16, R64 ;  /* 0x000000100840723c */ /* 0x040ff00000001840 */
[----:B------:R-:W-:Y:S01]  /*6270*/  HMMA.16816.F32 R56, R8, R18, R56 ;  /* 0x000000120838723c */ /* 0x000fe20000001838 */
[----:B------:R-:W-:Y:S01]  /*6280*/  LDSM.16.MT88.4 R16, [R225+0x2900] ;  /* 0x00290000e110783b */ /* 0x000fe20000004200 */
[----:B-1----:R-:W-:-:S02]  /*6290*/  FFMA.FTZ R3, R172, c[0x0][0x2d0], -R6 ;  /* 0x0000b400ac037a23 */ /* 0x002fc40000010806 */
[----:B------:R-:W-:Y:S02]  /*62a0*/  IMAD.MOV.U32 R172, RZ, RZ, R92 ;  /* 0x000000ffffac7224 */ /* 0x000fe400078e005c */
[----:B------:R1:W2:Y:S02]  /*62b0*/  MUFU.EX2 R92, R3 ;  /* 0x00000003005c7308 */ /* 0x0002a40000000800 */
[C---:B------:R-:W-:Y:S08]  /*62c0*/  HMMA.16816.F32 R52, R8.reuse, R12, R52 ;  /* 0x0000000c0834723c */ /* 0x040ff00000001834 */
[----:B------:R-:W-:Y:S01]  /*62d0*/  HMMA.16816.F32 R48, R8, R14, R48 ;  /* 0x0000000e0830723c */ /* 0x000fe20000001830 */
[----:B------:R-:W-:Y:S01]  /*62e0*/  LDSM.16.MT88.4 R12, [R226+0x2900] ;  /* 0x00290000e20c783b */ /* 0x000fe20000004200 */
[----:B-1----:R-:W-:-:S06]  /*62f0*/  FFMA.FTZ R3, R171, c[0x0][0x2d0], -R6 ;  /* 0x0000b400ab037a23 */ /* 0x002fcc0000010806 */
[C---:B------:R-:W-:Y:S01]  /*6300*/  HMMA.16816.F32 R32, R8.reuse, R20, R32 ;  /* 0x000000140820723c */ /* 0x040fe20000001820 */
[----:B------:R-:W-:Y:S01]  /*6310*/  IMAD.MOV.U32 R171, RZ, RZ, R133 ;  /* 0x000000ffffab7224 */ /* 0x000fe200078e0085 */
[----:B------:R1:W-:Y:S06]  /*6320*/  MUFU.EX2 R91, R3 ;  /* 0x00000003005b7308 */ /* 0x0003ec0000000800 */
[C---:B------:R-:W-:Y:S01]  /*6330*/  HMMA.16816.F32 R40, R8.reuse, R22, R40 ;  /* 0x000000160828723c */ /* 0x040fe20000001828 */
[----:B------:R-:W3:Y:S07]  /*6340*/  LDSM.16.MT88.4 R20, [R227+0x2900] ;  /* 0x00290000e314783b */ /* 0x000eee0000004200 */
[----:B------:R-:W-:Y:S01]  /*6350*/  HMMA.16816.F32 R36, R8, R30, R36 ;  /* 0x0000001e0824723c */ /* 0x000fe20000001824 */
[----:B-1----:R-:W-:-:S04]  /*6360*/  FFMA.FTZ R3, R164, c[0x0][0x2d0], -R6 ;  /* 0x0000b400a4037a23 */ /* 0x002fc80000010806 */
[----:B------:R1:W4:Y:S03]  /*6370*/  MUFU.EX2 R90, R3 ;  /* 0x00000003005a7308 */ /* 0x0003260000000800 */
[----:B------:R-:W-:Y:S07]  /*6380*/  HMMA.16816.F32 R44, R8, R28, R44 ;  /* 0x0000001c082c723c */ /* 0x000fee000000182c */
[----:B--2---:R-:W-:Y:S01]  /*6390*/  F2FP.PACK_AB R8, R92, R93 ;  /* 0x0000005d5c08723e */ /* 0x004fe200000000ff */
[----:B-1----:R-:W-:Y:S01]  /*63a0*/  FFMA.FTZ R3, R177, c[0x0][0x2d0], -R5 ;  /* 0x0000b400b1037a23 */ /* 0x002fe20000010805 */
[----:B----4-:R-:W-:Y:S01]  /*63b0*/  F2FP.PACK_AB R10, R90, R91 ;  /* 0x0000005b5a0a723e */ /* 0x010fe200000000ff */
[----:B------:R-:W-:-:S02]  /*63c0*/  IMAD.MOV.U32 R177, RZ, RZ, R132 ;  /* 0x000000ffffb17224 */ /* 0x000fc400078e0084 */
[----:B------:R1:W-:Y:S01]  /*63d0*/  MUFU.EX2 R89, R3 ;  /* 0x0000000300597308 */ /* 0x0003e20000000800 */
[----:B------:R-:W2:Y:S01]  /*63e0*/  LDSM.16.MT88.4 R132, [R224+0x3100] ;  /* 0x00310000e084783b */ /* 0x000ea20000004200 */
[----:B-1----:R-:W-:Y:S02]  /*63f0*/  FFMA.FTZ R3, R178, c[0x0][0x2d0], -R5 ;  /* 0x0000b400b2037a23 */ /* 0x002fe40000010805 */
[----:B------:R-:W-:-:S04]  /*6400*/  IMAD.MOV.U32 R178, RZ, RZ, R71 ;  /* 0x000000ffffb27224 */ /* 0x000fc800078e0047 */
[----:B------:R1:W4:Y:S02]  /*6410*/  MUFU.EX2 R88, R3 ;  /* 0x0000000300587308 */ /* 0x0003240000000800 */
[----:B-1----:R-:W-:Y:S01]  /*6420*/  FFMA.FTZ R3, R176, c[0x0][0x2d0], -R5 ;  /* 0x0000b400b0037a23 */ /* 0x002fe20000010805 */
[----:B----4-:R-:W-:-:S05]  /*6430*/  F2FP.PACK_AB R9, R88, R89 ;  /* 0x000000595809723e */ /* 0x010fca00000000ff */
[----:B------:R1:W-:Y:S02]  /*6440*/  MUFU.EX2 R86, R3 ;  /* 0x0000000300567308 */ /* 0x0003e40000000800 */
[----:B-1----:R-:W-:Y:S02]  /*6450*/  FFMA.FTZ R3, R165, c[0x0][0x2d0], -R5 ;  /* 0x0000b400a5037a23 */ /* 0x002fe40000010805 */
[----:B------:R-:W1:Y:S04]  /*6460*/  LDSM.16.MT88.4 R164, [R225+0x3100] ;  /* 0x00310000e1a4783b */ /* 0x000e680000004200 */
[----:B------:R4:W5:Y:S02]  /*6470*/  MUFU.EX2 R87, R3 ;  /* 0x0000000300577308 */ /* 0x0009640000000800 */
[----:B----4-:R-:W-:Y:S01]  /*6480*/  FFMA.FTZ R3, R216, c[0x0][0x2d0], -R7 ;  /* 0x0000b400d8037a23 */ /* 0x010fe20000010807 */
[----:B-----5:R-:W-:Y:S01]  /*6490*/  F2FP.PACK_AB R11, R87, R86 ;  /* 0x00000056570b723e */ /* 0x020fe200000000ff */
[----:B------:R-:W-:-:S04]  /*64a0*/  IMAD.MOV.U32 R216, RZ, RZ, R125 ;  /* 0x000000ffffd87224 */ /* 0x000fc800078e007d */
[----:B------:R4:W-:Y:S02]  /*64b0*/  MUFU.EX2 R85, R3 ;  /* 0x0000000300557308 */ /* 0x0009e40000000800 */
[C---:B------:R-:W-:Y:S08]  /*64c0*/  HMMA.16816.F32 R120, R8.reuse, R24, R120 ;  /* 0x000000180878723c */ /* 0x040ff00000001878 */
[----:B------:R-:W-:Y:S01]  /*64d0*/  HMMA.16816.F32 R128, R8, R26, R128 ;  /* 0x0000001a0880723c */ /* 0x000fe20000001880 */
[----:B----4-:R-:W-:-:S02]  /*64e0*/  FFMA.FTZ R3, R211, c[0x0][0x2d0], -R7 ;  /* 0x0000b400d3037a23 */ /* 0x010fc40000010807 */
[----:B------:R-:W-:Y:S02]  /*64f0*/  IMAD.MOV.U32 R211, RZ, RZ, R126 ;  /* 0x000000ffffd37224 */ /* 0x000fe400078e007e */
[----:B------:R4:W5:Y:S03]  /*6500*/  MUFU.EX2 R84, R3 ;  /* 0x0000000300547308 */ /* 0x0009660000000800 */
[C---:B---3--:R-:W-:Y:S08]  /*6510*/  HMMA.16816.F32 R140, R8.reuse, R20, R140 ;  /* 0x00000014088c723c */ /* 0x048ff0000000188c */
[----:B------:R-:W-:Y:S01]  /*6520*/  HMMA.16816.F32 R144, R8, R22, R144 ;  /* 0x000000160890723c */ /* 0x000fe20000001890 */
[----:B----4-:R-:W-:-:S07]  /*6530*/  FFMA.FTZ R3, R222, c[0x0][0x2d0], -R7 ;  /* 0x0000b400de037a23 */ /* 0x010fce0000010807 */
[C---:B------:R-:W-:Y:S01]  /*6540*/  HMMA.16816.F32 R156, R8.reuse, R16, R156 ;  /* 0x00000010089c723c */ /* 0x040fe2000000189c */
[----:B------:R-:W-:Y:S01]  /*6550*/  IMAD.MOV.U32 R222, RZ, RZ, R137 ;  /* 0x000000ffffde7224 */ /* 0x000fe200078e0089 */
[----:B------:R3:W-:Y:S06]  /*6560*/  MUFU.EX2 R71, R3 ;  /* 0x0000000300477308 */ /* 0x0007ec0000000800 */
[C---:B------:R-:W-:Y:S08]  /*6570*/  HMMA.16816.F32 R160, R8.reuse, R18, R80 ;  /* 0x0000001208a0723c */ /* 0x040ff00000001850 */
[----:B------:R-:W-:Y:S01]  /*6580*/  HMMA.16816.F32 R76, R8, R12, R76 ;  /* 0x0000000c084c723c */ /* 0x000fe2000000184c */
[----:B---3--:R-:W-:-:S02]  /*6590*/  FFMA.FTZ R3, R223, c[0x0][0x2d0], -R7 ;  /* 0x0000b400df037a23 */ /* 0x008fc40000010807 */
[----:B------:R-:W-:Y:S02]  /*65a0*/  IMAD.MOV.U32 R223, RZ, RZ, R172 ;  /* 0x000000ffffdf7224 */ /* 0x000fe400078e00ac */
[----:B------:R3:W4:Y:S03]  /*65b0*/  MUFU.EX2 R63, R3 ;  /* 0x00000003003f7308 */ /* 0x0007260000000800 */
[----:B------:R-:W-:Y:S07]  /*65c0*/  HMMA.16816.F32 R72, R8, R14, R72 ;  /* 0x0000000e0848723c */ /* 0x000fee0000001848 */
[----:B-----5:R-:W-:Y:S01]  /*65d0*/  F2FP.PACK_AB R8, R84, R85 ;  /* 0x000000555408723e */ /* 0x020fe200000000ff */
[----:B---3--:R-:W-:Y:S01]  /*65e0*/  FFMA.FTZ R3, R250, c[0x0][0x2d0], -R0 ;  /* 0x0000b400fa037a23 */ /* 0x008fe20000010800 */
[----:B----4-:R-:W-:Y:S01]  /*65f0*/  F2FP.PACK_AB R10, R63, R71 ;  /* 0x000000473f0a723e */ /* 0x010fe200000000ff */
[----:B------:R-:W-:-:S02]  /*6600*/  IMAD.MOV.U32 R250, RZ, RZ, R173 ;  /* 0x000000fffffa7224 */ /* 0x000fc400078e00ad */
[----:B------:R3:W-:Y:S02]  /*6610*/  MUFU.EX2 R62, R3 ;  /* 0x00000003003e7308 */ /* 0x0007e40000000800 */
[----:B---3--:R-:W-:Y:S02]  /*6620*/  FFMA.FTZ R3, R249, c[0x0][0x2d0], -R0 ;  /* 0x0000b400f9037a23 */ /* 0x008fe40000010800 */
[----:B------:R-:W-:-:S04]  /*6630*/  IMAD.MOV.U32 R249, RZ, RZ, R169 ;  /* 0x000000fffff97224 */ /* 0x000fc800078e00a9 */
[----:B------:R3:W4:Y:S01]  /*6640*/  MUFU.EX2 R61, R3 ;  /* 0x00000003003d7308 */ /* 0x0007220000000800 */
[----:B------:R-:W-:Y:S02]  /*6650*/  IMAD.MOV.U32 R169, RZ, RZ, R152 ;  /* 0x000000ffffa97224 */ /* 0x000fe400078e0098 */
[----:B---3--:R-:W-:Y:S01]  /*6660*/  FFMA.FTZ R3, R245, c[0x0][0x2d0], -R0 ;  /* 0x0000b400f5037a23 */ /* 0x008fe20000010800 */
[----:B----4-:R-:W-:Y:S01]  /*6670*/  F2FP.PACK_AB R9, R61, R62 ;  /* 0x0000003e3d09723e */ /* 0x010fe200000000ff */
[----:B------:R-:W-:-:S03]  /*6680*/  IMAD.MOV.U32 R245, RZ, RZ, R168 ;  /* 0x000000fffff57224 */ /* 0x000fc600078e00a8 */
[----:B------:R3:W-:Y:S01]  /*6690*/  MUFU.EX2 R60, R3 ;  /* 0x00000003003c7308 */ /* 0x0007e20000000800 */
[----:B------:R-:W-:Y:S02]  /*66a0*/  IMAD.MOV.U32 R168, RZ, RZ, R138 ;  /* 0x000000ffffa87224 */ /* 0x000fe400078e008a */
[----:B---3--:R-:W-:-:S05]  /*66b0*/  FFMA.FTZ R3, R170, c[0x0][0x2d0], -R0 ;  /* 0x0000b400aa037a23 */ /* 0x008fca0000010800 */
[----:B------:R3:W4:Y:S02]  /*66c0*/  MUFU.EX2 R31, R3 ;  /* 0x00000003001f7308 */ /* 0x0007240000000800 */
[----:B---3--:R-:W-:Y:S01]  /*66d0*/  FFMA.FTZ R3, R179, c[0x0][0x2d0], -R6 ;  /* 0x0000b400b3037a23 */ /* 0x008fe20000010806 */
[----:B----4-:R-:W-:-:S05]  /*66e0*/  F2FP.PACK_AB R11, R31, R60 ;  /* 0x0000003c1f0b723e */ /* 0x010fca00000000ff */
[----:B------:R3:W-:Y:S02]  /*66f0*/  MUFU.EX2 R29, R3 ;  /* 0x00000003001d7308 */ /* 0x0007e40000000800 */
[C---:B------:R-:W-:Y:S08]  /*6700*/  HMMA.16816.F32 R56, R8.reuse, R26, R56 ;  /* 0x0000001a0838723c */ /* 0x040ff00000001838 */
[----:B------:R-:W-:Y:S01]  /*6710*/  HMMA.16816.F32 R64, R8, R24, R64 ;  /* 0x000000180840723c */ /* 0x000fe20000001840 */
[----:B---3--:R-:W-:-:S04]  /*6720*/  FFMA.FTZ R3, R182, c[0x0][0x2d0], -R6 ;  /* 0x0000b400b6037a23 */ /* 0x008fc80000010806 */
[----:B------:R3:W4:Y:S03]  /*6730*/  MUFU.EX2 R30, R3 ;  /* 0x00000003001e7308 */ /* 0x0007260000000800 */
[C---:B------:R-:W-:Y:S05]  /*6740*/  HMMA.16816.F32 R48, R8.reuse, R22, R48 ;  /* 0x000000160830723c */ /* 0x040fea0000001830 */
[----:B------:R5:W-:Y:S03]  /*6750*/  MUFU.EX2 R22, R4 ;  /* 0x0000000400167308 */ /* 0x000be60000000800 */
[----:B------:R-:W-:Y:S01]  /*6760*/  HMMA.16816.F32 R44, R8, R12, R44 ;  /* 0x0000000c082c723c */ /* 0x000fe2000000182c */
[----:B---3--:R-:W-:-:S07]  /*6770*/  FFMA.FTZ R3, R183, c[0x0][0x2d0], -R6 ;  /* 0x0000b400b7037a23 */ /* 0x008fce0000010806 */
[C---:B------:R-:W-:Y:S01]  /*6780*/  HMMA.16816.F32 R52, R8.reuse, R20, R52 ;  /* 0x000000140834723c */ /* 0x040fe20000001834 */
[----:B------:R-:W-:Y:S01]  /*6790*/  FFMA.FTZ R12, R210, c[0x0][0x2d0], -R0 ;  /* 0x0000b400d20c7a23 */ /* 0x000fe20000010800 */
[----:B----4-:R-:W-:Y:S01]  /*67a0*/  F2FP.PACK_AB R176, R30, R29 ;  /* 0x0000001d1eb0723e */ /* 0x010fe200000000ff */
[----:B------:R3:W-:Y:S01]  /*67b0*/  MUFU.EX2 R28, R3 ;  /* 0x00000003001c7308 */ /* 0x0007e20000000800 */
[----:B------:R-:W-:Y:S02]  /*67c0*/  FADD.FTZ R13, R243, R242 ;  /* 0x000000f2f30d7221 */ /* 0x000fe40000010000 */
[----:B-----5:R-:W-:Y:S02]  /*67d0*/  FFMA.FTZ R4, R219, c[0x0][0x2d0], -R0 ;  /* 0x0000b400db047a23 */ /* 0x020fe40000010800 */
[----:B------:R-:W-:Y:S01]  /*67e0*/  HMMA.16816.F32 R36, R8, R14, R36 ;  /* 0x0000000e0824723c */ /* 0x000fe20000001824 */
[----:B------:R-:W-:-:S07]  /*67f0*/  FADD.FTZ R20, R175, R174 ;  /* 0x000000aeaf147221 */ /* 0x000fce0000010000 */
[C---:B------:R-:W-:Y:S01]  /*6800*/  HMMA.16816.F32 R32, R8.reuse, R16, R32 ;  /* 0x000000100820723c */ /* 0x040fe20000001820 */
[----:B---3--:R-:W-:Y:S02]  /*6810*/  FFMA.FTZ R3, R208, c[0x0][0x2d0], -R6 ;  /* 0x0000b400d0037a23 */ /* 0x008fe40000010806 */
[--C-:B------:R-:W-:Y:S02]  /*6820*/  FFMA.FTZ R6, R215, c[0x0][0x2d0], -R0.reuse ;  /* 0x0000b400d7067a23 */ /* 0x100fe40000010800 */
[----:B------:R3:W-:Y:S01]  /*6830*/  MUFU.EX2 R27, R3 ;  /* 0x00000003001b7308 */ /* 0x0007e20000000800 */
[----:B------:R-:W-:Y:S02]  /*6840*/  FFMA.FTZ R0, R207, c[0x0][0x2d0], -R0 ;  /* 0x0000b400cf007a23 */ /* 0x000fe40000010800 */
[----:B------:R-:W-:Y:S01]  /*6850*/  HMMA.16816.F32 R40, R8, R18, R40 ;  /* 0x000000120828723c */ /* 0x000fe20000001828 */
[----:B------:R-:W4:Y:S04]  /*6860*/  LDSM.16.MT88.4 R16, [R226+0x3100] ;  /* 0x00310000e210783b */ /* 0x000f280000004200 */
[----:B------:R5:W-:Y:S01]  /*6870*/  MUFU.EX2 R10, R4 ;  /* 0x00000004000a7308 */ /* 0x000be20000000800 */
[----:B---3--:R-:W-:-:S07]  /*6880*/  FFMA.FTZ R3, R181, c[0x0][0x2d0], -R5 ;  /* 0x0000b400b5037a23 */ /* 0x008fce0000010805 */
[----:B------:R-:W-:Y:S01]  /*6890*/  MUFU.EX2 R11, R12 ;  /* 0x0000000c000b7308 */ /* 0x000fe20000000800 */
[----:B-----5:R-:W-:-:S07]  /*68a0*/  FADD.FTZ R4, R139, R244 ;  /* 0x000000f48b047221 */ /* 0x020fce0000010000 */
[----:B------:R3:W-:Y:S01]  /*68b0*/  MUFU.EX2 R26, R3 ;  /* 0x00000003001a7308 */ /* 0x0007e20000000800 */
[----:B------:R-:W-:-:S07]  /*68c0*/  FADD.FTZ R4, R248, R4 ;  /* 0x00000004f8047221 */ /* 0x000fce0000010000 */
[----:B------:R5:W1:Y:S01]  /*68d0*/  MUFU.EX2 R12, R0 ;  /* 0x00000000000c7308 */ /* 0x000a620000000800 */
[----:B---3--:R-:W-:-:S07]  /*68e0*/  FFMA.FTZ R3, R180, c[0x0][0x2d0], -R5 ;  /* 0x0000b400b4037a23 */ /* 0x008fce0000010805 */
[----:B------:R3:W2:Y:S01]  /*68f0*/  MUFU.EX2 R9, R6 ;  /* 0x0000000600097308 */ /* 0x0006a20000000800 */
[----:B-----5:R-:W-:-:S07]  /*6900*/  FADD.FTZ R0, R218, R20 ;  /* 0x00000014da007221 */ /* 0x020fce0000010000 */
[----:B------:R5:W4:Y:S01]  /*6910*/  MUFU.EX2 R25, R3 ;  /* 0x0000000300197308 */ /* 0x000b220000000800 */
[----:B-1----:R-:W-:Y:S01]  /*6920*/  F2FP.PACK_AB R183, R12, R11 ;  /* 0x0000000b0cb7723e */ /* 0x002fe200000000ff */
[----:B---3--:R-:W-:Y:S01]  /*6930*/  FADD.FTZ R6, R220, R0 ;  /* 0x00000000dc067221 */ /* 0x008fe20000010000 */
[----:B--2---:R-:W-:-:S03]  /*6940*/  F2FP.PACK_AB R181, R9, R10 ;  /* 0x0000000a09b5723e */ /* 0x004fc600000000ff */
[----:B------:R-:W-:Y:S02]  /*6950*/  FADD.FTZ R6, R214, R6 ;  /* 0x00000006d6067221 */ /* 0x000fe40000010000 */
[--C-:B-----5:R-:W-:Y:S02]  /*6960*/  FFMA.FTZ R3, R209, c[0x0][0x2d0], -R5.reuse ;  /* 0x0000b400d1037a23 */ /* 0x120fe40000010805 */
[----:B------:R-:W-:Y:S02]  /*6970*/  FADD.FTZ R8, R213, R6 ;  /* 0x00000006d5087221 */ /* 0x000fe40000010000 */
[----:B------:R1:W-:Y:S02]  /*6980*/  MUFU.EX2 R24, R3 ;  /* 0x0000000300187308 */ /* 0x0003e40000000800 */
[----:B-1----:R-:W-:Y:S02]  /*6990*/  FFMA.FTZ R3, R221, c[0x0][0x2d0], -R5 ;  /* 0x0000b400dd037a23 */ /* 0x002fe40000010805 */
[----:B------:R-:W-:Y:S01]  /*69a0*/  FFMA.FTZ R5, R177, c[0x0][0x2d0], -R7 ;  /* 0x0000b400b1057a23 */ /* 0x000fe20000010807 */
[----:B----4-:R-:W-:-:S03]  /*69b0*/  F2FP.PACK_AB R177, R25, R26 ;  /* 0x0000001a19b1723e */ /* 0x010fc600000000ff */
[----:B------:R1:W2:Y:S08]  /*69c0*/  MUFU.EX2 R23, R3 ;  /* 0x0000000300177308 */ /* 0x0002b00000000800 */
[----:B------:R3:W-:Y:S01]  /*69d0*/  MUFU.EX2 R15, R5 ;  /* 0x00000005000f7308 */ /* 0x0007e20000000800 */
[--C-:B-1----:R-:W-:Y:S01]  /*69e0*/  FFMA.FTZ R3, R178, c[0x0][0x2d0], -R7.reuse ;  /* 0x0000b400b2037a23 */ /* 0x102fe20000010807 */
[----:B------:R-:W-:Y:S01]  /*69f0*/  F2FP.PACK_AB R178, R27, R28 ;  /* 0x0000001c1bb2723e */ /* 0x000fe200000000ff */
[----:B------:R-:W-:Y:S01]  /*6a00*/  FFMA.FTZ R7, R171, c[0x0][0x2d0], -R7 ;  /* 0x0000b400ab077a23 */ /* 0x000fe20000010807 */
[----:B--2---:R-:W-:-:S04]  /*6a10*/  F2FP.PACK_AB R179, R23, R24 ;  /* 0x0000001817b3723e */ /* 0x004fc800000000ff */
[----:B------:R1:W2:Y:S01]  /*6a20*/  MUFU.EX2 R21, R3 ;  /* 0x0000000300157308 */ /* 0x0002a20000000800 */
[----:B------:R-:W-:Y:S02]  /*6a30*/  IMAD.MOV.U32 R171, RZ, RZ, R153 ;  /* 0x000000ffffab7224 */ /* 0x000fe400078e0099 */
[----:B---3--:R-:W-:Y:S01]  /*6a40*/  FADD.FTZ R5, R155, R154 ;  /* 0x0000009a9b057221 */ /* 0x008fe20000010000 */
[C---:B------:R-:W-:Y:S04]  /*6a50*/  HMMA.16816.F32 R120, R176.reuse, R132, R120 ;  /* 0x00000084b078723c */ /* 0x040fe80000001878 */
[----:B------:R3:W4:Y:S04]  /*6a60*/  MUFU.EX2 R14, R7 ;  /* 0x00000007000e7308 */ /* 0x0007280000000800 */
[----:B------:R-:W-:Y:S01]  /*6a70*/  HMMA.16816.F32 R128, R176, R134, R128 ;  /* 0x00000086b080723c */ /* 0x000fe20000001880 */
[----:B-1----:R-:W-:Y:S01]  /*6a80*/  FADD.FTZ R3, R136, R13 ;  /* 0x0000000d88037221 */ /* 0x002fe20000010000 */
[----:B--2---:R-:W-:-:S06]  /*6a90*/  F2FP.PACK_AB R180, R21, R22 ;  /* 0x0000001615b4723e */ /* 0x004fcc00000000ff */
[C---:B------:R-:W-:Y:S01]  /*6aa0*/  HMMA.16816.F32 R140, R176.reuse, R148, R140 ;  /* 0x00000094b08c723c */ /* 0x040fe2000000188c */
[----:B---3--:R-:W-:Y:S01]  /*6ab0*/  FADD.FTZ R7, R127, R5 ;  /* 0x000000057f077221 */ /* 0x008fe20000010000 */
[----:B----4-:R-:W-:Y:S01]  /*6ac0*/  F2FP.PACK_AB R182, R14, R15 ;  /* 0x0000000f0eb6723e */ /* 0x010fe200000000ff */
[----:B------:R-:W-:Y:S02]  /*6ad0*/  FADD.FTZ R5, R124, R3 ;  /* 0x000000037c057221 */ /* 0x000fe40000010000 */
[----:B------:R-:W-:Y:S02]  /*6ae0*/  FADD.FTZ R0, R245, R7 ;  /* 0x00000007f5007221 */ /* 0x000fe40000010000 */
[----:B------:R-:W-:Y:S01]  /*6af0*/  FADD.FTZ R3, R249, R4 ;  /* 0x00000004f9037221 */ /* 0x000fe20000010000 */
[----:B------:R-:W-:Y:S01]  /*6b00*/  HMMA.16816.F32 R144, R176, R150, R144 ;  /* 0x00000096b090723c */ /* 0x000fe20000001890 */
[----:B------:R-:W-:Y:S02]  /*6b10*/  FADD.FTZ R5, R250, R5 ;  /* 0x00000005fa057221 */ /* 0x000fe40000010000 */
[----:B------:R-:W-:-:S02]  /*6b20*/  FADD.FTZ R4, R223, R0 ;  /* 0x00000000df047221 */ /* 0x000fc40000010000 */
[----:B------:R-:W-:Y:S02]  /*6b30*/  FADD.FTZ R3, R247, R3 ;  /* 0x00000003f7037221 */ /* 0x000fe40000010000 */
[----:B------:R-:W-:Y:S01]  /*6b40*/  FADD.FTZ R0, R171, R5 ;  /* 0x00000005ab007221 */ /* 0x000fe20000010000 */
[C---:B------:R-:W-:Y:S01]  /*6b50*/  HMMA.16816.F32 R156, R176.reuse, R164, R156 ;  /* 0x000000a4b09c723c */ /* 0x040fe2000000189c */
[----:B------:R-:W-:Y:S02]  /*6b60*/  FADD.FTZ R7, R169, R4 ;  /* 0x00000004a9077221 */ /* 0x000fe40000010000 */
[----:B------:R-:W-:Y:S02]  /*6b70*/  FADD.FTZ R6, R246, R3 ;  /* 0x00000003f6067221 */ /* 0x000fe40000010000 */
[----:B------:R-:W-:Y:S02]  /*6b80*/  FADD.FTZ R5, R168, R0 ;  /* 0x00000000a8057221 */ /* 0x000fe40000010000 */
[----:B------:R-:W-:Y:S01]  /*6b90*/  FADD.FTZ R4, R217, R8 ;  /* 0x00000008d9047221 */ /* 0x000fe20000010000 */
[----:B------:R-:W-:Y:S01]  /*6ba0*/  HMMA.16816.F32 R160, R176, R166, R160 ;  /* 0x000000a6b0a0723c */ /* 0x000fe200000018a0 */
[----:B------:R-:W-:-:S02]  /*6bb0*/  FADD.FTZ R3, R222, R7 ;  /* 0x00000007de037221 */ /* 0x000fc40000010000 */
[----:B------:R-:W-:Y:S02]  /*6bc0*/  FADD.FTZ R0, R252, R6 ;  /* 0x00000006fc007221 */ /* 0x000fe40000010000 */
[----:B------:R-:W-:Y:S02]  /*6bd0*/  FADD.FTZ R6, R211, R5 ;  /* 0x00000005d3067221 */ /* 0x000fe40000010000 */
[----:B------:R-:W-:Y:S01]  /*6be0*/  FADD.FTZ R4, R212, R4 ;  /* 0x00000004d4047221 */ /* 0x000fe20000010000 */
[----:B------:R-:W-:Y:S01]  /*6bf0*/  HMMA.16816.F32 R124, R180, R132, R64 ;  /* 0x00000084b47c723c */ /* 0x000fe20000001840 */
[----:B------:R-:W-:Y:S02]  /*6c00*/  FADD.FTZ R5, R216, R3 ;  /* 0x00000003d8057221 */ /* 0x000fe40000010000 */
[----:B------:R-:W-:Y:S02]  /*6c10*/  FADD.FTZ R3, R251, R0 ;  /* 0x00000000fb037221 */ /* 0x000fe40000010000 */
[----:B------:R-:W-:-:S02]  /*6c20*/  FADD.FTZ R0, R198, R6 ;  /* 0x00000006c6007221 */ /* 0x000fc40000010000 */
        /* <DEDUP_REMOVED lines=31> */
[----:B------:R-:W-:Y:S01]  /*6e20*/  HMMA.16816.F32 R168, R180, R16, R44 ;  /* 0x00000010b4a8723c */ /* 0x000fe2000000182c */
        /* <DEDUP_REMOVED lines=54> */
[----:B------:R-:W-:Y:S01]  /*7190*/  FADD.FTZ R0, R23, R0 ;  /* 0x0000000017007221 */ /* 0x000fe20000010000 */
[----:B------:R1:W-:Y:S01]  /*71a0*/  STL [R1+0x18], R5 ;  /* 0x0000180501007387 */ /* 0x0003e20000100800 */
[----:B------:R-:W-:-:S03]  /*71b0*/  FADD.FTZ R3, R27, R3 ;  /* 0x000000031b037221 */ /* 0x000fc60000010000 */
[----:B------:R1:W-:Y:S04]  /*71c0*/  STL [R1+0x24], R4 ;  /* 0x0000240401007387 */ /* 0x0003e80000100800 */
[----:B------:R1:W-:Y:S04]  /*71d0*/  STL [R1+0x1c], R0 ;  /* 0x00001c0001007387 */ /* 0x0003e80000100800 */
[----:B------:R1:W-:Y:S01]  /*71e0*/  STL [R1+0x20], R3 ;  /* 0x0000200301007387 */ /* 0x0003e20000100800 */
[----:B------:R-:W-:Y:S05]  /*71f0*/  @!P0 BRA `(.L_x_32) ;  /* 0x000059e000008947 */ /* 0x000fea0003800000 */
[----:B------:R-:W2:Y:S01]  /*7200*/  LDL.LU R216, [R1+0x8] ;  /* 0x0000080001d87983 */ /* 0x000ea20000300800 */
[----:B------:R-:W-:Y:S01]  /*7210*/  IMAD.MOV.U32 R116, RZ, RZ, R69 ;  /* 0x000000ffff747224 */ /* 0x000fe200078e0045 */
[----:B------:R-:W-:Y:S01]  /*7220*/  MOV R118, R2 ;  /* 0x0000000200767202 */ /* 0x000fe20000000f00 */
[----:B-1----:R-:W-:Y:S01]  /*7230*/  IMAD.MOV.U32 R3, RZ, RZ, R70 ;  /* 0x000000ffff037224 */ /* 0x002fe200078e0046 */
[----:B------:R-:W3:Y:S01]  /*7240*/  LDL.LU.64 R82, [R1] ;  /* 0x0000000001527983 */ /* 0x000ee20000300a00 */
[----:B------:R-:W-:-:S03]  /*7250*/  IMAD.MOV.U32 R117, RZ, RZ, R68 ;  /* 0x000000ffff757224 */ /* 0x000fc600078e0044 */
[----:B------:R-:W4:Y:S01]  /*7260*/  LDL.LU.64 R222, [R1+0x10] ;  /* 0x0000100001de7983 */ /* 0x000f220000300a00 */
[----:B--2---:R-:W-:Y:S02]  /*7270*/  IADD3 R242, R216, -0x2, RZ ;  /* 0xfffffffed8f27810 */ /* 0x004fe40007ffe0ff */
[----:B---3--:R-:W-:Y:S02]  /*7280*/  MOV R5, R83 ;  /* 0x0000005300057202 */ /* 0x008fe40000000f00 */
[----:B----4-:R-:W-:-:S05]  /*7290*/  MOV R4, R222 ;  /* 0x000000de00047202 */ /* 0x010fca0000000f00 */
[----:B------:R1:W-:Y:S02]  /*72a0*/  STL.64 [R1+0x28], R4 ;  /* 0x0000280401007387 */ /* 0x0003e40000100a00 */
.L_x_33:
        /* <DEDUP_REMOVED lines=78> */
[C---:B-1----:R-:W-:Y:S07]  /*7790*/  HMMA.16816.F32 R88, R108.reuse, R96, RZ ;  /* 0x000000606c58723c */ /* 0x042fee00000018ff */
[----:B------:R-:W-:Y:S01]  /*77a0*/  IADD3 R96, P0, R102, UR7, RZ ;  /* 0x0000000766607c10 */ /* 0x000fe2000ff1e0ff */
[-C--:B--2---:R-:W-:Y:S04]  /*77b0*/  HMMA.16816.F32 R92, R108, R98.reuse, RZ ;  /* 0x000000626c5c723c */ /* 0x084fe800000018ff */
[----:B------:R-:W-:Y:S02]  /*77c0*/  IADD3.X R97, R103, UR5, RZ, P0, !PT ;  /* 0x0000000567617c10 */ /* 0x000fe400087fe4ff */
[----:B------:R-:W-:Y:S03]  /*77d0*/  IADD3 R100, P1, R96, UR7, RZ ;  /* 0x0000000760647c10 */ /* 0x000fe6000ff3e0ff */
[----:B------:R1:W-:Y:S03]  /*77e0*/  LDGSTS.E.BYPASS.LTC128B.128 [R241+0x2100], [R96.64], !P2 ;  /* 0x0210000060f17fae */ /* 0x0003e6000d101d48 */
[----:B------:R-:W-:Y:S02]  /*77f0*/  IADD3.X R101, R97, UR5, RZ, P1, !PT ;  /* 0x0000000561657c10 */ /* 0x000fe40008ffe4ff */
[----:B---3--:R-:W-:Y:S03]  /*7800*/  IADD3 R102, P0, R100, UR7, RZ ;  /* 0x0000000764667c10 */ /* 0x008fe6000ff1e0ff */
[----:B------:R2:W-:Y:S01]  /*7810*/  LDGSTS.E.BYPASS.LTC128B.128 [R241+0x2900], [R100.64], !P2 ;  /* 0x0290000064f17fae */ /* 0x0005e2000d101d48 */
[----:B------:R-:W-:Y:S02]  /*7820*/  IADD3.X R103, R101, UR5, RZ, P0, !PT ;  /* 0x0000000565677c10 */ /* 0x000fe400087fe4ff */
[C---:B------:R-:W-:Y:S02]  /*7830*/  ISETP.GT.AND P0, PT, R242.reuse, RZ, PT ;  /* 0x000000fff200720c */ /* 0x040fe40003f04270 */
[----:B------:R-:W-:Y:S03]  /*7840*/  IADD3 R242, R242, -0x1, RZ ;  /* 0xfffffffff2f27810 */ /* 0x000fe60007ffe0ff */
[----:B------:R2:W-:Y:S08]  /*7850*/  LDGSTS.E.BYPASS.LTC128B.128 [R241+0x3100], [R102.64], !P2 ;  /* 0x0310000066f17fae */ /* 0x0005f0000d101d48 */
[----:B------:R-:W0:Y:S01]  /*7860*/  LDGDEPBAR ;  /* 0x00000000000079af */ /* 0x000e220000000000 */
[C---:B-1----:R-:W-:Y:S08]  /*7870*/  HMMA.16816.F32 R96, R112.reuse, R98, RZ ;  /* 0x000000627060723c */ /* 0x042ff000000018ff */
[-C--:B--2---:R-:W-:Y:S08]  /*7880*/  HMMA.16816.F32 R100, R112, R184.reuse, RZ ;  /* 0x000000b87064723c */ /* 0x084ff000000018ff */
        /* <DEDUP_REMOVED lines=53> */
[C---:B------:R-:W-:Y:S01]  /*7be0*/  HMMA.16816.F32 R48, R184.reuse, R190, R48 ;  /* 0x000000beb830723c */ /* 0x040fe20000001830 */
[----:B------:R-:W3:Y:S07]  /*7bf0*/  LDSM.16.M88.4 R188, [R232+0x9100] ;  /* 0x00910000e8bc783b */ /* 0x000eee0000000200 */
[-C--:B------:R-:W-:Y:S08]  /*7c00*/  HMMA.16816.F32 R52, R184, R196.reuse, R52 ;  /* 0x000000c4b834723c */ /* 0x080ff00000001834 */
[C---:B------:R-:W-:Y:S08]  /*7c10*/  HMMA.16816.F32 R56, R200.reuse, R196, R56 ;  /* 0x000000c4c838723c */ /* 0x040ff00000001838 */
[-C--:B------:R-:W-:Y:S08]  /*7c20*/  HMMA.16816.F32 R60, R200, R198.reuse, R60 ;  /* 0x000000c6c83c723c */ /* 0x080ff0000000183c */
[C---:B------:R-:W-:Y:S08]  /*7c30*/  HMMA.16816.F32 R64, R184.reuse, R198, R64 ;  /* 0x000000c6b840723c */ /* 0x040ff00000001840 */
        /* <DEDUP_REMOVED lines=11> */
[----:B------:R-:W-:Y:S08]  /*7cf0*/  HMMA.16816.F32 R112, R184, R214, R112 ;  /* 0x000000d6b870723c */ /* 0x000ff00000001870 */
[-C--:B--2---:R-:W-:Y:S08]  /*7d00*/  HMMA.16816.F32 R4, R204, R216.reuse, R4 ;  /* 0x000000d8cc04723c */ /* 0x084ff00000001804 */
        /* <DEDUP_REMOVED lines=72> */
[----:B------:R-:W1:Y:S01]  /*8190*/  MUFU.TANH R34, R34 ;  /* 0x0000002200227308 */ /* 0x000e620000002400 */
        /* <DEDUP_REMOVED lines=9> */
[----:B------:R-:W-:Y:S01]  /*8230*/  MUFU.TANH R28, R28 ;  /* 0x0000001c001c7308 */ /* 0x000fe20000002400 */
[C---:B------:R-:W-:Y:S01]  /*8240*/  HMMA.16816.F32 R64, R204.reuse, R6, R64 ;  /* 0x00000006cc40723c */ /* 0x040fe20000001840 */
[----:B------:R-:W1:Y:S03]  /*8250*/  LDSM.16.M88.4 R4, [R228+0x2800] ;  /* 0x00280000e404783b */ /* 0x000e660000000200 */
[----:B------:R-:W-:Y:S02]  /*8260*/  FMUL.FTZ R54, R54, c[0x0][0x320] ;  /* 0x0000c80036367a20 */ /* 0x000fe40000410000 */
[----:B------:R-:W-:Y:S02]  /*8270*/  FMUL.FTZ R52, R52, c[0x0][0x320] ;  /* 0x0000c80034347a20 */ /* 0x000fe40000410000 */
[----:B------:R-:W-:Y:S01]  /*8280*/  FMUL.FTZ R55, R55, c[0x0][0x320] ;  /* 0x0000c80037377a20 */ /* 0x000fe20000410000 */
[----:B------:R-:W1:Y:S01]  /*8290*/  MUFU.TANH R32, R32 ;  /* 0x0000002000207308 */ /* 0x000e620000002400 */
        /* <DEDUP_REMOVED lines=27> */
[-C--:B------:R-:W-:Y:S01]  /*8450*/  HMMA.16816.F32 R92, R188, R6.reuse, R92 ;  /* 0x00000006bc5c723c */ /* 0x080fe2000000185c */
[----:B------:R-:W-:Y:S03]  /*8460*/  MUFU.TANH R198, R38 ;  /* 0x0000002600c67308 */ /* 0x000fe60000002400 */
[----:B------:R-:W-:Y:S02]  /*8470*/  FMUL.FTZ R40, R40, c[0x0][0x320] ;  /* 0x0000c80028287a20 */ /* 0x000fe40000410000 */
[----:B------:R-:W-:Y:S02]  /*8480*/  FMUL.FTZ R81, R81, c[0x0][0x320] ;  /* 0x0000c80051517a20 */ /* 0x000fe40000410000 */
[C---:B------:R-:W-:Y:S03]  /*8490*/  HMMA.16816.F32 R96, R204.reuse, R6, R96 ;  /* 0x00000006cc60723c */ /* 0x040fe60000001860 */
[----:B------:R-:W-:Y:S01]  /*84a0*/  MUFU.TANH R194, R26 ;  /* 0x0000001a00c27308 */ /* 0x000fe20000002400 */
[----:B------:R-:W-:Y:S02]  /*84b0*/  FMUL.FTZ R82, R82, c[0x0][0x320] ;  /* 0x0000c80052527a20 */ /* 0x000fe40000410000 */
[----:B------:R-:W-:Y:S01]  /*84c0*/  FMUL.FTZ R83, R83, c[0x0][0x320] ;  /* 0x0000c80053537a20 */ /* 0x000fe20000410000 */
[----:B-1----:R-:W-:Y:S01]  /*84d0*/  FMNMX.FTZ R70, R184, R0, !PT ;  /* 0x00000000b8467209 */ /* 0x002fe20007810000 */
[----:B------:R-:W-:Y:S01]  /*84e0*/  FMUL.FTZ R84, R84, c[0x0][0x320] ;  /* 0x0000c80054547a20 */ /* 0x000fe20000410000 */
[----:B------:R-:W-:Y:S01]  /*84f0*/  FMNMX.FTZ R0, R186, R2, !PT ;  /* 0x00000002ba007209 */ /* 0x000fe20007810000 */
[-C--:B--2---:R-:W-:Y:S03]  /*8500*/  HMMA.16816.F32 R100, R204, R8.reuse, R100 ;  /* 0x00000008cc64723c */ /* 0x084fe60000001864 */
[----:B------:R-:W1:Y:S01]  /*8510*/  MUFU.TANH R26, R36 ;  /* 0x00000024001a7308 */ /* 0x000e620000002400 */
[----:B---3--:R-:W-:Y:S01]  /*8520*/  FMNMX.FTZ R2, R192, R4, !PT ;  /* 0x00000004c0027209 */ /* 0x008fe20007810000 */
[----:B------:R-:W-:Y:S01]  /*8530*/  FMUL.FTZ R80, R80, c[0x0][0x320] ;  /* 0x0000c80050507a20 */ /* 0x000fe20000410000 */
[----:B------:R-:W-:Y:S01]  /*8540*/  FMNMX.FTZ R0, R18, R0, !PT ;  /* 0x0000000012007209 */ /* 0x000fe20007810000 */
[----:B------:R-:W-:Y:S01]  /*8550*/  FMUL.FTZ R94, R94, c[0x0][0x320] ;  /* 0x0000c8005e5e7a20 */ /* 0x000fe20000410000 */
[----:B------:R-:W-:Y:S01]  /*8560*/  FMNMX.FTZ R70, R16, R70, !PT ;  /* 0x0000004610467209 */ /* 0x000fe20007810000 */
[----:B------:R-:W-:Y:S01]  /*8570*/  FMUL.FTZ R95, R95, c[0x0][0x320] ;  /* 0x0000c8005f5f7a20 */ /* 0x000fe20000410000 */
[C---:B------:R-:W-:Y:S03]  /*8580*/  HMMA.16816.F32 R104, R188.reuse, R8, R104 ;  /* 0x00000008bc68723c */ /* 0x040fe60000001868 */
[----:B------:R2:W-:Y:S01]  /*8590*/  MUFU.TANH R201, R39 ;  /* 0x0000002700c97308 */ /* 0x0005e20000002400 */
[----:B------:R-:W-:Y:S01]  /*85a0*/  FMNMX.FTZ R2, R12, R2, !PT ;  /* 0x000000020c027209 */ /* 0x000fe20007810000 */
[----:B------:R-:W-:Y:S01]  /*85b0*/  FMUL.FTZ R86, R86, c[0x0][0x320] ;  /* 0x0000c80056567a20 */ /* 0x000fe20000410000 */
[----:B------:R-:W-:Y:S01]  /*85c0*/  FMNMX.FTZ R0, R19, R0, !PT ;  /* 0x0000000013007209 */ /* 0x000fe20007810000 */
[----:B------:R-:W-:Y:S01]  /*85d0*/  FMUL.FTZ R87, R87, c[0x0][0x320] ;  /* 0x0000c80057577a20 */ /* 0x000fe20000410000 */
[----:B------:R-:W-:Y:S01]  /*85e0*/  FMNMX.FTZ R2, R13, R2, !PT ;  /* 0x000000020d027209 */ /* 0x000fe20007810000 */
[-C--:B------:R-:W-:Y:S03]  /*85f0*/  HMMA.16816.F32 R108, R188, R10.reuse, R108 ;  /* 0x0000000abc6c723c */ /* 0x080fe6000000186c */
[----:B------:R-:W-:Y:S01]  /*8600*/  FMNMX.FTZ R4, R22, R0, !PT ;  /* 0x0000000016047209 */ /* 0x000fe20007810000 */
[----:B------:R-:W3:Y:S01]  /*8610*/  MUFU.TANH R208, R40 ;  /* 0x0000002800d07308 */ /* 0x000ee20000002400 */
[----:B------:R-:W-:Y:S01]  /*8620*/  FMUL.FTZ R48, R48, c[0x0][0x320] ;  /* 0x0000c80030307a20 */ /* 0x000fe20000410000 */
[----:B------:R-:W-:Y:S01]  /*8630*/  FMNMX.FTZ R70, R17, R70, !PT ;  /* 0x0000004611467209 */ /* 0x000fe20007810000 */
[----:B------:R-:W-:Y:S01]  /*8640*/  FMUL.FTZ R85, R85, c[0x0][0x320] ;  /* 0x0000c80055557a20 */ /* 0x000fe20000410000 */
[----:B----4-:R-:W-:Y:S01]  /*8650*/  FMNMX.FTZ R4, R23, R4, !PT ;  /* 0x0000000417047209 */ /* 0x010fe20007810000 */
[----:B------:R-:W-:Y:S04]  /*8660*/  HMMA.16816.F32 R112, R204, R10, R112 ;  /* 0x0000000acc70723c */ /* 0x000fe80000001870 */
[----:B------:R-:W-:Y:S01]  /*8670*/  FMNMX.FTZ R70, R20, R70, !PT ;  /* 0x0000004614467209 */ /* 0x000fe20007810000 */
[----:B------:R-:W-:Y:S01]  /*8680*/  MUFU.TANH R193, R27 ;  /* 0x0000001b00c17308 */ /* 0x000fe20000002400 */
[----:B------:R-:W-:Y:S01]  /*8690*/  FMUL.FTZ R98, R98, c[0x0][0x320] ;  /* 0x0000c80062627a20 */ /* 0x000fe20000410000 */
[----:B------:R-:W-:Y:S01]  /*86a0*/  FMNMX.FTZ R4, R34, R4, !PT ;  /* 0x0000000422047209 */ /* 0x000fe20007810000 */
[----:B------:R-:W-:Y:S01]  /*86b0*/  FMUL.FTZ R96, R96, c[0x0][0x320] ;  /* 0x0000c80060607a20 */ /* 0x000fe20000410000 */
[----:B--2---:R-:W2:Y:S03]  /*86c0*/  LDL.64 R38, [R1+0x38] ;  /* 0x0000380001267983 */ /* 0x004ea60000100a00 */
[----:B------:R-:W-:Y:S01]  /*86d0*/  FMNMX.FTZ R70, R21, R70, !PT ;  /* 0x0000004615467209 */ /* 0x000fe20007810000 */
[----:B------:R-:W-:Y:S01]  /*86e0*/  FMUL.FTZ R99, R99, c[0x0][0x320] ;  /* 0x0000c80063637a20 */ /* 0x000fe20000410000 */
[----:B------:R-:W-:Y:S01]  /*86f0*/  FMNMX.FTZ R0, R24, R2, !PT ;  /* 0x0000000218007209 */ /* 0x000fe20007810000 */
[----:B------:R4:W4:Y:S01]  /*8700*/  MUFU.TANH R27, R37 ;  /* 0x00000025001b7308 */ /* 0x0009220000002400 */
        /* <DEDUP_REMOVED lines=9> */
[----:B------:R-:W4:Y:S01]  /*87a0*/  MUFU.TANH R50, R50 ;  /* 0x0000003200327308 */ /* 0x000f220000002400 */
[----:B------:R-:W-:Y:S01]  /*87b0*/  FMUL.FTZ R89, R89, c[0x0][0x320] ;  /* 0x0000c80059597a20 */ /* 0x000fe20000410000 */
[----:B-1----:R-:W-:Y:S01]  /*87c0*/  FMNMX.FTZ R70, R26, R70, !PT ;  /* 0x000000461a467209 */ /* 0x002fe20007810000 */
[----:B------:R-:W-:Y:S01]  /*87d0*/  FMUL.FTZ R115, R115, c[0x0][0x320] ;  /* 0x0000c80073737a20 */ /* 0x000fe20000410000 */
[----:B------:R-:W-:Y:S01]  /*87e0*/  FMNMX.FTZ R4, R35, R4, !PT ;  /* 0x0000000423047209 */ /* 0x000fe20007810000 */
[----:B------:R-:W-:Y:S01]  /*87f0*/  FMUL.FTZ R92, R92, c[0x0][0x320] ;  /* 0x0000c8005c5c7a20 */ /* 0x000fe20000410000 */
[----:B------:R-:W-:Y:S01]  /*8800*/  FMNMX.FTZ R0, R29, R0, !PT ;  /* 0x000000001d007209 */ /* 0x000fe20007810000 */
[----:B------:R-:W-:Y:S01]  /*8810*/  FMUL.FTZ R93, R93, c[0x0][0x320] ;  /* 0x0000c8005d5d7a20 */ /* 0x000fe20000410000 */
[----:B------:R-:W-:Y:S01]  /*8820*/  FMNMX.FTZ R4, R198, R4, !PT ;  /* 0x00000004c6047209 */ /* 0x000fe20007810000 */
[----:B------:R-:W-:Y:S01]  /*8830*/  FMUL.FTZ R105, R105, c[0x0][0x320] ;  /* 0x0000c80069697a20 */ /* 0x000fe20000410000 */
[----:B------:R-:W1:Y:S01]  /*8840*/  MUFU.TANH R48, R48 ;  /* 0x0000003000307308 */ /* 0x000e620000002400 */
[----:B------:R-:W-:Y:S01]  /*8850*/  FMUL.FTZ R90, R90, c[0x0][0x320] ;  /* 0x0000c8005a5a7a20 */ /* 0x000fe20000410000 */
[----:B---3--:R-:W-:Y:S01]  /*8860*/  FMNMX.FTZ R2, R208, R0, !PT ;  /* 0x00000000d0027209 */ /* 0x008fe20007810000 */
[----:B------:R-:W-:Y:S01]  /*8870*/  FMUL.FTZ R91, R91, c[0x0][0x320] ;  /* 0x0000c8005b5b7a20 */ /* 0x000fe20000410000 */
[----:B----4-:R-:W-:Y:S01]  /*8880*/  MOV R37, c[0x0][0x1e0] ;  /* 0x0000780000257a02 */ /* 0x010fe20000000f00 */
[----:B------:R-:W-:Y:S01]  /*8890*/  FMUL.FTZ R106, R106, c[0x0][0x320] ;  /* 0x0000c8006a6a7a20 */ /* 0x000fe20000410000 */
[----:B------:R-:W-:Y:S01]  /*88a0*/  FMNMX.FTZ R0, R201, R4, !PT ;  /* 0x00000004c9007209 */ /* 0x000fe20007810000 */
[----:B------:R-:W-:Y:S01]  /*88b0*/  FMUL.FTZ R107, R107, c[0x0][0x320] ;  /* 0x0000c8006b6b7a20 */ /* 0x000fe20000410000 */
[----:B------:R-:W-:Y:S01]  /*88c0*/  FMNMX.FTZ R4, R196, R118, !PT ;  /* 0x00000076c4047209 */ /* 0x000fe20007810000 */
[----:B------:R-:W-:Y:S01]  /*88d0*/  FMUL.FTZ R72, R72, c[0x0][0x320] ;  /* 0x0000c80048487a20 */ /* 0x000fe20000410000 */
[----:B------:R-:W3:Y:S01]  /*88e0*/  MUFU.TANH R51, R51 ;  /* 0x0000003300337308 */ /* 0x000ee20000002400 */
[----:B------:R-:W-:Y:S01]  /*88f0*/  FMNMX.FTZ R70, R27, R70, !PT ;  /* 0x000000461b467209 */ /* 0x000fe20007810000 */
[----:B------:R-:W-:Y:S01]  /*8900*/  FMUL.FTZ R73, R73, c[0x0][0x320] ;  /* 0x0000c80049497a20 */ /* 0x000fe20000410000 */
[----:B------:R-:W-:Y:S01]  /*8910*/  FMNMX.FTZ R4, R195, R4, !PT ;  /* 0x00000004c3047209 */ /* 0x000fe20007810000 */
[----:B------:R-:W-:Y:S01]  /*8920*/  FMUL.FTZ R101, R101, c[0x0][0x320] ;  /* 0x0000c80065657a20 */ /* 0x000fe20000410000 */
[----:B------:R-:W-:Y:S01]  /*8930*/  FMNMX.FTZ R0, R50, R0, !PT ;  /* 0x0000000032007209 */ /* 0x000fe20007810000 */
[----:B------:R-:W-:Y:S02]  /*8940*/  FMUL.FTZ R102, R102, c[0x0][0x320] ;  /* 0x0000c80066667a20 */ /* 0x000fe40000410000 */
[----:B------:R-:W-:Y:S02]  /*8950*/  FMUL.FTZ R103, R103, c[0x0][0x320] ;  /* 0x0000c80067677a20 */ /* 0x000fe40000410000 */
[----:B------:R-:W4:Y:S01]  /*8960*/  MUFU.TANH R49, R49 ;  /* 0x0000003100317308 */ /* 0x000f220000002400 */
[----:B------:R-:W-:Y:S02]  /*8970*/  FMUL.FTZ R58, R58, c[0x0][0x320] ;  /* 0x0000c8003a3a7a20 */ /* 0x000fe40000410000 */
[----:B------:R-:W-:Y:S01]  /*8980*/  FMUL.FTZ R108, R108, c[0x0][0x320] ;  /* 0x0000c8006c6c7a20 */ /* 0x000fe20000410000 */
[----:B-1----:R-:W-:Y:S01]  /*8990*/  FMNMX.FTZ R70, R48, R70, !PT ;  /* 0x0000004630467209 */ /* 0x002fe20007810000 */
[----:B------:R-:W-:Y:S02]  /*89a0*/  FMUL.FTZ R78, R78, c[0x0][0x320] ;  /* 0x0000c8004e4e7a20 */ /* 0x000fe40000410000 */
[----:B------:R-:W-:Y:S02]  /*89b0*/  FMUL.FTZ R43, R43, c[0x0][0x320] ;  /* 0x0000c8002b2b7a20 */ /* 0x000fe40000410000 */
[----:B------:R-:W-:Y:S01]  /*89c0*/  FMUL.FTZ R64, R64, c[0x0][0x320] ;  /* 0x0000c80040407a20 */ /* 0x000fe20000410000 */
[----:B------:R-:W1:Y:S01]  /*89d0*/  MUFU.TANH R249, R54 ;  /* 0x0000003600f97308 */ /* 0x000e620000002400 */
[----:B------:R-:W-:Y:S02]  /*89e0*/  FMUL.FTZ R41, R41, c[0x0][0x320] ;  /* 0x0000c80029297a20 */ /* 0x000fe40000410000 */
[----:B------:R-:W-:Y:S01]  /*89f0*/  FMUL.FTZ R67, R67, c[0x0][0x320] ;  /* 0x0000c80043437a20 */ /* 0x000fe20000410000 */
[----:B---3--:R-:W-:Y:S01]  /*8a00*/  FMNMX.FTZ R0, R51, R0, !PT ;  /* 0x0000000033007209 */ /* 0x008fe20007810000 */
[----:B------:R-:W-:Y:S02]  /*8a10*/  FMUL.FTZ R65, R65, c[0x0][0x320] ;  /* 0x0000c80041417a20 */ /* 0x000fe40000410000 */
[----:B------:R-:W-:Y:S02]  /*8a20*/  FMUL.FTZ R59, R59, c[0x0][0x320] ;  /* 0x0000c8003b3b7a20 */ /* 0x000fe40000410000 */
[----:B------:R-:W-:Y:S01]  /*8a30*/  FMUL.FTZ R68, R68, c[0x0][0x320] ;  /* 0x0000c80044447a20 */ /* 0x000fe20000410000 */
[----:B------:R-:W3:Y:S01]  /*8a40*/  MUFU.TANH R215, R52 ;  /* 0x0000003400d77308 */ /* 0x000ee20000002400 */
[----:B------:R-:W-:Y:S02]  /*8a50*/  FMUL.FTZ R46, R46, c[0x0][0x320] ;  /* 0x0000c8002e2e7a20 */ /* 0x000fe40000410000 */
[----:B------:R-:W-:Y:S01]  /*8a60*/  FMUL.FTZ R56, R56, c[0x0][0x320] ;  /* 0x0000c80038387a20 */ /* 0x000fe20000410000 */
[----:B----4-:R-:W-:Y:S01]  /*8a70*/  FMNMX.FTZ R70, R49, R70, !PT ;  /* 0x0000004631467209 */ /* 0x010fe20007810000 */
[----:B------:R-:W-:Y:S02]  /*8a80*/  FMUL.FTZ R71, R71, c[0x0][0x320] ;  /* 0x0000c80047477a20 */ /* 0x000fe40000410000 */
[----:B------:R-:W-:Y:S02]  /*8a90*/  FMUL.FTZ R69, R69, c[0x0][0x320] ;  /* 0x0000c80045457a20 */ /* 0x000fe40000410000 */
[----:B------:R-:W-:Y:S01]  /*8aa0*/  FMUL.FTZ R60, R60, c[0x0][0x320] ;  /* 0x0000c8003c3c7a20 */ /* 0x000fe20000410000 */
[----:B------:R-:W4:Y:S01]  /*8ab0*/  MUFU.TANH R221, R55 ;  /* 0x0000003700dd7308 */ /* 0x000f220000002400 */
[----:B------:R-:W-:Y:S02]  /*8ac0*/  FMUL.FTZ R112, R112, c[0x0][0x320] ;  /* 0x0000c80070707a20 */ /* 0x000fe40000410000 */
[----:B------:R-:W-:Y:S01]  /*8ad0*/  FMUL.FTZ R113, R113, c[0x0][0x320] ;  /* 0x0000c80071717a20 */ /* 0x000fe20000410000 */
[----:B-1----:R-:W-:Y:S01]  /*8ae0*/  FMNMX.FTZ R0, R249, R0, !PT ;  /* 0x00000000f9007209 */ /* 0x002fe20007810000 */
[----:B------:R-:W-:Y:S02]  /*8af0*/  FMUL.FTZ R74, R74, c[0x0][0x320] ;  /* 0x0000c8004a4a7a20 */ /* 0x000fe40000410000 */
[----:B------:R-:W-:Y:S03]  /*8b00*/  FMUL.FTZ R109, R109, c[0x0][0x320] ;  /* 0x0000c8006d6d7a20 */ /* 0x000fe60000410000 */
[----:B------:R1:W1:Y:S01]  /*8b10*/  MUFU.TANH R218, R53 ;  /* 0x0000003500da7308 */ /* 0x0002620000002400 */
[----:B---3--:R-:W-:Y:S09]  /*8b20*/  FMNMX.FTZ R70, R215, R70, !PT ;  /* 0x00000046d7467209 */ /* 0x008ff20007810000 */
[----:B------:R-:W3:Y:S01]  /*8b30*/  MUFU.TANH R223, R66 ;  /* 0x0000004200df7308 */ /* 0x000ee20000002400 */
[----:B----4-:R-:W-:Y:S09]  /*8b40*/  FMNMX.FTZ R0, R221, R0, !PT ;  /* 0x00000000dd007209 */ /* 0x010ff20007810000 */
[----:B------:R-:W4:Y:S01]  /*8b50*/  MUFU.TANH R212, R64 ;  /* 0x0000004000d47308 */ /* 0x000f220000002400 */
[----:B-1----:R-:W2:Y:S01]  /*8b60*/  LDL.64 R52, [R1+0x30] ;  /* 0x0000300001347983 */ /* 0x002ea20000100a00 */
[----:B------:R-:W-:Y:S08]  /*8b70*/  FMNMX.FTZ R70, R218, R70, !PT ;  /* 0x00000046da467209 */ /* 0x000ff00007810000 */
[----:B------:R-:W1:Y:S01]  /*8b80*/  MUFU.TANH R203, R41 ;  /* 0x0000002900cb7308 */ /* 0x000e620000002400 */
[----:B---3--:R-:W-:Y:S09]  /*8b90*/  FMNMX.FTZ R0, R223, R0, !PT ;  /* 0x00000000df007209 */ /* 0x008ff20007810000 */
[----:B------:R-:W-:Y:S01]  /*8ba0*/  MUFU.TANH R216, R43 ;  /* 0x0000002b00d87308 */ /* 0x000fe20000002400 */
[----:B----4-:R-:W-:Y:S09]  /*8bb0*/  FMNMX.FTZ R70, R212, R70, !PT ;  /* 0x00000046d4467209 */ /* 0x010ff20007810000 */
[----:B------:R-:W3:Y:S01]  /*8bc0*/  MUFU.TANH R43, R67 ;  /* 0x00000043002b7308 */ /* 0x000ee20000002400 */
[----:B-1----:R-:W-:Y:S09]  /*8bd0*/  FMNMX.FTZ R2, R203, R2, !PT ;  /* 0x00000002cb027209 */ /* 0x002ff20007810000 */
[----:B------:R-:W1:Y:S10]  /*8be0*/  MUFU.TANH R211, R65 ;  /* 0x0000004100d37308 */ /* 0x000e740000002400 */
[----:B------:R-:W4:Y:S01]  /*8bf0*/  MUFU.TANH R209, R44 ;  /* 0x0000002c00d17308 */ /* 0x000f220000002400 */
[----:B---3--:R-:W-:Y:S04]  /*8c00*/  FMNMX.FTZ R0, R43, R0, !PT ;  /* 0x000000002b007209 */ /* 0x008fe80007810000 */
[----:B------:R-:W-:Y:S05]  /*8c10*/  FMNMX.FTZ R0, R240, R0, !PT ;  /* 0x00000000f0007209 */ /* 0x000fea0007810000 */
[----:B------:R-:W-:Y:S01]  /*8c20*/  MUFU.TANH R248, R59 ;  /* 0x0000003b00f87308 */ /* 0x000fe20000002400 */
[----:B-1----:R-:W-:Y:S09]  /*8c30*/  FMNMX.FTZ R70, R211, R70, !PT ;  /* 0x00000046d3467209 */ /* 0x002ff20007810000 */
[----:B------:R-:W1:Y:S01]  /*8c40*/  MUFU.TANH R59, R68 ;  /* 0x00000044003b7308 */ /* 0x000e620000002400 */
[----:B----4-:R-:W-:Y:S09]  /*8c50*/  FMNMX.FTZ R2, R209, R2, !PT ;  /* 0x00000002d1027209 */ /* 0x010ff20007810000 */
[----:B------:R-:W3:Y:S10]  /*8c60*/  MUFU.TANH R210, R45 ;  /* 0x0000002d00d27308 */ /* 0x000ef40000002400 */
[----:B------:R-:W4:Y:S01]  /*8c70*/  MUFU.TANH R250, R71 ;  /* 0x0000004700fa7308 */ /* 0x000f220000002400 */
[----:B-1----:R-:W-:Y:S09]  /*8c80*/  FMNMX.FTZ R70, R59, R70, !PT ;  /* 0x000000463b467209 */ /* 0x002ff20007810000 */
[----:B------:R-:W-:Y:S01]  /*8c90*/  MUFU.TANH R214, R46 ;  /* 0x0000002e00d67308 */ /* 0x000fe20000002400 */
[----:B---3--:R-:W-:Y:S09]  /*8ca0*/  FMNMX.FTZ R2, R210, R2, !PT ;  /* 0x00000002d2027209 */ /* 0x008ff20007810000 */
        /* <DEDUP_REMOVED lines=10> */
[----:B------:R3:W-:Y:S01]  /*8d50*/  MUFU.TANH R236, R84 ;  /* 0x0000005400ec7308 */ /* 0x0007e20000002400 */
[----:B-1----:R-:W-:Y:S09]  /*8d60*/  FMNMX.FTZ R0, R81, R0, !PT ;  /* 0x0000000051007209 */ /* 0x002ff20007810000 */
[----:B------:R-:W1:Y:S10]  /*8d70*/  MUFU.TANH R14, R14 ;  /* 0x0000000e000e7308 */ /* 0x000e740000002400 */
[----:B------:R-:W4:Y:S01]  /*8d80*/  MUFU.TANH R239, R80 ;  /* 0x0000005000ef7308 */ /* 0x000f220000002400 */
[----:B---3--:R-:W-:Y:S04]  /*8d90*/  MOV R84, R246 ;  /* 0x000000f600547202 */ /* 0x008fe80000000f00 */
[----:B------:R-:W-:Y:S05]  /*8da0*/  FMNMX.FTZ R0, R84, R0, !PT ;  /* 0x0000000054007209 */ /* 0x000fea0007810000 */
[----:B------:R-:W3:Y:S01]  /*8db0*/  MUFU.TANH R237, R86 ;  /* 0x0000005600ed7308 */ /* 0x000ee20000002400 */
[----:B-1----:R-:W-:Y:S09]  /*8dc0*/  FMNMX.FTZ R4, R14, R4, !PT ;  /* 0x000000040e047209 */ /* 0x002ff20007810000 */
[----:B------:R-:W1:Y:S01]  /*8dd0*/  MUFU.TANH R15, R15 ;  /* 0x0000000f000f7308 */ /* 0x000e620000002400 */
[----:B----4-:R-:W-:Y:S04]  /*8de0*/  FMNMX.FTZ R70, R239, R70, !PT ;  /* 0x00000046ef467209 */ /* 0x010fe80007810000 */
[----:B------:R-:W-:Y:S05]  /*8df0*/  FMNMX.FTZ R70, R57, R70, !PT ;  /* 0x0000004639467209 */ /* 0x000fea0007810000 */
[----:B------:R-:W-:Y:S01]  /*8e00*/  MUFU.TANH R217, R47 ;  /* 0x0000002f00d97308 */ /* 0x000fe20000002400 */
[----:B------:R-:W-:Y:S02]  /*8e10*/  FMNMX.FTZ R70, R236, R70, !PT ;  /* 0x00000046ec467209 */ /* 0x000fe40007810000 */
[----:B---3--:R-:W-:Y:S04]  /*8e20*/  MOV R205, R237 ;  /* 0x000000ed00cd7202 */ /* 0x008fe80000000f00 */
[----:B------:R-:W-:Y:S03]  /*8e30*/  FMNMX.FTZ R0, R205, R0, !PT ;  /* 0x00000000cd007209 */ /* 0x000fe60007810000 */
[----:B------:R-:W3:Y:S01]  /*8e40*/  MUFU.TANH R60, R60 ;  /* 0x0000003c003c7308 */ /* 0x000ee20000002400 */
[----:B-1----:R-:W-:Y:S04]  /*8e50*/  FMNMX.FTZ R4, R15, R4, !PT ;  /* 0x000000040f047209 */ /* 0x002fe80007810000 */
[----:B------:R-:W-:Y:S05]  /*8e60*/  FMNMX.FTZ R4, R194, R4, !PT ;  /* 0x00000004c2047209 */ /* 0x000fea0007810000 */
[----:B------:R-:W1:Y:S01]  /*8e70*/  MUFU.TANH R119, R61 ;  /* 0x0000003d00777308 */ /* 0x000e620000002400 */
[----:B------:R-:W-:Y:S09]  /*8e80*/  FMNMX.FTZ R4, R193, R4, !PT ;  /* 0x00000004c1047209 */ /* 0x000ff20007810000 */
[----:B------:R1:W-:Y:S01]  /*8e90*/  MUFU.TANH R47, R63 ;  /* 0x0000003f002f7308 */ /* 0x0003e20000002400 */
[----:B---3--:R-:W-:Y:S09]  /*8ea0*/  FMNMX.FTZ R2, R60, R2, !PT ;  /* 0x000000023c027209 */ /* 0x008ff20007810000 */
[----:B------:R-:W3:Y:S10]  /*8eb0*/  MUFU.TANH R233, R76 ;  /* 0x0000004c00e97308 */ /* 0x000ef40000002400 */
[----:B------:R-:W4:Y:S01]  /*8ec0*/  MUFU.TANH R234, R72 ;  /* 0x0000004800ea7308 */ /* 0x000f220000002400 */
[----:B-1----:R-:W-:Y:S04]  /*8ed0*/  MOV R63, R119 ;  /* 0x00000077003f7202 */ /* 0x002fe80000000f00 */
[----:B------:R-:W-:Y:S05]  /*8ee0*/  FMNMX.FTZ R2, R63, R2, !PT ;  /* 0x000000023f027209 */ /* 0x000fea0007810000 */
[----:B------:R-:W1:Y:S01]  /*8ef0*/  MUFU.TANH R231, R87 ;  /* 0x0000005700e77308 */ /* 0x000e620000002400 */
[----:B---3--:R-:W-:Y:S09]  /*8f00*/  MOV R206, R233 ;  /* 0x000000e900ce7202 */ /* 0x008ff20000000f00 */
[----:B------:R-:W3:Y:S01]  /*8f10*/  MUFU.TANH R220, R85 ;  /* 0x0000005500dc7308 */ /* 0x000ee20000002400 */
[----:B----4-:R-:W-:Y:S04]  /*8f20*/  MOV R207, R234 ;  /* 0x000000ea00cf7202 */ /* 0x010fe80000000f00 */
[----:B------:R-:W-:Y:S05]  /*8f30*/  FMNMX.FTZ R2, R207, R2, !PT ;  /* 0x00000002cf027209 */ /* 0x000fea0007810000 */
[----:B------:R-:W4:Y:S01]  /*8f40*/  MUFU.TANH R247, R73 ;  /* 0x0000004900f77308 */ /* 0x000f220000002400 */
[----:B-1----:R-:W-:Y:S09]  /*8f50*/  FMNMX.FTZ R0, R231, R0, !PT ;  /* 0x00000000e7007209 */ /* 0x002ff20007810000 */
[----:B------:R-:W1:Y:S01]  /*8f60*/  MUFU.TANH R98, R98 ;  /* 0x0000006200627308 */ /* 0x000e620000002400 */
[----:B---3--:R-:W-:Y:S09]  /*8f70*/  FMNMX.FTZ R70, R220, R70, !PT ;  /* 0x00000046dc467209 */ /* 0x008ff20007810000 */
[----:B------:R-:W3:Y:S01]  /*8f80*/  MUFU.TANH R30, R30 ;  /* 0x0000001e001e7308 */ /* 0x000ee20000002400 */
[----:B----4-:R-:W-:Y:S04]  /*8f90*/  MOV R83, R247 ;  /* 0x000000f700537202 */ /* 0x010fe80000000f00 */
[----:B------:R-:W-:Y:S05]  /*8fa0*/  FMNMX.FTZ R2, R83, R2, !PT ;  /* 0x0000000253027209 */ /* 0x000fea0007810000 */
[----:B------:R-:W4:Y:S01]  /*8fb0*/  MUFU.TANH R96, R96 ;  /* 0x0000006000607308 */ /* 0x000f220000002400 */
[----:B------:R-:W-:Y:S02]  /*8fc0*/  FMNMX.FTZ R2, R206, R2, !PT ;  /* 0x00000002ce027209 */ /* 0x000fe40007810000 */
[----:B-1----:R-:W-:Y:S07]  /*8fd0*/  FMNMX.FTZ R0, R98, R0, !PT ;  /* 0x0000000062007209 */ /* 0x002fee0007810000 */
        /* <DEDUP_REMOVED lines=8> */
[----:B------:R1:W3:Y:S01]  /*9060*/  MUFU.TANH R189, R101 ;  /* 0x0000006500bd7308 */ /* 0x0002e20000002400 */
[----:B----4-:R-:W-:Y:S09]  /*9070*/  FMNMX.FTZ R70, R97, R70, !PT ;  /* 0x0000004661467209 */ /* 0x010ff20007810000 */
[----:B------:R-:W4:Y:S10]  /*9080*/  MUFU.TANH R190, R102 ;  /* 0x0000006600be7308 */ /* 0x000f340000002400 */
[----:B------:R-:W2:Y:S01]  /*9090*/  MUFU.TANH R213, R42 ;  /* 0x0000002a00d57308 */ /* 0x000ea20000002400 */
[----:B-1----:R-:W-:Y:S04]  /*90a0*/  MOV R101, R235 ;  /* 0x000000eb00657202 */ /* 0x002fe80000000f00 */
[----:B------:R-:W-:Y:S05]  /*90b0*/  FMNMX.FTZ R70, R101, R70, !PT ;  /* 0x0000004665467209 */ /* 0x000fea0007810000 */
[----:B------:R-:W1:Y:S01]  /*90c0*/  MUFU.TANH R238, R77 ;  /* 0x0000004d00ee7308 */ /* 0x000e620000002400 */
[----:B---3--:R-:W-:Y:S02]  /*90d0*/  FMNMX.FTZ R70, R189, R70, !PT ;  /* 0x00000046bd467209 */ /* 0x008fe40007810000 */
[----:B----4-:R-:W-:Y:S07]  /*90e0*/  FMNMX.FTZ R0, R190, R0, !PT ;  /* 0x00000000be007209 */ /* 0x010fee0007810000 */
[----:B------:R-:W3:Y:S01]  /*90f0*/  MUFU.TANH R103, R103 ;  /* 0x0000006700677308 */ /* 0x000ee20000002400 */
[----:B--2---:R-:W-:Y:S04]  /*9100*/  FMNMX.FTZ R4, R213, R4, !PT ;  /* 0x00000004d5047209 */ /* 0x004fe80007810000 */
[----:B------:R-:W-:Y:S05]  /*9110*/  FMNMX.FTZ R4, R216, R4, !PT ;  /* 0x00000004d8047209 */ /* 0x000fea0007810000 */
[----:B------:R-:W2:Y:S01]  /*9120*/  MUFU.TANH R44, R88 ;  /* 0x00000058002c7308 */ /* 0x000ea20000002400 */
[----:B------:R-:W-:Y:S02]  /*9130*/  FMNMX.FTZ R4, R214, R4, !PT ;  /* 0x00000004d6047209 */ /* 0x000fe40007810000 */
[----:B-1----:R-:W-:Y:S02]  /*9140*/  FMNMX.FTZ R2, R238, R2, !PT ;  /* 0x00000002ee027209 */ /* 0x002fe40007810000 */
[----:B------:R-:W-:Y:S05]  /*9150*/  FMNMX.FTZ R4, R217, R4, !PT ;  /* 0x00000004d9047209 */ /* 0x000fea0007810000 */
[----:B------:R-:W1:Y:S01]  /*9160*/  MUFU.TANH R237, R114 ;  /* 0x0000007200ed7308 */ /* 0x000e620000002400 */
[----:B---3--:R-:W-:Y:S09]  /*9170*/  FMNMX.FTZ R0, R103, R0, !PT ;  /* 0x0000000067007209 */ /* 0x008ff20007810000 */
[----:B------:R-:W-:Y:S01]  /*9180*/  MUFU.TANH R80, R104 ;  /* 0x0000006800507308 */ /* 0x000fe20000002400 */
[----:B--2---:R-:W-:Y:S09]  /*9190*/  FMNMX.FTZ R2, R44, R2, !PT ;  /* 0x000000022c027209 */ /* 0x004ff20007810000 */
[----:B------:R-:W2:Y:S01]  /*91a0*/  MUFU.TANH R104, R112 ;  /* 0x0000007000687308 */ /* 0x000ea20000002400 */
[----:B-1----:R-:W-:Y:S09]  /*91b0*/  FMNMX.FTZ R0, R237, R0, !PT ;  /* 0x00000000ed007209 */ /* 0x002ff20007810000 */
[----:B------:R-:W1:Y:S10]  /*91c0*/  MUFU.TANH R219, R89 ;  /* 0x0000005900db7308 */ /* 0x000e740000002400 */
[----:B------:R-:W3:Y:S01]  /*91d0*/  MUFU.TANH R233, R115 ;  /* 0x0000007300e97308 */ /* 0x000ee20000002400 */
[----:B--2---:R-:W-:Y:S09]  /*91e0*/  FMNMX.FTZ R70, R104, R70, !PT ;  /* 0x0000004668467209 */ /* 0x004ff20007810000 */
[----:B------:R-:W2:Y:S01]  /*91f0*/  MUFU.TANH R252, R58 ;  /* 0x0000003a00fc7308 */ /* 0x000ea20000002400 */
[----:B-1----:R-:W-:Y:S09]  /*9200*/  FMNMX.FTZ R2, R219, R2, !PT ;  /* 0x00000002db027209 */ /* 0x002ff20007810000 */
[----:B------:R-:W1:Y:S01]  /*9210*/  MUFU.TANH R112, R113 ;  /* 0x0000007100707308 */ /* 0x000e620000002400 */
[----:B---3--:R-:W-:Y:S05]  /*9220*/  FMNMX.FTZ R0, R233, R0, !PT ;  /* 0x00000000e9007209 */ /* 0x008fea0007810000 */
[----:B------:R-:W3:Y:S04]  /*9230*/  SHFL.BFLY PT, R69, R0, 0x2, 0x1f ;  /* 0x0c401f0000457f89 */ /* 0x000ee800000e0000 */
[----:B------:R-:W4:Y:S01]  /*9240*/  MUFU.TANH R230, R92 ;  /* 0x0000005c00e67308 */ /* 0x000f220000002400 */
[----:B--2---:R-:W-:Y:S04]  /*9250*/  MOV R82, R252 ;  /* 0x000000fc00527202 */ /* 0x004fe80000000f00 */
[----:B------:R-:W-:Y:S05]  /*9260*/  FMNMX.FTZ R4, R82, R4, !PT ;  /* 0x0000000452047209 */ /* 0x000fea0007810000 */
[----:B------:R-:W2:Y:S01]  /*9270*/  MUFU.TANH R229, R62 ;  /* 0x0000003e00e57308 */ /* 0x000ea20000002400 */
[----:B------:R-:W-:Y:S02]  /*9280*/  FMNMX.FTZ R4, R248, R4, !PT ;  /* 0x00000004f8047209 */ /* 0x000fe40007810000 */
[----:B-1----:R-:W-:Y:S05]  /*9290*/  FMNMX.FTZ R70, R112, R70, !PT ;  /* 0x0000004670467209 */ /* 0x002fea0007810000 */
[----:B------:R-:W1:Y:S02]  /*92a0*/  SHFL.BFLY PT, R5, R70, 0x2, 0x1f ;  /* 0x0c401f0046057f89 */ /* 0x000e6400000e0000 */
[----:B------:R-:W1:Y:S01]  /*92b0*/  MUFU.TANH R62, R93 ;  /* 0x0000005d003e7308 */ /* 0x000e620000002400 */
[----:B---3--:R-:W-:Y:S02]  /*92c0*/  FMNMX.FTZ R69, R0, R69, !PT ;  /* 0x0000004500457209 */ /* 0x008fe40007810000 */
[----:B----4-:R-:W-:Y:S07]  /*92d0*/  FMNMX.FTZ R2, R230, R2, !PT ;  /* 0x00000002e6027209 */ /* 0x010fee0007810000 */
[----:B------:R-:W3:Y:S01]  /*92e0*/  MUFU.TANH R234, R105 ;  /* 0x0000006900ea7308 */ /* 0x000ee20000002400 */
[----:B--2---:R-:W-:Y:S04]  /*92f0*/  FMNMX.FTZ R4, R229, R4, !PT ;  /* 0x00000004e5047209 */ /* 0x004fe80007810000 */
[----:B------:R-:W-:Y:S05]  /*9300*/  FMNMX.FTZ R4, R47, R4, !PT ;  /* 0x000000042f047209 */ /* 0x000fea0007810000 */
[----:B------:R-:W2:Y:S01]  /*9310*/  MUFU.TANH R113, R108 ;  /* 0x0000006c00717308 */ /* 0x000ea20000002400 */
[----:B-1----:R-:W-:Y:S02]  /*9320*/  FMNMX.FTZ R70, R70, R5, !PT ;  /* 0x0000000546467209 */ /* 0x002fe40007810000 */
[----:B------:R-:W-:Y:S01]  /*9330*/  FMNMX.FTZ R2, R62, R2, !PT ;  /* 0x000000023e027209 */ /* 0x000fe20007810000 */
[----:B------:R-:W1:Y:S03]  /*9340*/  SHFL.BFLY PT, R5, R69, 0x1, 0x1f ;  /* 0x0c201f0045057f89 */ /* 0x000e6600000e0000 */
[----:B------:R-:W-:Y:S03]  /*9350*/  FMNMX.FTZ R2, R80, R2, !PT ;  /* 0x0000000250027209 */ /* 0x000fe60007810000 */
[----:B------:R-:W4:Y:S01]  /*9360*/  MUFU.TANH R58, R74 ;  /* 0x0000004a003a7308 */ /* 0x000f220000002400 */
[----:B---3--:R-:W-:Y:S01]  /*9370*/  FMNMX.FTZ R2, R234, R2, !PT ;  /* 0x00000002ea027209 */ /* 0x008fe20007810000 */
[----:B------:R-:W3:Y:S08]  /*9380*/  SHFL.BFLY PT, R6, R70, 0x1, 0x1f ;  /* 0x0c201f0046067f89 */ /* 0x000ef000000e0000 */
[----:B------:R-:W3:Y:S01]  /*9390*/  MUFU.TANH R41, R109 ;  /* 0x0000006d00297308 */ /* 0x000ee20000002400 */
[----:B--2---:R-:W-:Y:S09]  /*93a0*/  FMNMX.FTZ R2, R113, R2, !PT ;  /* 0x0000000271027209 */ /* 0x004ff20007810000 */
[----:B------:R-:W2:Y:S01]  /*93b0*/  MUFU.TANH R232, R75 ;  /* 0x0000004b00e87308 */ /* 0x000ea20000002400 */
[----:B-1----:R-:W-:Y:S02]  /*93c0*/  FMNMX.FTZ R69, R69, R5, !PT ;  /* 0x0000000545457209 */ /* 0x002fe40007810000 */
[----:B----4-:R-:W-:Y:S03]  /*93d0*/  FMNMX.FTZ R4, R58, R4, !PT ;  /* 0x000000043a047209 */ /* 0x010fe60007810000 */
[----:B------:R-:W-:Y:S01]  /*93e0*/  FMUL.FTZ R102, R69, c[0x0][0x2d0] ;  /* 0x0000b40045667a20 */ /* 0x000fe20000410000 */
[----:B---3--:R-:W-:Y:S03]  /*93f0*/  FMNMX.FTZ R70, R70, R6, !PT ;  /* 0x0000000646467209 */ /* 0x008fe60007810000 */
[----:B------:R-:W1:Y:S01]  /*9400*/  MUFU.TANH R243, R78 ;  /* 0x0000004e00f37308 */ /* 0x000e620000002400 */
[--C-:B------:R-:W-:Y:S02]  /*9410*/  FFMA.FTZ R7, R23, c[0x0][0x2d0], -R102.reuse ;  /* 0x0000b40017077a23 */ /* 0x100fe40000010866 */
[----:B------:R-:W-:Y:S01]  /*9420*/  FFMA.FTZ R9, R35, c[0x0][0x2d0], -R102 ;  /* 0x0000b40023097a23 */ /* 0x000fe20000010866 */
[----:B------:R-:W-:Y:S01]  /*9430*/  FMNMX.FTZ R2, R41, R2, !PT ;  /* 0x0000000229027209 */ /* 0x000fe20007810000 */
[----:B------:R-:W-:Y:S04]  /*9440*/  FMUL.FTZ R105, R70, c[0x0][0x2d0] ;  /* 0x0000b40046697a20 */ /* 0x000fe80000410000 */
[--C-:B------:R-:W-:Y:S01]  /*9450*/  FFMA.FTZ R5, R21, c[0x0][0x2d0], -R105.reuse ;  /* 0x0000b40015057a23 */ /* 0x100fe20000010869 */
[----:B------:R-:W3:Y:S01]  /*9460*/  MUFU.TANH R244, R79 ;  /* 0x0000004f00f47308 */ /* 0x000ee20000002400 */
[--C-:B------:R-:W-:Y:S01]  /*9470*/  FFMA.FTZ R6, R20, c[0x0][0x2d0], -R105.reuse ;  /* 0x0000b40014067a23 */ /* 0x100fe20000010869 */
[----:B------:R-:W4:Y:S01]  /*9480*/  SHFL.BFLY PT, R68, R2, 0x2, 0x1f ;  /* 0x0c401f0002447f89 */ /* 0x000f2200000e0000 */
[--C-:B------:R-:W-:Y:S01]  /*9490*/  FFMA.FTZ R101, R101, c[0x0][0x2d0], -R105.reuse ;  /* 0x0000b40065657a23 */ /* 0x100fe20000010869 */
[----:B--2---:R-:W-:Y:S01]  /*94a0*/  FMNMX.FTZ R4, R232, R4, !PT ;  /* 0x00000004e8047209 */ /* 0x004fe20007810000 */
[----:B------:R-:W-:Y:S01]  /*94b0*/  FMUL.FTZ R75, R110, c[0x0][0x320] ;  /* 0x0000c8006e4b7a20 */ /* 0x000fe20000410000 */
[----:B------:R-:W-:Y:S01]  /*94c0*/  MOV R110, R44 ;  /* 0x0000002c006e7202 */ /* 0x000fe20000000f00 */
[--C-:B------:R-:W-:Y:S03]  /*94d0*/  FFMA.FTZ R104, R104, c[0x0][0x2d0], -R105.reuse ;  /* 0x0000b40068687a23 */ /* 0x100fe60000010869 */
[----:B------:R-:W2:Y:S01]  /*94e0*/  MUFU.TANH R61, R90 ;  /* 0x0000005a003d7308 */ /* 0x000ea20000002400 */
[----:B-1----:R-:W-:Y:S04]  /*94f0*/  MOV R114, R243 ;  /* 0x000000f300727202 */ /* 0x002fe80000000f00 */
[----:B------:R-:W-:Y:S05]  /*9500*/  FMNMX.FTZ R0, R114, R4, !PT ;  /* 0x0000000472007209 */ /* 0x000fea0007810000 */
[----:B------:R-:W1:Y:S01]  /*9510*/  MUFU.TANH R245, R91 ;  /* 0x0000005b00f57308 */ /* 0x000e620000002400 */
[----:B---3--:R-:W-:Y:S02]  /*9520*/  MOV R115, R244 ;  /* 0x000000f400737202 */ /* 0x008fe40000000f00 */
[----:B----4-:R-:W-:Y:S02]  /*9530*/  FMNMX.FTZ R68, R2, R68, !PT ;  /* 0x0000004402447209 */ /* 0x010fe40007810000 */
[----:B------:R-:W-:Y:S05]  /*9540*/  FMNMX.FTZ R0, R115, R0, !PT ;  /* 0x0000000073007209 */ /* 0x000fea0007810000 */
[----:B------:R-:W3:Y:S01]  /*9550*/  MUFU.TANH R100, R94 ;  /* 0x0000005e00647308 */ /* 0x000ee20000002400 */
[----:B--2---:R-:W-:Y:S01]  /*9560*/  FMNMX.FTZ R4, R61, R0, !PT ;  /* 0x000000003d047209 */ /* 0x004fe20007810000 */
[----:B------:R-:W-:Y:S01]  /*9570*/  FMUL.FTZ R0, R111, c[0x0][0x320] ;  /* 0x0000c8006f007a20 */ /* 0x000fe20000410000 */
[----:B------:R-:W-:Y:S07]  /*9580*/  MOV R111, R81 ;  /* 0x00000051006f7202 */ /* 0x000fee0000000f00 */
[----:B------:R-:W2:Y:S01]  /*9590*/  MUFU.TANH R188, R95 ;  /* 0x0000005f00bc7308 */ /* 0x000ea20000002400 */
[----:B-1----:R-:W-:Y:S04]  /*95a0*/  MOV R109, R245 ;  /* 0x000000f5006d7202 */ /* 0x002fe80000000f00 */
[----:B------:R-:W-:Y:S05]  /*95b0*/  FMNMX.FTZ R2, R109, R4, !PT ;  /* 0x000000046d027209 */ /* 0x000fea0007810000 */
[----:B------:R1:W4:Y:S01]  /*95c0*/  MUFU.TANH R235, R106 ;  /* 0x0000006a00eb7308 */ /* 0x0003220000002400 */
[----:B------:R-:W4:Y:S01]  /*95d0*/  SHFL.BFLY PT, R4, R68, 0x1, 0x1f ;  /* 0x0c201f0044047f89 */ /* 0x000f2200000e0000 */
[----:B---3--:R-:W-:Y:S08]  /*95e0*/  FMNMX.FTZ R2, R100, R2, !PT ;  /* 0x0000000264027209 */ /* 0x008ff00007810000 */
[----:B------:R3:W-:Y:S01]  /*95f0*/  MUFU.TANH R74, R0 ;  /* 0x00000000004a7308 */ /* 0x0007e20000002400 */
[----:B--2---:R-:W-:Y:S09]  /*9600*/  FMNMX.FTZ R2, R188, R2, !PT ;  /* 0x00000002bc027209 */ /* 0x004ff20007810000 */
[----:B------:R-:W2:Y:S01]  /*9610*/  MUFU.TANH R42, R107 ;  /* 0x0000006b002a7308 */ /* 0x000ea20000002400 */
[----:B-1----:R-:W-:Y:S02]  /*9620*/  MOV R106, R83 ;  /* 0x00000053006a7202 */ /* 0x002fe40000000f00 */
[----:B----4-:R-:W-:Y:S01]  /*9630*/  FMNMX.FTZ R68, R68, R4, !PT ;  /* 0x0000000444447209 */ /* 0x010fe20007810000 */
[----:B------:R-:W-:Y:S01]  /*9640*/  FFMA.FTZ R4, R185, c[0x0][0x2d0], -R105 ;  /* 0x0000b400b9047a23 */ /* 0x000fe20000010869 */
[----:B------:R-:W-:Y:S05]  /*9650*/  MOV R185, R62 ;  /* 0x0000003e00b97202 */ /* 0x000fea0000000f00 */
[----:B------:R-:W1:Y:S01]  /*9660*/  MUFU.TANH R75, R75 ;  /* 0x0000004b004b7308 */ /* 0x000e620000002400 */
[----:B------:R-:W-:Y:S02]  /*9670*/  FMUL.FTZ R108, R68, c[0x0][0x2d0] ;  /* 0x0000b400446c7a20 */ /* 0x000fe40000410000 */
[----:B---3--:R-:W-:Y:S01]  /*9680*/  FADD.FTZ R0, -R70, R3 ;  /* 0x0000000346007221 */ /* 0x008fe20000010100 */
[----:B------:R-:W-:Y:S01]  /*9690*/  FMNMX.FTZ R3, R235, R2, !PT ;  /* 0x00000002eb037209 */ /* 0x000fe20007810000 */
[----:B------:R-:W-:Y:S02]  /*96a0*/  FFMA.FTZ R44, R208, c[0x0][0x2d0], -R108 ;  /* 0x0000b400d02c7a23 */ /* 0x000fe4000001086c */
[----:B------:R-:W-:Y:S03]  /*96b0*/  FMUL.FTZ R2, R0, c[0x0][0x2d0] ;  /* 0x0000b40000027a20 */ /* 0x000fe60000410000 */
[----:B------:R-:W-:Y:S01]  /*96c0*/  MUFU.EX2 R246, R4 ;  /* 0x0000000400f67308 */ /* 0x000fe20000000800 */
[----:B--2---:R-:W-:Y:S02]  /*96d0*/  FMNMX.FTZ R0, R42, R3, !PT ;  /* 0x000000032a007209 */ /* 0x004fe40007810000 */
[----:B------:R-:W-:Y:S07]  /*96e0*/  MOV R107, R80 ;  /* 0x00000050006b7202 */ /* 0x000fee0000000f00 */
[----:B------:R2:W3:Y:S01]  /*96f0*/  MUFU.EX2 R73, R2 ;  /* 0x0000000200497308 */ /* 0x0004e20000000800 */
[----:B-1----:R-:W-:Y:S04]  /*9700*/  FMNMX.FTZ R0, R75, R0, !PT ;  /* 0x000000004b007209 */ /* 0x002fe80007810000 */
[----:B------:R-:W-:Y:S05]  /*9710*/  FMNMX.FTZ R0, R74, R0, !PT ;  /* 0x000000004a007209 */ /* 0x000fea0007810000 */
[----:B------:R1:W-:Y:S01]  /*9720*/  MUFU.EX2 R87, R5 ;  /* 0x0000000500577308 */ /* 0x0003e20000000800 */
[----:B------:R-:W4:Y:S09]  /*9730*/  SHFL.BFLY PT, R3, R0, 0x2, 0x1f ;  /* 0x0c401f0000037f89 */ /* 0x000f3200000e0000 */
[----:B------:R-:W-:Y:S01]  /*9740*/  MUFU.EX2 R85, R6 ;  /* 0x0000000600557308 */ /* 0x000fe20000000800 */
[----:B--2---:R-:W-:Y:S01]  /*9750*/  FADD.FTZ R2, -R69, R116 ;  /* 0x0000007445027221 */ /* 0x004fe20000010100 */
[----:B------:R-:W-:Y:S03]  /*9760*/  MOV R116, R58 ;  /* 0x0000003a00747202 */ /* 0x000fe60000000f00 */
[----:B------:R-:W-:Y:S05]  /*9770*/  FMUL.FTZ R2, R2, c[0x0][0x2d0] ;  /* 0x0000b40002027a20 */ /* 0x000fea0000410000 */
[----:B------:R2:W-:Y:S01]  /*9780*/  MUFU.EX2 R88, R7 ;  /* 0x0000000700587308 */ /* 0x0005e20000000800 */
[--C-:B-1----:R-:W-:Y:S01]  /*9790*/  FFMA.FTZ R5, R22, c[0x0][0x2d0], -R102.reuse ;  /* 0x0000b40016057a23 */ /* 0x102fe20000010866 */
[----:B----4-:R-:W-:Y:S01]  /*97a0*/  FMNMX.FTZ R0, R0, R3, !PT ;  /* 0x0000000300007209 */ /* 0x010fe20007810000 */
[----:B------:R-:W-:Y:S07]  /*97b0*/  FFMA.FTZ R3, R17, c[0x0][0x2d0], -R105 ;  /* 0x0000b40011037a23 */ /* 0x000fee0000010869 */
[----:B------:R1:W-:Y:S01]  /*97c0*/  MUFU.EX2 R72, R2 ;  /* 0x0000000200487308 */ /* 0x0003e20000000800 */
[----:B---3--:R-:W-:Y:S01]  /*97d0*/  FMUL.FTZ R17, R73, R133 ;  /* 0x0000008549117220 */ /* 0x008fe20000410000 */
[----:B------:R-:W-:Y:S08]  /*97e0*/  MOV R133, R82 ;  /* 0x0000005200857202 */ /* 0x000ff00000000f00 */
[----:B------:R3:W-:Y:S01]  /*97f0*/  MUFU.EX2 R10, R3 ;  /* 0x00000003000a7308 */ /* 0x0007e20000000800 */
[----:B--2---:R-:W-:Y:S09]  /*9800*/  @P0 MOV R7, R53 ;  /* 0x0000003500070202 */ /* 0x004ff20000000f00 */
[----:B------:R-:W-:Y:S01]  /*9810*/  MUFU.EX2 R86, R5 ;  /* 0x0000000500567308 */ /* 0x000fe20000000800 */
[----:B-1----:R-:W-:Y:S04]  /*9820*/  FADD.FTZ R2, -R68, R117 ;  /* 0x0000007544027221 */ /* 0x002fe80000010100 */
[----:B------:R-:W-:Y:S05]  /*9830*/  FMUL.FTZ R2, R2, c[0x0][0x2d0] ;  /* 0x0000b40002027a20 */ /* 0x000fea0000410000 */
[----:B------:R-:W-:Y:S01]  /*9840*/  MUFU.EX2 R93, R9 ;  /* 0x00000009005d7308 */ /* 0x000fe20000000800 */
[--C-:B---3--:R-:W-:Y:S01]  /*9850*/  FFMA.FTZ R3, R187, c[0x0][0x2d0], -R102.reuse ;  /* 0x0000b400bb037a23 */ /* 0x108fe20000010866 */
[----:B------:R-:W-:Y:S08]  /*9860*/  MOV R187, R41 ;  /* 0x0000002900bb7202 */ /* 0x000ff00000000f00 */
[----:B------:R1:W-:Y:S10]  /*9870*/  MUFU.EX2 R244, R3 ;  /* 0x0000000300f47308 */ /* 0x0003f40000000800 */
[----:B------:R2:W3:Y:S01]  /*9880*/  MUFU.EX2 R71, R2 ;  /* 0x0000000200477308 */ /* 0x0004e20000000800 */
[--C-:B-1----:R-:W-:Y:S01]  /*9890*/  FFMA.FTZ R3, R186, c[0x0][0x2d0], -R102.reuse ;  /* 0x0000b400ba037a23 */ /* 0x102fe20000010866 */
[----:B------:R-:W-:Y:S08]  /*98a0*/  MOV R186, R220 ;  /* 0x000000dc00ba7202 */ /* 0x000ff00000000f00 */
[----:B------:R1:W4:Y:S01]  /*98b0*/  MUFU.EX2 R245, R3 ;  /* 0x0000000300f57308 */ /* 0x0003220000000800 */
[--C-:B--2---:R-:W-:Y:S01]  /*98c0*/  FFMA.FTZ R2, R184, c[0x0][0x2d0], -R105.reuse ;  /* 0x0000b400b8027a23 */ /* 0x104fe20000010869 */
[----:B------:R-:W-:Y:S01]  /*98d0*/  MOV R184, R42 ;  /* 0x0000002a00b87202 */ /* 0x000fe20000000f00 */
[----:B---3--:R-:W-:Y:S07]  /*98e0*/  FMUL.FTZ R41, R71, R157 ;  /* 0x0000009d47297220 */ /* 0x008fee0000410000 */
[----:B------:R2:W3:Y:S01]  /*98f0*/  MUFU.EX2 R247, R2 ;  /* 0x0000000200f77308 */ /* 0x0004e20000000800 */
[----:B-1----:R-:W-:Y:S01]  /*9900*/  FFMA.FTZ R3, R18, c[0x0][0x2d0], -R102 ;  /* 0x0000b40012037a23 */ /* 0x002fe20000010866 */
[----:B----4-:R-:W-:Y:S01]  /*9910*/  F2FP.PACK_AB R77, R245, R244 ;  /* 0x000000f4f54d723e */ /* 0x010fe200000000ff */
[----:B------:R-:W-:Y:S01]  /*9920*/  FMUL.FTZ R18, R72, R134 ;  /* 0x0000008648127220 */ /* 0x000fe20000410000 */
[----:B------:R-:W-:Y:S06]  /*9930*/  MOV R134, R63 ;  /* 0x0000003f00867202 */ /* 0x000fec0000000f00 */
[----:B------:R1:W-:Y:S01]  /*9940*/  MUFU.EX2 R119, R3 ;  /* 0x0000000300777308 */ /* 0x0003e20000000800 */
[--C-:B--2---:R-:W-:Y:S01]  /*9950*/  FFMA.FTZ R2, R16, c[0x0][0x2d0], -R105.reuse ;  /* 0x0000b40010027a23 */ /* 0x104fe20000010869 */
[----:B---3--:R-:W-:Y:S01]  /*9960*/  F2FP.PACK_AB R76, R247, R246 ;  /* 0x000000f6f74c723e */ /* 0x008fe200000000ff */
[----:B------:R-:W-:Y:S07]  /*9970*/  FFMA.FTZ R16, R27, c[0x0][0x2d0], -R105 ;  /* 0x0000b4001b107a23 */ /* 0x000fee0000010869 */
[----:B------:R2:W-:Y:S10]  /*9980*/  MUFU.EX2 R252, R2 ;  /* 0x0000000200fc7308 */ /* 0x0005f40000000800 */
[----:B------:R3:W-:Y:S01]  /*9990*/  MUFU.EX2 R35, R16 ;  /* 0x0000001000237308 */ /* 0x0007e20000000800 */
[--C-:B-1----:R-:W-:Y:S09]  /*99a0*/  FFMA.FTZ R3, R197, c[0x0][0x2d0], -R108.reuse ;  /* 0x0000b400c5037a23 */ /* 0x102ff2000001086c */
[----:B------:R1:W-:Y:S01]  /*99b0*/  MUFU.EX2 R222, R3 ;  /* 0x0000000300de7308 */ /* 0x0003e20000000800 */
[----:B--2---:R-:W2:Y:S01]  /*99c0*/  SHFL.BFLY PT, R2, R0, 0x1, 0x1f ;  /* 0x0c201f0000027f89 */ /* 0x004ea200000e0000 */
[----:B---3--:R-:W-:Y:S01]  /*99d0*/  FMUL.FTZ R16, R73, R132 ;  /* 0x0000008449107220 */ /* 0x008fe20000410000 */
[----:B------:R-:W-:Y:S01]  /*99e0*/  MOV R132, R84 ;  /* 0x0000005400847202 */ /* 0x000fe20000000f00 */
[----:B-1----:R-:W-:Y:S01]  /*99f0*/  FFMA.FTZ R3, R192, c[0x0][0x2d0], -R108 ;  /* 0x0000b400c0037a23 */ /* 0x002fe2000001086c */
[----:B------:R-:W-:Y:S01]  /*9a00*/  MOV R192, R61 ;  /* 0x0000003d00c07202 */ /* 0x000fe20000000f00 */
[----:B------:R-:W-:Y:S04]  /*9a10*/  FMUL.FTZ R61, R71, R177 ;  /* 0x000000b1473d7220 */ /* 0x000fe80000410000 */
        /* <DEDUP_REMOVED lines=10> */
[----:B------:R-:W-:Y:S02]  /*9ac0*/  MOV R118, R10 ;  /* 0x0000000a00767202 */ /* 0x000fe40000000f00 */
[----:B----4-:R-:W-:Y:S01]  /*9ad0*/  F2FP.PACK_AB R79, R204, R119 ;  /* 0x00000077cc4f723e */ /* 0x010fe200000000ff */
[----:B------:R-:W-:Y:S01]  /*9ae0*/  FMUL.FTZ R0, R0, c[0x0][0x2d0] ;  /* 0x0000b40000007a20 */ /* 0x000fe20000410000 */
[----:B------:R-:W-:Y:S05]  /*9af0*/  F2FP.PACK_AB R78, R118, R252 ;  /* 0x000000fc764e723e */ /* 0x000fea00000000ff */
[----:B------:R-:W2:Y:S01]  /*9b00*/  MUFU.EX2 R0, R0 ;  /* 0x0000000000007308 */ /* 0x000ea20000000800 */
[----:B-1----:R-:W-:Y:S09]  /*9b10*/  FFMA.FTZ R3, R13, c[0x0][0x2d0], -R108 ;  /* 0x0000b4000d037a23 */ /* 0x002ff2000001086c */
[----:B------:R1:W-:Y:S01]  /*9b20*/  MUFU.EX2 R45, R3 ;  /* 0x00000003002d7308 */ /* 0x0003e20000000800 */
[C---:B--2---:R-:W-:Y:S02]  /*9b30*/  FMUL.FTZ R27, R0.reuse, R143 ;  /* 0x0000008f001b7220 */ /* 0x044fe40000410000 */
[C---:B------:R-:W-:Y:S02]  /*9b40*/  FMUL.FTZ R42, R0.reuse, R158 ;  /* 0x0000009e002a7220 */ /* 0x040fe40000410000 */
[C---:B------:R-:W-:Y:S02]  /*9b50*/  FMUL.FTZ R58, R0.reuse, R174 ;  /* 0x000000ae003a7220 */ /* 0x040fe40000410000 */
[C---:B------:R-:W-:Y:S02]  /*9b60*/  FMUL.FTZ R62, R0.reuse, R178 ;  /* 0x000000b2003e7220 */ /* 0x040fe40000410000 */
[----:B------:R-:W-:Y:S02]  /*9b70*/  FMUL.FTZ R63, R0, R179 ;  /* 0x000000b3003f7220 */ /* 0x000fe40000410000 */
[----:B-1----:R-:W-:Y:S04]  /*9b80*/  FMUL.FTZ R3, R2, c[0x0][0x2d0] ;  /* 0x0000b40002037a20 */ /* 0x002fe80000410000 */
[--C-:B------:R-:W-:Y:S02]  /*9b90*/  FFMA.FTZ R4, R196, c[0x0][0x2d0], -R3.reuse ;  /* 0x0000b400c4047a23 */ /* 0x100fe40000010803 */
[--C-:B------:R-:W-:Y:S02]  /*9ba0*/  FFMA.FTZ R60, R213, c[0x0][0x2d0], -R3.reuse ;  /* 0x0000b400d53c7a23 */ /* 0x100fe40000010803 */
[----:B------:R1:W-:Y:S01]  /*9bb0*/  MUFU.EX2 R117, R4 ;  /* 0x0000000400757308 */ /* 0x0003e20000000800 */
[--C-:B------:R-:W-:Y:S02]  /*9bc0*/  FFMA.FTZ R100, R100, c[0x0][0x2d0], -R3.reuse ;  /* 0x0000b40064647a23 */ /* 0x100fe40000010803 */
[--C-:B-1----:R-:W-:Y:S07]  /*9bd0*/  FFMA.FTZ R4, R195, c[0x0][0x2d0], -R3.reuse ;  /* 0x0000b400c3047a23 */ /* 0x102fee0000010803 */
[----:B------:R1:W2:Y:S02]  /*9be0*/  MUFU.EX2 R191, R4 ;  /* 0x0000000400bf7308 */ /* 0x0002a40000000800 */
[--C-:B-1----:R-:W-:Y:S01]  /*9bf0*/  FFMA.FTZ R4, R14, c[0x0][0x2d0], -R3.reuse ;  /* 0x0000b4000e047a23 */ /* 0x102fe20000010803 */
[----:B--2---:R-:W-:Y:S07]  /*9c00*/  F2FP.PACK_AB R65, R191, R117 ;  /* 0x00000075bf41723e */ /* 0x004fee00000000ff */
[----:B------:R1:W-:Y:S02]  /*9c10*/  MUFU.EX2 R200, R4 ;  /* 0x0000000400c87308 */ /* 0x0003e40000000800 */
[----:B-1----:R-:W-:Y:S01]  /*9c20*/  FFMA.FTZ R4, R15, c[0x0][0x2d0], -R3 ;  /* 0x0000b4000f047a23 */ /* 0x002fe20000010803 */
[----:B------:R-:W-:Y:S07]  /*9c30*/  @P0 SHF.L.U32 R15, R37, 0x5, RZ ;  /* 0x00000005250f0819 */ /* 0x000fee00000006ff */
[----:B------:R1:W2:Y:S02]  /*9c40*/  MUFU.EX2 R202, R4 ;  /* 0x0000000400ca7308 */ /* 0x0002a40000000800 */
[--C-:B-1----:R-:W-:Y:S01]  /*9c50*/  FFMA.FTZ R4, R32, c[0x0][0x2d0], -R105.reuse ;  /* 0x0000b40020047a23 */ /* 0x102fe20000010869 */
[----:B--2---:R-:W-:Y:S07]  /*9c60*/  F2FP.PACK_AB R67, R202, R200 ;  /* 0x000000c8ca43723e */ /* 0x004fee00000000ff */
[----:B------:R1:W-:Y:S02]  /*9c70*/  MUFU.EX2 R89, R4 ;  /* 0x0000000400597308 */ /* 0x0003e40000000800 */
[----:B-1----:R-:W-:Y:S08]  /*9c80*/  FFMA.FTZ R4, R33, c[0x0][0x2d0], -R105 ;  /* 0x0000b40021047a23 */ /* 0x002ff00000010869 */
[----:B------:R1:W-:Y:S02]  /*9c90*/  MUFU.EX2 R92, R4 ;  /* 0x00000004005c7308 */ /* 0x0003e40000000800 */
        /* <DEDUP_REMOVED lines=8> */
[----:B------:R-:W-:Y:S03]  /*9d20*/  @P0 SHF.L.U64.HI R14, R37, 0x5, R38 ;  /* 0x00000005250e0819 */ /* 0x000fe60000010226 */
[----:B------:R-:W-:Y:S01]  /*9d30*/  @P0 IMAD R5, R5, 0x70, RZ ;  /* 0x0000007005050824 */ /* 0x000fe200078e02ff */
[----:B------:R-:W-:Y:S01]  /*9d40*/  @P0 LEA R4, P3, R6, c[0x0][0x1c8], 0x1 ;  /* 0x0000720006040a11 */ /* 0x000fe200078608ff */
[----:B------:R-:W-:Y:S03]  /*9d50*/  FFMA.FTZ R8, R34, c[0x0][0x2d0], -R102 ;  /* 0x0000b40022087a23 */ /* 0x000fe60000010866 */
[----:B------:R-:W-:Y:S01]  /*9d60*/  @P0 IADD3 R5, R7, R5, RZ ;  /* 0x0000000507050210 */ /* 0x000fe20007ffe0ff */
[----:B------:R1:W2:Y:S03]  /*9d70*/  MUFU.EX2 R90, R8 ;  /* 0x00000008005a7308 */ /* 0x0002a60000000800 */
[----:B------:R-:W-:Y:S01]  /*9d80*/  @P0 LEA.HI.X R5, R6, c[0x0][0x1cc], R5, 0x1, P3 ;  /* 0x0000730006050a11 */ /* 0x000fe200018f0c05 */
[--C-:B------:R-:W-:Y:S02]  /*9d90*/  FFMA.FTZ R6, R24, c[0x0][0x2d0], -R108.reuse ;  /* 0x0000b40018067a23 */ /* 0x100fe4000001086c */
[--C-:B------:R-:W-:Y:S02]  /*9da0*/  FFMA.FTZ R24, R49, c[0x0][0x2d0], -R105.reuse ;  /* 0x0000b40031187a23 */ /* 0x100fe40000010869 */
[----:B------:R3:W-:Y:S01]  /*9db0*/  @P0 LDGSTS.E.BYPASS.LTC128B.128 [R241+0x3900], [R4.64], !P2 ;  /* 0x0390000004f10fae */ /* 0x0007e2000d101d48 */
[----:B------:R-:W-:Y:S01]  /*9dc0*/  FMUL.FTZ R49, R73, R165 ;  /* 0x000000a549317220 */ /* 0x000fe20000410000 */
[----:B------:R4:W3:Y:S01]  /*9dd0*/  MUFU.EX2 R33, R6 ;  /* 0x0000000600217308 */ /* 0x0008e20000000800 */
[-C--:B-1----:R-:W-:Y:S02]  /*9de0*/  @P0 IADD3 R8, P1, R4, R15.reuse, RZ ;  /* 0x0000000f04080210 */ /* 0x082fe40007f3e0ff */
[----:B--2---:R-:W-:Y:S02]  /*9df0*/  MOV R143, R90 ;  /* 0x0000005a008f7202 */ /* 0x004fe40000000f00 */
[-C--:B------:R-:W-:Y:S02]  /*9e00*/  @P0 IADD3.X R9, R5, R14.reuse, RZ, P1, !PT ;  /* 0x0000000e05090210 */ /* 0x080fe40000ffe4ff */
[-C--:B------:R-:W-:Y:S03]  /*9e10*/  @P0 IADD3 R12, P4, R8, R15.reuse, RZ ;  /* 0x0000000f080c0210 */ /* 0x080fe60007f9e0ff */
[----:B------:R1:W-:Y:S01]  /*9e20*/  @P0 LDGSTS.E.BYPASS.LTC128B.128 [R241+0x4100], [R8.64], !P2 ;  /* 0x0410000008f10fae */ /* 0x0003e2000d101d48 */
[----:B------:R-:W-:Y:S01]  /*9e30*/  @P0 IADD3.X R13, R9, R14, RZ, P4, !PT ;  /* 0x0000000e090d0210 */ /* 0x000fe200027fe4ff */
[--C-:B---3--:R-:W-:Y:S01]  /*9e40*/  FFMA.FTZ R4, R25, c[0x0][0x2d0], -R108.reuse ;  /* 0x0000b40019047a23 */ /* 0x108fe2000001086c */
[----:B------:R-:W-:Y:S01]  /*9e50*/  @P0 IADD3 R10, P3, R12, R15, RZ ;  /* 0x0000000f0c0a0210 */ /* 0x000fe20007f7e0ff */
[----:B------:R-:W-:Y:S01]  /*9e60*/  FMUL.FTZ R25, R71, R141 ;  /* 0x0000008d47197220 */ /* 0x000fe20000410000 */
[----:B------:R-:W-:Y:S01]  /*9e70*/  MOV R141, R92 ;  /* 0x0000005c008d7202 */ /* 0x000fe20000000f00 */
[----:B------:R2:W3:Y:S01]  /*9e80*/  MUFU.EX2 R34, R4 ;  /* 0x0000000400227308 */ /* 0x0004e20000000800 */
[-C--:B------:R-:W-:Y:S01]  /*9e90*/  @P0 IADD3.X R11, R13, R14.reuse, RZ, P3, !PT ;  /* 0x0000000e0d0b0210 */ /* 0x080fe20001ffe4ff */
[----:B------:R3:W-:Y:S01]  /*9ea0*/  @P0 LDGSTS.E.BYPASS.LTC128B.128 [R241+0x4900], [R12.64], !P2 ;  /* 0x049000000cf10fae */ /* 0x0007e2000d101d48 */
[-C--:B----4-:R-:W-:Y:S01]  /*9eb0*/  @P0 IADD3 R6, P1, R10, R15.reuse, RZ ;  /* 0x0000000f0a060210 */ /* 0x090fe20007f3e0ff */
[--C-:B------:R-:W-:Y:S03]  /*9ec0*/  FFMA.FTZ R92, R215, c[0x0][0x2d0], -R105.reuse ;  /* 0x0000b400d75c7a23 */ /* 0x100fe60000010869 */
[-C--:B------:R-:W-:Y:S03]  /*9ed0*/  @P0 IADD3.X R7, R11, R14.reuse, RZ, P1, !PT ;  /* 0x0000000e0b070210 */ /* 0x080fe60000ffe4ff */
[----:B------:R4:W-:Y:S08]  /*9ee0*/  @P0 LDGSTS.E.BYPASS.LTC128B.128 [R241+0x5100], [R10.64], !P2 ;  /* 0x051000000af10fae */ /* 0x0009f0000d101d48 */
[----:B------:R4:W-:Y:S01]  /*9ef0*/  @P0 LDGSTS.E.BYPASS.LTC128B.128 [R241+0x5900], [R6.64], !P2 ;  /* 0x0590000006f10fae */ /* 0x0009e2000d101d48 */
[----:B-1----:R-:W-:Y:S02]  /*9f00*/  FFMA.FTZ R9, R28, c[0x0][0x2d0], -R108 ;  /* 0x0000b4001c097a23 */ /* 0x002fe4000001086c */
[----:B------:R-:W-:Y:S01]  /*9f10*/  FFMA.FTZ R28, R198, c[0x0][0x2d0], -R102 ;  /* 0x0000b400c61c7a23 */ /* 0x000fe20000010866 */
[----:B--2---:R-:W-:Y:S01]  /*9f20*/  @P0 IADD3 R4, P3, R6, R15, RZ ;  /* 0x0000000f06040210 */ /* 0x004fe20007f7e0ff */
[----:B------:R1:W2:Y:S01]  /*9f30*/  MUFU.EX2 R91, R9 ;  /* 0x00000009005b7308 */ /* 0x0002a20000000800 */
[----:B------:R-:W-:Y:S02]  /*9f40*/  MOV R198, R251 ;  /* 0x000000fb00c67202 */ /* 0x000fe40000000f00 */
[----:B------:R-:W-:Y:S01]  /*9f50*/  @P0 IADD3.X R5, R7, R14, RZ, P3, !PT ;  /* 0x0000000e07050210 */ /* 0x000fe20001ffe4ff */
[----:B---3--:R-:W-:Y:S01]  /*9f60*/  FFMA.FTZ R12, R26, c[0x0][0x2d0], -R105 ;  /* 0x0000b4001a0c7a23 */ /* 0x008fe20000010869 */
[----:B------:R-:W-:Y:S01]  /*9f70*/  @P0 IADD3 R8, P1, R4, R15, RZ ;  /* 0x0000000f04080210 */ /* 0x000fe20007f3e0ff */
[----:B------:R-:W-:Y:S01]  /*9f80*/  FMUL.FTZ R13, R71, R129 ;  /* 0x00000081470d7220 */ /* 0x000fe20000410000 */
[----:B------:R-:W-:Y:S01]  /*9f90*/  MOV R129, R85 ;  /* 0x0000005500817202 */ /* 0x000fe20000000f00 */
[----:B------:R3:W-:Y:S01]  /*9fa0*/  @P0 LDGSTS.E.BYPASS.LTC128B.128 [R241+0x6100], [R4.64], !P2 ;  /* 0x0610000004f10fae */ /* 0x0007e2000d101d48 */
[C---:B------:R-:W-:Y:S01]  /*9fb0*/  FMUL.FTZ R15, R0.reuse, R131 ;  /* 0x00000083000f7220 */ /* 0x040fe20000410000 */
[----:B------:R2:W-:Y:S01]  /*9fc0*/  MUFU.EX2 R40, R12 ;  /* 0x0000000c00287308 */ /* 0x0005e20000000800 */
[C---:B------:R-:W-:Y:S01]  /*9fd0*/  FMUL.FTZ R26, R0.reuse, R142 ;  /* 0x0000008e001a7220 */ /* 0x040fe20000410000 */
[----:B------:R-:W-:Y:S01]  /*9fe0*/  MOV R131, R248 ;  /* 0x000000f800837202 */ /* 0x000fe20000000f00 */
[C---:B----4-:R-:W-:Y:S01]  /*9ff0*/  FMUL.FTZ R10, R0.reuse, R122 ;  /* 0x0000007a000a7220 */ /* 0x050fe20000410000 */
[----:B------:R-:W-:Y:S01]  /*a000*/  MOV R122, R33 ;  /* 0x00000021007a7202 */ /* 0x000fe20000000f00 */
[C---:B------:R-:W-:Y:S02]  /*a010*/  FMUL.FTZ R11, R0.reuse, R123 ;  /* 0x0000007b000b7220 */ /* 0x040fe40000410000 */
[----:B------:R-:W-:Y:S01]  /*a020*/  FMUL.FTZ R33, R73, R149 ;  /* 0x0000009549217220 */ /* 0x000fe20000410000 */
[----:B------:R-:W-:Y:S01]  /*a030*/  MOV R149, R43 ;  /* 0x0000002b00957202 */ /* 0x000fe20000000f00 */
[----:B------:R-:W-:Y:S01]  /*a040*/  FMUL.FTZ R43, R0, R159 ;  /* 0x0000009f002b7220 */ /* 0x000fe20000410000 */
[----:B------:R4:W-:Y:S01]  /*a050*/  MUFU.EX2 R251, R28 ;  /* 0x0000001c00fb7308 */ /* 0x0009e20000000800 */
[----:B------:R-:W-:Y:S02]  /*a060*/  FFMA.FTZ R6, R29, c[0x0][0x2d0], -R108 ;  /* 0x0000b4001d067a23 */ /* 0x000fe4000001086c */
[----:B------:R-:W-:Y:S01]  /*a070*/  FMUL.FTZ R7, R72, R127 ;  /* 0x0000007f48077220 */ /* 0x000fe20000410000 */
[----:B-1----:R-:W-:Y:S01]  /*a080*/  @P0 IADD3.X R9, R5, R14, RZ, P1, !PT ;  /* 0x0000000e05090210 */ /* 0x002fe20000ffe4ff */
[----:B------:R-:W-:Y:S01]  /*a090*/  FMUL.FTZ R14, R0, R130 ;  /* 0x00000082000e7220 */ /* 0x000fe20000410000 */
[----:B------:R-:W-:Y:S01]  /*a0a0*/  MOV R127, R34 ;  /* 0x00000022007f7202 */ /* 0x000fe20000000f00 */
[C---:B------:R-:W-:Y:S01]  /*a0b0*/  FMUL.FTZ R29, R71.reuse, R145 ;  /* 0x00000091471d7220 */ /* 0x040fe20000410000 */
[----:B------:R-:W-:Y:S01]  /*a0c0*/  MOV R130, R45 ;  /* 0x0000002d00827202 */ /* 0x000fe20000000f00 */
[----:B------:R1:W-:Y:S01]  /*a0d0*/  @P0 LDGSTS.E.BYPASS.LTC128B.128 [R241+0x6900], [R8.64], !P2 ;  /* 0x0690000008f10fae */ /* 0x0003e2000d101d48 */
[----:B------:R1:W1:Y:S01]  /*a0e0*/  MUFU.EX2 R32, R6 ;  /* 0x0000000600207308 */ /* 0x0002620000000800 */
[----:B------:R-:W-:Y:S01]  /*a0f0*/  FMUL.FTZ R34, R72, R150 ;  /* 0x0000009648227220 */ /* 0x000fe20000410000 */
[----:B------:R-:W-:Y:S01]  /*a100*/  MOV R150, R223 ;  /* 0x000000df00967202 */ /* 0x000fe20000000f00 */
[----:B--2---:R-:W-:Y:S01]  /*a110*/  FMUL.FTZ R12, R71, R128 ;  /* 0x00000080470c7220 */ /* 0x004fe20000410000 */
[----:B------:R-:W-:Y:S01]  /*a120*/  MOV R128, R86 ;  /* 0x0000005600807202 */ /* 0x000fe20000000f00 */
[--C-:B---3--:R-:W-:Y:S02]  /*a130*/  FFMA.FTZ R4, R194, c[0x0][0x2d0], -R3.reuse ;  /* 0x0000b400c2047a23 */ /* 0x108fe40000010803 */
[----:B------:R-:W2:Y:S01]  /*a140*/  LDSM.16.MT88.4 R20, [R224+0x100] ;  /* 0x00010000e014783b */ /* 0x000ea20000004200 */
[----:B------:R-:W-:Y:S01]  /*a150*/  FMUL.FTZ R5, R73, R125 ;  /* 0x0000007d49057220 */ /* 0x000fe20000410000 */
[----:B------:R-:W-:Y:S01]  /*a160*/  MOV R125, R89 ;  /* 0x00000059007d7202 */ /* 0x000fe20000000f00 */
[----:B------:R3:W-:Y:S01]  /*a170*/  MUFU.EX2 R195, R4 ;  /* 0x0000000400c37308 */ /* 0x0007e20000000800 */
[----:B------:R-:W-:Y:S02]  /*a180*/  MOV R142, R91 ;  /* 0x0000005b008e7202 */ /* 0x000fe40000000f00 */
[----:B------:R-:W-:Y:S01]  /*a190*/  MOV R194, R219 ;  /* 0x000000db00c27202 */ /* 0x000fe20000000f00 */
[C---:B----4-:R-:W-:Y:S01]  /*a1a0*/  FMUL.FTZ R28, R71.reuse, R144 ;  /* 0x00000090471c7220 */ /* 0x050fe20000410000 */
[----:B------:R-:W-:Y:S05]  /*a1b0*/  LDSM.16.MT88.4 R52, [R225+0x100] ;  /* 0x00010000e134783b */ /* 0x000fea0000004200 */
[----:B------:R4:W-:Y:S03]  /*a1c0*/  MUFU.EX2 R145, R44 ;  /* 0x0000002c00917308 */ /* 0x0009e60000000800 */
[----:B------:R-:W-:Y:S01]  /*a1d0*/  LDSM.16.MT88.4 R80, [R226+0x100] ;  /* 0x00010000e250783b */ /* 0x000fe20000004200 */
[----:B-1----:R-:W-:Y:S01]  /*a1e0*/  FMUL.FTZ R6, R72, R126 ;  /* 0x0000007e48067220 */ /* 0x002fe20000410000 */
[----:B------:R-:W-:Y:S01]  /*a1f0*/  MOV R123, R32 ;  /* 0x00000020007b7202 */ /* 0x000fe20000000f00 */
[C---:B------:R-:W-:Y:S01]  /*a200*/  FMUL.FTZ R8, R71.reuse, R120 ;  /* 0x0000007847087220 */ /* 0x040fe20000410000 */
[----:B------:R-:W-:Y:S01]  /*a210*/  MOV R120, R88 ;  /* 0x0000005800787202 */ /* 0x000fe20000000f00 */
[----:B------:R-:W-:Y:S01]  /*a220*/  FMUL.FTZ R9, R71, R121 ;  /* 0x0000007947097220 */ /* 0x000fe20000410000 */
[----:B------:R-:W-:Y:S01]  /*a230*/  MOV R121, R87 ;  /* 0x0000005700797202 */ /* 0x000fe20000000f00 */
[--C-:B------:R-:W-:Y:S01]  /*a240*/  FFMA.FTZ R32, R201, c[0x0][0x2d0], -R102.reuse ;  /* 0x0000b400c9207a23 */ /* 0x100fe20000010866 */
[----:B------:R-:W-:Y:S01]  /*a250*/  MOV R201, R47 ;  /* 0x0000002f00c97202 */ /* 0x000fe20000000f00 */
[----:B------:R-:W-:Y:S01]  /*a260*/  FMUL.FTZ R47, R0, R163 ;  /* 0x000000a3002f7220 */ /* 0x000fe20000410000 */
[----:B------:R1:W-:Y:S01]  /*a270*/  MUFU.EX2 R144, R60 ;  /* 0x0000003c00907308 */ /* 0x0003e20000000800 */
[--C-:B---3--:R-:W-:Y:S01]  /*a280*/  FFMA.FTZ R4, R193, c[0x0][0x2d0], -R3.reuse ;  /* 0x0000b400c1047a23 */ /* 0x108fe20000010803 */
[----:B------:R-:W-:Y:S01]  /*a290*/  MOV R193, R36 ;  /* 0x0000002400c17202 */ /* 0x000fe20000000f00 */
[----:B------:R-:W-:Y:S03]  /*a2a0*/  LDSM.16.MT88.4 R84, [R224+0x900] ;  /* 0x00090000e054783b */ /* 0x000fe60000004200 */
[----:B------:R-:W-:Y:S01]  /*a2b0*/  F2FP.PACK_AB R66, R45, R193 ;  /* 0x000000c12d42723e */ /* 0x000fe200000000ff */
[C---:B------:R-:W-:Y:S03]  /*a2c0*/  FMUL.FTZ R45, R71.reuse, R161 ;  /* 0x000000a1472d7220 */ /* 0x040fe60000410000 */
[----:B------:R3:W2:Y:S01]  /*a2d0*/  MUFU.EX2 R196, R4 ;  /* 0x0000000400c47308 */ /* 0x0006a20000000800 */
[----:B------:R-:W2:Y:S01]  /*a2e0*/  LDSM.16.MT88.4 R36, [R227+0x100] ;  /* 0x00010000e324783b */ /* 0x000ea20000004200 */
[C---:B----4-:R-:W-:Y:S07]  /*a2f0*/  FMUL.FTZ R44, R71.reuse, R160 ;  /* 0x000000a0472c7220 */ /* 0x050fee0000410000 */
[----:B------:R-:W4:Y:S01]  /*a300*/  LDSM.16.MT88.4 R88, [R227+0x900] ;  /* 0x00090000e358783b */ /* 0x000f220000004200 */
[----:B-1----:R-:W-:Y:S07]  /*a310*/  FMUL.FTZ R60, R71, R176 ;  /* 0x000000b0473c7220 */ /* 0x002fee0000410000 */
[----:B------:R-:W0:Y:S01]  /*a320*/  LDGDEPBAR ;  /* 0x00000000000079af */ /* 0x000e220000000000 */
[--C-:B---3--:R-:W-:Y:S02]  /*a330*/  FFMA.FTZ R4, R30, c[0x0][0x2d0], -R3.reuse ;  /* 0x0000b4001e047a23 */ /* 0x108fe40000010803 */
[----:B------:R-:W-:Y:S01]  /*a340*/  FMUL.FTZ R30, R0, R146 ;  /* 0x00000092001e7220 */ /* 0x000fe20000410000 */
[----:B------:R-:W-:Y:S01]  /*a350*/  MOV R146, R35 ;  /* 0x0000002300927202 */ /* 0x000fe20000000f00 */
[----:B------:R1:W-:Y:S01]  /*a360*/  MUFU.EX2 R197, R4 ;  /* 0x0000000400c57308 */ /* 0x0003e20000000800 */
[----:B------:R-:W-:Y:S01]  /*a370*/  FMUL.FTZ R35, R72, R151 ;  /* 0x0000009748237220 */ /* 0x000fe20000410000 */
[----:B------:R-:W-:Y:S01]  /*a380*/  MOV R151, R221 ;  /* 0x000000dd00977202 */ /* 0x000fe20000000f00 */
[----:B-1----:R-:W-:Y:S02]  /*a390*/  FFMA.FTZ R4, R31, c[0x0][0x2d0], -R3 ;  /* 0x0000b4001f047a23 */ /* 0x002fe40000010803 */
[----:B------:R-:W-:Y:S01]  /*a3a0*/  FMUL.FTZ R31, R0, R147 ;  /* 0x00000093001f7220 */ /* 0x000fe20000410000 */
[----:B------:R-:W-:Y:S04]  /*a3b0*/  MOV R147, R40 ;  /* 0x0000002800937202 */ /* 0x000fe80000000f00 */
[----:B------:R1:W3:Y:S01]  /*a3c0*/  MUFU.EX2 R199, R4 ;  /* 0x0000000400c77308 */ /* 0x0002e20000000800 */
[----:B------:R-:W-:Y:S02]  /*a3d0*/  FFMA.FTZ R40, R51, c[0x0][0x2d0], -R102 ;  /* 0x0000b40033287a23 */ /* 0x000fe40000010866 */
[----:B------:R-:W-:Y:S02]  /*a3e0*/  FMUL.FTZ R51, R72, R167 ;  /* 0x000000a748337220 */ /* 0x000fe40000410000 */
[----:B-1----:R-:W-:Y:S05]  /*a3f0*/  FMUL.FTZ R4, R73, R124 ;  /* 0x0000007c49047220 */ /* 0x002fea0000410000 */
[----:B------:R1:W-:Y:S02]  /*a400*/  MUFU.EX2 R124, R24 ;  /* 0x00000018007c7308 */ /* 0x0003e40000000800 */
[-C--:B--2---:R-:W-:Y:S08]  /*a410*/  HMMA.16816.F32 R4, R76, R20.reuse, R4 ;  /* 0x000000144c04723c */ /* 0x084ff00000001804 */
[C---:B------:R-:W-:Y:S07]  /*a420*/  HMMA.16816.F32 R8, R64.reuse, R20, R8 ;  /* 0x000000144008723c */ /* 0x040fee0000001808 */
[----:B------:R-:W-:Y:S01]  /*a430*/  FFMA.FTZ R20, R48, c[0x0][0x2d0], -R105 ;  /* 0x0000b40030147a23 */ /* 0x000fe20000010869 */
[-C--:B------:R-:W-:Y:S03]  /*a440*/  HMMA.16816.F32 R12, R64, R22.reuse, R12 ;  /* 0x00000016400c723c */ /* 0x080fe6000000180c */
[----:B------:R2:W2:Y:S01]  /*a450*/  MUFU.EX2 R126, R20 ;  /* 0x00000014007e7308 */ /* 0x0004a20000000800 */
[----:B-1----:R-:W-:Y:S01]  /*a460*/  FMUL.FTZ R24, R71, R140 ;  /* 0x0000008c47187220 */ /* 0x002fe20000410000 */
[----:B------:R-:W-:Y:S01]  /*a470*/  MOV R140, R93 ;  /* 0x0000005d008c7202 */ /* 0x000fe20000000f00 */
[--C-:B------:R-:W-:Y:S02]  /*a480*/  FFMA.FTZ R48, R203, c[0x0][0x2d0], -R108.reuse ;  /* 0x0000b400cb307a23 */ /* 0x100fe4000001086c */
[C---:B------:R-:W-:Y:S04]  /*a490*/  HMMA.16816.F32 R16, R76.reuse, R22, R16 ;  /* 0x000000164c10723c */ /* 0x040fe80000001810 */
[----:B------:R-:W-:Y:S01]  /*a4a0*/  FMUL.FTZ R21, R73, R137 ;  /* 0x0000008949157220 */ /* 0x000fe20000410000 */
[----:B------:R1:W-:Y:S01]  /*a4b0*/  MUFU.EX2 R223, R48 ;  /* 0x0000003000df7308 */ /* 0x0003e20000000800 */
[----:B------:R-:W-:Y:S01]  /*a4c0*/  MOV R137, R56 ;  /* 0x0000003800897202 */ /* 0x000fe20000000f00 */
[C---:B------:R-:W-:Y:S01]  /*a4d0*/  FMUL.FTZ R23, R72.reuse, R139 ;  /* 0x0000008b48177220 */ /* 0x040fe20000410000 */
[----:B------:R-:W-:Y:S01]  /*a4e0*/  MOV R139, R250 ;  /* 0x000000fa008b7202 */ /* 0x000fe20000000f00 */
[----:B------:R-:W-:Y:S03]  /*a4f0*/  FMUL.FTZ R22, R72, R138 ;  /* 0x0000008a48167220 */ /* 0x000fe60000410000 */
[----:B------:R-:W-:Y:S01]  /*a500*/  FFMA.FTZ R56, R210, c[0x0][0x2d0], -R108 ;  /* 0x0000b400d2387a23 */ /* 0x000fe2000001086c */
[----:B------:R-:W-:Y:S01]  /*a510*/  MOV R138, R57 ;  /* 0x00000039008a7202 */ /* 0x000fe20000000f00 */
[----:B------:R-:W-:Y:S01]  /*a520*/  FMUL.FTZ R57, R71, R173 ;  /* 0x000000ad47397220 */ /* 0x000fe20000410000 */
[----:B------:R3:W3:Y:S01]  /*a530*/  MUFU.EX2 R250, R32 ;  /* 0x0000002000fa7308 */ /* 0x0006e20000000800 */
[C---:B--2---:R-:W-:Y:S01]  /*a540*/  FMUL.FTZ R20, R73.reuse, R136 ;  /* 0x0000008849147220 */ /* 0x044fe20000410000 */
[----:B------:R-:W-:Y:S01]  /*a550*/  MOV R136, R59 ;  /* 0x0000003b00887202 */ /* 0x000fe20000000f00 */
[----:B------:R-:W-:Y:S07]  /*a560*/  FMUL.FTZ R59, R0, R175 ;  /* 0x000000af003b7220 */ /* 0x000fee0000410000 */
[----:B------:R2:W-:Y:S01]  /*a570*/  MUFU.EX2 R221, R56 ;  /* 0x0000003800dd7308 */ /* 0x0005e20000000800 */
[-C--:B------:R-:W-:Y:S03]  /*a580*/  HMMA.16816.F32 R20, R76, R36.reuse, R20 ;  /* 0x000000244c14723c */ /* 0x080fe60000001814 */
[C---:B-1----:R-:W-:Y:S05]  /*a590*/  FMUL.FTZ R48, R73.reuse, R164 ;  /* 0x000000a449307220 */ /* 0x042fea0000410000 */
[C---:B------:R-:W-:Y:S04]  /*a5a0*/  HMMA.16816.F32 R24, R64.reuse, R36, R24 ;  /* 0x000000244018723c */ /* 0x040fe80000001818 */
[C---:B---3--:R-:W-:Y:S01]  /*a5b0*/  FMUL.FTZ R32, R73.reuse, R148 ;  /* 0x0000009449207220 */ /* 0x048fe20000410000 */
[----:B------:R-:W-:Y:S02]  /*a5c0*/  MOV R148, R46 ;  /* 0x0000002e00947202 */ /* 0x000fe40000000f00 */
[----:B------:R-:W-:Y:S01]  /*a5d0*/  FFMA.FTZ R36, R50, c[0x0][0x2d0], -R102 ;  /* 0x0000b40032247a23 */ /* 0x000fe20000010866 */
[-C--:B------:R-:W-:Y:S03]  /*a5e0*/  HMMA.16816.F32 R28, R64, R38.reuse, R28 ;  /* 0x00000026401c723c */ /* 0x080fe6000000181c */
[----:B------:R1:W-:Y:S01]  /*a5f0*/  MUFU.EX2 R248, R36 ;  /* 0x0000002400f87308 */ /* 0x0003e20000000800 */
[----:B------:R-:W-:Y:S02]  /*a600*/  FMUL.FTZ R50, R72, R166 ;  /* 0x000000a648327220 */ /* 0x000fe40000410000 */
[----:B------:R-:W-:Y:S01]  /*a610*/  LDSM.16.MT88.4 R164, [R225+0x3100] ;  /* 0x00310000e1a4783b */ /* 0x000fe20000004200 */
[----:B------:R-:W-:Y:S01]  /*a620*/  FMUL.FTZ R46, R0, R162 ;  /* 0x000000a2002e7220 */ /* 0x000fe20000410000 */
[C---:B------:R-:W-:Y:S04]  /*a630*/  HMMA.16816.F32 R32, R76.reuse, R38, R32 ;  /* 0x000000264c20723c */ /* 0x040fe80000001820 */
[----:B------:R-:W-:Y:S02]  /*a640*/  FMUL.FTZ R37, R73, R153 ;  /* 0x0000009949257220 */ /* 0x000fe40000410000 */
[----:B--2---:R-:W-:Y:S02]  /*a650*/  FMUL.FTZ R56, R71, R172 ;  /* 0x000000ac47387220 */ /* 0x004fe40000410000 */
[C---:B------:R-:W-:Y:S01]  /*a660*/  FMUL.FTZ R39, R72.reuse, R155 ;  /* 0x0000009b48277220 */ /* 0x040fe20000410000 */
[----:B------:R-:W-:Y:S02]  /*a670*/  MOV R155, R249 ;  /* 0x000000f9009b7202 */ /* 0x000fe40000000f00 */
[----:B------:R2:W3:Y:S01]  /*a680*/  MUFU.EX2 R249, R40 ;  /* 0x0000002800f97308 */ /* 0x0004e20000000800 */
[C---:B------:R-:W-:Y:S02]  /*a690*/  FMUL.FTZ R38, R72.reuse, R154 ;  /* 0x0000009a48267220 */ /* 0x040fe40000410000 */
[----:B-1----:R-:W-:Y:S07]  /*a6a0*/  FMUL.FTZ R36, R73, R152 ;  /* 0x0000009849247220 */ /* 0x002fee0000410000 */
[-C--:B------:R-:W-:Y:S03]  /*a6b0*/  HMMA.16816.F32 R36, R76, R52.reuse, R36 ;  /* 0x000000344c24723c */ /* 0x080fe60000001824 */
[----:B--2---:R-:W-:Y:S01]  /*a6c0*/  FMUL.FTZ R40, R71, R156 ;  /* 0x0000009c47287220 */ /* 0x004fe20000410000 */
[----:B------:R-:W-:Y:S02]  /*a6d0*/  MOV R156, R150 ;  /* 0x00000096009c7202 */ /* 0x000fe40000000f00 */
[----:B------:R-:W-:Y:S04]  /*a6e0*/  MOV R150, R198 ;  /* 0x000000c600967202 */ /* 0x000fe80000000f00 */
[C---:B------:R-:W-:Y:S04]  /*a6f0*/  HMMA.16816.F32 R40, R64.reuse, R52, R40 ;  /* 0x000000344028723c */ /* 0x040fe80000001828 */
[----:B------:R-:W-:Y:S02]  /*a700*/  MOV R198, R136 ;  /* 0x0000008800c67202 */ /* 0x000fe40000000f00 */
[----:B------:R-:W-:Y:S01]  /*a710*/  MOV R136, R133 ;  /* 0x0000008500887202 */ /* 0x000fe20000000f00 */
[----:B------:R-:W-:Y:S01]  /*a720*/  FFMA.FTZ R52, R209, c[0x0][0x2d0], -R108 ;  /* 0x0000b400d1347a23 */ /* 0x000fe2000001086c */
[-C--:B------:R-:W-:Y:S03]  /*a730*/  HMMA.16816.F32 R44, R64, R54.reuse, R44 ;  /* 0x00000036402c723c */ /* 0x080fe6000000182c */
[----:B------:R1:W2:Y:S01]  /*a740*/  MUFU.EX2 R220, R52 ;  /* 0x0000003400dc7308 */ /* 0x0002a20000000800 */
[----:B------:R-:W-:Y:S01]  /*a750*/  MOV R133, R232 ;  /* 0x000000e800857202 */ /* 0x000fe20000000f00 */
[C---:B------:R-:W-:Y:S01]  /*a760*/  FMUL.FTZ R53, R73.reuse, R169 ;  /* 0x000000a949357220 */ /* 0x040fe20000410000 */
[----:B------:R2:W5:Y:S02]  /*a770*/  LDL.LU R232, [R1+0x74] ;  /* 0x0000740001e87983 */ /* 0x0005640000300800 */
[C---:B------:R-:W-:Y:S07]  /*a780*/  HMMA.16816.F32 R48, R76.reuse, R54, R48 ;  /* 0x000000364c30723c */ /* 0x040fee0000001830 */
[C---:B------:R-:W-:Y:S02]  /*a790*/  FMUL.FTZ R55, R72.reuse, R171 ;  /* 0x000000ab48377220 */ /* 0x040fe40000410000 */
[----:B------:R-:W-:Y:S03]  /*a7a0*/  FMUL.FTZ R54, R72, R170 ;  /* 0x000000aa48367220 */ /* 0x000fe60000410000 */
[C---:B-1----:R-:W-:Y:S07]  /*a7b0*/  FMUL.FTZ R52, R73.reuse, R168 ;  /* 0x000000a849347220 */ /* 0x042fee0000410000 */
[-C--:B------:R-:W-:Y:S08]  /*a7c0*/  HMMA.16816.F32 R52, R76, R80.reuse, R52 ;  /* 0x000000504c34723c */ /* 0x080ff00000001834 */
[C---:B------:R-:W-:Y:S07]  /*a7d0*/  HMMA.16816.F32 R56, R64.reuse, R80, R56 ;  /* 0x000000504038723c */ /* 0x040fee0000001838 */
[--C-:B------:R-:W-:Y:S01]  /*a7e0*/  FFMA.FTZ R80, R216, c[0x0][0x2d0], -R3.reuse ;  /* 0x0000b400d8507a23 */ /* 0x100fe20000010803 */
        /* <DEDUP_REMOVED lines=8> */
[--C-:B-1----:R-:W-:Y:S03]  /*a870*/  FFMA.FTZ R80, R214, c[0x0][0x2d0], -R3.reuse ;  /* 0x0000b400d6507a23 */ /* 0x102fe60000010803 */
[----:B------:R-:W-:Y:S02]  /*a880*/  F2FP.PACK_AB R76, R121, R129 ;  /* 0x00000081794c723e */ /* 0x000fe400000000ff */
[----:B------:R-:W-:Y:S01]  /*a890*/  F2FP.PACK_AB R78, R141, R125 ;  /* 0x0000007d8d4e723e */ /* 0x000fe200000000ff */
[----:B------:R1:W-:Y:S02]  /*a8a0*/  MUFU.EX2 R152, R80 ;  /* 0x0000005000987308 */ /* 0x0003e40000000800 */
[----:B------:R-:W-:Y:S02]  /*a8b0*/  F2FP.PACK_AB R77, R120, R128 ;  /* 0x00000080784d723e */ /* 0x000fe400000000ff */
[----:B------:R-:W-:Y:S02]  /*a8c0*/  F2FP.PACK_AB R79, R140, R143 ;  /* 0x0000008f8c4f723e */ /* 0x000fe400000000ff */
[----:B------:R-:W-:Y:S02]  /*a8d0*/  F2FP.PACK_AB R82, R123, R142 ;  /* 0x0000008e7b52723e */ /* 0x000fe400000000ff */
[----:B------:R-:W-:Y:S03]  /*a8e0*/  F2FP.PACK_AB R83, R199, R197 ;  /* 0x000000c5c753723e */ /* 0x000fe600000000ff */
[-C--:B------:R-:W-:Y:S03]  /*a8f0*/  HMMA.16816.F32 R4, R76, R84.reuse, R4 ;  /* 0x000000544c04723c */ /* 0x080fe60000001804 */
[----:B-1----:R-:W-:Y:S02]  /*a900*/  FFMA.FTZ R80, R217, c[0x0][0x2d0], -R3 ;  /* 0x0000b400d9507a23 */ /* 0x002fe40000010803 */
[----:B------:R1:W-:Y:S10]  /*a910*/  MUFU.EX2 R217, R92 ;  /* 0x0000005c00d97308 */ /* 0x0003f40000000800 */
[----:B------:R2:W2:Y:S01]  /*a920*/  MUFU.EX2 R153, R80 ;  /* 0x0000005000997308 */ /* 0x0004a20000000800 */
[----:B-1----:R-:W1:Y:S01]  /*a930*/  LDSM.16.MT88.4 R92, [R225+0x900] ;  /* 0x00090000e15c783b */ /* 0x002e620000004200 */
[----:B--2---:R-:W-:Y:S07]  /*a940*/  F2FP.PACK_AB R80, R127, R122 ;  /* 0x0000007a7f50723e */ /* 0x004fee00000000ff */
[C---:B------:R-:W-:Y:S07]  /*a950*/  HMMA.16816.F32 R8, R80.reuse, R84, R8 ;  /* 0x000000545008723c */ /* 0x040fee0000001808 */
[--C-:B------:R-:W-:Y:S01]  /*a960*/  FFMA.FTZ R84, R218, c[0x0][0x2d0], -R105.reuse ;  /* 0x0000b400da547a23 */ /* 0x100fe20000010869 */
[-C--:B------:R-:W-:Y:S03]  /*a970*/  HMMA.16816.F32 R12, R80, R86.reuse, R12 ;  /* 0x00000056500c723c */ /* 0x080fe6000000180c */
[----:B------:R2:W-:Y:S05]  /*a980*/  MUFU.EX2 R219, R84 ;  /* 0x0000005400db7308 */ /* 0x0005ea0000000800 */
[C---:B------:R-:W-:Y:S08]  /*a990*/  HMMA.16816.F32 R16, R76.reuse, R86, R16 ;  /* 0x000000564c10723c */ /* 0x040ff00000001810 */
[-C--:B----4-:R-:W-:Y:S08]  /*a9a0*/  HMMA.16816.F32 R20, R76, R88.reuse, R20 ;  /* 0x000000584c14723c */ /* 0x090ff00000001814 */
[C---:B------:R-:W-:Y:S04]  /*a9b0*/  HMMA.16816.F32 R24, R80.reuse, R88, R24 ;  /* 0x000000585018723c */ /* 0x040fe80000001818 */
[--C-:B--2---:R-:W-:Y:S03]  /*a9c0*/  FFMA.FTZ R84, R212, c[0x0][0x2d0], -R105.reuse ;  /* 0x0000b400d4547a23 */ /* 0x104fe60000010869 */
[--C-:B------:R-:W-:Y:S01]  /*a9d0*/  FFMA.FTZ R88, R151, c[0x0][0x2d0], -R102.reuse ;  /* 0x0000b40097587a23 */ /* 0x100fe20000010866 */
[-C--:B------:R-:W-:Y:S01]  /*a9e0*/  HMMA.16816.F32 R28, R80, R90.reuse, R28 ;  /* 0x0000005a501c723c */ /* 0x080fe2000000181c */
[----:B------:R2:W-:Y:S03]  /*a9f0*/  MUFU.EX2 R216, R84 ;  /* 0x0000005400d87308 */ /* 0x0005e60000000800 */
[----:B------:R-:W-:Y:S02]  /*aa00*/  MOV R151, R148 ;  /* 0x0000009400977202 */ /* 0x000fe40000000f00 */
[----:B------:R-:W-:Y:S02]  /*aa10*/  MOV R148, R134 ;  /* 0x0000008600947202 */ /* 0x000fe40000000f00 */
[C---:B------:R-:W-:Y:S03]  /*aa20*/  HMMA.16816.F32 R32, R76.reuse, R90, R32 ;  /* 0x0000005a4c20723c */ /* 0x040fe60000001820 */
[----:B------:R4:W-:Y:S01]  /*aa30*/  MUFU.EX2 R215, R88 ;  /* 0x0000005800d77308 */ /* 0x0009e20000000800 */
[----:B------:R-:W-:Y:S02]  /*aa40*/  MOV R134, R131 ;  /* 0x0000008300867202 */ /* 0x000fe40000000f00 */
[----:B------:R-:W-:Y:S02]  /*aa50*/  MOV R131, R118 ;  /* 0x0000007600837202 */ /* 0x000fe40000000f00 */
[-C--:B-1----:R-:W-:Y:S04]  /*aa60*/  HMMA.16816.F32 R36, R76, R92.reuse, R36 ;  /* 0x0000005c4c24723c */ /* 0x082fe80000001824 */
[----:B------:R-:W-:Y:S04]  /*aa70*/  MOV R118, R231 ;  /* 0x000000e700767202 */ /* 0x000fe80000000f00 */
[C---:B------:R-:W-:Y:S04]  /*aa80*/  HMMA.16816.F32 R40, R80.reuse, R92, R40 ;  /* 0x0000005c5028723c */ /* 0x040fe80000001828 */
[----:B--2---:R-:W-:Y:S04]  /*aa90*/  FFMA.FTZ R84, R211, c[0x0][0x2d0], -R105 ;  /* 0x0000b400d3547a23 */ /* 0x004fe80000010869 */
[-C--:B------:R-:W-:Y:S01]  /*aaa0*/  HMMA.16816.F32 R44, R80, R94.reuse, R44 ;  /* 0x0000005e502c723c */ /* 0x080fe2000000182c */
[----:B------:R1:W-:Y:S03]  /*aab0*/  MUFU.EX2 R218, R84 ;  /* 0x0000005400da7308 */ /* 0x0003e60000000800 */
[--C-:B----4-:R-:W-:Y:S04]  /*aac0*/  FFMA.FTZ R88, R156, c[0x0][0x2d0], -R102.reuse ;  /* 0x0000b4009c587a23 */ /* 0x110fe80000010866 */
[C---:B------:R-:W-:Y:S03]  /*aad0*/  HMMA.16816.F32 R48, R76.reuse, R94, R48 ;  /* 0x0000005e4c30723c */ /* 0x040fe60000001830 */
[----:B------:R2:W-:Y:S01]  /*aae0*/  MUFU.EX2 R159, R88 ;  /* 0x00000058009f7308 */ /* 0x0005e20000000800 */
[--C-:B-1----:R-:W-:Y:S01]  /*aaf0*/  FFMA.FTZ R84, R155, c[0x0][0x2d0], -R102.reuse ;  /* 0x0000b4009b547a23 */ /* 0x102fe20000010866 */
[----:B------:R-:W-:Y:S02]  /*ab00*/  MOV R155, R149 ;  /* 0x00000095009b7202 */ /* 0x000fe40000000f00 */
[----:B------:R-:W-:Y:S06]  /*ab10*/  MOV R149, R135 ;  /* 0x0000008700957202 */ /* 0x000fec0000000f00 */
[----:B------:R1:W-:Y:S01]  /*ab20*/  MUFU.EX2 R213, R84 ;  /* 0x0000005400d57308 */ /* 0x0003e20000000800 */
[----:B------:R-:W-:Y:S02]  /*ab30*/  MOV R156, R155 ;  /* 0x0000009b009c7202 */ /* 0x000fe40000000f00 */
[----:B------:R-:W-:Y:S02]  /*ab40*/  MOV R155, R151 ;  /* 0x00000097009b7202 */ /* 0x000fe40000000f00 */
[----:B------:R-:W-:Y:S01]  /*ab50*/  MOV R151, R150 ;  /* 0x0000009600977202 */ /* 0x000fe20000000f00 */
[----:B--2---:R-:W-:Y:S01]  /*ab60*/  FFMA.FTZ R88, R156, c[0x0][0x2d0], -R102 ;  /* 0x0000b4009c587a23 */ /* 0x004fe20000010866 */
[----:B------:R-:W-:Y:S02]  /*ab70*/  MOV R156, R155 ;  /* 0x0000009b009c7202 */ /* 0x000fe40000000f00 */
[----:B------:R-:W-:Y:S01]  /*ab80*/  MOV R155, R151 ;  /* 0x00000097009b7202 */ /* 0x000fe20000000f00 */
[----:B------:R2:W-:Y:S01]  /*ab90*/  MUFU.EX2 R214, R88 ;  /* 0x0000005800d67308 */ /* 0x0005e20000000800 */
[----:B------:R-:W-:Y:S02]  /*aba0*/  MOV R150, R149 ;  /* 0x0000009500967202 */ /* 0x000fe40000000f00 */
[----:B------:R-:W-:Y:S02]  /*abb0*/  MOV R157, R155 ;  /* 0x0000009b009d7202 */ /* 0x000fe40000000f00 */
[----:B------:R-:W-:Y:S02]  /*abc0*/  MOV R151, R150 ;  /* 0x0000009600977202 */ /* 0x000fe40000000f00 */
[----:B------:R-:W-:Y:S02]  /*abd0*/  MOV R135, R132 ;  /* 0x0000008400877202 */ /* 0x000fe40000000f00 */
[----:B------:R-:W-:Y:S02]  /*abe0*/  MOV R132, R193 ;  /* 0x000000c100847202 */ /* 0x000fe40000000f00 */
[----:B------:R-:W-:Y:S02]  /*abf0*/  MOV R193, R229 ;  /* 0x000000e500c17202 */ /* 0x000fe40000000f00 */
[----:B------:R-:W-:Y:S01]  /*ac00*/  MOV R149, R148 ;  /* 0x0000009400957202 */ /* 0x000fe20000000f00 */
[----:B-1----:R-:W1:Y:S01]  /*ac10*/  LDSM.16.MT88.4 R84, [R226+0x900] ;  /* 0x00090000e254783b */ /* 0x002e620000004200 */
[----:B------:R-:W-:Y:S02]  /*ac20*/  MOV R148, R136 ;  /* 0x0000008800947202 */ /* 0x000fe40000000f00 */
[----:B------:R-:W-:Y:S02]  /*ac30*/  MOV R136, R135 ;  /* 0x0000008700887202 */ /* 0x000fe40000000f00 */
[----:B------:R-:W-:Y:S02]  /*ac40*/  MOV R135, R134 ;  /* 0x0000008600877202 */ /* 0x000fe40000000f00 */
[----:B------:R-:W-:Y:S01]  /*ac50*/  MOV R134, R193 ;  /* 0x000000c100867202 */ /* 0x000fe20000000f00 */
[----:B------:R4:W5:Y:S01]  /*ac60*/  LDL.LU R229, [R1+0x70] ;  /* 0x0000700001e57983 */ /* 0x0009620000300800 */
[----:B------:R-:W-:Y:S01]  /*ac70*/  MOV R150, R149 ;  /* 0x0000009500967202 */ /* 0x000fe20000000f00 */
[--C-:B--2---:R-:W-:Y:S01]  /*ac80*/  FFMA.FTZ R88, R156, c[0x0][0x2d0], -R108.reuse ;  /* 0x0000b4009c587a23 */ /* 0x104fe2000001086c */
[----:B------:R-:W-:Y:S01]  /*ac90*/  MOV R156, R151 ;  /* 0x00000097009c7202 */ /* 0x000fe20000000f00 */
[----:B------:R4:W5:Y:S01]  /*aca0*/  LDL.LU R231, [R1+0x6c] ;  /* 0x00006c0001e77983 */ /* 0x0009620000300800 */
[----:B------:R-:W-:Y:S01]  /*acb0*/  MOV R149, R148 ;  /* 0x0000009400957202 */ /* 0x000fe20000000f00 */
[----:B------:R2:W-:Y:S01]  /*acc0*/  MUFU.EX2 R155, R88 ;  /* 0x00000058009b7308 */ /* 0x0005e20000000800 */
[----:B------:R-:W-:Y:S02]  /*acd0*/  MOV R148, R135 ;  /* 0x0000008700947202 */ /* 0x000fe40000000f00 */
[----:B------:R-:W-:Y:S02]  /*ace0*/  MOV R135, R134 ;  /* 0x0000008600877202 */ /* 0x000fe40000000f00 */
[----:B------:R-:W-:Y:S02]  /*acf0*/  MOV R134, R236 ;  /* 0x000000ec00867202 */ /* 0x000fe40000000f00 */
[----:B------:R-:W-:Y:S02]  /*ad00*/  MOV R193, R186 ;  /* 0x000000ba00c17202 */ /* 0x000fe40000000f00 */
[----:B------:R-:W-:Y:S02]  /*ad10*/  MOV R186, R235 ;  /* 0x000000eb00ba7202 */ /* 0x000fe40000000f00 */
[----:B------:R4:W5:Y:S01]  /*ad20*/  LDL.LU R235, [R1+0x68] ;  /* 0x0000680001eb7983 */ /* 0x0009620000300800 */
[----:B------:R-:W-:Y:S02]  /*ad30*/  MOV R151, R150 ;  /* 0x0000009600977202 */ /* 0x000fe40000000f00 */
[----:B------:R-:W-:Y:S01]  /*ad40*/  MOV R150, R149 ;  /* 0x0000009500967202 */ /* 0x000fe20000000f00 */
[----:B------:R4:W5:Y:S01]  /*ad50*/  LDL.LU R236, [R1+0x64] ;  /* 0x0000640001ec7983 */ /* 0x0009620000300800 */
[----:B------:R-:W-:Y:S02]  /*ad60*/  MOV R149, R148 ;  /* 0x0000009400957202 */ /* 0x000fe40000000f00 */
[----:B------:R-:W-:Y:S02]  /*ad70*/  MOV R148, R135 ;  /* 0x0000008700947202 */ /* 0x000fe40000000f00 */
[----:B------:R-:W-:Y:S02]  /*ad80*/  MOV R135, R134 ;  /* 0x0000008600877202 */ /* 0x000fe40000000f00 */
[----:B------:R-:W-:Y:S01]  /*ad90*/  MOV R134, R110 ;  /* 0x0000006e00867202 */ /* 0x000fe20000000f00 */
[--C-:B--2---:R-:W-:Y:S01]  /*ada0*/  FFMA.FTZ R88, R157, c[0x0][0x2d0], -R108.reuse ;  /* 0x0000b4009d587a23 */ /* 0x104fe2000001086c */
[----:B------:R-:W-:Y:S01]  /*adb0*/  MOV R157, R156 ;  /* 0x0000009c009d7202 */ /* 0x000fe20000000f00 */
[-C--:B-1----:R-:W-:Y:S02]  /*adc0*/  HMMA.16816.F32 R52, R76, R84.reuse, R52 ;  /* 0x000000544c34723c */ /* 0x082fe40000001834 */
[----:B------:R1:W-:Y:S01]  /*add0*/  MUFU.EX2 R158, R88 ;  /* 0x00000058009e7308 */ /* 0x0003e20000000800 */
[----:B------:R-:W-:Y:S01]  /*ade0*/  MOV R156, R151 ;  /* 0x00000097009c7202 */ /* 0x000fe20000000f00 */
[--C-:B------:R-:W-:Y:S01]  /*adf0*/  FFMA.FTZ R92, R157, c[0x0][0x2d0], -R108.reuse ;  /* 0x0000b4009d5c7a23 */ /* 0x100fe2000001086c */
[----:B------:R-:W-:Y:S02]  /*ae00*/  MOV R151, R150 ;  /* 0x0000009600977202 */ /* 0x000fe40000000f00 */
[----:B------:R-:W-:Y:S01]  /*ae10*/  MOV R150, R149 ;  /* 0x0000009500967202 */ /* 0x000fe20000000f00 */
[C---:B------:R-:W-:Y:S04]  /*ae20*/  HMMA.16816.F32 R56, R80.reuse, R84, R56 ;  /* 0x000000545038723c */ /* 0x040fe80000001838 */
[----:B------:R2:W-:Y:S01]  /*ae30*/  MUFU.EX2 R163, R92 ;  /* 0x0000005c00a37308 */ /* 0x0005e20000000800 */
[----:B------:R-:W-:Y:S02]  /*ae40*/  MOV R157, R156 ;  /* 0x0000009c009d7202 */ /* 0x000fe40000000f00 */
[----:B------:R-:W-:Y:S01]  /*ae50*/  MOV R149, R148 ;  /* 0x0000009400957202 */ /* 0x000fe20000000f00 */
[-C--:B------:R-:W-:Y:S04]  /*ae60*/  HMMA.16816.F32 R60, R80, R86.reuse, R60 ;  /* 0x00000056503c723c */ /* 0x080fe8000000183c */
[----:B------:R-:W-:Y:S02]  /*ae70*/  MOV R156, R151 ;  /* 0x00000097009c7202 */ /* 0x000fe40000000f00 */
[----:B------:R-:W-:Y:S02]  /*ae80*/  MOV R151, R150 ;  /* 0x0000009600977202 */ /* 0x000fe40000000f00 */
[----:B------:R-:W-:Y:S01]  /*ae90*/  HMMA.16816.F32 R64, R76, R86, R64 ;  /* 0x000000564c40723c */ /* 0x000fe20000001840 */
[----:B-1----:R-:W1:Y:S03]  /*aea0*/  LDSM.16.MT88.4 R88, [R224+0x1100] ;  /* 0x00110000e058783b */ /* 0x002e660000004200 */
[----:B------:R-:W-:Y:S02]  /*aeb0*/  MOV R150, R149 ;  /* 0x0000009500967202 */ /* 0x000fe40000000f00 */
[----:B------:R-:W-:Y:S02]  /*aec0*/  MOV R148, R201 ;  /* 0x000000c900947202 */ /* 0x000fe40000000f00 */
[----:B------:R-:W-:Y:S01]  /*aed0*/  MOV R201, R139 ;  /* 0x0000008b00c97202 */ /* 0x000fe20000000f00 */
[----:B--2---:R-:W-:Y:S03]  /*aee0*/  FFMA.FTZ R92, R157, c[0x0][0x2d0], -R108 ;  /* 0x0000b4009d5c7a23 */ /* 0x004fe6000001086c */
[----:B------:R-:W-:Y:S02]  /*aef0*/  MOV R157, R156 ;  /* 0x0000009c009d7202 */ /* 0x000fe40000000f00 */
[----:B------:R-:W-:Y:S01]  /*af00*/  MOV R156, R151 ;  /* 0x00000097009c7202 */ /* 0x000fe20000000f00 */
[----:B------:R-:W2:Y:S01]  /*af10*/  MUFU.EX2 R162, R92 ;  /* 0x0000005c00a27308 */ /* 0x000ea20000000800 */
[----:B------:R-:W-:Y:S01]  /*af20*/  MOV R151, R150 ;  /* 0x0000009600977202 */ /* 0x000fe20000000f00 */
[--C-:B------:R-:W-:Y:S01]  /*af30*/  FFMA.FTZ R84, R157, c[0x0][0x2d0], -R3.reuse ;  /* 0x0000b4009d547a23 */ /* 0x100fe20000010803 */
[----:B------:R-:W-:Y:S02]  /*af40*/  MOV R208, R156 ;  /* 0x0000009c00d07202 */ /* 0x000fe40000000f00 */
[----:B------:R-:W-:Y:S02]  /*af50*/  MOV R156, R151 ;  /* 0x00000097009c7202 */ /* 0x000fe40000000f00 */
[----:B------:R-:W-:Y:S01]  /*af60*/  MOV R149, R148 ;  /* 0x0000009400957202 */ /* 0x000fe20000000f00 */
[--C-:B------:R-:W-:Y:S01]  /*af70*/  FFMA.FTZ R80, R208, c[0x0][0x2d0], -R3.reuse ;  /* 0x0000b400d0507a23 */ /* 0x100fe20000010803 */
[----:B------:R-:W-:Y:S01]  /*af80*/  MOV R203, R156 ;  /* 0x0000009c00cb7202 */ /* 0x000fe20000000f00 */
[----:B------:R2:W-:Y:S01]  /*af90*/  MUFU.EX2 R157, R84 ;  /* 0x00000054009d7308 */ /* 0x0005e20000000800 */
[----:B------:R-:W-:Y:S02]  /*afa0*/  MOV R148, R201 ;  /* 0x000000c900947202 */ /* 0x000fe40000000f00 */
[----:B------:R-:W-:Y:S02]  /*afb0*/  MOV R201, R198 ;  /* 0x000000c600c97202 */ /* 0x000fe40000000f00 */
[----:B------:R-:W-:Y:S02]  /*afc0*/  F2FP.PACK_AB R76, R146, R147 ;  /* 0x00000093924c723e */ /* 0x000fe400000000ff */
[----:B------:R-:W-:Y:S02]  /*afd0*/  F2FP.PACK_AB R78, R124, R126 ;  /* 0x0000007e7c4e723e */ /* 0x000fe400000000ff */
[----:B------:R-:W-:Y:S01]  /*afe0*/  F2FP.PACK_AB R77, R250, R251 ;  /* 0x000000fbfa4d723e */ /* 0x000fe200000000ff */
[----:B------:R4:W4:Y:S01]  /*aff0*/  MUFU.EX2 R156, R80 ;  /* 0x00000050009c7308 */ /* 0x0009220000000800 */
[----:B---3--:R-:W-:Y:S02]  /*b000*/  F2FP.PACK_AB R79, R249, R248 ;  /* 0x000000f8f94f723e */ /* 0x008fe400000000ff */
[----:B------:R-:W-:Y:S02]  /*b010*/  MOV R150, R149 ;  /* 0x0000009500967202 */ /* 0x000fe40000000f00 */
[----:B------:R-:W-:Y:S02]  /*b020*/  MOV R149, R201 ;  /* 0x000000c900957202 */ /* 0x000fe40000000f00 */
[----:B------:R-:W-:Y:S01]  /*b030*/  MOV R151, R150 ;  /* 0x0000009600977202 */ /* 0x000fe20000000f00 */
[-C--:B-1----:R-:W-:Y:S03]  /*b040*/  HMMA.16816.F32 R4, R76, R88.reuse, R4 ;  /* 0x000000584c04723c */ /* 0x082fe60000001804 */
[----:B------:R-:W-:Y:S02]  /*b050*/  MOV R150, R149 ;  /* 0x0000009500967202 */ /* 0x000fe40000000f00 */
[----:B------:R-:W-:Y:S01]  /*b060*/  F2FP.PACK_AB R82, R221, R220 ;  /* 0x000000dcdd52723e */ /* 0x000fe200000000ff */
[----:B--2---:R-:W1:Y:S01]  /*b070*/  LDSM.16.MT88.4 R84, [R227+0x1100] ;  /* 0x00110000e354783b */ /* 0x004e620000004200 */
[----:B------:R-:W-:Y:S02]  /*b080*/  F2FP.PACK_AB R81, R154, R144 ;  /* 0x000000909a51723e */ /* 0x000fe400000000ff */
[----:B------:R-:W-:Y:S03]  /*b090*/  F2FP.PACK_AB R83, R153, R152 ;  /* 0x000000989953723e */ /* 0x000fe600000000ff */
[----:B------:R-:W-:Y:S02]  /*b0a0*/  MOV R208, R151 ;  /* 0x0000009700d07202 */ /* 0x000fe40000000f00 */
[----:B------:R-:W-:Y:S01]  /*b0b0*/  MOV R151, R150 ;  /* 0x0000009600977202 */ /* 0x000fe20000000f00 */
[--C-:B----4-:R-:W-:Y:S01]  /*b0c0*/  FFMA.FTZ R80, R203, c[0x0][0x2d0], -R3.reuse ;  /* 0x0000b400cb507a23 */ /* 0x110fe20000010803 */
[----:B------:R-:W-:Y:S02]  /*b0d0*/  MOV R203, R208 ;  /* 0x000000d000cb7202 */ /* 0x000fe40000000f00 */
[----:B------:R-:W-:Y:S01]  /*b0e0*/  MOV R208, R151 ;  /* 0x0000009700d07202 */ /* 0x000fe20000000f00 */
[----:B------:R2:W-:Y:S01]  /*b0f0*/  MUFU.EX2 R160, R80 ;  /* 0x0000005000a07308 */ /* 0x0005e20000000800 */
[----:B------:R-:W-:Y:S01]  /*b100*/  MOV R198, R138 ;  /* 0x0000008a00c67202 */ /* 0x000fe20000000f00 */
[----:B------:R-:W-:Y:S01]  /*b110*/  FFMA.FTZ R92, R203, c[0x0][0x2d0], -R3 ;  /* 0x0000b400cb5c7a23 */ /* 0x000fe20000010803 */
        /* <DEDUP_REMOVED lines=11> */
[----:B--2---:R-:W-:Y:S02]  /*b1d0*/  F2FP.PACK_AB R80, R223, R145 ;  /* 0x00000091df50723e */ /* 0x004fe400000000ff */
[----:B------:R-:W-:Y:S02]  /*b1e0*/  MOV R139, R238 ;  /* 0x000000ee008b7202 */ /* 0x000fe40000000f00 */
[----:B------:R-:W-:Y:S02]  /*b1f0*/  MOV R110, R237 ;  /* 0x000000ed006e7202 */ /* 0x000fe40000000f00 */
[----:B------:R2:W5:Y:S01]  /*b200*/  LDL.LU R237, [R1+0x60] ;  /* 0x0000600001ed7983 */ /* 0x0005620000300800 */
[C---:B------:R-:W-:Y:S03]  /*b210*/  HMMA.16816.F32 R8, R80.reuse, R88, R8 ;  /* 0x000000585008723c */ /* 0x040fe60000001808 */
[----:B------:R2:W5:Y:S01]  /*b220*/  LDL.LU R238, [R1+0x5c] ;  /* 0x00005c0001ee7983 */ /* 0x0005620000300800 */
[----:B------:R-:W-:Y:S02]  /*b230*/  MOV R203, R150 ;  /* 0x0000009600cb7202 */ /* 0x000fe40000000f00 */
[----:B------:R-:W-:Y:S01]  /*b240*/  MOV R138, R137 ;  /* 0x00000089008a7202 */ /* 0x000fe20000000f00 */
[--C-:B------:R-:W-:Y:S01]  /*b250*/  FFMA.FTZ R88, R161, c[0x0][0x2d0], -R105.reuse ;  /* 0x0000b400a1587a23 */ /* 0x100fe20000010869 */
[-C--:B------:R-:W-:Y:S01]  /*b260*/  HMMA.16816.F32 R12, R80, R90.reuse, R12 ;  /* 0x0000005a500c723c */ /* 0x080fe2000000180c */
[----:B------:R2:W5:Y:S02]  /*b270*/  LDL.LU R239, [R1+0x58] ;  /* 0x0000580001ef7983 */ /* 0x0005640000300800 */
[----:B------:R3:W-:Y:S01]  /*b280*/  MUFU.EX2 R161, R88 ;  /* 0x0000005800a17308 */ /* 0x0007e20000000800 */
[----:B------:R-:W-:Y:S02]  /*b290*/  MOV R137, R240 ;  /* 0x000000f000897202 */ /* 0x000fe40000000f00 */
[----:B------:R2:W5:Y:S01]  /*b2a0*/  LDL.LU R240, [R1+0x54] ;  /* 0x0000540001f07983 */ /* 0x0005620000300800 */
[----:B------:R-:W-:Y:S01]  /*b2b0*/  MOV R198, R138 ;  /* 0x0000008a00c67202 */ /* 0x000fe20000000f00 */
[C---:B------:R-:W-:Y:S04]  /*b2c0*/  HMMA.16816.F32 R16, R76.reuse, R90, R16 ;  /* 0x0000005a4c10723c */ /* 0x040fe80000001810 */
[----:B------:R-:W-:Y:S02]  /*b2d0*/  MOV R138, R137 ;  /* 0x00000089008a7202 */ /* 0x000fe40000000f00 */
[----:B------:R-:W-:Y:S02]  /*b2e0*/  MOV R137, R111 ;  /* 0x0000006f00897202 */ /* 0x000fe40000000f00 */
[-C--:B-1----:R-:W-:Y:S04]  /*b2f0*/  HMMA.16816.F32 R20, R76, R84.reuse, R20 ;  /* 0x000000544c14723c */ /* 0x082fe80000001814 */
[----:B------:R-:W-:Y:S02]  /*b300*/  MOV R201, R198 ;  /* 0x000000c600c97202 */ /* 0x000fe40000000f00 */
[----:B------:R-:W-:Y:S02]  /*b310*/  MOV R198, R138 ;  /* 0x0000008a00c67202 */ /* 0x000fe40000000f00 */
[C---:B------:R-:W-:Y:S04]  /*b320*/  HMMA.16816.F32 R24, R80.reuse, R84, R24 ;  /* 0x000000545018723c */ /* 0x040fe80000001818 */
[--C-:B---3--:R-:W-:Y:S01]  /*b330*/  FFMA.FTZ R88, R203, c[0x0][0x2d0], -R105.reuse ;  /* 0x0000b400cb587a23 */ /* 0x108fe20000010869 */
[----:B------:R-:W-:Y:S02]  /*b340*/  MOV R149, R201 ;  /* 0x000000c900957202 */ /* 0x000fe40000000f00 */
[----:B------:R-:W-:Y:S01]  /*b350*/  MOV R201, R198 ;  /* 0x000000c600c97202 */ /* 0x000fe20000000f00 */
[-C--:B------:R-:W-:Y:S01]  /*b360*/  HMMA.16816.F32 R28, R80, R86.reuse, R28 ;  /* 0x00000056501c723c */ /* 0x080fe2000000181c */
[----:B------:R1:W-:Y:S03]  /*b370*/  MUFU.EX2 R211, R88 ;  /* 0x0000005800d37308 */ /* 0x0003e60000000800 */
[----:B------:R-:W-:Y:S02]  /*b380*/  MOV R150, R201 ;  /* 0x000000c900967202 */ /* 0x000fe40000000f00 */
[----:B------:R-:W-:Y:S02]  /*b390*/  MOV R138, R137 ;  /* 0x00000089008a7202 */ /* 0x000fe40000000f00 */
[C---:B------:R-:W-:Y:S04]  /*b3a0*/  HMMA.16816.F32 R32, R76.reuse, R86, R32 ;  /* 0x000000564c20723c */ /* 0x040fe80000001820 */
[----:B------:R-:W-:Y:S01]  /*b3b0*/  MOV R137, R136 ;  /* 0x0000008800897202 */ /* 0x000fe20000000f00 */
[--C-:B------:R-:W-:Y:S01]  /*b3c0*/  FFMA.FTZ R84, R150, c[0x0][0x2d0], -R102.reuse ;  /* 0x0000b40096547a23 */ /* 0x100fe20000010866 */
[----:B------:R-:W-:Y:S02]  /*b3d0*/  MOV R136, R106 ;  /* 0x0000006a00887202 */ /* 0x000fe40000000f00 */
[----:B------:R-:W-:Y:S01]  /*b3e0*/  MOV R198, R138 ;  /* 0x0000008a00c67202 */ /* 0x000fe20000000f00 */
[----:B------:R3:W-:Y:S03]  /*b3f0*/  MUFU.EX2 R209, R84 ;  /* 0x0000005400d17308 */ /* 0x0007e60000000800 */
[----:B------:R-:W-:Y:S02]  /*b400*/  MOV R138, R137 ;  /* 0x00000089008a7202 */ /* 0x000fe40000000f00 */
[----:B------:R-:W-:Y:S02]  /*b410*/  MOV R137, R136 ;  /* 0x0000008800897202 */ /* 0x000fe40000000f00 */
[----:B------:R-:W-:Y:S02]  /*b420*/  MOV R208, R149 ;  /* 0x0000009500d07202 */ /* 0x000fe40000000f00 */
[----:B------:R-:W-:Y:S02]  /*b430*/  MOV R149, R198 ;  /* 0x000000c600957202 */ /* 0x000fe40000000f00 */
[----:B------:R-:W-:Y:S01]  /*b440*/  MOV R198, R137 ;  /* 0x0000008900c67202 */ /* 0x000fe20000000f00 */
[--C-:B-1----:R-:W-:Y:S01]  /*b450*/  FFMA.FTZ R88, R208, c[0x0][0x2d0], -R105.reuse ;  /* 0x0000b400d0587a23 */ /* 0x102fe20000010869 */
[----:B------:R-:W-:Y:S02]  /*b460*/  MOV R137, R135 ;  /* 0x0000008700897202 */ /* 0x000fe40000000f00 */
[----:B------:R-:W-:Y:S01]  /*b470*/  MOV R135, R118 ;  /* 0x0000007600877202 */ /* 0x000fe20000000f00 */
[----:B------:R1:W-:Y:S01]  /*b480*/  MUFU.EX2 R212, R88 ;  /* 0x0000005800d47308 */ /* 0x0003e20000000800 */
[----:B------:R-:W-:Y:S02]  /*b490*/  MOV R201, R138 ;  /* 0x0000008a00c97202 */ /* 0x000fe40000000f00 */
[----:B------:R-:W-:Y:S02]  /*b4a0*/  MOV R136, R133 ;  /* 0x0000008500887202 */ /* 0x000fe40000000f00 */
[----:B------:R-:W-:Y:S02]  /*b4b0*/  MOV R111, R233 ;  /* 0x000000e9006f7202 */ /* 0x000fe40000000f00 */
[----:B------:R-:W-:Y:S01]  /*b4c0*/  MOV R138, R136 ;  /* 0x00000088008a7202 */ /* 0x000fe20000000f00 */
[----:B---3--:R-:W-:Y:S01]  /*b4d0*/  FFMA.FTZ R84, R148, c[0x0][0x2d0], -R102 ;  /* 0x0000b40094547a23 */ /* 0x008fe20000010866 */
[----:B------:R-:W-:Y:S01]  /*b4e0*/  MOV R148, R207 ;  /* 0x000000cf00947202 */ /* 0x000fe20000000f00 */
[----:B------:R3:W4:Y:S01]  /*b4f0*/  MUFU.EX2 R118, R92 ;  /* 0x0000005c00767308 */ /* 0x0007220000000800 */
[----:B------:R-:W-:Y:S01]  /*b500*/  MOV R136, R193 ;  /* 0x000000c100887202 */ /* 0x000fe20000000f00 */
[----:B------:R2:W5:Y:S01]  /*b510*/  LDL.LU R233, [R1+0x50] ;  /* 0x0000500001e97983 */ /* 0x0005620000300800 */
[----:B------:R-:W-:Y:S02]  /*b520*/  MOV R106, R234 ;  /* 0x000000ea006a7202 */ /* 0x000fe40000000f00 */
[----:B------:R-:W-:Y:S01]  /*b530*/  MOV R133, R132 ;  /* 0x0000008400857202 */ /* 0x000fe20000000f00 */
[----:B------:R2:W5:Y:S01]  /*b540*/  LDL.LU R234, [R1+0x4c] ;  /* 0x00004c0001ea7983 */ /* 0x0005620000300800 */
[----:B------:R-:W-:Y:S01]  /*b550*/  MOV R132, R119 ;  /* 0x0000007700847202 */ /* 0x000fe20000000f00 */
[----:B------:R-:W-:Y:S01]  /*b560*/  FFMA.FTZ R106, R106, c[0x0][0x2d0], -R108 ;  /* 0x0000b4006a6a7a23 */ /* 0x000fe2000001086c */
[----:B------:R-:W-:Y:S01]  /*b570*/  MOV R193, R230 ;  /* 0x000000e600c17202 */ /* 0x000fe20000000f00 */
[----:B------:R2:W-:Y:S01]  /*b580*/  MUFU.EX2 R207, R84 ;  /* 0x0000005400cf7308 */ /* 0x0005e20000000800 */
[----:B------:R2:W5:Y:S01]  /*b590*/  LDL.LU R119, [R1+0x48] ;  /* 0x0000480001777983 */ /* 0x0005620000300800 */
[----:B------:R-:W-:Y:S01]  /*b5a0*/  MOV R150, R110 ;  /* 0x0000006e00967202 */ /* 0x000fe20000000f00 */
[--C-:B-1----:R-:W-:Y:S02]  /*b5b0*/  FFMA.FTZ R88, R151, c[0x0][0x2d0], -R105.reuse ;  /* 0x0000b40097587a23 */ /* 0x102fe40000010869 */
[----:B------:R1:W5:Y:S01]  /*b5c0*/  LDL.LU R230, [R1+0x44] ;  /* 0x0000440001e67983 */ /* 0x0003620000300800 */
[----:B------:R-:W-:Y:S01]  /*b5d0*/  MOV R151, R103 ;  /* 0x0000006700977202 */ /* 0x000fe20000000f00 */
[----:B------:R-:W-:Y:S03]  /*b5e0*/  FFMA.FTZ R103, R189, c[0x0][0x2d0], -R105 ;  /* 0x0000b400bd677a23 */ /* 0x000fe60000010869 */
[----:B------:R1:W-:Y:S01]  /*b5f0*/  MUFU.EX2 R210, R88 ;  /* 0x0000005800d27308 */ /* 0x0003e20000000800 */
[----:B---3--:R-:W3:Y:S09]  /*b600*/  LDSM.16.MT88.4 R92, [R225+0x1100] ;  /* 0x00110000e15c783b */ /* 0x008ef20000004200 */
[----:B------:R-:W-:Y:S01]  /*b610*/  MUFU.EX2 R106, R106 ;  /* 0x0000006a006a7308 */ /* 0x000fe20000000800 */
[--C-:B--2---:R-:W-:Y:S09]  /*b620*/  FFMA.FTZ R84, R149, c[0x0][0x2d0], -R102.reuse ;  /* 0x0000b40095547a23 */ /* 0x104ff20000010866 */
[----:B------:R2:W-:Y:S01]  /*b630*/  MUFU.EX2 R208, R84 ;  /* 0x0000005400d07308 */ /* 0x0005e20000000800 */
[----:B-1----:R-:W1:Y:S09]  /*b640*/  LDSM.16.MT88.4 R88, [R226+0x1100] ;  /* 0x00110000e258783b */ /* 0x002e720000004200 */
[----:B------:R-:W-:Y:S10]  /*b650*/  MUFU.EX2 R110, R100 ;  /* 0x00000064006e7308 */ /* 0x000ff40000000800 */
[----:B------:R1:W-:Y:S01]  /*b660*/  MUFU.EX2 R189, R103 ;  /* 0x0000006700bd7308 */ /* 0x0003e20000000800 */
[-C--:B---3--:R-:W-:Y:S03]  /*b670*/  HMMA.16816.F32 R36, R76, R92.reuse, R36 ;  /* 0x0000005c4c24723c */ /* 0x088fe60000001824 */
[----:B--2---:R-:W-:Y:S01]  /*b680*/  FFMA.FTZ R84, R201, c[0x0][0x2d0], -R102 ;  /* 0x0000b400c9547a23 */ /* 0x004fe20000010866 */
[----:B------:R-:W-:Y:S02]  /*b690*/  MOV R201, R198 ;  /* 0x000000c600c97202 */ /* 0x000fe40000000f00 */
[----:B------:R-:W-:Y:S02]  /*b6a0*/  MOV R198, R206 ;  /* 0x000000ce00c67202 */ /* 0x000fe40000000f00 */
[C---:B------:R-:W-:Y:S01]  /*b6b0*/  HMMA.16816.F32 R40, R80.reuse, R92, R40 ;  /* 0x0000005c5028723c */ /* 0x040fe20000001828 */
[----:B------:R2:W-:Y:S06]  /*b6c0*/  MUFU.EX2 R206, R84 ;  /* 0x0000005400ce7308 */ /* 0x0005ec0000000800 */
[--C-:B------:R-:W-:Y:S01]  /*b6d0*/  FFMA.FTZ R92, R201, c[0x0][0x2d0], -R108.reuse ;  /* 0x0000b400c95c7a23 */ /* 0x100fe2000001086c */
[-C--:B------:R-:W-:Y:S03]  /*b6e0*/  HMMA.16816.F32 R44, R80, R94.reuse, R44 ;  /* 0x0000005e502c723c */ /* 0x080fe6000000182c */
[----:B------:R3:W-:Y:S01]  /*b6f0*/  MUFU.EX2 R169, R92 ;  /* 0x0000005c00a97308 */ /* 0x0007e20000000800 */
[--C-:B-1----:R-:W-:Y:S04]  /*b700*/  FFMA.FTZ R103, R75, c[0x0][0x2d0], -R3.reuse ;  /* 0x0000b4004b677a23 */ /* 0x102fe80000010803 */
[C---:B------:R-:W-:Y:S08]  /*b710*/  HMMA.16816.F32 R48, R76.reuse, R94, R48 ;  /* 0x0000005e4c30723c */ /* 0x040ff00000001830 */
[-C--:B------:R-:W-:Y:S04]  /*b720*/  HMMA.16816.F32 R52, R76, R88.reuse, R52 ;  /* 0x000000584c34723c */ /* 0x080fe80000001834 */
[--C-:B--2---:R-:W-:Y:S01]  /*b730*/  FFMA.FTZ R84, R148, c[0x0][0x2d0], -R108.reuse ;  /* 0x0000b40094547a23 */ /* 0x104fe2000001086c */
[----:B------:R-:W-:Y:S03]  /*b740*/  MOV R148, R187 ;  /* 0x000000bb00947202 */ /* 0x000fe60000000f00 */
[C---:B------:R-:W-:Y:S01]  /*b750*/  HMMA.16816.F32 R56, R80.reuse, R88, R56 ;  /* 0x000000585038723c */ /* 0x040fe20000001838 */
[----:B------:R1:W-:Y:S03]  /*b760*/  MUFU.EX2 R171, R84 ;  /* 0x0000005400ab7308 */ /* 0x0003e60000000800 */
[--C-:B---3--:R-:W-:Y:S03]  /*b770*/  FFMA.FTZ R92, R198, c[0x0][0x2d0], -R108.reuse ;  /* 0x0000b400c65c7a23 */ /* 0x108fe6000001086c */
[--C-:B------:R-:W-:Y:S01]  /*b780*/  FFMA.FTZ R88, R139, c[0x0][0x2d0], -R108.reuse ;  /* 0x0000b4008b587a23 */ /* 0x100fe2000001086c */
[-C--:B------:R-:W-:Y:S03]  /*b790*/  HMMA.16816.F32 R60, R80, R90.reuse, R60 ;  /* 0x0000005a503c723c */ /* 0x080fe6000000183c */
[----:B------:R2:W-:Y:S01]  /*b7a0*/  MUFU.EX2 R168, R88 ;  /* 0x0000005800a87308 */ /* 0x0005e20000000800 */
[----:B------:R-:W-:Y:S02]  /*b7b0*/  MOV R139, R186 ;  /* 0x000000ba008b7202 */ /* 0x000fe40000000f00 */
[----:B------:R-:W-:Y:S01]  /*b7c0*/  MOV R186, R111 ;  /* 0x0000006f00ba7202 */ /* 0x000fe20000000f00 */
[--C-:B------:R-:W-:Y:S01]  /*b7d0*/  FFMA.FTZ R80, R116, c[0x0][0x2d0], -R3.reuse ;  /* 0x0000b40074507a23 */ /* 0x100fe20000010803 */
[----:B------:R-:W-:Y:S04]  /*b7e0*/  HMMA.16816.F32 R64, R76, R90, R64 ;  /* 0x0000005a4c40723c */ /* 0x000fe80000001840 */
[----:B------:R-:W-:Y:S01]  /*b7f0*/  F2FP.PACK_AB R82, R162, R163 ;  /* 0x000000a3a252723e */ /* 0x000fe200000000ff */
[----:B------:R3:W-:Y:S01]  /*b800*/  MUFU.EX2 R116, R80 ;  /* 0x0000005000747308 */ /* 0x0007e20000000800 */
[----:B------:R-:W-:Y:S01]  /*b810*/  F2FP.PACK_AB R81, R156, R157 ;  /* 0x0000009d9c51723e */ /* 0x000fe200000000ff */
[--C-:B------:R-:W-:Y:S01]  /*b820*/  FFMA.FTZ R100, R139, c[0x0][0x2d0], -R3.reuse ;  /* 0x0000b4008b647a23 */ /* 0x100fe20000010803 */
[----:B------:R-:W-:Y:S01]  /*b830*/  F2FP.PACK_AB R76, R219, R217 ;  /* 0x000000d9db4c723e */ /* 0x000fe200000000ff */
[----:B-1----:R-:W1:Y:S03]  /*b840*/  LDSM.16.MT88.4 R84, [R224+0x1900] ;  /* 0x00190000e054783b */ /* 0x002e660000004200 */
[----:B------:R-:W-:Y:S02]  /*b850*/  F2FP.PACK_AB R78, R218, R216 ;  /* 0x000000d8da4e723e */ /* 0x000fe400000000ff */
[----:B------:R-:W-:Y:S01]  /*b860*/  F2FP.PACK_AB R77, R215, R213 ;  /* 0x000000d5d74d723e */ /* 0x000fe200000000ff */
[----:B------:R1:W-:Y:S01]  /*b870*/  MUFU.EX2 R170, R92 ;  /* 0x0000005c00aa7308 */ /* 0x0003e20000000800 */
[----:B------:R-:W-:Y:S02]  /*b880*/  F2FP.PACK_AB R79, R214, R159 ;  /* 0x0000009fd64f723e */ /* 0x000fe400000000ff */
[----:B----4-:R-:W-:Y:S01]  /*b890*/  F2FP.PACK_AB R83, R118, R160 ;  /* 0x000000a07653723e */ /* 0x010fe200000000ff */
[----:B--2---:R-:W2:Y:S06]  /*b8a0*/  LDSM.16.MT88.4 R88, [R227+0x1900] ;  /* 0x00190000e358783b */ /* 0x004eac0000004200 */
[----:B------:R-:W-:Y:S01]  /*b8b0*/  MUFU.EX2 R100, R100 ;  /* 0x0000006400647308 */ /* 0x000fe20000000800 */
[--C-:B---3--:R-:W-:Y:S01]  /*b8c0*/  FFMA.FTZ R80, R138, c[0x0][0x2d0], -R3.reuse ;  /* 0x0000b4008a507a23 */ /* 0x108fe20000010803 */
        /* <DEDUP_REMOVED lines=10> */
[----:B------:R-:W-:Y:S01]  /*b970*/  MOV R185, R190 ;  /* 0x000000be00b97202 */ /* 0x000fe20000000f00 */
[----:B------:R-:W-:Y:S01]  /*b980*/  FFMA.FTZ R107, R107, c[0x0][0x2d0], -R108 ;  /* 0x0000b4006b6b7a23 */ /* 0x000fe2000001086c */
[-C--:B------:R-:W-:Y:S05]  /*b990*/  HMMA.16816.F32 R4, R76, R84.reuse, R4 ;  /* 0x000000544c04723c */ /* 0x080fea0000001804 */
[----:B------:R3:W-:Y:S10]  /*b9a0*/  MUFU.EX2 R113, R80 ;  /* 0x0000005000717308 */ /* 0x0007f40000000800 */
[----:B------:R4:W2:Y:S01]  /*b9b0*/  MUFU.EX2 R190, R101 ;  /* 0x0000006500be7308 */ /* 0x0008a20000000800 */
[----:B-1----:R-:W1:Y:S09]  /*b9c0*/  LDSM.16.MT88.4 R92, [R225+0x1900] ;  /* 0x00190000e15c783b */ /* 0x002e720000004200 */
[----:B------:R-:W-:Y:S01]  /*b9d0*/  MUFU.EX2 R107, R107 ;  /* 0x0000006b006b7308 */ /* 0x000fe20000000800 */
[----:B---3--:R-:W-:Y:S07]  /*b9e0*/  F2FP.PACK_AB R80, R158, R155 ;  /* 0x0000009b9e50723e */ /* 0x008fee00000000ff */
[C---:B------:R-:W-:Y:S04]  /*b9f0*/  HMMA.16816.F32 R8, R80.reuse, R84, R8 ;  /* 0x000000545008723c */ /* 0x040fe80000001808 */
[--C-:B----4-:R-:W-:Y:S01]  /*ba00*/  FFMA.FTZ R101, R184, c[0x0][0x2d0], -R3.reuse ;  /* 0x0000b400b8657a23 */ /* 0x110fe20000010803 */
[----:B--2---:R-:W-:Y:S02]  /*ba10*/  F2FP.PACK_AB R180, R189, R190 ;  /* 0x000000bebdb4723e */ /* 0x004fe400000000ff */
[----:B------:R-:W-:Y:S01]  /*ba20*/  FFMA.FTZ R84, R115, c[0x0][0x2d0], -R3 ;  /* 0x0000b40073547a23 */ /* 0x000fe20000010803 */
[-C--:B------:R-:W-:Y:S02]  /*ba30*/  HMMA.16816.F32 R12, R80, R86.reuse, R12 ;  /* 0x00000056500c723c */ /* 0x080fe4000000180c */
[----:B------:R-:W2:Y:S06]  /*ba40*/  MUFU.EX2 R101, R101 ;  /* 0x0000006500657308 */ /* 0x000eac0000000800 */
[C---:B------:R-:W-:Y:S04]  /*ba50*/  HMMA.16816.F32 R16, R76.reuse, R86, R16 ;  /* 0x000000564c10723c */ /* 0x040fe80000001810 */
[----:B------:R3:W-:Y:S04]  /*ba60*/  MUFU.EX2 R115, R84 ;  /* 0x0000005400737308 */ /* 0x0007e80000000800 */
[-C--:B------:R-:W-:Y:S08]  /*ba70*/  HMMA.16816.F32 R20, R76, R88.reuse, R20 ;  /* 0x000000584c14723c */ /* 0x080ff00000001814 */
[C---:B------:R-:W-:Y:S04]  /*ba80*/  HMMA.16816.F32 R24, R80.reuse, R88, R24 ;  /* 0x000000585018723c */ /* 0x040fe80000001818 */
[----:B--2---:R-:W-:Y:S04]  /*ba90*/  F2FP.PACK_AB R177, R101, R100 ;  /* 0x0000006465b1723e */ /* 0x004fe800000000ff */
[-C--:B------:R-:W-:Y:S04]  /*baa0*/  HMMA.16816.F32 R28, R80, R90.reuse, R28 ;  /* 0x0000005a501c723c */ /* 0x080fe8000000181c */
[--C-:B---3--:R-:W-:Y:S01]  /*bab0*/  FFMA.FTZ R84, R138, c[0x0][0x2d0], -R105.reuse ;  /* 0x0000b4008a547a23 */ /* 0x108fe20000010869 */
[----:B------:R-:W-:Y:S03]  /*bac0*/  MOV R138, R205 ;  /* 0x000000cd008a7202 */ /* 0x000fe60000000f00 */
[C---:B------:R-:W-:Y:S01]  /*bad0*/  HMMA.16816.F32 R32, R76.reuse, R90, R32 ;  /* 0x0000005a4c20723c */ /* 0x040fe20000001820 */
[----:B------:R2:W-:Y:S03]  /*bae0*/  MUFU.EX2 R205, R84 ;  /* 0x0000005400cd7308 */ /* 0x0005e60000000800 */
[----:B------:R-:W-:Y:S02]  /*baf0*/  FFMA.FTZ R88, R138, c[0x0][0x2d0], -R102 ;  /* 0x0000b4008a587a23 */ /* 0x000fe40000010866 */
[----:B------:R-:W3:Y:S02]  /*bb00*/  LDL.LU R138, [R1+0x18] ;  /* 0x00001800018a7983 */ /* 0x000ee40000300800 */
[-C--:B-1----:R-:W-:Y:S03]  /*bb10*/  HMMA.16816.F32 R36, R76, R92.reuse, R36 ;  /* 0x0000005c4c24723c */ /* 0x082fe60000001824 */
[----:B------:R1:W-:Y:S05]  /*bb20*/  MUFU.EX2 R174, R88 ;  /* 0x0000005800ae7308 */ /* 0x0003ea0000000800 */
[C---:B------:R-:W-:Y:S07]  /*bb30*/  HMMA.16816.F32 R40, R80.reuse, R92, R40 ;  /* 0x0000005c5028723c */ /* 0x040fee0000001828 */
[----:B------:R-:W-:Y:S01]  /*bb40*/  FFMA.FTZ R92, R194, c[0x0][0x2d0], -R108 ;  /* 0x0000b400c25c7a23 */ /* 0x000fe2000001086c */
[-C--:B------:R-:W-:Y:S03]  /*bb50*/  HMMA.16816.F32 R44, R80, R94.reuse, R44 ;  /* 0x0000005e502c723c */ /* 0x080fe6000000182c */
[----:B------:R4:W-:Y:S01]  /*bb60*/  MUFU.EX2 R194, R92 ;  /* 0x0000005c00c27308 */ /* 0x0009e20000000800 */
[--C-:B--2---:R-:W-:Y:S01]  /*bb70*/  FFMA.FTZ R84, R137, c[0x0][0x2d0], -R105.reuse ;  /* 0x0000b40089547a23 */ /* 0x104fe20000010869 */
[----:B------:R-:W-:Y:S02]  /*bb80*/  MOV R137, R136 ;  /* 0x0000008800897202 */ /* 0x000fe40000000f00 */
[----:B------:R-:W-:Y:S01]  /*bb90*/  MOV R136, R134 ;  /* 0x0000008600887202 */ /* 0x000fe20000000f00 */
[C---:B------:R-:W-:Y:S04]  /*bba0*/  HMMA.16816.F32 R48, R76.reuse, R94, R48 ;  /* 0x0000005e4c30723c */ /* 0x040fe80000001830 */
[----:B------:R-:W-:Y:S01]  /*bbb0*/  MOV R134, R131 ;  /* 0x0000008300867202 */ /* 0x000fe20000000f00 */
[----:B------:R2:W-:Y:S01]  /*bbc0*/  MUFU.EX2 R175, R84 ;  /* 0x0000005400af7308 */ /* 0x0005e20000000800 */
[----:B------:R-:W-:Y:S01]  /*bbd0*/  MOV R131, R204 ;  /* 0x000000cc00837202 */ /* 0x000fe20000000f00 */
[----:B-1----:R-:W-:Y:S02]  /*bbe0*/  FFMA.FTZ R88, R137, c[0x0][0x2d0], -R102 ;  /* 0x0000b40089587a23 */ /* 0x002fe40000010866 */
[----:B------:R-:W3:Y:S06]  /*bbf0*/  LDL.LU R137, [R1+0x24] ;  /* 0x0000240001897983 */ /* 0x000eec0000300800 */
[----:B------:R1:W-:Y:S01]  /*bc00*/  MUFU.EX2 R173, R88 ;  /* 0x0000005800ad7308 */ /* 0x0003e20000000800 */
[----:B----4-:R-:W-:Y:S09]  /*bc10*/  FFMA.FTZ R92, R193, c[0x0][0x2d0], -R108 ;  /* 0x0000b400c15c7a23 */ /* 0x010ff2000001086c */
[----:B------:R4:W-:Y:S01]  /*bc20*/  MUFU.EX2 R193, R92 ;  /* 0x0000005c00c17308 */ /* 0x0009e20000000800 */
[--C-:B--2---:R-:W-:Y:S09]  /*bc30*/  FFMA.FTZ R84, R96, c[0x0][0x2d0], -R105.reuse ;  /* 0x0000b40060547a23 */ /* 0x104ff20000010869 */
[----:B------:R2:W-:Y:S01]  /*bc40*/  MUFU.EX2 R204, R84 ;  /* 0x0000005400cc7308 */ /* 0x0005e20000000800 */
[--C-:B-1----:R-:W-:Y:S09]  /*bc50*/  FFMA.FTZ R88, R98, c[0x0][0x2d0], -R102.reuse ;  /* 0x0000b40062587a23 */ /* 0x102ff20000010866 */
[----:B------:R1:W-:Y:S01]  /*bc60*/  MUFU.EX2 R198, R88 ;  /* 0x0000005800c67308 */ /* 0x0003e20000000800 */
[----:B----4-:R-:W-:Y:S01]  /*bc70*/  LDSM.16.MT88.4 R92, [R227+0x2100] ;  /* 0x00210000e35c783b */ /* 0x010fe20000004200 */
[--C-:B--2---:R-:W-:Y:S02]  /*bc80*/  FFMA.FTZ R84, R97, c[0x0][0x2d0], -R105.reuse ;  /* 0x0000b40061547a23 */ /* 0x104fe40000010869 */
[----:B------:R-:W-:Y:S06]  /*bc90*/  FFMA.FTZ R105, R112, c[0x0][0x2d0], -R105 ;  /* 0x0000b40070697a23 */ /* 0x000fec0000010869 */
[----:B------:R2:W-:Y:S01]  /*bca0*/  MUFU.EX2 R203, R84 ;  /* 0x0000005400cb7308 */ /* 0x0005e20000000800 */
[----:B-1----:R-:W-:Y:S02]  /*bcb0*/  FFMA.FTZ R88, R99, c[0x0][0x2d0], -R102 ;  /* 0x0000b40063587a23 */ /* 0x002fe40000010866 */
[----:B------:R-:W-:Y:S07]  /*bcc0*/  LDSM.16.MT88.4 R96, [R225+0x2100] ;  /* 0x00210000e160783b */ /* 0x000fee0000004200 */
[----:B------:R1:W4:Y:S10]  /*bcd0*/  MUFU.EX2 R201, R88 ;  /* 0x0000005800c97308 */ /* 0x0003340000000800 */
[----:B------:R4:W-:Y:S01]  /*bce0*/  MUFU.EX2 R187, R105 ;  /* 0x0000006900bb7308 */ /* 0x0009e20000000800 */
[----:B--2---:R-:W2:Y:S01]  /*bcf0*/  LDSM.16.MT88.4 R84, [R226+0x1900] ;  /* 0x00190000e254783b */ /* 0x004ea20000004200 */
[--C-:B-1----:R-:W-:Y:S01]  /*bd00*/  FFMA.FTZ R88, R136, c[0x0][0x2d0], -R108.reuse ;  /* 0x0000b40088587a23 */ /* 0x102fe2000001086c */
[----:B----4-:R-:W-:Y:S06]  /*bd10*/  F2FP.PACK_AB R75, R201, R198 ;  /* 0x000000c6c94b723e */ /* 0x010fec00000000ff */
[----:B------:R-:W4:Y:S01]  /*bd20*/  LDL.LU R136, [R1+0x20] ;  /* 0x0000200001887983 */ /* 0x000f220000300800 */
[----:B------:R1:W-:Y:S01]  /*bd30*/  MUFU.EX2 R172, R88 ;  /* 0x0000005800ac7308 */ /* 0x0003e20000000800 */
[--C-:B------:R-:W-:Y:S09]  /*bd40*/  FFMA.FTZ R105, R149, c[0x0][0x2d0], -R108.reuse ;  /* 0x0000b40095697a23 */ /* 0x100ff2000001086c */
[----:B------:R-:W2:Y:S01]  /*bd50*/  MUFU.EX2 R105, R105 ;  /* 0x0000006900697308 */ /* 0x000ea20000000800 */
[----:B-1----:R-:W1:Y:S01]  /*bd60*/  LDSM.16.MT88.4 R88, [R224+0x2100] ;  /* 0x00210000e058783b */ /* 0x002e620000004200 */
[-C--:B--2---:R-:W-:Y:S08]  /*bd70*/  HMMA.16816.F32 R52, R76, R84.reuse, R52 ;  /* 0x000000544c34723c */ /* 0x084ff00000001834 */
[C---:B------:R-:W-:Y:S04]  /*bd80*/  HMMA.16816.F32 R56, R80.reuse, R84, R56 ;  /* 0x000000545038723c */ /* 0x040fe80000001838 */
[----:B------:R-:W-:Y:S03]  /*bd90*/  F2FP.PACK_AB R176, R106, R105 ;  /* 0x000000696ab0723e */ /* 0x000fe600000000ff */
[--C-:B------:R-:W-:Y:S01]  /*bda0*/  FFMA.FTZ R84, R192, c[0x0][0x2d0], -R108.reuse ;  /* 0x0000b400c0547a23 */ /* 0x100fe2000001086c */
[-C--:B------:R-:W-:Y:S03]  /*bdb0*/  HMMA.16816.F32 R60, R80, R86.reuse, R60 ;  /* 0x00000056503c723c */ /* 0x080fe6000000183c */
[----:B------:R2:W-:Y:S01]  /*bdc0*/  MUFU.EX2 R192, R84 ;  /* 0x0000005400c07308 */ /* 0x0005e20000000800 */
[----:B------:R-:W-:Y:S03]  /*bdd0*/  FFMA.FTZ R108, R148, c[0x0][0x2d0], -R108 ;  /* 0x0000b400946c7a23 */ /* 0x000fe6000001086c */
[--C-:B------:R-:W-:Y:S01]  /*bde0*/  FFMA.FTZ R81, R135, c[0x0][0x2d0], -R3.reuse ;  /* 0x0000b40087517a23 */ /* 0x100fe20000010803 */
[----:B------:R-:W-:Y:S01]  /*bdf0*/  HMMA.16816.F32 R64, R76, R86, R64 ;  /* 0x000000564c40723c */ /* 0x000fe20000001840 */
[----:B------:R-:W4:Y:S03]  /*be00*/  LDL.LU R135, [R1+0x1c] ;  /* 0x00001c0001877983 */ /* 0x000f260000300800 */
[--C-:B------:R-:W-:Y:S01]  /*be10*/  FFMA.FTZ R80, R109, c[0x0][0x2d0], -R3.reuse ;  /* 0x0000b4006d507a23 */ /* 0x100fe20000010803 */
[----:B------:R-:W-:Y:S01]  /*be20*/  F2FP.PACK_AB R82, R168, R170 ;  /* 0x000000aaa852723e */ /* 0x000fe200000000ff */
[----:B------:R1:W-:Y:S01]  /*be30*/  MUFU.EX2 R109, R81 ;  /* 0x00000051006d7308 */ /* 0x0003e20000000800 */
[----:B------:R-:W-:Y:S02]  /*be40*/  F2FP.PACK_AB R76, R211, R161 ;  /* 0x000000a1d34c723e */ /* 0x000fe400000000ff */
[----:B------:R-:W-:Y:S03]  /*be50*/  F2FP.PACK_AB R78, R210, R212 ;  /* 0x000000d4d24e723e */ /* 0x000fe600000000ff */
[----:B------:R-:W-:Y:S02]  /*be60*/  F2FP.PACK_AB R77, R207, R209 ;  /* 0x000000d1cf4d723e */ /* 0x000fe400000000ff */
[----:B------:R-:W-:Y:S02]  /*be70*/  F2FP.PACK_AB R79, R206, R208 ;  /* 0x000000d0ce4f723e */ /* 0x000fe400000000ff */
[----:B------:R1:W-:Y:S01]  /*be80*/  MUFU.EX2 R112, R80 ;  /* 0x0000005000707308 */ /* 0x0003e20000000800 */
[----:B------:R-:W-:Y:S01]  /*be90*/  F2FP.PACK_AB R83, R115, R114 ;  /* 0x000000727353723e */ /* 0x000fe200000000ff */
[----:B--2---:R-:W2:Y:S03]  /*bea0*/  LDSM.16.MT88.4 R84, [R226+0x2100] ;  /* 0x00210000e254783b */ /* 0x004ea60000004200 */
[-C--:B-1----:R-:W-:Y:S05]  /*beb0*/  HMMA.16816.F32 R4, R76, R88.reuse, R4 ;  /* 0x000000584c04723c */ /* 0x082fea0000001804 */
[----:B------:R-:W1:Y:S01]  /*bec0*/  MUFU.EX2 R108, R108 ;  /* 0x0000006c006c7308 */ /* 0x000e620000000800 */
[----:B------:R-:W-:Y:S02]  /*bed0*/  F2FP.PACK_AB R81, R113, R116 ;  /* 0x000000747151723e */ /* 0x000fe400000000ff */
[----:B------:R-:W-:Y:S07]  /*bee0*/  F2FP.PACK_AB R80, R169, R171 ;  /* 0x000000aba950723e */ /* 0x000fee00000000ff */
[C---:B------:R-:W-:Y:S04]  /*bef0*/  HMMA.16816.F32 R8, R80.reuse, R88, R8 ;  /* 0x000000585008723c */ /* 0x040fe80000001808 */
[----:B-1----:R-:W-:Y:S03]  /*bf00*/  F2FP.PACK_AB R178, R108, R107 ;  /* 0x0000006b6cb2723e */ /* 0x002fe600000000ff */
[--C-:B------:R-:W-:Y:S01]  /*bf10*/  FFMA.FTZ R88, R188, c[0x0][0x2d0], -R3.reuse ;  /* 0x0000b400bc587a23 */ /* 0x100fe20000010803 */
[-C--:B------:R-:W-:Y:S01]  /*bf20*/  HMMA.16816.F32 R12, R80, R90.reuse, R12 ;  /* 0x0000005a500c723c */ /* 0x080fe2000000180c */
[----:B------:R-:W1:Y:S03]  /*bf30*/  MUFU.EX2 R188, R104 ;  /* 0x0000006800bc7308 */ /* 0x000e660000000800 */
[----:B------:R-:W-:Y:S01]  /*bf40*/  FFMA.FTZ R3, R74, c[0x0][0x2d0], -R3 ;  /* 0x0000b4004a037a23 */ /* 0x000fe20000010803 */
[----:B------:R-:W-:Y:S03]  /*bf50*/  F2FP.PACK_AB R74, R203, R204 ;  /* 0x000000cccb4a723e */ /* 0x000fe600000000ff */
[C---:B------:R-:W-:Y:S03]  /*bf60*/  HMMA.16816.F32 R16, R76.reuse, R90, R16 ;  /* 0x0000005a4c10723c */ /* 0x040fe60000001810 */
[----:B------:R2:W-:Y:S05]  /*bf70*/  MUFU.EX2 R111, R88 ;  /* 0x00000058006f7308 */ /* 0x0005ea0000000800 */
[-C--:B------:R-:W-:Y:S08]  /*bf80*/  HMMA.16816.F32 R20, R76, R92.reuse, R20 ;  /* 0x0000005c4c14723c */ /* 0x080ff00000001814 */
[C---:B------:R-:W-:Y:S04]  /*bf90*/  HMMA.16816.F32 R24, R80.reuse, R92, R24 ;  /* 0x0000005c5018723c */ /* 0x040fe80000001818 */
[----:B-1----:R-:W-:Y:S03]  /*bfa0*/  F2FP.PACK_AB R182, R187, R188 ;  /* 0x000000bcbbb6723e */ /* 0x002fe600000000ff */
[--C-:B------:R-:W-:Y:S01]  /*bfb0*/  FFMA.FTZ R92, R151, c[0x0][0x2d0], -R102.reuse ;  /* 0x0000b400975c7a23 */ /* 0x100fe20000010866 */
[-C--:B------:R-:W-:Y:S04]  /*bfc0*/  HMMA.16816.F32 R28, R80, R94.reuse, R28 ;  /* 0x0000005e501c723c */ /* 0x080fe8000000181c */
[--C-:B--2---:R-:W-:Y:S04]  /*bfd0*/  FFMA.FTZ R88, R185, c[0x0][0x2d0], -R102.reuse ;  /* 0x0000b400b9587a23 */ /* 0x104fe80000010866 */
[C---:B------:R-:W-:Y:S01]  /*bfe0*/  HMMA.16816.F32 R32, R76.reuse, R94, R32 ;  /* 0x0000005e4c20723c */ /* 0x040fe20000001820 */
[----:B------:R1:W-:Y:S07]  /*bff0*/  MUFU.EX2 R185, R88 ;  /* 0x0000005800b97308 */ /* 0x0003ee0000000800 */
[-C--:B------:R-:W-:Y:S08]  /*c000*/  HMMA.16816.F32 R36, R76, R96.reuse, R36 ;  /* 0x000000604c24723c */ /* 0x080ff00000001824 */
[C---:B------:R-:W-:Y:S07]  /*c010*/  HMMA.16816.F32 R40, R80.reuse, R96, R40 ;  /* 0x000000605028723c */ /* 0x040fee0000001828 */
[--C-:B------:R-:W-:Y:S01]  /*c020*/  FFMA.FTZ R96, R150, c[0x0][0x2d0], -R102.reuse ;  /* 0x0000b40096607a23 */ /* 0x100fe20000010866 */
[-C--:B------:R-:W-:Y:S01]  /*c030*/  HMMA.16816.F32 R44, R80, R98.reuse, R44 ;  /* 0x00000062502c723c */ /* 0x080fe2000000182c */
[----:B-1----:R-:W1:Y:S02]  /*c040*/  LDSM.16.MT88.4 R88, [R224+0x2900] ;  /* 0x00290000e058783b */ /* 0x002e640000004200 */
[----:B------:R2:W-:Y:S01]  /*c050*/  MUFU.EX2 R184, R96 ;  /* 0x0000006000b87308 */ /* 0x0005e20000000800 */
[----:B------:R-:W-:Y:S02]  /*c060*/  FFMA.FTZ R102, R186, c[0x0][0x2d0], -R102 ;  /* 0x0000b400ba667a23 */ /* 0x000fe40000010866 */
[----:B---3--:R-:W-:Y:S01]  /*c070*/  FFMA.FTZ R73, R73, R138, R246 ;  /* 0x0000008a49497223 */ /* 0x008fe200000100f6 */
[----:B------:R-:W-:Y:S01]  /*c080*/  MOV R138, R132 ;  /* 0x00000084008a7202 */ /* 0x000fe20000000f00 */
[C---:B------:R-:W-:Y:S01]  /*c090*/  HMMA.16816.F32 R48, R76.reuse, R98, R48 ;  /* 0x000000624c30723c */ /* 0x040fe20000001830 */
[----:B------:R-:W-:Y:S03]  /*c0a0*/  LDSM.16.MT88.4 R148, [R227+0x3100] ;  /* 0x00310000e394783b */ /* 0x000fe60000004200 */
[----:B------:R-:W-:Y:S01]  /*c0b0*/  MOV R246, R124 ;  /* 0x0000007c00f67202 */ /* 0x000fe20000000f00 */
[----:B------:R-:W3:Y:S03]  /*c0c0*/  MUFU.EX2 R186, R92 ;  /* 0x0000005c00ba7308 */ /* 0x000ee60000000800 */
[-C--:B------:R-:W-:Y:S08]  /*c0d0*/  HMMA.16816.F32 R52, R76, R84.reuse, R52 ;  /* 0x000000544c34723c */ /* 0x080ff00000001834 */
[C---:B------:R-:W-:Y:S01]  /*c0e0*/  HMMA.16816.F32 R56, R80.reuse, R84, R56 ;  /* 0x000000545038723c */ /* 0x040fe20000001838 */
[----:B--2---:R-:W-:Y:S06]  /*c0f0*/  LDSM.16.MT88.4 R96, [R225+0x2900] ;  /* 0x00290000e160783b */ /* 0x004fec0000004200 */
[----:B------:R-:W-:Y:S01]  /*c100*/  FADD.FTZ R84, R247, R73 ;  /* 0x00000049f7547221 */ /* 0x000fe20000010000 */
[-C--:B------:R-:W-:Y:S01]  /*c110*/  HMMA.16816.F32 R60, R80, R86.reuse, R60 ;  /* 0x00000056503c723c */ /* 0x080fe2000000183c */
[----:B------:R-:W-:Y:S03]  /*c120*/  LDSM.16.MT88.4 R80, [R226+0x2900] ;  /* 0x00290000e250783b */ /* 0x000fe60000004200 */
[----:B------:R-:W-:Y:S01]  /*c130*/  F2FP.PACK_AB R73, R173, R174 ;  /* 0x000000aead49723e */ /* 0x000fe200000000ff */
[----:B------:R-:W-:Y:S01]  /*c140*/  FADD.FTZ R85, R252, R84 ;  /* 0x00000054fc557221 */ /* 0x000fe20000010000 */
[----:B---3--:R-:W-:Y:S01]  /*c150*/  F2FP.PACK_AB R181, R186, R185 ;  /* 0x000000b9bab5723e */ /* 0x008fe200000000ff */
[----:B------:R-:W-:Y:S01]  /*c160*/  FFMA.FTZ R72, R72, R137, R244 ;  /* 0x0000008948487223 */ /* 0x000fe200000100f4 */
[----:B------:R-:W-:Y:S01]  /*c170*/  HMMA.16816.F32 R64, R76, R86, R64 ;  /* 0x000000564c40723c */ /* 0x000fe20000001840 */
[----:B------:R-:W-:Y:S01]  /*c180*/  MUFU.EX2 R86, R103 ;  /* 0x0000006700567308 */ /* 0x000fe20000000800 */
[----:B------:R-:W2:Y:S02]  /*c190*/  LDSM.16.MT88.4 R92, [R227+0x2900] ;  /* 0x00290000e35c783b */ /* 0x000ea40000004200 */
[----:B------:R-:W-:Y:S01]  /*c1a0*/  FADD.FTZ R104, R245, R72 ;  /* 0x00000048f5687221 */ /* 0x000fe20000010000 */
[----:B------:R-:W-:Y:S02]  /*c1b0*/  F2FP.PACK_AB R72, R175, R205 ;  /* 0x000000cdaf48723e */ /* 0x000fe400000000ff */
[----:B------:R-:W-:Y:S01]  /*c1c0*/  MOV R137, R133 ;  /* 0x0000008500897202 */ /* 0x000fe20000000f00 */
[----:B------:R-:W-:Y:S01]  /*c1d0*/  FADD.FTZ R84, R138, R104 ;  /* 0x000000688a547221 */ /* 0x000fe20000010000 */
[----:B------:R-:W-:Y:S03]  /*c1e0*/  MOV R244, R126 ;  /* 0x0000007e00f47202 */ /* 0x000fe60000000f00 */
[-C--:B-1----:R-:W-:Y:S05]  /*c1f0*/  HMMA.16816.F32 R4, R72, R88.reuse, R4 ;  /* 0x000000584804723c */ /* 0x082fea0000001804 */
[----:B------:R-:W-:Y:S01]  /*c200*/  F2FP.PACK_AB R76, R194, R172 ;  /* 0x000000acc24c723e */ /* 0x000fe200000000ff */
[----:B------:R-:W-:Y:S01]  /*c210*/  FADD.FTZ R84, R131, R84 ;  /* 0x0000005483547221 */ /* 0x000fe20000010000 */
[----:B------:R-:W-:Y:S02]  /*c220*/  F2FP.PACK_AB R78, R192, R193 ;  /* 0x000000c1c04e723e */ /* 0x000fe400000000ff */
[----:B------:R-:W-:Y:S03]  /*c230*/  F2FP.PACK_AB R77, R112, R109 ;  /* 0x0000006d704d723e */ /* 0x000fe600000000ff */
[----:B------:R-:W-:Y:S07]  /*c240*/  F2FP.PACK_AB R79, R111, R110 ;  /* 0x0000006e6f4f723e */ /* 0x000fee00000000ff */
[C---:B------:R-:W-:Y:S08]  /*c250*/  HMMA.16816.F32 R8, R76.reuse, R88, R8 ;  /* 0x000000584c08723c */ /* 0x040ff00000001808 */
[-C--:B------:R-:W-:Y:S08]  /*c260*/  HMMA.16816.F32 R12, R76, R90.reuse, R12 ;  /* 0x0000005a4c0c723c */ /* 0x080ff0000000180c */
[C---:B------:R-:W-:Y:S08]  /*c270*/  HMMA.16816.F32 R16, R72.reuse, R90, R16 ;  /* 0x0000005a4810723c */ /* 0x040ff00000001810 */
[-C--:B--2---:R-:W-:Y:S08]  /*c280*/  HMMA.16816.F32 R20, R72, R92.reuse, R20 ;  /* 0x0000005c4814723c */ /* 0x084ff00000001814 */
[C---:B------:R-:W-:Y:S08]  /*c290*/  HMMA.16816.F32 R24, R76.reuse, R92, R24 ;  /* 0x0000005c4c18723c */ /* 0x040ff00000001818 */
[-C--:B------:R-:W-:Y:S08]  /*c2a0*/  HMMA.16816.F32 R28, R76, R94.reuse, R28 ;  /* 0x0000005e4c1c723c */ /* 0x080ff0000000181c */
[C---:B------:R-:W-:Y:S08]  /*c2b0*/  HMMA.16816.F32 R32, R72.reuse, R94, R32 ;  /* 0x0000005e4820723c */ /* 0x040ff00000001820 */
[-C--:B------:R-:W-:Y:S04]  /*c2c0*/  HMMA.16816.F32 R36, R72, R96.reuse, R36 ;  /* 0x000000604824723c */ /* 0x080fe80000001824 */
[----:B----4-:R-:W-:Y:S01]  /*c2d0*/  FFMA.FTZ R71, R71, R136, R222 ;  /* 0x0000008847477223 */ /* 0x010fe200000100de */
[----:B------:R-:W-:Y:S02]  /*c2e0*/  MOV R136, R134 ;  /* 0x0000008600887202 */ /* 0x000fe40000000f00 */
[----:B------:R-:W-:Y:S01]  /*c2f0*/  MOV R222, R123 ;  /* 0x0000007b00de7202 */ /* 0x000fe20000000f00 */
[C---:B------:R-:W-:Y:S08]  /*c300*/  HMMA.16816.F32 R40, R76.reuse, R96, R40 ;  /* 0x000000604c28723c */ /* 0x040ff00000001828 */
[-C--:B------:R-:W-:Y:S08]  /*c310*/  HMMA.16816.F32 R44, R76, R98.reuse, R44 ;  /* 0x000000624c2c723c */ /* 0x080ff0000000182c */
[C---:B------:R-:W-:Y:S08]  /*c320*/  HMMA.16816.F32 R48, R72.reuse, R98, R48 ;  /* 0x000000624830723c */ /* 0x040ff00000001830 */
[-C--:B------:R-:W-:Y:S08]  /*c330*/  HMMA.16816.F32 R52, R72, R80.reuse, R52 ;  /* 0x000000504834723c */ /* 0x080ff00000001834 */
[C---:B------:R-:W-:Y:S07]  /*c340*/  HMMA.16816.F32 R56, R76.reuse, R80, R56 ;  /* 0x000000504c38723c */ /* 0x040fee0000001838 */
[----:B------:R-:W-:Y:S01]  /*c350*/  FADD.FTZ R81, R136, R85 ;  /* 0x0000005588517221 */ /* 0x000fe20000010000 */
[-C--:B------:R-:W-:Y:S01]  /*c360*/  HMMA.16816.F32 R60, R76, R82.reuse, R60 ;  /* 0x000000524c3c723c */ /* 0x080fe2000000183c */
[----:B------:R1:W2:Y:S03]  /*c370*/  MUFU.EX2 R85, R3 ;  /* 0x0000000300557308 */ /* 0x0002a60000000800 */
[----:B------:R-:W-:Y:S04]  /*c380*/  FFMA.FTZ R0, R0, R135, R117 ;  /* 0x0000008700007223 */ /* 0x000fe80000010075 */
[----:B------:R-:W-:Y:S01]  /*c390*/  HMMA.16816.F32 R64, R72, R82, R64 ;  /* 0x000000524840723c */ /* 0x000fe20000001840 */
[----:B------:R-:W3:Y:S02]  /*c3a0*/  LDSM.16.MT88.4 R132, [R224+0x3100] ;  /* 0x00310000e084783b */ /* 0x000ee40000004200 */
[----:B------:R4:W4:Y:S01]  /*c3b0*/  MUFU.EX2 R117, R102 ;  /* 0x0000006600757308 */ /* 0x0009220000000800 */
[----:B-1----:R-:W-:Y:S01]  /*c3c0*/  FADD.FTZ R3, R129, R81 ;  /* 0x0000005181037221 */ /* 0x002fe20000010000 */
[----:B--2---:R-:W-:Y:S03]  /*c3d0*/  F2FP.PACK_AB R179, R85, R86 ;  /* 0x0000005655b3723e */ /* 0x004fe600000000ff */
[----:B------:R-:W-:Y:S04]  /*c3e0*/  FADD.FTZ R3, R121, R3 ;  /* 0x0000000379037221 */ /* 0x000fe80000010000 */
[----:B----4-:R-:W-:Y:S01]  /*c3f0*/  FADD.FTZ R102, R243, R71 ;  /* 0x00000047f3667221 */ /* 0x010fe20000010000 */
[----:B------:R-:W-:Y:S01]  /*c400*/  F2FP.PACK_AB R183, R117, R184 ;  /* 0x000000b875b7723e */ /* 0x000fe200000000ff */
        /* <DEDUP_REMOVED lines=11> */
[-C--:B---3--:R-:W-:Y:S05]  /*c4c0*/  HMMA.16816.F32 R124, R180, R132.reuse, R4 ;  /* 0x00000084b47c723c */ /* 0x088fea0000001804 */
        /* <DEDUP_REMOVED lines=24> */
[----:B------:R-:W-:Y:S01]  /*c650*/  FADD.FTZ R10, R220, R3 ;  /* 0x00000003dc0a7221 */ /* 0x000fe20000010000 */
[----:B------:R-:W1:Y:S01]  /*c660*/  LDSM.16.MT88.4 R4, [R226+0x3100] ;  /* 0x00310000e204783b */ /* 0x000e620000004200 */
        /* <DEDUP_REMOVED lines=8> */
[----:B------:R-:W-:Y:S02]  /*c6f0*/  FADD.FTZ R9, R155, R0 ;  /* 0x000000009b097221 */ /* 0x000fe40000010000 */
[----:B------:R-:W-:Y:S01]  /*c700*/  FADD.FTZ R8, R157, R12 ;  /* 0x0000000c9d087221 */ /* 0x000fe20000010000 */
[-C--:B------:R-:W-:Y:S03]  /*c710*/  HMMA.16816.F32 R152, R180, R164.reuse, R36 ;  /* 0x000000a4b498723c */ /* 0x080fe60000001824 */
[----:B------:R-:W-:Y:S02]  /*c720*/  FADD.FTZ R3, R219, R11 ;  /* 0x0000000bdb037221 */ /* 0x000fe40000010000 */
        /* <DEDUP_REMOVED lines=12> */
[----:B------:R-:W-:Y:S01]  /*c7f0*/  FADD.FTZ R10, R118, R3 ;  /* 0x00000003760a7221 */ /* 0x000fe20000010000 */
[-C--:B------:R-:W-:Y:S03]  /*c800*/  HMMA.16816.F32 R160, R176, R166.reuse, R44 ;  /* 0x000000a6b0a0723c */ /* 0x080fe6000000182c */
[----:B------:R-:W-:Y:S01]  /*c810*/  FADD.FTZ R8, R209, R12 ;  /* 0x0000000cd1087221 */ /* 0x000fe20000010000 */
[----:B------:R-:W-:Y:S01]  /*c820*/  MOV R118, R2 ;  /* 0x0000000200767202 */ /* 0x000fe20000000f00 */
[----:B------:R-:W-:Y:S02]  /*c830*/  FADD.FTZ R3, R171, R11 ;  /* 0x0000000bab037221 */ /* 0x000fe40000010000 */
[----:B------:R-:W-:Y:S01]  /*c840*/  FADD.FTZ R0, R116, R10 ;  /* 0x0000000a74007221 */ /* 0x000fe20000010000 */
[C---:B------:R-:W-:Y:S04]  /*c850*/  HMMA.16816.F32 R164, R180.reuse, R166, R48 ;  /* 0x000000a6b4a4723c */ /* 0x040fe80000001830 */
[----:B------:R-:W-:Y:S01]  /*c860*/  FADD.FTZ R12, R211, R9 ;  /* 0x00000009d30c7221 */ /* 0x000fe20000010000 */
[----:B------:R-:W-:Y:S01]  /*c870*/  MOV R116, R69 ;  /* 0x0000004500747202 */ /* 0x000fe20000000f00 */
        /* <DEDUP_REMOVED lines=11> */
[-C--:B-1----:R-:W-:Y:S03]  /*c930*/  HMMA.16816.F32 R168, R180, R4.reuse, R52 ;  /* 0x00000004b4a8723c */ /* 0x082fe60000001834 */
        /* <DEDUP_REMOVED lines=33> */
[----:B------:R-:W-:Y:S01]  /*cb50*/  FADD.FTZ R4, R117, R4 ;  /* 0x0000000475047221 */ /* 0x000fe20000010000 */
[----:B------:R-:W-:Y:S01]  /*cb60*/  MOV R117, R68 ;  /* 0x0000004400757202 */ /* 0x000fe20000000f00 */
[----:B------:R-:W-:Y:S03]  /*cb70*/  FADD.FTZ R0, R86, R7 ;  /* 0x0000000756007221 */ /* 0x000fe60000010000 */
[----:B------:R-:W-:Y:S01]  /*cb80*/  STL [R1+0x24], R4 ;  /* 0x0000240401007387 */ /* 0x000fe20000100800 */
[----:B------:R-:W-:Y:S03]  /*cb90*/  FADD.FTZ R0, R85, R0 ;  /* 0x0000000055007221 */ /* 0x000fe60000010000 */
[----:B------:R1:W-:Y:S04]  /*cba0*/  STL [R1+0x20], R3 ;  /* 0x0000200301007387 */ /* 0x0003e80000100800 */
[----:B------:R2:W-:Y:S01]  /*cbb0*/  STL [R1+0x1c], R0 ;  /* 0x00001c0001007387 */ /* 0x0005e20000100800 */
[----:B-1----:R-:W-:Y:S01]  /*cbc0*/  MOV R3, R70 ;  /* 0x0000004600037202 */ /* 0x002fe20000000f00 */
[----:B------:R-:W-:-:S05]  /*cbd0*/  @P0 BRA `(.L_x_33) ;  /* 0xffffa6d000000947 */ /* 0x000fca000383ffff */
.L_x_32:
[----:B-12---:R-:W2:Y:S04]  /*cbe0*/  LDL.LU R0, [R1+0x18] ;  /* 0x0000180001007983 */ /* 0x006ea80000300800 */
[----:B------:R-:W3:Y:S04]  /*cbf0*/  LDL.LU R4, [R1+0x24] ;  /* 0x0000240001047983 */ /* 0x000ee80000300800 */
[----:B------:R-:W4:Y:S04]  /*cc00*/  LDL.LU R10, [R1+0x20] ;  /* 0x00002000010a7983 */ /* 0x000f280000300800 */
[----:B------:R-:W4:Y:S01]  /*cc10*/  LDL.LU R9, [R1+0x1c] ;  /* 0x00001c0001097983 */ /* 0x000f220000300800 */
[----:B------:R-:W-:-:S02]  /*cc20*/  MOV R37, 0xff800000 ;  /* 0xff80000000257802 */ /* 0x000fc40000000f00 */
[----:B------:R-:W-:Y:S02]  /*cc30*/  MOV R38, 0xff800000 ;  /* 0xff80000000267802 */ /* 0x000fe40000000f00 */
[----:B------:R-:W-:Y:S02]  /*cc40*/  MOV R39, 0xff800000 ;  /* 0xff80000000277802 */ /* 0x000fe40000000f00 */
[----:B------:R-:W-:Y:S02]  /*cc50*/  MOV R40, 0xff800000 ;  /* 0xff80000000287802 */ /* 0x000fe40000000f00 */
[----:B------:R-:W-:Y:S01]  /*cc60*/  PLOP3.LUT P4, PT, PT, PT, PT, 0x8, 0x0 ;  /* 0x000000000000781c */ /* 0x000fe20003f8e170 */
[----:B--2---:R-:W1:Y:S04]  /*cc70*/  SHFL.BFLY PT, R5, R0, 0x2, 0x1f ;  /* 0x0c401f0000057f89 */ /* 0x004e6800000e0000 */
[----:B---3--:R-:W2:Y:S04]  /*cc80*/  SHFL.BFLY PT, R6, R4, 0x2, 0x1f ;  /* 0x0c401f0004067f89 */ /* 0x008ea800000e0000 */
[----:B----4-:R-:W3:Y:S04]  /*cc90*/  SHFL.BFLY PT, R7, R10, 0x2, 0x1f ;  /* 0x0c401f000a077f89 */ /* 0x010ee800000e0000 */
[----:B------:R-:W4:Y:S01]  /*cca0*/  SHFL.BFLY PT, R8, R9, 0x2, 0x1f ;  /* 0x0c401f0009087f89 */ /* 0x000f2200000e0000 */
[----:B-1----:R-:W-:-:S02]  /*ccb0*/  FADD.FTZ R5, R5, R0 ;  /* 0x0000000005057221 */ /* 0x002fc40000010000 */
[----:B--2---:R-:W-:-:S03]  /*ccc0*/  FADD.FTZ R6, R6, R4 ;  /* 0x0000000406067221 */ /* 0x004fc60000010000 */
[----:B------:R-:W1:Y:S01]  /*ccd0*/  SHFL.BFLY PT, R0, R5, 0x1, 0x1f ;  /* 0x0c201f0005007f89 */ /* 0x000e6200000e0000 */
[----:B---3--:R-:W-:-:S03]  /*cce0*/  FADD.FTZ R7, R7, R10 ;  /* 0x0000000a07077221 */ /* 0x008fc60000010000 */
[----:B------:R-:W2:Y:S01]  /*ccf0*/  SHFL.BFLY PT, R4, R6, 0x1, 0x1f ;  /* 0x0c201f0006047f89 */ /* 0x000ea200000e0000 */
[----:B----4-:R-:W-:-:S03]  /*cd00*/  FADD.FTZ R8, R8, R9 ;  /* 0x0000000908087221 */ /* 0x010fc60000010000 */
[----:B------:R-:W3:Y:S04]  /*cd10*/  SHFL.BFLY PT, R3, R7, 0x1, 0x1f ;  /* 0x0c201f0007037f89 */ /* 0x000ee800000e0000 */
[----:B------:R-:W4:Y:S01]  /*cd20*/  SHFL.BFLY PT, R9, R8, 0x1, 0x1f ;  /* 0x0c201f0008097f89 */ /* 0x000f2200000e0000 */
[----:B-1----:R-:W-:Y:S01]  /*cd30*/  FADD.FTZ R5, R5, R0 ;  /* 0x0000000005057221 */ /* 0x002fe20000010000 */
[----:B------:R-:W-:Y:S01]  /*cd40*/  MOV R0, RZ ;  /* 0x000000ff00007202 */ /* 0x000fe20000000f00 */
[----:B--2---:R-:W-:-:S03]  /*cd50*/  FADD.FTZ R6, R6, R4 ;  /* 0x0000000406067221 */ /* 0x004fc60000010000 */
[----:B------:R-:W-:Y:S02]  /*cd60*/  FSETP.NE.FTZ.AND P3, PT, R5, RZ, PT ;  /* 0x000000ff0500720b */ /* 0x000fe40003f75000 */
[----:B------:R-:W-:Y:S01]  /*cd70*/  MOV R4, RZ ;  /* 0x000000ff00047202 */ /* 0x000fe20000000f00 */
[----:B---3--:R-:W-:Y:S01]  /*cd80*/  FADD.FTZ R7, R7, R3 ;  /* 0x0000000307077221 */ /* 0x008fe20000010000 */
[----:B------:R-:W-:Y:S02]  /*cd90*/  FSETP.NE.FTZ.AND P2, PT, R6, RZ, PT ;  /* 0x000000ff0600720b */ /* 0x000fe40003f55000 */
[----:B------:R-:W-:Y:S01]  /*cda0*/  MOV R3, RZ ;  /* 0x000000ff00037202 */ /* 0x000fe20000000f00 */
[----:B----4-:R-:W-:Y:S01]  /*cdb0*/  FADD.FTZ R8, R9, R8 ;  /* 0x0000000809087221 */ /* 0x010fe20000010000 */
[----:B------:R-:W-:-:S04]  /*cdc0*/  FSETP.NE.FTZ.AND P1, PT, R7, RZ, PT ;  /* 0x000000ff0700720b */ /* 0x000fc80003f35000 */
[----:B------:R-:W-:Y:S01]  /*cdd0*/  FSETP.NE.FTZ.AND P0, PT, R8, RZ, PT ;  /* 0x000000ff0800720b */ /* 0x000fe20003f15000 */
[----:B------:R-:W1:Y:S08]  /*cde0*/  @P3 MUFU.RCP R0, R5 ;  /* 0x0000000500003308 */ /* 0x000e700000001000 */
[----:B------:R-:W2:Y:S01]  /*cdf0*/  @P1 MUFU.RCP R3, R7 ;  /* 0x0000000700031308 */ /* 0x000ea20000001000 */
[----:B-1----:R-:W-:-:S07]  /*ce00*/  FMUL.FTZ R124, R0, R124 ;  /* 0x0000007c007c7220 */ /* 0x002fce0000410000 */
[----:B------:R-:W1:Y:S01]  /*ce10*/  @P2 MUFU.RCP R4, R6 ;  /* 0x0000000600042308 */ /* 0x000e620000001000 */
[C---:B------:R-:W-:Y:S02]  /*ce20*/  FMUL.FTZ R125, R0.reuse, R125 ;  /* 0x0000007d007d7220 */ /* 0x040fe40000410000 */
[C---:B------:R-:W-:Y:S02]  /*ce30*/  FMUL.FTZ R132, R0.reuse, R132 ;  /* 0x0000008400847220 */ /* 0x040fe40000410000 */
[C---:B------:R-:W-:Y:S02]  /*ce40*/  FMUL.FTZ R133, R0.reuse, R133 ;  /* 0x0000008500857220 */ /* 0x040fe40000410000 */
[C---:B------:R-:W-:Y:S01]  /*ce50*/  FMUL.FTZ R136, R0.reuse, R136 ;  /* 0x0000008800887220 */ /* 0x040fe20000410000 */
[----:B------:R-:W-:Y:S01]  /*ce60*/  @P2 MUFU.LG2 R9, R6 ;  /* 0x0000000600092308 */ /* 0x000fe20000000c00 */
[C---:B------:R-:W-:Y:S02]  /*ce70*/  FMUL.FTZ R29, R0.reuse, R137 ;  /* 0x00000089001d7220 */ /* 0x040fe40000410000 */
[----:B------:R-:W-:-:S02]  /*ce80*/  FMUL.FTZ R148, R0, R148 ;  /* 0x0000009400947220 */ /* 0x000fc40000410000 */
[C---:B------:R-:W-:Y:S02]  /*ce90*/  FMUL.FTZ R14, R0.reuse, R149 ;  /* 0x00000095000e7220 */ /* 0x040fe40000410000 */
[C---:B------:R-:W-:Y:S01]  /*cea0*/  FMUL.FTZ R152, R0.reuse, R152 ;  /* 0x0000009800987220 */ /* 0x040fe20000410000 */
[----:B------:R-:W-:Y:S01]  /*ceb0*/  @P3 MUFU.LG2 R11, R5 ;  /* 0x00000005000b3308 */ /* 0x000fe20000000c00 */
[C---:B------:R-:W-:Y:S02]  /*cec0*/  FMUL.FTZ R25, R0.reuse, R153 ;  /* 0x0000009900197220 */ /* 0x040fe40000410000 */
[C---:B------:R-:W-:Y:S02]  /*ced0*/  FMUL.FTZ R164, R0.reuse, R164 ;  /* 0x000000a400a47220 */ /* 0x040fe40000410000 */
[C---:B------:R-:W-:Y:S02]  /*cee0*/  FMUL.FTZ R165, R0.reuse, R165 ;  /* 0x000000a500a57220 */ /* 0x040fe40000410000 */
[C---:B------:R-:W-:Y:S01]  /*cef0*/  FMUL.FTZ R168, R0.reuse, R168 ;  /* 0x000000a800a87220 */ /* 0x040fe20000410000 */
[----:B------:R-:W-:Y:S01]  /*cf00*/  @P1 MUFU.LG2 R7, R7 ;  /* 0x0000000700071308 */ /* 0x000fe20000000c00 */
[----:B------:R-:W-:-:S02]  /*cf10*/  FMUL.FTZ R19, R0, R169 ;  /* 0x000000a900137220 */ /* 0x000fc40000410000 */
[C---:B------:R-:W-:Y:S02]  /*cf20*/  FMUL.FTZ R180, R0.reuse, R180 ;  /* 0x000000b400b47220 */ /* 0x040fe40000410000 */
[----:B------:R-:W-:Y:S01]  /*cf30*/  FMUL.FTZ R12, R0, R181 ;  /* 0x000000b5000c7220 */ /* 0x000fe20000410000 */
[----:B------:R-:W-:Y:S01]  /*cf40*/  MOV R0, RZ ;  /* 0x000000ff00007202 */ /* 0x000fe20000000f00 */
[C---:B--2---:R-:W-:Y:S01]  /*cf50*/  FMUL.FTZ R120, R3.reuse, R120 ;  /* 0x0000007803787220 */ /* 0x044fe20000410000 */
[----:B------:R-:W-:Y:S01]  /*cf60*/  @P0 MUFU.LG2 R6, R8 ;  /* 0x0000000800060308 */ /* 0x000fe20000000c00 */
[C---:B------:R-:W-:Y:S02]  /*cf70*/  FMUL.FTZ R34, R3.reuse, R121 ;  /* 0x0000007903227220 */ /* 0x040fe40000410000 */
[C---:B------:R-:W-:Y:S02]  /*cf80*/  FMUL.FTZ R128, R3.reuse, R128 ;  /* 0x0000008003807220 */ /* 0x040fe40000410000 */
[----:B------:R-:W-:-:S02]  /*cf90*/  FMUL.FTZ R33, R3, R129 ;  /* 0x0000008103217220 */ /* 0x000fc40000410000 */
[C---:B------:R-:W-:Y:S01]  /*cfa0*/  FMUL.FTZ R140, R3.reuse, R140 ;  /* 0x0000008c038c7220 */ /* 0x040fe20000410000 */
[----:B------:R2:W3:Y:S01]  /*cfb0*/  @P0 MUFU.RCP R0, R8 ;  /* 0x0000000800000308 */ /* 0x0004e20000001000 */
[C---:B------:R-:W-:Y:S02]  /*cfc0*/  FMUL.FTZ R32, R3.reuse, R141 ;  /* 0x0000008d03207220 */ /* 0x040fe40000410000 */
[C---:B------:R-:W-:Y:S02]  /*cfd0*/  FMUL.FTZ R144, R3.reuse, R144 ;  /* 0x0000009003907220 */ /* 0x040fe40000410000 */
[C---:B------:R-:W-:Y:S02]  /*cfe0*/  FMUL.FTZ R31, R3.reuse, R145 ;  /* 0x00000091031f7220 */ /* 0x040fe40000410000 */
[C---:B------:R-:W-:Y:S02]  /*cff0*/  FMUL.FTZ R156, R3.reuse, R156 ;  /* 0x0000009c039c7220 */ /* 0x040fe40000410000 */
[----:B------:R-:W-:-:S02]  /*d000*/  FMUL.FTZ R23, R3, R157 ;  /* 0x0000009d03177220 */ /* 0x000fc40000410000 */
[C---:B------:R-:W-:Y:S02]  /*d010*/  FMUL.FTZ R160, R3.reuse, R160 ;  /* 0x000000a003a07220 */ /* 0x040fe40000410000 */
[C---:B------:R-:W-:Y:S02]  /*d020*/  FMUL.FTZ R20, R3.reuse, R161 ;  /* 0x000000a103147220 */ /* 0x040fe40000410000 */
[C---:B------:R-:W-:Y:S01]  /*d030*/  FMUL.FTZ R172, R3.reuse, R172 ;  /* 0x000000ac03ac7220 */ /* 0x040fe20000410000 */
[----:B--2---:R-:W-:Y:S01]  /*d040*/  @P0 MOV R8, 0x3f317218 ;  /* 0x3f31721800080802 */ /* 0x004fe20000000f00 */
[C---:B------:R-:W-:Y:S02]  /*d050*/  FMUL.FTZ R13, R3.reuse, R173 ;  /* 0x000000ad030d7220 */ /* 0x040fe40000410000 */
[C---:B------:R-:W-:Y:S02]  /*d060*/  FMUL.FTZ R176, R3.reuse, R176 ;  /* 0x000000b003b07220 */ /* 0x040fe40000410000 */
[----:B------:R-:W-:Y:S01]  /*d070*/  FMUL.FTZ R177, R3, R177 ;  /* 0x000000b103b17220 */ /* 0x000fe20000410000 */
[----:B------:R-:W-:Y:S01]  /*d080*/  @P2 MOV R3, 0x3f317218 ;  /* 0x3f31721800032802 */ /* 0x000fe20000000f00 */
[----:B-1----:R-:W-:-:S02]  /*d090*/  FMUL.FTZ R126, R4, R126 ;  /* 0x0000007e047e7220 */ /* 0x002fc40000410000 */
        /* <DEDUP_REMOVED lines=14> */
[----:B------:R-:W-:Y:S01]  /*d180*/  FMUL.FTZ R183, R4, R183 ;  /* 0x000000b704b77220 */ /* 0x000fe20000410000 */
[----:B------:R-:W-:Y:S01]  /*d190*/  @P3 MOV R4, 0x3f317218 ;  /* 0x3f31721800043802 */ /* 0x000fe20000000f00 */
[C---:B---3--:R-:W-:Y:S02]  /*d1a0*/  FMUL.FTZ R122, R0.reuse, R122 ;  /* 0x0000007a007a7220 */ /* 0x048fe40000410000 */
        /* <DEDUP_REMOVED lines=14> */
[----:B------:R-:W-:Y:S01]  /*d290*/  FMUL.FTZ R179, R0, R179 ;  /* 0x000000b300b37220 */ /* 0x000fe20000410000 */
[----:B------:R-:W-:Y:S01]  /*d2a0*/  @P1 MOV R0, 0x3f317218 ;  /* 0x3f31721800001802 */ /* 0x000fe20000000f00 */
[----:B------:R-:W-:Y:S02]  /*d2b0*/  @P2 FMUL.FTZ R5, R3, c[0x0][0x2d0] ;  /* 0x0000b40003052a20 */ /* 0x000fe40000410000 */
[----:B------:R-:W-:Y:S02]  /*d2c0*/  @P3 FMUL.FTZ R10, R4, c[0x0][0x2d0] ;  /* 0x0000b400040a3a20 */ /* 0x000fe40000410000 */
[----:B------:R-:W-:Y:S02]  /*d2d0*/  @P1 FMUL.FTZ R3, R0, c[0x0][0x2d0] ;  /* 0x0000b40000031a20 */ /* 0x000fe40000410000 */
[----:B------:R-:W-:Y:S02]  /*d2e0*/  @P3 FMUL.FTZ R11, R11, 0.69314718246459960938 ;  /* 0x3f3172180b0b3820 */ /* 0x000fe40000410000 */
[----:B------:R-:W-:-:S02]  /*d2f0*/  @P2 FMUL.FTZ R9, R9, 0.69314718246459960938 ;  /* 0x3f31721809092820 */ /* 0x000fc40000410000 */
[----:B------:R-:W-:Y:S02]  /*d300*/  @P1 FMUL.FTZ R7, R7, 0.69314718246459960938 ;  /* 0x3f31721807071820 */ /* 0x000fe40000410000 */
[----:B------:R-:W-:Y:S02]  /*d310*/  @P0 FMUL.FTZ R4, R6, 0.69314718246459960938 ;  /* 0x3f31721806040820 */ /* 0x000fe40000410000 */
[----:B------:R-:W-:Y:S02]  /*d320*/  @P0 FMUL.FTZ R0, R8, c[0x0][0x2d0] ;  /* 0x0000b40008000a20 */ /* 0x000fe40000410000 */
[----:B------:R-:W-:Y:S02]  /*d330*/  @P3 FFMA.FTZ R37, R10, R70, R11 ;  /* 0x000000460a253223 */ /* 0x000fe4000001000b */
[----:B------:R-:W-:Y:S02]  /*d340*/  @P2 FFMA.FTZ R38, R5, R69, R9 ;  /* 0x0000004505262223 */ /* 0x000fe40000010009 */
[----:B------:R-:W-:-:S02]  /*d350*/  @P1 FFMA.FTZ R39, R3, R68, R7 ;  /* 0x0000004403271223 */ /* 0x000fc40000010007 */
[----:B------:R-:W-:Y:S02]  /*d360*/  @P0 FFMA.FTZ R40, R0, R2, R4 ;  /* 0x0000000200280223 */ /* 0x000fe40000010004 */
.L_x_16:
[----:B-1----:R-:W-:Y:S05]  /*d370*/  @P4 BRA `(.L_x_34) ;  /* 0x0000131000004947 */ /* 0x002fea0003800000 */
[----:B------:R-:W2:Y:S01]  /*d380*/  LDL R43, [R1+0x40] ;  /* 0x00004000012b7983 */ /* 0x000ea20000100800 */
[----:B------:R-:W-:Y:S01]  /*d390*/  IMAD.MOV.U32 R6, RZ, RZ, -0x10 ;  /* 0xfffffff0ff067424 */ /* 0x000fe200078e00ff */
[----:B------:R-:W-:Y:S02]  /*d3a0*/  F2FP.PACK_AB R5, R125, R124 ;  /* 0x0000007c7d05723e */ /* 0x000fe400000000ff */
[----:B------:R-:W1:Y:S01]  /*d3b0*/  S2R R41, SR_TID.X ;  /* 0x0000000000297919 */ /* 0x000e620000002100 */
[----:B------:R-:W-:Y:S02]  /*d3c0*/  F2FP.PACK_AB R7, R127, R126 ;  /* 0x0000007e7f07723e */ /* 0x000fe400000000ff */
[----:B------:R-:W-:Y:S02]  /*d3d0*/  F2FP.PACK_AB R8, R133, R132 ;  /* 0x000000848508723e */ /* 0x000fe400000000ff */
[----:B------:R-:W-:Y:S02]  /*d3e0*/  F2FP.PACK_AB R30, R30, R134 ;  /* 0x000000861e1e723e */ /* 0x000fe400000000ff */
[----:B------:R-:W-:-:S02]  /*d3f0*/  F2FP.PACK_AB R34, R34, R120 ;  /* 0x000000782222723e */ /* 0x000fc400000000ff */
[----:B------:R-:W-:Y:S02]  /*d400*/  F2FP.PACK_AB R122, R123, R122 ;  /* 0x0000007a7b7a723e */ /* 0x000fe400000000ff */
[----:B------:R-:W-:Y:S02]  /*d410*/  F2FP.PACK_AB R33, R33, R128 ;  /* 0x000000802121723e */ /* 0x000fe400000000ff */
[----:B------:R-:W-:Y:S02]  /*d420*/  F2FP.PACK_AB R130, R131, R130 ;  /* 0x000000828382723e */ /* 0x000fe400000000ff */
[----:B------:R-:W-:Y:S02]  /*d430*/  F2FP.PACK_AB R29, R29, R136 ;  /* 0x000000881d1d723e */ /* 0x000fe400000000ff */
[----:B------:R-:W-:Y:S02]  /*d440*/  F2FP.PACK_AB R28, R28, R138 ;  /* 0x0000008a1c1c723e */ /* 0x000fe400000000ff */
[----:B------:R-:W-:-:S02]  /*d450*/  F2FP.PACK_AB R14, R14, R148 ;  /* 0x000000940e0e723e */ /* 0x000fc400000000ff */
[----:B------:R-:W-:Y:S02]  /*d460*/  F2FP.PACK_AB R26, R26, R150 ;  /* 0x000000961a1a723e */ /* 0x000fe400000000ff */
[----:B------:R-:W-:Y:S02]  /*d470*/  F2FP.PACK_AB R32, R32, R140 ;  /* 0x0000008c2020723e */ /* 0x000fe400000000ff */
[----:B-1----:R-:W-:Y:S02]  /*d480*/  SHF.R.S32.HI R42, RZ, 0x1f, R41 ;  /* 0x0000001fff2a7819 */ /* 0x002fe40000011429 */
[----:B------:R-:W-:Y:S02]  /*d490*/  F2FP.PACK_AB R142, R143, R142 ;  /* 0x0000008e8f8e723e */ /* 0x000fe400000000ff */
[CC--:B------:R-:W-:Y:S02]  /*d4a0*/  LEA.HI R2, R42.reuse, R41.reuse, RZ, 0x2 ;  /* 0x000000292a027211 */ /* 0x0c0fe400078f10ff */
[----:B------:R-:W-:-:S02]  /*d4b0*/  LEA.HI R36, R42, R41, RZ, 0x5 ;  /* 0x000000292a247211 */ /* 0x000fc400078f28ff */
[--C-:B------:R-:W-:Y:S02]  /*d4c0*/  SHF.R.S32.HI R4, RZ, 0x2, R2.reuse ;  /* 0x00000002ff047819 */ /* 0x100fe40000011402 */
[----:B------:R-:W-:Y:S02]  /*d4d0*/  SHF.R.S32.HI R0, RZ, 0x1f, R2 ;  /* 0x0000001fff007819 */ /* 0x000fe40000011402 */
[----:B------:R-:W-:Y:S02]  /*d4e0*/  SHF.R.S32.HI R35, RZ, 0x5, R36 ;  /* 0x00000005ff237819 */ /* 0x000fe40000011424 */
[----:B------:R-:W-:Y:S02]  /*d4f0*/  LEA.HI R0, R0, R4, RZ, 0x3 ;  /* 0x0000000400007211 */ /* 0x000fe400078f18ff */
[----:B------:R-:W-:Y:S02]  /*d500*/  F2FP.PACK_AB R31, R31, R144 ;  /* 0x000000901f1f723e */ /* 0x000fe400000000ff */
[----:B------:R-:W-:-:S02]  /*d510*/  LOP3.LUT R0, R0, 0xfffffff8, RZ, 0xc0, !PT ;  /* 0xfffffff800007812 */ /* 0x000fc400078ec0ff */
[----:B------:R-:W-:Y:S02]  /*d520*/  F2FP.PACK_AB R146, R147, R146 ;  /* 0x000000929392723e */ /* 0x000fe400000000ff */
[----:B------:R-:W-:Y:S01]  /*d530*/  F2FP.PACK_AB R25, R25, R152 ;  /* 0x000000981919723e */ /* 0x000fe200000000ff */
[----:B------:R-:W-:Y:S01]  /*d540*/  IMAD.IADD R4, R4, 0x1, -R0 ;  /* 0x0000000104047824 */ /* 0x000fe200078e0a00 */
[----:B------:R-:W-:Y:S02]  /*d550*/  LOP3.LUT R0, R2, 0xfffffffc, RZ, 0xc0, !PT ;  /* 0xfffffffc02007812 */ /* 0x000fe400078ec0ff */
[----:B------:R-:W-:Y:S01]  /*d560*/  F2FP.PACK_AB R24, R24, R154 ;  /* 0x0000009a1818723e */ /* 0x000fe200000000ff */
[C---:B------:R-:W-:Y:S01]  /*d570*/  IMAD.SHL.U32 R2, R4.reuse, 0x40, RZ ;  /* 0x0000004004027824 */ /* 0x040fe200078e00ff */
[----:B------:R-:W-:Y:S01]  /*d580*/  LOP3.LUT R3, R4, 0x1, RZ, 0xc0, !PT ;  /* 0x0000000104037812 */ /* 0x000fe200078ec0ff */
[----:B------:R-:W-:Y:S01]  /*d590*/  IMAD.IADD R18, R41, 0x1, -R0 ;  /* 0x0000000129127824 */ /* 0x000fe200078e0a00 */
[----:B------:R-:W-:-:S02]  /*d5a0*/  F2FP.PACK_AB R21, R165, R164 ;  /* 0x000000a4a515723e */ /* 0x000fc400000000ff */
[----:B------:R-:W-:Y:S01]  /*d5b0*/  LOP3.LUT R2, R2, 0x1c0, RZ, 0xc0, !PT ;  /* 0x000001c002027812 */ /* 0x000fe200078ec0ff */
[----:B------:R-:W-:Y:S01]  /*d5c0*/  IMAD R0, R35, 0x200, R18 ;  /* 0x0000020023007824 */ /* 0x000fe200078e0212 */
[----:B------:R-:W-:Y:S02]  /*d5d0*/  ISETP.NE.U32.AND P0, PT, R3, 0x1, PT ;  /* 0x000000010300780c */ /* 0x000fe40003f05070 */
[----:B------:R-:W-:Y:S02]  /*d5e0*/  LEA.HI R2, R2, R2, RZ, 0x1d ;  /* 0x0000000202027211 */ /* 0x000fe400078fe8ff */
[----:B------:R-:W-:Y:S02]  /*d5f0*/  R2P PR, R4, 0x6 ;  /* 0x0000000604007804 */ /* 0x000fe40000000000 */
[----:B------:R-:W-:Y:S01]  /*d600*/  SEL R6, R6, 0x10, !P0 ;  /* 0x0000001006067807 */ /* 0x000fe20004000000 */
[----:B------:R-:W-:Y:S01]  /*d610*/  IMAD.U32 R2, R0, 0x2, R2 ;  /* 0x0000000200027824 */ /* 0x000fe200078e0002 */
[----:B------:R-:W-:-:S02]  /*d620*/  F2FP.PACK_AB R17, R17, R166 ;  /* 0x000000a61111723e */ /* 0x000fc400000000ff */
[----:B------:R-:W-:Y:S01]  /*d630*/  F2FP.PACK_AB R23, R23, R156 ;  /* 0x0000009c1717723e */ /* 0x000fe200000000ff */
[----:B------:R-:W-:Y:S01]  /*d640*/  IMAD.SHL.U32 R2, R2, 0x2, RZ ;  /* 0x0000000202027824 */ /* 0x000fe200078e00ff */
[----:B------:R-:W-:Y:S01]  /*d650*/  BAR.SYNC.DEFER_BLOCKING 0x1, 0x80 ;  /* 0x0042000000007b1d */ /* 0x000fe20000010000 */
[----:B------:R-:W-:Y:S02]  /*d660*/  F2FP.PACK_AB R22, R22, R158 ;  /* 0x0000009e1616723e */ /* 0x000fe400000000ff */
[C---:B------:R-:W-:Y:S01]  /*d670*/  IMAD.IADD R3, R2.reuse, 0x1, R6 ;  /* 0x0000000102037824 */ /* 0x040fe200078e0206 */
[C---:B------:R-:W-:Y:S02]  /*d680*/  IADD3 R4, R2.reuse, 0x80, RZ ;  /* 0x0000008002047810 */ /* 0x040fe40007ffe0ff */
[----:B------:R-:W-:Y:S02]  /*d690*/  IADD3 R0, R2, 0xc0, RZ ;  /* 0x000000c002007810 */ /* 0x000fe40007ffe0ff */
[----:B------:R-:W-:-:S02]  /*d6a0*/  @P2 IADD3 R0, R4, -0x40, RZ ;  /* 0xffffffc004002810 */ /* 0x000fc40007ffe0ff */
[----:B------:R-:W-:Y:S02]  /*d6b0*/  F2FP.PACK_AB R20, R20, R160 ;  /* 0x000000a01414723e */ /* 0x000fe400000000ff */
[----:B------:R-:W-:Y:S02]  /*d6c0*/  F2FP.PACK_AB R27, R27, R162 ;  /* 0x000000a21b1b723e */ /* 0x000fe400000000ff */
[----:B------:R-:W-:Y:S02]  /*d6d0*/  F2FP.PACK_AB R19, R19, R168 ;  /* 0x000000a81313723e */ /* 0x000fe400000000ff */
[----:B------:R-:W-:Y:S02]  /*d6e0*/  F2FP.PACK_AB R16, R16, R170 ;  /* 0x000000aa1010723e */ /* 0x000fe400000000ff */
[----:B------:R-:W-:Y:S02]  /*d6f0*/  F2FP.PACK_AB R12, R12, R180 ;  /* 0x000000b40c0c723e */ /* 0x000fe400000000ff */
[----:B------:R-:W-:-:S02]  /*d700*/  F2FP.PACK_AB R11, R183, R182 ;  /* 0x000000b6b70b723e */ /* 0x000fc400000000ff */
[----:B------:R-:W-:Y:S01]  /*d710*/  F2FP.PACK_AB R13, R13, R172 ;  /* 0x000000ac0d0d723e */ /* 0x000fe200000000ff */
[----:B------:R1:W-:Y:S01]  /*d720*/  STS [R2+0x80], R5 ;  /* 0x0000800502007388 */ /* 0x0003e20000000800 */
[----:B------:R-:W-:Y:S02]  /*d730*/  F2FP.PACK_AB R15, R15, R174 ;  /* 0x000000ae0f0f723e */ /* 0x000fe400000000ff */
[----:B------:R-:W-:Y:S01]  /*d740*/  F2FP.PACK_AB R10, R177, R176 ;  /* 0x000000b0b10a723e */ /* 0x000fe200000000ff */
[----:B------:R-:W-:Y:S01]  /*d750*/  STS [R2+0x480], R7 ;  /* 0x0004800702007388 */ /* 0x000fe20000000800 */
[----:B------:R-:W-:Y:S02]  /*d760*/  F2FP.PACK_AB R9, R179, R178 ;  /* 0x000000b2b309723e */ /* 0x000fe400000000ff */
[----:B------:R-:W-:Y:S01]  /*d770*/  ISETP.NE.U32.AND P0, PT, RZ, c[0x0][0x500], PT ;  /* 0x00014000ff007a0c */ /* 0x000fe20003f05070 */
[----:B------:R3:W-:Y:S03]  /*d780*/  STS [R3+0x80], R8 ;  /* 0x0000800803007388 */ /* 0x0007e60000000800 */
[----:B------:R-:W-:Y:S01]  /*d790*/  ISETP.NE.AND.EX P0, PT, RZ, c[0x0][0x504], PT, P0 ;  /* 0x00014100ff007a0c */ /* 0x000fe20003f05300 */
[----:B------:R-:W-:Y:S04]  /*d7a0*/  STS [R3+0x480], R30 ;  /* 0x0004801e03007388 */ /* 0x000fe80000000800 */
[----:B------:R-:W-:Y:S04]  /*d7b0*/  STS [R2+0x2080], R34 ;  /* 0x0020802202007388 */ /* 0x000fe80000000800 */
[----:B------:R4:W-:Y:S04]  /*d7c0*/  STS [R2+0x2480], R122 ;  /* 0x0024807a02007388 */ /* 0x0009e80000000800 */
[----:B------:R-:W-:Y:S01]  /*d7d0*/  STS [R3+0x2080], R33 ;  /* 0x0020802103007388 */ /* 0x000fe20000000800 */
[----:B-1----:R-:W-:-:S03]  /*d7e0*/  IMAD.MOV.U32 R5, RZ, RZ, 0x20 ;  /* 0x00000020ff057424 */ /* 0x002fc600078e00ff */
[----:B------:R1:W-:Y:S02]  /*d7f0*/  STS [R3+0x2480], R130 ;  /* 0x0024808203007388 */ /* 0x0003e40000000800 */
[----:B---3--:R-:W-:Y:S02]  /*d800*/  SEL R8, R5, 0xffffffe0, !P1 ;  /* 0xffffffe005087807 */ /* 0x008fe40004800000 */
[----:B------:R-:W-:-:S03]  /*d810*/  ISETP.NE.U32.AND P1, PT, RZ, c[0x0][0x508], PT ;  /* 0x00014200ff007a0c */ /* 0x000fc60003f25070 */
[----:B------:R-:W-:Y:S01]  /*d820*/  IMAD.IADD R5, R2, 0x1, R8 ;  /* 0x0000000102057824 */ /* 0x000fe200078e0208 */
[----:B------:R-:W-:Y:S01]  /*d830*/  ISETP.NE.AND.EX P1, PT, RZ, c[0x0][0x50c], PT, P1 ;  /* 0x00014300ff007a0c */ /* 0x000fe20003f25310 */
[----:B------:R-:W-:-:S03]  /*d840*/  IMAD.IADD R4, R8, 0x1, R3 ;  /* 0x0000000108047824 */ /* 0x000fc600078e0203 */
[----:B------:R-:W-:Y:S01]  /*d850*/  STS [R5+0x80], R29 ;  /* 0x0000801d05007388 */ /* 0x000fe20000000800 */
[----:B----4-:R-:W-:-:S03]  /*d860*/  IADD3 R2, R8, 0x400, R0 ;  /* 0x0000040008027810 */ /* 0x010fc60007ffe000 */
[----:B------:R-:W-:Y:S02]  /*d870*/  STS [R5+0x480], R28 ;  /* 0x0004801c05007388 */ /* 0x000fe40000000800 */
[C---:B------:R-:W-:Y:S02]  /*d880*/  IMAD.IADD R7, R6.reuse, 0x1, R2 ;  /* 0x0000000106077824 */ /* 0x040fe400078e0202 */
[----:B------:R-:W-:Y:S01]  /*d890*/  STS [R4+0x80], R14 ;  /* 0x0000800e04007388 */ /* 0x000fe20000000800 */
[----:B------:R-:W-:-:S03]  /*d8a0*/  IMAD.IADD R2, R6, 0x1, R0 ;  /* 0x0000000106027824 */ /* 0x000fc600078e0200 */
[----:B------:R-:W-:Y:S01]  /*d8b0*/  STS [R4+0x480], R26 ;  /* 0x0004801a04007388 */ /* 0x000fe20000000800 */
[----:B-1----:R-:W-:-:S03]  /*d8c0*/  IMAD.IADD R3, R8, 0x1, R2 ;  /* 0x0000000108037824 */ /* 0x002fc600078e0202 */
[----:B------:R-:W-:Y:S04]  /*d8d0*/  STS [R5+0x2080], R32 ;  /* 0x0020802005007388 */ /* 0x000fe80000000800 */
[----:B------:R-:W-:Y:S04]  /*d8e0*/  STS [R5+0x2480], R142 ;  /* 0x0024808e05007388 */ /* 0x000fe80000000800 */
[----:B------:R-:W-:Y:S04]  /*d8f0*/  STS [R4+0x2080], R31 ;  /* 0x0020801f04007388 */ /* 0x000fe80000000800 */
[----:B------:R-:W-:Y:S04]  /*d900*/  STS [R4+0x2480], R146 ;  /* 0x0024809204007388 */ /* 0x000fe80000000800 */
[----:B------:R-:W-:Y:S04]  /*d910*/  STS [R0], R25 ;  /* 0x0000001900007388 */ /* 0x000fe80000000800 */
[----:B------:R-:W-:Y:S04]  /*d920*/  STS [R0+0x400], R24 ;  /* 0x0004001800007388 */ /* 0x000fe80000000800 */
[----:B------:R-:W-:Y:S04]  /*d930*/  STS [R2], R21 ;  /* 0x0000001502007388 */ /* 0x000fe80000000800 */
[----:B------:R-:W-:Y:S04]  /*d940*/  STS [R2+0x400], R17 ;  /* 0x0004001102007388 */ /* 0x000fe80000000800 */
[----:B------:R-:W-:Y:S04]  /*d950*/  STS [R0+0x2000], R23 ;  /* 0x0020001700007388 */ /* 0x000fe80000000800 */
[----:B------:R1:W-:Y:S04]  /*d960*/  STS [R0+0x2400], R22 ;  /* 0x0024001600007388 */ /* 0x0003e80000000800 */
[----:B------:R-:W-:Y:S04]  /*d970*/  STS [R2+0x2000], R20 ;  /* 0x0020001402007388 */ /* 0x000fe80000000800 */
[----:B------:R3:W-:Y:S01]  /*d980*/  STS [R2+0x2400], R27 ;  /* 0x0024001b02007388 */ /* 0x0007e20000000800 */
[----:B-1----:R-:W-:-:S05]  /*d990*/  IMAD.IADD R0, R8, 0x1, R0 ;  /* 0x0000000108007824 */ /* 0x002fca00078e0200 */
[----:B------:R-:W-:Y:S01]  /*d9a0*/  STS [R0], R19 ;  /* 0x0000001300007388 */ /* 0x000fe20000000800 */
[----:B---3--:R-:W-:-:S03]  /*d9b0*/  IMAD.MOV.U32 R2, RZ, RZ, 0x4 ;  /* 0x00000004ff027424 */ /* 0x008fc600078e00ff */
[----:B------:R-:W-:Y:S04]  /*d9c0*/  STS [R0+0x400], R16 ;  /* 0x0004001000007388 */ /* 0x000fe80000000800 */
[----:B------:R-:W-:Y:S04]  /*d9d0*/  STS [R3], R12 ;  /* 0x0000000c03007388 */ /* 0x000fe80000000800 */
[----:B------:R-:W-:Y:S04]  /*d9e0*/  STS [R7], R11 ;  /* 0x0000000b07007388 */ /* 0x000fe80000000800 */
[----:B------:R-:W-:Y:S04]  /*d9f0*/  STS [R0+0x2000], R13 ;  /* 0x0020000d00007388 */ /* 0x000fe80000000800 */
[----:B------:R1:W-:Y:S04]  /*da00*/  STS [R0+0x2400], R15 ;  /* 0x0024000f00007388 */ /* 0x0003e80000000800 */
[----:B------:R3:W-:Y:S04]  /*da10*/  STS [R3+0x2000], R10 ;  /* 0x0020000a03007388 */ /* 0x0007e80000000800 */
[----:B------:R4:W-:Y:S01]  /*da20*/  STS [R7+0x2000], R9 ;  /* 0x0020000907007388 */ /* 0x0009e20000000800 */
[----:B--2---:R-:W-:-:S03]  /*da30*/  IMAD.WIDE R4, R43, R2, c[0x0][0x500] ;  /* 0x000140002b047625 */ /* 0x004fc600078e0202 */
[----:B------:R-:W-:Y:S06]  /*da40*/  BAR.SYNC.DEFER_BLOCKING 0x1, 0x80 ;  /* 0x0042000000007b1d */ /* 0x000fec0000010000 */
[----:B-1----:R-:W2:Y:S01]  /*da50*/  @P0 LDG.E R0, [R4.64] ;  /* 0x0000000804000981 */ /* 0x002ea2000c1e1900 */
[----:B------:R-:W-:Y:S02]  /*da60*/  IMAD.MOV.U32 R17, RZ, RZ, c[0x0][0x388] ;  /* 0x0000e200ff117624 */ /* 0x000fe400078e00ff */
[----:B---3--:R-:W-:-:S05]  /*da70*/  @P1 IMAD.WIDE R2, R43, R2, c[0x0][0x508] ;  /* 0x000142002b021625 */ /* 0x008fca00078e0202 */
[----:B------:R1:W5:Y:S02]  /*da80*/  @P1 LDG.E R17, [R2.64] ;  /* 0x0000000802111981 */ /* 0x000364000c1e1900 */
[----:B-1----:R-:W-:Y:S02]  /*da90*/  CS2R R2, SRZ ;  /* 0x0000000000027805 */ /* 0x002fe4000001ff00 */
[--C-:B--2---:R-:W-:Y:S01]  /*daa0*/  @P0 SHF.R.S32.HI R3, RZ, 0x1f, R0.reuse ;  /* 0x0000001fff030819 */ /* 0x104fe20000011400 */
[----:B------:R-:W-:Y:S01]  /*dab0*/  @P0 IMAD.MOV.U32 R2, RZ, RZ, R0 ;  /* 0x000000ffff020224 */ /* 0x000fe200078e0000 */
[----:B------:R-:W-:Y:S05]  /*dac0*/  @P1 BRA `(.L_x_35) ;  /* 0x0000004000001947 */ /* 0x000fea0003800000 */
[----:B----4-:R-:W-:Y:S05]  /*dad0*/  @!P0 BRA `(.L_x_35) ;  /* 0x0000003000008947 */ /* 0x010fea0003800000 */
[----:B------:R-:W2:Y:S04]  /*dae0*/  LDG.E R6, [R4.64] ;  /* 0x0000000804067981 */ /* 0x000ea8000c1e1900 */
[----:B------:R-:W2:Y:S02]  /*daf0*/  LDG.E R0, [R4.64+0x4] ;  /* 0x0000040804007981 */ /* 0x000ea4000c1e1900 */
[----:B--2--5:R-:W-:-:S02]  /*db00*/  IADD3 R17, -R6, R0, RZ ;  /* 0x0000000006117210 */ /* 0x024fc40007ffe1ff */
.L_x_35:
[----:B----4-:R-:W-:Y:S01]  /*db10*/  IMAD.MOV.U32 R4, RZ, RZ, c[0x0][0x4e8] ;  /* 0x00013a00ff047624 */ /* 0x010fe200078e00ff */
[----:B------:R-:W-:Y:S01]  /*db20*/  LEA.HI R6, R18, R18, RZ, 0x1 ;  /* 0x0000001212067211 */ /* 0x000fe200078f08ff */
[----:B------:R-:W1:Y:S01]  /*db30*/  S2R R19, SR_CTAID.Y ;  /* 0x0000000000137919 */ /* 0x000e620000002600 */
[----:B------:R-:W-:Y:S01]  /*db40*/  LEA.HI R20, R42, R41, RZ, 0x3 ;  /* 0x000000292a147211 */ /* 0x000fe200078f18ff */
[----:B------:R-:W-:Y:S01]  /*db50*/  IMAD R7, R3, c[0x0][0x3a0], RZ ;  /* 0x0000e80003077a24 */ /* 0x000fe200078e02ff */
[----:B------:R-:W-:Y:S01]  /*db60*/  LOP3.LUT R0, R6, 0x1ffffffe, RZ, 0xc0, !PT ;  /* 0x1ffffffe06007812 */ /* 0x000fe200078ec0ff */
[----:B------:R-:W2:Y:S01]  /*db70*/  S2R R23, SR_CTAID.X ;  /* 0x0000000000177919 */ /* 0x000ea20000002500 */
[----:B------:R-:W-:Y:S01]  /*db80*/  ISETP.NE.AND P2, PT, R4, 0x1, PT ;  /* 0x000000010400780c */ /* 0x000fe20003f45270 */
[----:B------:R-:W-:Y:S01]  /*db90*/  IMAD.SHL.U32 R8, R6, 0x20, RZ ;  /* 0x0000002006087824 */ /* 0x000fe200078e00ff */
[----:B------:R-:W-:Y:S01]  /*dba0*/  LOP3.LUT R4, R36, 0xffffffe0, RZ, 0xc0, !PT ;  /* 0xffffffe024047812 */ /* 0x000fe200078ec0ff */
[----:B------:R-:W-:Y:S01]  /*dbb0*/  IMAD.IADD R10, R18, 0x1, -R0 ;  /* 0x00000001120a7824 */ /* 0x000fe200078e0a00 */
[----:B------:R-:W-:Y:S01]  /*dbc0*/  SHF.R.S32.HI R9, RZ, 0x1f, R35 ;  /* 0x0000001fff097819 */ /* 0x000fe20000011423 */
[----:B------:R-:W-:Y:S01]  /*dbd0*/  IMAD R6, R2, c[0x0][0x3a4], R7 ;  /* 0x0000e90002067a24 */ /* 0x000fe200078e0207 */
[----:B------:R-:W-:Y:S01]  /*dbe0*/  LOP3.LUT R5, R20, 0xfffffff8, RZ, 0xc0, !PT ;  /* 0xfffffff814057812 */ /* 0x000fe200078ec0ff */
[----:B------:R-:W-:Y:S01]  /*dbf0*/  IMAD.IADD R0, R41, 0x1, -R4 ;  /* 0x0000000129007824 */ /* 0x000fe200078e0a04 */
[----:B------:R-:W-:-:S02]  /*dc00*/  LEA.HI R9, R9, R35, RZ, 0x2 ;  /* 0x0000002309097211 */ /* 0x000fc400078f10ff */
[----:B------:R-:W-:Y:S01]  /*dc10*/  LOP3.LUT R8, R8, 0xffffffc0, RZ, 0xc0, !PT ;  /* 0xffffffc008087812 */ /* 0x000fe200078ec0ff */
[----:B------:R-:W-:Y:S01]  /*dc20*/  IMAD.IADD R13, R41, 0x1, -R5 ;  /* 0x00000001290d7824 */ /* 0x000fe200078e0a05 */
[----:B------:R-:W-:Y:S01]  /*dc30*/  SHF.R.S32.HI R11, RZ, 0x1f, R0 ;  /* 0x0000001fff0b7819 */ /* 0x000fe20000011400 */
[----:B------:R-:W-:Y:S01]  /*dc40*/  IMAD.WIDE.U32 R4, R2, c[0x0][0x3a0], RZ ;  /* 0x0000e80002047a25 */ /* 0x000fe200078e00ff */
[----:B------:R-:W-:Y:S02]  /*dc50*/  LOP3.LUT R9, R9, 0xffffffc, RZ, 0xc0, !PT ;  /* 0x0ffffffc09097812 */ /* 0x000fe400078ec0ff */
[----:B------:R-:W-:Y:S01]  /*dc60*/  LEA.HI R7, R11, R0, RZ, 0x2 ;  /* 0x000000000b077211 */ /* 0x000fe200078f10ff */
[----:B------:R-:W-:Y:S01]  /*dc70*/  IMAD.IADD R5, R5, 0x1, R6 ;  /* 0x0000000105057824 */ /* 0x000fe200078e0206 */
[----:B------:R-:W-:Y:S01]  /*dc80*/  LOP3.LUT P1, RZ, R0, 0x3, RZ, 0xc0, !PT ;  /* 0x0000000300ff7812 */ /* 0x000fe2000782c0ff */
[----:B------:R-:W-:Y:S01]  /*dc90*/  IMAD.IADD R0, R35, 0x1, -R9 ;  /* 0x0000000123007824 */ /* 0x000fe200078e0a09 */
[----:B------:R-:W-:Y:S01]  /*dca0*/  SHF.R.S32.HI R6, RZ, 0x2, R7 ;  /* 0x00000002ff067819 */ /* 0x000fe20000011407 */
[----:B------:R-:W-:Y:S01]  /*dcb0*/  IMAD R8, R10, 0x8, R8 ;  /* 0x000000080a087824 */ /* 0x000fe200078e0208 */
[----:B-1----:R-:W-:Y:S01]  /*dcc0*/  SHF.R.S32.HI R7, RZ, 0x1f, R19 ;  /* 0x0000001fff077819 */ /* 0x002fe20000011413 */
[----:B------:R-:W-:Y:S01]  /*dcd0*/  IMAD.WIDE.U32 R14, R19, c[0x0][0x490], R2 ;  /* 0x00012400130e7a25 */ /* 0x000fe200078e0002 */
[----:B------:R-:W-:-:S02]  /*dce0*/  SHF.R.S32.HI R20, RZ, 0x3, R20 ;  /* 0x00000003ff147819 */ /* 0x000fc40000011414 */
[----:B------:R-:W-:Y:S01]  /*dcf0*/  LEA.HI R22, R42, R41, RZ, 0x6 ;  /* 0x000000292a167211 */ /* 0x000fe200078f30ff */
[----:B------:R-:W-:Y:S02]  /*dd00*/  IMAD R16, R0, 0x10, R6 ;  /* 0x0000001000107824 */ /* 0x000fe400078e0206 */
[C---:B------:R-:W-:Y:S02]  /*dd10*/  IMAD R9, R7.reuse, c[0x0][0x490], RZ ;  /* 0x0001240007097a24 */ /* 0x040fe400078e02ff */
[----:B------:R-:W-:Y:S02]  /*dd20*/  IMAD.IADD R0, R16, 0x1, R8 ;  /* 0x0000000110007824 */ /* 0x000fe400078e0208 */
[----:B------:R-:W-:Y:S02]  /*dd30*/  IMAD R12, R7, c[0x0][0x3e8], RZ ;  /* 0x0000fa00070c7a24 */ /* 0x000fe400078e02ff */
[----:B------:R-:W-:Y:S02]  /*dd40*/  IMAD.SHL.U32 R7, R20, 0x40, RZ ;  /* 0x0000004014077824 */ /* 0x000fe400078e00ff */
[----:B--2---:R-:W-:-:S02]  /*dd50*/  IMAD R6, R23, 0x80, R0 ;  /* 0x0000008017067824 */ /* 0x004fc400078e0200 */
[----:B------:R-:W-:Y:S01]  /*dd60*/  IMAD R9, R19, c[0x0][0x494], R9 ;  /* 0x0001250013097a24 */ /* 0x000fe200078e0209 */
[----:B------:R-:W-:Y:S01]  /*dd70*/  LOP3.LUT R7, R7, 0x1c0, RZ, 0xc0, !PT ;  /* 0x000001c007077812 */ /* 0x000fe200078ec0ff */
[----:B------:R-:W-:Y:S02]  /*dd80*/  IMAD.SHL.U32 R8, R13, 0x8, RZ ;  /* 0x000000080d087824 */ /* 0x000fe400078e00ff */
[----:B------:R-:W-:-:S03]  /*dd90*/  @P2 IMAD.HI.U32 R10, R6, c[0x0][0x4ec], RZ ;  /* 0x00013b00060a2a27 */ /* 0x000fc600078e00ff */
[----:B------:R-:W-:Y:S01]  /*dda0*/  LOP3.LUT R11, R7, 0x38, R8, 0xf8, !PT ;  /* 0x00000038070b7812 */ /* 0x000fe200078ef808 */
[----:B------:R-:W-:Y:S01]  /*ddb0*/  IMAD.WIDE.U32 R2, R19, c[0x0][0x3e8], R4 ;  /* 0x0000fa0013027a25 */ /* 0x000fe200078e0004 */
[----:B------:R-:W-:Y:S02]  /*ddc0*/  SHF.R.U32.HI R7, RZ, 0x3, R7 ;  /* 0x00000003ff077819 */ /* 0x000fe40000011607 */
[----:B------:R-:W-:Y:S01]  /*ddd0*/  ISETP.GE.AND P6, PT, R8, c[0x0][0x3c8], PT ;  /* 0x0000f20008007a0c */ /* 0x000fe20003fc6270 */
[----:B------:R-:W-:Y:S01]  /*dde0*/  IMAD.IADD R5, R15, 0x1, R9 ;  /* 0x000000010f057824 */ /* 0x000fe200078e0209 */
[----:B------:R-:W-:Y:S01]  /*ddf0*/  SHF.R.S32.HI R9, RZ, 0x1f, R43 ;  /* 0x0000001fff097819 */ /* 0x000fe2000001142b */
[----:B------:R-:W-:Y:S01]  /*de00*/  IMAD.MOV.U32 R0, RZ, RZ, R6 ;  /* 0x000000ffff007224 */ /* 0x000fe200078e0006 */
[----:B------:R-:W-:Y:S01]  /*de10*/  @P2 SHF.R.U32.HI R0, RZ, c[0x0][0x4f0], R10 ;  /* 0x00013c00ff002a19 */ /* 0x000fe2000001160a */
[----:B------:R-:W-:Y:S01]  /*de20*/  IMAD R12, R19, c[0x0][0x3ec], R12 ;  /* 0x0000fb00130c7a24 */ /* 0x000fe200078e020c */
[----:B------:R-:W-:Y:S01]  /*de30*/  SEL R9, R9, RZ, !P0 ;  /* 0x000000ff09097207 */ /* 0x000fe20004000000 */
[----:B------:R-:W-:Y:S01]  /*de40*/  IMAD.MOV.U32 R4, RZ, RZ, R14 ;  /* 0x000000ffff047224 */ /* 0x000fe200078e000e */
[----:B------:R-:W-:Y:S01]  /*de50*/  SEL R10, R43, RZ, !P0 ;  /* 0x000000ff2b0a7207 */ /* 0x000fe20004000000 */
[----:B------:R-:W-:Y:S01]  /*de60*/  IMAD.IADD R3, R3, 0x1, R12 ;  /* 0x0000000103037824 */ /* 0x000fe200078e020c */
[----:B------:R-:W-:Y:S01]  /*de70*/  LOP3.LUT R21, R11, R7, RZ, 0x3c, !PT ;  /* 0x000000070b157212 */ /* 0x000fe200078e3cff */
[----:B------:R-:W-:Y:S01]  /*de80*/  IMAD R7, R13, 0x10, R20 ;  /* 0x000000100d077824 */ /* 0x000fe200078e0214 */
[----:B------:R-:W-:Y:S01]  /*de90*/  SHF.R.S32.HI R53, RZ, 0x1f, R8 ;  /* 0x0000001fff357819 */ /* 0x000fe20000011408 */
[----:B------:R-:W-:-:S02]  /*dea0*/  IMAD.MOV R12, RZ, RZ, -R0 ;  /* 0x000000ffff0c7224 */ /* 0x000fc400078e0a00 */
[----:B------:R-:W-:Y:S02]  /*deb0*/  IMAD R13, R9, c[0x0][0x498], RZ ;  /* 0x00012600090d7a24 */ /* 0x000fe400078e02ff */
[----:B------:R-:W-:-:S04]  /*dec0*/  IMAD.WIDE.U32 R4, R10, c[0x0][0x498], R4 ;  /* 0x000126000a047a25 */ /* 0x000fc800078e0004 */
[----:B------:R-:W-:Y:S01]  /*ded0*/  IMAD R11, R23, 0x80, R7 ;  /* 0x00000080170b7824 */ /* 0x000fe200078e0207 */
[----:B------:R-:W-:Y:S01]  /*dee0*/  IADD3 R4, P0, R0, R4, RZ ;  /* 0x0000000400047210 */ /* 0x000fe20007f1e0ff */
[----:B------:R-:W-:Y:S02]  /*def0*/  IMAD R7, R12, c[0x0][0x4e8], R6 ;  /* 0x00013a000c077a24 */ /* 0x000fe400078e0206 */
[----:B------:R-:W-:Y:S01]  /*df00*/  IMAD R12, R10, c[0x0][0x49c], R13 ;  /* 0x000127000a0c7a24 */ /* 0x000fe200078e020d */
[----:B------:R-:W-:Y:S01]  /*df10*/  SHF.R.S32.HI R13, RZ, 0x1f, R0 ;  /* 0x0000001fff0d7819 */ /* 0x000fe20000011400 */
[----:B------:R-:W-:Y:S01]  /*df20*/  IMAD R0, R9, c[0x0][0x3f0], RZ ;  /* 0x0000fc0009007a24 */ /* 0x000fe200078e02ff */
[----:B------:R-:W-:Y:S01]  /*df30*/  SHF.R.S32.HI R9, RZ, 0x1f, R7 ;  /* 0x0000001fff097819 */ /* 0x000fe20000011407 */
[----:B------:R-:W-:Y:S01]  /*df40*/  @P2 IMAD.HI.U32 R14, R11, c[0x0][0x4ec], RZ ;  /* 0x00013b000b0e2a27 */ /* 0x000fe200078e00ff */
[----:B------:R-:W-:-:S03]  /*df50*/  IADD3.X R5, R13, R5, R12, P0, !PT ;  /* 0x000000050d057210 */ /* 0x000fc600007fe40c */
[----:B------:R-:W-:Y:S02]  /*df60*/  IMAD R12, R10, c[0x0][0x3f4], R0 ;  /* 0x0000fd000a0c7a24 */ /* 0x000fe400078e0200 */
[----:B------:R-:W-:Y:S02]  /*df70*/  IMAD R0, R9, c[0x0][0x488], RZ ;  /* 0x0001220009007a24 */ /* 0x000fe400078e02ff */
[----:B------:R-:W-:Y:S01]  /*df80*/  IMAD.MOV.U32 R6, RZ, RZ, R11 ;  /* 0x000000ffff067224 */ /* 0x000fe200078e000b */
[----:B------:R-:W-:Y:S01]  /*df90*/  @P2 SHF.R.U32.HI R6, RZ, c[0x0][0x4f0], R14 ;  /* 0x00013c00ff062a19 */ /* 0x000fe2000001160e */
[----:B------:R-:W-:-:S04]  /*dfa0*/  IMAD.WIDE.U32 R4, R7, c[0x0][0x488], R4 ;  /* 0x0001220007047a25 */ /* 0x000fc800078e0004 */
[----:B------:R-:W-:Y:S01]  /*dfb0*/  IMAD R9, R7, c[0x0][0x48c], R0 ;  /* 0x0001230007097a24 */ /* 0x000fe200078e0200 */
[----:B------:R-:W-:Y:S01]  /*dfc0*/  LEA R7, P0, R4, c[0x0][0x450], 0x2 ;  /* 0x0001140004077a11 */ /* 0x000fe200078010ff */
[----:B------:R-:W-:Y:S01]  /*dfd0*/  IMAD.WIDE.U32 R2, R10, c[0x0][0x3f0], R2 ;  /* 0x0000fc000a027a25 */ /* 0x000fe200078e0002 */
[----:B------:R-:W-:-:S03]  /*dfe0*/  SHF.R.S32.HI R10, RZ, 0x1f, R6 ;  /* 0x0000001fff0a7819 */ /* 0x000fc60000011406 */
[----:B------:R-:W-:Y:S01]  /*dff0*/  IMAD.IADD R5, R5, 0x1, R9 ;  /* 0x0000000105057824 */ /* 0x000fe200078e0209 */
[----:B------:R-:W-:Y:S01]  /*e000*/  SHFL.IDX PT, R14, R7, 0x1, 0x1c1f ;  /* 0x003c1f00070e7f89 */ /* 0x000fe200000e0000 */
[----:B------:R-:W-:Y:S02]  /*e010*/  IMAD R0, R10, c[0x0][0x3e0], RZ ;  /* 0x0000f8000a007a24 */ /* 0x000fe400078e02ff */
[----:B------:R-:W-:Y:S01]  /*e020*/  IMAD.MOV R18, RZ, RZ, -R6 ;  /* 0x000000ffff127224 */ /* 0x000fe200078e0a06 */
[----:B------:R-:W-:Y:S01]  /*e030*/  LEA.HI.X R4, R4, c[0x0][0x454], R5, 0x2, P0 ;  /* 0x0001150004047a11 */ /* 0x000fe200000f1405 */
[----:B------:R-:W-:Y:S01]  /*e040*/  IMAD R9, R6, c[0x0][0x3e4], R0 ;  /* 0x0000f90006097a24 */ /* 0x000fe200078e0200 */
[----:B------:R-:W-:Y:S01]  /*e050*/  SHFL.IDX PT, R10, R7, 0x3, 0x1c1f ;  /* 0x007c1f00070a7f89 */ /* 0x000fe200000e0000 */
[----:B------:R-:W-:Y:S02]  /*e060*/  IMAD.IADD R3, R3, 0x1, R12 ;  /* 0x0000000103037824 */ /* 0x000fe400078e020c */
[----:B-----5:R-:W-:Y:S01]  /*e070*/  IMAD R0, R17, c[0x0][0x4e8], RZ ;  /* 0x00013a0011007a24 */ /* 0x020fe200078e02ff */
[----:B------:R-:W-:Y:S01]  /*e080*/  SHFL.IDX PT, R15, R4, 0x1, 0x1c1f ;  /* 0x003c1f00040f7f89 */ /* 0x000fe200000e0000 */
[----:B------:R-:W-:-:S02]  /*e090*/  IMAD R5, R23, 0x80, R16 ;  /* 0x0000008017057824 */ /* 0x000fc400078e0210 */
[----:B------:R-:W-:Y:S01]  /*e0a0*/  IMAD R18, R18, c[0x0][0x4e8], R11 ;  /* 0x00013a0012127a24 */ /* 0x000fe200078e020b */
[----:B------:R-:W-:Y:S01]  /*e0b0*/  SHFL.IDX PT, R16, R7, RZ, 0x1c1f ;  /* 0x001c1fff07107589 */ /* 0x000fe200000e0000 */
[----:B------:R-:W-:Y:S01]  /*e0c0*/  IMAD.WIDE.U32 R2, R6, c[0x0][0x3e0], R2 ;  /* 0x0000f80006027a25 */ /* 0x000fe200078e0002 */
[-C--:B------:R-:W-:Y:S02]  /*e0d0*/  ISETP.GE.OR P4, PT, R5, R0.reuse, P1 ;  /* 0x000000000500720c */ /* 0x080fe40000f86670 */
[----:B------:R-:W1:Y:S01]  /*e0e0*/  SHFL.IDX PT, R17, R4, RZ, 0x1c1f ;  /* 0x001c1fff04117589 */ /* 0x000e6200000e0000 */
[----:B------:R-:W-:Y:S01]  /*e0f0*/  SHF.R.S32.HI R6, RZ, 0x1f, R18 ;  /* 0x0000001fff067819 */ /* 0x000fe20000011412 */
[----:B------:R-:W-:Y:S01]  /*e100*/  IMAD.IADD R3, R3, 0x1, R9 ;  /* 0x0000000103037824 */ /* 0x000fe200078e0209 */
[----:B------:R-:W-:Y:S01]  /*e110*/  IADD3 R9, R5, 0x8, RZ ;  /* 0x0000000805097810 */ /* 0x000fe20007ffe0ff */
[----:B------:R2:W-:Y:S02]  /*e120*/  SHFL.IDX PT, R12, R7, 0x2, 0x1c1f ;  /* 0x005c1f00070c7f89 */ /* 0x0005e400000e0000 */
[----:B------:R-:W-:Y:S01]  /*e130*/  IMAD R6, R6, c[0x0][0x3d8], RZ ;  /* 0x0000f60006067a24 */ /* 0x000fe200078e02ff */
[----:B------:R-:W-:Y:S01]  /*e140*/  ISETP.GE.OR P3, PT, R9, R0, P1 ;  /* 0x000000000900720c */ /* 0x000fe20000f66670 */
[----:B------:R-:W3:Y:S01]  /*e150*/  SHFL.IDX PT, R13, R4, 0x2, 0x1c1f ;  /* 0x005c1f00040d7f89 */ /* 0x000ee200000e0000 */
[----:B------:R-:W-:-:S02]  /*e160*/  IMAD.SHL.U32 R9, R22, 0x8, RZ ;  /* 0x0000000816097824 */ /* 0x000fc400078e00ff */
[C---:B------:R-:W-:Y:S01]  /*e170*/  IMAD R19, R18.reuse, c[0x0][0x3dc], R6 ;  /* 0x0000f70012137a24 */ /* 0x040fe200078e0206 */
[----:B------:R4:W3:Y:S04]  /*e180*/  SHFL.IDX PT, R11, R4, 0x3, 0x1c1f ;  /* 0x007c1f00040b7f89 */ /* 0x0008e800000e0000 */
[----:B-1----:R-:W-:Y:S01]  /*e190*/  @!P4 ST.E [R16.64], R37 ;  /* 0x000000251000c985 */ /* 0x002fe2000c101908 */
[----:B--2---:R-:W-:Y:S01]  /*e1a0*/  IMAD.WIDE.U32 R6, R18, c[0x0][0x3d8], R2 ;  /* 0x0000f60012067a25 */ /* 0x004fe200078e0002 */
[----:B------:R-:W-:Y:S02]  /*e1b0*/  IADD3 R18, R5, 0x48, RZ ;  /* 0x0000004805127810 */ /* 0x000fe40007ffe0ff */
[----:B------:R-:W-:Y:S01]  /*e1c0*/  @!P3 ST.E [R14.64], R38 ;  /* 0x000000260e00b985 */ /* 0x000fe2000c101908 */
[----:B------:R-:W-:-:S02]  /*e1d0*/  IMAD.IADD R3, R7, 0x1, R19 ;  /* 0x0000000107037824 */ /* 0x000fc400078e0213 */
[----:B------:R-:W-:Y:S01]  /*e1e0*/  IMAD R2, R23, 0x80, R20 ;  /* 0x0000008017027824 */ /* 0x000fe200078e0214 */
[----:B----4-:R-:W-:Y:S02]  /*e1f0*/  IADD3 R4, R5, 0x40, RZ ;  /* 0x0000004005047810 */ /* 0x010fe40007ffe0ff */
[----:B------:R-:W-:Y:S02]  /*e200*/  LOP3.LUT R5, R21, 0x7ffffe00, R9, 0xf8, !PT ;  /* 0x7ffffe0015057812 */ /* 0x000fe400078ef809 */
[-C--:B------:R-:W-:Y:S02]  /*e210*/  ISETP.GE.OR P2, PT, R4, R0.reuse, P1 ;  /* 0x000000000400720c */ /* 0x080fe40000f46670 */
[----:B------:R-:W-:Y:S01]  /*e220*/  LEA R4, P0, R6, c[0x0][0x380], 0x1 ;  /* 0x0000e00006047a11 */ /* 0x000fe200078008ff */
[----:B------:R-:W-:Y:S01]  /*e230*/  IMAD.SHL.U32 R5, R5, 0x2, RZ ;  /* 0x0000000205057824 */ /* 0x000fe200078e00ff */
[-C--:B------:R-:W-:Y:S02]  /*e240*/  ISETP.GE.OR P1, PT, R18, R0.reuse, P1 ;  /* 0x000000001200720c */ /* 0x080fe40000f26670 */
[----:B------:R-:W-:Y:S01]  /*e250*/  LEA.HI.X R3, R6, c[0x0][0x384], R3, 0x1, P0 ;  /* 0x0000e10006037a11 */ /* 0x000fe200000f0c03 */
[----:B------:R-:W-:Y:S01]  /*e260*/  SHFL.IDX PT, R7, R4, 0x1, 0x181f ;  /* 0x00381f0004077f89 */ /* 0x000fe200000e0000 */
[----:B------:R-:W-:-:S02]  /*e270*/  ISETP.GE.OR P3, PT, R2, R0, P6 ;  /* 0x000000000200720c */ /* 0x000fc40003766670 */
[C---:B------:R-:W-:Y:S01]  /*e280*/  IADD3 R6, R2.reuse, 0x10, RZ ;  /* 0x0000001002067810 */ /* 0x040fe20007ffe0ff */
[----:B------:R-:W-:Y:S01]  /*e290*/  SHFL.IDX PT, R9, R3, RZ, 0x181f ;  /* 0x00181fff03097589 */ /* 0x000fe200000e0000 */
[C---:B------:R-:W-:Y:S02]  /*e2a0*/  IADD3 R32, R2.reuse, 0x40, RZ ;  /* 0x0000004002207810 */ /* 0x040fe40007ffe0ff */
[----:B------:R-:W-:Y:S01]  /*e2b0*/  IADD3 R54, R2, 0x60, RZ ;  /* 0x0000006002367810 */ /* 0x000fe20007ffe0ff */
[----:B---3--:R-:W-:Y:S01]  /*e2c0*/  @!P2 ST.E [R12.64], R39 ;  /* 0x000000270c00a985 */ /* 0x008fe2000c101908 */
[-C--:B------:R-:W-:Y:S02]  /*e2d0*/  ISETP.GE.OR P2, PT, R6, R0.reuse, P6 ;  /* 0x000000000600720c */ /* 0x080fe40003746670 */
[----:B------:R-:W-:Y:S01]  /*e2e0*/  IADD3 R6, R2, 0x20, RZ ;  /* 0x0000002002067810 */ /* 0x000fe20007ffe0ff */
[----:B------:R-:W1:Y:S04]  /*e2f0*/  SHFL.IDX PT, R12, R4, RZ, 0x181f ;  /* 0x00181fff040c7589 */ /* 0x000e6800000e0000 */
[----:B------:R2:W-:Y:S01]  /*e300*/  @!P1 ST.E [R10.64], R40 ;  /* 0x000000280a009985 */ /* 0x0005e2000c101908 */
[----:B------:R-:W-:-:S02]  /*e310*/  ISETP.GE.OR P1, PT, R6, R0, P6 ;  /* 0x000000000600720c */ /* 0x000fc40003726670 */
[----:B------:R-:W-:Y:S01]  /*e320*/  IADD3 R6, R2, 0x30, RZ ;  /* 0x0000003002067810 */ /* 0x000fe20007ffe0ff */
[----:B------:R-:W-:Y:S03]  /*e330*/  LDS.128 R24, [R5+0x80] ;  /* 0x0000800005187984 */ /* 0x000fe60000000c00 */
[----:B------:R-:W-:Y:S01]  /*e340*/  ISETP.GE.OR P0, PT, R6, R0, P6 ;  /* 0x000000000600720c */ /* 0x000fe20003706670 */
[----:B------:R-:W3:Y:S04]  /*e350*/  SHFL.IDX PT, R11, R3, 0x1, 0x181f ;  /* 0x00381f00030b7f89 */ /* 0x000ee800000e0000 */
[----:B------:R-:W4:Y:S04]  /*e360*/  SHFL.IDX PT, R14, R4, 0x2, 0x181f ;  /* 0x00581f00040e7f89 */ /* 0x000f2800000e0000 */
[----:B------:R-:W4:Y:S04]  /*e370*/  SHFL.IDX PT, R44, R3, 0x2, 0x181f ;  /* 0x00581f00032c7f89 */ /* 0x000f2800000e0000 */
[----:B------:R-:W4:Y:S01]  /*e380*/  SHFL.IDX PT, R15, R4, 0x3, 0x181f ;  /* 0x00781f00040f7f89 */ /* 0x000f2200000e0000 */
[----:B-1----:R-:W-:-:S03]  /*e390*/  @!P3 LEA R12, P5, R8, R12, 0x1 ;  /* 0x0000000c080cb211 */ /* 0x002fc600078a08ff */
[----:B------:R-:W-:Y:S01]  /*e3a0*/  LDS.128 R20, [R5+0x880] ;  /* 0x0008800005147984 */ /* 0x000fe20000000c00 */
[----:B------:R-:W-:Y:S02]  /*e3b0*/  @!P3 LEA.HI.X R13, R8, R9, R53, 0x1, P5 ;  /* 0x00000009080db211 */ /* 0x000fe400028f0c35 */
[----:B------:R-:W-:Y:S01]  /*e3c0*/  ISETP.GE.OR P5, PT, R32, R0, P6 ;  /* 0x000000002000720c */ /* 0x000fe200037a6670 */
[----:B------:R-:W-:Y:S01]  /*e3d0*/  LDS.128 R16, [R5+0x1080] ;  /* 0x0010800005107984 */ /* 0x000fe20000000c00 */
[----:B--2---:R-:W-:-:S03]  /*e3e0*/  @!P2 LEA R10, P4, R8, R7, 0x1 ;  /* 0x00000007080aa211 */ /* 0x004fc600078808ff */
[----:B------:R-:W1:Y:S01]  /*e3f0*/  SHFL.IDX PT, R45, R3, 0x3, 0x181f ;  /* 0x00781f00032d7f89 */ /* 0x000e6200000e0000 */
[----:B---3--:R-:W-:-:S03]  /*e400*/  @!P2 LEA.HI.X R11, R8, R11, R53, 0x1, P4 ;  /* 0x0000000b080ba211 */ /* 0x008fc600020f0c35 */
[----:B------:R-:W2:Y:S01]  /*e410*/  LDS.128 R28, [R5+0x1880] ;  /* 0x00188000051c7984 */ /* 0x000ea20000000c00 */
[----:B----4-:R-:W-:-:S03]  /*e420*/  @!P1 LEA R6, P4, R8, R14, 0x1 ;  /* 0x0000000e08069211 */ /* 0x010fc600078808ff */
[----:B------:R-:W-:Y:S01]  /*e430*/  LDS.128 R32, [R5+0x2080] ;  /* 0x0020800005207984 */ /* 0x000fe20000000c00 */
[--C-:B------:R-:W-:Y:S02]  /*e440*/  @!P1 LEA.HI.X R7, R8, R44, R53.reuse, 0x1, P4 ;  /* 0x0000002c08079211 */ /* 0x100fe400020f0c35 */
[----:B------:R-:W-:Y:S01]  /*e450*/  IADD3 R44, R2, 0x50, RZ ;  /* 0x00000050022c7810 */ /* 0x000fe20007ffe0ff */
[----:B------:R-:W-:Y:S01]  /*e460*/  LDS.128 R36, [R5+0x2880] ;  /* 0x0028800005247984 */ /* 0x000fe20000000c00 */
[----:B------:R-:W-:Y:S02]  /*e470*/  @!P0 LEA R14, P4, R8, R15, 0x1 ;  /* 0x0000000f080e8211 */ /* 0x000fe400078808ff */
[----:B------:R-:W-:Y:S01]  /*e480*/  IADD3 R2, R2, 0x70, RZ ;  /* 0x0000007002027810 */ /* 0x000fe20007ffe0ff */
[----:B------:R-:W-:Y:S04]  /*e490*/  LDS.128 R40, [R5+0x3080] ;  /* 0x0030800005287984 */ /* 0x000fe80000000c00 */
[----:B------:R-:W3:Y:S04]  /*e4a0*/  SHFL.IDX PT, R48, R4, 0x4, 0x181f ;  /* 0x00981f0004307f89 */ /* 0x000ee800000e0000 */
[----:B------:R-:W4:Y:S01]  /*e4b0*/  SHFL.IDX PT, R9, R4, 0x5, 0x181f ;  /* 0x00b81f0004097f89 */ /* 0x000f2200000e0000 */
[----:B-1----:R-:W-:-:S02]  /*e4c0*/  @!P0 LEA.HI.X R15, R8, R45, R53, 0x1, P4 ;  /* 0x0000002d080f8211 */ /* 0x002fc400020f0c35 */
[-C--:B------:R-:W-:Y:S01]  /*e4d0*/  ISETP.GE.OR P4, PT, R44, R0.reuse, P6 ;  /* 0x000000002c00720c */ /* 0x080fe20003786670 */
[----:B------:R-:W-:Y:S04]  /*e4e0*/  SHFL.IDX PT, R49, R4, 0x6, 0x181f ;  /* 0x00d81f0004317f89 */ /* 0x000fe800000e0000 */
[----:B------:R-:W1:Y:S04]  /*e4f0*/  SHFL.IDX PT, R52, R3, 0x4, 0x181f ;  /* 0x00981f0003347f89 */ /* 0x000e6800000e0000 */
[----:B------:R-:W1:Y:S04]  /*e500*/  SHFL.IDX PT, R51, R3, 0x5, 0x181f ;  /* 0x00b81f0003337f89 */ /* 0x000e6800000e0000 */
[----:B------:R-:W1:Y:S04]  /*e510*/  SHFL.IDX PT, R50, R3, 0x6, 0x181f ;  /* 0x00d81f0003327f89 */ /* 0x000e6800000e0000 */
[----:B------:R-:W1:Y:S04]  /*e520*/  LDS.128 R44, [R5+0x3880] ;  /* 0x00388000052c7984 */ /* 0x000e680000000c00 */
[----:B------:R3:W-:Y:S01]  /*e530*/  @!P3 ST.E.128 [R12.64], R24 ;  /* 0x000000180c00b985 */ /* 0x0007e2000c101d08 */
[----:B------:R-:W-:-:S02]  /*e540*/  ISETP.GE.OR P3, PT, R54, R0, P6 ;  /* 0x000000003600720c */ /* 0x000fc40003766670 */
[----:B------:R-:W-:Y:S01]  /*e550*/  ISETP.GE.OR P6, PT, R2, R0, P6 ;  /* 0x000000000200720c */ /* 0x000fe200037c6670 */
[----:B------:R4:W-:Y:S04]  /*e560*/  @!P2 ST.E.128 [R10.64], R20 ;  /* 0x000000140a00a985 */ /* 0x0009e8000c101d08 */
[----:B------:R1:W-:Y:S04]  /*e570*/  @!P1 ST.E.128 [R6.64], R16 ;  /* 0x0000001006009985 */ /* 0x0003e8000c101d08 */
[----:B--2---:R2:W-:Y:S04]  /*e580*/  @!P0 ST.E.128 [R14.64], R28 ;  /* 0x0000001c0e008985 */ /* 0x0045e8000c101d08 */
[----:B------:R-:W1:Y:S04]  /*e590*/  SHFL.IDX PT, R4, R4, 0x7, 0x181f ;  /* 0x00f81f0004047f89 */ /* 0x000e6800000e0000 */
[----:B------:R-:W2:Y:S01]  /*e5a0*/  SHFL.IDX PT, R3, R3, 0x7, 0x181f ;  /* 0x00f81f0003037f89 */ /* 0x000ea200000e0000 */
[----:B---3--:R-:W-:-:S02]  /*e5b0*/  @!P5 LEA R12, P2, R8, R48, 0x1 ;  /* 0x00000030080cd211 */ /* 0x008fc400078408ff */
[C---:B----4-:R-:W-:Y:S02]  /*e5c0*/  @!P4 LEA R10, P1, R8.reuse, R9, 0x1 ;  /* 0x00000009080ac211 */ /* 0x050fe400078208ff */
[C-C-:B-1----:R-:W-:Y:S02]  /*e5d0*/  @!P5 LEA.HI.X R13, R8.reuse, R52, R53.reuse, 0x1, P2 ;  /* 0x00000034080dd211 */ /* 0x142fe400010f0c35 */
[C---:B------:R-:W-:Y:S02]  /*e5e0*/  @!P3 LEA R6, P0, R8.reuse, R49, 0x1 ;  /* 0x000000310806b211 */ /* 0x040fe400078008ff */
[C-C-:B------:R-:W-:Y:S01]  /*e5f0*/  @!P4 LEA.HI.X R11, R8.reuse, R51, R53.reuse, 0x1, P1 ;  /* 0x00000033080bc211 */ /* 0x140fe200008f0c35 */
[----:B------:R1:W-:Y:S01]  /*e600*/  @!P5 ST.E.128 [R12.64], R32 ;  /* 0x000000200c00d985 */ /* 0x0003e2000c101d08 */
[----:B------:R-:W-:-:S03]  /*e610*/  @!P3 LEA.HI.X R7, R8, R50, R53, 0x1, P0 ;  /* 0x000000320807b211 */ /* 0x000fc600000f0c35 */
[----:B------:R1:W-:Y:S04]  /*e620*/  @!P4 ST.E.128 [R10.64], R36 ;  /* 0x000000240a00c985 */ /* 0x0003e8000c101d08 */
[----:B------:R1:W-:Y:S01]  /*e630*/  @!P3 ST.E.128 [R6.64], R40 ;  /* 0x000000280600b985 */ /* 0x0003e2000c101d08 */
[----:B------:R-:W-:Y:S05]  /*e640*/  @P6 EXIT ;  /* 0x000000000000694d */ /* 0x000fea0003800000 */
[----:B--2---:R-:W-:-:S04]  /*e650*/  LEA R2, P0, R8, R4, 0x1 ;  /* 0x0000000408027211 */ /* 0x004fc800078008ff */
[----:B------:R-:W-:-:S05]  /*e660*/  LEA.HI.X R3, R8, R3, R53, 0x1, P0 ;  /* 0x0000000308037211 */ /* 0x000fca00000f0c35 */
[----:B------:R-:W-:Y:S01]  /*e670*/  ST.E.128 [R2.64], R44 ;  /* 0x0000002c02007985 */ /* 0x000fe2000c101d08 */
[----:B------:R-:W-:Y:S05]  /*e680*/  EXIT ;  /* 0x000000000000794d */ /* 0x000fea0003800000 */
.L_x_34:
[----:B------:R-:W2:Y:S01]  /*e690*/  LDL R8, [R1+0x40] ;  /* 0x0000400001087983 */ /* 0x000ea20000100800 */
[----:B------:R-:W-:Y:S01]  /*e6a0*/  ISETP.NE.U32.AND P0, PT, RZ, c[0x0][0x508], PT ;  /* 0x00014200ff007a0c */ /* 0x000fe20003f05070 */
[----:B------:R-:W-:Y:S01]  /*e6b0*/  IMAD.MOV.U32 R2, RZ, RZ, 0x4 ;  /* 0x00000004ff027424 */ /* 0x000fe200078e00ff */
[----:B------:R-:W-:Y:S02]  /*e6c0*/  ISETP.NE.U32.AND P1, PT, RZ, c[0x0][0x500], PT ;  /* 0x00014000ff007a0c */ /* 0x000fe40003f25070 */
[----:B------:R-:W-:Y:S02]  /*e6d0*/  ISETP.NE.AND.EX P0, PT, RZ, c[0x0][0x50c], PT, P0 ;  /* 0x00014300ff007a0c */ /* 0x000fe40003f05300 */
[----:B------:R-:W-:Y:S01]  /*e6e0*/  ISETP.NE.AND.EX P1, PT, RZ, c[0x0][0x504], PT, P1 ;  /* 0x00014100ff007a0c */ /* 0x000fe20003f25310 */
[----:B------:R-:W-:Y:S02]  /*e6f0*/  IMAD.MOV.U32 R18, RZ, RZ, c[0x0][0x388] ;  /* 0x0000e200ff127624 */ /* 0x000fe400078e00ff */
[----:B--2---:R-:W-:-:S08]  /*e700*/  IMAD.WIDE R6, R8, R2, c[0x0][0x500] ;  /* 0x0001400008067625 */ /* 0x004fd000078e0202 */
[----:B------:R-:W-:Y:S02]  /*e710*/  @P0 IMAD.WIDE R2, R8, R2, c[0x0][0x508] ;  /* 0x0001420008020625 */ /* 0x000fe400078e0202 */
[----:B------:R-:W2:Y:S04]  /*e720*/  @P1 LDG.E R0, [R6.64] ;  /* 0x0000000806001981 */ /* 0x000ea8000c1e1900 */
[----:B------:R1:W5:Y:S01]  /*e730*/  @P0 LDG.E R18, [R2.64] ;  /* 0x0000000802120981 */ /* 0x000362000c1e1900 */
[----:B------:R-:W-:Y:S02]  /*e740*/  CS2R R4, SRZ ;  /* 0x0000000000047805 */ /* 0x000fe4000001ff00 */
[--C-:B--2---:R-:W-:Y:S01]  /*e750*/  @P1 SHF.R.S32.HI R5, RZ, 0x1f, R0.reuse ;  /* 0x0000001fff051819 */ /* 0x104fe20000011400 */
[----:B------:R-:W-:Y:S01]  /*e760*/  @P1 IMAD.MOV.U32 R4, RZ, RZ, R0 ;  /* 0x000000ffff041224 */ /* 0x000fe200078e0000 */
[----:B------:R-:W-:Y:S05]  /*e770*/  @P0 BRA `(.L_x_36) ;  /* 0x0000004000000947 */ /* 0x000fea0003800000 */
[----:B-1----:R-:W-:Y:S05]  /*e780*/  @!P1 BRA `(.L_x_36) ;  /* 0x0000003000009947 */ /* 0x002fea0003800000 */
[----:B------:R1:W2:Y:S04]  /*e790*/  LDG.E R0, [R6.64] ;  /* 0x0000000806007981 */ /* 0x0002a8000c1e1900 */
[----:B-1----:R-:W2:Y:S02]  /*e7a0*/  LDG.E R6, [R6.64+0x4] ;  /* 0x0000040806067981 */ /* 0x002ea4000c1e1900 */
[----:B--2--5:R-:W-:-:S02]  /*e7b0*/  IADD3 R18, -R0, R6, RZ ;  /* 0x0000000600127210 */ /* 0x024fc40007ffe1ff */
.L_x_36:
[----:B-1----:R-:W1:Y:S01]  /*e7c0*/  S2R R12, SR_TID.X ;  /* 0x00000000000c7919 */ /* 0x002e620000002100 */
[----:B------:R-:W-:Y:S01]  /*e7d0*/  SHF.R.S32.HI R0, RZ, 0x1f, R8 ;  /* 0x0000001fff007819 */ /* 0x000fe20000011408 */
[----:B------:R-:W-:Y:S01]  /*e7e0*/  BSSY B0, `(.L_x_37) ;  /* 0x0000028000007945 */ /* 0x000fe20003800000 */
[----:B------:R-:W-:-:S02]  /*e7f0*/  SEL R10, R8, RZ, !P1 ;  /* 0x000000ff080a7207 */ /* 0x000fc40004800000 */
[----:B------:R-:W-:Y:S02]  /*e800*/  SEL R11, R0, RZ, !P1 ;  /* 0x000000ff000b7207 */ /* 0x000fe40004800000 */
[----:B-1----:R-:W-:-:S13]  /*e810*/  ISETP.GE.AND P0, PT, R12, 0x80, PT ;  /* 0x000000800c00780c */ /* 0x002fda0003f06270 */
[----:B------:R-:W-:Y:S05]  /*e820*/  @P0 BRA `(.L_x_38) ;  /* 0x0000023000000947 */ /* 0x000fea0003800000 */
[----:B------:R-:W1:Y:S01]  /*e830*/  S2R R9, SR_CTAID.X ;  /* 0x0000000000097919 */ /* 0x000e620000002500 */
[----:B-----5:R-:W-:Y:S01]  /*e840*/  IMAD R0, R18, c[0x0][0x4e8], RZ ;  /* 0x00013a0012007a24 */ /* 0x020fe200078e02ff */
[----:B-1----:R-:W-:-:S04]  /*e850*/  LEA R9, R9, R12, 0x7 ;  /* 0x0000000c09097211 */ /* 0x002fc800078e38ff */
[----:B------:R-:W-:-:S13]  /*e860*/  ISETP.GE.AND P0, PT, R9, R0, PT ;  /* 0x000000000900720c */ /* 0x000fda0003f06270 */
[----:B------:R-:W-:Y:S05]  /*e870*/  @P0 BRA `(.L_x_38) ;  /* 0x000001e000000947 */ /* 0x000fea0003800000 */
[----:B------:R-:W1:Y:S01]  /*e880*/  S2R R8, SR_CTAID.Y ;  /* 0x0000000000087919 */ /* 0x000e620000002600 */
[----:B------:R-:W-:Y:S01]  /*e890*/  MOV R0, c[0x0][0x4e8] ;  /* 0x00013a0000007a02 */ /* 0x000fe20000000f00 */
[----:B------:R-:W-:Y:S01]  /*e8a0*/  IMAD.MOV.U32 R3, RZ, RZ, R5 ;  /* 0x000000ffff037224 */ /* 0x000fe200078e0005 */
[----:B------:R-:W-:Y:S02]  /*e8b0*/  MOV R2, R4 ;  /* 0x0000000400027202 */ /* 0x000fe40000000f00 */
[----:B------:R-:W-:-:S13]  /*e8c0*/  ISETP.NE.AND P0, PT, R0, 0x1, PT ;  /* 0x000000010000780c */ /* 0x000fda0003f05270 */
[----:B------:R-:W-:Y:S01]  /*e8d0*/  @P0 IMAD.HI.U32 R7, R9, c[0x0][0x4ec], RZ ;  /* 0x00013b0009070a27 */ /* 0x000fe200078e00ff */
[----:B-1----:R-:W-:-:S03]  /*e8e0*/  SHF.R.S32.HI R0, RZ, 0x1f, R8 ;  /* 0x0000001fff007819 */ /* 0x002fc60000011408 */
[----:B------:R-:W-:-:S04]  /*e8f0*/  IMAD.WIDE.U32 R2, R8, c[0x0][0x490], R2 ;  /* 0x0001240008027a25 */ /* 0x000fc800078e0002 */
[----:B------:R-:W-:Y:S02]  /*e900*/  IMAD R6, R0, c[0x0][0x490], RZ ;  /* 0x0001240000067a24 */ /* 0x000fe400078e02ff */
[----:B------:R-:W-:Y:S01]  /*e910*/  IMAD.MOV.U32 R0, RZ, RZ, R9 ;  /* 0x000000ffff007224 */ /* 0x000fe200078e0009 */
[----:B------:R-:W-:Y:S01]  /*e920*/  @P0 SHF.R.U32.HI R0, RZ, c[0x0][0x4f0], R7 ;  /* 0x00013c00ff000a19 */ /* 0x000fe20000011607 */
[----:B------:R-:W-:Y:S02]  /*e930*/  IMAD R6, R8, c[0x0][0x494], R6 ;  /* 0x0001250008067a24 */ /* 0x000fe400078e0206 */
[----:B------:R-:W-:Y:S01]  /*e940*/  IMAD R8, R11, c[0x0][0x498], RZ ;  /* 0x000126000b087a24 */ /* 0x000fe200078e02ff */
[----:B------:R-:W-:Y:S01]  /*e950*/  IADD3 R7, -R0, RZ, RZ ;  /* 0x000000ff00077210 */ /* 0x000fe20007ffe1ff */
[----:B------:R-:W-:Y:S02]  /*e960*/  IMAD.IADD R3, R6, 0x1, R3 ;  /* 0x0000000106037824 */ /* 0x000fe400078e0203 */
[----:B------:R-:W-:-:S02]  /*e970*/  IMAD R8, R10, c[0x0][0x49c], R8 ;  /* 0x000127000a087a24 */ /* 0x000fc400078e0208 */
[----:B------:R-:W-:Y:S01]  /*e980*/  IMAD R6, R7, c[0x0][0x4e8], R9 ;  /* 0x00013a0007067a24 */ /* 0x000fe200078e0209 */
[----:B------:R-:W-:Y:S01]  /*e990*/  SHF.R.S32.HI R9, RZ, 0x1f, R0 ;  /* 0x0000001fff097819 */ /* 0x000fe20000011400 */
[----:B------:R-:W-:-:S03]  /*e9a0*/  IMAD.WIDE.U32 R2, R10, c[0x0][0x498], R2 ;  /* 0x000126000a027a25 */ /* 0x000fc600078e0002 */
[----:B------:R-:W-:Y:S02]  /*e9b0*/  SHF.R.S32.HI R7, RZ, 0x1f, R6 ;  /* 0x0000001fff077819 */ /* 0x000fe40000011406 */
[----:B------:R-:W-:-:S03]  /*e9c0*/  IADD3 R2, P0, R0, R2, RZ ;  /* 0x0000000200027210 */ /* 0x000fc60007f1e0ff */
[----:B------:R-:W-:Y:S01]  /*e9d0*/  IMAD R0, R7, c[0x0][0x488], RZ ;  /* 0x0001220007007a24 */ /* 0x000fe200078e02ff */
[----:B------:R-:W-:-:S03]  /*e9e0*/  IADD3.X R3, R9, R3, R8, P0, !PT ;  /* 0x0000000309037210 */ /* 0x000fc600007fe408 */
[C---:B------:R-:W-:Y:S02]  /*e9f0*/  IMAD R0, R6.reuse, c[0x0][0x48c], R0 ;  /* 0x0001230006007a24 */ /* 0x040fe400078e0200 */
[----:B------:R-:W-:-:S05]  /*ea00*/  IMAD.WIDE.U32 R2, R6, c[0x0][0x488], R2 ;  /* 0x0001220006027a25 */ /* 0x000fca00078e0002 */
[----:B------:R-:W-:Y:S02]  /*ea10*/  IADD3 R0, R3, R0, RZ ;  /* 0x0000000003007210 */ /* 0x000fe40007ffe0ff */
[----:B------:R-:W-:-:S04]  /*ea20*/  LEA R6, P0, R2, c[0x0][0x450], 0x2 ;  /* 0x0001140002067a11 */ /* 0x000fc800078010ff */
[----:B------:R-:W-:Y:S02]  /*ea30*/  LEA.HI.X R7, R2, c[0x0][0x454], R0, 0x2, P0 ;  /* 0x0001150002077a11 */ /* 0x000fe400000f1400 */
[----:B------:R-:W-:-:S05]  /*ea40*/  MOV R0, 0xff800000 ;  /* 0xff80000000007802 */ /* 0x000fca0000000f00 */
[----:B------:R1:W-:Y:S02]  /*ea50*/  STG.E [R6.64], R0 ;  /* 0x0000000006007986 */ /* 0x0003e4000c101908 */
.L_x_38:
[----:B------:R-:W-:Y:S05]  /*ea60*/  BSYNC B0 ;  /* 0x0000000000007941 */ /* 0x000fea0003800000 */
.L_x_37:
[----:B-1----:R-:W1:Y:S01]  /*ea70*/  S2R R6, SR_CTAID.Y ;  /* 0x0000000000067919 */ /* 0x002e620000002600 */
[----:B------:R-:W-:Y:S01]  /*ea80*/  IMAD R0, R5, c[0x0][0x3a0], RZ ;  /* 0x0000e80005007a24 */ /* 0x000fe200078e02ff */
[----:B------:R-:W-:Y:S01]  /*ea90*/  SHF.R.S32.HI R5, RZ, 0x1f, R12 ;  /* 0x0000001fff057819 */ /* 0x000fe2000001140c */
[C---:B------:R-:W-:Y:S01]  /*eaa0*/  IMAD.WIDE.U32 R2, R4.reuse, c[0x0][0x3a0], RZ ;  /* 0x0000e80004027a25 */ /* 0x040fe200078e00ff */
[----:B------:R-:W2:Y:S02]  /*eab0*/  S2R R13, SR_CTAID.X ;  /* 0x00000000000d7919 */ /* 0x000ea40000002500 */
[----:B------:R-:W-:Y:S01]  /*eac0*/  LEA.HI R5, R5, R12, RZ, 0x3 ;  /* 0x0000000c05057211 */ /* 0x000fe200078f18ff */
[----:B------:R-:W-:Y:S02]  /*ead0*/  IMAD R0, R4, c[0x0][0x3a4], R0 ;  /* 0x0000e90004007a24 */ /* 0x000fe400078e0200 */
[----:B------:R-:W-:Y:S01]  /*eae0*/  IMAD.MOV.U32 R8, RZ, RZ, c[0x0][0x4e8] ;  /* 0x00013a00ff087624 */ /* 0x000fe200078e00ff */
[----:B------:R-:W-:Y:S01]  /*eaf0*/  LOP3.LUT R4, R5, 0xfffffff8, RZ, 0xc0, !PT ;  /* 0xfffffff805047812 */ /* 0x000fe200078ec0ff */
[----:B------:R-:W-:Y:S01]  /*eb00*/  IMAD.IADD R3, R3, 0x1, R0 ;  /* 0x0000000103037824 */ /* 0x000fe200078e0200 */
[----:B------:R-:W-:Y:S01]  /*eb10*/  SHF.R.S32.HI R9, RZ, 0x3, R5 ;  /* 0x00000003ff097819 */ /* 0x000fe20000011405 */
[----:B-----5:R-:W-:Y:S01]  /*eb20*/  IMAD R18, R18, c[0x0][0x4e8], RZ ;  /* 0x00013a0012127a24 */ /* 0x020fe200078e02ff */
[----:B------:R-:W-:Y:S01]  /*eb30*/  ISETP.NE.AND P0, PT, R8, 0x1, PT ;  /* 0x000000010800780c */ /* 0x000fe20003f05270 */
[----:B------:R-:W-:-:S04]  /*eb40*/  IMAD.IADD R8, R12, 0x1, -R4 ;  /* 0x000000010c087824 */ /* 0x000fc800078e0a04 */
[----:B------:R-:W-:Y:S01]  /*eb50*/  IMAD R4, R8, 0x10, R9 ;  /* 0x0000001008047824 */ /* 0x000fe200078e0209 */
[----:B-1----:R-:W-:Y:S01]  /*eb60*/  SHF.R.S32.HI R7, RZ, 0x1f, R6 ;  /* 0x0000001fff077819 */ /* 0x002fe20000011406 */
[----:B------:R-:W-:-:S04]  /*eb70*/  IMAD.WIDE.U32 R2, R6, c[0x0][0x3e8], R2 ;  /* 0x0000fa0006027a25 */ /* 0x000fc800078e0002 */
[----:B------:R-:W-:Y:S02]  /*eb80*/  IMAD R0, R7, c[0x0][0x3e8], RZ ;  /* 0x0000fa0007007a24 */ /* 0x000fe400078e02ff */
[----:B--2---:R-:W-:Y:S02]  /*eb90*/  IMAD R4, R13, 0x80, R4 ;  /* 0x000000800d047824 */ /* 0x004fe400078e0204 */
[----:B------:R-:W-:Y:S02]  /*eba0*/  IMAD R0, R6, c[0x0][0x3ec], R0 ;  /* 0x0000fb0006007a24 */ /* 0x000fe400078e0200 */
[----:B------:R-:W-:-:S04]  /*ebb0*/  @P0 IMAD.HI.U32 R5, R4, c[0x0][0x4ec], RZ ;  /* 0x00013b0004050a27 */ /* 0x000fc800078e00ff */
[----:B------:R-:W-:Y:S02]  /*ebc0*/  IMAD.IADD R3, R0, 0x1, R3 ;  /* 0x0000000100037824 */ /* 0x000fe400078e0203 */
[----:B------:R-:W-:Y:S01]  /*ebd0*/  IMAD.MOV.U32 R0, RZ, RZ, R4 ;  /* 0x000000ffff007224 */ /* 0x000fe200078e0004 */
[----:B------:R-:W-:Y:S01]  /*ebe0*/  @P0 SHF.R.U32.HI R0, RZ, c[0x0][0x4f0], R5 ;  /* 0x00013c00ff000a19 */ /* 0x000fe20000011605 */
[----:B------:R-:W-:Y:S02]  /*ebf0*/  IMAD R6, R11, c[0x0][0x3f0], RZ ;  /* 0x0000fc000b067a24 */ /* 0x000fe400078e02ff */
[----:B------:R-:W-:-:S04]  /*ec00*/  IMAD.WIDE.U32 R2, R10, c[0x0][0x3f0], R2 ;  /* 0x0000fc000a027a25 */ /* 0x000fc800078e0002 */
[----:B------:R-:W-:Y:S01]  /*ec10*/  IMAD R7, R10, c[0x0][0x3f4], R6 ;  /* 0x0000fd000a077a24 */ /* 0x000fe200078e0206 */
[--C-:B------:R-:W-:Y:S01]  /*ec20*/  SHF.R.S32.HI R6, RZ, 0x1f, R0.reuse ;  /* 0x0000001fff067819 */ /* 0x100fe20000011400 */
[----:B------:R-:W-:Y:S02]  /*ec30*/  IMAD.MOV R5, RZ, RZ, -R0 ;  /* 0x000000ffff057224 */ /* 0x000fe400078e0a00 */
[----:B------:R-:W-:Y:S02]  /*ec40*/  IMAD.IADD R3, R3, 0x1, R7 ;  /* 0x0000000103037824 */ /* 0x000fe400078e0207 */
[----:B------:R-:W-:Y:S02]  /*ec50*/  IMAD R5, R5, c[0x0][0x4e8], R4 ;  /* 0x00013a0005057a24 */ /* 0x000fe400078e0204 */
[----:B------:R-:W-:Y:S02]  /*ec60*/  IMAD R6, R6, c[0x0][0x3e0], RZ ;  /* 0x0000f80006067a24 */ /* 0x000fe400078e02ff */
[----:B------:R-:W-:Y:S01]  /*ec70*/  IMAD.WIDE.U32 R2, R0, c[0x0][0x3e0], R2 ;  /* 0x0000f80000027a25 */ /* 0x000fe200078e0002 */
[----:B------:R-:W-:-:S03]  /*ec80*/  SHF.R.S32.HI R4, RZ, 0x1f, R5 ;  /* 0x0000001fff047819 */ /* 0x000fc60000011405 */
[----:B------:R-:W-:-:S04]  /*ec90*/  IMAD R0, R0, c[0x0][0x3e4], R6 ;  /* 0x0000f90000007a24 */ /* 0x000fc800078e0206 */
[----:B------:R-:W-:Y:S02]  /*eca0*/  IMAD.IADD R3, R3, 0x1, R0 ;  /* 0x0000000103037824 */ /* 0x000fe400078e0200 */
[----:B------:R-:W-:Y:S02]  /*ecb0*/  IMAD R0, R4, c[0x0][0x3d8], RZ ;  /* 0x0000f60004007a24 */ /* 0x000fe400078e02ff */
[----:B------:R-:W-:-:S04]  /*ecc0*/  IMAD.WIDE.U32 R2, R5, c[0x0][0x3d8], R2 ;  /* 0x0000f60005027a25 */ /* 0x000fc800078e0002 */
[----:B------:R-:W-:Y:S01]  /*ecd0*/  IMAD R0, R5, c[0x0][0x3dc], R0 ;  /* 0x0000f70005007a24 */ /* 0x000fe200078e0200 */
[----:B------:R-:W-:-:S03]  /*ece0*/  LEA R4, P0, R2, c[0x0][0x380], 0x1 ;  /* 0x0000e00002047a11 */ /* 0x000fc600078008ff */
[----:B------:R-:W-:Y:S02]  /*ecf0*/  IMAD.IADD R3, R3, 0x1, R0 ;  /* 0x0000000103037824 */ /* 0x000fe400078e0200 */
[----:B------:R-:W1:Y:S01]  /*ed00*/  SHFL.IDX PT, R6, R4, RZ, 0x181f ;  /* 0x00181fff04067589 */ /* 0x000e6200000e0000 */
[----:B------:R-:W-:Y:S02]  /*ed10*/  IMAD.SHL.U32 R0, R8, 0x8, RZ ;  /* 0x0000000808007824 */ /* 0x000fe400078e00ff */
[----:B------:R-:W-:Y:S01]  /*ed20*/  LEA.HI.X R3, R2, c[0x0][0x384], R3, 0x1, P0 ;  /* 0x0000e10002037a11 */ /* 0x000fe200000f0c03 */
[----:B------:R-:W-:Y:S01]  /*ed30*/  IMAD R2, R13, 0x80, R9 ;  /* 0x000000800d027824 */ /* 0x000fe200078e0209 */
[----:B------:R-:W-:Y:S01]  /*ed40*/  SHFL.IDX PT, R5, R4, 0x1, 0x181f ;  /* 0x00381f0004057f89 */ /* 0x000fe200000e0000 */
[----:B------:R-:W-:Y:S02]  /*ed50*/  ISETP.GE.AND P0, PT, R0, c[0x0][0x3c8], PT ;  /* 0x0000f20000007a0c */ /* 0x000fe40003f06270 */
[----:B------:R-:W-:Y:S01]  /*ed60*/  SHF.R.S32.HI R19, RZ, 0x1f, R0 ;  /* 0x0000001fff137819 */ /* 0x000fe20000011400 */
[----:B------:R-:W2:Y:S01]  /*ed70*/  SHFL.IDX PT, R7, R3, RZ, 0x181f ;  /* 0x00181fff03077589 */ /* 0x000ea200000e0000 */
[----:B------:R-:W-:-:S02]  /*ed80*/  ISETP.GE.OR P2, PT, R2, R18, P0 ;  /* 0x000000120200720c */ /* 0x000fc40000746670 */
[C---:B------:R-:W-:Y:S01]  /*ed90*/  IADD3 R8, R2.reuse, 0x10, RZ ;  /* 0x0000001002087810 */ /* 0x040fe20007ffe0ff */
[----:B------:R-:W3:Y:S01]  /*eda0*/  SHFL.IDX PT, R9, R3, 0x1, 0x181f ;  /* 0x00381f0003097f89 */ /* 0x000ee200000e0000 */
[----:B------:R-:W-:Y:S02]  /*edb0*/  IADD3 R14, R2, 0x20, RZ ;  /* 0x00000020020e7810 */ /* 0x000fe40007ffe0ff */
[-C--:B------:R-:W-:Y:S01]  /*edc0*/  ISETP.GE.OR P4, PT, R8, R18.reuse, P0 ;  /* 0x000000120800720c */ /* 0x080fe20000786670 */
[----:B------:R-:W-:Y:S01]  /*edd0*/  SHFL.IDX PT, R12, R3, 0x2, 0x181f ;  /* 0x00581f00030c7f89 */ /* 0x000fe200000e0000 */
[C---:B------:R-:W-:Y:S02]  /*ede0*/  IADD3 R10, R2.reuse, 0x40, RZ ;  /* 0x00000040020a7810 */ /* 0x040fe40007ffe0ff */
[----:B------:R-:W-:Y:S01]  /*edf0*/  IADD3 R13, R2, 0x30, RZ ;  /* 0x00000030020d7810 */ /* 0x000fe20007ffe0ff */
[----:B------:R-:W4:Y:S01]  /*ee00*/  SHFL.IDX PT, R8, R4, 0x2, 0x181f ;  /* 0x00581f0004087f89 */ /* 0x000f2200000e0000 */
[----:B------:R-:W-:-:S02]  /*ee10*/  ISETP.GE.OR P3, PT, R14, R18, P0 ;  /* 0x000000120e00720c */ /* 0x000fc40000766670 */
[----:B-1----:R-:W-:Y:S01]  /*ee20*/  @!P2 LEA R6, P1, R0, R6, 0x1 ;  /* 0x000000060006a211 */ /* 0x002fe200078208ff */
[----:B------:R-:W-:Y:S01]  /*ee30*/  SHFL.IDX PT, R11, R4, 0x3, 0x181f ;  /* 0x00781f00040b7f89 */ /* 0x000fe200000e0000 */
[----:B------:R-:W-:-:S03]  /*ee40*/  ISETP.GE.OR P6, PT, R10, R18, P0 ;  /* 0x000000120a00720c */ /* 0x000fc600007c6670 */
[----:B------:R-:W-:Y:S01]  /*ee50*/  SHFL.IDX PT, R14, R3, 0x3, 0x181f ;  /* 0x00781f00030e7f89 */ /* 0x000fe200000e0000 */
[----:B--2---:R-:W-:-:S03]  /*ee60*/  @!P2 LEA.HI.X R7, R0, R7, R19, 0x1, P1 ;  /* 0x000000070007a211 */ /* 0x004fc600008f0c13 */
[----:B------:R-:W1:Y:S01]  /*ee70*/  SHFL.IDX PT, R10, R4, 0x4, 0x181f ;  /* 0x00981f00040a7f89 */ /* 0x000e6200000e0000 */
[----:B------:R-:W-:-:S03]  /*ee80*/  ISETP.GE.OR P1, PT, R13, R18, P0 ;  /* 0x000000120d00720c */ /* 0x000fc60000726670 */
[----:B------:R2:W-:Y:S04]  /*ee90*/  @!P2 ST.E.128 [R6.64], RZ ;  /* 0x000000ff0600a985 */ /* 0x0005e8000c101d08 */
[----:B------:R-:W-:Y:S04]  /*eea0*/  SHFL.IDX PT, R13, R4, 0x5, 0x181f ;  /* 0x00b81f00040d7f89 */ /* 0x000fe800000e0000 */
[----:B------:R-:W1:Y:S04]  /*eeb0*/  SHFL.IDX PT, R17, R3, 0x4, 0x181f ;  /* 0x00981f0003117f89 */ /* 0x000e6800000e0000 */
[----:B------:R-:W1:Y:S04]  /*eec0*/  SHFL.IDX PT, R16, R3, 0x5, 0x181f ;  /* 0x00b81f0003107f89 */ /* 0x000e6800000e0000 */
[----:B------:R-:W-:Y:S04]  /*eed0*/  SHFL.IDX PT, R15, R3, 0x6, 0x181f ;  /* 0x00d81f00030f7f89 */ /* 0x000fe800000e0000 */
[----:B------:R-:W-:Y:S01]  /*eee0*/  SHFL.IDX PT, R3, R3, 0x7, 0x181f ;  /* 0x00f81f0003037f89 */ /* 0x000fe200000e0000 */
[----:B--2---:R-:W-:-:S02]  /*eef0*/  @!P4 LEA R6, P2, R0, R5, 0x1 ;  /* 0x000000050006c211 */ /* 0x004fc400078408ff */
[----:B------:R-:W-:Y:S01]  /*ef00*/  IADD3 R7, R2, 0x50, RZ ;  /* 0x0000005002077810 */ /* 0x000fe20007ffe0ff */
[----:B------:R-:W2:Y:S03]  /*ef10*/  SHFL.IDX PT, R5, R4, 0x6, 0x181f ;  /* 0x00d81f0004057f89 */ /* 0x000ea600000e0000 */
[----:B------:R-:W-:Y:S01]  /*ef20*/  ISETP.GE.OR P5, PT, R7, R18, P0 ;  /* 0x000000120700720c */ /* 0x000fe200007a6670 */
[----:B------:R-:W2:Y:S01]  /*ef30*/  SHFL.IDX PT, R4, R4, 0x7, 0x181f ;  /* 0x00f81f0004047f89 */ /* 0x000ea200000e0000 */
[----:B---3--:R-:W-:Y:S02]  /*ef40*/  @!P4 LEA.HI.X R7, R0, R9, R19, 0x1, P2 ;  /* 0x000000090007c211 */ /* 0x008fe400010f0c13 */
[----:B------:R-:W-:Y:S02]  /*ef50*/  IADD3 R9, R2, 0x60, RZ ;  /* 0x0000006002097810 */ /* 0x000fe40007ffe0ff */
[----:B----4-:R-:W-:Y:S01]  /*ef60*/  @!P3 LEA R8, P2, R0, R8, 0x1 ;  /* 0x000000080008b211 */ /* 0x010fe200078408ff */
[----:B------:R3:W-:Y:S01]  /*ef70*/  @!P4 ST.E.128 [R6.64], RZ ;  /* 0x000000ff0600c985 */ /* 0x0007e2000c101d08 */
[----:B------:R-:W-:-:S02]  /*ef80*/  ISETP.GE.OR P4, PT, R9, R18, P0 ;  /* 0x000000120900720c */ /* 0x000fc40000786670 */
[----:B------:R-:W-:Y:S02]  /*ef90*/  @!P3 LEA.HI.X R9, R0, R12, R19, 0x1, P2 ;  /* 0x0000000c0009b211 */ /* 0x000fe400010f0c13 */
[----:B------:R-:W-:-:S03]  /*efa0*/  IADD3 R2, R2, 0x70, RZ ;  /* 0x0000007002027810 */ /* 0x000fc60007ffe0ff */
[----:B------:R4:W-:Y:S01]  /*efb0*/  @!P3 ST.E.128 [R8.64], RZ ;  /* 0x000000ff0800b985 */ /* 0x0009e2000c101d08 */
[----:B------:R-:W-:Y:S02]  /*efc0*/  ISETP.GE.OR P0, PT, R2, R18, P0 ;  /* 0x000000120200720c */ /* 0x000fe40000706670 */
[C---:B-1----:R-:W-:Y:S02]  /*efd0*/  @!P6 LEA R10, P3, R0.reuse, R10, 0x1 ;  /* 0x0000000a000ae211 */ /* 0x042fe400078608ff */
[C---:B---3--:R-:W-:Y:S02]  /*efe0*/  @!P1 LEA R6, P2, R0.reuse, R11, 0x1 ;  /* 0x0000000b00069211 */ /* 0x048fe400078408ff */
[C-C-:B------:R-:W-:Y:S02]  /*eff0*/  @!P6 LEA.HI.X R11, R0.reuse, R17, R19.reuse, 0x1, P3 ;  /* 0x00000011000be211 */ /* 0x140fe400018f0c13 */
[C---:B------:R-:W-:Y:S02]  /*f000*/  @!P1 LEA.HI.X R7, R0.reuse, R14, R19, 0x1, P2 ;  /* 0x0000000e00079211 */ /* 0x040fe400010f0c13 */
[----:B----4-:R-:W-:-:S03]  /*f010*/  @!P5 LEA R8, P2, R0, R13, 0x1 ;  /* 0x0000000d0008d211 */ /* 0x010fc600078408ff */
[----:B------:R2:W-:Y:S01]  /*f020*/  @!P1 ST.E.128 [R6.64], RZ ;  /* 0x000000ff06009985 */ /* 0x0005e2000c101d08 */
[----:B------:R-:W-:-:S03]  /*f030*/  @!P5 LEA.HI.X R9, R0, R16, R19, 0x1, P2 ;  /* 0x000000100009d211 */ /* 0x000fc600010f0c13 */
[----:B------:R1:W-:Y:S04]  /*f040*/  @!P6 ST.E.128 [R10.64], RZ ;  /* 0x000000ff0a00e985 */ /* 0x0003e8000c101d08 */
[----:B------:R1:W-:Y:S01]  /*f050*/  @!P5 ST.E.128 [R8.64], RZ ;  /* 0x000000ff0800d985 */ /* 0x0003e2000c101d08 */
[----:B--2---:R-:W-:-:S04]  /*f060*/  @!P4 LEA R6, P1, R0, R5, 0x1 ;  /* 0x000000050006c211 */ /* 0x004fc800078208ff */
[----:B------:R-:W-:-:S05]  /*f070*/  @!P4 LEA.HI.X R7, R0, R15, R19, 0x1, P1 ;  /* 0x0000000f0007c211 */ /* 0x000fca00008f0c13 */
[----:B------:R1:W-:Y:S01]  /*f080*/  @!P4 ST.E.128 [R6.64], RZ ;  /* 0x000000ff0600c985 */ /* 0x0003e2000c101d08 */
[----:B------:R-:W-:Y:S05]  /*f090*/  @P0 EXIT ;  /* 0x000000000000094d */ /* 0x000fea0003800000 */
[----:B------:R-:W-:-:S04]  /*f0a0*/  LEA R2, P0, R0, R4, 0x1 ;  /* 0x0000000400027211 */ /* 0x000fc800078008ff */
[----:B------:R-:W-:-:S05]  /*f0b0*/  LEA.HI.X R3, R0, R3, R19, 0x1, P0 ;  /* 0x0000000300037211 */ /* 0x000fca00000f0c13 */
[----:B------:R-:W-:Y:S01]  /*f0c0*/  ST.E.128 [R2.64], RZ ;  /* 0x000000ff02007985 */ /* 0x000fe2000c101d08 */
[----:B------:R-:W-:Y:S05]  /*f0d0*/  EXIT ;  /* 0x000000000000794d */ /* 0x000fea0003800000 */
.L_x_39:
        /* <DEDUP_REMOVED lines=10> */
.L_x_1471:


//--------------------- .text._ZN7cutlass13device_kernelIN5flash19enable_sm80_to_sm89INS1_16FlashAttnFwdSm80INS1_25CollectiveMainloopFwdSm80ILi4ELi1ELb0EN4cute5tupleIJNS5_1CILi128EEENS7_ILi112EEENS7_ILi64EEEEEELi64ENS_6half_tEfNS_4arch4Sm80ELb0ELb0ELb1ELb1ELb0ELb1ELb1ELb0EEENS1_21CollectiveEpilogueFwdINS6_IJS8_SA_S9_EEENS6_IJNS7_ILi1EEESI_SI_EEESC_SE_Li128ELb1ELb1ELb0ELb0EEENS1_19SingleTileSchedulerILb1ELb0ELb1ELi128EEEEEEEEEvNT_6ParamsE --------------------------
	.section	.text._ZN7cutlass13device_kernelIN5flash19enable_sm80_to_sm89INS1_16FlashAttnFwdSm80INS1_25CollectiveMainloopFwdSm80ILi4ELi1ELb0EN4cute5tupleIJNS5_1CILi128EEENS7_ILi112EEENS7_ILi64EEEEEELi64ENS_6half_tEfNS_4arch4Sm80ELb0ELb0ELb1ELb1ELb0ELb1ELb1ELb0EEENS1_21CollectiveEpilogueFwdINS6_IJS8_SA_S9_EEENS6_IJNS7_ILi1EEESI_SI_EEESC_SE_Li128ELb1ELb1ELb0ELb0EEENS1_19SingleTileSchedulerILb1ELb0ELb1ELi128EEEEEEEEEvNT_6ParamsE,"ax",@progbits
	.sectioninfo	@"SHI_REGISTERS=255"
	.align	128
.text._ZN7cutlass13device_kernelIN5flash19enable_sm80_to_sm89INS1_16FlashAttnFwdSm80INS1_25CollectiveMainloopFwdSm80ILi4ELi1ELb0EN4cute5tupleIJNS5_1CILi128EEENS7_ILi112EEENS7_ILi64EEEEEELi64ENS_6half_tEfNS_4arch4Sm80ELb0ELb0ELb1ELb1ELb0ELb1ELb1ELb0EEENS1_21CollectiveEpilogueFwdINS6_IJS8_SA_S9_EEENS6_IJNS7_ILi1EEESI_SI_EEESC_SE_Li128ELb1ELb1ELb0ELb0EEENS1_19SingleTileSchedulerILb1ELb0ELb1ELi128EEEEEEEEEvNT_6ParamsE:
        .type           _ZN7cutlass13device_kernelIN5flash19enable_sm80_to_sm89INS1_16FlashAttnFwdSm80INS1_25CollectiveMainloopFwdSm80ILi4ELi1ELb0EN4cute5tupleIJNS5_1CILi128EEENS7_ILi112EEENS7_ILi64EEEEEELi64ENS_6half_tEfNS_4arch4Sm80ELb0ELb0ELb1ELb1ELb0ELb1ELb1ELb0EEENS1_21CollectiveEpilogueFwdINS6_IJS8_SA_S9_EEENS6_IJNS7_ILi1EEESI_SI_EEESC_SE_Li128ELb1ELb1ELb0ELb0EEENS1_19SingleTileSchedulerILb1ELb0ELb1ELi128EEEEEEEEEvNT_6ParamsE,@function
        .size           _ZN7cutlass13device_kernelIN5flash19enable_sm80_to_sm89INS1_16FlashAttnFwdSm80INS1_25CollectiveMainloopFwdSm80ILi4ELi1ELb0EN4cute5tupleIJNS5_1CILi128EEENS7_ILi112EEENS7_ILi64EEEEEELi64ENS_6half_tEfNS_4arch4Sm80ELb0ELb0ELb1ELb1ELb0ELb1ELb1ELb0EEENS1_21CollectiveEpilogueFwdINS6_IJS8_SA_S9_EEENS6_IJNS7_ILi1EEESI_SI_EEESC_SE_Li128ELb1ELb1ELb0ELb0EEENS1_19SingleTileSchedulerILb1ELb0ELb1ELi128EEEEEEEEEvNT_6ParamsE,(.L_x_1472 - _ZN7cutlass13device_kernelIN5flash19enable_sm80_to_sm89INS1_16FlashAttnFwdSm80INS1_25CollectiveMainloopFwdSm80ILi4ELi1ELb0EN4cute5tupleIJNS5_1CILi128EEENS7_ILi112EEENS7_ILi64EEEEEELi64ENS_6half_tEfNS_4arch4Sm80ELb0ELb0ELb1ELb1ELb0ELb1ELb1ELb0EEENS1_21CollectiveEpilogueFwdINS6_IJS8_SA_S9_EEENS6_IJNS7_ILi1EEESI_SI_EEESC_SE_Li128ELb1ELb1ELb0ELb0EEENS1_19SingleTileSchedulerILb1ELb0ELb1ELi128EEEEEEEEEvNT_6ParamsE)
        .other          _ZN7cutlass13device_kernelIN5flash19enable_sm80_to_sm89INS1_16FlashAttnFwdSm80INS1_25CollectiveMainloopFwdSm80ILi4ELi1ELb0EN4cute5tupleIJNS5_1CILi128EEENS7_ILi112EEENS7_ILi64EEEEEELi64ENS_6half_tEfNS_4arch4Sm80ELb0ELb0ELb1ELb1ELb0ELb1ELb1ELb0EEENS1_21CollectiveEpilogueFwdINS6_IJS8_SA_S9_EEENS6_IJNS7_ILi1EEESI_SI_EEESC_SE_Li128ELb1ELb1ELb0ELb0EEENS1_19SingleTileSchedulerILb1ELb0ELb1ELi128EEEEEEEEEvNT_6ParamsE,@"STO_CUDA_ENTRY STV_DEFAULT"
_ZN7cutlass13device_kernelIN5flash19enable_sm80_to_sm89INS1_16FlashAttnFwdSm80INS1_25CollectiveMainloopFwdSm80ILi4ELi1ELb0EN4cute5tupleIJNS5_1CILi128EEENS7_ILi112EEENS7_ILi64EEEEEELi64ENS_6half_tEfNS_4arch4Sm80ELb0ELb0ELb1ELb1ELb0ELb1ELb1ELb0EEENS1_21CollectiveEpilogueFwdINS6_IJS8_SA_S9_EEENS6_IJNS7_ILi1EEESI_SI_EEESC_SE_Li128ELb1ELb1ELb0ELb0EEENS1_19SingleTileSchedulerILb1ELb0ELb1ELi128EEEEEEEEEvNT_6ParamsE:
        /* <DEDUP_REMOVED lines=17> */
.L_x_41:
        /* <DEDUP_REMOVED lines=8> */
.L_x_43:
[----:B------:R-:W-:-:S05]  /*0190*/  MOV R0, c[0x0][0x54c] ;  /* 0x0001530000007a02 */ /* 0x000fca0000000f00 */
.L_x_42:
[----:B-----5:R-:W-:Y:S01]  /*01a0*/  IMAD R0, R0, c[0x0][0x548], RZ ;  /* 0x0001520000007a24 */ /* 0x020fe200078e02ff */
[----:B-1----:R-:W-:-:S04]  /*01b0*/  SHF.L.U32 R2, R215, 0x7, RZ ;  /* 0x00000007d7027819 */ /* 0x002fc800000006ff */
[----:B------:R-:W-:-:S04]  /*01c0*/  ISETP.GE.AND P0, PT, R2, R0, PT ;  /* 0x000000000200720c */ /* 0x000fc80003f06270 */
[----:B------:R-:W-:-:S05]  /*01d0*/  SEL R0, R5, 0xffffffff, !P0 ;  /* 0xffffffff05007807 */ /* 0x000fca0004000000 */
[----:B------:R1:W-:Y:S01]  /*01e0*/  STL [R1+0x28], R0 ;  /* 0x0000280001007387 */ /* 0x0003e20000100800 */
[----:B------:R-:W-:Y:S05]  /*01f0*/  BRA `(.L_x_44) ;  /* 0x0000013000007947 */ /* 0x000fea0003800000 */
.L_x_40:
[----:B---3--:R-:W-:-:S04]  /*0200*/  ISETP.NE.U32.AND P0, PT, RZ, c[0x0][0x568], PT ;  /* 0x00015a00ff007a0c */ /* 0x008fc80003f05070 */
[----:B------:R-:W-:-:S13]  /*0210*/  ISETP.NE.AND.EX P0, PT, RZ, c[0x0][0x56c], PT, P0 ;  /* 0x00015b00ff007a0c */ /* 0x000fda0003f05300 */
[----:B------:R-:W-:Y:S05]  /*0220*/  @!P0 BRA `(.L_x_45) ;  /* 0x0000002000008947 */ /* 0x000fea0003800000 */
[----:B------:R1:W5:Y:S01]  /*0230*/  LDG.E R0, [R2.64] ;  /* 0x0000000a02007981 */ /* 0x000362000c1e1900 */
[----:B------:R-:W-:Y:S05]  /*0240*/  BRA `(.L_x_46) ;  /* 0x0000009000007947 */ /* 0x000fea0003800000 */
.L_x_45:
        /* <DEDUP_REMOVED lines=8> */
.L_x_47:
[----:B------:R-:W-:-:S05]  /*02d0*/  MOV R0, c[0x0][0x54c] ;  /* 0x0001530000007a02 */ /* 0x000fca0000000f00 */
.L_x_46:
[----:B-----5:R-:W-:Y:S01]  /*02e0*/  IMAD R0, R0, c[0x0][0x548], RZ ;  /* 0x0001520000007a24 */ /* 0x020fe200078e02ff */
[----:B-1----:R-:W-:-:S04]  /*02f0*/  SHF.L.U32 R2, R215, 0x7, RZ ;  /* 0x00000007d7027819 */ /* 0x002fc800000006ff */
[----:B------:R-:W-:-:S04]  /*0300*/  ISETP.GE.AND P0, PT, R2, R0, PT ;  /* 0x000000000200720c */ /* 0x000fc80003f06270 */
[----:B------:R-:W-:-:S05]  /*0310*/  SEL R0, R5, 0xffffffff, !P0 ;  /* 0xffffffff05007807 */ /* 0x000fca0004000000 */
[----:B------:R1:W-:Y:S04]  /*0320*/  STL [R1+0x28], R0 ;  /* 0x0000280001007387 */ /* 0x0003e80000100800 */
.L_x_44:
        /* <DEDUP_REMOVED lines=10> */
[----:B------:R-:W-:Y:S01]  /*03d0*/  IMAD.MOV.U32 R12, RZ, RZ, RZ ;  /* 0x000000ffff0c7224 */ /* 0x000fe200078e00ff */
[----:B------:R-:W-:Y:S01]  /*03e0*/  ISETP.NE.U32.AND P1, PT, RZ, c[0x0][0x348], PT ;  /* 0x0000d200ff007a0c */ /* 0x000fe20003f25070 */
[----:B------:R-:W-:Y:S01]  /*03f0*/  IMAD.WIDE R6, R38, R14, c[0x0][0x348] ;  /* 0x0000d20026067625 */ /* 0x000fe200078e020e */
[----:B------:R-:W-:-:S02]  /*0400*/  ISETP.NE.U32.AND P5, PT, RZ, c[0x0][0x350], PT ;  /* 0x0000d400ff007a0c */ /* 0x000fc40003fa5070 */
[----:B------:R-:W-:Y:S01]  /*0410*/  ISETP.NE.U32.AND P3, PT, RZ, c[0x0][0x358], PT ;  /* 0x0000d600ff007a0c */ /* 0x000fe20003f65070 */
[CC--:B------:R-:W-:Y:S01]  /*0420*/  IMAD.WIDE R4, R38.reuse, R14.reuse, c[0x0][0x350] ;  /* 0x0000d40026047625 */ /* 0x0c0fe200078e020e */
[----:B------:R-:W-:Y:S02]  /*0430*/  ISETP.NE.AND.EX P1, PT, RZ, c[0x0][0x34c], PT, P1 ;  /* 0x0000d300ff007a0c */ /* 0x000fe40003f25310 */
[----:B------:R-:W-:Y:S01]  /*0440*/  ISETP.NE.AND.EX P5, PT, RZ, c[0x0][0x354], PT, P5 ;  /* 0x0000d500ff007a0c */ /* 0x000fe20003fa5350 */
[----:B------:R-:W-:Y:S01]  /*0450*/  @P2 IMAD.WIDE R10, R38, R14, c[0x0][0x370] ;  /* 0x0000dc00260a2625 */ /* 0x000fe200078e020e */
[----:B------:R-:W-:-:S03]  /*0460*/  ISETP.NE.AND.EX P3, PT, RZ, c[0x0][0x35c], PT, P3 ;  /* 0x0000d700ff007a0c */ /* 0x000fc60003f65330 */
[CC--:B------:R-:W-:Y:S01]  /*0470*/  @P0 IMAD.WIDE R8, R38.reuse, R14.reuse, c[0x0][0x360] ;  /* 0x0000d80026080625 */ /* 0x0c0fe200078e020e */
[----:B------:R2:W5:Y:S03]  /*0480*/  @P2 LDG.E R190, [R10.64] ;  /* 0x0000000a0abe2981 */ /* 0x000566000c1e1900 */
[----:B------:R-:W-:Y:S01]  /*0490*/  IMAD.WIDE R2, R38, R14, c[0x0][0x358] ;  /* 0x0000d60026027625 */ /* 0x000fe200078e020e */
[----:B------:R2:W5:Y:S04]  /*04a0*/  @P0 LDG.E R192, [R8.64] ;  /* 0x0000000a08c00981 */ /* 0x000568000c1e1900 */
[----:B------:R2:W5:Y:S04]  /*04b0*/  @P1 LDG.E R184, [R6.64] ;  /* 0x0000000a06b81981 */ /* 0x000568000c1e1900 */
[----:B------:R2:W5:Y:S04]  /*04c0*/  @P5 LDG.E R191, [R4.64] ;  /* 0x0000000a04bf5981 */ /* 0x000568000c1e1900 */
[----:B------:R2:W5:Y:S04]  /*04d0*/  @P3 LDG.E R12, [R2.64] ;  /* 0x0000000a020c3981 */ /* 0x000568000c1e1900 */
[----:B------:R-:W3:Y:S01]  /*04e0*/  S2R R39, SR_CTAID.Y ;  /* 0x0000000000277919 */ /* 0x000ee20000002600 */
[----:B------:R-:W-:-:S02]  /*04f0*/  IMAD.MOV.U32 R13, RZ, RZ, c[0x0][0x1d0] ;  /* 0x00007400ff0d7624 */ /* 0x000fc400078e00ff */
[----:B-1----:R-:W-:Y:S01]  /*0500*/  IMAD.MOV.U32 R0, RZ, RZ, c[0x0][0x228] ;  /* 0x00008a00ff007624 */ /* 0x002fe200078e00ff */
[----:B---3--:R-:W-:Y:S01]  /*0510*/  SHF.R.S32.HI R220, RZ, 0x1f, R39 ;  /* 0x0000001fffdc7819 */ /* 0x008fe20000011427 */
[----:B------:R-:W-:Y:S05]  /*0520*/  @P0 BRA `(.L_x_48) ;  /* 0x0000004000000947 */ /* 0x000fea0003800000 */
[----:B--2---:R-:W-:Y:S05]  /*0530*/  @!P1 BRA `(.L_x_48) ;  /* 0x0000003000009947 */ /* 0x004fea0003800000 */
[----:B------:R1:W2:Y:S04]  /*0540*/  LDG.E R8, [R6.64] ;  /* 0x0000000a06087981 */ /* 0x0002a8000c1e1900 */
[----:B-1----:R-:W2:Y:S02]  /*0550*/  LDG.E R6, [R6.64+0x4] ;  /* 0x0000040a06067981 */ /* 0x002ea4000c1e1900 */
[----:B--2--5:R-:W-:Y:S02]  /*0560*/  IADD3 R192, -R8, R6, RZ ;  /* 0x0000000608c07210 */ /* 0x024fe40007ffe1ff */
.L_x_48:
[----:B--2---:R-:W-:-:S04]  /*0570*/  ISETP.NE.U32.AND P0, PT, RZ, c[0x0][0x368], PT ;  /* 0x0000da00ff007a0c */ /* 0x004fc80003f05070 */
[----:B------:R-:W-:-:S13]  /*0580*/  ISETP.NE.AND.EX P0, PT, RZ, c[0x0][0x36c], PT, P0 ;  /* 0x0000db00ff007a0c */ /* 0x000fda0003f05300 */
[----:B------:R-:W-:Y:S05]  /*0590*/  @!P0 BRA `(.L_x_49) ;  /* 0x0000003000008947 */ /* 0x000fea0003800000 */
[----:B------:R-:W-:-:S05]  /*05a0*/  IMAD.WIDE R4, R38, R14, c[0x0][0x368] ;  /* 0x0000da0026047625 */ /* 0x000fca00078e020e */
[----:B------:R1:W5:Y:S01]  /*05b0*/  LDG.E R13, [R4.64] ;  /* 0x0000000a040d7981 */ /* 0x000362000c1e1900 */
[----:B------:R-:W-:Y:S05]  /*05c0*/  BRA `(.L_x_50) ;  /* 0x0000004000007947 */ /* 0x000fea0003800000 */
.L_x_49:
[----:B------:R-:W-:Y:S05]  /*05d0*/  @!P5 BRA `(.L_x_50) ;  /* 0x000000300000d947 */ /* 0x000fea0003800000 */
[----:B------:R1:W2:Y:S04]  /*05e0*/  LDG.E R6, [R4.64] ;  /* 0x0000000a04067981 */ /* 0x0002a8000c1e1900 */
[----:B-1----:R-:W2:Y:S02]  /*05f0*/  LDG.E R4, [R4.64+0x4] ;  /* 0x0000040a04047981 */ /* 0x002ea4000c1e1900 */
[----:B--2---:R-:W-:Y:S02]  /*0600*/  IADD3 R13, -R6, R4, RZ ;  /* 0x00000004060d7210 */ /* 0x004fe40007ffe1ff */
.L_x_50:
[----:B------:R2:W3:Y:S04]  /*0610*/  @P3 LDG.E R6, [R2.64] ;  /* 0x0000000a02063981 */ /* 0x0004e8000c1e1900 */
[----:B-1----:R2:W3:Y:S01]  /*0620*/  @P3 LDG.E R5, [R2.64+0x4] ;  /* 0x0000040a02053981 */ /* 0x0024e2000c1e1900 */
[----:B------:R-:W-:Y:S01]  /*0630*/  ISETP.NE.U32.AND P0, PT, RZ, c[0x0][0x378], PT ;  /* 0x0000de00ff007a0c */ /* 0x000fe20003f05070 */
[----:B-----5:R-:W-:-:S03]  /*0640*/  IMAD.MOV.U32 R167, RZ, RZ, R13 ;  /* 0x000000ffffa77224 */ /* 0x020fc600078e000d */
[----:B------:R-:W-:Y:S01]  /*0650*/  ISETP.NE.AND.EX P0, PT, RZ, c[0x0][0x37c], PT, P0 ;  /* 0x0000df00ff007a0c */ /* 0x000fe20003f05300 */
[----:B------:R-:W-:-:S12]  /*0660*/  IMAD.IADD R4, R13, 0x1, -R190 ;  /* 0x000000010d047824 */ /* 0x000fd800078e0abe */
[----:B--2---:R-:W-:-:S05]  /*0670*/  @P0 IMAD.WIDE R2, R38, R14, c[0x0][0x378] ;  /* 0x0000de0026020625 */ /* 0x004fca00078e020e */
[----:B------:R1:W5:Y:S02]  /*0680*/  @P0 LDG.E R167, [R2.64] ;  /* 0x0000000a02a70981 */ /* 0x000364000c1e1900 */
[----:B-1----:R-:W-:Y:S01]  /*0690*/  MOV R2, RZ ;  /* 0x000000ff00027202 */ /* 0x002fe20000000f00 */
[----:B---3--:R-:W-:-:S04]  /*06a0*/  @P3 IMAD.IADD R0, R5, 0x1, -R6 ;  /* 0x0000000105003824 */ /* 0x008fc800078e0a06 */
[----:B------:R-:W-:-:S05]  /*06b0*/  IMAD.IADD R205, R4, 0x1, R0 ;  /* 0x0000000104cd7824 */ /* 0x000fca00078e0200 */
[----:B------:R-:W-:-:S05]  /*06c0*/  IADD3 R3, R205, 0x6f, RZ ;  /* 0x0000006fcd037810 */ /* 0x000fca0007ffe0ff */
[----:B------:R-:W-:-:S05]  /*06d0*/  IMAD.HI R2, R3, -0x6db6db6d, R2 ;  /* 0x9249249303027827 */ /* 0x000fca00078e0202 */
[----:B------:R-:W-:-:S04]  /*06e0*/  SHF.R.U32.HI R3, RZ, 0x1f, R2 ;  /* 0x0000001fff037819 */ /* 0x000fc80000011602 */
[----:B------:R-:W-:Y:S01]  /*06f0*/  LEA.HI.SX32 R7, R2, R3, 0x1a ;  /* 0x0000000302077211 */ /* 0x000fe200078fd2ff */
[----:B------:R-:W-:-:S04]  /*0700*/  IMAD.MOV R2, RZ, RZ, -R4 ;  /* 0x000000ffff027224 */ /* 0x000fc800078e0a04 */
[----:B------:R-:W-:Y:S01]  /*0710*/  IMAD R3, R7, 0x70, -R4 ;  /* 0x0000007007037824 */ /* 0x000fe200078e0a04 */
[----:B------:R-:W-:Y:S01]  /*0720*/  IMNMX R2, RZ, R2, !PT ;  /* 0x00000002ff027217 */ /* 0x000fe20007800200 */
[----:B------:R1:W-:Y:S03]  /*0730*/  STL [R1], R7 ;  /* 0x0000000701007387 */ /* 0x0003e60000100800 */
[----:B------:R-:W-:-:S04]  /*0740*/  IMNMX R3, R3, R0, PT ;  /* 0x0000000003037217 */ /* 0x000fc80003800200 */
[----:B------:R-:W-:Y:S02]  /*0750*/  ISETP.GT.AND P0, PT, R3, R2, PT ;  /* 0x000000020300720c */ /* 0x000fe40003f04270 */
[----:B------:R-:W-:-:S05]  /*0760*/  SHF.R.U32.HI R2, RZ, 0x4, R2 ;  /* 0x00000004ff027819 */ /* 0x000fca0000011602 */
[----:B------:R-:W-:-:S04]  /*0770*/  IMAD.WIDE.U32 R4, R2, 0x24924925, RZ ;  /* 0x2492492502047825 */ /* 0x000fc800078e00ff */
[----:B------:R-:W-:Y:S02]  /*0780*/  IMAD.MOV.U32 R165, RZ, RZ, R5 ;  /* 0x000000ffffa57224 */ /* 0x000fe400078e0005 */
[----:B------:R-:W-:Y:S02]  /*0790*/  @P0 IADD3 R3, R3, 0x6f, RZ ;  /* 0x0000006f03030810 */ /* 0x000fe40007ffe0ff */
[----:B------:R-:W-:Y:S01]  /*07a0*/  @P0 MOV R2, RZ ;  /* 0x000000ff00020202 */ /* 0x000fe20000000f00 */
[----:B------:R-:W-:-:S04]  /*07b0*/  IMAD.MOV.U32 R6, RZ, RZ, R165 ;  /* 0x000000ffff067224 */ /* 0x000fc800078e00a5 */
[----:B------:R-:W-:-:S05]  /*07c0*/  @P0 IMAD.HI R2, R3, -0x6db6db6d, R2 ;  /* 0x9249249303020827 */ /* 0x000fca00078e0202 */
[----:B------:R-:W-:-:S04]  /*07d0*/  @P0 SHF.R.U32.HI R3, RZ, 0x1f, R2 ;  /* 0x0000001fff030819 */ /* 0x000fc80000011602 */
[----:B------:R-:W-:-:S04]  /*07e0*/  @P0 LEA.HI.SX32 R6, R2, R3, 0x1a ;  /* 0x0000000302060211 */ /* 0x000fc800078fd2ff */
[----:B------:R-:W-:-:S13]  /*07f0*/  ISETP.GT.AND P0, PT, R6, R165, PT ;  /* 0x000000a50600720c */ /* 0x000fda0003f04270 */
[----:B------:R-:W-:Y:S05]  /*0800*/  @!P0 BRA `(.L_x_51) ;  /* 0x0000777000008947 */ /* 0x000fea0003800000 */
[----:B-1----:R-:W-:-:S04]  /*0810*/  ISETP.NE.U32.AND P0, PT, RZ, c[0x0][0x340], PT ;  /* 0x0000d000ff007a0c */ /* 0x002fc80003f05070 */
[----:B------:R-:W-:-:S13]  /*0820*/  ISETP.NE.AND.EX P4, PT, RZ, c[0x0][0x344], PT, P0 ;  /* 0x0000d100ff007a0c */ /* 0x000fda0003f85300 */
[----:B------:R-:W-:-:S05]  /*0830*/  @P4 IMAD.WIDE R2, R38, R14, c[0x0][0x340] ;  /* 0x0000d00026024625 */ /* 0x000fca00078e020e */
[----:B------:R1:W2:Y:S01]  /*0840*/  @P4 LDG.E R30, [R2.64] ;  /* 0x0000000a021e4981 */ /* 0x0002a2000c1e1900 */
[----:B------:R-:W-:Y:S01]  /*0850*/  SHF.R.S32.HI R36, RZ, 0x1f, R217 ;  /* 0x0000001fff247819 */ /* 0x000fe200000114d9 */
[----:B------:R-:W-:Y:S01]  /*0860*/  IMAD R7, R220, c[0x0][0x240], RZ ;  /* 0x00009000dc077a24 */ /* 0x000fe200078e02ff */
[----:B------:R-:W-:Y:S01]  /*0870*/  SHF.R.S32.HI R28, RZ, 0x1f, R38 ;  /* 0x0000001fff1c7819 */ /* 0x000fe20000011426 */
[----:B------:R-:W-:Y:S01]  /*0880*/  IMAD.MOV.U32 R174, RZ, RZ, 0x70 ;  /* 0x00000070ffae7424 */ /* 0x000fe200078e00ff */
[----:B------:R-:W-:Y:S01]  /*0890*/  IADD3 R42, R6, -0x1, RZ ;  /* 0xffffffff062a7810 */ /* 0x000fe20007ffe0ff */
[----:B------:R-:W-:Y:S01]  /*08a0*/  IMAD.MOV.U32 R168, RZ, RZ, c[0x0][0x238] ;  /* 0x00008e00ffa87624 */ /* 0x000fe200078e00ff */
[----:B------:R-:W-:Y:S01]  /*08b0*/  SEL R25, R28, RZ, !P3 ;  /* 0x000000ff1c197207 */ /* 0x000fe20005800000 */
[----:B------:R-:W-:Y:S01]  /*08c0*/  IMAD.WIDE.U32 R180, R174, c[0x0][0x238], RZ ;  /* 0x00008e00aeb47a25 */ /* 0x000fe200078e00ff */
[----:B------:R-:W-:Y:S01]  /*08d0*/  SEL R104, R38, RZ, !P3 ;  /* 0x000000ff26687207 */ /* 0x000fe20005800000 */
[----:B------:R-:W-:Y:S01]  /*08e0*/  ULDC.U8 UR6, c[0x0][0x298] ;  /* 0x0000a60000067ab9 */ /* 0x000fe20000000000 */
[----:B------:R-:W-:Y:S01]  /*08f0*/  SHF.R.S32.HI R6, RZ, 0x1f, R42 ;  /* 0x0000001fff067819 */ /* 0x000fe2000001142a */
[----:B------:R-:W-:Y:S01]  /*0900*/  IMAD.MOV.U32 R37, RZ, RZ, c[0x0][0x23c] ;  /* 0x00008f00ff257624 */ /* 0x000fe200078e00ff */
[-C--:B------:R-:W-:Y:S01]  /*0910*/  LEA.HI R21, R36, R217.reuse, RZ, 0x2 ;  /* 0x000000d924157211 */ /* 0x080fe200078f10ff */
[----:B------:R-:W-:Y:S01]  /*0920*/  IMAD.IADD R26, R191, 0x1, R13 ;  /* 0x00000001bf1a7824 */ /* 0x000fe200078e020d */
[----:B------:R-:W-:Y:S01]  /*0930*/  MOV R219, c[0x0][0x27c] ;  /* 0x00009f0000db7a02 */ /* 0x000fe20000000f00 */
[----:B------:R-:W-:Y:S01]  /*0940*/  IMAD R17, R220, c[0x0][0x210], RZ ;  /* 0x00008400dc117a24 */ /* 0x000fe200078e02ff */
[----:B------:R-:W-:Y:S01]  /*0950*/  LOP3.LUT R34, R21, 0xfffffffc, RZ, 0xc0, !PT ;  /* 0xfffffffc15227812 */ /* 0x000fe200078ec0ff */
[----:B------:R-:W-:Y:S01]  /*0960*/  IMAD.MOV.U32 R187, RZ, RZ, 0x5 ;  /* 0x00000005ffbb7424 */ /* 0x000fe200078e00ff */
[----:B------:R-:W-:Y:S01]  /*0970*/  SHF.R.S32.HI R29, RZ, 0x1f, R26 ;  /* 0x0000001fff1d7819 */ /* 0x000fe2000001141a */
[----:B------:R-:W-:Y:S01]  /*0980*/  IMAD R17, R39, c[0x0][0x214], R17 ;  /* 0x0000850027117a24 */ /* 0x000fe200078e0211 */
[----:B------:R-:W-:Y:S01]  /*0990*/  SHF.R.S32.HI R102, RZ, 0x2, R21 ;  /* 0x00000002ff667819 */ /* 0x000fe20000011415 */
[----:B------:R-:W-:Y:S01]  /*09a0*/  IMAD.IADD R34, R217, 0x1, -R34 ;  /* 0x00000001d9227824 */ /* 0x000fe200078e0a22 */
[----:B------:R-:W-:Y:S01]  /*09b0*/  MOV R185, 0x6 ;  /* 0x0000000600b97802 */ /* 0x000fe20000000f00 */
[----:B------:R-:W-:Y:S01]  /*09c0*/  IMAD.MOV.U32 R182, RZ, RZ, c[0x0][0x1e0] ;  /* 0x00007800ffb67624 */ /* 0x000fe200078e00ff */
[----:B-1----:R-:W-:Y:S01]  /*09d0*/  LEA.HI R3, R36, R217, RZ, 0x3 ;  /* 0x000000d924037211 */ /* 0x002fe200078f18ff */
[C---:B------:R-:W-:Y:S01]  /*09e0*/  IMAD.SHL.U32 R32, R34.reuse, 0x8, RZ ;  /* 0x0000000822207824 */ /* 0x040fe200078e00ff */
[----:B------:R-:W-:Y:S01]  /*09f0*/  SHF.R.S32.HI R31, RZ, 0x1f, R102 ;  /* 0x0000001fff1f7819 */ /* 0x000fe20000011466 */
[----:B------:R-:W-:Y:S01]  /*0a00*/  IMAD.SHL.U32 R34, R34, 0x4, RZ ;  /* 0x0000000422227824 */ /* 0x000fe200078e00ff */
[----:B------:R-:W-:Y:S01]  /*0a10*/  LOP3.LUT R2, R3, 0x1ffffff8, RZ, 0xc0, !PT ;  /* 0x1ffffff803027812 */ /* 0x000fe200078ec0ff */
[----:B------:R-:W-:Y:S01]  /*0a20*/  IMAD.SHL.U32 R172, R168, 0x20, RZ ;  /* 0x00000020a8ac7824 */ /* 0x000fe200078e00ff */
[----:B------:R-:W-:Y:S01]  /*0a30*/  SHF.R.S32.HI R5, RZ, 0x3, R3 ;  /* 0x00000003ff057819 */ /* 0x000fe20000011403 */
[----:B------:R-:W-:Y:S01]  /*0a40*/  IMAD R16, R31, c[0x0][0x280], RZ ;  /* 0x0000a0001f107a24 */ /* 0x000fe200078e02ff */
[----:B------:R-:W-:Y:S01]  /*0a50*/  SHF.R.S32.HI R3, RZ, 0x1f, R12 ;  /* 0x0000001fff037819 */ /* 0x000fe2000001140c */
[----:B------:R-:W-:Y:S01]  /*0a60*/  IMAD.IADD R2, R217, 0x1, -R2 ;  /* 0x00000001d9027824 */ /* 0x000fe200078e0a02 */
[C---:B------:R-:W-:Y:S01]  /*0a70*/  IADD3 R161, P0, R5.reuse, R12, RZ ;  /* 0x0000000c05a17210 */ /* 0x040fe20007f1e0ff */
[----:B------:R-:W-:Y:S01]  /*0a80*/  IMAD.IADD R135, R0, 0x1, -R5 ;  /* 0x0000000100877824 */ /* 0x000fe200078e0a05 */
[----:B------:R-:W-:Y:S01]  /*0a90*/  SHF.R.S32.HI R33, RZ, 0x1f, R32 ;  /* 0x0000001fff217819 */ /* 0x000fe20000011420 */
[----:B------:R-:W-:Y:S01]  /*0aa0*/  IMAD.SHL.U32 R10, R2, 0x8, RZ ;  /* 0x00000008020a7824 */ /* 0x000fe200078e00ff */
[C---:B------:R-:W-:Y:S01]  /*0ab0*/  LEA.HI.X.SX32 R166, R5.reuse, R3, 0x1, P0 ;  /* 0x0000000305a67211 */ /* 0x040fe200000f0eff */
[----:B------:R-:W-:Y:S01]  /*0ac0*/  IMAD.SHL.U32 R5, R5, 0x40, RZ ;  /* 0x0000004005057824 */ /* 0x000fe200078e00ff */
[----:B------:R-:W-:Y:S01]  /*0ad0*/  IADD3 R118, R32, 0x20, RZ ;  /* 0x0000002020767810 */ /* 0x000fe20007ffe0ff */
[----:B------:R-:W-:Y:S01]  /*0ae0*/  IMAD R14, R42, -0x70, R135 ;  /* 0xffffff902a0e7824 */ /* 0x000fe200078e0287 */
[----:B------:R-:W-:Y:S01]  /*0af0*/  SHF.R.S32.HI R11, RZ, 0x1f, R10 ;  /* 0x0000001fff0b7819 */ /* 0x000fe2000001140a */
[----:B------:R-:W-:Y:S01]  /*0b00*/  IMAD R2, R166, c[0x0][0x238], RZ ;  /* 0x00008e00a6027a24 */ /* 0x000fe200078e02ff */
[----:B------:R-:W-:Y:S01]  /*0b10*/  ISETP.GE.AND P6, PT, R10, c[0x0][0x1d4], PT ;  /* 0x000075000a007a0c */ /* 0x000fe20003fc6270 */
[----:B------:R-:W-:Y:S01]  /*0b20*/  IMAD R16, R102, c[0x0][0x284], R16 ;  /* 0x0000a10066107a24 */ /* 0x000fe200078e0210 */
[C---:B------:R-:W-:Y:S01]  /*0b30*/  ISETP.GE.AND P1, PT, R14.reuse, 0x1, PT ;  /* 0x000000010e00780c */ /* 0x040fe20003f26270 */
[C---:B------:R-:W-:Y:S01]  /*0b40*/  IMAD R4, R161.reuse, c[0x0][0x23c], R2 ;  /* 0x00008f00a1047a24 */ /* 0x040fe200078e0202 */
[C---:B------:R-:W-:Y:S01]  /*0b50*/  ISETP.GE.AND P0, PT, R14.reuse, 0x11, PT ;  /* 0x000000110e00780c */ /* 0x040fe20003f06270 */
[----:B------:R-:W-:Y:S01]  /*0b60*/  IMAD.WIDE.U32 R2, R161, c[0x0][0x238], R10 ;  /* 0x00008e00a1027a25 */ /* 0x000fe200078e000a */
[----:B------:R-:W-:Y:S01]  /*0b70*/  ISETP.GE.AND P3, PT, R14, 0x21, PT ;  /* 0x000000210e00780c */ /* 0x000fe20003f66270 */
[----:B------:R-:W-:Y:S01]  /*0b80*/  ULDC UR8, c[0x0][0x1e4] ;  /* 0x0000790000087ab9 */ /* 0x000fe20000000800 */
[----:B------:R-:W-:Y:S01]  /*0b90*/  SHF.R.S32.HI R35, RZ, 0x1f, R34 ;  /* 0x0000001fff237819 */ /* 0x000fe20000011422 */
[----:B------:R-:W-:Y:S01]  /*0ba0*/  IMAD.IADD R3, R3, 0x1, R4 ;  /* 0x0000000103037824 */ /* 0x000fe200078e0204 */
[C---:B------:R-:W-:Y:S01]  /*0bb0*/  IADD3 R171, R102.reuse, 0x20, RZ ;  /* 0x0000002066ab7810 */ /* 0x040fe20007ffe0ff */
[C---:B------:R-:W-:Y:S01]  /*0bc0*/  IMAD R4, R39.reuse, c[0x0][0x244], R7 ;  /* 0x0000910027047a24 */ /* 0x040fe200078e0207 */
[C---:B------:R-:W-:Y:S01]  /*0bd0*/  IADD3 R170, R102.reuse, 0x40, RZ ;  /* 0x0000004066aa7810 */ /* 0x040fe20007ffe0ff */
[----:B------:R-:W-:Y:S01]  /*0be0*/  IMAD.WIDE.U32 R2, R39, c[0x0][0x240], R2 ;  /* 0x0000900027027a25 */ /* 0x000fe200078e0002 */
[----:B------:R-:W-:Y:S01]  /*0bf0*/  IADD3 R169, R102, 0x60, RZ ;  /* 0x0000006066a97810 */ /* 0x000fe20007ffe0ff */
[----:B------:R-:W-:Y:S01]  /*0c00*/  UMOV UR7, 0x60 ;  /* 0x0000006000077882 */ /* 0x000fe20000000000 */
[----:B------:R-:W-:Y:S01]  /*0c10*/  SHF.L.U32 R216, R182, 0x5, RZ ;  /* 0x00000005b6d87819 */ /* 0x000fe200000006ff */
[----:B------:R-:W-:Y:S01]  /*0c20*/  IMAD R7, R174, c[0x0][0x23c], RZ ;  /* 0x00008f00ae077a24 */ /* 0x000fe200078e02ff */
[C---:B------:R-:W-:Y:S01]  /*0c30*/  SHF.L.U64.HI R204, R182.reuse, R185, c[0x0][0x1e4] ;  /* 0x00007900b6cc7619 */ /* 0x040fe200000102b9 */
[----:B------:R-:W-:Y:S01]  /*0c40*/  IMAD.IADD R3, R3, 0x1, R4 ;  /* 0x0000000103037824 */ /* 0x000fe200078e0204 */
[----:B------:R-:W-:Y:S01]  /*0c50*/  SHF.L.U64.HI R193, R182, R187, c[0x0][0x1e4] ;  /* 0x00007900b6c17619 */ /* 0x000fe200000102bb */
[----:B------:R-:W-:Y:S01]  /*0c60*/  IMAD R4, R25, c[0x0][0x248], RZ ;  /* 0x0000920019047a24 */ /* 0x000fe200078e02ff */
[----:B------:R-:W-:Y:S01]  /*0c70*/  IADD3 R210, R181, R7, RZ ;  /* 0x00000007b5d27210 */ /* 0x000fe20007ffe0ff */
[----:B------:R-:W-:Y:S01]  /*0c80*/  IMAD.WIDE.U32 R140, R104, c[0x0][0x248], R2 ;  /* 0x00009200688c7a25 */ /* 0x000fe200078e0002 */
[----:B------:R-:W-:Y:S01]  /*0c90*/  LOP3.LUT R2, R5, 0x1c0, RZ, 0xc0, !PT ;  /* 0x000001c005027812 */ /* 0x000fe200078ec0ff */
[----:B------:R-:W-:Y:S01]  /*0ca0*/  ULDC UR5, c[0x0][0x284] ;  /* 0x0000a10000057ab9 */ /* 0x000fe20000000800 */
[----:B------:R-:W-:Y:S01]  /*0cb0*/  LEA.HI R5, R36, R217, RZ, 0x6 ;  /* 0x000000d924057211 */ /* 0x000fe200078f30ff */
[----:B------:R-:W-:Y:S01]  /*0cc0*/  IMAD R7, R104, c[0x0][0x24c], R4 ;  /* 0x0000930068077a24 */ /* 0x000fe200078e0204 */
[----:B------:R-:W-:Y:S01]  /*0cd0*/  ULDC UR4, c[0x0][0x294] ;  /* 0x0000a50000047ab9 */ /* 0x000fe20000000800 */
[----:B------:R-:W-:Y:S01]  /*0ce0*/  IMAD R4, R210, R42, RZ ;  /* 0x0000002ad2047224 */ /* 0x000fe200078e02ff */
[----:B------:R-:W-:Y:S01]  /*0cf0*/  UIMAD UR8, UR8, 0x60, URZ ;  /* 0x00000060080878a4 */ /* 0x000fe2000f8e023f */
[----:B------:R-:W-:Y:S01]  /*0d00*/  IMAD.IADD R137, R141, 0x1, R7 ;  /* 0x000000018d897824 */ /* 0x000fe200078e0207 */
[----:B------:R-:W-:Y:S01]  /*0d10*/  UIMAD UR5, UR7, UR5, URZ ;  /* 0x00000005070572a4 */ /* 0x000fe2000f8e023f */
[-C--:B------:R-:W-:Y:S01]  /*0d20*/  IMAD R3, R6, R180.reuse, R4 ;  /* 0x000000b406037224 */ /* 0x080fe200078e0204 */
[----:B------:R-:W-:Y:S01]  /*0d30*/  LOP3.LUT R4, R2, 0x38, R10, 0xf8, !PT ;  /* 0x0000003802047812 */ /* 0x000fe200078ef80a */
[----:B------:R-:W-:Y:S01]  /*0d40*/  IMAD.MOV.U32 R136, RZ, RZ, R140 ;  /* 0x000000ffff887224 */ /* 0x000fe200078e008c */
[----:B------:R-:W-:Y:S01]  /*0d50*/  SHF.R.U32.HI R2, RZ, 0x3, R2 ;  /* 0x00000003ff027819 */ /* 0x000fe20000011602 */
[----:B------:R-:W-:Y:S01]  /*0d60*/  IMAD.SHL.U32 R5, R5, 0x8, RZ ;  /* 0x0000000805057824 */ /* 0x000fe200078e00ff */
[----:B------:R-:W-:Y:S01]  /*0d70*/  UIMAD UR4, UR7, UR4, URZ ;  /* 0x00000004070472a4 */ /* 0x000fe2000f8e023f */
[----:B------:R-:W-:Y:S01]  /*0d80*/  IMAD.WIDE.U32 R22, R42, R180, R136 ;  /* 0x000000b42a167225 */ /* 0x000fe200078e0088 */
[----:B------:R-:W-:-:S02]  /*0d90*/  LOP3.LUT R2, R4, R2, RZ, 0x3c, !PT ;  /* 0x0000000204027212 */ /* 0x000fc400078e3cff */
[----:B------:R-:W-:Y:S01]  /*0da0*/  P2R R134, PR, RZ, 0x40 ;  /* 0x00000040ff867803 */ /* 0x000fe20000000000 */
[----:B------:R-:W-:Y:S01]  /*0db0*/  IMAD.WIDE.U32 R6, R168, 0x20, RZ ;  /* 0x00000020a8067825 */ /* 0x000fe200078e00ff */
[----:B------:R-:W-:Y:S02]  /*0dc0*/  LOP3.LUT R2, R2, 0xfffffe00, R5, 0xf8, !PT ;  /* 0xfffffe0002027812 */ /* 0x000fe400078ef805 */
[----:B------:R-:W-:Y:S01]  /*0dd0*/  IADD3 R3, R23, R3, RZ ;  /* 0x0000000317037210 */ /* 0x000fe20007ffe0ff */
[----:B------:R-:W-:Y:S01]  /*0de0*/  IMAD.WIDE.U32 R188, R102, c[0x0][0x1e0], RZ ;  /* 0x0000780066bc7a25 */ /* 0x000fe200078e00ff */
[----:B------:R-:W-:-:S03]  /*0df0*/  @P1 LEA R4, P2, R22, c[0x0][0x220], 0x1 ;  /* 0x0000880016041a11 */ /* 0x000fc600078408ff */
[----:B------:R-:W-:Y:S01]  /*0e00*/  IMAD.SHL.U32 R93, R2, 0x2, RZ ;  /* 0x00000002025d7824 */ /* 0x000fe200078e00ff */
[----:B------:R-:W-:Y:S01]  /*0e10*/  @P1 LEA.HI.X R5, R22, c[0x0][0x224], R3, 0x1, P2 ;  /* 0x0000890016051a11 */ /* 0x000fe200010f0c03 */
[----:B------:R-:W-:Y:S01]  /*0e20*/  IMAD.SHL.U32 R218, R182, 0x40, RZ ;  /* 0x00000040b6da7824 */ /* 0x000fe200078e00ff */
[----:B------:R-:W-:Y:S01]  /*0e30*/  @P0 LEA R2, P2, R168, R22, 0x4 ;  /* 0x00000016a8020211 */ /* 0x000fe200078420ff */
[----:B------:R-:W-:Y:S02]  /*0e40*/  IMAD R201, R174, c[0x0][0x294], RZ ;  /* 0x0000a500aec97a24 */ /* 0x000fe400078e02ff */
[----:B------:R-:W-:Y:S01]  /*0e50*/  @!PT LDS RZ, [RZ] ;  /* 0x00000000fffff984 */ /* 0x000fe20000000800 */
[----:B------:R-:W-:Y:S01]  /*0e60*/  @!PT LDS RZ, [RZ] ;  /* 0x00000000fffff984 */ /* 0x000fe20000000800 */
[----:B------:R-:W-:Y:S01]  /*0e70*/  @!PT LDS RZ, [RZ] ;  /* 0x00000000fffff984 */ /* 0x000fe20000000800 */
[----:B------:R1:W-:Y:S01]  /*0e80*/  @P1 LDGSTS.E.BYPASS.LTC128B.128 [R93+0x3900], [R4.64], !P6 ;  /* 0x03900000045d1fae */ /* 0x0003e2000f101d4a */
[----:B------:R-:W-:Y:S01]  /*0e90*/  ISETP.GE.AND P1, PT, R14, 0x31, PT ;  /* 0x000000310e00780c */ /* 0x000fe20003f26270 */
[C---:B------:R-:W-:Y:S02]  /*0ea0*/  IMAD R202, R174.reuse, c[0x0][0x284], RZ ;  /* 0x0000a100aeca7a24 */ /* 0x040fe400078e02ff */
[----:B------:R-:W-:-:S02]  /*0eb0*/  IMAD R203, R174, c[0x0][0x1e4], RZ ;  /* 0x00007900aecb7a24 */ /* 0x000fc400078e02ff */
[----:B------:R-:W-:-:S04]  /*0ec0*/  IMAD.WIDE.U32 R178, R174, c[0x0][0x290], RZ ;  /* 0x0000a400aeb27a25 */ /* 0x000fc800078e00ff */
[----:B------:R-:W-:-:S04]  /*0ed0*/  IMAD.WIDE.U32 R176, R174, c[0x0][0x280], RZ ;  /* 0x0000a000aeb07a25 */ /* 0x000fc800078e00ff */
[----:B------:R-:W-:Y:S02]  /*0ee0*/  @P1 IMAD R12, R37, 0x30, RZ ;  /* 0x00000030250c1824 */ /* 0x000fe400078e02ff */
[----:B------:R-:W-:-:S04]  /*0ef0*/  IMAD.WIDE.U32 R182, R182, 0x60, RZ ;  /* 0x00000060b6b67825 */ /* 0x000fc800078e00ff */
[----:B------:R-:W-:Y:S01]  /*0f00*/  IMAD.WIDE.U32 R196, R170, c[0x0][0x1e0], RZ ;  /* 0x00007800aac47a25 */ /* 0x000fe200078e00ff */
[----:B------:R-:W-:-:S03]  /*0f10*/  IADD3 R200, R183, UR8, RZ ;  /* 0x00000008b7c87c10 */ /* 0x000fc6000fffe0ff */
[----:B------:R-:W-:Y:S01]  /*0f20*/  IMAD.WIDE.U32 R174, R174, c[0x0][0x1e0], RZ ;  /* 0x00007800aeae7a25 */ /* 0x000fe200078e00ff */
[----:B-1----:R-:W-:-:S03]  /*0f30*/  @P0 LEA.HI.X R5, R168, R3, R37, 0x4, P2 ;  /* 0x00000003a8050211 */ /* 0x002fc600010f2425 */
[----:B------:R-:W-:Y:S01]  /*0f40*/  IMAD.WIDE.U32 R198, R171, c[0x0][0x1e0], RZ ;  /* 0x00007800abc67a25 */ /* 0x000fe200078e00ff */
[----:B------:R-:W-:-:S03]  /*0f50*/  @P0 LEA R4, P2, R2, c[0x0][0x220], 0x1 ;  /* 0x0000880002040a11 */ /* 0x000fc600078408ff */
[----:B------:R-:W-:Y:S01]  /*0f60*/  IMAD.WIDE.U32 R194, R169, c[0x0][0x1e0], RZ ;  /* 0x00007800a9c27a25 */ /* 0x000fe200078e00ff */
[----:B------:R-:W-:Y:S02]  /*0f70*/  @P0 LEA.HI.X R5, R2, c[0x0][0x224], R5, 0x1, P2 ;  /* 0x0000890002050a11 */ /* 0x000fe400010f0c05 */
[----:B------:R-:W-:Y:S01]  /*0f80*/  @P3 IADD3 R6, P2, R22, R6, RZ ;  /* 0x0000000616063210 */ /* 0x000fe20007f5e0ff */
[----:B------:R-:W-:Y:S02]  /*0f90*/  IMAD.SHL.U32 R2, R37, 0x20, RZ ;  /* 0x0000002025027824 */ /* 0x000fe400078e00ff */
[----:B------:R1:W-:Y:S01]  /*0fa0*/  @P0 LDGSTS.E.BYPASS.LTC128B.128 [R93+0x4100], [R4.64], !P6 ;  /* 0x04100000045d0fae */ /* 0x0003e2000f101d4a */
[----:B------:R-:W-:Y:S01]  /*0fb0*/  @P3 LEA R8, P0, R6, c[0x0][0x220], 0x1 ;  /* 0x0000880006083a11 */ /* 0x000fe200078008ff */
[----:B------:R-:W-:Y:S01]  /*0fc0*/  IMAD.IADD R201, R179, 0x1, R201 ;  /* 0x00000001b3c97824 */ /* 0x000fe200078e02c9 */
[----:B------:R-:W-:Y:S01]  /*0fd0*/  @P3 IADD3.X R7, R3, R7, R2, P2, !PT ;  /* 0x0000000703073210 */ /* 0x000fe200017fe402 */
[----:B------:R-:W-:Y:S01]  /*0fe0*/  IMAD.IADD R202, R177, 0x1, R202 ;  /* 0x00000001b1ca7824 */ /* 0x000fe200078e02ca */
[----:B------:R-:W-:Y:S01]  /*0ff0*/  @P1 MOV R2, R22 ;  /* 0x0000001600021202 */ /* 0x000fe20000000f00 */
[----:B------:R-:W-:Y:S01]  /*1000*/  IMAD.IADD R203, R175, 0x1, R203 ;  /* 0x00000001afcb7824 */ /* 0x000fe200078e02cb */
[----:B------:R-:W-:-:S02]  /*1010*/  ISETP.GE.AND P2, PT, R14, 0x41, PT ;  /* 0x000000410e00780c */ /* 0x000fc40003f46270 */
[----:B------:R-:W-:-:S05]  /*1020*/  @P3 LEA.HI.X R9, R6, c[0x0][0x224], R7, 0x1, P0 ;  /* 0x0000890006093a11 */ /* 0x000fca00000f0c07 */
[----:B------:R3:W-:Y:S01]  /*1030*/  @P3 LDGSTS.E.BYPASS.LTC128B.128 [R93+0x4900], [R8.64], !P6 ;  /* 0x04900000085d3fae */ /* 0x0007e2000f101d4a */
[----:B-1----:R-:W-:-:S04]  /*1040*/  @P1 IMAD.WIDE.U32 R4, R168, 0x30, R2 ;  /* 0x00000030a8041825 */ /* 0x002fc800078e0002 */
[----:B------:R-:W-:Y:S01]  /*1050*/  @P1 IMAD.IADD R2, R5, 0x1, R12 ;  /* 0x0000000105021824 */ /* 0x000fe200078e020c */
[----:B------:R-:W-:Y:S01]  /*1060*/  @P1 LEA R6, P0, R4, c[0x0][0x220], 0x1 ;  /* 0x0000880004061a11 */ /* 0x000fe200078008ff */
[----:B------:R-:W-:-:S03]  /*1070*/  IMAD R12, R220, c[0x0][0x1e8], RZ ;  /* 0x00007a00dc0c7a24 */ /* 0x000fc600078e02ff */
[----:B------:R-:W-:Y:S01]  /*1080*/  @P1 LEA.HI.X R7, R4, c[0x0][0x224], R2, 0x1, P0 ;  /* 0x0000890004071a11 */ /* 0x000fe200000f0c02 */
[----:B------:R-:W-:Y:S01]  /*1090*/  IMAD R12, R39, c[0x0][0x1ec], R12 ;  /* 0x00007b00270c7a24 */ /* 0x000fe200078e020c */
[----:B------:R-:W-:-:S03]  /*10a0*/  @P2 LEA R2, P0, R168, R22, 0x6 ;  /* 0x00000016a8022211 */ /* 0x000fc600078030ff */
[----:B------:R1:W-:Y:S01]  /*10b0*/  @P1 LDGSTS.E.BYPASS.LTC128B.128 [R93+0x5100], [R6.64], !P6 ;  /* 0x05100000065d1fae */ /* 0x0003e2000f101d4a */
[----:B------:R-:W-:Y:S01]  /*10c0*/  @P2 LEA.HI.X R4, R168, R3, R37, 0x6, P0 ;  /* 0x00000003a8042211 */ /* 0x000fe200000f3425 */
[----:B---3--:R-:W-:Y:S01]  /*10d0*/  IMAD R9, R220, c[0x0][0x260], RZ ;  /* 0x00009800dc097a24 */ /* 0x008fe200078e02ff */
[C---:B------:R-:W-:Y:S02]  /*10e0*/  @P2 LEA R18, P0, R2.reuse, c[0x0][0x220], 0x1 ;  /* 0x0000880002122a11 */ /* 0x040fe400078008ff */
[----:B------:R-:W-:Y:S01]  /*10f0*/  ISETP.GE.AND P1, PT, R219, 0x1, PT ;  /* 0x00000001db00780c */ /* 0x000fe20003f26270 */
[----:B------:R-:W-:Y:S01]  /*1100*/  IMAD R9, R39, c[0x0][0x264], R9 ;  /* 0x0000990027097a24 */ /* 0x000fe200078e0209 */
[----:B------:R-:W-:Y:S01]  /*1110*/  @P2 LEA.HI.X R19, R2, c[0x0][0x224], R4, 0x1, P0 ;  /* 0x0000890002132a11 */ /* 0x000fe200000f0c04 */
[----:B------:R-:W-:Y:S01]  /*1120*/  IMAD.WIDE.U32 R4, R26, c[0x0][0x1e0], RZ ;  /* 0x000078001a047a25 */ /* 0x000fe200078e00ff */
[C---:B------:R-:W-:Y:S02]  /*1130*/  ISETP.GE.AND P0, PT, R32.reuse, c[0x0][0x27c], PT ;  /* 0x00009f0020007a0c */ /* 0x040fe40003f06270 */
[----:B------:R-:W-:Y:S01]  /*1140*/  ISETP.GE.AND P1, PT, R32, c[0x0][0x1d4], PT ;  /* 0x0000750020007a0c */ /* 0x000fe20003f26270 */
[----:B------:R-:W-:Y:S01]  /*1150*/  IMAD.SHL.U32 R2, R219, 0x2, RZ ;  /* 0x00000002db027824 */ /* 0x000fe200078e00ff */
[----:B------:R-:W-:Y:S01]  /*1160*/  SEL R8, RZ, c[0x0][0x27c], !P0 ;  /* 0x00009f00ff087a07 */ /* 0x000fe20004000000 */
[----:B------:R3:W-:Y:S01]  /*1170*/  @P2 LDGSTS.E.BYPASS.LTC128B.128 [R93+0x5900], [R18.64], !P6 ;  /* 0x05900000125d2fae */ /* 0x0007e2000f101d4a */
[----:B------:R-:W-:-:S02]  /*1180*/  SEL R24, RZ, 0x1, P1 ;  /* 0x00000001ff187807 */ /* 0x000fc40000800000 */
[----:B------:R-:W-:Y:S01]  /*1190*/  ISETP.GE.AND P1, PT, R14, 0x51, PT ;  /* 0x000000510e00780c */ /* 0x000fe20003f26270 */
[----:B------:R-:W-:-:S04]  /*11a0*/  IMAD.IADD R8, R32, 0x1, R8 ;  /* 0x0000000120087824 */ /* 0x000fc800078e0208 */
[----:B------:R-:W-:Y:S02]  /*11b0*/  @P0 IADD3 R2, -R2, c[0x0][0x1d4], RZ ;  /* 0x0000750002020a10 */ /* 0x000fe40007ffe1ff */
[----:B------:R-:W-:Y:S01]  /*11c0*/  ISETP.GE.AND P0, PT, R118, c[0x0][0x1d4], PT ;  /* 0x0000750076007a0c */ /* 0x000fe20003f06270 */
[----:B-1----:R-:W-:-:S03]  /*11d0*/  IMAD R6, R29, c[0x0][0x1e0], RZ ;  /* 0x000078001d067a24 */ /* 0x002fc600078e02ff */
[----:B------:R-:W-:Y:S02]  /*11e0*/  SEL R23, RZ, 0xffffffff, P0 ;  /* 0xffffffffff177807 */ /* 0x000fe40000000000 */
[----:B------:R-:W-:Y:S01]  /*11f0*/  ISETP.GT.AND P0, PT, R14, 0x60, PT ;  /* 0x000000600e00780c */ /* 0x000fe20003f04270 */
[----:B------:R-:W-:Y:S02]  /*1200*/  IMAD R6, R26, c[0x0][0x1e4], R6 ;  /* 0x000079001a067a24 */ /* 0x000fe400078e0206 */
[----:B------:R-:W-:-:S04]  /*1210*/  IMAD.WIDE.U32 R14, R102, c[0x0][0x280], R34 ;  /* 0x0000a000660e7a25 */ /* 0x000fc800078e0022 */
[----:B------:R-:W-:Y:S02]  /*1220*/  IMAD.IADD R5, R5, 0x1, R6 ;  /* 0x0000000105057824 */ /* 0x000fe400078e0206 */
[----:B------:R-:W-:Y:S02]  /*1230*/  IMAD.IADD R117, R15, 0x1, R16 ;  /* 0x000000010f757824 */ /* 0x000fe400078e0210 */
[----:B------:R-:W-:-:S04]  /*1240*/  IMAD.WIDE.U32 R6, R39, c[0x0][0x1e8], R4 ;  /* 0x00007a0027067a25 */ /* 0x000fc800078e0004 */
[----:B------:R-:W-:Y:S01]  /*1250*/  IMAD.WIDE.U32 R4, R39, c[0x0][0x260], R10 ;  /* 0x0000980027047a25 */ /* 0x000fe200078e000a */
[----:B------:R-:W-:-:S03]  /*1260*/  SHF.R.S32.HI R10, RZ, 0x1f, R2 ;  /* 0x0000001fff0a7819 */ /* 0x000fc60000011402 */
[----:B------:R-:W-:Y:S01]  /*1270*/  IMAD.IADD R95, R7, 0x1, R12 ;  /* 0x00000001075f7824 */ /* 0x000fe200078e020c */
[----:B------:R-:W-:Y:S01]  /*1280*/  LEA.HI R27, R10, R2, RZ, 0x4 ;  /* 0x000000020a1b7211 */ /* 0x000fe200078f20ff */
[----:B------:R-:W-:Y:S01]  /*1290*/  IMAD.WIDE.U32 R12, R102, c[0x0][0x290], R34 ;  /* 0x0000a400660c7a25 */ /* 0x000fe200078e0022 */
[----:B------:R-:W-:Y:S02]  /*12a0*/  SHF.R.S32.HI R2, RZ, 0x1f, R8 ;  /* 0x0000001fff027819 */ /* 0x000fe40000011408 */
[----:B------:R-:W-:Y:S01]  /*12b0*/  IADD3 R5, R5, R9, RZ ;  /* 0x0000000905057210 */ /* 0x000fe20007ffe0ff */
[----:B------:R-:W-:Y:S01]  /*12c0*/  IMAD.MOV.U32 R94, RZ, RZ, R6 ;  /* 0x000000ffff5e7224 */ /* 0x000fe200078e0006 */
[----:B------:R-:W-:Y:S01]  /*12d0*/  LEA.HI R20, R2, R8, RZ, 0x3 ;  /* 0x0000000802147211 */ /* 0x000fe200078f18ff */
[----:B------:R-:W-:Y:S02]  /*12e0*/  IMAD R2, R31, c[0x0][0x290], RZ ;  /* 0x0000a4001f027a24 */ /* 0x000fe400078e02ff */
[----:B------:R-:W-:Y:S01]  /*12f0*/  IMAD.WIDE.U32 R8, R102, c[0x0][0x290], R32 ;  /* 0x0000a40066087a25 */ /* 0x000fe200078e0020 */
[----:B------:R-:W-:-:S03]  /*1300*/  LOP3.LUT R121, R20, 0xfffffff8, RZ, 0xc0, !PT ;  /* 0xfffffff814797812 */ /* 0x000fc600078ec0ff */
[----:B------:R-:W-:Y:S01]  /*1310*/  IMAD R2, R102, c[0x0][0x294], R2 ;  /* 0x0000a50066027a24 */ /* 0x000fe200078e0202 */
[----:B------:R-:W-:Y:S01]  /*1320*/  SHF.R.S32.HI R127, RZ, 0x1f, R121 ;  /* 0x0000001fff7f7819 */ /* 0x000fe20000011479 */
[----:B------:R-:W-:Y:S02]  /*1330*/  IMAD.MOV.U32 R110, RZ, RZ, R8 ;  /* 0x000000ffff6e7224 */ /* 0x000fe400078e0008 */
[----:B------:R-:W-:Y:S02]  /*1340*/  IMAD R8, R25, c[0x0][0x268], RZ ;  /* 0x00009a0019087a24 */ /* 0x000fe400078e02ff */
[----:B------:R-:W-:Y:S02]  /*1350*/  IMAD.IADD R115, R13, 0x1, R2 ;  /* 0x000000010d737824 */ /* 0x000fe400078e0202 */
[----:B------:R-:W-:-:S04]  /*1360*/  IMAD.WIDE.U32 R6, R39, c[0x0][0x210], R32 ;  /* 0x0000840027067a25 */ /* 0x000fc800078e0020 */
[----:B------:R-:W-:Y:S01]  /*1370*/  IMAD.IADD R111, R2, 0x1, R9 ;  /* 0x00000001026f7824 */ /* 0x000fe200078e0209 */
[----:B------:R-:W-:Y:S01]  /*1380*/  SHF.R.S32.HI R2, RZ, 0x1f, R21 ;  /* 0x0000001fff027819 */ /* 0x000fe20000011415 */
[C---:B------:R-:W-:Y:S02]  /*1390*/  IMAD R103, R104.reuse, c[0x0][0x26c], R8 ;  /* 0x00009b0068677a24 */ /* 0x040fe400078e0208 */
[----:B------:R-:W-:Y:S01]  /*13a0*/  IMAD.WIDE.U32 R104, R104, c[0x0][0x268], R4 ;  /* 0x00009a0068687a25 */ /* 0x000fe200078e0004 */
[----:B------:R-:W-:Y:S02]  /*13b0*/  @P1 MOV R5, R3 ;  /* 0x0000000300051202 */ /* 0x000fe40000000f00 */
[----:B------:R-:W-:Y:S01]  /*13c0*/  LEA.HI R2, R2, R102, RZ, 0x3 ;  /* 0x0000006602027211 */ /* 0x000fe200078f18ff */
[----:B------:R-:W-:Y:S02]  /*13d0*/  IMAD.IADD R15, R7, 0x1, R17 ;  /* 0x00000001070f7824 */ /* 0x000fe400078e0211 */
[----:B------:R-:W-:Y:S01]  /*13e0*/  IMAD.SHL.U32 R7, R23, 0x2, RZ ;  /* 0x0000000217077824 */ /* 0x000fe200078e00ff */
[----:B------:R-:W-:Y:S01]  /*13f0*/  LOP3.LUT R2, R2, 0xfffffff8, RZ, 0xc0, !PT ;  /* 0xfffffff802027812 */ /* 0x000fe200078ec0ff */
[----:B------:R-:W-:-:S02]  /*1400*/  @P1 IMAD.MOV.U32 R4, RZ, RZ, R22 ;  /* 0x000000ffff041224 */ /* 0x000fc400078e0016 */
[----:B------:R-:W-:Y:S01]  /*1410*/  IMAD.MOV.U32 R116, RZ, RZ, R14 ;  /* 0x000000ffff747224 */ /* 0x000fe200078e000e */
[----:B------:R-:W-:Y:S01]  /*1420*/  LOP3.LUT R24, R7, 0x2, R24, 0xe2, !PT ;  /* 0x0000000207187812 */ /* 0x000fe200078ee218 */
[----:B------:R-:W-:Y:S01]  /*1430*/  IMAD.MOV.U32 R14, RZ, RZ, R6 ;  /* 0x000000ffff0e7224 */ /* 0x000fe200078e0006 */
[----:B------:R-:W-:Y:S01]  /*1440*/  LEA.HI R7, R36, R217, RZ, 0x5 ;  /* 0x000000d924077211 */ /* 0x000fe200078f28ff */
[----:B------:R-:W-:Y:S01]  /*1450*/  @P1 IMAD R6, R37, 0x50, RZ ;  /* 0x0000005025061824 */ /* 0x000fe200078e02ff */
[----:B------:R-:W-:Y:S01]  /*1460*/  IADD3 R36, R34, 0x10, RZ ;  /* 0x0000001022247810 */ /* 0x000fe20007ffe0ff */
[----:B------:R-:W-:Y:S01]  /*1470*/  @P1 IMAD.WIDE.U32 R4, R168, 0x50, R4 ;  /* 0x00000050a8041825 */ /* 0x000fe200078e0004 */
[C---:B------:R-:W-:Y:S02]  /*1480*/  LOP3.LUT R99, R24.reuse, 0x1, RZ, 0xc0, !PT ;  /* 0x0000000118637812 */ /* 0x040fe400078ec0ff */
[----:B------:R-:W-:Y:S01]  /*1490*/  LOP3.LUT R100, R24, 0x2, RZ, 0xc0, !PT ;  /* 0x0000000218647812 */ /* 0x000fe200078ec0ff */
[----:B------:R-:W-:Y:S01]  /*14a0*/  @P1 IMAD.IADD R5, R5, 0x1, R6 ;  /* 0x0000000105051824 */ /* 0x000fe200078e0206 */
[----:B------:R-:W-:Y:S01]  /*14b0*/  @P1 LEA R8, P2, R4, c[0x0][0x220], 0x1 ;  /* 0x0000880004081a11 */ /* 0x000fe200078408ff */
[----:B------:R-:W-:-:S02]  /*14c0*/  IMAD.IADD R2, R102, 0x1, -R2 ;  /* 0x0000000166027824 */ /* 0x000fc400078e0a02 */
[----:B------:R-:W-:Y:S01]  /*14d0*/  IMAD.SHL.U32 R6, R7, 0x10, RZ ;  /* 0x0000001007067824 */ /* 0x000fe200078e00ff */
[----:B------:R-:W-:Y:S01]  /*14e0*/  SHF.R.S32.HI R7, RZ, 0x1f, R171 ;  /* 0x0000001fff077819 */ /* 0x000fe200000114ab */
[----:B------:R-:W-:Y:S01]  /*14f0*/  IMAD.WIDE.U32 R10, R102, c[0x0][0x280], R32 ;  /* 0x0000a000660a7a25 */ /* 0x000fe200078e0020 */
[----:B------:R-:W-:Y:S02]  /*1500*/  @P1 LEA.HI.X R9, R4, c[0x0][0x224], R5, 0x1, P2 ;  /* 0x0000890004091a11 */ /* 0x000fe400010f0c05 */
[C---:B------:R-:W-:Y:S01]  /*1510*/  LOP3.LUT P3, RZ, R2.reuse, 0x4, RZ, 0xc0, !PT ;  /* 0x0000000402ff7812 */ /* 0x040fe2000786c0ff */
[----:B------:R-:W-:Y:S01]  /*1520*/  IMAD.SHL.U32 R2, R2, 0x40, RZ ;  /* 0x0000004002027824 */ /* 0x000fe200078e00ff */
[----:B------:R-:W-:Y:S01]  /*1530*/  SHF.R.S32.HI R5, RZ, 0x4, R27 ;  /* 0x00000004ff057819 */ /* 0x000fe2000001141b */
[----:B------:R-:W-:Y:S01]  /*1540*/  IMAD.MOV.U32 R114, RZ, RZ, R12 ;  /* 0x000000ffff727224 */ /* 0x000fe200078e000c */
[----:B------:R-:W-:Y:S01]  /*1550*/  LEA.HI R7, R7, R171, RZ, 0x3 ;  /* 0x000000ab07077211 */ /* 0x000fe200078f18ff */
[----:B------:R1:W-:Y:S01]  /*1560*/  @P1 LDGSTS.E.BYPASS.LTC128B.128 [R93+0x6100], [R8.64], !P6 ;  /* 0x06100000085d1fae */ /* 0x0003e2000f101d4a */
[----:B------:R-:W-:Y:S01]  /*1570*/  MOV R112, R10 ;  /* 0x0000000a00707202 */ /* 0x000fe20000000f00 */
[----:B-----5:R-:W-:Y:S01]  /*1580*/  IMAD.WIDE.U32 R114, R167, c[0x0][0x290], R114 ;  /* 0x0000a400a7727a25 */ /* 0x020fe200078e0072 */
[----:B------:R-:W-:-:S02]  /*1590*/  LEA.HI.SX32 R10, R20, R5, 0x1d ;  /* 0x00000005140a7211 */ /* 0x000fc400078feaff */
[----:B------:R-:W-:Y:S01]  /*15a0*/  SHF.L.U32 R4, R171, 0x6, RZ ;  /* 0x00000006ab047819 */ /* 0x000fe200000006ff */
[----:B------:R-:W-:Y:S01]  /*15b0*/  IMAD.WIDE.U32 R116, R167, c[0x0][0x280], R116 ;  /* 0x0000a000a7747a25 */ /* 0x000fe200078e0074 */
[----:B------:R-:W-:Y:S02]  /*15c0*/  IADD3 R113, R16, R11, RZ ;  /* 0x0000000b10717210 */ /* 0x000fe40007ffe0ff */
[----:B------:R-:W-:Y:S01]  /*15d0*/  LOP3.LUT R2, R2, 0x1c0, RZ, 0xc0, !PT ;  /* 0x000001c002027812 */ /* 0x000fe200078ec0ff */
[----:B------:R-:W-:Y:S01]  /*15e0*/  IMAD.SHL.U32 R11, R7, 0x40, RZ ;  /* 0x00000040070b7824 */ /* 0x000fe200078e00ff */
[----:B------:R-:W-:Y:S01]  /*15f0*/  LOP3.LUT R4, R4, 0x1c0, RZ, 0xc0, !PT ;  /* 0x000001c004047812 */ /* 0x000fe200078ec0ff */
[----:B------:R-:W-:Y:S01]  /*1600*/  IMAD.SHL.U32 R101, R10, 0x8, RZ ;  /* 0x000000080a657824 */ /* 0x000fe200078e00ff */
[----:B------:R-:W-:Y:S01]  /*1610*/  LOP3.LUT R6, R6, 0xfffffe00, RZ, 0xc0, !PT ;  /* 0xfffffe0006067812 */ /* 0x000fe200078ec0ff */
[----:B------:R-:W-:Y:S01]  /*1620*/  @P0 IMAD R16, R37, 0x60, RZ ;  /* 0x0000006025100824 */ /* 0x000fe200078e02ff */
[----:B------:R-:W-:Y:S01]  /*1630*/  SHF.R.U32.HI R5, RZ, 0x3, R2 ;  /* 0x00000003ff057819 */ /* 0x000fe20000011602 */
[----:B------:R-:W-:Y:S01]  /*1640*/  IMAD.WIDE.U32 R112, R167, c[0x0][0x280], R112 ;  /* 0x0000a000a7707a25 */ /* 0x000fe200078e0070 */
[----:B------:R-:W-:-:S02]  /*1650*/  LOP3.LUT R12, R2, 0x18, R32, 0xf8, !PT ;  /* 0x00000018020c7812 */ /* 0x000fc400078ef820 */
[----:B------:R-:W-:Y:S01]  /*1660*/  LOP3.LUT R10, R11, 0xfffffe00, RZ, 0xc0, !PT ;  /* 0xfffffe000b0a7812 */ /* 0x000fe200078ec0ff */
[----:B------:R-:W-:Y:S01]  /*1670*/  IMAD.WIDE.U32 R110, R167, c[0x0][0x290], R110 ;  /* 0x0000a400a76e7a25 */ /* 0x000fe200078e006e */
[----:B------:R-:W-:Y:S02]  /*1680*/  SHF.R.U32.HI R7, RZ, 0x3, R4 ;  /* 0x00000003ff077819 */ /* 0x000fe40000011604 */
[--C-:B------:R-:W-:Y:S01]  /*1690*/  LOP3.LUT R11, R4, 0x38, R20.reuse, 0xf8, !PT ;  /* 0x00000038040b7812 */ /* 0x100fe200078ef814 */
[----:B------:R-:W-:Y:S01]  /*16a0*/  IMAD.IADD R103, R105, 0x1, R103 ;  /* 0x0000000169677824 */ /* 0x000fe200078e0267 */
[----:B------:R-:W-:Y:S02]  /*16b0*/  LOP3.LUT R98, R6, R12, R5, 0xf6, !PT ;  /* 0x0000000c06627212 */ /* 0x000fe400078ef605 */
[----:B------:R-:W-:Y:S02]  /*16c0*/  LOP3.LUT R4, R4, 0x38, R101, 0xf8, !PT ;  /* 0x0000003804047812 */ /* 0x000fe400078ef865 */
[----:B------:R-:W-:-:S02]  /*16d0*/  LOP3.LUT R12, R2, 0x38, R20, 0xf8, !PT ;  /* 0x00000038020c7812 */ /* 0x000fc400078ef814 */
[----:B-1----:R-:W-:Y:S02]  /*16e0*/  SHF.R.S32.HI R8, RZ, 0x1f, R170 ;  /* 0x0000001fff087819 */ /* 0x002fe400000114aa */
[----:B------:R-:W-:Y:S02]  /*16f0*/  LOP3.LUT R2, R2, 0x38, R101, 0xf8, !PT ;  /* 0x0000003802027812 */ /* 0x000fe400078ef865 */
[C-C-:B---3--:R-:W-:Y:S02]  /*1700*/  LOP3.LUT R19, R10.reuse, R11, R7.reuse, 0xf6, !PT ;  /* 0x0000000b0a137212 */ /* 0x148fe400078ef607 */
[----:B------:R-:W-:Y:S01]  /*1710*/  LOP3.LUT R18, R10, R4, R7, 0xf6, !PT ;  /* 0x000000040a127212 */ /* 0x000fe200078ef607 */
[----:B------:R-:W-:Y:S01]  /*1720*/  @P0 IMAD.MOV.U32 R4, RZ, RZ, R22 ;  /* 0x000000ffff040224 */ /* 0x000fe200078e0016 */
[----:B------:R-:W-:Y:S01]  /*1730*/  SHF.R.S32.HI R7, RZ, 0x1f, R169 ;  /* 0x0000001fff077819 */ /* 0x000fe200000114a9 */
[----:B------:R-:W-:Y:S01]  /*1740*/  IMAD.SHL.U32 R154, R19, 0x2, RZ ;  /* 0x00000002139a7824 */ /* 0x000fe200078e00ff */
[----:B------:R-:W-:Y:S01]  /*1750*/  LEA.HI R8, R8, R170, RZ, 0x3 ;  /* 0x000000aa08087211 */ /* 0x000fe200078f18ff */
[----:B------:R-:W-:Y:S01]  /*1760*/  IMAD.SHL.U32 R150, R18, 0x2, RZ ;  /* 0x0000000212967824 */ /* 0x000fe200078e00ff */
[----:B------:R-:W-:-:S02]  /*1770*/  LOP3.LUT R21, R6, R2, R5, 0xf6, !PT ;  /* 0x0000000206157212 */ /* 0x000fc400078ef605 */
[----:B------:R-:W-:Y:S01]  /*1780*/  SHF.L.U32 R2, R170, 0x6, RZ ;  /* 0x00000006aa027819 */ /* 0x000fe200000006ff */
[----:B------:R-:W-:Y:S01]  /*1790*/  IMAD.SHL.U32 R9, R8, 0x40, RZ ;  /* 0x0000004008097824 */ /* 0x000fe200078e00ff */
[----:B------:R-:W-:Y:S01]  /*17a0*/  LOP3.LUT R23, R6, R12, R5, 0xf6, !PT ;  /* 0x0000000c06177212 */ /* 0x000fe200078ef605 */
[----:B------:R-:W-:Y:S01]  /*17b0*/  IMAD.SHL.U32 R6, R169, 0x40, RZ ;  /* 0x00000040a9067824 */ /* 0x000fe200078e00ff */
[----:B------:R-:W-:Y:S01]  /*17c0*/  LEA.HI R7, R7, R169, RZ, 0x3 ;  /* 0x000000a907077211 */ /* 0x000fe200078f18ff */
[----:B------:R-:W-:Y:S01]  /*17d0*/  @P0 IMAD.MOV.U32 R5, RZ, RZ, R3 ;  /* 0x000000ffff050224 */ /* 0x000fe200078e0003 */
[----:B------:R-:W-:Y:S02]  /*17e0*/  LOP3.LUT R2, R2, 0x1c0, RZ, 0xc0, !PT ;  /* 0x000001c002027812 */ /* 0x000fe400078ec0ff */
[----:B------:R-:W-:Y:S01]  /*17f0*/  LOP3.LUT R6, R6, 0x1c0, RZ, 0xc0, !PT ;  /* 0x000001c006067812 */ /* 0x000fe200078ec0ff */
[----:B------:R-:W-:Y:S01]  /*1800*/  IMAD.SHL.U32 R8, R7, 0x40, RZ ;  /* 0x0000004007087824 */ /* 0x000fe200078e00ff */
[----:B------:R-:W-:Y:S01]  /*1810*/  SHF.R.U32.HI R13, RZ, 0x3, R2 ;  /* 0x00000003ff0d7819 */ /* 0x000fe20000011602 */
[----:B------:R-:W-:Y:S01]  /*1820*/  @P0 IMAD.WIDE.U32 R4, R168, 0x60, R4 ;  /* 0x00000060a8040825 */ /* 0x000fe200078e0004 */
[----:B------:R-:W-:-:S02]  /*1830*/  LOP3.LUT R9, R9, 0xfffffe00, RZ, 0xc0, !PT ;  /* 0xfffffe0009097812 */ /* 0x000fc400078ec0ff */
[C---:B------:R-:W-:Y:S02]  /*1840*/  LOP3.LUT R10, R2.reuse, 0x38, R20, 0xf8, !PT ;  /* 0x00000038020a7812 */ /* 0x040fe400078ef814 */
[----:B------:R-:W-:Y:S01]  /*1850*/  LOP3.LUT R11, R2, 0x38, R101, 0xf8, !PT ;  /* 0x00000038020b7812 */ /* 0x000fe200078ef865 */
[----:B------:R-:W-:Y:S01]  /*1860*/  @P0 IMAD.IADD R2, R5, 0x1, R16 ;  /* 0x0000000105020824 */ /* 0x000fe200078e0210 */
[----:B------:R-:W-:Y:S01]  /*1870*/  SHF.R.U32.HI R7, RZ, 0x3, R6 ;  /* 0x00000003ff077819 */ /* 0x000fe20000011606 */
[----:B------:R-:W-:Y:S01]  /*1880*/  IMAD.MOV.U32 R5, RZ, RZ, c[0x0][0x280] ;  /* 0x0000a000ff057624 */ /* 0x000fe200078e00ff */
[----:B------:R-:W-:Y:S02]  /*1890*/  LOP3.LUT R8, R8, 0xfffffe00, RZ, 0xc0, !PT ;  /* 0xfffffe0008087812 */ /* 0x000fe400078ec0ff */
[C---:B------:R-:W-:Y:S01]  /*18a0*/  LOP3.LUT R12, R6.reuse, 0x38, R20, 0xf8, !PT ;  /* 0x00000038060c7812 */ /* 0x040fe200078ef814 */
[----:B------:R-:W-:Y:S01]  /*18b0*/  IMAD.SHL.U32 R212, R5, 0x40, RZ ;  /* 0x0000004005d47824 */ /* 0x000fe200078e00ff */
[----:B------:R-:W-:Y:S01]  /*18c0*/  LOP3.LUT R17, R9, R10, R13, 0xf6, !PT ;  /* 0x0000000a09117212 */ /* 0x000fe200078ef60d */
[C---:B------:R-:W-:Y:S01]  /*18d0*/  IMAD.SHL.U32 R214, R5.reuse, 0x20, RZ ;  /* 0x0000002005d67824 */ /* 0x040fe200078e00ff */
[----:B------:R-:W-:Y:S01]  /*18e0*/  LOP3.LUT R10, R6, 0x38, R101, 0xf8, !PT ;  /* 0x00000038060a7812 */ /* 0x000fe200078ef865 */
[----:B------:R-:W-:Y:S01]  /*18f0*/  IMAD.WIDE.U32 R208, R5, 0x60, RZ ;  /* 0x0000006005d07825 */ /* 0x000fe200078e00ff */
[----:B--2---:R-:W-:-:S02]  /*1900*/  @P4 SHF.R.S32.HI R3, RZ, 0x1f, R30 ;  /* 0x0000001fff034819 */ /* 0x004fc4000001141e */
[----:B------:R-:W-:Y:S01]  /*1910*/  @P0 LEA R6, P1, R4, c[0x0][0x220], 0x1 ;  /* 0x0000880004060a11 */ /* 0x000fe200078208ff */
[----:B------:R-:W-:Y:S01]  /*1920*/  @!P4 IMAD.MOV.U32 R3, RZ, RZ, R28 ;  /* 0x000000ffff03c224 */ /* 0x000fe200078e001c */
[----:B------:R-:W-:Y:S01]  /*1930*/  LOP3.LUT R16, R9, R11, R13, 0xf6, !PT ;  /* 0x0000000b09107212 */ /* 0x000fe200078ef60d */
[----:B------:R-:W-:Y:S01]  /*1940*/  IMAD.SHL.U32 R153, R17, 0x2, RZ ;  /* 0x0000000211997824 */ /* 0x000fe200078e00ff */
[C-C-:B------:R-:W-:Y:S02]  /*1950*/  LOP3.LUT R13, R8.reuse, R12, R7.reuse, 0xf6, !PT ;  /* 0x0000000c080d7212 */ /* 0x140fe400078ef607 */
[----:B------:R-:W-:Y:S01]  /*1960*/  LOP3.LUT R12, R8, R10, R7, 0xf6, !PT ;  /* 0x0000000a080c7212 */ /* 0x000fe200078ef607 */
[----:B------:R-:W-:Y:S01]  /*1970*/  IMAD.SHL.U32 R149, R16, 0x2, RZ ;  /* 0x0000000210957824 */ /* 0x000fe200078e00ff */
[----:B------:R-:W-:Y:S01]  /*1980*/  @P0 LEA.HI.X R7, R4, c[0x0][0x224], R2, 0x1, P1 ;  /* 0x0000890004070a11 */ /* 0x000fe200008f0c02 */
[----:B------:R-:W-:Y:S01]  /*1990*/  IMAD.SHL.U32 R152, R13, 0x2, RZ ;  /* 0x000000020d987824 */ /* 0x000fe200078e00ff */
[----:B------:R-:W-:Y:S01]  /*19a0*/  @P4 MOV R2, R30 ;  /* 0x0000001e00024202 */ /* 0x000fe20000000f00 */
[----:B------:R-:W-:Y:S01]  /*19b0*/  @!P4 IMAD.MOV.U32 R2, RZ, RZ, R38 ;  /* 0x000000ffff02c224 */ /* 0x000fe200078e0026 */
[----:B------:R-:W-:Y:S01]  /*19c0*/  SEL R3, R3, RZ, !P5 ;  /* 0x000000ff03037207 */ /* 0x000fe20006800000 */
[----:B------:R1:W-:Y:S01]  /*19d0*/  @P0 LDGSTS.E.BYPASS.LTC128B.128 [R93+0x6900], [R6.64], !P6 ;  /* 0x06900000065d0fae */ /* 0x0003e2000f101d4a */
[----:B------:R-:W-:Y:S01]  /*19e0*/  ISETP.NE.AND P0, PT, RZ, UR6, PT ;  /* 0x00000006ff007c0c */ /* 0x000fe2000bf05270 */
[----:B------:R-:W-:Y:S01]  /*19f0*/  IMAD.SHL.U32 R148, R12, 0x2, RZ ;  /* 0x000000020c947824 */ /* 0x000fe200078e00ff */
[----:B------:R-:W-:Y:S01]  /*1a00*/  SEL R2, R2, RZ, !P5 ;  /* 0x000000ff02027207 */ /* 0x000fe20006800000 */
[----:B------:R-:W-:Y:S01]  /*1a10*/  IMAD R4, R3, c[0x0][0x1f0], RZ ;  /* 0x00007c0003047a24 */ /* 0x000fe200078e02ff */
[----:B------:R-:W-:Y:S01]  /*1a20*/  SHF.L.U64.HI R173, R5, R185, c[0x0][0x284] ;  /* 0x0000a10005ad7619 */ /* 0x000fe200000102b9 */
[----:B------:R-:W-:Y:S01]  /*1a30*/  IMAD R3, R3, c[0x0][0x218], RZ ;  /* 0x0000860003037a24 */ /* 0x000fe200078e02ff */
[-C--:B------:R-:W-:Y:S01]  /*1a40*/  SHF.L.U64.HI R186, R5, R187.reuse, c[0x0][0x284] ;  /* 0x0000a10005ba7619 */ /* 0x080fe200000102bb */
[----:B------:R-:W-:Y:S01]  /*1a50*/  IMAD.WIDE.U32 R94, R2, c[0x0][0x1f0], R94 ;  /* 0x00007c00025e7a25 */ /* 0x000fe200078e005e */
[----:B------:R-:W-:Y:S01]  /*1a60*/  P2R R164, PR, RZ, 0x1 ;  /* 0x00000001ffa47803 */ /* 0x000fe20000000000 */
[----:B------:R-:W0:Y:S01]  /*1a70*/  LDGDEPBAR ;  /* 0x00000000000079af */ /* 0x000e220000000000 */
[----:B------:R-:W-:Y:S01]  /*1a80*/  IADD3 R163, P1, R26, R102, RZ ;  /* 0x000000661aa37210 */ /* 0x000fe20007f3e0ff */
[----:B------:R-:W-:Y:S01]  /*1a90*/  IMAD R96, R2, c[0x0][0x1f4], R4 ;  /* 0x00007d0002607a24 */ /* 0x000fe200078e0204 */
[----:B------:R-:W-:Y:S01]  /*1aa0*/  SHF.L.U64.HI R168, R168, R187, c[0x0][0x23c] ;  /* 0x00008f00a8a87619 */ /* 0x000fe200000102bb */
[C---:B------:R-:W-:Y:S01]  /*1ab0*/  IMAD R107, R2.reuse, c[0x0][0x21c], R3 ;  /* 0x00008700026b7a24 */ /* 0x040fe200078e0203 */
[----:B------:R-:W-:Y:S01]  /*1ac0*/  IADD3.X R162, R29, R31, RZ, P1, !PT ;  /* 0x0000001f1da27210 */ /* 0x000fe20000ffe4ff */
[----:B------:R-:W-:Y:S01]  /*1ad0*/  IMAD.WIDE.U32 R108, R2, c[0x0][0x218], R14 ;  /* 0x00008600026c7a25 */ /* 0x000fe200078e000e */
[----:B------:R-:W-:-:S02]  /*1ae0*/  SHF.R.S32.HI R2, RZ, 0x1f, R167 ;  /* 0x0000001fff027819 */ /* 0x000fc400000114a7 */
[----:B------:R-:W-:Y:S01]  /*1af0*/  SHF.R.S32.HI R10, RZ, 0x1f, R170 ;  /* 0x0000001fff0a7819 */ /* 0x000fe200000114aa */
[----:B------:R-:W-:Y:S01]  /*1b00*/  IMAD.MOV.U32 R4, RZ, RZ, c[0x0][0x290] ;  /* 0x0000a400ff047624 */ /* 0x000fe200078e00ff */
[----:B------:R-:W-:Y:S01]  /*1b10*/  IADD3 R146, P2, R32, R188, RZ ;  /* 0x000000bc20927210 */ /* 0x000fe20007f5e0ff */
[C---:B------:R-:W-:Y:S01]  /*1b20*/  IMAD R3, R2.reuse, c[0x0][0x280], RZ ;  /* 0x0000a00002037a24 */ /* 0x040fe200078e02ff */
[----:B------:R-:W-:Y:S01]  /*1b30*/  SHF.R.S32.HI R11, RZ, 0x1f, R169 ;  /* 0x0000001fff0b7819 */ /* 0x000fe200000114a9 */
[----:B------:R-:W-:Y:S01]  /*1b40*/  IMAD R2, R2, c[0x0][0x290], RZ ;  /* 0x0000a40002027a24 */ /* 0x000fe200078e02ff */
[C---:B------:R-:W-:Y:S01]  /*1b50*/  SHF.L.U64.HI R185, R4.reuse, R185, c[0x0][0x294] ;  /* 0x0000a50004b97619 */ /* 0x040fe200000102b9 */
[C---:B------:R-:W-:Y:S01]  /*1b60*/  IMAD R8, R167.reuse, c[0x0][0x284], R3 ;  /* 0x0000a100a7087a24 */ /* 0x040fe200078e0203 */
[----:B------:R-:W-:Y:S01]  /*1b70*/  SHF.L.U64.HI R187, R4, R187, c[0x0][0x294] ;  /* 0x0000a50004bb7619 */ /* 0x000fe200000102bb */
[----:B------:R-:W-:Y:S01]  /*1b80*/  IMAD R5, R167, c[0x0][0x294], R2 ;  /* 0x0000a500a7057a24 */ /* 0x000fe200078e0202 */
[----:B------:R-:W-:Y:S01]  /*1b90*/  IADD3 R2, P0, R102, 0x20, RZ ;  /* 0x0000002066027810 */ /* 0x000fe20007f1e0ff */
[C---:B------:R-:W-:Y:S01]  /*1ba0*/  IMAD.SHL.U32 R213, R4.reuse, 0x40, RZ ;  /* 0x0000004004d57824 */ /* 0x040fe200078e00ff */
[C---:B------:R-:W-:Y:S01]  /*1bb0*/  SHF.L.U32 R211, R4.reuse, 0x5, RZ ;  /* 0x0000000504d37819 */ /* 0x040fe200000006ff */
[----:B------:R-:W-:Y:S01]  /*1bc0*/  IMAD.WIDE.U32 R206, R4, 0x60, RZ ;  /* 0x0000006004ce7825 */ /* 0x000fe200078e00ff */
[----:B-1----:R-:W-:-:S02]  /*1bd0*/  SHF.R.S32.HI R6, RZ, 0x1f, R171 ;  /* 0x0000001fff067819 */ /* 0x002fc400000114ab */
[----:B------:R-:W-:Y:S01]  /*1be0*/  IADD3 R133, R209, UR5, RZ ;  /* 0x00000005d1857c10 */ /* 0x000fe2000fffe0ff */
[----:B------:R-:W-:Y:S01]  /*1bf0*/  IMAD.X R3, RZ, RZ, R31, P0 ;  /* 0x000000ffff037224 */ /* 0x000fe200000e061f */
[----:B------:R-:W-:Y:S01]  /*1c00*/  IADD3 R132, R207, UR4, RZ ;  /* 0x00000004cf847c10 */ /* 0x000fe2000fffe0ff */
[----:B------:R-:W-:Y:S01]  /*1c10*/  IMAD.WIDE.U32 R138, R2, c[0x0][0x1e0], RZ ;  /* 0x00007800028a7a25 */ /* 0x000fe200078e00ff */
[----:B------:R-:W-:Y:S02]  /*1c20*/  IADD3 R129, R115, R5, RZ ;  /* 0x0000000573817210 */ /* 0x000fe40007ffe0ff */
[----:B------:R-:W-:Y:S01]  /*1c30*/  SHF.L.U32 R155, R23, 0x1, RZ ;  /* 0x00000001179b7819 */ /* 0x000fe200000006ff */
[----:B------:R-:W-:Y:S01]  /*1c40*/  IMAD R3, R3, c[0x0][0x1e0], RZ ;  /* 0x0000780003037a24 */ /* 0x000fe200078e02ff */
[----:B------:R-:W-:Y:S01]  /*1c50*/  IADD3 R147, P1, R216, R138, RZ ;  /* 0x0000008ad8937210 */ /* 0x000fe20007f3e0ff */
[----:B------:R-:W-:Y:S01]  /*1c60*/  IMAD R4, R31, c[0x0][0x1e0], RZ ;  /* 0x000078001f047a24 */ /* 0x000fe200078e02ff */
[----:B------:R-:W-:Y:S01]  /*1c70*/  SHF.R.S32.HI R126, RZ, 0x1f, R101 ;  /* 0x0000001fff7e7819 */ /* 0x000fe20000011465 */
[----:B------:R-:W-:Y:S01]  /*1c80*/  IMAD R9, R2, c[0x0][0x1e4], R3 ;  /* 0x0000790002097a24 */ /* 0x000fe200078e0203 */
[----:B------:R-:W-:Y:S01]  /*1c90*/  IADD3 R160, P0, R216, R147, RZ ;  /* 0x00000093d8a07210 */ /* 0x000fe20007f1e0ff */
[----:B------:R-:W-:Y:S01]  /*1ca0*/  IMAD R7, R102, c[0x0][0x1e4], R4 ;  /* 0x0000790066077a24 */ /* 0x000fe200078e0204 */
[----:B------:R-:W-:Y:S01]  /*1cb0*/  SHF.L.U32 R151, R21, 0x1, RZ ;  /* 0x0000000115977819 */ /* 0x000fe200000006ff */
[----:B------:R-:W-:-:S02]  /*1cc0*/  IMAD.IADD R144, R139, 0x1, R9 ;  /* 0x000000018b907824 */ /* 0x000fc400078e0209 */
[----:B------:R-:W-:Y:S02]  /*1cd0*/  IMAD.IADD R145, R189, 0x1, R7 ;  /* 0x00000001bd917824 */ /* 0x000fe400078e0207 */
[C---:B------:R-:W-:Y:S01]  /*1ce0*/  IMAD.X R143, R193.reuse, 0x1, R144, P1 ;  /* 0x00000001c18f7824 */ /* 0x040fe200008e0690 */
[----:B------:R-:W-:Y:S01]  /*1cf0*/  IADD3 R130, P1, R94, 0x20, RZ ;  /* 0x000000205e827810 */ /* 0x000fe20007f3e0ff */
[----:B------:R-:W-:Y:S02]  /*1d00*/  IMAD R4, R6, c[0x0][0x1e0], RZ ;  /* 0x0000780006047a24 */ /* 0x000fe400078e02ff */
[----:B------:R-:W-:Y:S01]  /*1d10*/  IMAD.X R157, R193, 0x1, R143, P0 ;  /* 0x00000001c19d7824 */ /* 0x000fe200000e068f */
[----:B------:R-:W-:Y:S01]  /*1d20*/  IADD3 R120, P0, R146, R94, RZ ;  /* 0x0000005e92787210 */ /* 0x000fe20007f1e0ff */
[----:B------:R-:W-:Y:S02]  /*1d30*/  IMAD.MOV.U32 R14, RZ, RZ, 0x40 ;  /* 0x00000040ff0e7424 */ /* 0x000fe400078e00ff */
[----:B------:R-:W-:-:S02]  /*1d40*/  IMAD R3, R10, c[0x0][0x1e0], RZ ;  /* 0x000078000a037a24 */ /* 0x000fc400078e02ff */
[----:B------:R-:W-:Y:S02]  /*1d50*/  IMAD.X R142, R33, 0x1, R145, P2 ;  /* 0x00000001218e7824 */ /* 0x000fe400010e0691 */
[----:B------:R-:W-:Y:S02]  /*1d60*/  IMAD.IADD R96, R95, 0x1, R96 ;  /* 0x000000015f607824 */ /* 0x000fe400078e0260 */
[----:B------:R-:W-:Y:S02]  /*1d70*/  IMAD R2, R11, c[0x0][0x1e0], RZ ;  /* 0x000078000b027a24 */ /* 0x000fe400078e02ff */
[----:B------:R-:W-:Y:S02]  /*1d80*/  IMAD R6, R171, c[0x0][0x1e4], R4 ;  /* 0x00007900ab067a24 */ /* 0x000fe400078e0204 */
[----:B------:R-:W-:Y:S01]  /*1d90*/  IMAD R4, R170, c[0x0][0x1e4], R3 ;  /* 0x00007900aa047a24 */ /* 0x000fe200078e0203 */
[----:B------:R-:W-:Y:S01]  /*1da0*/  SEL R3, R14, 0xffffffc0, !P3 ;  /* 0xffffffc00e037807 */ /* 0x000fe20005800000 */
[----:B------:R-:W-:Y:S01]  /*1db0*/  IMAD.X R119, R142, 0x1, R96, P0 ;  /* 0x000000018e777824 */ /* 0x000fe200000e0660 */
[----:B------:R-:W-:Y:S01]  /*1dc0*/  IADD3 R124, P0, R120, 0x20, RZ ;  /* 0x00000020787c7810 */ /* 0x000fe20007f1e0ff */
[----:B------:R-:W-:Y:S01]  /*1dd0*/  IMAD R2, R169, c[0x0][0x1e4], R2 ;  /* 0x00007900a9027a24 */ /* 0x000fe200078e0202 */
[----:B------:R-:W-:Y:S01]  /*1de0*/  IADD3 R158, R197, R4, RZ ;  /* 0x00000004c59e7210 */ /* 0x000fe20007ffe0ff */
[C---:B------:R-:W-:Y:S01]  /*1df0*/  IMAD R97, R98.reuse, 0x2, R3 ;  /* 0x0000000262617824 */ /* 0x040fe200078e0203 */
[----:B------:R-:W-:Y:S01]  /*1e00*/  SHF.L.U32 R98, R98, 0x1, RZ ;  /* 0x0000000162627819 */ /* 0x000fe200000006ff */
[----:B------:R-:W-:-:S02]  /*1e10*/  IMAD.IADD R159, R199, 0x1, R6 ;  /* 0x00000001c79f7824 */ /* 0x000fc400078e0206 */
[----:B------:R-:W-:Y:S02]  /*1e20*/  IMAD.IADD R156, R195, 0x1, R2 ;  /* 0x00000001c39c7824 */ /* 0x000fe400078e0202 */
[----:B------:R-:W-:Y:S02]  /*1e30*/  IMAD.IADD R131, R117, 0x1, R8 ;  /* 0x0000000175837824 */ /* 0x000fe400078e0208 */
[----:B------:R-:W-:Y:S02]  /*1e40*/  IMAD.IADD R128, R8, 0x1, R113 ;  /* 0x0000000108807824 */ /* 0x000fe400078e0271 */
[----:B------:R-:W-:Y:S02]  /*1e50*/  IMAD.IADD R125, R5, 0x1, R111 ;  /* 0x00000001057d7824 */ /* 0x000fe400078e026f */
[----:B------:R-:W-:Y:S02]  /*1e60*/  IMAD.IADD R107, R109, 0x1, R107 ;  /* 0x000000016d6b7824 */ /* 0x000fe400078e026b */
[----:B------:R-:W-:-:S02]  /*1e70*/  IMAD.X R122, RZ, RZ, R96, P1 ;  /* 0x000000ffff7a7224 */ /* 0x000fc400008e0660 */
[----:B------:R-:W-:Y:S01]  /*1e80*/  IMAD.X R123, RZ, RZ, R119, P0 ;  /* 0x000000ffff7b7224 */ /* 0x000fe200000e0677 */
[----:B------:R-:W-:Y:S06]  /*1e90*/  BAR.SYNC.DEFER_BLOCKING 0x0 ;  /* 0x0000000000007b1d */ /* 0x000fec0000010000 */
.L_x_98:
[-C--:B--2---:R-:W-:Y:S01]  /*1ea0*/  IMAD R2, R203, R42.reuse, RZ ;  /* 0x0000002acb027224 */ /* 0x084fe200078e02ff */
[----:B------:R-:W-:Y:S04]  /*1eb0*/  DEPBAR.LE SB0, 0x0 ;  /* 0x000080000000791a */ /* 0x000fe80000000000 */
[----:B------:R-:W-:Y:S01]  /*1ec0*/  BAR.SYNC.DEFER_BLOCKING 0x0 ;  /* 0x0000000000007b1d */ /* 0x000fe20000010000 */
[----:B------:R-:W-:Y:S01]  /*1ed0*/  ISETP.GE.AND P0, PT, R219, 0x1, PT ;  /* 0x00000001db00780c */ /* 0x000fe20003f06270 */
[----:B------:R-:W-:Y:S01]  /*1ee0*/  IMAD.WIDE.U32 R86, R174, R42, RZ ;  /* 0x0000002aae567225 */ /* 0x000fe200078e00ff */
[----:B------:R-:W-:Y:S05]  /*1ef0*/  SHF.R.S32.HI R106, RZ, 0x1f, R42 ;  /* 0x0000001fff6a7819 */ /* 0x000fea000001142a */
[----:B------:R-:W-:Y:S05]  /*1f00*/  IMAD R2, R106, R174, R2 ;  /* 0x000000ae6a027224 */ /* 0x000fea00078e0202 */
[----:B------:R-:W-:Y:S01]  /*1f10*/  IADD3 R91, R87, R2, RZ ;  /* 0x00000002575b7210 */ /* 0x000fe20007ffe0ff */
[----:B------:R-:W-:Y:S01]  /*1f20*/  BSSY B2, `(.L_x_52) ;  /* 0x0000524000027945 */ /* 0x000fe20003800000 */
[----:B------:R-:W-:-:S05]  /*1f30*/  @!P0 BRA `(.L_x_53) ;  /* 0x00004d0000008947 */ /* 0x000fca0003800000 */
[-C--:B------:R-:W-:Y:S01]  /*1f40*/  IMAD R4, R202, R42.reuse, RZ ;  /* 0x0000002aca047224 */ /* 0x080fe200078e02ff */
[----:B------:R-:W-:Y:S01]  /*1f50*/  ISETP.NE.AND P0, PT, R164, RZ, PT ;  /* 0x000000ffa400720c */ /* 0x000fe20003f05270 */
[-C--:B------:R-:W-:Y:S02]  /*1f60*/  IMAD R3, R201, R42.reuse, RZ ;  /* 0x0000002ac9037224 */ /* 0x080fe400078e02ff */
[----:B------:R-:W-:Y:S02]  /*1f70*/  IMAD R2, R42, -0x70, R0 ;  /* 0xffffff902a027824 */ /* 0x000fe400078e0200 */
[-C--:B------:R-:W-:Y:S03]  /*1f80*/  IMAD.WIDE.U32 R10, R176, R42.reuse, RZ ;  /* 0x0000002ab00a7225 */ /* 0x080fe600078e00ff */
[----:B------:R-:W-:Y:S01]  /*1f90*/  IMNMX R78, R2, 0x70, PT ;  /* 0x00000070024e7817 */ /* 0x000fe20003800200 */
[----:B------:R-:W-:Y:S04]  /*1fa0*/  IMAD.WIDE.U32 R8, R178, R42, RZ ;  /* 0x0000002ab2087225 */ /* 0x000fe800078e00ff */
[C---:B------:R-:W-:Y:S02]  /*1fb0*/  IMAD R4, R106.reuse, R176, R4 ;  /* 0x000000b06a047224 */ /* 0x040fe400078e0204 */
[----:B------:R-:W-:Y:S03]  /*1fc0*/  IMAD R3, R106, R178, R3 ;  /* 0x000000b26a037224 */ /* 0x000fe600078e0203 */
[----:B------:R-:W-:Y:S02]  /*1fd0*/  IADD3 R38, R11, R4, RZ ;  /* 0x000000040b267210 */ /* 0x000fe40007ffe0ff */
[----:B------:R-:W-:Y:S01]  /*1fe0*/  IADD3 R37, R9, R3, RZ ;  /* 0x0000000309257210 */ /* 0x000fe20007ffe0ff */
[----:B------:R-:W-:-:S05]  /*1ff0*/  @!P0 BRA `(.L_x_54) ;  /* 0x0000289000008947 */ /* 0x000fca0003800000 */
[----:B------:R-:W-:Y:S01]  /*2000*/  ISETP.GE.AND P3, PT, R102, R78, PT ;  /* 0x0000004e6600720c */ /* 0x000fe20003f66270 */
[----:B------:R-:W-:Y:S01]  /*2010*/  BSSY B0, `(.L_x_55) ;  /* 0x0000019000007945 */ /* 0x000fe20003800000 */
[----:B------:R-:W-:Y:S01]  /*2020*/  CS2R R50, SRZ ;  /* 0x0000000000327805 */ /* 0x000fe2000001ff00 */
[----:B------:R-:W-:Y:S01]  /*2030*/  CS2R R46, SRZ ;  /* 0x00000000002e7805 */ /* 0x000fe2000001ff00 */
[----:B------:R-:W-:Y:S01]  /*2040*/  CS2R R40, SRZ ;  /* 0x0000000000287805 */ /* 0x000fe2000001ff00 */
[----:B------:R-:W-:Y:S01]  /*2050*/  CS2R R12, SRZ ;  /* 0x00000000000c7805 */ /* 0x000fe2000001ff00 */
[----:B------:R-:W-:Y:S07]  /*2060*/  CS2R R2, SRZ ;  /* 0x0000000000027805 */ /* 0x000fee000001ff00 */
[----:B------:R-:W-:-:S05]  /*2070*/  @P3 BRA `(.L_x_56) ;  /* 0x0000012000003947 */ /* 0x000fca0003800000 */
[----:B------:R-:W-:Y:S01]  /*2080*/  IADD3 R2, P0, R116, R10, RZ ;  /* 0x0000000a74027210 */ /* 0x000fe20007f1e0ff */
[----:B------:R-:W-:Y:S01]  /*2090*/  CS2R R40, SRZ ;  /* 0x0000000000287805 */ /* 0x000fe2000001ff00 */
[----:B------:R-:W-:Y:S01]  /*20a0*/  IADD3 R3, P1, R114, R8, RZ ;  /* 0x0000000872037210 */ /* 0x000fe20007f3e0ff */
[----:B------:R-:W-:Y:S01]  /*20b0*/  CS2R R46, SRZ ;  /* 0x00000000002e7805 */ /* 0x000fe2000001ff00 */
[----:B------:R-:W-:Y:S01]  /*20c0*/  ISETP.GE.AND P2, PT, R34, c[0x0][0x27c], PT ;  /* 0x00009f0022007a0c */ /* 0x000fe20003f46270 */
[----:B------:R-:W-:Y:S01]  /*20d0*/  IMAD.X R4, R38, 0x1, R131, P0 ;  /* 0x0000000126047824 */ /* 0x000fe200000e0683 */
[C---:B------:R-:W-:Y:S01]  /*20e0*/  LEA R6, P0, R2.reuse, c[0x0][0x270], 0x1 ;  /* 0x00009c0002067a11 */ /* 0x040fe200078008ff */
[----:B------:R-:W-:Y:S03]  /*20f0*/  CS2R R12, SRZ ;  /* 0x00000000000c7805 */ /* 0x000fe6000001ff00 */
[----:B------:R-:W-:Y:S01]  /*2100*/  LEA.HI.X R7, R2, c[0x0][0x274], R4, 0x1, P0 ;  /* 0x00009d0002077a11 */ /* 0x000fe200000f0c04 */
[----:B------:R-:W-:Y:S01]  /*2110*/  IMAD.X R2, R37, 0x1, R129, P1 ;  /* 0x0000000125027824 */ /* 0x000fe200008e0681 */
[----:B------:R-:W-:Y:S02]  /*2120*/  ISETP.GE.AND P0, PT, R36, c[0x0][0x27c], PT ;  /* 0x00009f0024007a0c */ /* 0x000fe40003f06270 */
[C---:B------:R-:W-:Y:S03]  /*2130*/  LEA R4, P1, R3.reuse, c[0x0][0x288], 0x1 ;  /* 0x0000a20003047a11 */ /* 0x040fe600078208ff */
[----:B------:R1:W5:Y:S01]  /*2140*/  @!P2 LDG.E.64 R40, [R6.64] ;  /* 0x0000000a0628a981 */ /* 0x000362000c1e1b00 */
[----:B------:R-:W-:Y:S02]  /*2150*/  LEA.HI.X R5, R3, c[0x0][0x28c], R2, 0x1, P1 ;  /* 0x0000a30003057a11 */ /* 0x000fe400008f0c02 */
[----:B------:R-:W-:Y:S05]  /*2160*/  CS2R R2, SRZ ;  /* 0x0000000000027805 */ /* 0x000fea000001ff00 */
[----:B------:R1:W5:Y:S04]  /*2170*/  @!P0 LDG.E.64 R46, [R6.64+0x20] ;  /* 0x0000200a062e8981 */ /* 0x000368000c1e1b00 */
[----:B------:R1:W5:Y:S04]  /*2180*/  @!P2 LDG.E.64 R2, [R4.64] ;  /* 0x0000000a0402a981 */ /* 0x000368000c1e1b00 */
[----:B------:R1:W5:Y:S02]  /*2190*/  @!P0 LDG.E.64 R12, [R4.64+0x20] ;  /* 0x0000200a040c8981 */ /* 0x000364000c1e1b00 */
.L_x_56:
[----:B------:R-:W-:Y:S05]  /*21a0*/  BSYNC B0 ;  /* 0x0000000000007941 */ /* 0x000fea0003800000 */
.L_x_55:
[----:B------:R-:W-:Y:S01]  /*21b0*/  ISETP.GE.AND P4, PT, R171, R78, PT ;  /* 0x0000004eab00720c */ /* 0x000fe20003f86270 */
[----:B-1---5:R-:W-:Y:S01]  /*21c0*/  IMAD.MOV.U32 R4, RZ, RZ, R46 ;  /* 0x000000ffff047224 */ /* 0x022fe200078e002e */
[----:B------:R-:W-:Y:S01]  /*21d0*/  BSSY B0, `(.L_x_57) ;  /* 0x0000023000007945 */ /* 0x000fe20003800000 */
[----:B------:R-:W-:Y:S01]  /*21e0*/  IMAD.MOV.U32 R7, RZ, RZ, R47 ;  /* 0x000000ffff077224 */ /* 0x000fe200078e002f */
[----:B------:R-:W-:Y:S01]  /*21f0*/  CS2R R48, SRZ ;  /* 0x0000000000307805 */ /* 0x000fe2000001ff00 */
[----:B------:R-:W-:Y:S01]  /*2200*/  IMAD.MOV.U32 R6, RZ, RZ, R40 ;  /* 0x000000ffff067224 */ /* 0x000fe200078e0028 */
[----:B------:R-:W-:Y:S01]  /*2210*/  CS2R R16, SRZ ;  /* 0x0000000000107805 */ /* 0x000fe2000001ff00 */
[----:B------:R-:W-:Y:S01]  /*2220*/  IMAD.MOV.U32 R5, RZ, RZ, R41 ;  /* 0x000000ffff057224 */ /* 0x000fe200078e0029 */
[----:B------:R-:W-:Y:S01]  /*2230*/  PRMT R60, R4, 0x5410, R7 ;  /* 0x00005410043c7816 */ /* 0x000fe20000000007 */
[----:B------:R-:W-:Y:S01]  /*2240*/  CS2R R14, SRZ ;  /* 0x00000000000e7805 */ /* 0x000fe2000001ff00 */
[----:B------:R-:W-:Y:S02]  /*2250*/  MOV R4, R12 ;  /* 0x0000000c00047202 */ /* 0x000fe40000000f00 */
[----:B------:R-:W-:Y:S01]  /*2260*/  PRMT R44, R6, 0x5410, R5 ;  /* 0x00005410062c7816 */ /* 0x000fe20000000005 */
[----:B------:R-:W-:Y:S01]  /*2270*/  IMAD.MOV.U32 R6, RZ, RZ, R13 ;  /* 0x000000ffff067224 */ /* 0x000fe200078e000d */
[----:B------:R-:W-:Y:S01]  /*2280*/  PRMT R21, R4, 0x7610, R21 ;  /* 0x0000761004157816 */ /* 0x000fe20000000015 */
[----:B------:R-:W-:Y:S01]  /*2290*/  IMAD.MOV.U32 R5, RZ, RZ, R2 ;  /* 0x000000ffff057224 */ /* 0x000fe200078e0002 */
[----:B------:R-:W-:Y:S02]  /*22a0*/  MOV R4, R3 ;  /* 0x0000000300047202 */ /* 0x000fe40000000f00 */
[----:B------:R-:W-:Y:S02]  /*22b0*/  PRMT R21, R21, 0x5410, R6 ;  /* 0x0000541015157816 */ /* 0x000fe40000000006 */
[----:B------:R-:W-:Y:S01]  /*22c0*/  PRMT R20, R5, 0x5410, R4 ;  /* 0x0000541005147816 */ /* 0x000fe20000000004 */
[----:B------:R-:W-:-:S05]  /*22d0*/  @P4 BRA `(.L_x_58) ;  /* 0x0000012000004947 */ /* 0x000fca0003800000 */
[----:B------:R-:W-:Y:S01]  /*22e0*/  IADD3 R5, P1, P0, R116, R10, R214 ;  /* 0x0000000a74057210 */ /* 0x000fe2000783e0d6 */
[----:B------:R-:W-:Y:S01]  /*22f0*/  CS2R R48, SRZ ;  /* 0x0000000000307805 */ /* 0x000fe2000001ff00 */
[----:B------:R-:W-:Y:S01]  /*2300*/  CS2R R50, SRZ ;  /* 0x0000000000327805 */ /* 0x000fe2000001ff00 */
[----:B------:R-:W-:Y:S01]  /*2310*/  CS2R R16, SRZ ;  /* 0x0000000000107805 */ /* 0x000fe2000001ff00 */
[----:B------:R-:W-:Y:S02]  /*2320*/  IADD3.X R7, R131, R38, R186, P1, P0 ;  /* 0x0000002683077210 */ /* 0x000fe40000fe04ba */
[----:B------:R-:W-:Y:S04]  /*2330*/  IADD3 R14, P1, P0, R114, R8, R211 ;  /* 0x00000008720e7210 */ /* 0x000fe8000783e0d3 */
[----:B------:R-:W-:Y:S02]  /*2340*/  IADD3.X R15, R129, R37, R187, P1, P0 ;  /* 0x00000025810f7210 */ /* 0x000fe40000fe04bb */
[C---:B------:R-:W-:Y:S02]  /*2350*/  LEA R6, P0, R5.reuse, c[0x0][0x270], 0x1 ;  /* 0x00009c0005067a11 */ /* 0x040fe400078008ff */
[----:B------:R-:W-:Y:S02]  /*2360*/  ISETP.GE.AND P1, PT, R34, c[0x0][0x27c], PT ;  /* 0x00009f0022007a0c */ /* 0x000fe40003f26270 */
[----:B------:R-:W-:Y:S02]  /*2370*/  LEA.HI.X R7, R5, c[0x0][0x274], R7, 0x1, P0 ;  /* 0x00009d0005077a11 */ /* 0x000fe400000f0c07 */
[----:B------:R-:W-:Y:S02]  /*2380*/  ISETP.GE.AND P0, PT, R36, c[0x0][0x27c], PT ;  /* 0x00009f0024007a0c */ /* 0x000fe40003f06270 */
[C---:B------:R-:W-:Y:S04]  /*2390*/  LEA R4, P2, R14.reuse, c[0x0][0x288], 0x1 ;  /* 0x0000a2000e047a11 */ /* 0x040fe800078408ff */
[----:B------:R-:W-:Y:S02]  /*23a0*/  LEA.HI.X R5, R14, c[0x0][0x28c], R15, 0x1, P2 ;  /* 0x0000a3000e057a11 */ /* 0x000fe400010f0c0f */
[----:B------:R-:W-:Y:S01]  /*23b0*/  CS2R R14, SRZ ;  /* 0x00000000000e7805 */ /* 0x000fe2000001ff00 */
[----:B------:R1:W5:Y:S04]  /*23c0*/  @!P1 LDG.E.64 R48, [R6.64] ;  /* 0x0000000a06309981 */ /* 0x000368000c1e1b00 */
[----:B------:R1:W5:Y:S04]  /*23d0*/  @!P0 LDG.E.64 R50, [R6.64+0x20] ;  /* 0x0000200a06328981 */ /* 0x000368000c1e1b00 */
[----:B------:R1:W5:Y:S04]  /*23e0*/  @!P1 LDG.E.64 R14, [R4.64] ;  /* 0x0000000a040e9981 */ /* 0x000368000c1e1b00 */
[----:B------:R1:W5:Y:S02]  /*23f0*/  @!P0 LDG.E.64 R16, [R4.64+0x20] ;  /* 0x0000200a04108981 */ /* 0x000364000c1e1b00 */
.L_x_58:
[----:B------:R-:W-:Y:S05]  /*2400*/  BSYNC B0 ;  /* 0x0000000000007941 */ /* 0x000fea0003800000 */
.L_x_57:
[----:B------:R-:W-:Y:S01]  /*2410*/  ISETP.GE.AND P2, PT, R170, R78, PT ;  /* 0x0000004eaa00720c */ /* 0x000fe20003f46270 */
[----:B-1---5:R-:W-:Y:S01]  /*2420*/  IMAD.MOV.U32 R4, RZ, RZ, R50 ;  /* 0x000000ffff047224 */ /* 0x022fe200078e0032 */
[----:B------:R-:W-:Y:S01]  /*2430*/  MOV R6, R48 ;  /* 0x0000003000067202 */ /* 0x000fe20000000f00 */
[----:B------:R-:W-:Y:S01]  /*2440*/  IMAD.MOV.U32 R7, RZ, RZ, R51 ;  /* 0x000000ffff077224 */ /* 0x000fe200078e0033 */
[----:B------:R-:W-:Y:S01]  /*2450*/  BSSY B0, `(.L_x_59) ;  /* 0x0000024000007945 */ /* 0x000fe20003800000 */
[----:B------:R-:W-:Y:S01]  /*2460*/  IMAD.MOV.U32 R5, RZ, RZ, R49 ;  /* 0x000000ffff057224 */ /* 0x000fe200078e0031 */
[----:B------:R-:W-:Y:S01]  /*2470*/  CS2R R58, SRZ ;  /* 0x00000000003a7805 */ /* 0x000fe2000001ff00 */
[----:B------:R-:W-:Y:S01]  /*2480*/  CS2R R54, SRZ ;  /* 0x0000000000367805 */ /* 0x000fe2000001ff00 */
[----:B------:R-:W-:Y:S01]  /*2490*/  PRMT R62, R4, 0x5410, R7 ;  /* 0x00005410043e7816 */ /* 0x000fe20000000007 */
[----:B------:R-:W-:Y:S01]  /*24a0*/  IMAD.MOV.U32 R4, RZ, RZ, R16 ;  /* 0x000000ffff047224 */ /* 0x000fe200078e0010 */
[----:B------:R-:W-:Y:S01]  /*24b0*/  PRMT R61, R6, 0x5410, R5 ;  /* 0x00005410063d7816 */ /* 0x000fe20000000005 */
[----:B------:R-:W-:Y:S01]  /*24c0*/  IMAD.MOV.U32 R5, RZ, RZ, R14 ;  /* 0x000000ffff057224 */ /* 0x000fe200078e000e */
[----:B------:R-:W-:Y:S01]  /*24d0*/  MOV R6, R17 ;  /* 0x0000001100067202 */ /* 0x000fe20000000f00 */
[----:B------:R-:W-:Y:S01]  /*24e0*/  CS2R R52, SRZ ;  /* 0x0000000000347805 */ /* 0x000fe2000001ff00 */
[----:B------:R-:W-:Y:S01]  /*24f0*/  CS2R R22, SRZ ;  /* 0x0000000000167805 */ /* 0x000fe2000001ff00 */
[----:B------:R-:W-:Y:S01]  /*2500*/  CS2R R18, SRZ ;  /* 0x0000000000127805 */ /* 0x000fe2000001ff00 */
[----:B------:R-:W-:Y:S02]  /*2510*/  PRMT R29, R4, 0x5410, R6 ;  /* 0x00005410041d7816 */ /* 0x000fe40000000006 */
[----:B------:R-:W-:Y:S04]  /*2520*/  MOV R4, R15 ;  /* 0x0000000f00047202 */ /* 0x000fe80000000f00 */
        /* <DEDUP_REMOVED lines=9> */
[C---:B------:R-:W-:Y:S04]  /*25c0*/  LEA R6, P0, R4.reuse, c[0x0][0x270], 0x1 ;  /* 0x00009c0004067a11 */ /* 0x040fe800078008ff */
[----:B------:R-:W-:Y:S02]  /*25d0*/  LEA.HI.X R7, R4, c[0x0][0x274], R7, 0x1, P0 ;  /* 0x00009d0004077a11 */ /* 0x000fe400000f0c07 */
[C---:B------:R-:W-:Y:S04]  /*25e0*/  LEA R4, P0, R5.reuse, c[0x0][0x288], 0x1 ;  /* 0x0000a20005047a11 */ /* 0x040fe800078008ff */
[----:B------:R-:W-:Y:S02]  /*25f0*/  LEA.HI.X R5, R5, c[0x0][0x28c], R18, 0x1, P0 ;  /* 0x0000a30005057a11 */ /* 0x000fe400000f0c12 */
[----:B------:R-:W-:Y:S01]  /*2600*/  ISETP.GE.AND P0, PT, R34, c[0x0][0x27c], PT ;  /* 0x00009f0022007a0c */ /* 0x000fe20003f06270 */
[----:B------:R-:W-:Y:S11]  /*2610*/  CS2R R18, SRZ ;  /* 0x0000000000127805 */ /* 0x000ff6000001ff00 */
[----:B------:R-:W-:Y:S01]  /*2620*/  @!UPT UIADD3 URZ, URZ, URZ, URZ ;  /* 0x0000003f3f3ff290 */ /* 0x000fe2000fffe03f */
[----:B------:R1:W5:Y:S04]  /*2630*/  @!P0 LDG.E.64 R52, [R6.64] ;  /* 0x0000000a06348981 */ /* 0x000368000c1e1b00 */
[----:B------:R1:W5:Y:S01]  /*2640*/  @!P0 LDG.E.64 R18, [R4.64] ;  /* 0x0000000a04128981 */ /* 0x000362000c1e1b00 */
[----:B------:R-:W-:Y:S11]  /*2650*/  ISETP.GE.AND P0, PT, R36, c[0x0][0x27c], PT ;  /* 0x00009f0024007a0c */ /* 0x000ff60003f06270 */
[----:B------:R-:W-:Y:S02]  /*2660*/  @!UPT UIADD3 URZ, URZ, URZ, URZ ;  /* 0x0000003f3f3ff290 */ /* 0x000fe4000fffe03f */
[----:B------:R1:W5:Y:S04]  /*2670*/  @!P0 LDG.E.64 R54, [R6.64+0x20] ;  /* 0x0000200a06368981 */ /* 0x000368000c1e1b00 */
[----:B------:R1:W5:Y:S02]  /*2680*/  @!P0 LDG.E.64 R22, [R4.64+0x20] ;  /* 0x0000200a04168981 */ /* 0x000364000c1e1b00 */
.L_x_60:
[----:B------:R-:W-:Y:S05]  /*2690*/  BSYNC B0 ;  /* 0x0000000000007941 */ /* 0x000fea0003800000 */
.L_x_59:
        /* <DEDUP_REMOVED lines=22> */
[----:B------:R-:W-:Y:S01]  /*2800*/  IADD3.X R38, R131, R133, R38, P1, P0 ;  /* 0x0000008583267210 */ /* 0x000fe20000fe0426 */
[----:B------:R-:W-:Y:S01]  /*2810*/  CS2R R26, SRZ ;  /* 0x00000000001a7805 */ /* 0x000fe2000001ff00 */
[----:B------:R-:W-:Y:S04]  /*2820*/  IADD3 R8, P1, P0, R114, R206, R8 ;  /* 0x000000ce72087210 */ /* 0x000fe8000783e008 */
[----:B------:R-:W-:Y:S02]  /*2830*/  IADD3.X R37, R129, R132, R37, P1, P0 ;  /* 0x0000008481257210 */ /* 0x000fe40000fe0425 */
[C---:B------:R-:W-:Y:S04]  /*2840*/  LEA R6, P0, R10.reuse, c[0x0][0x270], 0x1 ;  /* 0x00009c000a067a11 */ /* 0x040fe800078008ff */
[----:B------:R-:W-:Y:S02]  /*2850*/  LEA.HI.X R7, R10, c[0x0][0x274], R38, 0x1, P0 ;  /* 0x00009d000a077a11 */ /* 0x000fe400000f0c26 */
[C---:B------:R-:W-:Y:S04]  /*2860*/  LEA R4, P0, R8.reuse, c[0x0][0x288], 0x1 ;  /* 0x0000a20008047a11 */ /* 0x040fe800078008ff */
[----:B------:R-:W-:Y:S02]  /*2870*/  LEA.HI.X R5, R8, c[0x0][0x28c], R37, 0x1, P0 ;  /* 0x0000a30008057a11 */ /* 0x000fe400000f0c25 */
[----:B------:R-:W-:Y:S11]  /*2880*/  ISETP.GE.AND P0, PT, R34, c[0x0][0x27c], PT ;  /* 0x00009f0022007a0c */ /* 0x000ff60003f06270 */
[----:B------:R-:W-:Y:S02]  /*2890*/  @!UPT UIADD3 URZ, URZ, URZ, URZ ;  /* 0x0000003f3f3ff290 */ /* 0x000fe4000fffe03f */
[----:B------:R1:W5:Y:S04]  /*28a0*/  @!P0 LDG.E.64 R56, [R6.64] ;  /* 0x0000000a06388981 */ /* 0x000368000c1e1b00 */
[----:B------:R1:W5:Y:S01]  /*28b0*/  @!P0 LDG.E.64 R24, [R4.64] ;  /* 0x0000000a04188981 */ /* 0x000362000c1e1b00 */
[----:B------:R-:W-:Y:S11]  /*28c0*/  ISETP.GE.AND P0, PT, R36, c[0x0][0x27c], PT ;  /* 0x00009f0024007a0c */ /* 0x000ff60003f06270 */
[----:B------:R-:W-:Y:S02]  /*28d0*/  @!UPT UIADD3 URZ, URZ, URZ, URZ ;  /* 0x0000003f3f3ff290 */ /* 0x000fe4000fffe03f */
[----:B------:R1:W5:Y:S04]  /*28e0*/  @!P0 LDG.E.64 R58, [R6.64+0x20] ;  /* 0x0000200a063a8981 */ /* 0x000368000c1e1b00 */
[----:B------:R1:W5:Y:S02]  /*28f0*/  @!P0 LDG.E.64 R26, [R4.64+0x20] ;  /* 0x0000200a041a8981 */ /* 0x000364000c1e1b00 */
.L_x_62:
[----:B------:R-:W-:Y:S05]  /*2900*/  BSYNC B0 ;  /* 0x0000000000007941 */ /* 0x000fea0003800000 */
.L_x_61:
[----:B-1---5:R-:W-:Y:S01]  /*2910*/  MOV R5, R56 ;  /* 0x0000003800057202 */ /* 0x022fe20000000f00 */
[----:B------:R-:W-:Y:S01]  /*2920*/  IMAD.MOV.U32 R7, RZ, RZ, R58 ;  /* 0x000000ffff077224 */ /* 0x000fe200078e003a */
[----:B------:R-:W-:Y:S01]  /*2930*/  BSSY B1, `(.L_x_63) ;  /* 0x0000086000017945 */ /* 0x000fe20003800000 */
[----:B------:R-:W-:Y:S02]  /*2940*/  IMAD.MOV.U32 R6, RZ, RZ, R59 ;  /* 0x000000ffff067224 */ /* 0x000fe400078e003b */
[----:B------:R-:W-:Y:S03]  /*2950*/  IMAD.MOV.U32 R4, RZ, RZ, R57 ;  /* 0x000000ffff047224 */ /* 0x000fe600078e0039 */
[----:B------:R-:W-:Y:S01]  /*2960*/  PRMT R66, R7, 0x5410, R6 ;  /* 0x0000541007427816 */ /* 0x000fe20000000006 */
[----:B------:R-:W-:Y:S01]  /*2970*/  IMAD.MOV.U32 R7, RZ, RZ, R26 ;  /* 0x000000ffff077224 */ /* 0x000fe200078e001a */
[----:B------:R-:W-:Y:S01]  /*2980*/  PRMT R65, R5, 0x5410, R4 ;  /* 0x0000541005417816 */ /* 0x000fe20000000004 */
[----:B------:R-:W-:Y:S01]  /*2990*/  IMAD.MOV.U32 R5, RZ, RZ, R24 ;  /* 0x000000ffff057224 */ /* 0x000fe200078e0018 */
[----:B------:R-:W-:Y:S02]  /*29a0*/  MOV R6, R27 ;  /* 0x0000001b00067202 */ /* 0x000fe40000000f00 */
[----:B------:R-:W-:Y:S02]  /*29b0*/  MOV R4, R25 ;  /* 0x0000001900047202 */ /* 0x000fe40000000f00 */
[----:B------:R-:W-:Y:S02]  /*29c0*/  PRMT R38, R7, 0x5410, R6 ;  /* 0x0000541007267816 */ /* 0x000fe40000000006 */
[----:B------:R-:W-:Y:S01]  /*29d0*/  PRMT R37, R5, 0x5410, R4 ;  /* 0x0000541005257816 */ /* 0x000fe20000000004 */
[----:B------:R-:W-:-:S05]  /*29e0*/  @P3 BRA `(.L_x_64) ;  /* 0x000007a000003947 */ /* 0x000fca0003800000 */
[----:B------:R-:W-:Y:S01]  /*29f0*/  IADD3 R67, P0, R146, R86, RZ ;  /* 0x0000005692437210 */ /* 0x000fe20007f1e0ff */
[----:B------:R-:W-:Y:S04]  /*2a00*/  BSSY B0, `(.L_x_65) ;  /* 0x000003d000007945 */ /* 0x000fe80003800000 */
[----:B------:R-:W-:Y:S01]  /*2a10*/  IMAD.X R70, R91, 0x1, R142, P0 ;  /* 0x000000015b467824 */ /* 0x000fe200000e068e */
[----:B------:R-:W-:Y:S11]  /*2a20*/  ISETP.NE.AND P0, PT, R99, RZ, PT ;  /* 0x000000ff6300720c */ /* 0x000ff60003f05270 */
[----:B------:R-:W-:Y:S02]  /*2a30*/  @!UPT UIADD3 URZ, URZ, URZ, URZ ;  /* 0x0000003f3f3ff290 */ /* 0x000fe4000fffe03f */
[----:B------:R-:W-:-:S05]  /*2a40*/  @!P0 BRA `(.L_x_66) ;  /* 0x0000038000008947 */ /* 0x000fca0003800000 */
[----:B------:R-:W-:Y:S01]  /*2a50*/  IADD3 R4, P0, R67, R94, RZ ;  /* 0x0000005e43047210 */ /* 0x000fe20007f1e0ff */
[----:B------:R-:W1:Y:S03]  /*2a60*/  LDS.128 R8, [R98+0x3900] ;  /* 0x0039000062087984 */ /* 0x000e660000000c00 */
[----:B------:R-:W-:Y:S02]  /*2a70*/  IADD3.X R5, R70, R96, RZ, P0, !PT ;  /* 0x0000006046057210 */ /* 0x000fe400007fe4ff */
[C---:B------:R-:W-:Y:S04]  /*2a80*/  LEA R68, P0, R4.reuse, c[0x0][0x1c8], 0x1 ;  /* 0x0000720004447a11 */ /* 0x040fe800078008ff */
[----:B------:R-:W-:Y:S02]  /*2a90*/  LEA.HI.X R69, R4, c[0x0][0x1cc], R5, 0x1, P0 ;  /* 0x0000730004457a11 */ /* 0x000fe400000f0c05 */
[----:B------:R-:W-:Y:S11]  /*2aa0*/  ISETP.GE.AND P0, PT, R34, c[0x0][0x27c], PT ;  /* 0x00009f0022007a0c */ /* 0x000ff60003f06270 */
[----:B------:R-:W-:Y:S02]  /*2ab0*/  @!UPT UIADD3 URZ, URZ, URZ, URZ ;  /* 0x0000003f3f3ff290 */ /* 0x000fe4000fffe03f */
[----:B------:R-:W-:Y:S01]  /*2ac0*/  @!P0 SHF.R.U64 R6, R2, 0x10, R3 ;  /* 0x0000001002068819 */ /* 0x000fe20000001203 */
[----:B------:R-:W-:Y:S01]  /*2ad0*/  @!P0 HADD2.F32 R2, -RZ, R20.H0_H0 ;  /* 0x20000014ff028230 */ /* 0x000fe20000004100 */
[----:B------:R-:W-:Y:S01]  /*2ae0*/  @!P0 SHF.R.U64 R43, R40, 0x10, R41 ;  /* 0x00000010282b8819 */ /* 0x000fe20000001229 */
[----:B------:R-:W-:Y:S01]  /*2af0*/  @!P0 HADD2.F32 R40, -RZ, R44.H0_H0 ;  /* 0x2000002cff288230 */ /* 0x000fe20000004100 */
[----:B------:R-:W-:Y:S02]  /*2b00*/  @!P0 SHF.R.U32.HI R7, RZ, 0x10, R3 ;  /* 0x00000010ff078819 */ /* 0x000fe40000011603 */
[----:B------:R-:W-:Y:S01]  /*2b10*/  @!P0 SHF.R.U32.HI R45, RZ, 0x10, R41 ;  /* 0x00000010ff2d8819 */ /* 0x000fe20000011629 */
[----:B------:R-:W-:Y:S04]  /*2b20*/  @!P0 HADD2.F32 R43, -RZ, R43.H0_H0 ;  /* 0x2000002bff2b8230 */ /* 0x000fe80000004100 */
[----:B------:R-:W-:Y:S01]  /*2b30*/  @!P0 HADD2.F32 R45, -RZ, R45.H0_H0 ;  /* 0x2000002dff2d8230 */ /* 0x000fe20000004100 */
[----:B-1----:R-:W-:Y:S02]  /*2b40*/  @!P0 MOV R5, R8 ;  /* 0x0000000800058202 */ /* 0x002fe40000000f00 */
[----:B------:R-:W-:Y:S03]  /*2b50*/  @!P0 MOV R4, R9 ;  /* 0x0000000900048202 */ /* 0x000fe60000000f00 */
[--C-:B------:R-:W-:Y:S02]  /*2b60*/  @!P0 HADD2.F32 R39, -RZ, R5.reuse.H1_H1 ;  /* 0x30000005ff278230 */ /* 0x100fe40000004100 */
[----:B------:R-:W-:Y:S02]  /*2b70*/  @!P0 HADD2.F32 R3, -RZ, R5.H0_H0 ;  /* 0x20000005ff038230 */ /* 0x000fe40000004100 */
[----:B------:R-:W-:Y:S01]  /*2b80*/  @!P0 HADD2.F32 R5, -RZ, R6.H0_H0 ;  /* 0x20000006ff058230 */ /* 0x000fe20000004100 */
[-C--:B------:R-:W-:Y:S01]  /*2b90*/  @!P0 FMUL.FTZ R71, R39, R2.reuse ;  /* 0x0000000227478220 */ /* 0x080fe20000410000 */
[--C-:B------:R-:W-:Y:S01]  /*2ba0*/  @!P0 HADD2.F32 R41, -RZ, R4.reuse.H1_H1 ;  /* 0x30000004ff298230 */ /* 0x100fe20000004100 */
[----:B------:R-:W-:Y:S01]  /*2bb0*/  @!P0 IMAD.MOV.U32 R6, RZ, RZ, R10 ;  /* 0x000000ffff068224 */ /* 0x000fe200078e000a */
[----:B------:R-:W-:Y:S01]  /*2bc0*/  @!P0 HADD2.F32 R4, -RZ, R4.H0_H0 ;  /* 0x20000004ff048230 */ /* 0x000fe20000004100 */
[C---:B------:R-:W-:Y:S02]  /*2bd0*/  @!P0 FMUL.FTZ R2, R3.reuse, R2 ;  /* 0x0000000203028220 */ /* 0x040fe40000410000 */
[-C--:B------:R-:W-:Y:S02]  /*2be0*/  @!P0 FFMA.FTZ R73, R3, R40.reuse, -R71 ;  /* 0x0000002803498223 */ /* 0x080fe40000010847 */
[-C--:B------:R-:W-:Y:S02]  /*2bf0*/  @!P0 FMUL.FTZ R71, R41, R5.reuse ;  /* 0x0000000529478220 */ /* 0x080fe40000410000 */
[C---:B------:R-:W-:Y:S01]  /*2c00*/  @!P0 FMUL.FTZ R3, R4.reuse, R5 ;  /* 0x0000000504038220 */ /* 0x040fe20000410000 */
[----:B------:R-:W-:Y:S01]  /*2c10*/  @!P0 MOV R5, R11 ;  /* 0x0000000b00058202 */ /* 0x000fe20000000f00 */
[----:B------:R-:W-:Y:S01]  /*2c20*/  @!P0 FFMA.FTZ R2, R39, R40, R2 ;  /* 0x0000002827028223 */ /* 0x000fe20000010002 */
[----:B------:R-:W-:Y:S01]  /*2c30*/  @!P0 HADD2.F32 R39, -RZ, R6.H1_H1 ;  /* 0x30000006ff278230 */ /* 0x000fe20000004100 */
[-C--:B------:R-:W-:Y:S01]  /*2c40*/  @!P0 FFMA.FTZ R72, R4, R43.reuse, -R71 ;  /* 0x0000002b04488223 */ /* 0x080fe20000010847 */
[----:B------:R-:W-:Y:S01]  /*2c50*/  @!P0 HADD2.F32 R4, -RZ, R20.H1_H1 ;  /* 0x30000014ff048230 */ /* 0x000fe20000004100 */
[----:B------:R-:W-:Y:S01]  /*2c60*/  @!P0 FFMA.FTZ R3, R41, R43, R3 ;  /* 0x0000002b29038223 */ /* 0x000fe20000010003 */
[----:B------:R-:W-:Y:S01]  /*2c70*/  @!P0 HADD2.F32 R20, -RZ, R7.H0_H0 ;  /* 0x20000007ff148230 */ /* 0x000fe20000004100 */
[----:B------:R-:W-:Y:S01]  /*2c80*/  @!P0 F2FP.PACK_AB R2, R2, R73 ;  /* 0x000000490202823e */ /* 0x000fe200000000ff */
[----:B------:R-:W-:Y:S02]  /*2c90*/  @!P0 HADD2.F32 R7, -RZ, R6.H0_H0 ;  /* 0x20000006ff078230 */ /* 0x000fe40000004100 */
[----:B------:R-:W-:Y:S01]  /*2ca0*/  @!P0 HADD2.F32 R40, -RZ, R44.H1_H1 ;  /* 0x3000002cff288230 */ /* 0x000fe20000004100 */
[----:B------:R-:W-:Y:S01]  /*2cb0*/  @!P0 F2FP.PACK_AB R3, R3, R72 ;  /* 0x000000480303823e */ /* 0x000fe200000000ff */
[--C-:B------:R-:W-:Y:S01]  /*2cc0*/  @!P0 HADD2.F32 R44, -RZ, R5.reuse.H1_H1 ;  /* 0x30000005ff2c8230 */ /* 0x100fe20000004100 */
[----:B------:R-:W-:Y:S01]  /*2cd0*/  @!P0 MOV R8, R2 ;  /* 0x0000000200088202 */ /* 0x000fe20000000f00 */
[----:B------:R-:W-:Y:S01]  /*2ce0*/  @!P0 HADD2.F32 R6, -RZ, R5.H0_H0 ;  /* 0x20000005ff068230 */ /* 0x000fe20000004100 */
[-C--:B------:R-:W-:Y:S02]  /*2cf0*/  @!P0 FMUL.FTZ R5, R39, R4.reuse ;  /* 0x0000000427058220 */ /* 0x080fe40000410000 */
[C---:B------:R-:W-:Y:S02]  /*2d00*/  @!P0 FMUL.FTZ R4, R7.reuse, R4 ;  /* 0x0000000407048220 */ /* 0x040fe40000410000 */
[----:B------:R-:W-:Y:S02]  /*2d10*/  @!P0 FMUL.FTZ R71, R44, R20 ;  /* 0x000000142c478220 */ /* 0x000fe40000410000 */
[----:B------:R-:W-:Y:S02]  /*2d20*/  @!P0 FFMA.FTZ R7, R7, R40, -R5 ;  /* 0x0000002807078223 */ /* 0x000fe40000010805 */
[C---:B------:R-:W-:Y:S02]  /*2d30*/  @!P0 FMUL.FTZ R5, R6.reuse, R20 ;  /* 0x0000001406058220 */ /* 0x040fe40000410000 */
[----:B------:R-:W-:Y:S02]  /*2d40*/  @!P0 FFMA.FTZ R4, R39, R40, R4 ;  /* 0x0000002827048223 */ /* 0x000fe40000010004 */
[-C--:B------:R-:W-:Y:S02]  /*2d50*/  @!P0 FFMA.FTZ R71, R6, R45.reuse, -R71 ;  /* 0x0000002d06478223 */ /* 0x080fe40000010847 */
[----:B------:R-:W-:Y:S01]  /*2d60*/  @!P0 FFMA.FTZ R5, R44, R45, R5 ;  /* 0x0000002d2c058223 */ /* 0x000fe20000010005 */
[----:B------:R-:W-:Y:S01]  /*2d70*/  @!P0 F2FP.PACK_AB R4, R4, R7 ;  /* 0x000000070404823e */ /* 0x000fe200000000ff */
[----:B------:R-:W-:Y:S03]  /*2d80*/  @!P0 IMAD.MOV.U32 R9, RZ, RZ, R3 ;  /* 0x000000ffff098224 */ /* 0x000fe600078e0003 */
[----:B------:R-:W-:Y:S02]  /*2d90*/  @!P0 F2FP.PACK_AB R5, R5, R71 ;  /* 0x000000470505823e */ /* 0x000fe400000000ff */
[----:B------:R-:W-:Y:S02]  /*2da0*/  @!P0 MOV R10, R4 ;  /* 0x00000004000a8202 */ /* 0x000fe40000000f00 */
[----:B------:R-:W-:Y:S05]  /*2db0*/  @!P0 MOV R11, R5 ;  /* 0x00000005000b8202 */ /* 0x000fea0000000f00 */
[----:B------:R1:W-:Y:S02]  /*2dc0*/  STG.E.128 [R68.64], R8 ;  /* 0x0000000844007986 */ /* 0x0003e4000c101d0a */
.L_x_66:
[----:B------:R-:W-:Y:S05]  /*2dd0*/  BSYNC B0 ;  /* 0x0000000000007941 */ /* 0x000fea0003800000 */
.L_x_65:
[----:B------:R-:W-:Y:S11]  /*2de0*/  ISETP.NE.AND P0, PT, R100, RZ, PT ;  /* 0x000000ff6400720c */ /* 0x000ff60003f05270 */
[----:B------:R-:W-:Y:S02]  /*2df0*/  @!UPT UIADD3 URZ, URZ, URZ, URZ ;  /* 0x0000003f3f3ff290 */ /* 0x000fe4000fffe03f */
[----:B------:R-:W-:-:S05]  /*2e00*/  @!P0 BRA `(.L_x_64) ;  /* 0x0000038000008947 */ /* 0x000fca0003800000 */
[----:B------:R-:W-:Y:S01]  /*2e10*/  IADD3 R2, P0, R67, R130, RZ ;  /* 0x0000008243027210 */ /* 0x000fe20007f1e0ff */
[----:B-1----:R-:W1:Y:S03]  /*2e20*/  LDS.128 R8, [R97+0x3900] ;  /* 0x0039000061087984 */ /* 0x002e660000000c00 */
        /* <DEDUP_REMOVED lines=9> */
[----:B------:R-:W-:Y:S01]  /*2ec0*/  @!P0 SHF.R.U32.HI R12, RZ, 0x10, R13 ;  /* 0x00000010ff0c8819 */ /* 0x000fe2000001160d */
[----:B------:R-:W-:Y:S01]  /*2ed0*/  @!P0 HADD2.F32 R5, -RZ, R5.H0_H0 ;  /* 0x20000005ff058230 */ /* 0x000fe20000004100 */
[----:B------:R-:W-:Y:S01]  /*2ee0*/  @!P0 SHF.R.U32.HI R41, RZ, 0x10, R47 ;  /* 0x00000010ff298819 */ /* 0x000fe2000001162f */
[----:B------:R-:W-:Y:S02]  /*2ef0*/  @!P0 HADD2.F32 R20, -RZ, R20.H0_H0 ;  /* 0x20000014ff148230 */ /* 0x000fe40000004100 */
[----:B------:R-:W-:Y:S02]  /*2f00*/  @!P0 HADD2.F32 R12, -RZ, R12.H0_H0 ;  /* 0x2000000cff0c8230 */ /* 0x000fe40000004100 */
[----:B------:R-:W-:Y:S01]  /*2f10*/  @!P0 HADD2.F32 R41, -RZ, R41.H0_H0 ;  /* 0x20000029ff298230 */ /* 0x000fe20000004100 */
[----:B-1----:R-:W-:Y:S02]  /*2f20*/  @!P0 MOV R3, R8 ;  /* 0x0000000800038202 */ /* 0x002fe40000000f00 */
[----:B------:R-:W-:Y:S03]  /*2f30*/  @!P0 MOV R4, R9 ;  /* 0x0000000900048202 */ /* 0x000fe60000000f00 */
[--C-:B------:R-:W-:Y:S02]  /*2f40*/  @!P0 HADD2.F32 R6, -RZ, R3.reuse.H1_H1 ;  /* 0x30000003ff068230 */ /* 0x100fe40000004100 */
[----:B------:R-:W-:Y:S02]  /*2f50*/  @!P0 HADD2.F32 R3, -RZ, R3.H0_H0 ;  /* 0x20000003ff038230 */ /* 0x000fe40000004100 */
[--C-:B------:R-:W-:Y:S01]  /*2f60*/  @!P0 HADD2.F32 R13, -RZ, R4.reuse.H1_H1 ;  /* 0x30000004ff0d8230 */ /* 0x100fe20000004100 */
[CC--:B------:R-:W-:Y:S01]  /*2f70*/  @!P0 FMUL.FTZ R39, R6.reuse, R2.reuse ;  /* 0x0000000206278220 */ /* 0x0c0fe20000410000 */
[----:B------:R-:W-:Y:S01]  /*2f80*/  @!P0 HADD2.F32 R4, -RZ, R4.H0_H0 ;  /* 0x20000004ff048230 */ /* 0x000fe20000004100 */
[C---:B------:R-:W-:Y:S02]  /*2f90*/  @!P0 FMUL.FTZ R2, R3.reuse, R2 ;  /* 0x0000000203028220 */ /* 0x040fe40000410000 */
[-C--:B------:R-:W-:Y:S02]  /*2fa0*/  @!P0 FFMA.FTZ R47, R3, R7.reuse, -R39 ;  /* 0x00000007032f8223 */ /* 0x080fe40000010827 */
[----:B------:R-:W-:Y:S02]  /*2fb0*/  @!P0 FFMA.FTZ R2, R6, R7, R2 ;  /* 0x0000000706028223 */ /* 0x000fe40000010002 */
[----:B------:R-:W-:Y:S02]  /*2fc0*/  @!P0 IMAD.MOV.U32 R6, RZ, RZ, R10 ;  /* 0x000000ffff068224 */ /* 0x000fe400078e000a */
[C---:B------:R-:W-:Y:S01]  /*2fd0*/  @!P0 FMUL.FTZ R39, R13.reuse, R5 ;  /* 0x000000050d278220 */ /* 0x040fe20000410000 */
[----:B------:R-:W-:Y:S01]  /*2fe0*/  @!P0 F2FP.PACK_AB R2, R2, R47 ;  /* 0x0000002f0202823e */ /* 0x000fe200000000ff */
[C---:B------:R-:W-:Y:S01]  /*2ff0*/  @!P0 FMUL.FTZ R3, R4.reuse, R5 ;  /* 0x0000000504038220 */ /* 0x040fe20000410000 */
[----:B------:R-:W-:Y:S01]  /*3000*/  @!P0 MOV R5, R11 ;  /* 0x0000000b00058202 */ /* 0x000fe20000000f00 */
[-C--:B------:R-:W-:Y:S01]  /*3010*/  @!P0 FFMA.FTZ R46, R4, R20.reuse, -R39 ;  /* 0x00000014042e8223 */ /* 0x080fe20000010827 */
[----:B------:R-:W-:Y:S01]  /*3020*/  @!P0 HADD2.F32 R4, -RZ, R21.H1_H1 ;  /* 0x30000015ff048230 */ /* 0x000fe20000004100 */
[----:B------:R-:W-:Y:S01]  /*3030*/  @!P0 FFMA.FTZ R3, R13, R20, R3 ;  /* 0x000000140d038223 */ /* 0x000fe20000010003 */
[--C-:B------:R-:W-:Y:S01]  /*3040*/  @!P0 HADD2.F32 R21, -RZ, R6.reuse.H1_H1 ;  /* 0x30000006ff158230 */ /* 0x100fe20000004100 */
[----:B------:R-:W-:Y:S01]  /*3050*/  @!P0 MOV R8, R2 ;  /* 0x0000000200088202 */ /* 0x000fe20000000f00 */
[----:B------:R-:W-:Y:S02]  /*3060*/  @!P0 HADD2.F32 R7, -RZ, R6.H0_H0 ;  /* 0x20000006ff078230 */ /* 0x000fe40000004100 */
[----:B------:R-:W-:Y:S01]  /*3070*/  @!P0 HADD2.F32 R39, -RZ, R60.H1_H1 ;  /* 0x3000003cff278230 */ /* 0x000fe20000004100 */
[----:B------:R-:W-:Y:S01]  /*3080*/  @!P0 F2FP.PACK_AB R3, R3, R46 ;  /* 0x0000002e0303823e */ /* 0x000fe200000000ff */
[--C-:B------:R-:W-:Y:S02]  /*3090*/  @!P0 HADD2.F32 R40, -RZ, R5.reuse.H1_H1 ;  /* 0x30000005ff288230 */ /* 0x100fe40000004100 */
[----:B------:R-:W-:Y:S01]  /*30a0*/  @!P0 HADD2.F32 R6, -RZ, R5.H0_H0 ;  /* 0x20000005ff068230 */ /* 0x000fe20000004100 */
[-C--:B------:R-:W-:Y:S02]  /*30b0*/  @!P0 FMUL.FTZ R5, R21, R4.reuse ;  /* 0x0000000415058220 */ /* 0x080fe40000410000 */
[C---:B------:R-:W-:Y:S02]  /*30c0*/  @!P0 FMUL.FTZ R4, R7.reuse, R4 ;  /* 0x0000000407048220 */ /* 0x040fe40000410000 */
[-C--:B------:R-:W-:Y:S02]  /*30d0*/  @!P0 FMUL.FTZ R43, R40, R12.reuse ;  /* 0x0000000c282b8220 */ /* 0x080fe40000410000 */
[-C--:B------:R-:W-:Y:S02]  /*30e0*/  @!P0 FFMA.FTZ R7, R7, R39.reuse, -R5 ;  /* 0x0000002707078223 */ /* 0x080fe40000010805 */
        /* <DEDUP_REMOVED lines=10> */
.L_x_64:
[----:B------:R-:W-:Y:S05]  /*3190*/  BSYNC B1 ;  /* 0x0000000000017941 */ /* 0x000fea0003800000 */
.L_x_63:
[----:B------:R-:W-:Y:S01]  /*31a0*/  BSSY B1, `(.L_x_67) ;  /* 0x000007a000017945 */ /* 0x000fe20003800000 */
[----:B------:R-:W-:-:S05]  /*31b0*/  @P4 BRA `(.L_x_68) ;  /* 0x0000078000004947 */ /* 0x000fca0003800000 */
[----:B-1----:R-:W-:Y:S01]  /*31c0*/  IADD3 R44, P1, P0, R138, R86, R32 ;  /* 0x000000568a2c7210 */ /* 0x002fe2000783e020 */
[----:B------:R-:W-:Y:S03]  /*31d0*/  BSSY B0, `(.L_x_69) ;  /* 0x000003c000007945 */ /* 0x000fe60003800000 */
[----:B------:R-:W-:Y:S02]  /*31e0*/  IADD3.X R46, R144, R91, R33, P1, P0 ;  /* 0x0000005b902e7210 */ /* 0x000fe40000fe0421 */
[----:B------:R-:W-:Y:S11]  /*31f0*/  ISETP.NE.AND P0, PT, R99, RZ, PT ;  /* 0x000000ff6300720c */ /* 0x000ff60003f05270 */
[----:B------:R-:W-:Y:S02]  /*3200*/  @!UPT UIADD3 URZ, URZ, URZ, URZ ;  /* 0x0000003f3f3ff290 */ /* 0x000fe4000fffe03f */
[----:B------:R-:W-:-:S05]  /*3210*/  @!P0 BRA `(.L_x_70) ;  /* 0x0000037000008947 */ /* 0x000fca0003800000 */
[----:B------:R-:W-:Y:S01]  /*3220*/  ISETP.GE.AND P0, PT, R34, c[0x0][0x27c], PT ;  /* 0x00009f0022007a0c */ /* 0x000fe20003f06270 */
[----:B------:R-:W1:Y:S01]  /*3230*/  LDS.128 R8, [R98+0x4900] ;  /* 0x0049000062087984 */ /* 0x000e620000000c00 */
[----:B------:R-:W-:Y:S11]  /*3240*/  IADD3 R39, P1, R44, R94, RZ ;  /* 0x0000005e2c277210 */ /* 0x000ff60007f3e0ff */
[--C-:B------:R-:W-:Y:S01]  /*3250*/  @!P0 SHF.R.U64 R6, R14, 0x10, R15.reuse ;  /* 0x000000100e068819 */ /* 0x100fe2000000120f */
[----:B------:R-:W-:Y:S01]  /*3260*/  @!P0 HADD2.F32 R2, -RZ, R28.H0_H0 ;  /* 0x2000001cff028230 */ /* 0x000fe20000004100 */
[----:B------:R-:W-:Y:S01]  /*3270*/  @!P0 SHF.R.U32.HI R12, RZ, 0x10, R15 ;  /* 0x00000010ff0c8819 */ /* 0x000fe2000001160f */
[----:B------:R-:W-:Y:S01]  /*3280*/  @!P0 HADD2.F32 R13, -RZ, R61.H0_H0 ;  /* 0x2000003dff0d8230 */ /* 0x000fe20000004100 */
[--C-:B------:R-:W-:Y:S01]  /*3290*/  @!P0 SHF.R.U64 R15, R48, 0x10, R49.reuse ;  /* 0x00000010300f8819 */ /* 0x100fe20000001231 */
[----:B------:R-:W-:Y:S01]  /*32a0*/  @!P0 HADD2.F32 R6, -RZ, R6.H0_H0 ;  /* 0x20000006ff068230 */ /* 0x000fe20000004100 */
[----:B------:R-:W-:Y:S01]  /*32b0*/  @!P0 SHF.R.U32.HI R48, RZ, 0x10, R49 ;  /* 0x00000010ff308819 */ /* 0x000fe20000011631 */
[----:B------:R-:W-:Y:S02]  /*32c0*/  @!P0 HADD2.F32 R12, -RZ, R12.H0_H0 ;  /* 0x2000000cff0c8230 */ /* 0x000fe40000004100 */
[----:B------:R-:W-:Y:S01]  /*32d0*/  @!P0 HADD2.F32 R15, -RZ, R15.H0_H0 ;  /* 0x2000000fff0f8230 */ /* 0x000fe20000004100 */
[----:B-1----:R-:W-:Y:S02]  /*32e0*/  @!P0 MOV R4, R8 ;  /* 0x0000000800048202 */ /* 0x002fe40000000f00 */
[----:B------:R-:W-:Y:S03]  /*32f0*/  @!P0 MOV R3, R9 ;  /* 0x0000000900038202 */ /* 0x000fe60000000f00 */
[--C-:B------:R-:W-:Y:S02]  /*3300*/  @!P0 HADD2.F32 R7, -RZ, R4.reuse.H1_H1 ;  /* 0x30000004ff078230 */ /* 0x100fe40000004100 */
[----:B------:R-:W-:Y:S02]  /*3310*/  @!P0 HADD2.F32 R5, -RZ, R4.H0_H0 ;  /* 0x20000004ff058230 */ /* 0x000fe40000004100 */
[--C-:B------:R-:W-:Y:S02]  /*3320*/  @!P0 HADD2.F32 R14, -RZ, R3.reuse.H1_H1 ;  /* 0x30000003ff0e8230 */ /* 0x100fe40000004100 */
[----:B------:R-:W-:Y:S01]  /*3330*/  @!P0 HADD2.F32 R4, -RZ, R3.H0_H0 ;  /* 0x20000003ff048230 */ /* 0x000fe20000004100 */
[----:B------:R-:W-:Y:S02]  /*3340*/  @!P0 FMUL.FTZ R3, R7, R2 ;  /* 0x0000000207038220 */ /* 0x000fe40000410000 */
[-C--:B------:R-:W-:Y:S02]  /*3350*/  @!P0 FMUL.FTZ R20, R14, R6.reuse ;  /* 0x000000060e148220 */ /* 0x080fe40000410000 */
[CC--:B------:R-:W-:Y:S02]  /*3360*/  @!P0 FFMA.FTZ R45, R5.reuse, R13.reuse, -R3 ;  /* 0x0000000d052d8223 */ /* 0x0c0fe40000010803 */
[C---:B------:R-:W-:Y:S01]  /*3370*/  @!P0 FMUL.FTZ R3, R4.reuse, R6 ;  /* 0x0000000604038220 */ /* 0x040fe20000410000 */
[----:B------:R-:W-:Y:S01]  /*3380*/  @!P0 MOV R6, R10 ;  /* 0x0000000a00068202 */ /* 0x000fe20000000f00 */
[----:B------:R-:W-:Y:S02]  /*3390*/  @!P0 FMUL.FTZ R2, R5, R2 ;  /* 0x0000000205028220 */ /* 0x000fe40000410000 */
[----:B------:R-:W-:Y:S02]  /*33a0*/  @!P0 IMAD.MOV.U32 R5, RZ, RZ, R11 ;  /* 0x000000ffff058224 */ /* 0x000fe400078e000b */
[----:B------:R-:W-:Y:S01]  /*33b0*/  @!P0 FFMA.FTZ R2, R7, R13, R2 ;  /* 0x0000000d07028223 */ /* 0x000fe20000010002 */
[----:B------:R-:W-:Y:S01]  /*33c0*/  @!P0 HADD2.F32 R13, -RZ, R6.H1_H1 ;  /* 0x30000006ff0d8230 */ /* 0x000fe20000004100 */
[-C--:B------:R-:W-:Y:S01]  /*33d0*/  @!P0 FFMA.FTZ R43, R4, R15.reuse, -R20 ;  /* 0x0000000f042b8223 */ /* 0x080fe20000010814 */
[----:B------:R-:W-:Y:S01]  /*33e0*/  @!P0 HADD2.F32 R4, -RZ, R28.H1_H1 ;  /* 0x3000001cff048230 */ /* 0x000fe20000004100 */
[----:B------:R-:W-:Y:S01]  /*33f0*/  @!P0 FFMA.FTZ R3, R14, R15, R3 ;  /* 0x0000000f0e038223 */ /* 0x000fe20000010003 */
[----:B------:R-:W-:Y:S01]  /*3400*/  @!P0 F2FP.PACK_AB R2, R2, R45 ;  /* 0x0000002d0202823e */ /* 0x000fe200000000ff */
[----:B------:R-:W-:Y:S02]  /*3410*/  @!P0 HADD2.F32 R7, -RZ, R6.H0_H0 ;  /* 0x20000006ff078230 */ /* 0x000fe40000004100 */
[----:B------:R-:W-:Y:S01]  /*3420*/  @!P0 HADD2.F32 R6, -RZ, R5.H0_H0 ;  /* 0x20000005ff068230 */ /* 0x000fe20000004100 */
[----:B------:R-:W-:Y:S01]  /*3430*/  @!P0 F2FP.PACK_AB R3, R3, R43 ;  /* 0x0000002b0303823e */ /* 0x000fe200000000ff */
[----:B------:R-:W-:Y:S01]  /*3440*/  @!P0 HADD2.F32 R20, -RZ, R61.H1_H1 ;  /* 0x3000003dff148230 */ /* 0x000fe20000004100 */
[----:B------:R-:W-:Y:S01]  /*3450*/  @!P0 MOV R8, R2 ;  /* 0x0000000200088202 */ /* 0x000fe20000000f00 */
[----:B------:R-:W-:Y:S01]  /*3460*/  @!P0 HADD2.F32 R21, -RZ, R5.H1_H1 ;  /* 0x30000005ff158230 */ /* 0x000fe20000004100 */
[-C--:B------:R-:W-:Y:S01]  /*3470*/  @!P0 FMUL.FTZ R5, R13, R4.reuse ;  /* 0x000000040d058220 */ /* 0x080fe20000410000 */
[----:B------:R-:W-:Y:S01]  /*3480*/  @!P0 HADD2.F32 R28, -RZ, R48.H0_H0 ;  /* 0x20000030ff1c8230 */ /* 0x000fe20000004100 */
[----:B------:R-:W-:Y:S02]  /*3490*/  @!P0 FMUL.FTZ R4, R7, R4 ;  /* 0x0000000407048220 */ /* 0x000fe40000410000 */
[----:B------:R-:W-:Y:S02]  /*34a0*/  @!P0 FMUL.FTZ R40, R21, R12 ;  /* 0x0000000c15288220 */ /* 0x000fe40000410000 */
[----:B------:R-:W-:Y:S01]  /*34b0*/  @!P0 FFMA.FTZ R41, R7, R20, -R5 ;  /* 0x0000001407298223 */ /* 0x000fe20000010805 */
[----:B------:R-:W-:Y:S01]  /*34c0*/  IADD3.X R7, R46, R96, RZ, P1, !PT ;  /* 0x000000602e077210 */ /* 0x000fe20000ffe4ff */
[C---:B------:R-:W-:Y:S02]  /*34d0*/  @!P0 FMUL.FTZ R5, R6.reuse, R12 ;  /* 0x0000000c06058220 */ /* 0x040fe40000410000 */
[----:B------:R-:W-:Y:S02]  /*34e0*/  @!P0 FFMA.FTZ R4, R13, R20, R4 ;  /* 0x000000140d048223 */ /* 0x000fe40000010004 */
[-C--:B------:R-:W-:Y:S01]  /*34f0*/  @!P0 FFMA.FTZ R40, R6, R28.reuse, -R40 ;  /* 0x0000001c06288223 */ /* 0x080fe20000010828 */
[----:B------:R-:W-:Y:S01]  /*3500*/  LEA R6, P1, R39, c[0x0][0x1c8], 0x1 ;  /* 0x0000720027067a11 */ /* 0x000fe200078208ff */
[----:B------:R-:W-:Y:S01]  /*3510*/  @!P0 FFMA.FTZ R5, R21, R28, R5 ;  /* 0x0000001c15058223 */ /* 0x000fe20000010005 */
[----:B------:R-:W-:Y:S01]  /*3520*/  @!P0 F2FP.PACK_AB R4, R4, R41 ;  /* 0x000000290404823e */ /* 0x000fe200000000ff */
[----:B------:R-:W-:Y:S01]  /*3530*/  @!P0 IMAD.MOV.U32 R9, RZ, RZ, R3 ;  /* 0x000000ffff098224 */ /* 0x000fe200078e0003 */
[----:B------:R-:W-:Y:S02]  /*3540*/  LEA.HI.X R7, R39, c[0x0][0x1cc], R7, 0x1, P1 ;  /* 0x0000730027077a11 */ /* 0x000fe400008f0c07 */
[----:B------:R-:W-:Y:S02]  /*3550*/  @!P0 F2FP.PACK_AB R5, R5, R40 ;  /* 0x000000280505823e */ /* 0x000fe400000000ff */
[----:B------:R-:W-:Y:S02]  /*3560*/  @!P0 MOV R10, R4 ;  /* 0x00000004000a8202 */ /* 0x000fe40000000f00 */
[----:B------:R-:W-:Y:S05]  /*3570*/  @!P0 MOV R11, R5 ;  /* 0x00000005000b8202 */ /* 0x000fea0000000f00 */
[----:B------:R1:W-:Y:S02]  /*3580*/  STG.E.128 [R6.64], R8 ;  /* 0x0000000806007986 */ /* 0x0003e4000c101d0a */
.L_x_70:
[----:B------:R-:W-:Y:S05]  /*3590*/  BSYNC B0 ;  /* 0x0000000000007941 */ /* 0x000fea0003800000 */
.L_x_69:
[----:B------:R-:W-:Y:S11]  /*35a0*/  ISETP.NE.AND P0, PT, R100, RZ, PT ;  /* 0x000000ff6400720c */ /* 0x000ff60003f05270 */
[----:B------:R-:W-:Y:S02]  /*35b0*/  @!UPT UIADD3 URZ, URZ, URZ, URZ ;  /* 0x0000003f3f3ff290 */ /* 0x000fe4000fffe03f */
[----:B------:R-:W-:-:S05]  /*35c0*/  @!P0 BRA `(.L_x_68) ;  /* 0x0000037000008947 */ /* 0x000fca0003800000 */
[----:B------:R-:W-:Y:S01]  /*35d0*/  ISETP.GE.AND P0, PT, R36, c[0x0][0x27c], PT ;  /* 0x00009f0024007a0c */ /* 0x000fe20003f06270 */
[----:B-1----:R-:W1:Y:S01]  /*35e0*/  LDS.128 R8, [R97+0x4900] ;  /* 0x0049000061087984 */ /* 0x002e620000000c00 */
[----:B------:R-:W-:Y:S11]  /*35f0*/  IADD3 R21, P1, R44, R130, RZ ;  /* 0x000000822c157210 */ /* 0x000ff60007f3e0ff */
        /* <DEDUP_REMOVED lines=24> */
[--C-:B------:R-:W-:Y:S01]  /*3780*/  @!P0 HADD2.F32 R13, -RZ, R6.reuse.H1_H1 ;  /* 0x30000006ff0d8230 */ /* 0x100fe20000004100 */
[-C--:B------:R-:W-:Y:S01]  /*3790*/  @!P0 FFMA.FTZ R39, R4, R15.reuse, -R16 ;  /* 0x0000000f04278223 */ /* 0x080fe20000010810 */
[----:B------:R-:W-:Y:S01]  /*37a0*/  @!P0 HADD2.F32 R4, -RZ, R29.H1_H1 ;  /* 0x3000001dff048230 */ /* 0x000fe20000004100 */
[----:B------:R-:W-:Y:S01]  /*37b0*/  @!P0 FFMA.FTZ R3, R14, R15, R3 ;  /* 0x0000000f0e038223 */ /* 0x000fe20000010003 */
[----:B------:R-:W-:Y:S01]  /*37c0*/  @!P0 F2FP.PACK_AB R2, R2, R40 ;  /* 0x000000280202823e */ /* 0x000fe200000000ff */
[----:B------:R-:W-:Y:S02]  /*37d0*/  @!P0 HADD2.F32 R7, -RZ, R6.H0_H0 ;  /* 0x20000006ff078230 */ /* 0x000fe40000004100 */
[--C-:B------:R-:W-:Y:S01]  /*37e0*/  @!P0 HADD2.F32 R6, -RZ, R5.reuse.H0_H0 ;  /* 0x20000005ff068230 */ /* 0x100fe20000004100 */
[----:B------:R-:W-:Y:S01]  /*37f0*/  @!P0 F2FP.PACK_AB R3, R3, R39 ;  /* 0x000000270303823e */ /* 0x000fe200000000ff */
[----:B------:R-:W-:Y:S01]  /*3800*/  @!P0 HADD2.F32 R16, -RZ, R62.H1_H1 ;  /* 0x3000003eff108230 */ /* 0x000fe20000004100 */
[----:B------:R-:W-:Y:S01]  /*3810*/  @!P0 MOV R8, R2 ;  /* 0x0000000200088202 */ /* 0x000fe20000000f00 */
[----:B------:R-:W-:Y:S01]  /*3820*/  @!P0 HADD2.F32 R17, -RZ, R5.H1_H1 ;  /* 0x30000005ff118230 */ /* 0x000fe20000004100 */
[-C--:B------:R-:W-:Y:S02]  /*3830*/  @!P0 FMUL.FTZ R5, R13, R4.reuse ;  /* 0x000000040d058220 */ /* 0x080fe40000410000 */
        /* <DEDUP_REMOVED lines=16> */
.L_x_68:
[----:B------:R-:W-:Y:S05]  /*3940*/  BSYNC B1 ;  /* 0x0000000000017941 */ /* 0x000fea0003800000 */
.L_x_67:
[----:B------:R-:W-:Y:S01]  /*3950*/  BSSY B1, `(.L_x_71) ;  /* 0x000007a000017945 */ /* 0x000fe20003800000 */
[----:B------:R-:W-:-:S05]  /*3960*/  @P2 BRA `(.L_x_72) ;  /* 0x0000078000002947 */ /* 0x000fca0003800000 */
[----:B------:R-:W-:Y:S01]  /*3970*/  ISETP.NE.AND P0, PT, R99, RZ, PT ;  /* 0x000000ff6300720c */ /* 0x000fe20003f05270 */
[----:B------:R-:W-:Y:S01]  /*3980*/  BSSY B0, `(.L_x_73) ;  /* 0x000003c000007945 */ /* 0x000fe20003800000 */
[----:B------:R-:W-:Y:S04]  /*3990*/  IADD3 R39, P2, P1, R147, R86, R32 ;  /* 0x0000005693277210 */ /* 0x000fe8000795e020 */
[----:B------:R-:W-:Y:S07]  /*39a0*/  IADD3.X R40, R143, R91, R33, P2, P1 ;  /* 0x0000005b8f287210 */ /* 0x000fee00017e2421 */
[----:B------:R-:W-:-:S05]  /*39b0*/  @!P0 BRA `(.L_x_74) ;  /* 0x0000038000008947 */ /* 0x000fca0003800000 */
[----:B------:R-:W-:Y:S01]  /*39c0*/  ISETP.GE.AND P0, PT, R34, c[0x0][0x27c], PT ;  /* 0x00009f0022007a0c */ /* 0x000fe20003f06270 */
[----:B-1----:R-:W1:Y:S11]  /*39d0*/  LDS.128 R8, [R98+0x5900] ;  /* 0x0059000062087984 */ /* 0x002e760000000c00 */
[----:B------:R-:W-:Y:S01]  /*39e0*/  @!UPT UIADD3 URZ, URZ, URZ, URZ ;  /* 0x0000003f3f3ff290 */ /* 0x000fe2000fffe03f */
[----:B------:R-:W-:Y:S01]  /*39f0*/  @!P0 SHF.R.U64 R6, R18, 0x10, R19 ;  /* 0x0000001012068819 */ /* 0x000fe20000001213 */
[----:B------:R-:W-:Y:S01]  /*3a00*/  @!P0 HADD2.F32 R2, -RZ, R30.H0_H0 ;  /* 0x2000001eff028230 */ /* 0x000fe20000004100 */
[----:B------:R-:W-:Y:S01]  /*3a10*/  @!P0 SHF.R.U64 R15, R52, 0x10, R53 ;  /* 0x00000010340f8819 */ /* 0x000fe20000001235 */
[----:B------:R-:W-:Y:S01]  /*3a20*/  @!P0 HADD2.F32 R13, -RZ, R63.H0_H0 ;  /* 0x2000003fff0d8230 */ /* 0x000fe20000004100 */
[----:B------:R-:W-:Y:S01]  /*3a30*/  @!P0 SHF.R.U32.HI R12, RZ, 0x10, R19 ;  /* 0x00000010ff0c8819 */ /* 0x000fe20000011613 */
[----:B------:R-:W-:Y:S01]  /*3a40*/  @!P0 HADD2.F32 R6, -RZ, R6.H0_H0 ;  /* 0x20000006ff068230 */ /* 0x000fe20000004100 */
[----:B------:R-:W-:Y:S01]  /*3a50*/  @!P0 SHF.R.U32.HI R18, RZ, 0x10, R53 ;  /* 0x00000010ff128819 */ /* 0x000fe20000011635 */
[----:B------:R-:W-:Y:S01]  /*3a60*/  @!P0 HADD2.F32 R15, -RZ, R15.H0_H0 ;  /* 0x2000000fff0f8230 */ /* 0x000fe20000004100 */
[----:B------:R-:W-:Y:S01]  /*3a70*/  IADD3 R19, P1, R39, R94, RZ ;  /* 0x0000005e27137210 */ /* 0x000fe20007f3e0ff */
        /* <DEDUP_REMOVED lines=44> */
.L_x_74:
[----:B------:R-:W-:Y:S05]  /*3d40*/  BSYNC B0 ;  /* 0x0000000000007941 */ /* 0x000fea0003800000 */
.L_x_73:
        /* <DEDUP_REMOVED lines=58> */
.L_x_72:
[----:B------:R-:W-:Y:S05]  /*40f0*/  BSYNC B1 ;  /* 0x0000000000017941 */ /* 0x000fea0003800000 */
.L_x_71:
[----:B------:R-:W-:-:S05]  /*4100*/  @P5 BRA `(.L_x_75) ;  /* 0x0000305000005947 */ /* 0x000fca0003800000 */
[----:B------:R-:W-:Y:S01]  /*4110*/  ISETP.NE.AND P0, PT, R99, RZ, PT ;  /* 0x000000ff6300720c */ /* 0x000fe20003f05270 */
[----:B------:R-:W-:Y:S01]  /*4120*/  BSSY B0, `(.L_x_76) ;  /* 0x000003b000007945 */ /* 0x000fe20003800000 */
[----:B------:R-:W-:Y:S04]  /*4130*/  IADD3 R28, P2, P1, R160, R86, R32 ;  /* 0x00000056a01c7210 */ /* 0x000fe8000795e020 */
[----:B------:R-:W-:Y:S07]  /*4140*/  IADD3.X R29, R157, R91, R33, P2, P1 ;  /* 0x0000005b9d1d7210 */ /* 0x000fee00017e2421 */
        /* <DEDUP_REMOVED lines=56> */
.L_x_77:
[----:B------:R-:W-:Y:S05]  /*44d0*/  BSYNC B0 ;  /* 0x0000000000007941 */ /* 0x000fea0003800000 */
.L_x_76:
        /* <DEDUP_REMOVED lines=57> */
[----:B------:R1:W-:Y:S01]  /*4870*/  STG.E.128 [R6.64], R8 ;  /* 0x0000000806007986 */ /* 0x0003e2000c101d0a */
[----:B------:R-:W-:-:S05]  /*4880*/  BRA `(.L_x_75) ;  /* 0x000028d000007947 */ /* 0x000fca0003800000 */
.L_x_54:
[-C--:B------:R-:W-:Y:S01]  /*4890*/  ISETP.GE.AND P0, PT, R171, R78.reuse, PT ;  /* 0x0000004eab00720c */ /* 0x080fe20003f06270 */
[----:B------:R-:W-:Y:S01]  /*48a0*/  CS2R R62, SRZ ;  /* 0x00000000003e7805 */ /* 0x000fe2000001ff00 */
[----:B------:R-:W-:Y:S01]  /*48b0*/  ISETP.NE.AND P4, PT, R99, RZ, PT ;  /* 0x000000ff6300720c */ /* 0x000fe20003f85270 */
[----:B------:R-:W-:Y:S01]  /*48c0*/  CS2R R60, SRZ ;  /* 0x00000000003c7805 */ /* 0x000fe2000001ff00 */
[----:B------:R-:W-:Y:S01]  /*48d0*/  ISETP.GE.OR P2, PT, R32, c[0x0][0x27c], P0 ;  /* 0x00009f0020007a0c */ /* 0x000fe20000746670 */
[----:B------:R-:W-:Y:S01]  /*48e0*/  CS2R R22, SRZ ;  /* 0x0000000000167805 */ /* 0x000fe2000001ff00 */
[----:B------:R-:W-:Y:S01]  /*48f0*/  ISETP.GE.AND P0, PT, R170, R78, PT ;  /* 0x0000004eaa00720c */ /* 0x000fe20003f06270 */
[----:B------:R-:W-:Y:S01]  /*4900*/  CS2R R20, SRZ ;  /* 0x0000000000147805 */ /* 0x000fe2000001ff00 */
[----:B------:R-:W-:Y:S01]  /*4910*/  CS2R R66, SRZ ;  /* 0x0000000000427805 */ /* 0x000fe2000001ff00 */
[----:B------:R-:W-:Y:S01]  /*4920*/  CS2R R64, SRZ ;  /* 0x0000000000407805 */ /* 0x000fe2000001ff00 */
[----:B------:R-:W-:Y:S01]  /*4930*/  ISETP.GE.OR P3, PT, R32, c[0x0][0x27c], P0 ;  /* 0x00009f0020007a0c */ /* 0x000fe20000766670 */
[----:B------:R-:W-:Y:S01]  /*4940*/  CS2R R26, SRZ ;  /* 0x00000000001a7805 */ /* 0x000fe2000001ff00 */
[----:B------:R-:W-:Y:S01]  /*4950*/  CS2R R24, SRZ ;  /* 0x0000000000187805 */ /* 0x000fe2000001ff00 */
[----:B------:R-:W-:Y:S01]  /*4960*/  CS2R R70, SRZ ;  /* 0x0000000000467805 */ /* 0x000fe2000001ff00 */
[----:B------:R-:W-:Y:S01]  /*4970*/  CS2R R68, SRZ ;  /* 0x0000000000447805 */ /* 0x000fe2000001ff00 */
[----:B------:R-:W-:Y:S01]  /*4980*/  CS2R R30, SRZ ;  /* 0x00000000001e7805 */ /* 0x000fe2000001ff00 */
[----:B------:R-:W-:Y:S01]  /*4990*/  CS2R R28, SRZ ;  /* 0x00000000001c7805 */ /* 0x000fe2000001ff00 */
[----:B------:R-:W-:Y:S01]  /*49a0*/  @!P2 IADD3 R3, P1, P0, R112, R10, R214 ;  /* 0x0000000a7003a210 */ /* 0x000fe2000783e0d6 */
[----:B------:R-:W-:Y:S01]  /*49b0*/  CS2R R46, SRZ ;  /* 0x00000000002e7805 */ /* 0x000fe2000001ff00 */
[----:B------:R-:W-:Y:S01]  /*49c0*/  CS2R R44, SRZ ;  /* 0x00000000002c7805 */ /* 0x000fe2000001ff00 */
[----:B------:R-:W-:Y:S01]  /*49d0*/  BSSY B0, `(.L_x_78) ;  /* 0x00000cb000007945 */ /* 0x000fe20003800000 */
[----:B------:R-:W-:Y:S02]  /*49e0*/  @!P2 IADD3.X R4, R128, R38, R186, P1, P0 ;  /* 0x000000268004a210 */ /* 0x000fe40000fe04ba */
[----:B------:R-:W-:Y:S04]  /*49f0*/  @!P2 IADD3 R5, P1, P0, R110, R8, R211 ;  /* 0x000000086e05a210 */ /* 0x000fe8000783e0d3 */
[----:B------:R-:W-:Y:S02]  /*4a00*/  @!P2 IADD3.X R9, R125, R37, R187, P1, P0 ;  /* 0x000000257d09a210 */ /* 0x000fe40000fe04bb */
[----:B------:R-:W-:Y:S04]  /*4a10*/  @!P3 IADD3 R6, P1, P0, R112, R212, R10 ;  /* 0x000000d47006b210 */ /* 0x000fe8000783e00a */
[----:B------:R-:W-:Y:S02]  /*4a20*/  @!P3 IADD3.X R11, R128, R173, R38, P1, P0 ;  /* 0x000000ad800bb210 */ /* 0x000fe40000fe0426 */
[C---:B------:R-:W-:Y:S04]  /*4a30*/  @!P2 LEA R2, P0, R3.reuse, c[0x0][0x270], 0x1 ;  /* 0x00009c000302aa11 */ /* 0x040fe800078008ff */
[----:B------:R-:W-:Y:S02]  /*4a40*/  @!P2 LEA.HI.X R3, R3, c[0x0][0x274], R4, 0x1, P0 ;  /* 0x00009d000303aa11 */ /* 0x000fe400000f0c04 */
[----:B------:R-:W-:Y:S03]  /*4a50*/  @!P3 IADD3 R7, P1, P0, R110, R213, R8 ;  /* 0x000000d56e07b210 */ /* 0x000fe6000783e008 */
[----:B------:R1:W2:Y:S01]  /*4a60*/  @!P2 LDG.E.128 R60, [R2.64] ;  /* 0x0000000a023ca981 */ /* 0x0002a2000c1e1d00 */
[----:B------:R-:W-:Y:S02]  /*4a70*/  @!P3 IADD3.X R12, R125, R185, R37, P1, P0 ;  /* 0x000000b97d0cb210 */ /* 0x000fe40000fe0425 */
[----:B------:R-:W-:Y:S02]  /*4a80*/  ISETP.GE.AND P0, PT, R169, R78, PT ;  /* 0x0000004ea900720c */ /* 0x000fe40003f06270 */
[C---:B------:R-:W-:Y:S04]  /*4a90*/  @!P2 LEA R4, P1, R5.reuse, c[0x0][0x288], 0x1 ;  /* 0x0000a2000504aa11 */ /* 0x040fe800078208ff */
[----:B------:R-:W-:Y:S02]  /*4aa0*/  @!P2 LEA.HI.X R5, R5, c[0x0][0x28c], R9, 0x1, P1 ;  /* 0x0000a3000505aa11 */ /* 0x000fe400008f0c09 */
[----:B------:R-:W-:Y:S03]  /*4ab0*/  ISETP.GE.OR P1, PT, R32, c[0x0][0x27c], P0 ;  /* 0x00009f0020007a0c */ /* 0x000fe60000726670 */
[----:B------:R3:W4:Y:S01]  /*4ac0*/  @!P2 LDG.E.128 R20, [R4.64] ;  /* 0x0000000a0414a981 */ /* 0x000722000c1e1d00 */
[C---:B-1----:R-:W-:Y:S04]  /*4ad0*/  @!P3 LEA R2, P0, R6.reuse, c[0x0][0x270], 0x1 ;  /* 0x00009c000602ba11 */ /* 0x042fe800078008ff */
[----:B------:R-:W-:Y:S02]  /*4ae0*/  @!P3 LEA.HI.X R3, R6, c[0x0][0x274], R11, 0x1, P0 ;  /* 0x00009d000603ba11 */ /* 0x000fe400000f0c0b */
[C---:B------:R-:W-:Y:S03]  /*4af0*/  @!P3 LEA R6, P0, R7.reuse, c[0x0][0x288], 0x1 ;  /* 0x0000a2000706ba11 */ /* 0x040fe600078008ff */
[----:B------:R1:W4:Y:S01]  /*4b00*/  @!P3 LDG.E.128 R64, [R2.64] ;  /* 0x0000000a0240b981 */ /* 0x000322000c1e1d00 */
[----:B------:R-:W-:Y:S02]  /*4b10*/  @!P3 LEA.HI.X R7, R7, c[0x0][0x28c], R12, 0x1, P0 ;  /* 0x0000a3000707ba11 */ /* 0x000fe400000f0c0c */
[----:B---3--:R-:W-:Y:S05]  /*4b20*/  @!P1 IADD3 R4, P2, P0, R112, R208, R10 ;  /* 0x000000d070049210 */ /* 0x008fea000785e00a */
[----:B------:R3:W4:Y:S01]  /*4b30*/  @!P3 LDG.E.128 R24, [R6.64] ;  /* 0x0000000a0618b981 */ /* 0x000722000c1e1d00 */
[----:B-1----:R-:W-:Y:S02]  /*4b40*/  @!P1 IADD3.X R3, R128, R133, R38, P2, P0 ;  /* 0x0000008580039210 */ /* 0x002fe400017e0426 */
[----:B------:R-:W-:Y:S02]  /*4b50*/  @!P1 LEA R2, P0, R4, c[0x0][0x270], 0x1 ;  /* 0x00009c0004029a11 */ /* 0x000fe400078008ff */
[----:B------:R-:W-:Y:S02]  /*4b60*/  @!P1 IADD3 R5, P3, P2, R110, R206, R8 ;  /* 0x000000ce6e059210 */ /* 0x000fe40007a7e008 */
[----:B------:R-:W-:Y:S02]  /*4b70*/  @!P1 LEA.HI.X R3, R4, c[0x0][0x274], R3, 0x1, P0 ;  /* 0x00009d0004039a11 */ /* 0x000fe400000f0c03 */
[----:B---3--:R-:W-:Y:S02]  /*4b80*/  @!P1 IADD3.X R6, R125, R132, R37, P3, P2 ;  /* 0x000000847d069210 */ /* 0x008fe40001fe4425 */
[C---:B------:R-:W-:Y:S01]  /*4b90*/  @!P1 LEA R4, P2, R5.reuse, c[0x0][0x288], 0x1 ;  /* 0x0000a20005049a11 */ /* 0x040fe200078408ff */
[----:B------:R1:W3:Y:S01]  /*4ba0*/  @!P1 LDG.E.128 R68, [R2.64] ;  /* 0x0000000a02449981 */ /* 0x0002e2000c1e1d00 */
[----:B------:R-:W-:Y:S02]  /*4bb0*/  ISETP.GE.AND P0, PT, R102, R78, PT ;  /* 0x0000004e6600720c */ /* 0x000fe40003f06270 */
[----:B------:R-:W-:Y:S02]  /*4bc0*/  @!P1 LEA.HI.X R5, R5, c[0x0][0x28c], R6, 0x1, P2 ;  /* 0x0000a30005059a11 */ /* 0x000fe400010f0c06 */
[----:B------:R-:W-:Y:S01]  /*4bd0*/  ISETP.GE.OR P0, PT, R32, c[0x0][0x27c], P0 ;  /* 0x00009f0020007a0c */ /* 0x000fe20000706670 */
[----:B------:R-:W-:Y:S02]  /*4be0*/  CS2R R6, SRZ ;  /* 0x0000000000067805 */ /* 0x000fe4000001ff00 */
[----:B------:R1:W3:Y:S10]  /*4bf0*/  @!P1 LDG.E.128 R28, [R4.64] ;  /* 0x0000000a041c9981 */ /* 0x0002f4000c1e1d00 */
[----:B------:R-:W-:Y:S05]  /*4c00*/  @!P0 IADD3 R10, P3, R112, R10, RZ ;  /* 0x0000000a700a8210 */ /* 0x000fea0007f7e0ff */
[----:B------:R-:W-:Y:S01]  /*4c10*/  @!P0 IMAD.X R38, R38, 0x1, R128, P3 ;  /* 0x0000000126268824 */ /* 0x000fe200018e0680 */
[----:B-1----:R-:W-:Y:S04]  /*4c20*/  @!P0 IADD3 R3, P2, R110, R8, RZ ;  /* 0x000000086e038210 */ /* 0x002fe80007f5e0ff */
[----:B------:R-:W-:Y:S01]  /*4c30*/  @!P0 LEA R2, P1, R3, c[0x0][0x288], 0x1 ;  /* 0x0000a20003028a11 */ /* 0x000fe200078208ff */
[----:B------:R-:W-:Y:S01]  /*4c40*/  @!P0 IMAD.X R37, R37, 0x1, R125, P2 ;  /* 0x0000000125258824 */ /* 0x000fe200010e067d */
[C---:B------:R-:W-:Y:S01]  /*4c50*/  @!P0 LEA R8, P2, R10.reuse, c[0x0][0x270], 0x1 ;  /* 0x00009c000a088a11 */ /* 0x040fe200078408ff */
[----:B------:R-:W-:Y:S03]  /*4c60*/  CS2R R4, SRZ ;  /* 0x0000000000047805 */ /* 0x000fe6000001ff00 */
[----:B------:R-:W-:Y:S02]  /*4c70*/  @!P0 LEA.HI.X R9, R10, c[0x0][0x274], R38, 0x1, P2 ;  /* 0x00009d000a098a11 */ /* 0x000fe400010f0c26 */
[----:B------:R-:W-:Y:S02]  /*4c80*/  @!P0 LEA.HI.X R3, R3, c[0x0][0x28c], R37, 0x1, P1 ;  /* 0x0000a30003038a11 */ /* 0x000fe400008f0c25 */
[----:B------:R-:W-:Y:S01]  /*4c90*/  ISETP.GE.OR P1, PT, R102, R78, !P4 ;  /* 0x0000004e6600720c */ /* 0x000fe20006726670 */
[----:B------:R1:W5:Y:S08]  /*4ca0*/  @!P0 LDG.E.128 R44, [R8.64] ;  /* 0x0000000a082c8981 */ /* 0x000370000c1e1d00 */
[----:B------:R2:W5:Y:S01]  /*4cb0*/  @!P0 LDG.E.128 R4, [R2.64] ;  /* 0x0000000a02048981 */ /* 0x000562000c1e1d00 */
[----:B------:R-:W-:Y:S01]  /*4cc0*/  ISETP.GE.AND P0, PT, R32, c[0x0][0x27c], PT ;  /* 0x00009f0020007a0c */ /* 0x000fe20003f06270 */
[----:B--2---:R-:W-:Y:S02]  /*4cd0*/  IMAD.MOV.U32 R2, RZ, RZ, R62 ;  /* 0x000000ffff027224 */ /* 0x004fe400078e003e */
[----:B-1----:R-:W-:Y:S02]  /*4ce0*/  IMAD.MOV.U32 R9, RZ, RZ, R63 ;  /* 0x000000ffff097224 */ /* 0x002fe400078e003f */
[----:B------:R-:W-:Y:S02]  /*4cf0*/  IMAD.MOV.U32 R8, RZ, RZ, R60 ;  /* 0x000000ffff087224 */ /* 0x000fe400078e003c */
[----:B------:R-:W-:Y:S01]  /*4d00*/  IMAD.MOV.U32 R3, RZ, RZ, R61 ;  /* 0x000000ffff037224 */ /* 0x000fe200078e003d */
[----:B------:R-:W-:Y:S04]  /*4d10*/  PRMT R73, R9, 0x5410, R2 ;  /* 0x0000541009497816 */ /* 0x000fe80000000002 */
[----:B------:R-:W-:Y:S01]  /*4d20*/  PRMT R72, R8, 0x5410, R3 ;  /* 0x0000541008487816 */ /* 0x000fe20000000003 */
[----:B----4-:R-:W-:Y:S02]  /*4d30*/  IMAD.MOV.U32 R2, RZ, RZ, R22 ;  /* 0x000000ffff027224 */ /* 0x010fe400078e0016 */
[----:B------:R-:W-:Y:S02]  /*4d40*/  IMAD.MOV.U32 R8, RZ, RZ, R23 ;  /* 0x000000ffff087224 */ /* 0x000fe400078e0017 */
[----:B------:R-:W-:Y:S03]  /*4d50*/  IMAD.MOV.U32 R3, RZ, RZ, R20 ;  /* 0x000000ffff037224 */ /* 0x000fe600078e0014 */
[----:B------:R-:W-:Y:S01]  /*4d60*/  PRMT R37, R8, 0x5410, R2 ;  /* 0x0000541008257816 */ /* 0x000fe20000000002 */
[----:B------:R-:W-:Y:S05]  /*4d70*/  IMAD.MOV.U32 R2, RZ, RZ, R21 ;  /* 0x000000ffff027224 */ /* 0x000fea00078e0015 */
[----:B------:R-:W-:Y:S01]  /*4d80*/  PRMT R15, R3, 0x5410, R2 ;  /* 0x00005410030f7816 */ /* 0x000fe20000000002 */
[----:B------:R-:W-:Y:S02]  /*4d90*/  IMAD.MOV.U32 R8, RZ, RZ, R66 ;  /* 0x000000ffff087224 */ /* 0x000fe400078e0042 */
[----:B------:R-:W-:Y:S02]  /*4da0*/  IMAD.MOV.U32 R2, RZ, RZ, R67 ;  /* 0x000000ffff027224 */ /* 0x000fe400078e0043 */
[----:B------:R-:W-:Y:S03]  /*4db0*/  IMAD.MOV.U32 R3, RZ, RZ, R65 ;  /* 0x000000ffff037224 */ /* 0x000fe600078e0041 */
[----:B------:R-:W-:Y:S01]  /*4dc0*/  PRMT R75, R2, 0x5410, R8 ;  /* 0x00005410024b7816 */ /* 0x000fe20000000008 */
[----:B------:R-:W-:Y:S02]  /*4dd0*/  IMAD.MOV.U32 R8, RZ, RZ, R64 ;  /* 0x000000ffff087224 */ /* 0x000fe400078e0040 */
[----:B------:R-:W-:Y:S03]  /*4de0*/  IMAD.MOV.U32 R2, RZ, RZ, R26 ;  /* 0x000000ffff027224 */ /* 0x000fe600078e001a */
[----:B------:R-:W-:Y:S01]  /*4df0*/  PRMT R74, R8, 0x5410, R3 ;  /* 0x00005410084a7816 */ /* 0x000fe20000000003 */
[----:B------:R-:W-:Y:S02]  /*4e00*/  IMAD.MOV.U32 R8, RZ, RZ, R27 ;  /* 0x000000ffff087224 */ /* 0x000fe400078e001b */
[----:B------:R-:W-:Y:S03]  /*4e10*/  IMAD.MOV.U32 R3, RZ, RZ, R24 ;  /* 0x000000ffff037224 */ /* 0x000fe600078e0018 */
[----:B------:R-:W-:Y:S01]  /*4e20*/  PRMT R39, R8, 0x5410, R2 ;  /* 0x0000541008277816 */ /* 0x000fe20000000002 */
[----:B------:R-:W-:Y:S05]  /*4e30*/  IMAD.MOV.U32 R2, RZ, RZ, R25 ;  /* 0x000000ffff027224 */ /* 0x000fea00078e0019 */
[----:B------:R-:W-:Y:S01]  /*4e40*/  PRMT R38, R3, 0x5410, R2 ;  /* 0x0000541003267816 */ /* 0x000fe20000000002 */
[----:B---3--:R-:W-:Y:S02]  /*4e50*/  IMAD.MOV.U32 R9, RZ, RZ, R70 ;  /* 0x000000ffff097224 */ /* 0x008fe400078e0046 */
[----:B------:R-:W-:Y:S02]  /*4e60*/  IMAD.MOV.U32 R8, RZ, RZ, R71 ;  /* 0x000000ffff087224 */ /* 0x000fe400078e0047 */
[----:B------:R-:W-:Y:S02]  /*4e70*/  IMAD.MOV.U32 R3, RZ, RZ, R68 ;  /* 0x000000ffff037224 */ /* 0x000fe400078e0044 */
[----:B------:R-:W-:Y:S01]  /*4e80*/  IMAD.MOV.U32 R2, RZ, RZ, R69 ;  /* 0x000000ffff027224 */ /* 0x000fe200078e0045 */
[----:B------:R-:W-:Y:S01]  /*4e90*/  PRMT R77, R8, 0x5410, R9 ;  /* 0x00005410084d7816 */ /* 0x000fe20000000009 */
[----:B------:R-:W-:Y:S02]  /*4ea0*/  IMAD.MOV.U32 R9, RZ, RZ, R30 ;  /* 0x000000ffff097224 */ /* 0x000fe400078e001e */
[----:B------:R-:W-:Y:S01]  /*4eb0*/  IMAD.MOV.U32 R8, RZ, RZ, R31 ;  /* 0x000000ffff087224 */ /* 0x000fe200078e001f */
[----:B------:R-:W-:Y:S01]  /*4ec0*/  PRMT R76, R2, 0x5410, R3 ;  /* 0x00005410024c7816 */ /* 0x000fe20000000003 */
[----:B------:R-:W-:Y:S02]  /*4ed0*/  IMAD.MOV.U32 R3, RZ, RZ, R28 ;  /* 0x000000ffff037224 */ /* 0x000fe400078e001c */
[----:B------:R-:W-:Y:S01]  /*4ee0*/  IMAD.MOV.U32 R2, RZ, RZ, R29 ;  /* 0x000000ffff027224 */ /* 0x000fe200078e001d */
[----:B------:R-:W-:Y:S04]  /*4ef0*/  PRMT R41, R8, 0x5410, R9 ;  /* 0x0000541008297816 */ /* 0x000fe80000000009 */
[----:B------:R-:W-:Y:S01]  /*4f00*/  PRMT R40, R2, 0x5410, R3 ;  /* 0x0000541002287816 */ /* 0x000fe20000000003 */
[----:B------:R-:W-:-:S05]  /*4f10*/  @P1 BRA `(.L_x_79) ;  /* 0x0000076000001947 */ /* 0x000fca0003800000 */
[----:B-----5:R-:W-:Y:S01]  /*4f20*/  IMAD.MOV.U32 R13, RZ, RZ, R7 ;  /* 0x000000ffff0d7224 */ /* 0x020fe200078e0007 */
[----:B------:R-:W-:Y:S01]  /*4f30*/  IADD3 R3, P1, R188, R86, RZ ;  /* 0x00000056bc037210 */ /* 0x000fe20007f3e0ff */
[----:B------:R-:W-:Y:S01]  /*4f40*/  LDS.128 R56, [R151+0x3900] ;  /* 0x0039000097387984 */ /* 0x000fe20000000c00 */
[----:B------:R-:W-:Y:S01]  /*4f50*/  @!P0 SHF.R.U32.HI R11, RZ, 0x10, R5 ;  /* 0x00000010ff0b8819 */ /* 0x000fe20000011605 */
[----:B------:R-:W-:Y:S01]  /*4f60*/  IMAD.MOV.U32 R54, RZ, RZ, R47 ;  /* 0x000000ffff367224 */ /* 0x000fe200078e002f */
[----:B------:R-:W-:Y:S02]  /*4f70*/  IADD3.X R2, R91, R145, RZ, P1, !PT ;  /* 0x000000915b027210 */ /* 0x000fe40000ffe4ff */
[----:B------:R-:W-:Y:S02]  /*4f80*/  IADD3 R8, P2, P1, R94, R3, R121 ;  /* 0x000000035e087210 */ /* 0x000fe4000795e079 */
[----:B------:R-:W-:Y:S01]  /*4f90*/  @!P0 SHF.R.U64 R51, R44, 0x10, R45 ;  /* 0x000000102c338819 */ /* 0x000fe2000000122d */
[----:B------:R-:W1:Y:S01]  /*4fa0*/  LDS.128 R16, [R155+0x3900] ;  /* 0x003900009b107984 */ /* 0x000e620000000c00 */
[-C--:B------:R-:W-:Y:S02]  /*4fb0*/  IADD3.X R43, R96, R2.reuse, R127, P2, P1 ;  /* 0x00000002602b7210 */ /* 0x080fe400017e247f */
[----:B------:R-:W-:Y:S02]  /*4fc0*/  ISETP.GE.AND P1, PT, R101, c[0x0][0x1d4], PT ;  /* 0x0000750065007a0c */ /* 0x000fe40003f26270 */
[----:B------:R-:W-:Y:S02]  /*4fd0*/  @!P0 SHF.R.U64 R10, R4, 0x10, R5 ;  /* 0x00000010040a8819 */ /* 0x000fe40000001205 */
[----:B------:R-:W-:Y:S02]  /*4fe0*/  MOV R48, R45 ;  /* 0x0000002d00307202 */ /* 0x000fe40000000f00 */
[----:B------:R-:W-:Y:S02]  /*4ff0*/  @!P0 SHF.R.U32.HI R14, RZ, 0x10, R7 ;  /* 0x00000010ff0e8819 */ /* 0x000fe40000011607 */
[----:B------:R-:W-:Y:S02]  /*5000*/  @!P0 SHF.R.U32.HI R50, RZ, 0x10, R45 ;  /* 0x00000010ff328819 */ /* 0x000fe4000001162d */
[----:B------:R-:W-:Y:S01]  /*5010*/  @!P0 SHF.R.U64 R12, R6, 0x10, R7 ;  /* 0x00000010060c8819 */ /* 0x000fe20000001207 */
[----:B------:R-:W-:Y:S01]  /*5020*/  @!P0 HADD2.F32 R6, -RZ, R6.H0_H0 ;  /* 0x20000006ff068230 */ /* 0x000fe20000004100 */
[----:B------:R-:W-:Y:S02]  /*5030*/  @!P0 SHF.R.U64 R52, R46, 0x10, R47 ;  /* 0x000000102e348819 */ /* 0x000fe4000000122f */
[----:B------:R-:W-:Y:S02]  /*5040*/  @!P1 IADD3 R9, P3, P2, R94, R3, R101 ;  /* 0x000000035e099210 */ /* 0x000fe40007a7e065 */
[----:B------:R-:W-:Y:S01]  /*5050*/  MOV R3, R5 ;  /* 0x0000000500037202 */ /* 0x000fe20000000f00 */
[----:B------:R-:W-:Y:S01]  /*5060*/  IMAD.MOV.U32 R5, RZ, RZ, R44 ;  /* 0x000000ffff057224 */ /* 0x000fe200078e002c */
[----:B------:R-:W-:Y:S01]  /*5070*/  @!P1 IADD3.X R49, R96, R2, R126, P3, P2 ;  /* 0x0000000260319210 */ /* 0x000fe20001fe447e */
[----:B------:R-:W-:Y:S01]  /*5080*/  IMAD.MOV.U32 R2, RZ, RZ, R4 ;  /* 0x000000ffff027224 */ /* 0x000fe200078e0004 */
[C---:B------:R-:W-:Y:S01]  /*5090*/  LEA R82, P2, R8.reuse, c[0x0][0x1c8], 0x1 ;  /* 0x0000720008527a11 */ /* 0x040fe200078408ff */
[----:B------:R-:W-:Y:S01]  /*50a0*/  @!P0 HADD2.F32 R3, -RZ, R3.H0_H0 ;  /* 0x20000003ff038230 */ /* 0x000fe20000004100 */
[----:B------:R-:W-:Y:S01]  /*50b0*/  MOV R53, R46 ;  /* 0x0000002e00357202 */ /* 0x000fe20000000f00 */
[----:B------:R-:W-:Y:S01]  /*50c0*/  @!P0 HADD2.F32 R46, -RZ, R48.H0_H0 ;  /* 0x20000030ff2e8230 */ /* 0x000fe20000004100 */
[----:B------:R-:W-:Y:S01]  /*50d0*/  LEA.HI.X R83, R8, c[0x0][0x1cc], R43, 0x1, P2 ;  /* 0x0000730008537a11 */ /* 0x000fe200010f0c2b */
[----:B------:R-:W-:Y:S01]  /*50e0*/  @!P0 HADD2.F32 R2, -RZ, R2.H0_H0 ;  /* 0x20000002ff028230 */ /* 0x000fe20000004100 */
[C---:B------:R-:W-:Y:S01]  /*50f0*/  @!P1 LEA R80, P2, R9.reuse, c[0x0][0x1c8], 0x1 ;  /* 0x0000720009509a11 */ /* 0x040fe200078408ff */
[----:B------:R-:W-:Y:S01]  /*5100*/  @!P0 HADD2.F32 R43, -RZ, R5.H0_H0 ;  /* 0x20000005ff2b8230 */ /* 0x000fe20000004100 */
[----:B------:R-:W-:Y:S01]  /*5110*/  @!P0 SHF.R.U32.HI R55, RZ, 0x10, R47 ;  /* 0x00000010ff378819 */ /* 0x000fe2000001162f */
[----:B------:R-:W-:Y:S01]  /*5120*/  @!P0 HADD2.F32 R48, -RZ, R50.H0_H0 ;  /* 0x20000032ff308230 */ /* 0x000fe20000004100 */
[----:B------:R-:W-:Y:S01]  /*5130*/  @!P1 LEA.HI.X R81, R9, c[0x0][0x1cc], R49, 0x1, P2 ;  /* 0x0000730009519a11 */ /* 0x000fe200010f0c31 */
[----:B------:R-:W-:Y:S02]  /*5140*/  @!P0 HADD2.F32 R52, -RZ, R52.H0_H0 ;  /* 0x20000034ff348230 */ /* 0x000fe40000004100 */
[----:B------:R-:W-:Y:S01]  /*5150*/  @!P0 HADD2.F32 R50, -RZ, R53.H0_H0 ;  /* 0x20000035ff328230 */ /* 0x000fe20000004100 */
[----:B-1----:R-:W-:Y:S01]  /*5160*/  @!P0 IMAD.MOV.U32 R9, RZ, RZ, R16 ;  /* 0x000000ffff098224 */ /* 0x002fe200078e0010 */
[----:B------:R-:W-:Y:S02]  /*5170*/  @!P0 MOV R49, R56 ;  /* 0x0000003800318202 */ /* 0x000fe40000000f00 */
[----:B------:R-:W-:Y:S02]  /*5180*/  @!P0 MOV R44, R57 ;  /* 0x00000039002c8202 */ /* 0x000fe40000000f00 */
[----:B------:R-:W-:Y:S01]  /*5190*/  @!P0 MOV R8, R17 ;  /* 0x0000001100088202 */ /* 0x000fe20000000f00 */
[----:B------:R-:W-:Y:S02]  /*51a0*/  @!P0 HADD2.F32 R7, -RZ, R49.H0_H0 ;  /* 0x20000031ff078230 */ /* 0x000fe40000004100 */
[----:B------:R-:W-:Y:S02]  /*51b0*/  @!P0 HADD2.F32 R45, -RZ, R44.H0_H0 ;  /* 0x2000002cff2d8230 */ /* 0x000fe40000004100 */
[--C-:B------:R-:W-:Y:S01]  /*51c0*/  @!P0 HADD2.F32 R4, -RZ, R9.reuse.H0_H0 ;  /* 0x20000009ff048230 */ /* 0x100fe20000004100 */
[-C--:B------:R-:W-:Y:S01]  /*51d0*/  @!P0 FMUL.FTZ R79, R7, R2.reuse ;  /* 0x00000002074f8220 */ /* 0x080fe20000410000 */
[--C-:B------:R-:W-:Y:S01]  /*51e0*/  @!P0 HADD2.F32 R5, -RZ, R8.reuse.H0_H0 ;  /* 0x20000008ff058230 */ /* 0x100fe20000004100 */
[----:B------:R-:W-:Y:S01]  /*51f0*/  @!P0 FMUL.FTZ R47, R45, R3 ;  /* 0x000000032d2f8220 */ /* 0x000fe20000410000 */
[----:B------:R-:W-:Y:S01]  /*5200*/  @!P0 HADD2.F32 R8, -RZ, R8.H1_H1 ;  /* 0x30000008ff088230 */ /* 0x000fe20000004100 */
[C---:B------:R-:W-:Y:S01]  /*5210*/  @!P0 FMUL.FTZ R2, R4.reuse, R2 ;  /* 0x0000000204028220 */ /* 0x040fe20000410000 */
[----:B------:R-:W-:Y:S01]  /*5220*/  @!P0 HADD2.F32 R9, -RZ, R9.H1_H1 ;  /* 0x30000009ff098230 */ /* 0x000fe20000004100 */
[----:B------:R-:W-:Y:S02]  /*5230*/  @!P0 FFMA.FTZ R79, R4, R43, -R79 ;  /* 0x0000002b044f8223 */ /* 0x000fe4000001084f */
[C---:B------:R-:W-:Y:S01]  /*5240*/  @!P0 FMUL.FTZ R4, R5.reuse, R3 ;  /* 0x0000000305048220 */ /* 0x040fe20000410000 */
[----:B------:R-:W-:Y:S01]  /*5250*/  @!P0 HADD2.F32 R3, -RZ, R11.H0_H0 ;  /* 0x2000000bff038230 */ /* 0x000fe20000004100 */
[----:B------:R-:W-:Y:S01]  /*5260*/  @!P0 FFMA.FTZ R92, R5, R46, -R47 ;  /* 0x0000002e055c8223 */ /* 0x000fe2000001082f */
[----:B------:R-:W-:Y:S01]  /*5270*/  @!P0 HADD2.F32 R47, -RZ, R44.H1_H1 ;  /* 0x3000002cff2f8230 */ /* 0x000fe20000004100 */
[----:B------:R-:W-:Y:S01]  /*5280*/  @!P0 FFMA.FTZ R2, R7, R43, R2 ;  /* 0x0000002b07028223 */ /* 0x000fe20000010002 */
[----:B------:R-:W-:Y:S01]  /*5290*/  @!P0 HADD2.F32 R7, -RZ, R10.H0_H0 ;  /* 0x2000000aff078230 */ /* 0x000fe20000004100 */
[CC--:B------:R-:W-:Y:S01]  /*52a0*/  @!P0 FMUL.FTZ R5, R8.reuse, R3.reuse ;  /* 0x0000000308058220 */ /* 0x0c0fe20000410000 */
[----:B------:R-:W-:Y:S01]  /*52b0*/  @!P0 HADD2.F32 R43, -RZ, R49.H1_H1 ;  /* 0x30000031ff2b8230 */ /* 0x000fe20000004100 */
[----:B------:R-:W-:Y:S01]  /*52c0*/  @!P0 FMUL.FTZ R10, R47, R3 ;  /* 0x000000032f0a8220 */ /* 0x000fe20000410000 */
[----:B------:R-:W-:Y:S01]  /*52d0*/  @!P0 HADD2.F32 R44, -RZ, R51.H0_H0 ;  /* 0x20000033ff2c8230 */ /* 0x000fe20000004100 */
[-C--:B------:R-:W-:Y:S02]  /*52e0*/  @!P0 FMUL.FTZ R3, R9, R7.reuse ;  /* 0x0000000709038220 */ /* 0x080fe40000410000 */
[----:B------:R-:W-:Y:S01]  /*52f0*/  @!P0 FFMA.FTZ R90, R8, R48, -R10 ;  /* 0x00000030085a8223 */ /* 0x000fe2000001080a */
[----:B------:R-:W-:Y:S01]  /*5300*/  @!P0 MOV R8, R18 ;  /* 0x0000001200088202 */ /* 0x000fe20000000f00 */
[----:B------:R-:W-:Y:S02]  /*5310*/  @!P0 IMAD.MOV.U32 R10, RZ, RZ, R58 ;  /* 0x000000ffff0a8224 */ /* 0x000fe400078e003a */
[C---:B------:R-:W-:Y:S01]  /*5320*/  @!P0 FMUL.FTZ R11, R43.reuse, R7 ;  /* 0x000000072b0b8220 */ /* 0x040fe20000410000 */
[----:B------:R-:W-:Y:S01]  /*5330*/  @!P0 HADD2.F32 R7, -RZ, R12.H0_H0 ;  /* 0x2000000cff078230 */ /* 0x000fe20000004100 */
[-C--:B------:R-:W-:Y:S01]  /*5340*/  @!P0 FFMA.FTZ R3, R43, R44.reuse, R3 ;  /* 0x0000002c2b038223 */ /* 0x080fe20000010003 */
[--C-:B------:R-:W-:Y:S01]  /*5350*/  @!P0 HADD2.F32 R51, -RZ, R10.reuse.H1_H1 ;  /* 0x3000000aff338230 */ /* 0x100fe20000004100 */
[----:B------:R-:W-:Y:S01]  /*5360*/  @!P0 FFMA.FTZ R89, R9, R44, -R11 ;  /* 0x0000002c09598223 */ /* 0x000fe2000001080b */
[----:B------:R-:W-:Y:S01]  /*5370*/  @!P0 HADD2.F32 R49, -RZ, R10.H0_H0 ;  /* 0x2000000aff318230 */ /* 0x000fe20000004100 */
[----:B------:R-:W-:Y:S01]  /*5380*/  @!P0 FFMA.FTZ R4, R45, R46, R4 ;  /* 0x0000002e2d048223 */ /* 0x000fe20000010004 */
[--C-:B------:R-:W-:Y:S01]  /*5390*/  @!P0 HADD2.F32 R9, -RZ, R8.reuse.H1_H1 ;  /* 0x30000008ff098230 */ /* 0x100fe20000004100 */
[----:B------:R-:W-:Y:S01]  /*53a0*/  @!P0 FMUL.FTZ R10, R51, R7 ;  /* 0x00000007330a8220 */ /* 0x000fe20000410000 */
[----:B------:R-:W-:Y:S01]  /*53b0*/  @!P0 MOV R11, R59 ;  /* 0x0000003b000b8202 */ /* 0x000fe20000000f00 */
[----:B------:R-:W-:Y:S01]  /*53c0*/  @!P0 FMUL.FTZ R12, R49, R6 ;  /* 0x00000006310c8220 */ /* 0x000fe20000410000 */
[----:B------:R-:W-:Y:S01]  /*53d0*/  @!P0 HADD2.F32 R8, -RZ, R8.H0_H0 ;  /* 0x20000008ff088230 */ /* 0x000fe20000004100 */
[----:B------:R-:W-:Y:S01]  /*53e0*/  @!P0 FMUL.FTZ R7, R9, R7 ;  /* 0x0000000709078220 */ /* 0x000fe20000410000 */
[----:B------:R-:W-:Y:S01]  /*53f0*/  @!P0 F2FP.PACK_AB R2, R3, R2 ;  /* 0x000000020302823e */ /* 0x000fe200000000ff */
[----:B------:R-:W-:Y:S01]  /*5400*/  @!P0 FFMA.FTZ R88, R9, R52, -R10 ;  /* 0x0000003409588223 */ /* 0x000fe2000001080a */
[----:B------:R-:W-:Y:S01]  /*5410*/  @!P0 HADD2.F32 R10, -RZ, R14.H0_H0 ;  /* 0x2000000eff0a8230 */ /* 0x000fe20000004100 */
[----:B------:R-:W-:Y:S01]  /*5420*/  @!P0 IMAD.MOV.U32 R9, RZ, RZ, R19 ;  /* 0x000000ffff098224 */ /* 0x000fe200078e0013 */
[----:B------:R-:W-:Y:S01]  /*5430*/  @!P0 MOV R56, R2 ;  /* 0x0000000200388202 */ /* 0x000fe20000000f00 */
[C---:B------:R-:W-:Y:S01]  /*5440*/  @!P0 FMUL.FTZ R6, R8.reuse, R6 ;  /* 0x0000000608068220 */ /* 0x040fe20000410000 */
[----:B------:R-:W-:Y:S01]  /*5450*/  @!P0 HADD2.F32 R53, -RZ, R11.H1_H1 ;  /* 0x3000000bff358230 */ /* 0x000fe20000004100 */
[----:B------:R-:W-:Y:S01]  /*5460*/  @!P0 FFMA.FTZ R85, R8, R50, -R12 ;  /* 0x0000003208558223 */ /* 0x000fe2000001080c */
[----:B------:R-:W-:Y:S01]  /*5470*/  @!P0 HADD2.F32 R8, -RZ, R13.H0_H0 ;  /* 0x2000000dff088230 */ /* 0x000fe20000004100 */
[----:B------:R-:W-:Y:S01]  /*5480*/  @!P0 FFMA.FTZ R5, R47, R48, R5 ;  /* 0x000000302f058223 */ /* 0x000fe20000010005 */
[----:B------:R-:W-:Y:S01]  /*5490*/  @!P0 HADD2.F32 R13, -RZ, R11.H0_H0 ;  /* 0x2000000bff0d8230 */ /* 0x000fe20000004100 */
[----:B------:R-:W-:Y:S01]  /*54a0*/  @!P0 FFMA.FTZ R6, R49, R50, R6 ;  /* 0x0000003231068223 */ /* 0x000fe20000010006 */
[--C-:B------:R-:W-:Y:S01]  /*54b0*/  @!P0 HADD2.F32 R12, -RZ, R9.reuse.H0_H0 ;  /* 0x20000009ff0c8230 */ /* 0x100fe20000004100 */
[----:B------:R-:W-:Y:S01]  /*54c0*/  @!P0 FFMA.FTZ R7, R51, R52, R7 ;  /* 0x0000003433078223 */ /* 0x000fe20000010007 */
[----:B------:R-:W-:Y:S01]  /*54d0*/  @!P0 F2FP.PACK_AB R4, R5, R4 ;  /* 0x000000040504823e */ /* 0x000fe200000000ff */
[----:B------:R-:W-:Y:S01]  /*54e0*/  @!P0 HADD2.F32 R11, -RZ, R9.H1_H1 ;  /* 0x30000009ff0b8230 */ /* 0x000fe20000004100 */
[----:B------:R-:W-:Y:S01]  /*54f0*/  @!P0 FMUL.FTZ R9, R13, R8 ;  /* 0x000000080d098220 */ /* 0x000fe20000410000 */
[----:B------:R-:W-:Y:S01]  /*5500*/  @!P0 HADD2.F32 R14, -RZ, R54.H0_H0 ;  /* 0x20000036ff0e8230 */ /* 0x000fe20000004100 */
[----:B------:R-:W-:Y:S01]  /*5510*/  @!P0 F2FP.PACK_AB R6, R7, R6 ;  /* 0x000000060706823e */ /* 0x000fe200000000ff */
[----:B------:R-:W-:Y:S01]  /*5520*/  @!P0 HADD2.F32 R54, -RZ, R55.H0_H0 ;  /* 0x20000037ff368230 */ /* 0x000fe20000004100 */
[----:B------:R-:W-:Y:S02]  /*5530*/  @!P0 FMUL.FTZ R55, R53, R10 ;  /* 0x0000000a35378220 */ /* 0x000fe40000410000 */
[----:B------:R-:W-:Y:S01]  /*5540*/  @!P0 MOV R58, R6 ;  /* 0x00000006003a8202 */ /* 0x000fe20000000f00 */
[C---:B------:R-:W-:Y:S02]  /*5550*/  @!P0 FFMA.FTZ R84, R12.reuse, R14, -R9 ;  /* 0x0000000e0c548223 */ /* 0x040fe40000010809 */
[C---:B------:R-:W-:Y:S02]  /*5560*/  @!P0 FFMA.FTZ R55, R11.reuse, R54, -R55 ;  /* 0x000000360b378223 */ /* 0x040fe40000010837 */
[----:B------:R-:W-:Y:S01]  /*5570*/  @!P0 FMUL.FTZ R8, R12, R8 ;  /* 0x000000080c088220 */ /* 0x000fe20000410000 */
[----:B------:R-:W-:Y:S01]  /*5580*/  @!P0 F2FP.PACK_AB R12, R88, R85 ;  /* 0x00000055580c823e */ /* 0x000fe200000000ff */
[----:B------:R-:W-:Y:S01]  /*5590*/  @!P0 FMUL.FTZ R9, R11, R10 ;  /* 0x0000000a0b098220 */ /* 0x000fe20000410000 */
[----:B------:R-:W-:Y:S01]  /*55a0*/  @!P0 F2FP.PACK_AB R11, R90, R92 ;  /* 0x0000005c5a0b823e */ /* 0x000fe200000000ff */
[----:B------:R-:W-:Y:S01]  /*55b0*/  @!P0 FFMA.FTZ R8, R13, R14, R8 ;  /* 0x0000000e0d088223 */ /* 0x000fe20000010008 */
[----:B------:R-:W-:Y:S01]  /*55c0*/  @!P0 F2FP.PACK_AB R10, R89, R79 ;  /* 0x0000004f590a823e */ /* 0x000fe200000000ff */
[----:B------:R-:W-:Y:S01]  /*55d0*/  @!P0 FFMA.FTZ R9, R53, R54, R9 ;  /* 0x0000003635098223 */ /* 0x000fe20000010009 */
[----:B------:R-:W-:Y:S01]  /*55e0*/  @!P0 F2FP.PACK_AB R43, R55, R84 ;  /* 0x00000054372b823e */ /* 0x000fe200000000ff */
[----:B------:R-:W-:Y:S01]  /*55f0*/  @!P0 IMAD.MOV.U32 R18, RZ, RZ, R12 ;  /* 0x000000ffff128224 */ /* 0x000fe200078e000c */
[----:B------:R-:W-:Y:S01]  /*5600*/  @!P0 MOV R16, R10 ;  /* 0x0000000a00108202 */ /* 0x000fe20000000f00 */
[----:B------:R-:W-:Y:S01]  /*5610*/  @!P0 IMAD.MOV.U32 R57, RZ, RZ, R4 ;  /* 0x000000ffff398224 */ /* 0x000fe200078e0004 */
[----:B------:R-:W-:Y:S02]  /*5620*/  @!P0 MOV R17, R11 ;  /* 0x0000000b00118202 */ /* 0x000fe40000000f00 */
[----:B------:R-:W-:Y:S02]  /*5630*/  @!P0 MOV R19, R43 ;  /* 0x0000002b00138202 */ /* 0x000fe40000000f00 */
[----:B------:R-:W-:Y:S03]  /*5640*/  @!P0 F2FP.PACK_AB R8, R9, R8 ;  /* 0x000000080908823e */ /* 0x000fe600000000ff */
[----:B------:R1:W-:Y:S01]  /*5650*/  STG.E.128 [R82.64], R16 ;  /* 0x0000001052007986 */ /* 0x0003e2000c101d0a */
[----:B------:R-:W-:Y:S07]  /*5660*/  @!P0 MOV R59, R8 ;  /* 0x00000008003b8202 */ /* 0x000fee0000000f00 */
[----:B------:R1:W-:Y:S02]  /*5670*/  @!P1 STG.E.128 [R80.64], R56 ;  /* 0x0000003850009986 */ /* 0x0003e4000c101d0a */
.L_x_79:
[----:B------:R-:W-:Y:S05]  /*5680*/  BSYNC B0 ;  /* 0x0000000000007941 */ /* 0x000fea0003800000 */
.L_x_78:
[----:B------:R-:W-:Y:S01]  /*5690*/  ISETP.GE.OR P1, PT, R171, R78, !P4 ;  /* 0x0000004eab00720c */ /* 0x000fe20006726670 */
[----:B------:R-:W-:Y:S01]  /*56a0*/  @!UPT UIADD3 URZ, URZ, URZ, URZ ;  /* 0x0000003f3f3ff290 */ /* 0x000fe2000fffe03f */
[----:B------:R-:W-:Y:S11]  /*56b0*/  BSSY B0, `(.L_x_80) ;  /* 0x0000071000007945 */ /* 0x000ff60003800000 */
[----:B------:R-:W-:-:S05]  /*56c0*/  @P1 BRA `(.L_x_81) ;  /* 0x000006f000001947 */ /* 0x000fca0003800000 */
[----:B------:R-:W-:Y:S01]  /*56d0*/  IADD3 R3, P1, R198, R86, RZ ;  /* 0x00000056c6037210 */ /* 0x000fe20007f3e0ff */
[----:B------:R-:W-:Y:S01]  /*56e0*/  LDS.128 R52, [R150+0x3900] ;  /* 0x0039000096347984 */ /* 0x000fe20000000c00 */
[----:B------:R-:W-:Y:S01]  /*56f0*/  @!P0 SHF.R.U32.HI R10, RZ, 0x10, R23 ;  /* 0x00000010ff0a8819 */ /* 0x000fe20000011617 */
[----:B------:R-:W-:Y:S01]  /*5700*/  @!P0 HADD2.F32 R13, -RZ, R72.H0_H0 ;  /* 0x20000048ff0d8230 */ /* 0x000fe20000004100 */
[----:B------:R-:W-:Y:S01]  /*5710*/  IADD3.X R2, R91, R159, RZ, P1, !PT ;  /* 0x0000009f5b027210 */ /* 0x000fe20000ffe4ff */
[----:B-----5:R-:W-:Y:S01]  /*5720*/  @!P0 HADD2.F32 R46, -RZ, R73.H0_H0 ;  /* 0x20000049ff2e8230 */ /* 0x020fe20000004100 */
[-C--:B------:R-:W-:Y:S02]  /*5730*/  IADD3 R4, P2, P1, R94, R3.reuse, R121 ;  /* 0x000000035e047210 */ /* 0x080fe4000795e079 */
[----:B------:R-:W-:Y:S01]  /*5740*/  @!P0 SHF.R.U64 R11, R22, 0x10, R23 ;  /* 0x00000010160b8819 */ /* 0x000fe20000001217 */
[----:B-1----:R-:W1:Y:S01]  /*5750*/  LDS.128 R16, [R154+0x3900] ;  /* 0x003900009a107984 */ /* 0x002e620000000c00 */
[-C--:B------:R-:W-:Y:S02]  /*5760*/  IADD3.X R5, R96, R2.reuse, R127, P2, P1 ;  /* 0x0000000260057210 */ /* 0x080fe400017e247f */
[----:B------:R-:W-:Y:S02]  /*5770*/  ISETP.GE.AND P1, PT, R101, c[0x0][0x1d4], PT ;  /* 0x0000750065007a0c */ /* 0x000fe40003f26270 */
[--C-:B------:R-:W-:Y:S02]  /*5780*/  @!P0 SHF.R.U32.HI R43, RZ, 0x10, R61.reuse ;  /* 0x00000010ff2b8819 */ /* 0x100fe4000001163d */
[----:B------:R-:W-:Y:S02]  /*5790*/  @!P0 SHF.R.U64 R44, R60, 0x10, R61 ;  /* 0x000000103c2c8819 */ /* 0x000fe4000000123d */
[--C-:B------:R-:W-:Y:S02]  /*57a0*/  @!P0 SHF.R.U32.HI R48, RZ, 0x10, R63.reuse ;  /* 0x00000010ff308819 */ /* 0x100fe4000001163f */
[----:B------:R-:W-:Y:S02]  /*57b0*/  @!P0 SHF.R.U64 R62, R62, 0x10, R63 ;  /* 0x000000103e3e8819 */ /* 0x000fe4000000123f */
[--C-:B------:R-:W-:Y:S01]  /*57c0*/  @!P0 SHF.R.U32.HI R9, RZ, 0x10, R21.reuse ;  /* 0x00000010ff098819 */ /* 0x100fe20000011615 */
[----:B------:R-:W-:Y:S01]  /*57d0*/  @!P0 HADD2.F32 R48, -RZ, R48.H0_H0 ;  /* 0x20000030ff308230 */ /* 0x000fe20000004100 */
[----:B------:R-:W-:Y:S01]  /*57e0*/  @!P0 SHF.R.U64 R6, R20, 0x10, R21 ;  /* 0x0000001014068819 */ /* 0x000fe20000001215 */
[----:B------:R-:W-:Y:S01]  /*57f0*/  @!P0 HADD2.F32 R20, -RZ, R72.H1_H1 ;  /* 0x30000048ff148230 */ /* 0x000fe20000004100 */
[----:B------:R-:W-:Y:S03]  /*5800*/  @!P1 IADD3 R3, P3, P2, R94, R3, R101 ;  /* 0x000000035e039210 */ /* 0x000fe60007a7e065 */
[----:B------:R-:W-:Y:S01]  /*5810*/  @!P0 HADD2.F32 R6, -RZ, R6.H0_H0 ;  /* 0x20000006ff068230 */ /* 0x000fe20000004100 */
[----:B------:R-:W-:Y:S02]  /*5820*/  @!P1 IADD3.X R2, R96, R2, R126, P3, P2 ;  /* 0x0000000260029210 */ /* 0x000fe40001fe447e */
[C---:B------:R-:W-:Y:S04]  /*5830*/  LEA R58, P2, R4.reuse, c[0x0][0x1c8], 0x1 ;  /* 0x00007200043a7a11 */ /* 0x040fe800078408ff */
[----:B------:R-:W-:Y:S02]  /*5840*/  LEA.HI.X R59, R4, c[0x0][0x1cc], R5, 0x1, P2 ;  /* 0x00007300043b7a11 */ /* 0x000fe400010f0c05 */
[C---:B------:R-:W-:Y:S04]  /*5850*/  @!P1 LEA R56, P2, R3.reuse, c[0x0][0x1c8], 0x1 ;  /* 0x0000720003389a11 */ /* 0x040fe800078408ff */
[----:B------:R-:W-:Y:S01]  /*5860*/  @!P1 LEA.HI.X R57, R3, c[0x0][0x1cc], R2, 0x1, P2 ;  /* 0x0000730003399a11 */ /* 0x000fe200010f0c02 */
[--C-:B------:R-:W-:Y:S02]  /*5870*/  @!P0 HADD2.F32 R2, -RZ, R15.reuse.H0_H0 ;  /* 0x2000000fff028230 */ /* 0x100fe40000004100 */
[----:B------:R-:W-:Y:S01]  /*5880*/  @!P0 HADD2.F32 R3, -RZ, R15.H1_H1 ;  /* 0x3000000fff038230 */ /* 0x000fe20000004100 */
        /* <DEDUP_REMOVED lines=13> */
[----:B------:R-:W-:Y:S01]  /*5960*/  @!P0 FFMA.FTZ R79, R4, R13, -R22 ;  /* 0x0000000d044f8223 */ /* 0x000fe20000010816 */
[----:B------:R-:W-:Y:S01]  /*5970*/  @!P0 HADD2.F32 R22, -RZ, R43.H0_H0 ;  /* 0x2000002bff168230 */ /* 0x000fe20000004100 */
[C---:B------:R-:W-:Y:S01]  /*5980*/  @!P0 FMUL.FTZ R4, R5.reuse, R3 ;  /* 0x0000000305048220 */ /* 0x040fe20000410000 */
[----:B------:R-:W-:Y:S01]  /*5990*/  @!P0 HADD2.F32 R3, -RZ, R9.H0_H0 ;  /* 0x20000009ff038230 */ /* 0x000fe20000004100 */
[----:B------:R-:W-:Y:S01]  /*59a0*/  @!P0 FFMA.FTZ R72, R5, R20, -R21 ;  /* 0x0000001405488223 */ /* 0x000fe20000010815 */
[----:B------:R-:W-:Y:S01]  /*59b0*/  @!P0 HADD2.F32 R21, -RZ, R14.H1_H1 ;  /* 0x3000000eff158230 */ /* 0x000fe20000004100 */
[----:B------:R-:W-:Y:S01]  /*59c0*/  @!P0 FFMA.FTZ R2, R12, R13, R2 ;  /* 0x0000000d0c028223 */ /* 0x000fe20000010002 */
[----:B------:R-:W-:Y:S01]  /*59d0*/  @!P0 HADD2.F32 R13, -RZ, R23.H1_H1 ;  /* 0x30000017ff0d8230 */ /* 0x000fe20000004100 */
[----:B------:R-:W-:Y:S01]  /*59e0*/  @!P0 IMAD.MOV.U32 R12, RZ, RZ, R55 ;  /* 0x000000ffff0c8224 */ /* 0x000fe200078e0037 */
[----:B------:R-:W-:Y:S01]  /*59f0*/  @!P0 HADD2.F32 R14, -RZ, R44.H0_H0 ;  /* 0x2000002cff0e8230 */ /* 0x000fe20000004100 */
[-C--:B------:R-:W-:Y:S01]  /*5a00*/  @!P0 FMUL.FTZ R9, R21, R3.reuse ;  /* 0x0000000315098220 */ /* 0x080fe20000410000 */
[----:B------:R-:W-:Y:S01]  /*5a10*/  @!P0 HADD2.F32 R44, -RZ, R62.H0_H0 ;  /* 0x2000003eff2c8230 */ /* 0x000fe20000004100 */
[C---:B------:R-:W-:Y:S01]  /*5a20*/  @!P0 FMUL.FTZ R5, R7.reuse, R3 ;  /* 0x0000000307058220 */ /* 0x040fe20000410000 */
[----:B------:R-:W-:Y:S01]  /*5a30*/  @!P0 HADD2.F32 R45, -RZ, R12.H0_H0 ;  /* 0x2000000cff2d8230 */ /* 0x000fe20000004100 */
[----:B------:R-:W-:Y:S01]  /*5a40*/  @!P0 FFMA.FTZ R63, R7, R22, -R9 ;  /* 0x00000016073f8223 */ /* 0x000fe20000010809 */
[----:B------:R-:W-:Y:S01]  /*5a50*/  @!P0 MOV R7, R19 ;  /* 0x0000001300078202 */ /* 0x000fe20000000f00 */
[CC--:B------:R-:W-:Y:S01]  /*5a60*/  @!P0 FMUL.FTZ R23, R13.reuse, R6.reuse ;  /* 0x000000060d178220 */ /* 0x0c0fe20000410000 */
[----:B------:R-:W-:Y:S01]  /*5a70*/  @!P0 HADD2.F32 R9, -RZ, R10.H0_H0 ;  /* 0x2000000aff098230 */ /* 0x000fe20000004100 */
[C---:B------:R-:W-:Y:S01]  /*5a80*/  @!P0 FMUL.FTZ R3, R8.reuse, R6 ;  /* 0x0000000608038220 */ /* 0x040fe20000410000 */
[----:B------:R-:W-:Y:S01]  /*5a90*/  @!P0 HADD2.F32 R6, -RZ, R37.H0_H0 ;  /* 0x20000025ff068230 */ /* 0x000fe20000004100 */
[-C--:B------:R-:W-:Y:S01]  /*5aa0*/  @!P0 FFMA.FTZ R61, R8, R14.reuse, -R23 ;  /* 0x0000000e083d8223 */ /* 0x080fe20000010817 */
[--C-:B------:R-:W-:Y:S01]  /*5ab0*/  @!P0 HADD2.F32 R10, -RZ, R7.reuse.H0_H0 ;  /* 0x20000007ff0a8230 */ /* 0x100fe20000004100 */
[----:B------:R-:W-:Y:S01]  /*5ac0*/  @!P0 FFMA.FTZ R3, R13, R14, R3 ;  /* 0x0000000e0d038223 */ /* 0x000fe20000010003 */
[----:B------:R-:W-:Y:S01]  /*5ad0*/  @!P0 HADD2.F32 R47, -RZ, R12.H1_H1 ;  /* 0x3000000cff2f8230 */ /* 0x000fe20000004100 */
[-C--:B------:R-:W-:Y:S01]  /*5ae0*/  @!P0 FMUL.FTZ R12, R45, R6.reuse ;  /* 0x000000062d0c8220 */ /* 0x080fe20000410000 */
[----:B------:R-:W-:Y:S01]  /*5af0*/  @!P0 HADD2.F32 R7, -RZ, R7.H1_H1 ;  /* 0x30000007ff078230 */ /* 0x000fe20000004100 */
[C---:B------:R-:W-:Y:S01]  /*5b00*/  @!P0 FMUL.FTZ R8, R10.reuse, R6 ;  /* 0x000000060a088220 */ /* 0x040fe20000410000 */
[----:B------:R-:W-:Y:S01]  /*5b10*/  @!P0 F2FP.PACK_AB R2, R3, R2 ;  /* 0x000000020302823e */ /* 0x000fe200000000ff */
[-C--:B------:R-:W-:Y:S02]  /*5b20*/  @!P0 FMUL.FTZ R6, R47, R9.reuse ;  /* 0x000000092f068220 */ /* 0x080fe40000410000 */
[----:B------:R-:W-:Y:S01]  /*5b30*/  @!P0 FFMA.FTZ R60, R10, R46, -R12 ;  /* 0x0000002e0a3c8223 */ /* 0x000fe2000001080c */
[----:B------:R-:W-:Y:S01]  /*5b40*/  @!P0 MOV R12, R54 ;  /* 0x00000036000c8202 */ /* 0x000fe20000000f00 */
[C---:B------:R-:W-:Y:S01]  /*5b50*/  @!P0 FMUL.FTZ R9, R7.reuse, R9 ;  /* 0x0000000907098220 */ /* 0x040fe20000410000 */
[----:B------:R-:W-:Y:S01]  /*5b60*/  @!P0 MOV R52, R2 ;  /* 0x0000000200348202 */ /* 0x000fe20000000f00 */
[----:B------:R-:W-:Y:S01]  /*5b70*/  @!P0 FFMA.FTZ R51, R7, R48, -R6 ;  /* 0x0000003007338223 */ /* 0x000fe20000010806 */
[----:B------:R-:W-:Y:S01]  /*5b80*/  @!P0 HADD2.F32 R10, -RZ, R11.H0_H0 ;  /* 0x2000000bff0a8230 */ /* 0x000fe20000004100 */
[----:B------:R-:W-:Y:S01]  /*5b90*/  @!P0 IMAD.MOV.U32 R7, RZ, RZ, R18 ;  /* 0x000000ffff078224 */ /* 0x000fe200078e0012 */
[--C-:B------:R-:W-:Y:S01]  /*5ba0*/  @!P0 HADD2.F32 R23, -RZ, R12.reuse.H0_H0 ;  /* 0x2000000cff178230 */ /* 0x100fe20000004100 */
[----:B------:R-:W-:Y:S01]  /*5bb0*/  @!P0 FFMA.FTZ R4, R15, R20, R4 ;  /* 0x000000140f048223 */ /* 0x000fe20000010004 */
[----:B------:R-:W-:Y:S01]  /*5bc0*/  @!P0 HADD2.F32 R43, -RZ, R12.H1_H1 ;  /* 0x3000000cff2b8230 */ /* 0x000fe20000004100 */
[----:B------:R-:W-:Y:S01]  /*5bd0*/  @!P0 FFMA.FTZ R5, R21, R22, R5 ;  /* 0x0000001615058223 */ /* 0x000fe20000010005 */
[----:B------:R-:W-:Y:S01]  /*5be0*/  @!P0 F2FP.PACK_AB R13, R51, R60 ;  /* 0x0000003c330d823e */ /* 0x000fe200000000ff */
[----:B------:R-:W-:Y:S02]  /*5bf0*/  @!P0 HADD2.F32 R6, -RZ, R37.H1_H1 ;  /* 0x30000025ff068230 */ /* 0x000fe40000004100 */
[----:B------:R-:W-:Y:S01]  /*5c00*/  @!P0 FMUL.FTZ R49, R43, R10 ;  /* 0x0000000a2b318220 */ /* 0x000fe20000410000 */
[----:B------:R-:W-:Y:S01]  /*5c10*/  @!P0 MOV R19, R13 ;  /* 0x0000000d00138202 */ /* 0x000fe20000000f00 */
[--C-:B------:R-:W-:Y:S01]  /*5c20*/  @!P0 HADD2.F32 R12, -RZ, R7.reuse.H0_H0 ;  /* 0x20000007ff0c8230 */ /* 0x100fe20000004100 */
[----:B------:R-:W-:Y:S01]  /*5c30*/  @!P0 F2FP.PACK_AB R4, R5, R4 ;  /* 0x000000040504823e */ /* 0x000fe200000000ff */
[----:B------:R-:W-:Y:S01]  /*5c40*/  @!P0 HADD2.F32 R11, -RZ, R7.H1_H1 ;  /* 0x30000007ff0b8230 */ /* 0x000fe20000004100 */
[-C--:B------:R-:W-:Y:S01]  /*5c50*/  @!P0 FMUL.FTZ R7, R23, R6.reuse ;  /* 0x0000000617078220 */ /* 0x080fe20000410000 */
[----:B------:R-:W-:Y:S01]  /*5c60*/  @!P0 HADD2.F32 R37, -RZ, R73.H1_H1 ;  /* 0x30000049ff258230 */ /* 0x000fe20000004100 */
[C---:B------:R-:W-:Y:S02]  /*5c70*/  @!P0 FMUL.FTZ R6, R12.reuse, R6 ;  /* 0x000000060c068220 */ /* 0x040fe40000410000 */
[----:B------:R-:W-:Y:S02]  /*5c80*/  @!P0 IMAD.MOV.U32 R53, RZ, RZ, R4 ;  /* 0x000000ffff358224 */ /* 0x000fe400078e0004 */
[-C--:B------:R-:W-:Y:S02]  /*5c90*/  @!P0 FFMA.FTZ R50, R12, R37.reuse, -R7 ;  /* 0x000000250c328223 */ /* 0x080fe40000010807 */
[C---:B------:R-:W-:Y:S02]  /*5ca0*/  @!P0 FFMA.FTZ R12, R11.reuse, R44, -R49 ;  /* 0x0000002c0b0c8223 */ /* 0x040fe40000010831 */
[----:B------:R-:W-:Y:S01]  /*5cb0*/  @!P0 FMUL.FTZ R7, R11, R10 ;  /* 0x0000000a0b078220 */ /* 0x000fe20000410000 */
[----:B------:R-:W-:Y:S01]  /*5cc0*/  @!P0 F2FP.PACK_AB R11, R63, R72 ;  /* 0x000000483f0b823e */ /* 0x000fe200000000ff */
[----:B------:R-:W-:Y:S01]  /*5cd0*/  @!P0 FFMA.FTZ R6, R23, R37, R6 ;  /* 0x0000002517068223 */ /* 0x000fe20000010006 */
[----:B------:R-:W-:Y:S01]  /*5ce0*/  @!P0 F2FP.PACK_AB R12, R12, R50 ;  /* 0x000000320c0c823e */ /* 0x000fe200000000ff */
[----:B------:R-:W-:Y:S01]  /*5cf0*/  @!P0 FFMA.FTZ R7, R43, R44, R7 ;  /* 0x0000002c2b078223 */ /* 0x000fe20000010007 */
[----:B------:R-:W-:Y:S01]  /*5d00*/  @!P0 F2FP.PACK_AB R10, R61, R79 ;  /* 0x0000004f3d0a823e */ /* 0x000fe200000000ff */
[----:B------:R-:W-:Y:S01]  /*5d10*/  @!P0 FFMA.FTZ R8, R45, R46, R8 ;  /* 0x0000002e2d088223 */ /* 0x000fe20000010008 */
[----:B------:R-:W-:Y:S01]  /*5d20*/  @!P0 MOV R17, R11 ;  /* 0x0000000b00118202 */ /* 0x000fe20000000f00 */
[----:B------:R-:W-:Y:S01]  /*5d30*/  @!P0 FFMA.FTZ R9, R47, R48, R9 ;  /* 0x000000302f098223 */ /* 0x000fe20000010009 */
[----:B------:R-:W-:Y:S01]  /*5d40*/  @!P0 MOV R16, R10 ;  /* 0x0000000a00108202 */ /* 0x000fe20000000f00 */
[----:B------:R-:W-:Y:S01]  /*5d50*/  @!P0 IMAD.MOV.U32 R18, RZ, RZ, R12 ;  /* 0x000000ffff128224 */ /* 0x000fe200078e000c */
[----:B------:R-:W-:Y:S02]  /*5d60*/  @!P0 F2FP.PACK_AB R6, R7, R6 ;  /* 0x000000060706823e */ /* 0x000fe400000000ff */
[----:B------:R-:W-:Y:S02]  /*5d70*/  @!P0 F2FP.PACK_AB R8, R9, R8 ;  /* 0x000000080908823e */ /* 0x000fe400000000ff */
[----:B------:R1:W-:Y:S01]  /*5d80*/  STG.E.128 [R58.64], R16 ;  /* 0x000000103a007986 */ /* 0x0003e2000c101d0a */
[----:B------:R-:W-:Y:S02]  /*5d90*/  @!P0 MOV R54, R6 ;  /* 0x0000000600368202 */ /* 0x000fe40000000f00 */
[----:B------:R-:W-:Y:S05]  /*5da0*/  @!P0 MOV R55, R8 ;  /* 0x0000000800378202 */ /* 0x000fea0000000f00 */
[----:B------:R1:W-:Y:S02]  /*5db0*/  @!P1 STG.E.128 [R56.64], R52 ;  /* 0x0000003438009986 */ /* 0x0003e4000c101d0a */
.L_x_81:
[----:B------:R-:W-:Y:S05]  /*5dc0*/  BSYNC B0 ;  /* 0x0000000000007941 */ /* 0x000fea0003800000 */
.L_x_80:
[----:B------:R-:W-:Y:S01]  /*5dd0*/  ISETP.GE.OR P1, PT, R170, R78, !P4 ;  /* 0x0000004eaa00720c */ /* 0x000fe20006726670 */
[----:B------:R-:W-:Y:S01]  /*5de0*/  @!UPT UIADD3 URZ, URZ, URZ, URZ ;  /* 0x0000003f3f3ff290 */ /* 0x000fe2000fffe03f */
[----:B------:R-:W-:Y:S11]  /*5df0*/  BSSY B0, `(.L_x_82) ;  /* 0x0000071000007945 */ /* 0x000ff60003800000 */
[----:B------:R-:W-:-:S05]  /*5e00*/  @P1 BRA `(.L_x_83) ;  /* 0x000006f000001947 */ /* 0x000fca0003800000 */
[----:B------:R-:W-:Y:S01]  /*5e10*/  IADD3 R3, P1, R196, R86, RZ ;  /* 0x00000056c4037210 */ /* 0x000fe20007f3e0ff */
[----:B-----5:R-:W-:Y:S01]  /*5e20*/  LDS.128 R44, [R149+0x3900] ;  /* 0x00390000952c7984 */ /* 0x020fe20000000c00 */
[----:B------:R-:W-:Y:S01]  /*5e30*/  @!P0 SHF.R.U32.HI R6, RZ, 0x10, R25 ;  /* 0x00000010ff068819 */ /* 0x000fe20000011619 */
[--C-:B------:R-:W-:Y:S01]  /*5e40*/  @!P0 HADD2.F32 R13, -RZ, R74.reuse.H0_H0 ;  /* 0x2000004aff0d8230 */ /* 0x100fe20000004100 */
[----:B------:R-:W-:Y:S01]  /*5e50*/  IADD3.X R2, R91, R158, RZ, P1, !PT ;  /* 0x0000009e5b027210 */ /* 0x000fe20000ffe4ff */
[----:B------:R-:W-:Y:S01]  /*5e60*/  @!P0 HADD2.F32 R20, -RZ, R74.H1_H1 ;  /* 0x3000004aff148230 */ /* 0x000fe20000004100 */
[-C--:B------:R-:W-:Y:S01]  /*5e70*/  IADD3 R4, P2, P1, R94, R3.reuse, R121 ;  /* 0x000000035e047210 */ /* 0x080fe2000795e079 */
[----:B------:R-:W-:Y:S01]  /*5e80*/  @!P0 HADD2.F32 R37, -RZ, R75.H0_H0 ;  /* 0x2000004bff258230 */ /* 0x000fe20000004100 */
[----:B------:R-:W-:Y:S01]  /*5e90*/  @!P0 SHF.R.U32.HI R10, RZ, 0x10, R27 ;  /* 0x00000010ff0a8819 */ /* 0x000fe2000001161b */
[----:B-1----:R-:W1:Y:S01]  /*5ea0*/  LDS.128 R16, [R153+0x3900] ;  /* 0x0039000099107984 */ /* 0x002e620000000c00 */
[-C--:B------:R-:W-:Y:S02]  /*5eb0*/  IADD3.X R5, R96, R2.reuse, R127, P2, P1 ;  /* 0x0000000260057210 */ /* 0x080fe400017e247f */
[----:B------:R-:W-:Y:S02]  /*5ec0*/  ISETP.GE.AND P1, PT, R101, c[0x0][0x1d4], PT ;  /* 0x0000750065007a0c */ /* 0x000fe40003f26270 */
[----:B------:R-:W-:Y:S02]  /*5ed0*/  @!P0 SHF.R.U64 R11, R26, 0x10, R27 ;  /* 0x000000101a0b8819 */ /* 0x000fe4000000121b */
[----:B------:R-:W-:Y:S02]  /*5ee0*/  @!P0 SHF.R.U32.HI R22, RZ, 0x10, R65 ;  /* 0x00000010ff168819 */ /* 0x000fe40000011641 */
[----:B------:R-:W-:Y:S02]  /*5ef0*/  @!P0 SHF.R.U64 R9, R24, 0x10, R25 ;  /* 0x0000001018098819 */ /* 0x000fe40000001219 */
[----:B------:R-:W-:Y:S01]  /*5f00*/  @!P0 SHF.R.U64 R24, R64, 0x10, R65 ;  /* 0x0000001040188819 */ /* 0x000fe20000001241 */
[----:B------:R-:W-:Y:S01]  /*5f10*/  @!P0 HADD2.F32 R22, -RZ, R22.H0_H0 ;  /* 0x20000016ff168230 */ /* 0x000fe20000004100 */
[--C-:B------:R-:W-:Y:S02]  /*5f20*/  @!P0 SHF.R.U32.HI R25, RZ, 0x10, R67.reuse ;  /* 0x00000010ff198819 */ /* 0x100fe40000011643 */
[----:B------:R-:W-:Y:S02]  /*5f30*/  @!P0 SHF.R.U64 R26, R66, 0x10, R67 ;  /* 0x00000010421a8819 */ /* 0x000fe40000001243 */
[----:B------:R-:W-:Y:S01]  /*5f40*/  @!P1 IADD3 R3, P3, P2, R94, R3, R101 ;  /* 0x000000035e039210 */ /* 0x000fe20007a7e065 */
[----:B------:R-:W-:Y:S02]  /*5f50*/  @!P0 HADD2.F32 R43, -RZ, R25.H0_H0 ;  /* 0x20000019ff2b8230 */ /* 0x000fe40000004100 */
        /* <DEDUP_REMOVED lines=28> */
[----:B------:R-:W-:Y:S01]  /*6120*/  @!P0 IMAD.MOV.U32 R12, RZ, RZ, R47 ;  /* 0x000000ffff0c8224 */ /* 0x000fe200078e002f */
[----:B------:R-:W-:Y:S01]  /*6130*/  @!P0 HADD2.F32 R13, -RZ, R23.H1_H1 ;  /* 0x30000017ff0d8230 */ /* 0x000fe20000004100 */
        /* <DEDUP_REMOVED lines=16> */
[----:B------:R-:W-:Y:S01]  /*6240*/  @!P0 FMUL.FTZ R8, R10, R6 ;  /* 0x000000060a088220 */ /* 0x000fe20000410000 */
[----:B------:R-:W-:Y:S01]  /*6250*/  @!P0 F2FP.PACK_AB R2, R3, R2 ;  /* 0x000000020302823e */ /* 0x000fe200000000ff */
[----:B------:R-:W-:Y:S01]  /*6260*/  @!P0 FMUL.FTZ R6, R38, R9 ;  /* 0x0000000926068220 */ /* 0x000fe20000410000 */
[----:B------:R-:W-:Y:S01]  /*6270*/  @!P0 HADD2.F32 R24, -RZ, R75.H1_H1 ;  /* 0x3000004bff188230 */ /* 0x000fe20000004100 */
[----:B------:R-:W-:Y:S01]  /*6280*/  @!P0 FFMA.FTZ R50, R10, R37, -R12 ;  /* 0x000000250a328223 */ /* 0x000fe2000001080c */
[----:B------:R-:W-:Y:S01]  /*6290*/  @!P0 MOV R12, R46 ;  /* 0x0000002e000c8202 */ /* 0x000fe20000000f00 */
[C---:B------:R-:W-:Y:S01]  /*62a0*/  @!P0 FMUL.FTZ R9, R7.reuse, R9 ;  /* 0x0000000907098220 */ /* 0x040fe20000410000 */
[----:B------:R-:W-:Y:S01]  /*62b0*/  @!P0 MOV R44, R2 ;  /* 0x00000002002c8202 */ /* 0x000fe20000000f00 */
[----:B------:R-:W-:Y:S01]  /*62c0*/  @!P0 FFMA.FTZ R49, R7, R43, -R6 ;  /* 0x0000002b07318223 */ /* 0x000fe20000010806 */
[----:B------:R-:W-:Y:S01]  /*62d0*/  @!P0 HADD2.F32 R10, -RZ, R11.H0_H0 ;  /* 0x2000000bff0a8230 */ /* 0x000fe20000004100 */
[----:B------:R-:W-:Y:S01]  /*62e0*/  @!P0 IMAD.MOV.U32 R7, RZ, RZ, R18 ;  /* 0x000000ffff078224 */ /* 0x000fe200078e0012 */
[----:B------:R-:W-:Y:S01]  /*62f0*/  @!P0 HADD2.F32 R6, -RZ, R39.H1_H1 ;  /* 0x30000027ff068230 */ /* 0x000fe20000004100 */
[----:B------:R-:W-:Y:S01]  /*6300*/  @!P0 FFMA.FTZ R4, R15, R20, R4 ;  /* 0x000000140f048223 */ /* 0x000fe20000010004 */
[--C-:B------:R-:W-:Y:S01]  /*6310*/  @!P0 HADD2.F32 R23, -RZ, R12.reuse.H0_H0 ;  /* 0x2000000cff178230 */ /* 0x100fe20000004100 */
[----:B------:R-:W-:Y:S01]  /*6320*/  @!P0 FFMA.FTZ R5, R21, R22, R5 ;  /* 0x0000001615058223 */ /* 0x000fe20000010005 */
[----:B------:R-:W-:Y:S01]  /*6330*/  @!P0 F2FP.PACK_AB R13, R49, R50 ;  /* 0x00000032310d823e */ /* 0x000fe200000000ff */
[----:B------:R-:W-:Y:S02]  /*6340*/  @!P0 HADD2.F32 R25, -RZ, R12.H1_H1 ;  /* 0x3000000cff198230 */ /* 0x000fe40000004100 */
[--C-:B------:R-:W-:Y:S01]  /*6350*/  @!P0 HADD2.F32 R12, -RZ, R7.reuse.H0_H0 ;  /* 0x20000007ff0c8230 */ /* 0x100fe20000004100 */
[----:B------:R-:W-:Y:S01]  /*6360*/  @!P0 MOV R19, R13 ;  /* 0x0000000d00138202 */ /* 0x000fe20000000f00 */
[----:B------:R-:W-:Y:S01]  /*6370*/  @!P0 HADD2.F32 R11, -RZ, R7.H1_H1 ;  /* 0x30000007ff0b8230 */ /* 0x000fe20000004100 */
[----:B------:R-:W-:Y:S01]  /*6380*/  @!P0 FMUL.FTZ R7, R23, R6 ;  /* 0x0000000617078220 */ /* 0x000fe20000410000 */
[----:B------:R-:W-:Y:S01]  /*6390*/  @!P0 F2FP.PACK_AB R4, R5, R4 ;  /* 0x000000040504823e */ /* 0x000fe200000000ff */
[----:B------:R-:W-:Y:S02]  /*63a0*/  @!P0 FMUL.FTZ R39, R25, R10 ;  /* 0x0000000a19278220 */ /* 0x000fe40000410000 */
[C---:B------:R-:W-:Y:S02]  /*63b0*/  @!P0 FMUL.FTZ R6, R12.reuse, R6 ;  /* 0x000000060c068220 */ /* 0x040fe40000410000 */
[----:B------:R-:W-:Y:S02]  /*63c0*/  @!P0 FFMA.FTZ R48, R12, R24, -R7 ;  /* 0x000000180c308223 */ /* 0x000fe40000010807 */
        /* <DEDUP_REMOVED lines=12> */
[----:B------:R-:W-:Y:S01]  /*6490*/  @!P0 F2FP.PACK_AB R6, R7, R6 ;  /* 0x000000060706823e */ /* 0x000fe200000000ff */
[----:B------:R-:W-:Y:S01]  /*64a0*/  @!P0 IMAD.MOV.U32 R45, RZ, RZ, R4 ;  /* 0x000000ffff2d8224 */ /* 0x000fe200078e0004 */
[----:B------:R-:W-:Y:S02]  /*64b0*/  @!P0 F2FP.PACK_AB R8, R9, R8 ;  /* 0x000000080908823e */ /* 0x000fe400000000ff */
[----:B------:R1:W-:Y:S01]  /*64c0*/  STG.E.128 [R54.64], R16 ;  /* 0x0000001036007986 */ /* 0x0003e2000c101d0a */
[----:B------:R-:W-:Y:S02]  /*64d0*/  @!P0 MOV R46, R6 ;  /* 0x00000006002e8202 */ /* 0x000fe40000000f00 */
[----:B------:R-:W-:Y:S05]  /*64e0*/  @!P0 MOV R47, R8 ;  /* 0x00000008002f8202 */ /* 0x000fea0000000f00 */
[----:B------:R1:W-:Y:S02]  /*64f0*/  @!P1 STG.E.128 [R52.64], R44 ;  /* 0x0000002c34009986 */ /* 0x0003e4000c101d0a */
.L_x_83:
[----:B------:R-:W-:Y:S05]  /*6500*/  BSYNC B0 ;  /* 0x0000000000007941 */ /* 0x000fea0003800000 */
.L_x_82:
[----:B------:R-:W-:Y:S02]  /*6510*/  ISETP.GE.OR P2, PT, R169, R78, !P4 ;  /* 0x0000004ea900720c */ /* 0x000fe40006746670 */
[----:B-1----:R-:W-:Y:S05]  /*6520*/  IADD3 R57, P1, R194, R86, RZ ;  /* 0x00000056c2397210 */ /* 0x002fea0007f3e0ff */
[----:B------:R-:W-:Y:S06]  /*6530*/  IMAD.X R56, R91, 0x1, R156, P1 ;  /* 0x000000015b387824 */ /* 0x000fec00008e069c */
[----:B------:R-:W-:-:S05]  /*6540*/  @P2 BRA `(.L_x_75) ;  /* 0x00000c1000002947 */ /* 0x000fca0003800000 */
[----:B-----5:R-:W-:Y:S01]  /*6550*/  IADD3 R4, P2, P1, R94, R57, R121 ;  /* 0x000000395e047210 */ /* 0x020fe2000795e079 */
[----:B------:R-:W1:Y:S01]  /*6560*/  LDS.128 R44, [R148+0x3900] ;  /* 0x00390000942c7984 */ /* 0x000e620000000c00 */
[----:B------:R-:W-:Y:S01]  /*6570*/  @!P0 SHF.R.U64 R5, R28, 0x10, R29 ;  /* 0x000000101c058819 */ /* 0x000fe2000000121d */
[----:B------:R-:W-:Y:S01]  /*6580*/  @!P0 HADD2.F32 R2, -RZ, R40.H0_H0 ;  /* 0x20000028ff028230 */ /* 0x000fe20000004100 */
[----:B------:R-:W-:Y:S01]  /*6590*/  IADD3.X R6, R96, R56, R127, P2, P1 ;  /* 0x0000003860067210 */ /* 0x000fe200017e247f */
[--C-:B------:R-:W-:Y:S01]  /*65a0*/  @!P0 HADD2.F32 R24, -RZ, R76.reuse.H0_H0 ;  /* 0x2000004cff188230 */ /* 0x100fe20000004100 */
[----:B------:R-:W-:Y:S01]  /*65b0*/  LEA R52, P1, R4, c[0x0][0x1c8], 0x1 ;  /* 0x0000720004347a11 */ /* 0x000fe200078208ff */
[----:B------:R-:W-:Y:S01]  /*65c0*/  @!P0 HADD2.F32 R5, -RZ, R5.H0_H0 ;  /* 0x20000005ff058230 */ /* 0x000fe20000004100 */
[----:B------:R-:W-:Y:S01]  /*65d0*/  @!P0 SHF.R.U64 R9, R68, 0x10, R69 ;  /* 0x0000001044098819 */ /* 0x000fe20000001245 */
[----:B------:R-:W2:Y:S01]  /*65e0*/  LDS.128 R12, [R152+0x3900] ;  /* 0x00390000980c7984 */ /* 0x000ea20000000c00 */
[----:B------:R-:W-:Y:S01]  /*65f0*/  LEA.HI.X R53, R4, c[0x0][0x1cc], R6, 0x1, P1 ;  /* 0x0000730004357a11 */ /* 0x000fe200008f0c06 */
[----:B------:R-:W-:Y:S01]  /*6600*/  @!P0 HADD2.F32 R20, -RZ, R76.H1_H1 ;  /* 0x3000004cff148230 */ /* 0x000fe20000004100 */
[----:B------:R-:W-:Y:S01]  /*6610*/  @!P0 SHF.R.U32.HI R10, RZ, 0x10, R29 ;  /* 0x00000010ff0a8819 */ /* 0x000fe2000001161d */
[----:B------:R-:W-:Y:S01]  /*6620*/  @!P0 HADD2.F32 R22, -RZ, R9.H0_H0 ;  /* 0x20000009ff168230 */ /* 0x000fe20000004100 */
[----:B------:R-:W-:Y:S01]  /*6630*/  @!P0 SHF.R.U64 R16, R30, 0x10, R31 ;  /* 0x000000101e108819 */ /* 0x000fe2000000121f */
[--C-:B------:R-:W-:Y:S01]  /*6640*/  @!P0 HADD2.F32 R37, -RZ, R77.reuse.H0_H0 ;  /* 0x2000004dff258230 */ /* 0x100fe20000004100 */
[----:B------:R-:W-:Y:S01]  /*6650*/  @!P0 SHF.R.U32.HI R39, RZ, 0x10, R71 ;  /* 0x00000010ff278819 */ /* 0x000fe20000011647 */
[----:B------:R-:W-:Y:S01]  /*6660*/  @!P0 HADD2.F32 R28, -RZ, R77.H1_H1 ;  /* 0x3000004dff1c8230 */ /* 0x000fe20000004100 */
[----:B------:R-:W-:Y:S01]  /*6670*/  @!P0 SHF.R.U32.HI R26, RZ, 0x10, R69 ;  /* 0x00000010ff1a8819 */ /* 0x000fe20000011645 */
[----:B------:R-:W-:Y:S01]  /*6680*/  @!P0 HADD2.F32 R11, -RZ, R41.H0_H0 ;  /* 0x20000029ff0b8230 */ /* 0x000fe20000004100 */
[----:B------:R-:W-:Y:S01]  /*6690*/  @!P0 SHF.R.U64 R30, R70, 0x10, R71 ;  /* 0x00000010461e8819 */ /* 0x000fe20000001247 */
[----:B------:R-:W-:Y:S01]  /*66a0*/  @!P0 HADD2.F32 R39, -RZ, R39.H0_H0 ;  /* 0x20000027ff278230 */ /* 0x000fe20000004100 */
[----:B------:R-:W-:Y:S01]  /*66b0*/  @!P0 SHF.R.U32.HI R18, RZ, 0x10, R31 ;  /* 0x00000010ff128819 */ /* 0x000fe2000001161f */
[----:B------:R-:W-:Y:S01]  /*66c0*/  @!P0 HADD2.F32 R26, -RZ, R26.H0_H0 ;  /* 0x2000001aff1a8230 */ /* 0x000fe20000004100 */
[----:B------:R-:W-:Y:S01]  /*66d0*/  ISETP.GE.AND P1, PT, R101, c[0x0][0x1d4], PT ;  /* 0x0000750065007a0c */ /* 0x000fe20003f26270 */
[----:B------:R-:W-:Y:S02]  /*66e0*/  @!P0 HADD2.F32 R30, -RZ, R30.H0_H0 ;  /* 0x2000001eff1e8230 */ /* 0x000fe40000004100 */
[----:B------:R-:W-:Y:S01]  /*66f0*/  @!P0 HADD2.F32 R18, -RZ, R18.H0_H0 ;  /* 0x20000012ff128230 */ /* 0x000fe20000004100 */
[----:B-1----:R-:W-:Y:S01]  /*6700*/  @!P0 IMAD.MOV.U32 R29, RZ, RZ, R46 ;  /* 0x000000ffff1d8224 */ /* 0x002fe200078e002e */
[----:B------:R-:W-:Y:S02]  /*6710*/  @!P0 MOV R25, R45 ;  /* 0x0000002d00198202 */ /* 0x000fe40000000f00 */
[----:B------:R-:W-:Y:S02]  /*6720*/  @!P0 MOV R6, R44 ;  /* 0x0000002c00068202 */ /* 0x000fe40000000f00 */
[----:B------:R-:W-:Y:S01]  /*6730*/  @!P0 MOV R27, R47 ;  /* 0x0000002f001b8202 */ /* 0x000fe20000000f00 */
[----:B------:R-:W-:Y:S01]  /*6740*/  @!P0 HADD2.F32 R23, -RZ, R25.H0_H0 ;  /* 0x20000019ff178230 */ /* 0x000fe20000004100 */
[----:B--2---:R-:W-:Y:S01]  /*6750*/  @!P0 MOV R8, R13 ;  /* 0x0000000d00088202 */ /* 0x004fe20000000f00 */
[--C-:B------:R-:W-:Y:S03]  /*6760*/  @!P0 HADD2.F32 R19, -RZ, R6.reuse.H0_H0 ;  /* 0x20000006ff138230 */ /* 0x100fe60000004100 */
[-C--:B------:R-:W-:Y:S01]  /*6770*/  @!P0 FMUL.FTZ R7, R23, R2.reuse ;  /* 0x0000000217078220 */ /* 0x080fe20000410000 */
[----:B------:R-:W-:Y:S02]  /*6780*/  @!P0 HADD2.F32 R21, -RZ, R6.H1_H1 ;  /* 0x30000006ff158230 */ /* 0x000fe40000004100 */
[--C-:B------:R-:W-:Y:S02]  /*6790*/  @!P0 HADD2.F32 R3, -RZ, R8.reuse.H0_H0 ;  /* 0x20000008ff038230 */ /* 0x100fe40000004100 */
[----:B------:R-:W-:Y:S01]  /*67a0*/  @!P0 HADD2.F32 R8, -RZ, R8.H1_H1 ;  /* 0x30000008ff088230 */ /* 0x000fe20000004100 */
[-C--:B------:R-:W-:Y:S01]  /*67b0*/  @!P0 FMUL.FTZ R9, R21, R5.reuse ;  /* 0x0000000515098220 */ /* 0x080fe20000410000 */
[--C-:B------:R-:W-:Y:S01]  /*67c0*/  @!P0 HADD2.F32 R31, -RZ, R27.reuse.H0_H0 ;  /* 0x2000001bff1f8230 */ /* 0x100fe20000004100 */
[C---:B------:R-:W-:Y:S01]  /*67d0*/  @!P0 FMUL.FTZ R4, R3.reuse, R2 ;  /* 0x0000000203048220 */ /* 0x040fe20000410000 */
[----:B------:R-:W-:Y:S01]  /*67e0*/  @!P0 HADD2.F32 R2, -RZ, R40.H1_H1 ;  /* 0x30000028ff028230 */ /* 0x000fe20000004100 */
[----:B------:R-:W-:Y:S01]  /*67f0*/  @!P0 FFMA.FTZ R58, R3, R24, -R7 ;  /* 0x00000018033a8223 */ /* 0x000fe20000010807 */
[----:B------:R-:W-:Y:S01]  /*6800*/  @!P0 MOV R3, R12 ;  /* 0x0000000c00038202 */ /* 0x000fe20000000f00 */
[----:B------:R-:W-:Y:S02]  /*6810*/  @!P0 HADD2.F32 R38, -RZ, R27.H1_H1 ;  /* 0x3000001bff268230 */ /* 0x000fe40000004100 */
[----:B------:R-:W-:Y:S02]  /*6820*/  @!P0 HADD2.F32 R27, -RZ, R29.H0_H0 ;  /* 0x2000001dff1b8230 */ /* 0x000fe40000004100 */
[--C-:B------:R-:W-:Y:S01]  /*6830*/  @!P0 HADD2.F32 R7, -RZ, R3.reuse.H0_H0 ;  /* 0x20000003ff078230 */ /* 0x100fe20000004100 */
[----:B------:R-:W-:Y:S01]  /*6840*/  @!P0 FMUL.FTZ R40, R38, R18 ;  /* 0x0000001226288220 */ /* 0x000fe20000410000 */
[----:B------:R-:W-:Y:S01]  /*6850*/  @!P0 HADD2.F32 R6, -RZ, R3.H1_H1 ;  /* 0x30000003ff068230 */ /* 0x000fe20000004100 */
[-C--:B------:R-:W-:Y:S01]  /*6860*/  @!P0 FMUL.FTZ R3, R19, R2.reuse ;  /* 0x0000000213038220 */ /* 0x080fe20000410000 */
[----:B------:R-:W-:Y:S01]  /*6870*/  @!P0 HADD2.F32 R29, -RZ, R29.H1_H1 ;  /* 0x3000001dff1d8230 */ /* 0x000fe20000004100 */
[C---:B------:R-:W-:Y:S01]  /*6880*/  @!P0 FMUL.FTZ R2, R7.reuse, R2 ;  /* 0x0000000207028220 */ /* 0x040fe20000410000 */
[----:B------:R-:W-:Y:S01]  /*6890*/  @!P0 HADD2.F32 R25, -RZ, R25.H1_H1 ;  /* 0x30000019ff198230 */ /* 0x000fe20000004100 */
[----:B------:R-:W-:Y:S01]  /*68a0*/  @!P0 FFMA.FTZ R55, R7, R20, -R3 ;  /* 0x0000001407378223 */ /* 0x000fe20000010803 */
[----:B------:R-:W-:Y:S01]  /*68b0*/  @!P0 MOV R7, R14 ;  /* 0x0000000e00078202 */ /* 0x000fe20000000f00 */
[C---:B------:R-:W-:Y:S01]  /*68c0*/  @!P0 FMUL.FTZ R3, R6.reuse, R5 ;  /* 0x0000000506038220 */ /* 0x040fe20000410000 */
[----:B------:R-:W-:Y:S01]  /*68d0*/  @!P0 HADD2.F32 R5, -RZ, R10.H0_H0 ;  /* 0x2000000aff058230 */ /* 0x000fe20000004100 */
[----:B------:R-:W-:Y:S01]  /*68e0*/  @!P0 FFMA.FTZ R54, R6, R22, -R9 ;  /* 0x0000001606368223 */ /* 0x000fe20000010809 */
[----:B------:R-:W-:Y:S01]  /*68f0*/  @!P0 MOV R6, R15 ;  /* 0x0000000f00068202 */ /* 0x000fe20000000f00 */
[----:B------:R-:W-:Y:S01]  /*6900*/  @!P0 FFMA.FTZ R2, R19, R20, R2 ;  /* 0x0000001413028223 */ /* 0x000fe20000010002 */
[----:B------:R-:W-:Y:S01]  /*6910*/  @!P0 HADD2.F32 R9, -RZ, R41.H1_H1 ;  /* 0x30000029ff098230 */ /* 0x000fe20000004100 */
[----:B------:R-:W-:Y:S01]  /*6920*/  @!P0 FMUL.FTZ R41, R31, R11 ;  /* 0x0000000b1f298220 */ /* 0x000fe20000410000 */
[----:B------:R-:W-:Y:S01]  /*6930*/  @!P0 HADD2.F32 R10, -RZ, R16.H0_H0 ;  /* 0x20000010ff0a8230 */ /* 0x000fe20000004100 */
[----:B------:R-:W-:Y:S01]  /*6940*/  @!P0 FMUL.FTZ R49, R25, R5 ;  /* 0x0000000519318220 */ /* 0x000fe20000410000 */
[--C-:B------:R-:W-:Y:S01]  /*6950*/  @!P0 HADD2.F32 R17, -RZ, R6.reuse.H0_H0 ;  /* 0x20000006ff118230 */ /* 0x100fe20000004100 */
[----:B------:R-:W-:Y:S01]  /*6960*/  @!P0 FMUL.FTZ R48, R27, R9 ;  /* 0x000000091b308220 */ /* 0x000fe20000410000 */
[----:B------:R-:W-:Y:S01]  /*6970*/  @!P0 HADD2.F32 R16, -RZ, R6.H1_H1 ;  /* 0x30000006ff108230 */ /* 0x000fe20000004100 */
[----:B------:R-:W-:Y:S01]  /*6980*/  @!P0 FMUL.FTZ R43, R29, R10 ;  /* 0x0000000a1d2b8220 */ /* 0x000fe20000410000 */
[--C-:B------:R-:W-:Y:S01]  /*6990*/  @!P0 HADD2.F32 R6, -RZ, R7.reuse.H0_H0 ;  /* 0x20000007ff068230 */ /* 0x100fe20000004100 */
[----:B------:R-:W-:Y:S01]  /*69a0*/  @!P0 FFMA.FTZ R41, R17, R37, -R41 ;  /* 0x0000002511298223 */ /* 0x000fe20000010829 */
[----:B------:R-:W-:Y:S01]  /*69b0*/  @!P0 HADD2.F32 R7, -RZ, R7.H1_H1 ;  /* 0x30000007ff078230 */ /* 0x000fe20000004100 */
[----:B------:R-:W-:Y:S02]  /*69c0*/  @!P0 FFMA.FTZ R40, R16, R39, -R40 ;  /* 0x0000002710288223 */ /* 0x000fe40000010828 */
[----:B------:R-:W-:Y:S02]  /*69d0*/  @!P0 FFMA.FTZ R51, R8, R26, -R49 ;  /* 0x0000001a08338223 */ /* 0x000fe40000010831 */
[----:B------:R-:W-:Y:S01]  /*69e0*/  @!P0 FFMA.FTZ R50, R6, R28, -R48 ;  /* 0x0000001c06328223 */ /* 0x000fe20000010830 */
[----:B------:R-:W-:Y:S01]  /*69f0*/  @!P0 F2FP.PACK_AB R41, R40, R41 ;  /* 0x000000292829823e */ /* 0x000fe200000000ff */
[----:B------:R-:W-:Y:S01]  /*6a00*/  @!P0 FFMA.FTZ R49, R7, R30, -R43 ;  /* 0x0000001e07318223 */ /* 0x000fe2000001082b */
[----:B------:R-:W-:Y:S01]  /*6a10*/  @!P0 F2FP.PACK_AB R48, R51, R58 ;  /* 0x0000003a3330823e */ /* 0x000fe200000000ff */
[----:B------:R-:W-:Y:S01]  /*6a20*/  @!P0 FMUL.FTZ R5, R8, R5 ;  /* 0x0000000508058220 */ /* 0x000fe20000410000 */
[----:B------:R-:W-:Y:S01]  /*6a30*/  @!P0 F2FP.PACK_AB R43, R54, R55 ;  /* 0x00000037362b823e */ /* 0x000fe200000000ff */
[----:B------:R-:W-:Y:S01]  /*6a40*/  @!P0 IMAD.MOV.U32 R15, RZ, RZ, R41 ;  /* 0x000000ffff0f8224 */ /* 0x000fe200078e0029 */
[----:B------:R-:W-:Y:S01]  /*6a50*/  @!P0 F2FP.PACK_AB R40, R49, R50 ;  /* 0x000000323128823e */ /* 0x000fe200000000ff */
[----:B------:R-:W-:Y:S01]  /*6a60*/  @!P0 FFMA.FTZ R3, R21, R22, R3 ;  /* 0x0000001615038223 */ /* 0x000fe20000010003 */
[----:B------:R-:W-:Y:S01]  /*6a70*/  @!P0 MOV R12, R43 ;  /* 0x0000002b000c8202 */ /* 0x000fe20000000f00 */
[----:B------:R-:W-:Y:S01]  /*6a80*/  @!P0 FMUL.FTZ R6, R6, R9 ;  /* 0x0000000906068220 */ /* 0x000fe20000410000 */
[----:B------:R-:W-:Y:S01]  /*6a90*/  @!P0 MOV R13, R48 ;  /* 0x00000030000d8202 */ /* 0x000fe20000000f00 */
[----:B------:R-:W-:Y:S01]  /*6aa0*/  @!P0 FFMA.FTZ R4, R23, R24, R4 ;  /* 0x0000001817048223 */ /* 0x000fe20000010004 */
[----:B------:R-:W-:Y:S01]  /*6ab0*/  @!P0 MOV R14, R40 ;  /* 0x00000028000e8202 */ /* 0x000fe20000000f00 */
[----:B------:R-:W-:Y:S01]  /*6ac0*/  @!P0 FMUL.FTZ R7, R7, R10 ;  /* 0x0000000a07078220 */ /* 0x000fe20000410000 */
[----:B------:R-:W-:Y:S01]  /*6ad0*/  @!P0 F2FP.PACK_AB R2, R3, R2 ;  /* 0x000000020302823e */ /* 0x000fe200000000ff */
[----:B------:R-:W-:Y:S02]  /*6ae0*/  @!P0 FFMA.FTZ R5, R25, R26, R5 ;  /* 0x0000001a19058223 */ /* 0x000fe40000010005 */
[----:B------:R1:W-:Y:S01]  /*6af0*/  STG.E.128 [R52.64], R12 ;  /* 0x0000000c34007986 */ /* 0x0003e2000c101d0a */
[----:B------:R-:W-:Y:S01]  /*6b00*/  @!P0 MOV R44, R2 ;  /* 0x00000002002c8202 */ /* 0x000fe20000000f00 */
[----:B------:R-:W-:Y:S01]  /*6b10*/  @!P0 FMUL.FTZ R8, R17, R11 ;  /* 0x0000000b11088220 */ /* 0x000fe20000410000 */
[----:B------:R-:W-:Y:S01]  /*6b20*/  @!P0 F2FP.PACK_AB R4, R5, R4 ;  /* 0x000000040504823e */ /* 0x000fe200000000ff */
[----:B------:R-:W-:Y:S02]  /*6b30*/  @!P0 FFMA.FTZ R6, R27, R28, R6 ;  /* 0x0000001c1b068223 */ /* 0x000fe40000010006 */
[----:B------:R-:W-:Y:S01]  /*6b40*/  @!P0 FMUL.FTZ R9, R16, R18 ;  /* 0x0000001210098220 */ /* 0x000fe20000410000 */
[----:B------:R-:W-:Y:S01]  /*6b50*/  @!P0 MOV R45, R4 ;  /* 0x00000004002d8202 */ /* 0x000fe20000000f00 */
[----:B------:R-:W-:Y:S02]  /*6b60*/  @!P0 FFMA.FTZ R7, R29, R30, R7 ;  /* 0x0000001e1d078223 */ /* 0x000fe40000010007 */
[----:B------:R-:W-:Y:S02]  /*6b70*/  @!P0 FFMA.FTZ R8, R31, R37, R8 ;  /* 0x000000251f088223 */ /* 0x000fe40000010008 */
[----:B------:R-:W-:Y:S01]  /*6b80*/  @!P0 FFMA.FTZ R9, R38, R39, R9 ;  /* 0x0000002726098223 */ /* 0x000fe20000010009 */
[----:B------:R-:W-:Y:S04]  /*6b90*/  @!P0 F2FP.PACK_AB R6, R7, R6 ;  /* 0x000000060706823e */ /* 0x000fe800000000ff */
[----:B------:R-:W-:Y:S02]  /*6ba0*/  @!P0 F2FP.PACK_AB R8, R9, R8 ;  /* 0x000000080908823e */ /* 0x000fe400000000ff */
[----:B------:R-:W-:Y:S02]  /*6bb0*/  @!P0 MOV R46, R6 ;  /* 0x00000006002e8202 */ /* 0x000fe40000000f00 */
[----:B------:R-:W-:Y:S01]  /*6bc0*/  @!P0 MOV R47, R8 ;  /* 0x00000008002f8202 */ /* 0x000fe20000000f00 */
[----:B------:R-:W-:-:S05]  /*6bd0*/  @P1 BRA `(.L_x_75) ;  /* 0x0000058000001947 */ /* 0x000fca0003800000 */
[----:B------:R-:W-:Y:S04]  /*6be0*/  IADD3 R3, P1, P0, R94, R57, R101 ;  /* 0x000000395e037210 */ /* 0x000fe8000783e065 */
[----:B------:R-:W-:Y:S02]  /*6bf0*/  IADD3.X R4, R96, R56, R126, P1, P0 ;  /* 0x0000003860047210 */ /* 0x000fe40000fe047e */
[C---:B------:R-:W-:Y:S04]  /*6c00*/  LEA R2, P0, R3.reuse, c[0x0][0x1c8], 0x1 ;  /* 0x0000720003027a11 */ /* 0x040fe800078008ff */
[----:B------:R-:W-:Y:S05]  /*6c10*/  LEA.HI.X R3, R3, c[0x0][0x1cc], R4, 0x1, P0 ;  /* 0x0000730003037a11 */ /* 0x000fea00000f0c04 */
[----:B------:R2:W-:Y:S01]  /*6c20*/  STG.E.128 [R2.64], R44 ;  /* 0x0000002c02007986 */ /* 0x0005e2000c101d0a */
[----:B------:R-:W-:-:S05]  /*6c30*/  BRA `(.L_x_75) ;  /* 0x0000052000007947 */ /* 0x000fca0003800000 */
.L_x_53:
[----:B------:R-:W-:Y:S01]  /*6c40*/  IMAD R2, R42, -0x70, R0 ;  /* 0xffffff902a027824 */ /* 0x000fe200078e0200 */
[----:B------:R-:W-:Y:S04]  /*6c50*/  BSSY B0, `(.L_x_84) ;  /* 0x0000013000007945 */ /* 0x000fe80003800000 */
[----:B------:R-:W-:Y:S04]  /*6c60*/  IMNMX R7, R2, 0x70, PT ;  /* 0x0000007002077817 */ /* 0x000fe80003800200 */
[----:B------:R-:W-:Y:S11]  /*6c70*/  ISETP.GE.AND P0, PT, R102, R7, PT ;  /* 0x000000076600720c */ /* 0x000ff60003f06270 */
[----:B------:R-:W-:Y:S02]  /*6c80*/  @!UPT UIADD3 URZ, URZ, URZ, URZ ;  /* 0x0000003f3f3ff290 */ /* 0x000fe4000fffe03f */
[----:B------:R-:W-:-:S05]  /*6c90*/  @P0 BRA `(.L_x_85) ;  /* 0x000000e000000947 */ /* 0x000fca0003800000 */
[----:B------:R-:W-:Y:S02]  /*6ca0*/  ISETP.NE.AND P1, PT, R99, RZ, PT ;  /* 0x000000ff6300720c */ /* 0x000fe40003f25270 */
[----:B------:R-:W-:Y:S11]  /*6cb0*/  ISETP.NE.AND P0, PT, R100, RZ, PT ;  /* 0x000000ff6400720c */ /* 0x000ff60003f05270 */
[----:B------:R-:W1:Y:S01]  /*6cc0*/  @P1 LDS.128 R12, [R98+0x3900] ;  /* 0x00390000620c1984 */ /* 0x000e620000000c00 */
[-C--:B------:R-:W-:Y:S02]  /*6cd0*/  @P1 IADD3 R3, P3, R120, R86.reuse, RZ ;  /* 0x0000005678031210 */ /* 0x080fe40007f7e0ff */
[----:B------:R-:W-:Y:S01]  /*6ce0*/  @P0 IADD3 R6, P2, R124, R86, RZ ;  /* 0x000000567c060210 */ /* 0x000fe20007f5e0ff */
[----:B------:R-:W2:Y:S02]  /*6cf0*/  @P0 LDS.128 R8, [R97+0x3900] ;  /* 0x0039000061080984 */ /* 0x000ea40000000c00 */
[----:B------:R-:W-:Y:S01]  /*6d00*/  @P1 IMAD.X R5, R119, 0x1, R91, P3 ;  /* 0x0000000177051824 */ /* 0x000fe200018e065b */
[----:B------:R-:W-:Y:S01]  /*6d10*/  @P1 LEA R4, P3, R3, c[0x0][0x1c8], 0x1 ;  /* 0x0000720003041a11 */ /* 0x000fe200078608ff */
[----:B------:R-:W-:Y:S01]  /*6d20*/  @P0 IMAD.X R16, R91, 0x1, R123, P2 ;  /* 0x000000015b100824 */ /* 0x000fe200010e067b */
[C---:B------:R-:W-:Y:S02]  /*6d30*/  @P0 LEA R2, P2, R6.reuse, c[0x0][0x1c8], 0x1 ;  /* 0x0000720006020a11 */ /* 0x040fe400078408ff */
[----:B------:R-:W-:Y:S02]  /*6d40*/  @P1 LEA.HI.X R5, R3, c[0x0][0x1cc], R5, 0x1, P3 ;  /* 0x0000730003051a11 */ /* 0x000fe400018f0c05 */
[----:B------:R-:W-:Y:S03]  /*6d50*/  @P0 LEA.HI.X R3, R6, c[0x0][0x1cc], R16, 0x1, P2 ;  /* 0x0000730006030a11 */ /* 0x000fe600010f0c10 */
[----:B-1----:R1:W-:Y:S04]  /*6d60*/  @P1 STG.E.128 [R4.64], R12 ;  /* 0x0000000c04001986 */ /* 0x0023e8000c101d0a */
[----:B--2---:R1:W-:Y:S02]  /*6d70*/  @P0 STG.E.128 [R2.64], R8 ;  /* 0x0000000802000986 */ /* 0x0043e4000c101d0a */
.L_x_85:
[----:B------:R-:W-:Y:S05]  /*6d80*/  BSYNC B0 ;  /* 0x0000000000007941 */ /* 0x000fea0003800000 */
.L_x_84:
[----:B------:R-:W-:Y:S01]  /*6d90*/  ISETP.GE.AND P0, PT, R171, R7, PT ;  /* 0x00000007ab00720c */ /* 0x000fe20003f06270 */
[----:B------:R-:W-:Y:S01]  /*6da0*/  @!UPT UIADD3 URZ, URZ, URZ, URZ ;  /* 0x0000003f3f3ff290 */ /* 0x000fe2000fffe03f */
[----:B------:R-:W-:Y:S11]  /*6db0*/  BSSY B0, `(.L_x_86) ;  /* 0x0000012000007945 */ /* 0x000ff60003800000 */
[----:B------:R-:W-:-:S05]  /*6dc0*/  @P0 BRA `(.L_x_87) ;  /* 0x0000010000000947 */ /* 0x000fca0003800000 */
[----:B------:R-:W-:Y:S02]  /*6dd0*/  ISETP.NE.AND P1, PT, R99, RZ, PT ;  /* 0x000000ff6300720c */ /* 0x000fe40003f25270 */
[----:B------:R-:W-:Y:S02]  /*6de0*/  ISETP.NE.AND P0, PT, R100, RZ, PT ;  /* 0x000000ff6400720c */ /* 0x000fe40003f05270 */
[----:B-1----:R-:W-:Y:S05]  /*6df0*/  IADD3 R3, P2, R216, R86, RZ ;  /* 0x00000056d8037210 */ /* 0x002fea0007f5e0ff */
[----:B------:R-:W-:Y:S04]  /*6e00*/  IMAD.X R2, R193, 0x1, R91, P2 ;  /* 0x00000001c1027824 */ /* 0x000fe800010e065b */
[----:B------:R-:W1:Y:S01]  /*6e10*/  @P1 LDS.128 R12, [R98+0x4900] ;  /* 0x00490000620c1984 */ /* 0x000e620000000c00 */
[----:B------:R-:W-:Y:S02]  /*6e20*/  @P1 IADD3 R5, P3, R120, R3, RZ ;  /* 0x0000000378051210 */ /* 0x000fe40007f7e0ff */
[----:B------:R-:W-:Y:S01]  /*6e30*/  @P0 IADD3 R3, P2, R3, R124, RZ ;  /* 0x0000007c03030210 */ /* 0x000fe20007f5e0ff */
[----:B------:R-:W2:Y:S02]  /*6e40*/  @P0 LDS.128 R8, [R97+0x4900] ;  /* 0x0049000061080984 */ /* 0x000ea40000000c00 */
[----:B------:R-:W-:Y:S01]  /*6e50*/  @P1 IMAD.X R16, R119, 0x1, R2, P3 ;  /* 0x0000000177101824 */ /* 0x000fe200018e0602 */
[----:B------:R-:W-:Y:S01]  /*6e60*/  @P1 LEA R4, P3, R5, c[0x0][0x1c8], 0x1 ;  /* 0x0000720005041a11 */ /* 0x000fe200078608ff */
[----:B------:R-:W-:Y:S01]  /*6e70*/  @P0 IMAD.X R6, R2, 0x1, R123, P2 ;  /* 0x0000000102060824 */ /* 0x000fe200010e067b */
[----:B------:R-:W-:Y:S02]  /*6e80*/  @P0 LEA R2, P2, R3, c[0x0][0x1c8], 0x1 ;  /* 0x0000720003020a11 */ /* 0x000fe400078408ff */
[----:B------:R-:W-:Y:S02]  /*6e90*/  @P1 LEA.HI.X R5, R5, c[0x0][0x1cc], R16, 0x1, P3 ;  /* 0x0000730005051a11 */ /* 0x000fe400018f0c10 */
[----:B------:R-:W-:Y:S03]  /*6ea0*/  @P0 LEA.HI.X R3, R3, c[0x0][0x1cc], R6, 0x1, P2 ;  /* 0x0000730003030a11 */ /* 0x000fe600010f0c06 */
[----:B-1----:R1:W-:Y:S04]  /*6eb0*/  @P1 STG.E.128 [R4.64], R12 ;  /* 0x0000000c04001986 */ /* 0x0023e8000c101d0a */
[----:B--2---:R1:W-:Y:S02]  /*6ec0*/  @P0 STG.E.128 [R2.64], R8 ;  /* 0x0000000802000986 */ /* 0x0043e4000c101d0a */
.L_x_87:
[----:B------:R-:W-:Y:S05]  /*6ed0*/  BSYNC B0 ;  /* 0x0000000000007941 */ /* 0x000fea0003800000 */
.L_x_86:
        /* <DEDUP_REMOVED lines=20> */
.L_x_89:
[----:B------:R-:W-:Y:S05]  /*7020*/  BSYNC B0 ;  /* 0x0000000000007941 */ /* 0x000fea0003800000 */
.L_x_88:
[----:B------:R-:W-:Y:S11]  /*7030*/  ISETP.GE.AND P0, PT, R169, R7, PT ;  /* 0x00000007a900720c */ /* 0x000ff60003f06270 */
[----:B------:R-:W-:Y:S02]  /*7040*/  @!UPT UIADD3 URZ, URZ, URZ, URZ ;  /* 0x0000003f3f3ff290 */ /* 0x000fe4000fffe03f */
        /* <DEDUP_REMOVED lines=17> */
.L_x_75:
[----:B------:R-:W-:Y:S05]  /*7160*/  BSYNC B2 ;  /* 0x0000000000027941 */ /* 0x000fea0003800000 */
.L_x_52:
[----:B------:R-:W-:Y:S01]  /*7170*/  IMAD R22, R42, -0x70, RZ ;  /* 0xffffff902a167824 */ /* 0x000fe200078e02ff */
[----:B------:R-:W-:Y:S01]  /*7180*/  BSSY B0, `(.L_x_90) ;  /* 0x000007c000007945 */ /* 0x000fe20003800000 */
[----:B-12---:R-:W-:Y:S02]  /*7190*/  IMAD R2, R106, 0x70, RZ ;  /* 0x000000706a027824 */ /* 0x006fe400078e02ff */
[----:B-----5:R-:W-:Y:S02]  /*71a0*/  IMAD.IADD R5, R135, 0x1, R22 ;  /* 0x0000000187057824 */ /* 0x020fe400078e0216 */
[----:B------:R-:W-:Y:S03]  /*71b0*/  IMAD.WIDE.U32 R20, R42, 0x70, RZ ;  /* 0x000000702a147825 */ /* 0x000fe600078e00ff */
[----:B------:R-:W-:Y:S01]  /*71c0*/  ISETP.GE.AND P5, PT, R5, 0x11, PT ;  /* 0x000000110500780c */ /* 0x000fe20003fa6270 */
[----:B------:R-:W-:Y:S01]  /*71d0*/  IMAD.IADD R23, R21, 0x1, R2 ;  /* 0x0000000115177824 */ /* 0x000fe200078e0202 */
[C---:B------:R-:W-:Y:S02]  /*71e0*/  ISETP.GE.AND P6, PT, R5.reuse, 0x1, PT ;  /* 0x000000010500780c */ /* 0x040fe40003fc6270 */
[----:B------:R-:W-:Y:S02]  /*71f0*/  ISETP.GE.AND P4, PT, R5, 0x21, PT ;  /* 0x000000210500780c */ /* 0x000fe40003f86270 */
[----:B------:R-:W-:Y:S02]  /*7200*/  IADD3 R4, P0, R161, R20, RZ ;  /* 0x00000014a1047210 */ /* 0x000fe40007f1e0ff */
[----:B------:R-:W-:Y:S02]  /*7210*/  ISETP.GE.AND P3, PT, R5, 0x31, PT ;  /* 0x000000310500780c */ /* 0x000fe40003f66270 */
[----:B------:R-:W-:Y:S02]  /*7220*/  IADD3.X R8, R23, R166, RZ, P0, !PT ;  /* 0x000000a617087210 */ /* 0x000fe400007fe4ff */
[C---:B------:R-:W-:Y:S02]  /*7230*/  ISETP.GE.AND P2, PT, R5.reuse, 0x41, PT ;  /* 0x000000410500780c */ /* 0x040fe40003f46270 */
[----:B------:R-:W-:Y:S01]  /*7240*/  @P5 IADD3 R9, P0, R4, 0x10, RZ ;  /* 0x0000001004095810 */ /* 0x000fe20007f1e0ff */
[----:B------:R-:W-:Y:S01]  /*7250*/  @P6 IMAD R6, R8, c[0x0][0x258], RZ ;  /* 0x0000960008066a24 */ /* 0x000fe200078e02ff */
[-C--:B------:R-:W-:Y:S01]  /*7260*/  @P6 MOV R3, R103.reuse ;  /* 0x0000006700036202 */ /* 0x080fe20000000f00 */
[----:B------:R-:W-:Y:S01]  /*7270*/  @P6 IMAD.MOV.U32 R2, RZ, RZ, R104 ;  /* 0x000000ffff026224 */ /* 0x000fe200078e0068 */
[----:B------:R-:W-:Y:S01]  /*7280*/  ISETP.GE.AND P1, PT, R5, 0x51, PT ;  /* 0x000000510500780c */ /* 0x000fe20003f26270 */
[----:B------:R-:W-:Y:S01]  /*7290*/  @P5 IMAD.X R7, RZ, RZ, R8, P0 ;  /* 0x000000ffff075224 */ /* 0x000fe200000e0608 */
[C---:B------:R-:W-:Y:S01]  /*72a0*/  @P4 IADD3 R11, P0, R4.reuse, 0x20, RZ ;  /* 0x00000020040b4810 */ /* 0x040fe20007f1e0ff */
[C---:B------:R-:W-:Y:S01]  /*72b0*/  @P6 IMAD.WIDE.U32 R2, R4.reuse, c[0x0][0x258], R2 ;  /* 0x0000960004026a25 */ /* 0x040fe200078e0002 */
[----:B------:R-:W-:Y:S02]  /*72c0*/  P2R R24, PR, RZ, 0x40 ;  /* 0x00000040ff187803 */ /* 0x000fe40000000000 */
[----:B------:R-:W-:Y:S01]  /*72d0*/  P2R R21, PR, RZ, 0x20 ;  /* 0x00000020ff157803 */ /* 0x000fe20000000000 */
[----:B------:R-:W-:Y:S02]  /*72e0*/  @P6 IMAD R6, R4, c[0x0][0x25c], R6 ;  /* 0x0000970004066a24 */ /* 0x000fe400078e0206 */
[----:B------:R-:W-:Y:S01]  /*72f0*/  @P4 IMAD.X R10, RZ, RZ, R8, P0 ;  /* 0x000000ffff0a4224 */ /* 0x000fe200000e0608 */
[C---:B------:R-:W-:Y:S01]  /*7300*/  @P6 LEA R18, P0, R2.reuse, c[0x0][0x250], 0x1 ;  /* 0x0000940002126a11 */ /* 0x040fe200078008ff */
[----:B------:R-:W-:Y:S02]  /*7310*/  @P6 IMAD.IADD R6, R3, 0x1, R6 ;  /* 0x0000000103066824 */ /* 0x000fe400078e0206 */
[----:B------:R-:W-:Y:S02]  /*7320*/  @P5 IMAD R3, R7, c[0x0][0x258], RZ ;  /* 0x0000960007035a24 */ /* 0x000fe400078e02ff */
[----:B------:R-:W-:Y:S01]  /*7330*/  @P5 IMAD.MOV.U32 R7, RZ, RZ, R103 ;  /* 0x000000ffff075224 */ /* 0x000fe200078e0067 */
[----:B------:R-:W-:Y:S01]  /*7340*/  @P6 LEA.HI.X R19, R2, c[0x0][0x254], R6, 0x1, P0 ;  /* 0x0000950002136a11 */ /* 0x000fe200000f0c06 */
[----:B------:R-:W-:Y:S01]  /*7350*/  @P4 IMAD.MOV.U32 R2, RZ, RZ, R104 ;  /* 0x000000ffff024224 */ /* 0x000fe200078e0068 */
[----:B------:R-:W-:Y:S01]  /*7360*/  @P5 MOV R6, R104 ;  /* 0x0000006800065202 */ /* 0x000fe20000000f00 */
[----:B------:R-:W-:Y:S04]  /*7370*/  @P4 IMAD R10, R10, c[0x0][0x258], RZ ;  /* 0x000096000a0a4a24 */ /* 0x000fe800078e02ff */
[C---:B------:R-:W-:Y:S04]  /*7380*/  @P5 IMAD.WIDE.U32 R6, R9.reuse, c[0x0][0x258], R6 ;  /* 0x0000960009065a25 */ /* 0x040fe800078e0006 */
[----:B------:R-:W-:Y:S01]  /*7390*/  @P5 IMAD R9, R9, c[0x0][0x25c], R3 ;  /* 0x0000970009095a24 */ /* 0x000fe200078e0203 */
[-C--:B------:R-:W-:Y:S02]  /*73a0*/  @P4 MOV R3, R103.reuse ;  /* 0x0000006700034202 */ /* 0x080fe40000000f00 */
[C---:B------:R-:W-:Y:S01]  /*73b0*/  @P5 LEA R16, P0, R6.reuse, c[0x0][0x250], 0x1 ;  /* 0x0000940006105a11 */ /* 0x040fe200078008ff */
[----:B------:R-:W-:Y:S02]  /*73c0*/  @P5 IMAD.IADD R9, R7, 0x1, R9 ;  /* 0x0000000107095824 */ /* 0x000fe400078e0209 */
[C---:B------:R-:W-:Y:S03]  /*73d0*/  @P4 IMAD.WIDE.U32 R2, R11.reuse, c[0x0][0x258], R2 ;  /* 0x000096000b024a25 */ /* 0x040fe600078e0002 */
[----:B------:R-:W-:Y:S01]  /*73e0*/  @P5 LEA.HI.X R17, R6, c[0x0][0x254], R9, 0x1, P0 ;  /* 0x0000950006115a11 */ /* 0x000fe200000f0c09 */
[----:B------:R-:W-:Y:S01]  /*73f0*/  @P4 IMAD R7, R11, c[0x0][0x25c], R10 ;  /* 0x000097000b074a24 */ /* 0x000fe200078e020a */
[----:B------:R-:W-:Y:S02]  /*7400*/  @P4 LEA R14, P0, R2, c[0x0][0x250], 0x1 ;  /* 0x00009400020e4a11 */ /* 0x000fe400078008ff */
[----:B------:R-:W-:Y:S01]  /*7410*/  ISETP.NE.AND P5, PT, R134, RZ, PT ;  /* 0x000000ff8600720c */ /* 0x000fe20003fa5270 */
[----:B------:R-:W-:Y:S05]  /*7420*/  @P4 IMAD.IADD R3, R3, 0x1, R7 ;  /* 0x0000000103034824 */ /* 0x000fea00078e0207 */
[----:B------:R-:W-:Y:S02]  /*7430*/  @P4 LEA.HI.X R15, R2, c[0x0][0x254], R3, 0x1, P0 ;  /* 0x00009500020f4a11 */ /* 0x000fe400000f0c03 */
[C---:B------:R-:W-:Y:S02]  /*7440*/  @P3 IADD3 R6, P0, R4.reuse, 0x30, RZ ;  /* 0x0000003004063810 */ /* 0x040fe40007f1e0ff */
[-C--:B------:R-:W-:Y:S02]  /*7450*/  @P3 MOV R3, R103.reuse ;  /* 0x0000006700033202 */ /* 0x080fe40000000f00 */
[-C--:B------:R-:W-:Y:S02]  /*7460*/  @P3 IADD3.X R2, RZ, R8.reuse, RZ, P0, !PT ;  /* 0x00000008ff023210 */ /* 0x080fe400007fe4ff */
[----:B------:R-:W-:Y:S03]  /*7470*/  @P2 IADD3 R7, P0, R4, 0x40, RZ ;  /* 0x0000004004072810 */ /* 0x000fe60007f1e0ff */
[----:B------:R-:W-:Y:S02]  /*7480*/  @P3 IMAD R9, R2, c[0x0][0x258], RZ ;  /* 0x0000960002093a24 */ /* 0x000fe400078e02ff */
[----:B------:R-:W-:Y:S02]  /*7490*/  @P3 IMAD.MOV.U32 R2, RZ, RZ, R104 ;  /* 0x000000ffff023224 */ /* 0x000fe400078e0068 */
[----:B------:R-:W-:Y:S02]  /*74a0*/  @P2 IMAD.X R10, RZ, RZ, R8, P0 ;  /* 0x000000ffff0a2224 */ /* 0x000fe400000e0608 */
[C---:B------:R-:W-:Y:S04]  /*74b0*/  @P3 IMAD.WIDE.U32 R2, R6.reuse, c[0x0][0x258], R2 ;  /* 0x0000960006023a25 */ /* 0x040fe800078e0002 */
[----:B------:R-:W-:Y:S01]  /*74c0*/  @P3 IMAD R6, R6, c[0x0][0x25c], R9 ;  /* 0x0000970006063a24 */ /* 0x000fe200078e0209 */
[C---:B------:R-:W-:Y:S03]  /*74d0*/  @P3 LEA R12, P0, R2.reuse, c[0x0][0x250], 0x1 ;  /* 0x00009400020c3a11 */ /* 0x040fe600078008ff */
[----:B------:R-:W-:Y:S01]  /*74e0*/  @P3 IMAD.IADD R6, R3, 0x1, R6 ;  /* 0x0000000103063824 */ /* 0x000fe200078e0206 */
[----:B------:R-:W-:Y:S04]  /*74f0*/  @P2 MOV R3, R103 ;  /* 0x0000006700032202 */ /* 0x000fe80000000f00 */
[----:B------:R-:W-:Y:S01]  /*7500*/  @P3 LEA.HI.X R13, R2, c[0x0][0x254], R6, 0x1, P0 ;  /* 0x00009500020d3a11 */ /* 0x000fe200000f0c06 */
[----:B------:R-:W-:Y:S02]  /*7510*/  @P2 IMAD R6, R10, c[0x0][0x258], RZ ;  /* 0x000096000a062a24 */ /* 0x000fe400078e02ff */
[----:B------:R-:W-:Y:S02]  /*7520*/  @P2 IMAD.MOV.U32 R2, RZ, RZ, R104 ;  /* 0x000000ffff022224 */ /* 0x000fe400078e0068 */
[C---:B------:R-:W-:Y:S02]  /*7530*/  @P2 IMAD R6, R7.reuse, c[0x0][0x25c], R6 ;  /* 0x0000970007062a24 */ /* 0x040fe400078e0206 */
[----:B------:R-:W-:Y:S04]  /*7540*/  @P2 IMAD.WIDE.U32 R2, R7, c[0x0][0x258], R2 ;  /* 0x0000960007022a25 */ /* 0x000fe800078e0002 */
[----:B------:R-:W-:Y:S01]  /*7550*/  @P2 IMAD.IADD R6, R3, 0x1, R6 ;  /* 0x0000000103062824 */ /* 0x000fe200078e0206 */
[C---:B------:R-:W-:Y:S01]  /*7560*/  @P2 LEA R10, P0, R2.reuse, c[0x0][0x250], 0x1 ;  /* 0x00009400020a2a11 */ /* 0x040fe200078008ff */
[----:B------:R-:W-:Y:S03]  /*7570*/  @P1 IMAD.MOV.U32 R3, RZ, RZ, R103 ;  /* 0x000000ffff031224 */ /* 0x000fe600078e0067 */
[----:B------:R-:W-:Y:S02]  /*7580*/  @P2 LEA.HI.X R11, R2, c[0x0][0x254], R6, 0x1, P0 ;  /* 0x00009500020b2a11 */ /* 0x000fe400000f0c06 */
[C---:B------:R-:W-:Y:S05]  /*7590*/  @P1 IADD3 R6, P0, R4.reuse, 0x50, RZ ;  /* 0x0000005004061810 */ /* 0x040fea0007f1e0ff */
[----:B------:R-:W-:Y:S01]  /*75a0*/  @P1 IMAD.X R2, RZ, RZ, R8, P0 ;  /* 0x000000ffff021224 */ /* 0x000fe200000e0608 */
[----:B------:R-:W-:Y:S11]  /*75b0*/  ISETP.GE.AND P0, PT, R5, 0x61, PT ;  /* 0x000000610500780c */ /* 0x000ff60003f06270 */
[----:B------:R-:W-:Y:S02]  /*75c0*/  @!UPT UIADD3 URZ, URZ, URZ, URZ ;  /* 0x0000003f3f3ff290 */ /* 0x000fe4000fffe03f */
[----:B------:R-:W-:Y:S01]  /*75d0*/  @P0 IADD3 R5, P6, R4, 0x60, RZ ;  /* 0x0000006004050810 */ /* 0x000fe20007fde0ff */
[----:B------:R-:W-:Y:S02]  /*75e0*/  @P1 IMAD R4, R2, c[0x0][0x258], RZ ;  /* 0x0000960002041a24 */ /* 0x000fe400078e02ff */
[----:B------:R-:W-:Y:S01]  /*75f0*/  @P1 IMAD.MOV.U32 R2, RZ, RZ, R104 ;  /* 0x000000ffff021224 */ /* 0x000fe200078e0068 */
[----:B------:R-:W-:Y:S01]  /*7600*/  @P0 IADD3.X R8, RZ, R8, RZ, P6, !PT ;  /* 0x00000008ff080210 */ /* 0x000fe200037fe4ff */
[C---:B------:R-:W-:Y:S02]  /*7610*/  @P1 IMAD R4, R6.reuse, c[0x0][0x25c], R4 ;  /* 0x0000970006041a24 */ /* 0x040fe400078e0204 */
[----:B------:R-:W-:Y:S05]  /*7620*/  @P1 IMAD.WIDE.U32 R2, R6, c[0x0][0x258], R2 ;  /* 0x0000960006021a25 */ /* 0x000fea00078e0002 */
[C---:B------:R-:W-:Y:S02]  /*7630*/  @P1 LEA R6, P6, R2.reuse, c[0x0][0x250], 0x1 ;  /* 0x0000940002061a11 */ /* 0x040fe400078c08ff */
[----:B------:R-:W-:Y:S01]  /*7640*/  @P1 IADD3 R4, R3, R4, RZ ;  /* 0x0000000403041210 */ /* 0x000fe20007ffe0ff */
[----:B------:R-:W-:Y:S03]  /*7650*/  @P0 IMAD.MOV.U32 R3, RZ, RZ, R103 ;  /* 0x000000ffff030224 */ /* 0x000fe600078e0067 */
[----:B------:R-:W-:Y:S01]  /*7660*/  @P1 LEA.HI.X R7, R2, c[0x0][0x254], R4, 0x1, P6 ;  /* 0x0000950002071a11 */ /* 0x000fe200030f0c04 */
[----:B------:R-:W-:Y:S02]  /*7670*/  @P0 IMAD R4, R8, c[0x0][0x258], RZ ;  /* 0x0000960008040a24 */ /* 0x000fe400078e02ff */
[----:B------:R-:W-:Y:S02]  /*7680*/  @P0 IMAD.MOV.U32 R2, RZ, RZ, R104 ;  /* 0x000000ffff020224 */ /* 0x000fe400078e0068 */
[C---:B------:R-:W-:Y:S02]  /*7690*/  @P0 IMAD R4, R5.reuse, c[0x0][0x25c], R4 ;  /* 0x0000970005040a24 */ /* 0x040fe400078e0204 */
[----:B------:R-:W-:Y:S05]  /*76a0*/  @P0 IMAD.WIDE.U32 R2, R5, c[0x0][0x258], R2 ;  /* 0x0000960005020a25 */ /* 0x000fea00078e0002 */
[----:B------:R-:W-:Y:S02]  /*76b0*/  @P0 IADD3 R3, R3, R4, RZ ;  /* 0x0000000403030210 */ /* 0x000fe40007ffe0ff */
[C---:B------:R-:W-:Y:S04]  /*76c0*/  @P0 LEA R4, P6, R2.reuse, c[0x0][0x250], 0x1 ;  /* 0x0000940002040a11 */ /* 0x040fe800078c08ff */
[----:B------:R-:W-:Y:S01]  /*76d0*/  @P0 LEA.HI.X R5, R2, c[0x0][0x254], R3, 0x1, P6 ;  /* 0x0000950002050a11 */ /* 0x000fe200030f0c03 */
[----:B------:R-:W-:Y:S01]  /*76e0*/  IMAD.IADD R2, R22, 0x1, R0 ;  /* 0x0000000116027824 */ /* 0x000fe200078e0200 */
[----:B------:R-:W-:Y:S11]  /*76f0*/  ISETP.NE.AND P6, PT, R24, RZ, PT ;  /* 0x000000ff1800720c */ /* 0x000ff60003fc5270 */
[----:B------:R-:W-:Y:S02]  /*7700*/  @!UPT UIADD3 URZ, URZ, URZ, URZ ;  /* 0x0000003f3f3ff290 */ /* 0x000fe4000fffe03f */
[----:B------:R-:W-:Y:S01]  /*7710*/  @!PT LDS RZ, [RZ] ;  /* 0x00000000fffff984 */ /* 0x000fe20000000800 */
[----:B------:R-:W-:Y:S01]  /*7720*/  @!PT LDS RZ, [RZ] ;  /* 0x00000000fffff984 */ /* 0x000fe20000000800 */
[----:B------:R-:W-:Y:S01]  /*7730*/  @!PT LDS RZ, [RZ] ;  /* 0x00000000fffff984 */ /* 0x000fe20000000800 */
[----:B------:R1:W-:Y:S01]  /*7740*/  @P6 LDGSTS.E.BYPASS.LTC128B.128 [R93+0x100], [R18.64], !P5 ;  /* 0x00100000125d6fae */ /* 0x0003e2000e901d4a */
[----:B------:R-:W-:Y:S02]  /*7750*/  ISETP.NE.AND P5, PT, R21, RZ, PT ;  /* 0x000000ff1500720c */ /* 0x000fe40003fa5270 */
[----:B------:R-:W-:Y:S11]  /*7760*/  ISETP.NE.AND P6, PT, R134, RZ, PT ;  /* 0x000000ff8600720c */ /* 0x000ff60003fc5270 */
[----:B------:R-:W-:Y:S02]  /*7770*/  @!UPT UIADD3 URZ, URZ, URZ, URZ ;  /* 0x0000003f3f3ff290 */ /* 0x000fe4000fffe03f */
[----:B------:R2:W-:Y:S08]  /*7780*/  @P5 LDGSTS.E.BYPASS.LTC128B.128 [R93+0x900], [R16.64], !P6 ;  /* 0x00900000105d5fae */ /* 0x0005f0000f101d4a */
[----:B------:R1:W-:Y:S08]  /*7790*/  @P4 LDGSTS.E.BYPASS.LTC128B.128 [R93+0x1100], [R14.64], !P6 ;  /* 0x011000000e5d4fae */ /* 0x0003f0000f101d4a */
[----:B------:R1:W-:Y:S08]  /*77a0*/  @P3 LDGSTS.E.BYPASS.LTC128B.128 [R93+0x1900], [R12.64], !P6 ;  /* 0x019000000c5d3fae */ /* 0x0003f0000f101d4a */
[----:B------:R1:W-:Y:S08]  /*77b0*/  @P2 LDGSTS.E.BYPASS.LTC128B.128 [R93+0x2100], [R10.64], !P6 ;  /* 0x021000000a5d2fae */ /* 0x0003f0000f101d4a */
[----:B------:R3:W-:Y:S08]  /*77c0*/  @P1 LDGSTS.E.BYPASS.LTC128B.128 [R93+0x2900], [R6.64], !P6 ;  /* 0x02900000065d1fae */ /* 0x0007f0000f101d4a */
[----:B------:R1:W-:Y:S08]  /*77d0*/  @P0 LDGSTS.E.BYPASS.LTC128B.128 [R93+0x3100], [R4.64], !P6 ;  /* 0x03100000045d0fae */ /* 0x0003f0000f101d4a */
[----:B------:R-:W0:Y:S01]  /*77e0*/  LDGDEPBAR ;  /* 0x00000000000079af */ /* 0x000e220000000000 */
[----:B---3--:R-:W-:Y:S02]  /*77f0*/  IMNMX R7, R2, 0x70, PT ;  /* 0x0000007002077817 */ /* 0x008fe40003800200 */
[----:B------:R-:W-:Y:S02]  /*7800*/  IADD3 R6, P0, R163, R20, RZ ;  /* 0x00000014a3067210 */ /* 0x000fe40007f1e0ff */
[----:B------:R-:W-:Y:S02]  /*7810*/  ISETP.GE.AND P1, PT, R102, R7, PT ;  /* 0x000000076600720c */ /* 0x000fe40003f26270 */
[----:B--2---:R-:W-:Y:S01]  /*7820*/  IADD3.X R16, R23, R162, RZ, P0, !PT ;  /* 0x000000a217107210 */ /* 0x004fe200007fe4ff */
[----:B------:R-:W-:Y:S04]  /*7830*/  DEPBAR.LE SB0, 0x0 ;  /* 0x000080000000791a */ /* 0x000fe80000000000 */
[----:B------:R-:W-:Y:S06]  /*7840*/  BAR.SYNC.DEFER_BLOCKING 0x0 ;  /* 0x0000000000007b1d */ /* 0x000fec0000010000 */
[----:B------:R-:W-:-:S05]  /*7850*/  @P1 BRA `(.L_x_91) ;  /* 0x000000e000001947 */ /* 0x000fca0003800000 */
[----:B-1----:R-:W-:Y:S01]  /*7860*/  ISETP.GE.AND P1, PT, R32, c[0x0][0x1d4], PT ;  /* 0x0000750020007a0c */ /* 0x002fe20003f26270 */
[----:B------:R-:W-:Y:S01]  /*7870*/  IMAD R2, R16, c[0x0][0x208], RZ ;  /* 0x0000820010027a24 */ /* 0x000fe200078e02ff */
[----:B------:R-:W-:Y:S01]  /*7880*/  ISETP.GE.AND P0, PT, R118, c[0x0][0x1d4], PT ;  /* 0x0000750076007a0c */ /* 0x000fe20003f06270 */
[----:B------:R-:W-:Y:S01]  /*7890*/  IMAD.MOV.U32 R4, RZ, RZ, R108 ;  /* 0x000000ffff047224 */ /* 0x000fe200078e006c */
[----:B------:R-:W-:Y:S01]  /*78a0*/  MOV R5, R107 ;  /* 0x0000006b00057202 */ /* 0x000fe20000000f00 */
[C---:B------:R-:W-:Y:S04]  /*78b0*/  IMAD R2, R6.reuse, c[0x0][0x20c], R2 ;  /* 0x0000830006027a24 */ /* 0x040fe800078e0202 */
[----:B------:R-:W-:Y:S04]  /*78c0*/  IMAD.WIDE.U32 R4, R6, c[0x0][0x208], R4 ;  /* 0x0000820006047a25 */ /* 0x000fe800078e0004 */
[----:B------:R-:W1:Y:S01]  /*78d0*/  @!P1 LDS.128 R12, [R98+0x100] ;  /* 0x00010000620c9984 */ /* 0x000e620000000c00 */
[----:B------:R-:W-:Y:S01]  /*78e0*/  IMAD.IADD R3, R5, 0x1, R2 ;  /* 0x0000000105037824 */ /* 0x000fe200078e0202 */
[C---:B------:R-:W-:Y:S02]  /*78f0*/  LEA R2, P2, R4.reuse, c[0x0][0x1f8], 0x1 ;  /* 0x00007e0004027a11 */ /* 0x040fe400078408ff */
[----:B------:R-:W2:Y:S02]  /*7900*/  @!P0 LDS.128 R8, [R97+0x100] ;  /* 0x0001000061088984 */ /* 0x000ea40000000c00 */
[----:B------:R-:W-:Y:S05]  /*7910*/  LEA.HI.X R3, R4, c[0x0][0x1fc], R3, 0x1, P2 ;  /* 0x00007f0004037a11 */ /* 0x000fea00010f0c03 */
[----:B-1----:R1:W-:Y:S04]  /*7920*/  @!P1 STG.E.128 [R2.64], R12 ;  /* 0x0000000c02009986 */ /* 0x0023e8000c101d0a */
[----:B--2---:R1:W-:Y:S02]  /*7930*/  @!P0 STG.E.128 [R2.64+0x40], R8 ;  /* 0x0000400802008986 */ /* 0x0043e4000c101d0a */
.L_x_91:
[----:B-1----:R-:W-:Y:S05]  /*7940*/  BSYNC B0 ;  /* 0x0000000000007941 */ /* 0x002fea0003800000 */
.L_x_90:
[----:B------:R-:W-:Y:S01]  /*7950*/  ISETP.GE.AND P0, PT, R171, R7, PT ;  /* 0x00000007ab00720c */ /* 0x000fe20003f06270 */
[----:B------:R-:W-:Y:S01]  /*7960*/  @!UPT UIADD3 URZ, URZ, URZ, URZ ;  /* 0x0000003f3f3ff290 */ /* 0x000fe2000fffe03f */
[----:B------:R-:W-:Y:S11]  /*7970*/  BSSY B0, `(.L_x_92) ;  /* 0x0000012000007945 */ /* 0x000ff60003800000 */
[----:B------:R-:W-:-:S05]  /*7980*/  @P0 BRA `(.L_x_93) ;  /* 0x0000010000000947 */ /* 0x000fca0003800000 */
[----:B------:R-:W-:Y:S01]  /*7990*/  ISETP.GE.AND P1, PT, R32, c[0x0][0x1d4], PT ;  /* 0x0000750020007a0c */ /* 0x000fe20003f26270 */
[----:B------:R-:W-:Y:S01]  /*79a0*/  IMAD.MOV.U32 R4, RZ, RZ, R108 ;  /* 0x000000ffff047224 */ /* 0x000fe200078e006c */
[----:B------:R-:W-:Y:S02]  /*79b0*/  ISETP.GE.AND P0, PT, R118, c[0x0][0x1d4], PT ;  /* 0x0000750076007a0c */ /* 0x000fe40003f06270 */
[----:B------:R-:W-:Y:S02]  /*79c0*/  IADD3 R2, P2, R6, 0x20, RZ ;  /* 0x0000002006027810 */ /* 0x000fe40007f5e0ff */
[----:B------:R-:W-:Y:S03]  /*79d0*/  MOV R5, R107 ;  /* 0x0000006b00057202 */ /* 0x000fe60000000f00 */
[----:B------:R-:W-:Y:S02]  /*79e0*/  IMAD.X R3, RZ, RZ, R16, P2 ;  /* 0x000000ffff037224 */ /* 0x000fe400010e0610 */
[C---:B------:R-:W-:Y:S02]  /*79f0*/  IMAD.WIDE.U32 R4, R2.reuse, c[0x0][0x208], R4 ;  /* 0x0000820002047a25 */ /* 0x040fe400078e0004 */
[----:B------:R-:W1:Y:S02]  /*7a00*/  @!P1 LDS.128 R12, [R98+0x1100] ;  /* 0x00110000620c9984 */ /* 0x000e640000000c00 */
[----:B------:R-:W-:Y:S02]  /*7a10*/  IMAD R3, R3, c[0x0][0x208], RZ ;  /* 0x0000820003037a24 */ /* 0x000fe400078e02ff */
[----:B------:R-:W2:Y:S02]  /*7a20*/  @!P0 LDS.128 R8, [R97+0x1100] ;  /* 0x0011000061088984 */ /* 0x000ea40000000c00 */
[----:B------:R-:W-:Y:S01]  /*7a30*/  IMAD R3, R2, c[0x0][0x20c], R3 ;  /* 0x0000830002037a24 */ /* 0x000fe200078e0203 */
[C---:B------:R-:W-:Y:S03]  /*7a40*/  LEA R2, P2, R4.reuse, c[0x0][0x1f8], 0x1 ;  /* 0x00007e0004027a11 */ /* 0x040fe600078408ff */
[----:B------:R-:W-:Y:S05]  /*7a50*/  IMAD.IADD R3, R5, 0x1, R3 ;  /* 0x0000000105037824 */ /* 0x000fea00078e0203 */
[----:B------:R-:W-:Y:S05]  /*7a60*/  LEA.HI.X R3, R4, c[0x0][0x1fc], R3, 0x1, P2 ;  /* 0x00007f0004037a11 */ /* 0x000fea00010f0c03 */
[----:B-1----:R1:W-:Y:S04]  /*7a70*/  @!P1 STG.E.128 [R2.64], R12 ;  /* 0x0000000c02009986 */ /* 0x0023e8000c101d0a */
[----:B--2---:R1:W-:Y:S02]  /*7a80*/  @!P0 STG.E.128 [R2.64+0x40], R8 ;  /* 0x0000400802008986 */ /* 0x0043e4000c101d0a */
.L_x_93:
[----:B------:R-:W-:Y:S05]  /*7a90*/  BSYNC B0 ;  /* 0x0000000000007941 */ /* 0x000fea0003800000 */
.L_x_92:
[----:B------:R-:W-:Y:S01]  /*7aa0*/  ISETP.GE.AND P0, PT, R170, R7, PT ;  /* 0x00000007aa00720c */ /* 0x000fe20003f06270 */
[----:B------:R-:W-:Y:S01]  /*7ab0*/  @!UPT UIADD3 URZ, URZ, URZ, URZ ;  /* 0x0000003f3f3ff290 */ /* 0x000fe2000fffe03f */
[----:B------:R-:W-:Y:S11]  /*7ac0*/  BSSY B0, `(.L_x_94) ;  /* 0x0000012000007945 */ /* 0x000ff60003800000 */
[----:B------:R-:W-:-:S05]  /*7ad0*/  @P0 BRA `(.L_x_95) ;  /* 0x0000010000000947 */ /* 0x000fca0003800000 */
[----:B------:R-:W-:Y:S01]  /*7ae0*/  ISETP.GE.AND P1, PT, R32, c[0x0][0x1d4], PT ;  /* 0x0000750020007a0c */ /* 0x000fe20003f26270 */
[----:B------:R-:W-:Y:S01]  /*7af0*/  IMAD.MOV.U32 R4, RZ, RZ, R108 ;  /* 0x000000ffff047224 */ /* 0x000fe200078e006c */
[----:B------:R-:W-:Y:S02]  /*7b00*/  ISETP.GE.AND P0, PT, R118, c[0x0][0x1d4], PT ;  /* 0x0000750076007a0c */ /* 0x000fe40003f06270 */
[----:B-1----:R-:W-:Y:S02]  /*7b10*/  IADD3 R2, P2, R6, 0x40, RZ ;  /* 0x0000004006027810 */ /* 0x002fe40007f5e0ff */
        /* <DEDUP_REMOVED lines=12> */
.L_x_95:
[----:B------:R-:W-:Y:S05]  /*7be0*/  BSYNC B0 ;  /* 0x0000000000007941 */ /* 0x000fea0003800000 */
.L_x_94:
        /* <DEDUP_REMOVED lines=20> */
.L_x_97:
[----:B------:R-:W-:Y:S05]  /*7d30*/  BSYNC B0 ;  /* 0x0000000000007941 */ /* 0x000fea0003800000 */
.L_x_96:
[C---:B------:R-:W-:Y:S02]  /*7d40*/  ISETP.GT.AND P0, PT, R42.reuse, R165, PT ;  /* 0x000000a52a00720c */ /* 0x040fe40003f04270 */
[----:B------:R-:W-:Y:S11]  /*7d50*/  IADD3 R42, R42, -0x1, RZ ;  /* 0xffffffff2a2a7810 */ /* 0x000ff60007ffe0ff */
[----:B------:R-:W-:Y:S01]  /*7d60*/  @P0 SHF.R.S32.HI R5, RZ, 0x1f, R42 ;  /* 0x0000001fff050819 */ /* 0x000fe2000001142a */
[----:B------:R-:W-:Y:S02]  /*7d70*/  @P0 IMAD R4, R210, R42, RZ ;  /* 0x0000002ad2040224 */ /* 0x000fe400078e02ff */
[----:B-1----:R-:W-:Y:S02]  /*7d80*/  @P0 IMAD.MOV.U32 R2, RZ, RZ, R140 ;  /* 0x000000ffff020224 */ /* 0x002fe400078e008c */
[----:B------:R-:W-:Y:S02]  /*7d90*/  @P0 IMAD.MOV.U32 R3, RZ, RZ, R137 ;  /* 0x000000ffff030224 */ /* 0x000fe400078e0089 */
[-C--:B------:R-:W-:Y:S02]  /*7da0*/  @P0 IMAD R4, R5, R180.reuse, R4 ;  /* 0x000000b405040224 */ /* 0x080fe400078e0204 */
[----:B------:R-:W-:Y:S04]  /*7db0*/  @P0 IMAD.WIDE.U32 R2, R42, R180, R2 ;  /* 0x000000b42a020225 */ /* 0x000fe800078e0002 */
[----:B------:R-:W-:Y:S01]  /*7dc0*/  @P0 IMAD.IADD R4, R3, 0x1, R4 ;  /* 0x0000000103040824 */ /* 0x000fe200078e0204 */
[C---:B------:R-:W-:Y:S04]  /*7dd0*/  @P0 LEA R10, P1, R2.reuse, c[0x0][0x220], 0x1 ;  /* 0x00008800020a0a11 */ /* 0x040fe800078208ff */
[----:B------:R-:W-:Y:S02]  /*7de0*/  @P0 LEA.HI.X R11, R2, c[0x0][0x224], R4, 0x1, P1 ;  /* 0x00008900020b0a11 */ /* 0x000fe400008f0c04 */
[-C--:B------:R-:W-:Y:S03]  /*7df0*/  @P0 IADD3 R12, P2, R10, R172.reuse, RZ ;  /* 0x000000ac0a0c0210 */ /* 0x080fe60007f5e0ff */
[----:B------:R-:W-:Y:S01]  /*7e00*/  @!PT LDS RZ, [RZ] ;  /* 0x00000000fffff984 */ /* 0x000fe20000000800 */
[----:B------:R-:W-:Y:S01]  /*7e10*/  @!PT LDS RZ, [RZ] ;  /* 0x00000000fffff984 */ /* 0x000fe20000000800 */
[----:B------:R-:W-:Y:S01]  /*7e20*/  @!PT LDS RZ, [RZ] ;  /* 0x00000000fffff984 */ /* 0x000fe20000000800 */
[----:B------:R1:W-:Y:S01]  /*7e30*/  @P0 LDGSTS.E.BYPASS.LTC128B.128 [R93+0x3900], [R10.64], !P6 ;  /* 0x039000000a5d0fae */ /* 0x0003e2000f101d4a */
[-C--:B------:R-:W-:Y:S01]  /*7e40*/  @P0 IADD3 R8, P1, R12, R172.reuse, RZ ;  /* 0x000000ac0c080210 */ /* 0x080fe20007f3e0ff */
[--C-:B------:R-:W-:Y:S03]  /*7e50*/  @P0 IMAD.X R13, R11, 0x1, R168.reuse, P2 ;  /* 0x000000010b0d0824 */ /* 0x100fe600010e06a8 */
[----:B------:R-:W-:Y:S02]  /*7e60*/  @P0 IADD3 R6, P2, R8, R172, RZ ;  /* 0x000000ac08060210 */ /* 0x000fe40007f5e0ff */
[----:B------:R2:W-:Y:S01]  /*7e70*/  @P0 LDGSTS.E.BYPASS.LTC128B.128 [R93+0x4100], [R12.64], !P6 ;  /* 0x041000000c5d0fae */ /* 0x0005e2000f101d4a */
[----:B------:R-:W-:Y:S02]  /*7e80*/  @P0 IADD3.X R9, R13, R168, RZ, P1, !PT ;  /* 0x000000a80d090210 */ /* 0x000fe40000ffe4ff */
[-C--:B------:R-:W-:Y:S03]  /*7e90*/  @P0 IADD3 R4, P1, R6, R172.reuse, RZ ;  /* 0x000000ac06040210 */ /* 0x080fe60007f3e0ff */
[----:B------:R2:W-:Y:S01]  /*7ea0*/  @P0 LDGSTS.E.BYPASS.LTC128B.128 [R93+0x4900], [R8.64], !P6 ;  /* 0x04900000085d0fae */ /* 0x0005e2000f101d4a */
[--C-:B------:R-:W-:Y:S01]  /*7eb0*/  @P0 IMAD.X R7, R9, 0x1, R168.reuse, P2 ;  /* 0x0000000109070824 */ /* 0x100fe200010e06a8 */
[----:B------:R-:W-:Y:S03]  /*7ec0*/  @P0 IADD3 R2, P2, R4, R172, RZ ;  /* 0x000000ac04020210 */ /* 0x000fe60007f5e0ff */
[--C-:B------:R-:W-:Y:S01]  /*7ed0*/  @P0 IMAD.X R5, R7, 0x1, R168.reuse, P1 ;  /* 0x0000000107050824 */ /* 0x100fe200008e06a8 */
[----:B------:R2:W-:Y:S04]  /*7ee0*/  @P0 LDGSTS.E.BYPASS.LTC128B.128 [R93+0x5100], [R6.64], !P6 ;  /* 0x05100000065d0fae */ /* 0x0005e8000f101d4a */
[----:B------:R2:W-:Y:S01]  /*7ef0*/  @P0 LDGSTS.E.BYPASS.LTC128B.128 [R93+0x5900], [R4.64], !P6 ;  /* 0x05900000045d0fae */ /* 0x0005e2000f101d4a */
[----:B------:R-:W-:Y:S02]  /*7f00*/  @P0 IADD3.X R3, R5, R168, RZ, P2, !PT ;  /* 0x000000a805030210 */ /* 0x000fe400017fe4ff */
[----:B-1----:R-:W-:Y:S03]  /*7f10*/  @P0 IADD3 R10, P1, R2, R172, RZ ;  /* 0x000000ac020a0210 */ /* 0x002fe60007f3e0ff */
[----:B------:R2:W-:Y:S02]  /*7f20*/  @P0 LDGSTS.E.BYPASS.LTC128B.128 [R93+0x6100], [R2.64], !P6 ;  /* 0x06100000025d0fae */ /* 0x0005e4000f101d4a */
[----:B------:R-:W-:Y:S05]  /*7f30*/  @P0 IMAD.X R11, R3, 0x1, R168, P1 ;  /* 0x00000001030b0824 */ /* 0x000fea00008e06a8 */
[----:B------:R2:W-:Y:S04]  /*7f40*/  @P0 LDGSTS.E.BYPASS.LTC128B.128 [R93+0x6900], [R10.64], !P6 ;  /* 0x069000000a5d0fae */ /* 0x0005e8000f101d4a */
[----:B------:R-:W0:Y:S01]  /*7f50*/  LDGDEPBAR ;  /* 0x00000000000079af */ /* 0x000e220000000000 */
[----:B------:R-:W-:-:S05]  /*7f60*/  @P0 BRA `(.L_x_98) ;  /* 0xffff9f3000000947 */ /* 0x000fca000383ffff */
[----:B------:R-:W-:Y:S06]  /*7f70*/  BAR.SYNC.DEFER_BLOCKING 0x0 ;  /* 0x0000000000007b1d */ /* 0x000fec0000010000 */
.L_x_51:
[----:B-1----:R-:W-:Y:S01]  /*7f80*/  ISETP.GE.AND P0, PT, R205, 0x1, PT ;  /* 0x00000001cd00780c */ /* 0x002fe20003f06270 */
[----:B--2---:R-:W-:Y:S01]  /*7f90*/  IMAD.IADD R13, R191, 0x1, R190 ;  /* 0x00000001bf0d7824 */ /* 0x004fe200078e02be */
[----:B------:R-:W-:Y:S01]  /*7fa0*/  PLOP3.LUT P4, PT, PT, PT, PT, 0x80, 0x0 ;  /* 0x000000000000781c */ /* 0x000fe20003f8f070 */
[----:B------:R-:W-:Y:S01]  /*7fb0*/  CS2R R178, SRZ ;  /* 0x0000000000b27805 */ /* 0x000fe2000001ff00 */
[----:B------:R-:W-:Y:S01]  /*7fc0*/  CS2R R176, SRZ ;  /* 0x0000000000b07805 */ /* 0x000fe2000001ff00 */
[----:B------:R-:W-:Y:S01]  /*7fd0*/  CS2R R182, SRZ ;  /* 0x0000000000b67805 */ /* 0x000fe2000001ff00 */
[----:B------:R-:W-:Y:S01]  /*7fe0*/  MOV R12, RZ ;  /* 0x000000ff000c7202 */ /* 0x000fe20000000f00 */
[----:B------:R-:W-:Y:S01]  /*7ff0*/  IMAD.MOV.U32 R180, RZ, RZ, RZ ;  /* 0x000000ffffb47224 */ /* 0x000fe200078e00ff */
[----:B------:R-:W-:Y:S01]  /*8000*/  CS2R R14, SRZ ;  /* 0x00000000000e7805 */ /* 0x000fe2000001ff00 */
[----:B------:R-:W-:Y:S01]  /*8010*/  MOV R174, RZ ;  /* 0x000000ff00ae7202 */ /* 0x000fe20000000f00 */
[----:B------:R-:W-:Y:S01]  /*8020*/  CS2R R172, SRZ ;  /* 0x0000000000ac7805 */ /* 0x000fe2000001ff00 */
[----:B------:R-:W-:Y:S01]  /*8030*/  CS2R R16, SRZ ;  /* 0x0000000000107805 */ /* 0x000fe2000001ff00 */
[----:B------:R-:W-:Y:S01]  /*8040*/  IMAD.MOV.U32 R170, RZ, RZ, RZ ;  /* 0x000000ffffaa7224 */ /* 0x000fe200078e00ff */
[----:B------:R-:W-:Y:S01]  /*8050*/  MOV R168, RZ ;  /* 0x000000ff00a87202 */ /* 0x000fe20000000f00 */
[----:B------:R-:W-:Y:S01]  /*8060*/  CS2R R20, SRZ ;  /* 0x0000000000147805 */ /* 0x000fe2000001ff00 */
[----:B------:R-:W-:Y:S01]  /*8070*/  IMAD.MOV.U32 R162, RZ, RZ, RZ ;  /* 0x000000ffffa27224 */ /* 0x000fe200078e00ff */
[----:B------:R-:W-:Y:S01]  /*8080*/  CS2R R18, SRZ ;  /* 0x0000000000127805 */ /* 0x000fe2000001ff00 */
[----:B------:R-:W-:Y:S01]  /*8090*/  MOV R160, RZ ;  /* 0x000000ff00a07202 */ /* 0x000fe20000000f00 */
[----:B------:R-:W-:Y:S01]  /*80a0*/  IMAD.MOV.U32 R166, RZ, RZ, RZ ;  /* 0x000000ffffa67224 */ /* 0x000fe200078e00ff */
[----:B------:R-:W-:Y:S01]  /*80b0*/  MOV R164, RZ ;  /* 0x000000ff00a47202 */ /* 0x000fe20000000f00 */
[----:B------:R-:W-:Y:S01]  /*80c0*/  CS2R R158, SRZ ;  /* 0x00000000009e7805 */ /* 0x000fe2000001ff00 */
[----:B------:R-:W-:Y:S01]  /*80d0*/  IMAD.MOV.U32 R156, RZ, RZ, RZ ;  /* 0x000000ffff9c7224 */ /* 0x000fe200078e00ff */
[----:B------:R-:W-:Y:S01]  /*80e0*/  CS2R R22, SRZ ;  /* 0x0000000000167805 */ /* 0x000fe2000001ff00 */
[----:B------:R-:W-:Y:S01]  /*80f0*/  MOV R154, RZ ;  /* 0x000000ff009a7202 */ /* 0x000fe20000000f00 */
[----:B------:R-:W-:Y:S01]  /*8100*/  IMAD.MOV.U32 R152, RZ, RZ, RZ ;  /* 0x000000ffff987224 */ /* 0x000fe200078e00ff */
[----:B------:R-:W-:Y:S01]  /*8110*/  CS2R R146, SRZ ;  /* 0x0000000000927805 */ /* 0x000fe2000001ff00 */
[----:B------:R-:W-:Y:S01]  /*8120*/  CS2R R30, SRZ ;  /* 0x00000000001e7805 */ /* 0x000fe2000001ff00 */
[----:B------:R-:W-:Y:S01]  /*8130*/  MOV R144, RZ ;  /* 0x000000ff00907202 */ /* 0x000fe20000000f00 */
[----:B------:R-:W-:Y:S01]  /*8140*/  CS2R R24, SRZ ;  /* 0x0000000000187805 */ /* 0x000fe2000001ff00 */
[----:B------:R-:W-:Y:S01]  /*8150*/  IMAD.MOV.U32 R150, RZ, RZ, RZ ;  /* 0x000000ffff967224 */ /* 0x000fe200078e00ff */
[----:B------:R-:W-:Y:S01]  /*8160*/  CS2R R148, SRZ ;  /* 0x0000000000947805 */ /* 0x000fe2000001ff00 */
[----:B------:R-:W-:Y:S01]  /*8170*/  CS2R R142, SRZ ;  /* 0x00000000008e7805 */ /* 0x000fe2000001ff00 */
[----:B------:R-:W-:Y:S01]  /*8180*/  MOV R140, RZ ;  /* 0x000000ff008c7202 */ /* 0x000fe20000000f00 */
[----:B------:R-:W-:Y:S01]  /*8190*/  IMAD.MOV.U32 R27, RZ, RZ, RZ ;  /* 0x000000ffff1b7224 */ /* 0x000fe200078e00ff */
[----:B------:R-:W-:Y:S01]  /*81a0*/  MOV R138, RZ ;  /* 0x000000ff008a7202 */ /* 0x000fe20000000f00 */
[----:B------:R-:W-:Y:S01]  /*81b0*/  CS2R R28, SRZ ;  /* 0x00000000001c7805 */ /* 0x000fe2000001ff00 */
[----:B------:R-:W-:Y:S01]  /*81c0*/  IMAD.MOV.U32 R136, RZ, RZ, RZ ;  /* 0x000000ffff887224 */ /* 0x000fe200078e00ff */
[----:B------:R-:W-:Y:S01]  /*81d0*/  CS2R R130, SRZ ;  /* 0x0000000000827805 */ /* 0x000fe2000001ff00 */
[----:B------:R-:W-:Y:S01]  /*81e0*/  CS2R R32, SRZ ;  /* 0x0000000000207805 */ /* 0x000fe2000001ff00 */
[----:B------:R-:W-:Y:S01]  /*81f0*/  MOV R128, RZ ;  /* 0x000000ff00807202 */ /* 0x000fe20000000f00 */
[----:B------:R-:W-:Y:S01]  /*8200*/  IMAD.MOV.U32 R134, RZ, RZ, RZ ;  /* 0x000000ffff867224 */ /* 0x000fe200078e00ff */
[----:B------:R-:W-:Y:S01]  /*8210*/  CS2R R132, SRZ ;  /* 0x0000000000847805 */ /* 0x000fe2000001ff00 */
[----:B------:R-:W-:Y:S01]  /*8220*/  CS2R R122, SRZ ;  /* 0x00000000007a7805 */ /* 0x000fe2000001ff00 */
[----:B------:R-:W-:Y:S01]  /*8230*/  MOV R120, RZ ;  /* 0x000000ff00787202 */ /* 0x000fe20000000f00 */
[----:B------:R-:W-:Y:S01]  /*8240*/  IMAD.MOV.U32 R126, RZ, RZ, RZ ;  /* 0x000000ffff7e7224 */ /* 0x000fe200078e00ff */
[----:B------:R-:W-:Y:S01]  /*8250*/  CS2R R124, SRZ ;  /* 0x00000000007c7805 */ /* 0x000fe2000001ff00 */
[----:B------:R-:W-:Y:S01]  /*8260*/  CS2R R38, SRZ ;  /* 0x0000000000267805 */ /* 0x000fe2000001ff00 */
[----:B------:R-:W-:Y:S01]  /*8270*/  CS2R R36, SRZ ;  /* 0x0000000000247805 */ /* 0x000fe2000001ff00 */
[----:B------:R-:W-:Y:S05]  /*8280*/  @!P0 BRA `(.L_x_99) ;  /* 0x00010ab000008947 */ /* 0x000fea0003800000 */
[----:B------:R-:W2:Y:S01]  /*8290*/  LDL R34, [R1+0x28] ;  /* 0x0000280001227983 */ /* 0x000ea20000100800 */
[----:B------:R-:W-:-:S03]  /*82a0*/  ISETP.NE.U32.AND P0, PT, RZ, c[0x0][0x340], PT ;  /* 0x0000d000ff007a0c */ /* 0x000fc60003f05070 */
[----:B------:R-:W3:Y:S01]  /*82b0*/  LDL R198, [R1] ;  /* 0x0000000001c67983 */ /* 0x000ee20000100800 */
[----:B------:R-:W-:Y:S02]  /*82c0*/  ISETP.NE.AND.EX P1, PT, RZ, c[0x0][0x344], PT, P0 ;  /* 0x0000d100ff007a0c */ /* 0x000fe40003f25300 */
[----:B------:R-:W-:Y:S01]  /*82d0*/  SHF.R.S32.HI R0, RZ, 0x1f, R184 ;  /* 0x0000001fff007819 */ /* 0x000fe200000114b8 */
[----:B------:R-:W1:Y:S01]  /*82e0*/  S2R R26, SR_CTAID.Y ;  /* 0x00000000001a7919 */ /* 0x000e620000002600 */
[----:B------:R-:W-:Y:S01]  /*82f0*/  SHF.R.S32.HI R25, RZ, 0x1f, R217 ;  /* 0x0000001fff197819 */ /* 0x000fe200000114d9 */
[----:B------:R-:W-:Y:S01]  /*8300*/  IMAD.MOV.U32 R5, RZ, RZ, c[0x0][0x2c4] ;  /* 0x0000b100ff057624 */ /* 0x000fe200078e00ff */
[----:B------:R-:W-:-:S07]  /*8310*/  P2R R24, PR, RZ, 0x2 ;  /* 0x00000002ff187803 */ /* 0x000fce0000000000 */
[----:B------:R-:W-:Y:S02]  /*8320*/  @P1 IMAD.MOV.U32 R2, RZ, RZ, 0x4 ;  /* 0x00000004ff021424 */ /* 0x000fe400078e00ff */
[----:B------:R-:W-:Y:S01]  /*8330*/  IMAD R0, R0, c[0x0][0x178], RZ ;  /* 0x00005e0000007a24 */ /* 0x000fe200078e02ff */
[----:B------:R-:W-:-:S03]  /*8340*/  LEA.HI R4, R25, R217, RZ, 0x3 ;  /* 0x000000d919047211 */ /* 0x000fc600078f18ff */
[----:B------:R-:W-:Y:S01]  /*8350*/  IMAD R0, R184, c[0x0][0x17c], R0 ;  /* 0x00005f00b8007a24 */ /* 0x000fe200078e0200 */
[----:B------:R-:W-:Y:S02]  /*8360*/  SHF.R.S32.HI R44, RZ, 0x3, R4 ;  /* 0x00000003ff2c7819 */ /* 0x000fe40000011404 */
[----:B------:R-:W-:-:S04]  /*8370*/  ISETP.NE.U32.AND P0, PT, RZ, c[0x0][0x348], PT ;  /* 0x0000d200ff007a0c */ /* 0x000fc80003f05070 */
[----:B------:R-:W-:Y:S01]  /*8380*/  ISETP.NE.AND.EX P0, PT, RZ, c[0x0][0x34c], PT, P0 ;  /* 0x0000d300ff007a0c */ /* 0x000fe20003f05300 */
[----:B------:R-:W-:Y:S02]  /*8390*/  IMAD R19, R215, 0x80, R44 ;  /* 0x00000080d7137824 */ /* 0x000fe400078e022c */
[----:B------:R-:W-:-:S03]  /*83a0*/  IMAD R23, R192, c[0x0][0x2c4], RZ ;  /* 0x0000b100c0177a24 */ /* 0x000fc600078e02ff */
[C---:B------:R-:W-:Y:S02]  /*83b0*/  IADD3 R10, R19.reuse, 0x10, RZ ;  /* 0x00000010130a7810 */ /* 0x040fe40007ffe0ff */
[----:B------:R-:W-:Y:S02]  /*83c0*/  ISETP.GE.AND P2, PT, R19, R23, PT ;  /* 0x000000171300720c */ /* 0x000fe40003f46270 */
[----:B------:R-:W-:Y:S02]  /*83d0*/  LEA.HI R8, R25, R217, RZ, 0x6 ;  /* 0x000000d919087211 */ /* 0x000fe400078f30ff */
[----:B------:R-:W-:Y:S01]  /*83e0*/  IADD3 R11, R19, 0x20, RZ ;  /* 0x00000020130b7810 */ /* 0x000fe20007ffe0ff */
[----:B--2---:R-:W-:-:S05]  /*83f0*/  @P1 IMAD.WIDE R2, R34, R2, c[0x0][0x340] ;  /* 0x0000d00022021625 */ /* 0x004fca00078e0202 */
[----:B------:R2:W4:Y:S01]  /*8400*/  @P1 LDG.E R22, [R2.64] ;  /* 0x0000000a02161981 */ /* 0x000522000c1e1900 */
[----:B------:R-:W-:Y:S01]  /*8410*/  ISETP.NE.AND P1, PT, R5, 0x1, PT ;  /* 0x000000010500780c */ /* 0x000fe20003f25270 */
[----:B------:R-:W-:Y:S01]  /*8420*/  IMAD.MOV.U32 R193, RZ, RZ, c[0x0][0x1e0] ;  /* 0x00007800ffc17624 */ /* 0x000fe200078e00ff */
[----:B------:R-:W-:Y:S02]  /*8430*/  SHF.R.S32.HI R21, RZ, 0x1f, R34 ;  /* 0x0000001fff157819 */ /* 0x000fe40000011422 */
[----:B------:R-:W-:Y:S02]  /*8440*/  IADD3 R18, P6, R44, R13, RZ ;  /* 0x0000000d2c127210 */ /* 0x000fe40007fde0ff */
[----:B------:R-:W-:Y:S02]  /*8450*/  SEL R6, R21, RZ, !P0 ;  /* 0x000000ff15067207 */ /* 0x000fe40004000000 */
[----:B---3--:R-:W-:Y:S02]  /*8460*/  IADD3 R45, R198, -0x1, RZ ;  /* 0xffffffffc62d7810 */ /* 0x008fe40007ffe0ff */
[----:B------:R-:W-:Y:S01]  /*8470*/  LEA.HI R50, R25, R217, RZ, 0x4 ;  /* 0x000000d919327211 */ /* 0x000fe200078f20ff */
[----:B------:R-:W-:Y:S01]  /*8480*/  IMAD R6, R6, c[0x0][0x1c0], RZ ;  /* 0x0000700006067a24 */ /* 0x000fe200078e02ff */
[----:B------:R-:W-:-:S02]  /*8490*/  SHF.R.S32.HI R49, RZ, 0x1f, R45 ;  /* 0x0000001fff317819 */ /* 0x000fc4000001142d */
[----:B------:R-:W-:-:S04]  /*84a0*/  LEA.HI R190, R25, R217, RZ, 0x5 ;  /* 0x000000d919be7211 */ /* 0x000fc800078f28ff */
[----:B------:R-:W-:Y:S01]  /*84b0*/  SHF.R.S32.HI R51, RZ, 0x5, R190 ;  /* 0x00000005ff337819 */ /* 0x000fe200000114be */
[----:B--2---:R-:W-:-:S04]  /*84c0*/  IMAD.WIDE.U32 R2, R184, c[0x0][0x178], RZ ;  /* 0x00005e00b8027a25 */ /* 0x004fc800078e00ff */
[----:B------:R-:W-:Y:S01]  /*84d0*/  IMAD.IADD R3, R3, 0x1, R0 ;  /* 0x0000000103037824 */ /* 0x000fe200078e0200 */
[----:B------:R-:W-:Y:S02]  /*84e0*/  LOP3.LUT R0, R4, 0xfffffff8, RZ, 0xc0, !PT ;  /* 0xfffffff804007812 */ /* 0x000fe400078ec0ff */
[----:B------:R-:W-:Y:S01]  /*84f0*/  SEL R4, R34, RZ, !P0 ;  /* 0x000000ff22047207 */ /* 0x000fe20004000000 */
[----:B-1----:R-:W-:-:S04]  /*8500*/  IMAD.WIDE.U32 R2, R26, c[0x0][0x1b8], R2 ;  /* 0x00006e001a027a25 */ /* 0x002fc800078e0002 */
[----:B------:R-:W-:Y:S02]  /*8510*/  IMAD.IADD R46, R217, 0x1, -R0 ;  /* 0x00000001d92e7824 */ /* 0x000fe400078e0a00 */
[----:B------:R-:W-:Y:S02]  /*8520*/  IMAD R0, R220, c[0x0][0x1b8], RZ ;  /* 0x00006e00dc007a24 */ /* 0x000fe400078e02ff */
[----:B------:R-:W-:Y:S02]  /*8530*/  IMAD R5, R46, 0x10, R44 ;  /* 0x000000102e057824 */ /* 0x000fe400078e022c */
[----:B------:R-:W-:Y:S02]  /*8540*/  IMAD R0, R26, c[0x0][0x1bc], R0 ;  /* 0x00006f001a007a24 */ /* 0x000fe400078e0200 */
[----:B------:R-:W-:Y:S02]  /*8550*/  IMAD R5, R215, 0x80, R5 ;  /* 0x00000080d7057824 */ /* 0x000fe400078e0205 */
[----:B------:R-:W-:-:S02]  /*8560*/  IMAD.IADD R3, R3, 0x1, R0 ;  /* 0x0000000103037824 */ /* 0x000fc400078e0200 */
[----:B------:R-:W-:-:S04]  /*8570*/  @P1 IMAD.HI.U32 R7, R5, c[0x0][0x2c8], RZ ;  /* 0x0000b20005071a27 */ /* 0x000fc800078e00ff */
[----:B------:R-:W-:Y:S01]  /*8580*/  IMAD.MOV.U32 R0, RZ, RZ, R5 ;  /* 0x000000ffff007224 */ /* 0x000fe200078e0005 */
[----:B------:R-:W-:Y:S01]  /*8590*/  @P1 SHF.R.U32.HI R0, RZ, c[0x0][0x2cc], R7 ;  /* 0x0000b300ff001a19 */ /* 0x000fe20000011607 */
[----:B------:R-:W-:Y:S01]  /*85a0*/  IMAD R6, R4, c[0x0][0x1c4], R6 ;  /* 0x0000710004067a24 */ /* 0x000fe200078e0206 */
[----:B------:R-:W-:Y:S01]  /*85b0*/  ISETP.GE.AND P1, PT, R10, R23, PT ;  /* 0x000000170a00720c */ /* 0x000fe20003f26270 */
[----:B------:R-:W-:Y:S01]  /*85c0*/  IMAD.WIDE.U32 R2, R4, c[0x0][0x1c0], R2 ;  /* 0x0000700004027a25 */ /* 0x000fe200078e0002 */
[----:B------:R-:W-:-:S03]  /*85d0*/  SHF.R.S32.HI R7, RZ, 0x1f, R0 ;  /* 0x0000001fff077819 */ /* 0x000fc60000011400 */
[----:B------:R-:W-:Y:S02]  /*85e0*/  IMAD.MOV R4, RZ, RZ, -R0 ;  /* 0x000000ffff047224 */ /* 0x000fe400078e0a00 */
[----:B------:R-:W-:Y:S02]  /*85f0*/  IMAD.IADD R3, R3, 0x1, R6 ;  /* 0x0000000103037824 */ /* 0x000fe400078e0206 */
[----:B------:R-:W-:Y:S02]  /*8600*/  IMAD R4, R4, c[0x0][0x2c4], R5 ;  /* 0x0000b10004047a24 */ /* 0x000fe400078e0205 */
[----:B------:R-:W-:Y:S02]  /*8610*/  IMAD R5, R7, c[0x0][0x1b0], RZ ;  /* 0x00006c0007057a24 */ /* 0x000fe400078e02ff */
[----:B------:R-:W-:-:S04]  /*8620*/  IMAD.WIDE.U32 R2, R0, c[0x0][0x1b0], R2 ;  /* 0x00006c0000027a25 */ /* 0x000fc800078e0002 */
[----:B------:R-:W-:Y:S01]  /*8630*/  IMAD R6, R0, c[0x0][0x1b4], R5 ;  /* 0x00006d0000067a24 */ /* 0x000fe200078e0205 */
[----:B------:R-:W-:Y:S01]  /*8640*/  SHF.R.S32.HI R5, RZ, 0x1f, R4 ;  /* 0x0000001fff057819 */ /* 0x000fe20000011404 */
[----:B------:R-:W-:Y:S02]  /*8650*/  IMAD.SHL.U32 R32, R46, 0x8, RZ ;  /* 0x000000082e207824 */ /* 0x000fe400078e00ff */
[----:B------:R-:W-:Y:S02]  /*8660*/  IMAD.IADD R3, R3, 0x1, R6 ;  /* 0x0000000103037824 */ /* 0x000fe400078e0206 */
[----:B------:R-:W-:Y:S01]  /*8670*/  IMAD R0, R5, c[0x0][0x1a8], RZ ;  /* 0x00006a0005007a24 */ /* 0x000fe200078e02ff */
[----:B------:R-:W-:Y:S01]  /*8680*/  ISETP.GE.AND P4, PT, R32, c[0x0][0x198], PT ;  /* 0x0000660020007a0c */ /* 0x000fe20003f86270 */
[----:B------:R-:W-:Y:S01]  /*8690*/  IMAD.WIDE.U32 R2, R4, c[0x0][0x1a8], R2 ;  /* 0x00006a0004027a25 */ /* 0x000fe200078e0002 */
[----:B------:R-:W-:-:S03]  /*86a0*/  SHF.R.S32.HI R33, RZ, 0x1f, R32 ;  /* 0x0000001fff217819 */ /* 0x000fc60000011420 */
[----:B------:R-:W-:Y:S01]  /*86b0*/  IMAD R0, R4, c[0x0][0x1ac], R0 ;  /* 0x00006b0004007a24 */ /* 0x000fe200078e0200 */
[----:B------:R-:W-:-:S03]  /*86c0*/  LEA R7, P0, R2, c[0x0][0x160], 0x1 ;  /* 0x0000580002077a11 */ /* 0x000fc600078008ff */
[----:B------:R-:W-:Y:S02]  /*86d0*/  IMAD.IADD R6, R3, 0x1, R0 ;  /* 0x0000000103067824 */ /* 0x000fe400078e0200 */
[----:B------:R-:W1:Y:S01]  /*86e0*/  SHFL.IDX PT, R4, R7, RZ, 0x181f ;  /* 0x00181fff07047589 */ /* 0x000e6200000e0000 */
[----:B------:R-:W-:Y:S02]  /*86f0*/  IMAD.SHL.U32 R0, R44, 0x40, RZ ;  /* 0x000000402c007824 */ /* 0x000fe400078e00ff */
[----:B------:R-:W-:Y:S01]  /*8700*/  LEA.HI.X R6, R2, c[0x0][0x164], R6, 0x1, P0 ;  /* 0x0000590002067a11 */ /* 0x000fe200000f0c06 */
[----:B------:R-:W-:Y:S01]  /*8710*/  SHFL.IDX PT, R3, R7, 0x1, 0x181f ;  /* 0x00381f0007037f89 */ /* 0x000fe200000e0000 */
[----:B------:R-:W-:Y:S02]  /*8720*/  ISETP.GE.AND P0, PT, R11, R23, PT ;  /* 0x000000170b00720c */ /* 0x000fe40003f06270 */
[----:B------:R-:W-:Y:S01]  /*8730*/  LOP3.LUT R0, R0, 0x1c0, RZ, 0xc0, !PT ;  /* 0x000001c000007812 */ /* 0x000fe200078ec0ff */
[----:B------:R-:W2:Y:S01]  /*8740*/  SHFL.IDX PT, R5, R6, RZ, 0x181f ;  /* 0x00181fff06057589 */ /* 0x000ea200000e0000 */
[----:B------:R-:W-:-:S02]  /*8750*/  IADD3 R11, R19, 0x40, RZ ;  /* 0x00000040130b7810 */ /* 0x000fc40007ffe0ff */
[----:B------:R-:W-:Y:S01]  /*8760*/  SHF.R.U32.HI R2, RZ, 0x3, R0 ;  /* 0x00000003ff027819 */ /* 0x000fe20000011600 */
[----:B------:R-:W3:Y:S01]  /*8770*/  SHFL.IDX PT, R9, R6, 0x1, 0x181f ;  /* 0x00381f0006097f89 */ /* 0x000ee200000e0000 */
[----:B------:R-:W-:-:S03]  /*8780*/  LOP3.LUT R0, R0, 0x38, R32, 0xf8, !PT ;  /* 0x0000003800007812 */ /* 0x000fc600078ef820 */
[----:B------:R-:W3:Y:S01]  /*8790*/  SHFL.IDX PT, R10, R7, 0x2, 0x181f ;  /* 0x00581f00070a7f89 */ /* 0x000ee200000e0000 */
[----:B------:R-:W-:Y:S01]  /*87a0*/  LOP3.LUT R2, R0, R2, RZ, 0x3c, !PT ;  /* 0x0000000200027212 */ /* 0x000fe200078e3cff */
[----:B------:R-:W-:Y:S01]  /*87b0*/  IMAD.SHL.U32 R0, R8, 0x8, RZ ;  /* 0x0000000808007824 */ /* 0x000fe200078e00ff */
[----:B------:R-:W-:Y:S01]  /*87c0*/  IADD3 R8, R19, 0x30, RZ ;  /* 0x0000003013087810 */ /* 0x000fe20007ffe0ff */
[----:B------:R-:W3:Y:S03]  /*87d0*/  SHFL.IDX PT, R12, R6, 0x2, 0x181f ;  /* 0x00581f00060c7f89 */ /* 0x000ee600000e0000 */
[----:B------:R-:W-:Y:S01]  /*87e0*/  LOP3.LUT R241, R2, 0xfffffe00, R0, 0xf8, !PT ;  /* 0xfffffe0002f17812 */ /* 0x000fe200078ef800 */
[----:B------:R-:W-:Y:S01]  /*87f0*/  SHFL.IDX PT, R17, R6, 0x5, 0x181f ;  /* 0x00b81f0006117f89 */ /* 0x000fe200000e0000 */
[----:B-1----:R-:W-:Y:S02]  /*8800*/  @!P2 LEA R4, P5, R32, R4, 0x1 ;  /* 0x000000042004a211 */ /* 0x002fe400078a08ff */
[----:B------:R-:W-:Y:S01]  /*8810*/  ISETP.GE.AND P3, PT, R8, R23, PT ;  /* 0x000000170800720c */ /* 0x000fe20003f66270 */
[C---:B------:R-:W-:Y:S01]  /*8820*/  @!P2 IMAD.SHL.U32 R8, R241.reuse, 0x2, RZ ;  /* 0x00000002f108a824 */ /* 0x040fe200078e00ff */
[----:B------:R-:W-:Y:S01]  /*8830*/  SHFL.IDX PT, R16, R7, 0x6, 0x181f ;  /* 0x00d81f0007107f89 */ /* 0x000fe200000e0000 */
[----:B------:R-:W-:Y:S01]  /*8840*/  @!P1 IMAD.SHL.U32 R0, R241, 0x2, RZ ;  /* 0x00000002f1009824 */ /* 0x000fe200078e00ff */
[----:B--2---:R-:W-:-:S02]  /*8850*/  @!P2 LEA.HI.X R5, R32, R5, R33, 0x1, P5 ;  /* 0x000000052005a211 */ /* 0x004fc400028f0c21 */
[----:B------:R-:W-:Y:S01]  /*8860*/  SHFL.IDX PT, R15, R6, 0x6, 0x181f ;  /* 0x00d81f00060f7f89 */ /* 0x000fe200000e0000 */
[----:B------:R-:W-:-:S03]  /*8870*/  @!P1 LEA R2, P5, R32, R3, 0x1 ;  /* 0x0000000320029211 */ /* 0x000fc600078a08ff */
[----:B------:R1:W-:Y:S01]  /*8880*/  @!P2 LDGSTS.E.BYPASS.LTC128B.128 [R8+0x7100], [R4.64], !P4 ;  /* 0x071000000408afae */ /* 0x0003e2000e101d4a */
[----:B---3--:R-:W-:Y:S02]  /*8890*/  @!P1 LEA.HI.X R3, R32, R9, R33, 0x1, P5 ;  /* 0x0000000920039211 */ /* 0x008fe400028f0c21 */
[----:B------:R-:W-:Y:S01]  /*88a0*/  ISETP.GE.AND P5, PT, R11, R23, PT ;  /* 0x000000170b00720c */ /* 0x000fe20003fa6270 */
[----:B------:R-:W2:Y:S04]  /*88b0*/  SHFL.IDX PT, R9, R7, 0x3, 0x181f ;  /* 0x00781f0007097f89 */ /* 0x000ea800000e0000 */
[----:B------:R3:W-:Y:S04]  /*88c0*/  @!P1 LDGSTS.E.BYPASS.LTC128B.128 [R0+0x7900], [R2.64], !P4 ;  /* 0x0790000002009fae */ /* 0x0007e8000e101d4a */
[----:B------:R-:W-:Y:S04]  /*88d0*/  SHFL.IDX PT, R11, R7, 0x5, 0x181f ;  /* 0x00b81f00070b7f89 */ /* 0x000fe800000e0000 */
[----:B------:R-:W-:Y:S04]  /*88e0*/  SHFL.IDX PT, R14, R6, 0x7, 0x181f ;  /* 0x00f81f00060e7f89 */ /* 0x000fe800000e0000 */
[----:B-1----:R-:W1:Y:S01]  /*88f0*/  SHFL.IDX PT, R5, R6, 0x3, 0x181f ;  /* 0x00781f0006057f89 */ /* 0x002e6200000e0000 */
[----:B------:R-:W-:-:S02]  /*8900*/  IADD3 R8, R19, 0x50, RZ ;  /* 0x0000005013087810 */ /* 0x000fc40007ffe0ff */
[----:B------:R-:W-:Y:S02]  /*8910*/  IADD3 R4, R19, 0x60, RZ ;  /* 0x0000006013047810 */ /* 0x000fe40007ffe0ff */
[-C--:B------:R-:W-:Y:S02]  /*8920*/  ISETP.GE.AND P2, PT, R8, R23.reuse, PT ;  /* 0x000000170800720c */ /* 0x080fe40003f46270 */
[C---:B---3--:R-:W-:Y:S02]  /*8930*/  @!P0 LEA R2, P1, R32.reuse, R10, 0x1 ;  /* 0x0000000a20028211 */ /* 0x048fe400078208ff */
[----:B------:R-:W3:Y:S01]  /*8940*/  SHFL.IDX PT, R10, R7, 0x4, 0x181f ;  /* 0x00981f00070a7f89 */ /* 0x000ee200000e0000 */
[----:B------:R-:W-:Y:S02]  /*8950*/  SHF.R.S32.HI R0, RZ, 0x1f, R13 ;  /* 0x0000001fff007819 */ /* 0x000fe4000001140d */
[----:B------:R-:W-:Y:S01]  /*8960*/  @!P0 LEA.HI.X R3, R32, R12, R33, 0x1, P1 ;  /* 0x0000000c20038211 */ /* 0x000fe200008f0c21 */
[----:B------:R1:W-:Y:S01]  /*8970*/  SHFL.IDX PT, R13, R7, 0x7, 0x181f ;  /* 0x00f81f00070d7f89 */ /* 0x0003e200000e0000 */
[----:B------:R-:W-:Y:S01]  /*8980*/  LEA.HI.X.SX32 R20, R44, R0, 0x1, P6 ;  /* 0x000000002c147211 */ /* 0x000fe200030f0eff */
[----:B------:R-:W-:Y:S01]  /*8990*/  @!P0 IMAD.SHL.U32 R0, R241, 0x2, RZ ;  /* 0x00000002f1008824 */ /* 0x000fe200078e00ff */
[----:B------:R-:W-:Y:S01]  /*89a0*/  ISETP.GE.AND P6, PT, R4, R23, PT ;  /* 0x000000170400720c */ /* 0x000fe20003fc6270 */
[----:B------:R3:W2:Y:S02]  /*89b0*/  SHFL.IDX PT, R12, R6, 0x4, 0x181f ;  /* 0x00981f00060c7f89 */ /* 0x0006a400000e0000 */
[----:B------:R-:W-:-:S02]  /*89c0*/  IMAD R4, R20, c[0x0][0x1e0], RZ ;  /* 0x0000780014047a24 */ /* 0x000fc400078e02ff */
[----:B------:R2:W-:Y:S02]  /*89d0*/  @!P0 LDGSTS.E.BYPASS.LTC128B.128 [R0+0x8100], [R2.64], !P4 ;  /* 0x0810000002008fae */ /* 0x0005e4000e101d4a */
[----:B------:R-:W-:Y:S01]  /*89e0*/  IMAD R8, R18, c[0x0][0x1e4], R4 ;  /* 0x0000790012087a24 */ /* 0x000fe200078e0204 */
[----:B-1----:R-:W-:-:S04]  /*89f0*/  IADD3 R7, R19, 0x70, RZ ;  /* 0x0000007013077810 */ /* 0x002fc80007ffe0ff */
[----:B------:R-:W-:Y:S02]  /*8a00*/  ISETP.GE.AND P1, PT, R7, R23, PT ;  /* 0x000000170700720c */ /* 0x000fe40003f26270 */
[----:B--2---:R-:W-:Y:S01]  /*8a10*/  @!P3 LEA R2, P0, R32, R9, 0x1 ;  /* 0x000000092002b211 */ /* 0x004fe200078008ff */
[----:B------:R-:W-:-:S03]  /*8a20*/  @!P3 IMAD.SHL.U32 R0, R241, 0x2, RZ ;  /* 0x00000002f100b824 */ /* 0x000fc600078e00ff */
[--C-:B------:R-:W-:Y:S01]  /*8a30*/  @!P3 LEA.HI.X R3, R32, R5, R33.reuse, 0x1, P0 ;  /* 0x000000052003b211 */ /* 0x100fe200000f0c21 */
[----:B------:R-:W-:Y:S01]  /*8a40*/  IMAD.WIDE.U32 R4, R18, c[0x0][0x1e0], R32 ;  /* 0x0000780012047a25 */ /* 0x000fe200078e0020 */
[----:B---3--:R-:W-:-:S03]  /*8a50*/  @!P5 LEA R6, P0, R32, R10, 0x1 ;  /* 0x0000000a2006d211 */ /* 0x008fc600078008ff */
[----:B------:R1:W-:Y:S01]  /*8a60*/  @!P3 LDGSTS.E.BYPASS.LTC128B.128 [R0+0x8900], [R2.64], !P4 ;  /* 0x089000000200bfae */ /* 0x0003e2000e101d4a */
[--C-:B------:R-:W-:Y:S02]  /*8a70*/  @!P5 LEA.HI.X R7, R32, R12, R33.reuse, 0x1, P0 ;  /* 0x0000000c2007d211 */ /* 0x100fe400000f0c21 */
[----:B------:R-:W-:Y:S01]  /*8a80*/  ISETP.NE.AND P3, PT, R24, RZ, PT ;  /* 0x000000ff1800720c */ /* 0x000fe20003f65270 */
[----:B-1----:R-:W-:Y:S01]  /*8a90*/  IMAD.IADD R3, R5, 0x1, R8 ;  /* 0x0000000105037824 */ /* 0x002fe200078e0208 */
[----:B------:R-:W-:Y:S01]  /*8aa0*/  @!P2 LEA R8, P0, R32, R11, 0x1 ;  /* 0x0000000b2008a211 */ /* 0x000fe200078008ff */
[----:B------:R-:W-:Y:S02]  /*8ab0*/  IMAD R0, R220, c[0x0][0x1e8], RZ ;  /* 0x00007a00dc007a24 */ /* 0x000fe400078e02ff */
[----:B------:R-:W-:Y:S01]  /*8ac0*/  IMAD.MOV.U32 R2, RZ, RZ, R4 ;  /* 0x000000ffff027224 */ /* 0x000fe200078e0004 */
[----:B------:R-:W-:Y:S01]  /*8ad0*/  @!P2 LEA.HI.X R9, R32, R17, R33, 0x1, P0 ;  /* 0x000000112009a211 */ /* 0x000fe200000f0c21 */
[----:B------:R-:W-:Y:S01]  /*8ae0*/  IMAD R4, R26, c[0x0][0x1ec], R0 ;  /* 0x00007b001a047a24 */ /* 0x000fe200078e0200 */
[----:B------:R-:W-:Y:S01]  /*8af0*/  @!P6 LEA R10, P0, R32, R16, 0x1 ;  /* 0x00000010200ae211 */ /* 0x000fe200078008ff */
[----:B------:R-:W-:-:S03]  /*8b00*/  IMAD.WIDE.U32 R2, R26, c[0x0][0x1e8], R2 ;  /* 0x00007a001a027a25 */ /* 0x000fc600078e0002 */
[C---:B------:R-:W-:Y:S01]  /*8b10*/  @!P6 LEA.HI.X R11, R32.reuse, R15, R33, 0x1, P0 ;  /* 0x0000000f200be211 */ /* 0x040fe200000f0c21 */
[----:B------:R-:W-:Y:S01]  /*8b20*/  @!P5 IMAD.SHL.U32 R0, R241, 0x2, RZ ;  /* 0x00000002f100d824 */ /* 0x000fe200078e00ff */
[----:B------:R-:W-:Y:S01]  /*8b30*/  @!P1 LEA R12, P0, R32, R13, 0x1 ;  /* 0x0000000d200c9211 */ /* 0x000fe200078008ff */
[----:B------:R-:W-:Y:S02]  /*8b40*/  IMAD.IADD R5, R4, 0x1, R3 ;  /* 0x0000000104057824 */ /* 0x000fe400078e0203 */
[----:B------:R-:W-:Y:S01]  /*8b50*/  IMAD.MOV.U32 R4, RZ, RZ, R2 ;  /* 0x000000ffff047224 */ /* 0x000fe200078e0002 */
[----:B------:R-:W-:Y:S01]  /*8b60*/  @!P1 LEA.HI.X R13, R32, R14, R33, 0x1, P0 ;  /* 0x0000000e200d9211 */ /* 0x000fe200000f0c21 */
[----:B------:R1:W-:Y:S01]  /*8b70*/  @!P5 LDGSTS.E.BYPASS.LTC128B.128 [R0+0x9100], [R6.64], !P4 ;  /* 0x091000000600dfae */ /* 0x0003e2000e101d4a */
[----:B------:R-:W-:-:S04]  /*8b80*/  ISETP.NE.U32.AND P0, PT, RZ, c[0x0][0x350], PT ;  /* 0x0000d400ff007a0c */ /* 0x000fc80003f05070 */
[----:B------:R-:W-:Y:S01]  /*8b90*/  ISETP.NE.AND.EX P0, PT, RZ, c[0x0][0x354], PT, P0 ;  /* 0x0000d500ff007a0c */ /* 0x000fe20003f05300 */
[----:B-1----:R-:W-:Y:S02]  /*8ba0*/  IMAD.MOV.U32 R6, RZ, RZ, 0x70 ;  /* 0x00000070ff067424 */ /* 0x002fe400078e00ff */
[----:B------:R-:W-:Y:S02]  /*8bb0*/  @!P2 IMAD.SHL.U32 R0, R241, 0x2, RZ ;  /* 0x00000002f100a824 */ /* 0x000fe400078e00ff */
[----:B------:R-:W-:Y:S02]  /*8bc0*/  IMAD R189, R198, -0x70, R6 ;  /* 0xffffff90c6bd7824 */ /* 0x000fe400078e0206 */
[----:B------:R-:W-:Y:S01]  /*8bd0*/  IMAD.WIDE.U32 R194, R6, c[0x0][0x1e0], RZ ;  /* 0x0000780006c27a25 */ /* 0x000fe200078e00ff */
[----:B------:R1:W-:Y:S02]  /*8be0*/  @!P2 LDGSTS.E.BYPASS.LTC128B.128 [R0+0x9900], [R8.64], !P4 ;  /* 0x099000000800afae */ /* 0x0003e4000e101d4a */
[----:B------:R-:W-:-:S04]  /*8bf0*/  IADD3 R40, R189, R205, -R44 ;  /* 0x000000cdbd287210 */ /* 0x000fc80007ffe82c */
[C---:B------:R-:W-:Y:S02]  /*8c00*/  ISETP.GE.AND P5, PT, R40.reuse, 0x11, PT ;  /* 0x000000112800780c */ /* 0x040fe40003fa6270 */
[--C-:B----4-:R-:W-:Y:S01]  /*8c10*/  @P3 SHF.R.S32.HI R3, RZ, 0x1f, R22.reuse ;  /* 0x0000001fff033819 */ /* 0x110fe20000011416 */
[----:B------:R-:W-:Y:S01]  /*8c20*/  @!P3 IMAD.MOV.U32 R3, RZ, RZ, R21 ;  /* 0x000000ffff03b224 */ /* 0x000fe200078e0015 */
[----:B------:R-:W-:Y:S01]  /*8c30*/  ISETP.GE.AND P2, PT, R40, 0x21, PT ;  /* 0x000000212800780c */ /* 0x000fe20003f46270 */
[----:B------:R-:W-:Y:S02]  /*8c40*/  @P3 IMAD.MOV.U32 R2, RZ, RZ, R22 ;  /* 0x000000ffff023224 */ /* 0x000fe400078e0016 */
[----:B------:R-:W-:Y:S01]  /*8c50*/  @!P3 IMAD.MOV.U32 R2, RZ, RZ, R34 ;  /* 0x000000ffff02b224 */ /* 0x000fe200078e0022 */
[----:B------:R-:W-:Y:S01]  /*8c60*/  SEL R21, R3, RZ, !P0 ;  /* 0x000000ff03157207 */ /* 0x000fe20004000000 */
[----:B------:R-:W-:Y:S01]  /*8c70*/  IMAD R3, R6, c[0x0][0x1e4], RZ ;  /* 0x0000790006037a24 */ /* 0x000fe200078e02ff */
[----:B------:R-:W-:Y:S01]  /*8c80*/  ISETP.GE.AND P3, PT, R32, c[0x0][0x1d4], PT ;  /* 0x0000750020007a0c */ /* 0x000fe20003f66270 */
[----:B------:R-:W-:Y:S01]  /*8c90*/  IMAD.MOV.U32 R22, RZ, RZ, c[0x0][0x1e4] ;  /* 0x00007900ff167624 */ /* 0x000fe200078e00ff */
[----:B------:R-:W-:Y:S01]  /*8ca0*/  SEL R19, R2, RZ, !P0 ;  /* 0x000000ff02137207 */ /* 0x000fe20004000000 */
[----:B------:R-:W-:-:S04]  /*8cb0*/  IMAD.IADD R192, R195, 0x1, R3 ;  /* 0x00000001c3c07824 */ /* 0x000fc800078e0203 */
[----:B------:R-:W-:-:S04]  /*8cc0*/  IMAD.WIDE.U32 R4, R19, c[0x0][0x1f0], R4 ;  /* 0x00007c0013047a25 */ /* 0x000fc800078e0004 */
[----:B-1----:R-:W-:Y:S01]  /*8cd0*/  IMAD R0, R21, c[0x0][0x1f0], RZ ;  /* 0x00007c0015007a24 */ /* 0x002fe200078e02ff */
[----:B------:R1:W-:Y:S01]  /*8ce0*/  STL.64 [R1+0x40], R4 ;  /* 0x0000400401007387 */ /* 0x0003e20000100a00 */
[----:B------:R-:W-:Y:S02]  /*8cf0*/  IMAD R2, R192, R45, RZ ;  /* 0x0000002dc0027224 */ /* 0x000fe400078e02ff */
[----:B------:R-:W-:Y:S02]  /*8d00*/  IMAD R3, R19, c[0x0][0x1f4], R0 ;  /* 0x00007d0013037a24 */ /* 0x000fe400078e0200 */
[----:B------:R-:W-:Y:S02]  /*8d10*/  @!P6 IMAD.SHL.U32 R0, R241, 0x2, RZ ;  /* 0x00000002f100e824 */ /* 0x000fe400078e00ff */
[----:B------:R-:W-:Y:S02]  /*8d20*/  IMAD.IADD R197, R5, 0x1, R3 ;  /* 0x0000000105c57824 */ /* 0x000fe400078e0203 */
[----:B------:R-:W-:Y:S01]  /*8d30*/  IMAD.MOV.U32 R196, RZ, RZ, R4 ;  /* 0x000000ffffc47224 */ /* 0x000fe200078e0004 */
[----:B------:R2:W-:Y:S01]  /*8d40*/  @!P6 LDGSTS.E.BYPASS.LTC128B.128 [R0+0xa100], [R10.64], !P4 ;  /* 0x0a1000000a00efae */ /* 0x0005e2000e101d4a */
[----:B------:R-:W-:Y:S01]  /*8d50*/  IMAD.WIDE.U32 R8, R193, 0x20, RZ ;  /* 0x00000020c1087825 */ /* 0x000fe200078e00ff */
[----:B------:R-:W-:-:S02]  /*8d60*/  ISETP.GE.AND P6, PT, R40, 0x1, PT ;  /* 0x000000012800780c */ /* 0x000fc40003fc6270 */
[----:B------:R3:W-:Y:S01]  /*8d70*/  STL.64 [R1+0x38], R196 ;  /* 0x000038c401007387 */ /* 0x0007e20000100a00 */
[----:B-1----:R-:W-:-:S05]  /*8d80*/  @!P1 IMAD.SHL.U32 R4, R241, 0x2, RZ ;  /* 0x00000002f1049824 */ /* 0x002fca00078e00ff */
[----:B------:R1:W-:Y:S04]  /*8d90*/  @!P1 LDGSTS.E.BYPASS.LTC128B.128 [R4+0xa900], [R12.64], !P4 ;  /* 0x0a9000000c049fae */ /* 0x0003e8000e101d4a */
[----:B------:R-:W0:Y:S01]  /*8da0*/  LDGDEPBAR ;  /* 0x00000000000079af */ /* 0x000e220000000000 */
[-C--:B--2---:R-:W-:Y:S02]  /*8db0*/  IMAD R0, R49, R194.reuse, R2 ;  /* 0x000000c231007224 */ /* 0x084fe400078e0202 */
[----:B------:R-:W-:-:S04]  /*8dc0*/  IMAD.WIDE.U32 R2, R45, R194, R196 ;  /* 0x000000c22d027225 */ /* 0x000fc800078e00c4 */
[----:B------:R-:W-:Y:S01]  /*8dd0*/  IMAD.IADD R3, R3, 0x1, R0 ;  /* 0x0000000103037824 */ /* 0x000fe200078e0200 */
[----:B------:R-:W-:Y:S01]  /*8de0*/  BAR.SYNC.DEFER_BLOCKING 0x0 ;  /* 0x0000000000007b1d */ /* 0x000fe20000010000 */
[----:B------:R-:W-:Y:S01]  /*8df0*/  @P5 LEA R5, P0, R193, R2, 0x4 ;  /* 0x00000002c1055211 */ /* 0x000fe200078020ff */
[----:B------:R-:W-:Y:S01]  /*8e00*/  IMAD.SHL.U32 R10, R22, 0x20, RZ ;  /* 0x00000020160a7824 */ /* 0x000fe200078e00ff */
[----:B------:R-:W-:Y:S01]  /*8e10*/  @P2 IADD3 R0, P1, R2, R8, RZ ;  /* 0x0000000802002210 */ /* 0x000fe20007f3e0ff */
[----:B------:R-:W-:Y:S01]  /*8e20*/  @P6 IMAD.SHL.U32 R8, R241, 0x2, RZ ;  /* 0x00000002f1086824 */ /* 0x000fe200078e00ff */
[----:B------:R-:W-:Y:S02]  /*8e30*/  @P5 LEA.HI.X R7, R193, R3, R22, 0x4, P0 ;  /* 0x00000003c1075211 */ /* 0x000fe400000f2416 */
[----:B------:R-:W-:Y:S02]  /*8e40*/  @P5 LEA R6, P0, R5, c[0x0][0x1c8], 0x1 ;  /* 0x0000720005065a11 */ /* 0x000fe400078008ff */
[----:B------:R-:W-:-:S02]  /*8e50*/  ISETP.GE.AND P2, PT, R40, 0x31, PT ;  /* 0x000000312800780c */ /* 0x000fc40003f46270 */
[----:B------:R-:W-:Y:S02]  /*8e60*/  @P5 LEA.HI.X R7, R5, c[0x0][0x1cc], R7, 0x1, P0 ;  /* 0x0000730005075a11 */ /* 0x000fe400000f0c07 */
[----:B------:R-:W-:Y:S02]  /*8e70*/  ISETP.GE.AND P0, PT, R40, 0x21, PT ;  /* 0x000000212800780c */ /* 0x000fe40003f06270 */
[----:B-1----:R-:W-:-:S04]  /*8e80*/  @P6 LEA R4, P4, R2, c[0x0][0x1c8], 0x1 ;  /* 0x0000720002046a11 */ /* 0x002fc800078808ff */
[----:B------:R-:W-:Y:S02]  /*8e90*/  @P6 LEA.HI.X R5, R2, c[0x0][0x1cc], R3, 0x1, P4 ;  /* 0x0000730002056a11 */ /* 0x000fe400020f0c03 */
[----:B------:R-:W-:-:S03]  /*8ea0*/  ISETP.GE.AND P4, PT, R40, 0x41, PT ;  /* 0x000000412800780c */ /* 0x000fc60003f86270 */
[----:B------:R-:W-:Y:S01]  /*8eb0*/  @!PT LDS RZ, [RZ] ;  /* 0x00000000fffff984 */ /* 0x000fe20000000800 */
[----:B------:R-:W-:Y:S01]  /*8ec0*/  @!PT LDS RZ, [RZ] ;  /* 0x00000000fffff984 */ /* 0x000fe20000000800 */
[----:B------:R-:W-:Y:S01]  /*8ed0*/  @!PT LDS RZ, [RZ] ;  /* 0x00000000fffff984 */ /* 0x000fe20000000800 */
[----:B------:R1:W-:Y:S01]  /*8ee0*/  @P6 LDGSTS.E.BYPASS.LTC128B.128 [R8+0x3900], [R4.64], !P3 ;  /* 0x0390000004086fae */ /* 0x0003e2000d901d4a */
[----:B------:R-:W-:Y:S02]  /*8ef0*/  ISETP.GE.AND P6, PT, R40, 0x21, PT ;  /* 0x000000212800780c */ /* 0x000fe40003fc6270 */
[----:B------:R-:W-:Y:S01]  /*8f00*/  @P0 IADD3.X R9, R3, R9, R10, P1, !PT ;  /* 0x0000000903090210 */ /* 0x000fe20000ffe40a */
[----:B------:R-:W-:Y:S01]  /*8f10*/  IMAD.WIDE.U32 R10, R18, c[0x0][0x208], R32 ;  /* 0x00008200120a7a25 */ /* 0x000fe200078e0020 */
[----:B------:R-:W-:-:S13]  /*8f20*/  ISETP.GE.AND P1, PT, R40, 0x21, PT ;  /* 0x000000212800780c */ /* 0x000fda0003f26270 */
[----:B------:R-:W-:-:S04]  /*8f30*/  @P1 LEA R16, P0, R0, c[0x0][0x1c8], 0x1 ;  /* 0x0000720000101a11 */ /* 0x000fc800078008ff */
[----:B------:R-:W-:Y:S01]  /*8f40*/  @P1 LEA.HI.X R17, R0, c[0x0][0x1cc], R9, 0x1, P0 ;  /* 0x0000730000111a11 */ /* 0x000fe200000f0c09 */
[----:B------:R-:W-:Y:S01]  /*8f50*/  @P5 IMAD.SHL.U32 R0, R241, 0x2, RZ ;  /* 0x00000002f1005824 */ /* 0x000fe200078e00ff */
[C---:B------:R-:W-:Y:S02]  /*8f60*/  ISETP.GE.AND P1, PT, R40.reuse, 0x51, PT ;  /* 0x000000512800780c */ /* 0x040fe40003f26270 */
[----:B------:R-:W-:Y:S01]  /*8f70*/  ISETP.GE.AND P0, PT, R40, 0x61, PT ;  /* 0x000000612800780c */ /* 0x000fe20003f06270 */
[----:B-1----:R-:W-:Y:S01]  /*8f80*/  @P2 IMAD R8, R22, 0x30, RZ ;  /* 0x0000003016082824 */ /* 0x002fe200078e02ff */
[----:B------:R1:W-:Y:S01]  /*8f90*/  @P5 LDGSTS.E.BYPASS.LTC128B.128 [R0+0x4100], [R6.64], !P3 ;  /* 0x0410000006005fae */ /* 0x0003e2000d901d4a */
[----:B------:R-:W-:-:S04]  /*8fa0*/  @P2 IMAD.WIDE.U32 R4, R193, 0x30, R2 ;  /* 0x00000030c1042825 */ /* 0x000fc800078e0002 */
[----:B------:R-:W-:Y:S01]  /*8fb0*/  @P2 IMAD.IADD R5, R5, 0x1, R8 ;  /* 0x0000000105052824 */ /* 0x000fe200078e0208 */
[----:B------:R-:W-:-:S03]  /*8fc0*/  @P2 LEA R14, P5, R4, c[0x0][0x1c8], 0x1 ;  /* 0x00007200040e2a11 */ /* 0x000fc600078a08ff */
[----:B------:R-:W-:Y:S01]  /*8fd0*/  @P1 IMAD R8, R22, 0x50, RZ ;  /* 0x0000005016081824 */ /* 0x000fe200078e02ff */
[----:B------:R-:W-:Y:S02]  /*8fe0*/  @P2 LEA.HI.X R15, R4, c[0x0][0x1cc], R5, 0x1, P5 ;  /* 0x00007300040f2a11 */ /* 0x000fe400028f0c05 */
[C---:B------:R-:W-:Y:S01]  /*8ff0*/  @P4 LEA R4, P5, R193.reuse, R2, 0x6 ;  /* 0x00000002c1044211 */ /* 0x040fe200078a30ff */
[----:B-1----:R-:W-:Y:S02]  /*9000*/  IMAD R0, R20, c[0x0][0x208], RZ ;  /* 0x0000820014007a24 */ /* 0x002fe400078e02ff */
[----:B------:R-:W-:-:S04]  /*9010*/  @P1 IMAD.WIDE.U32 R6, R193, 0x50, R2 ;  /* 0x00000050c1061825 */ /* 0x000fc800078e0002 */
[----:B------:R-:W-:Y:S01]  /*9020*/  IMAD R9, R18, c[0x0][0x20c], R0 ;  /* 0x0000830012097a24 */ /* 0x000fe200078e0200 */
[----:B------:R-:W-:Y:S01]  /*9030*/  @P4 LEA.HI.X R0, R193, R3, R22, 0x6, P5 ;  /* 0x00000003c1004211 */ /* 0x000fe200028f3416 */
[----:B------:R-:W-:Y:S01]  /*9040*/  @P0 IMAD R18, R22, 0x60, RZ ;  /* 0x0000006016120824 */ /* 0x000fe200078e02ff */
[----:B------:R-:W-:-:S04]  /*9050*/  @P4 LEA R12, P5, R4, c[0x0][0x1c8], 0x1 ;  /* 0x00007200040c4a11 */ /* 0x000fc800078a08ff */
[----:B------:R-:W-:Y:S01]  /*9060*/  @P4 LEA.HI.X R13, R4, c[0x0][0x1cc], R0, 0x1, P5 ;  /* 0x00007300040d4a11 */ /* 0x000fe200028f0c00 */
[----:B------:R-:W-:Y:S01]  /*9070*/  @P1 IMAD.IADD R0, R7, 0x1, R8 ;  /* 0x0000000107001824 */ /* 0x000fe200078e0208 */
[----:B------:R-:W-:Y:S01]  /*9080*/  @P1 LEA R8, P5, R6, c[0x0][0x1c8], 0x1 ;  /* 0x0000720006081a11 */ /* 0x000fe200078a08ff */
[----:B------:R-:W-:-:S04]  /*9090*/  @P0 IMAD.WIDE.U32 R4, R193, 0x60, R2 ;  /* 0x00000060c1040825 */ /* 0x000fc800078e0002 */
[----:B------:R-:W-:Y:S01]  /*90a0*/  IMAD.IADD R3, R11, 0x1, R9 ;  /* 0x000000010b037824 */ /* 0x000fe200078e0209 */
[----:B------:R-:W-:Y:S01]  /*90b0*/  @P1 LEA.HI.X R9, R6, c[0x0][0x1cc], R0, 0x1, P5 ;  /* 0x0000730006091a11 */ /* 0x000fe200028f0c00 */
[----:B------:R-:W-:Y:S01]  /*90c0*/  @P0 IMAD.IADD R0, R18, 0x1, R5 ;  /* 0x0000000112000824 */ /* 0x000fe200078e0205 */
[C---:B------:R-:W-:Y:S01]  /*90d0*/  @P0 LEA R6, P5, R4.reuse, c[0x0][0x1c8], 0x1 ;  /* 0x0000720004060a11 */ /* 0x040fe200078a08ff */
[----:B------:R-:W-:Y:S02]  /*90e0*/  IMAD.MOV.U32 R2, RZ, RZ, R10 ;  /* 0x000000ffff027224 */ /* 0x000fe400078e000a */
[C---:B------:R-:W-:Y:S01]  /*90f0*/  @P6 IMAD.SHL.U32 R10, R241.reuse, 0x2, RZ ;  /* 0x00000002f10a6824 */ /* 0x040fe200078e00ff */
[----:B------:R-:W-:Y:S01]  /*9100*/  @P0 LEA.HI.X R7, R4, c[0x0][0x1cc], R0, 0x1, P5 ;  /* 0x0000730004070a11 */ /* 0x000fe200028f0c00 */
[C---:B------:R-:W-:Y:S01]  /*9110*/  @P2 IMAD.SHL.U32 R5, R241.reuse, 0x2, RZ ;  /* 0x00000002f1052824 */ /* 0x040fe200078e00ff */
[----:B------:R-:W-:Y:S01]  /*9120*/  LOP3.LUT R0, R50, 0xfffffff0, RZ, 0xc0, !PT ;  /* 0xfffffff032007812 */ /* 0x000fe200078ec0ff */
[----:B------:R-:W-:Y:S01]  /*9130*/  @P4 IMAD.SHL.U32 R4, R241, 0x2, RZ ;  /* 0x00000002f1044824 */ /* 0x000fe200078e00ff */
[----:B------:R1:W-:Y:S01]  /*9140*/  @P6 LDGSTS.E.BYPASS.LTC128B.128 [R10+0x4900], [R16.64], !P3 ;  /* 0x04900000100a6fae */ /* 0x0003e2000d901d4a */
[----:B------:R-:W-:-:S02]  /*9150*/  IMAD R11, R220, c[0x0][0x210], RZ ;  /* 0x00008400dc0b7a24 */ /* 0x000fc400078e02ff */
[----:B------:R-:W-:Y:S01]  /*9160*/  IMAD.IADD R0, R217, 0x1, -R0 ;  /* 0x00000001d9007824 */ /* 0x000fe200078e0a00 */
[----:B------:R2:W-:Y:S01]  /*9170*/  @P2 LDGSTS.E.BYPASS.LTC128B.128 [R5+0x5100], [R14.64], !P3 ;  /* 0x051000000e052fae */ /* 0x0005e2000d901d4a */
[C---:B------:R-:W-:Y:S02]  /*9180*/  IMAD R11, R26.reuse, c[0x0][0x214], R11 ;  /* 0x000085001a0b7a24 */ /* 0x040fe400078e020b */
[----:B------:R-:W-:Y:S01]  /*9190*/  IMAD.WIDE.U32 R2, R26, c[0x0][0x210], R2 ;  /* 0x000084001a027a25 */ /* 0x000fe200078e0002 */
[----:B------:R4:W-:Y:S03]  /*91a0*/  @P4 LDGSTS.E.BYPASS.LTC128B.128 [R4+0x5900], [R12.64], !P3 ;  /* 0x059000000c044fae */ /* 0x0009e6000d901d4a */
[----:B------:R-:W-:-:S04]  /*91b0*/  IMAD.IADD R3, R11, 0x1, R3 ;  /* 0x000000010b037824 */ /* 0x000fc800078e0203 */
[----:B------:R-:W-:-:S04]  /*91c0*/  IMAD.WIDE.U32 R52, R19, c[0x0][0x218], R2 ;  /* 0x0000860013347a25 */ /* 0x000fc800078e0002 */
[----:B------:R-:W-:Y:S01]  /*91d0*/  IMAD.MOV.U32 R3, RZ, RZ, 0x10 ;  /* 0x00000010ff037424 */ /* 0x000fe200078e00ff */
[----:B------:R3:W-:Y:S01]  /*91e0*/  STL.64 [R1+0x10], R52 ;  /* 0x0000103401007387 */ /* 0x0007e20000100a00 */
[C---:B-1----:R-:W-:Y:S01]  /*91f0*/  @P0 IMAD.SHL.U32 R10, R241.reuse, 0x2, RZ ;  /* 0x00000002f10a0824 */ /* 0x042fe200078e00ff */
[----:B--2---:R-:W-:Y:S01]  /*9200*/  SHF.R.S32.HI R5, RZ, 0x1f, R0 ;  /* 0x0000001fff057819 */ /* 0x004fe20000011400 */
[----:B----4-:R-:W-:-:S03]  /*9210*/  @P1 IMAD.SHL.U32 R4, R241, 0x2, RZ ;  /* 0x00000002f1041824 */ /* 0x010fc600078e00ff */
[----:B------:R-:W-:-:S04]  /*9220*/  LEA.HI R48, R5, R0, RZ, 0x3 ;  /* 0x0000000005307211 */ /* 0x000fc800078f18ff */
[----:B------:R-:W-:Y:S01]  /*9230*/  LOP3.LUT R5, R48, 0xfffffff8, RZ, 0xc0, !PT ;  /* 0xfffffff830057812 */ /* 0x000fe200078ec0ff */
[----:B------:R1:W-:Y:S04]  /*9240*/  @P1 LDGSTS.E.BYPASS.LTC128B.128 [R4+0x6100], [R8.64], !P3 ;  /* 0x0610000008041fae */ /* 0x0003e8000d901d4a */
[----:B------:R-:W-:Y:S01]  /*9250*/  IMAD.IADD R47, R0, 0x1, -R5 ;  /* 0x00000001002f7824 */ /* 0x000fe200078e0a05 */
[----:B------:R3:W-:Y:S01]  /*9260*/  @P0 LDGSTS.E.BYPASS.LTC128B.128 [R10+0x6900], [R6.64], !P3 ;  /* 0x06900000060a0fae */ /* 0x0007e2000d901d4a */
[----:B------:R-:W-:-:S03]  /*9270*/  ISETP.LT.AND P0, PT, RZ, c[0x0][0x27c], PT ;  /* 0x00009f00ff007a0c */ /* 0x000fc60003f01270 */
[----:B------:R-:W0:Y:S01]  /*9280*/  LDGDEPBAR ;  /* 0x00000000000079af */ /* 0x000e220000000000 */
[----:B------:R-:W-:-:S05]  /*9290*/  R2P PR, R47, 0x6 ;  /* 0x000000062f007804 */ /* 0x000fca0000000000 */
[----:B------:R-:W-:Y:S01]  /*92a0*/  SEL R3, R3, 0xfffffff0, !P1 ;  /* 0xfffffff003037807 */ /* 0x000fe20004800000 */
[----:B-1----:R-:W-:-:S04]  /*92b0*/  IMAD R4, R21, c[0x0][0x218], RZ ;  /* 0x0000860015047a24 */ /* 0x002fc800078e02ff */
[----:B------:R-:W-:Y:S02]  /*92c0*/  IMAD R0, R19, c[0x0][0x21c], R4 ;  /* 0x0000870013007a24 */ /* 0x000fe400078e0204 */
[----:B------:R-:W-:Y:S02]  /*92d0*/  IMAD.MOV.U32 R4, RZ, RZ, 0x20 ;  /* 0x00000020ff047424 */ /* 0x000fe400078e00ff */
[----:B------:R-:W-:-:S03]  /*92e0*/  IMAD.IADD R55, R53, 0x1, R0 ;  /* 0x0000000135377824 */ /* 0x000fc600078e0200 */
[----:B------:R-:W-:Y:S02]  /*92f0*/  SEL R4, R4, 0xffffffe0, !P2 ;  /* 0xffffffe004047807 */ /* 0x000fe40005000000 */
[----:B------:R3:W-:Y:S01]  /*9300*/  STL [R1+0xc], R55 ;  /* 0x00000c3701007387 */ /* 0x0007e20000100800 */
[----:B------:R-:W-:Y:S05]  /*9310*/  @P0 BRA `(.L_x_100) ;  /* 0x0000002000000947 */ /* 0x000fea0003800000 */
[----:B------:R-:W-:-:S04]  /*9320*/  DEPBAR.LE SB0, 0x1 ;  /* 0x000080400000791a */ /* 0x000fc80000000000 */
[----:B------:R-:W-:Y:S05]  /*9330*/  BRA `(.L_x_101) ;  /* 0x000035c000007947 */ /* 0x000fea0003800000 */
.L_x_100:
[----:B-----5:R-:W-:Y:S01]  /*9340*/  SHF.R.S32.HI R0, RZ, 0x1f, R167 ;  /* 0x0000001fff007819 */ /* 0x020fe200000114a7 */
[----:B------:R-:W-:Y:S01]  /*9350*/  ULDC.U8 UR4, c[0x0][0x298] ;  /* 0x0000a60000047ab9 */ /* 0x000fe20000000000 */
[----:B---3--:R-:W-:Y:S01]  /*9360*/  LEA.HI R10, R25, R217, RZ, 0x2 ;  /* 0x000000d9190a7211 */ /* 0x008fe200078f10ff */
[C---:B------:R-:W-:Y:S01]  /*9370*/  IMAD.WIDE.U32 R6, R167.reuse, c[0x0][0x290], RZ ;  /* 0x0000a400a7067a25 */ /* 0x040fe200078e00ff */
[----:B------:R-:W-:Y:S01]  /*9380*/  ISETP.NE.AND P2, PT, RZ, UR4, PT ;  /* 0x00000004ff007c0c */ /* 0x000fe2000bf45270 */
[----:B------:R-:W-:Y:S01]  /*9390*/  BSSY B2, `(.L_x_101) ;  /* 0x0000356000027945 */ /* 0x000fe20003800000 */
[----:B------:R-:W-:Y:S01]  /*93a0*/  SHF.R.S32.HI R31, RZ, 0x2, R10 ;  /* 0x00000002ff1f7819 */ /* 0x000fe2000001140a */
[----:B------:R-:W-:Y:S01]  /*93b0*/  IMAD R2, R0, c[0x0][0x280], RZ ;  /* 0x0000a00000027a24 */ /* 0x000fe200078e02ff */
[----:B------:R-:W-:Y:S01]  /*93c0*/  LEA R16, P0, R6, c[0x0][0x288], 0x1 ;  /* 0x0000a20006107a11 */ /* 0x000fe200078008ff */
[----:B------:R-:W-:Y:S02]  /*93d0*/  IMAD R0, R0, c[0x0][0x290], RZ ;  /* 0x0000a40000007a24 */ /* 0x000fe400078e02ff */
[----:B------:R-:W-:-:S02]  /*93e0*/  IMAD R5, R167, c[0x0][0x284], R2 ;  /* 0x0000a100a7057a24 */ /* 0x000fc400078e0202 */
[C---:B------:R-:W-:Y:S01]  /*93f0*/  IMAD R2, R167.reuse, c[0x0][0x294], R0 ;  /* 0x0000a500a7027a24 */ /* 0x040fe200078e0200 */
[----:B------:R-:W-:Y:S01]  /*9400*/  LOP3.LUT R0, R10, 0xfffffffc, RZ, 0xc0, !PT ;  /* 0xfffffffc0a007812 */ /* 0x000fe200078ec0ff */
[----:B------:R-:W-:-:S03]  /*9410*/  IMAD.WIDE.U32 R8, R167, c[0x0][0x280], RZ ;  /* 0x0000a000a7087a25 */ /* 0x000fc600078e00ff */
[----:B------:R-:W-:Y:S01]  /*9420*/  IADD3 R0, -R0, R217, RZ ;  /* 0x000000d900007210 */ /* 0x000fe20007ffe1ff */
[----:B------:R-:W-:Y:S01]  /*9430*/  IMAD.IADD R2, R2, 0x1, R7 ;  /* 0x0000000102027824 */ /* 0x000fe200078e0207 */
[----:B------:R-:W-:Y:S01]  /*9440*/  LEA R18, P1, R8, c[0x0][0x270], 0x1 ;  /* 0x00009c0008127a11 */ /* 0x000fe200078208ff */
[----:B------:R-:W-:Y:S01]  /*9450*/  IMAD.IADD R5, R5, 0x1, R9 ;  /* 0x0000000105057824 */ /* 0x000fe200078e0209 */
[----:B------:R-:W-:Y:S02]  /*9460*/  SHF.L.U32 R25, R0, 0x3, RZ ;  /* 0x0000000300197819 */ /* 0x000fe400000006ff */
[----:B------:R-:W-:Y:S01]  /*9470*/  LEA.HI.X R17, R6, c[0x0][0x28c], R2, 0x1, P0 ;  /* 0x0000a30006117a11 */ /* 0x000fe200000f0c02 */
[----:B------:R-:W-:Y:S01]  /*9480*/  IMAD R2, R215, 0x80, R31 ;  /* 0x00000080d7027824 */ /* 0x000fe200078e021f */
[----:B------:R-:W-:Y:S01]  /*9490*/  LEA.HI.X R19, R8, c[0x0][0x274], R5, 0x1, P1 ;  /* 0x00009d0008137a11 */ /* 0x000fe200008f0c05 */
[----:B------:R-:W-:Y:S05]  /*94a0*/  @!P2 BRA `(.L_x_102) ;  /* 0x00001a200000a947 */ /* 0x000fea0003800000 */
[----:B------:R-:W-:Y:S01]  /*94b0*/  ISETP.GE.AND P0, PT, R2, R23, PT ;  /* 0x000000170200720c */ /* 0x000fe20003f06270 */
[----:B------:R-:W-:Y:S01]  /*94c0*/  BSSY B0, `(.L_x_103) ;  /* 0x0000017000007945 */ /* 0x000fe20003800000 */
[----:B------:R-:W-:Y:S01]  /*94d0*/  SHF.L.U32 R22, R0, 0x2, RZ ;  /* 0x0000000200167819 */ /* 0x000fe200000006ff */
[----:B------:R-:W-:Y:S01]  /*94e0*/  CS2R R8, SRZ ;  /* 0x0000000000087805 */ /* 0x000fe2000001ff00 */
[----:B------:R-:W-:Y:S01]  /*94f0*/  CS2R R12, SRZ ;  /* 0x00000000000c7805 */ /* 0x000fe2000001ff00 */
[----:B------:R-:W-:Y:S01]  /*9500*/  CS2R R6, SRZ ;  /* 0x0000000000067805 */ /* 0x000fe2000001ff00 */
[----:B------:R-:W-:-:S07]  /*9510*/  CS2R R10, SRZ ;  /* 0x00000000000a7805 */ /* 0x000fce000001ff00 */
[----:B------:R-:W-:Y:S05]  /*9520*/  @P0 BRA `(.L_x_104) ;  /* 0x0000010000000947 */ /* 0x000fea0003800000 */
[C---:B------:R-:W-:Y:S01]  /*9530*/  IADD3 R2, R22.reuse, 0x10, RZ ;  /* 0x0000001016027810 */ /* 0x040fe20007ffe0ff */
[----:B------:R-:W-:Y:S01]  /*9540*/  CS2R R8, SRZ ;  /* 0x0000000000087805 */ /* 0x000fe2000001ff00 */
[----:B------:R-:W-:Y:S01]  /*9550*/  ISETP.GE.AND P1, PT, R22, c[0x0][0x27c], PT ;  /* 0x00009f0016007a0c */ /* 0x000fe20003f26270 */
[----:B------:R-:W-:Y:S01]  /*9560*/  CS2R R6, SRZ ;  /* 0x0000000000067805 */ /* 0x000fe2000001ff00 */
[----:B------:R-:W-:-:S11]  /*9570*/  ISETP.GE.AND P0, PT, R2, c[0x0][0x27c], PT ;  /* 0x00009f0002007a0c */ /* 0x000fd60003f06270 */
[----:B------:R-:W-:Y:S02]  /*9580*/  @!P1 IMAD.WIDE R20, R22, 0x2, R18 ;  /* 0x0000000216149825 */ /* 0x000fe400078e0212 */
[----:B------:R-:W-:-:S03]  /*9590*/  @!P0 SHF.R.S32.HI R0, RZ, 0x1f, R2 ;  /* 0x0000001fff008819 */ /* 0x000fc60000011402 */
[----:B------:R1:W5:Y:S01]  /*95a0*/  @!P1 LD.E.64 R12, [R20.64] ;  /* 0x0000000a140c9980 */ /* 0x000362000c101b00 */
[----:B------:R-:W-:-:S04]  /*95b0*/  @!P0 LEA.HI R0, R0, R2, RZ, 0x2 ;  /* 0x0000000200008211 */ /* 0x000fc800078f10ff */
[----:B------:R-:W-:-:S05]  /*95c0*/  @!P0 LOP3.LUT R0, R0, 0xfffffffc, RZ, 0xc0, !PT ;  /* 0xfffffffc00008812 */ /* 0x000fca00078ec0ff */
[----:B------:R-:W-:-:S04]  /*95d0*/  @!P0 IMAD.WIDE R14, R0, 0x2, R16 ;  /* 0x00000002000e8825 */ /* 0x000fc800078e0210 */
[----:B------:R-:W-:Y:S01]  /*95e0*/  @!P0 IMAD.WIDE R18, R0, 0x2, R18 ;  /* 0x0000000200128825 */ /* 0x000fe200078e0212 */
[----:B------:R1:W5:Y:S03]  /*95f0*/  @!P0 LD.E.64 R6, [R14.64] ;  /* 0x0000000a0e068980 */ /* 0x000366000c101b00 */
[----:B------:R-:W-:Y:S01]  /*9600*/  @!P1 IMAD.WIDE R16, R22, 0x2, R16 ;  /* 0x0000000216109825 */ /* 0x000fe200078e0210 */
[----:B------:R1:W5:Y:S04]  /*9610*/  @!P0 LD.E.64 R8, [R18.64] ;  /* 0x0000000a12088980 */ /* 0x000368000c101b00 */
[----:B------:R1:W5:Y:S02]  /*9620*/  @!P1 LD.E.64 R10, [R16.64] ;  /* 0x0000000a100a9980 */ /* 0x000364000c101b00 */
.L_x_104:
[----:B------:R-:W-:Y:S05]  /*9630*/  BSYNC B0 ;  /* 0x0000000000007941 */ /* 0x000fea0003800000 */
.L_x_103:
[----:B------:R-:W-:Y:S01]  /*9640*/  SHF.R.S32.HI R2, RZ, 0x1f, R31 ;  /* 0x0000001fff027819 */ /* 0x000fe2000001141f */
[----:B-1---5:R-:W-:Y:S01]  /*9650*/  IMAD.MOV.U32 R15, RZ, RZ, R12 ;  /* 0x000000ffff0f7224 */ /* 0x022fe200078e000c */
[--C-:B------:R-:W-:Y:S01]  /*9660*/  SHF.R.U64 R18, R12, 0x10, R13.reuse ;  /* 0x000000100c127819 */ /* 0x100fe2000000120d */
[--C-:B------:R-:W-:Y:S01]  /*9670*/  IMAD.MOV.U32 R0, RZ, RZ, R13.reuse ;  /* 0x000000ffff007224 */ /* 0x100fe200078e000d */
[----:B------:R-:W-:Y:S01]  /*9680*/  LEA.HI R2, R2, R31, RZ, 0x3 ;  /* 0x0000001f02027211 */ /* 0x000fe200078f18ff */
[----:B------:R-:W-:Y:S01]  /*9690*/  IMAD.MOV.U32 R20, RZ, RZ, R10 ;  /* 0x000000ffff147224 */ /* 0x000fe200078e000a */
[----:B------:R-:W-:Y:S01]  /*96a0*/  SHF.R.U32.HI R12, RZ, 0x10, R13 ;  /* 0x00000010ff0c7819 */ /* 0x000fe2000001160d */
[----:B------:R-:W-:Y:S01]  /*96b0*/  IMAD R5, R215, -0x80, R23 ;  /* 0xffffff80d7057824 */ /* 0x000fe200078e0217 */
[----:B------:R-:W-:Y:S01]  /*96c0*/  LOP3.LUT R2, R2, 0xfffffff8, RZ, 0xc0, !PT ;  /* 0xfffffff802027812 */ /* 0x000fe200078ec0ff */
[----:B------:R-:W-:Y:S01]  /*96d0*/  IMAD.MOV.U32 R16, RZ, RZ, R9 ;  /* 0x000000ffff107224 */ /* 0x000fe200078e0009 */
[----:B------:R-:W-:Y:S01]  /*96e0*/  PRMT R26, R12, 0x5410, R0 ;  /* 0x000054100c1a7816 */ /* 0x000fe20000000000 */
[----:B------:R-:W-:Y:S01]  /*96f0*/  IMAD.MOV.U32 R13, RZ, RZ, R8 ;  /* 0x000000ffff0d7224 */ /* 0x000fe200078e0008 */
[----:B------:R-:W-:Y:S01]  /*9700*/  SHF.R.U64 R21, R10, 0x10, R11 ;  /* 0x000000100a157819 */ /* 0x000fe2000000120b */
[----:B------:R-:W-:Y:S01]  /*9710*/  IMAD.IADD R2, R31, 0x1, -R2 ;  /* 0x000000011f027824 */ /* 0x000fe200078e0a02 */
[----:B------:R-:W-:Y:S01]  /*9720*/  SHF.R.U64 R14, R8, 0x10, R9 ;  /* 0x00000010080e7819 */ /* 0x000fe20000001209 */
[----:B------:R-:W-:Y:S01]  /*9730*/  IMAD.MOV.U32 R19, RZ, RZ, R11 ;  /* 0x000000ffff137224 */ /* 0x000fe200078e000b */
[----:B------:R-:W-:Y:S01]  /*9740*/  PRMT R20, R20, 0x5410, R21 ;  /* 0x0000541014147816 */ /* 0x000fe20000000015 */
[C---:B------:R-:W-:Y:S01]  /*9750*/  IMAD.SHL.U32 R0, R2.reuse, 0x40, RZ ;  /* 0x0000004002007824 */ /* 0x040fe200078e00ff */
[----:B------:R-:W-:Y:S01]  /*9760*/  LOP3.LUT P1, RZ, R2, 0x4, RZ, 0xc0, !PT ;  /* 0x0000000402ff7812 */ /* 0x000fe2000782c0ff */
[----:B------:R-:W-:Y:S01]  /*9770*/  IMAD.MOV.U32 R10, RZ, RZ, R7 ;  /* 0x000000ffff0a7224 */ /* 0x000fe200078e0007 */
[----:B------:R-:W-:Y:S01]  /*9780*/  IMNMX R21, R5, 0x80, PT ;  /* 0x0000008005157817 */ /* 0x000fe20003800200 */
[----:B------:R-:W-:-:S04]  /*9790*/  DEPBAR.LE SB0, 0x1 ;  /* 0x000080400000791a */ /* 0x000fc80000000000 */
[----:B------:R-:W-:Y:S01]  /*97a0*/  LOP3.LUT R0, R0, 0x1c0, RZ, 0xc0, !PT ;  /* 0x000001c000007812 */ /* 0x000fe200078ec0ff */
[----:B------:R-:W-:Y:S01]  /*97b0*/  BSSY B1, `(.L_x_105) ;  /* 0x000006a000017945 */ /* 0x000fe20003800000 */
[----:B------:R-:W-:Y:S01]  /*97c0*/  BAR.SYNC.DEFER_BLOCKING 0x0 ;  /* 0x0000000000007b1d */ /* 0x000fe20000010000 */
[----:B------:R-:W-:Y:S02]  /*97d0*/  ISETP.GE.AND P0, PT, R31, R21, PT ;  /* 0x000000151f00720c */ /* 0x000fe40003f06270 */
[----:B------:R-:W-:Y:S02]  /*97e0*/  LOP3.LUT R2, R0, 0x18, R25, 0xf8, !PT ;  /* 0x0000001800027812 */ /* 0x000fe400078ef819 */
[----:B------:R-:W-:Y:S02]  /*97f0*/  SHF.R.U32.HI R0, RZ, 0x3, R0 ;  /* 0x00000003ff007819 */ /* 0x000fe40000011600 */
[----:B------:R-:W-:Y:S02]  /*9800*/  SHF.R.U32.HI R17, RZ, 0x10, R9 ;  /* 0x00000010ff117819 */ /* 0x000fe40000011609 */
[----:B------:R-:W-:-:S02]  /*9810*/  LOP3.LUT R0, R2, R0, RZ, 0x3c, !PT ;  /* 0x0000000002007212 */ /* 0x000fc400078e3cff */
[----:B------:R-:W-:Y:S01]  /*9820*/  SHF.R.U32.HI R9, RZ, 0x10, R11 ;  /* 0x00000010ff097819 */ /* 0x000fe2000001160b */
[----:B------:R-:W-:Y:S01]  /*9830*/  IMAD.MOV.U32 R11, RZ, RZ, R6 ;  /* 0x000000ffff0b7224 */ /* 0x000fe200078e0006 */
[--C-:B------:R-:W-:Y:S01]  /*9840*/  SHF.R.U64 R8, R6, 0x10, R7.reuse ;  /* 0x0000001006087819 */ /* 0x100fe20000001207 */
[----:B------:R-:W-:Y:S01]  /*9850*/  IMAD R0, R51, 0x200, R0 ;  /* 0x0000020033007824 */ /* 0x000fe200078e0200 */
[----:B------:R-:W-:Y:S02]  /*9860*/  SHF.R.U32.HI R6, RZ, 0x10, R7 ;  /* 0x00000010ff067819 */ /* 0x000fe40000011607 */
[----:B------:R-:W-:Y:S02]  /*9870*/  PRMT R24, R18, 0x5410, R15 ;  /* 0x0000541012187816 */ /* 0x000fe4000000000f */
[C---:B------:R-:W-:Y:S02]  /*9880*/  IADD3 R2, R0.reuse, 0x20, RZ ;  /* 0x0000002000027810 */ /* 0x040fe40007ffe0ff */
[----:B------:R-:W-:-:S02]  /*9890*/  @P1 IADD3 R2, R0, -0x20, RZ ;  /* 0xffffffe000021810 */ /* 0x000fc40007ffe0ff */
[----:B------:R-:W-:Y:S02]  /*98a0*/  PRMT R23, R9, 0x5410, R19 ;  /* 0x0000541009177816 */ /* 0x000fe40000000013 */
[----:B------:R-:W-:Y:S02]  /*98b0*/  PRMT R28, R14, 0x5410, R13 ;  /* 0x000054100e1c7816 */ /* 0x000fe4000000000d */
[----:B------:R-:W-:Y:S02]  /*98c0*/  PRMT R29, R17, 0x5410, R16 ;  /* 0x00005410111d7816 */ /* 0x000fe40000000010 */
[----:B------:R-:W-:Y:S02]  /*98d0*/  PRMT R25, R11, 0x5410, R8 ;  /* 0x000054100b197816 */ /* 0x000fe40000000008 */
[----:B------:R-:W-:Y:S02]  /*98e0*/  PRMT R27, R6, 0x5410, R10 ;  /* 0x00005410061b7816 */ /* 0x000fe4000000000a */
[----:B------:R-:W-:-:S02]  /*98f0*/  LEA R18, R0, 0x7100, 0x1 ;  /* 0x0000710000127811 */ /* 0x000fc400078e08ff */
[----:B------:R-:W-:Y:S01]  /*9900*/  LEA R19, R2, 0x7100, 0x1 ;  /* 0x0000710002137811 */ /* 0x000fe200078e08ff */
[----:B------:R-:W-:Y:S05]  /*9910*/  @P0 BRA `(.L_x_106) ;  /* 0x0000053000000947 */ /* 0x000fea0003800000 */
[----:B------:R-:W-:Y:S01]  /*9920*/  ISETP.GE.AND P0, PT, R22, c[0x0][0x27c], PT ;  /* 0x00009f0016007a0c */ /* 0x000fe20003f06270 */
[----:B------:R-:W-:-:S12]  /*9930*/  BSSY B0, `(.L_x_107) ;  /* 0x0000028000007945 */ /* 0x000fd80003800000 */
[----:B------:R-:W-:Y:S05]  /*9940*/  @P0 BRA `(.L_x_108) ;  /* 0x0000026000000947 */ /* 0x000fea0003800000 */
[----:B------:R-:W1:Y:S01]  /*9950*/  LDS.128 R8, [R18] ;  /* 0x0000000012087984 */ /* 0x000e620000000c00 */
[--C-:B------:R-:W-:Y:S02]  /*9960*/  HADD2.F32 R7, -RZ, R20.reuse.H0_H0 ;  /* 0x20000014ff077230 */ /* 0x100fe40000004100 */
[----:B------:R-:W-:Y:S02]  /*9970*/  HADD2.F32 R0, -RZ, R20.H1_H1 ;  /* 0x30000014ff007230 */ /* 0x000fe40000004100 */
[--C-:B------:R-:W-:Y:S02]  /*9980*/  HADD2.F32 R5, -RZ, R24.reuse.H1_H1 ;  /* 0x30000018ff057230 */ /* 0x100fe40000004100 */
[----:B------:R-:W-:Y:S02]  /*9990*/  HADD2.F32 R2, -RZ, R24.H0_H0 ;  /* 0x20000018ff027230 */ /* 0x000fe40000004100 */
[--C-:B-1----:R-:W-:Y:S02]  /*99a0*/  HADD2.F32 R12, -RZ, R8.reuse.H0_H0 ;  /* 0x20000008ff0c7230 */ /* 0x102fe40000004100 */
[----:B------:R-:W-:-:S02]  /*99b0*/  HADD2.F32 R8, -RZ, R8.H1_H1 ;  /* 0x30000008ff087230 */ /* 0x000fc40000004100 */
[--C-:B------:R-:W-:Y:S02]  /*99c0*/  HADD2.F32 R6, -RZ, R9.reuse.H0_H0 ;  /* 0x20000009ff067230 */ /* 0x100fe40000004100 */
[----:B------:R-:W-:Y:S02]  /*99d0*/  HADD2.F32 R9, -RZ, R9.H1_H1 ;  /* 0x30000009ff097230 */ /* 0x000fe40000004100 */
[--C-:B------:R-:W-:Y:S02]  /*99e0*/  HADD2.F32 R14, -RZ, R10.reuse.H0_H0 ;  /* 0x2000000aff0e7230 */ /* 0x100fe40000004100 */
[----:B------:R-:W-:Y:S01]  /*99f0*/  HADD2.F32 R13, -RZ, R10.H1_H1 ;  /* 0x3000000aff0d7230 */ /* 0x000fe20000004100 */
[-C--:B------:R-:W-:Y:S01]  /*9a00*/  FMUL.FTZ R10, R12, R7.reuse ;  /* 0x000000070c0a7220 */ /* 0x080fe20000410000 */
[--C-:B------:R-:W-:Y:S02]  /*9a10*/  HADD2.F32 R16, -RZ, R11.reuse.H0_H0 ;  /* 0x2000000bff107230 */ /* 0x100fe40000004100 */
[----:B------:R-:W-:Y:S01]  /*9a20*/  HADD2.F32 R15, -RZ, R11.H1_H1 ;  /* 0x3000000bff0f7230 */ /* 0x000fe20000004100 */
[----:B------:R-:W-:-:S02]  /*9a30*/  FMUL.FTZ R11, R8, R7 ;  /* 0x00000007080b7220 */ /* 0x000fc40000410000 */
[CC--:B------:R-:W-:Y:S02]  /*9a40*/  FMUL.FTZ R7, R9.reuse, R0.reuse ;  /* 0x0000000009077220 */ /* 0x0c0fe40000410000 */
[----:B------:R-:W-:Y:S02]  /*9a50*/  FMUL.FTZ R0, R6, R0 ;  /* 0x0000000006007220 */ /* 0x000fe40000410000 */
[-C--:B------:R-:W-:Y:S02]  /*9a60*/  FFMA.FTZ R17, R12, R5.reuse, -R11 ;  /* 0x000000050c117223 */ /* 0x080fe4000001080b */
[-C--:B------:R-:W-:Y:S01]  /*9a70*/  FFMA.FTZ R11, R6, R2.reuse, -R7 ;  /* 0x00000002060b7223 */ /* 0x080fe20000010807 */
[--C-:B------:R-:W-:Y:S01]  /*9a80*/  HADD2.F32 R6, -RZ, R23.reuse.H1_H1 ;  /* 0x30000017ff067230 */ /* 0x100fe20000004100 */
[----:B------:R-:W-:Y:S01]  /*9a90*/  FFMA.FTZ R9, R9, R2, R0 ;  /* 0x0000000209097223 */ /* 0x000fe20000010000 */
[----:B------:R-:W-:Y:S01]  /*9aa0*/  HADD2.F32 R0, -RZ, R23.H0_H0 ;  /* 0x20000017ff007230 */ /* 0x000fe20000004100 */
[----:B------:R-:W-:Y:S01]  /*9ab0*/  FFMA.FTZ R12, R8, R5, R10 ;  /* 0x00000005080c7223 */ /* 0x000fe2000001000a */
[--C-:B------:R-:W-:Y:S01]  /*9ac0*/  HADD2.F32 R5, -RZ, R26.reuse.H1_H1 ;  /* 0x3000001aff057230 */ /* 0x100fe20000004100 */
[-C--:B------:R-:W-:Y:S01]  /*9ad0*/  FMUL.FTZ R8, R13, R6.reuse ;  /* 0x000000060d087220 */ /* 0x080fe20000410000 */
[----:B------:R-:W-:Y:S01]  /*9ae0*/  HADD2.F32 R2, -RZ, R26.H0_H0 ;  /* 0x2000001aff027230 */ /* 0x000fe20000004100 */
[----:B------:R-:W-:Y:S01]  /*9af0*/  FMUL.FTZ R7, R14, R6 ;  /* 0x000000060e077220 */ /* 0x000fe20000410000 */
[----:B------:R-:W-:Y:S01]  /*9b00*/  F2FP.PACK_AB R9, R9, R11 ;  /* 0x0000000b0909723e */ /* 0x000fe200000000ff */
[----:B------:R-:W-:-:S02]  /*9b10*/  FMUL.FTZ R6, R15, R0 ;  /* 0x000000000f067220 */ /* 0x000fc40000410000 */
[----:B------:R-:W-:Y:S02]  /*9b20*/  FMUL.FTZ R0, R16, R0 ;  /* 0x0000000010007220 */ /* 0x000fe40000410000 */
[----:B------:R-:W-:Y:S01]  /*9b30*/  FFMA.FTZ R10, R14, R5, -R8 ;  /* 0x000000050e0a7223 */ /* 0x000fe20000010808 */
[----:B------:R-:W-:Y:S01]  /*9b40*/  F2FP.PACK_AB R8, R12, R17 ;  /* 0x000000110c08723e */ /* 0x000fe200000000ff */
[----:B------:R-:W-:Y:S02]  /*9b50*/  FFMA.FTZ R7, R13, R5, R7 ;  /* 0x000000050d077223 */ /* 0x000fe40000010007 */
[-C--:B------:R-:W-:Y:S02]  /*9b60*/  FFMA.FTZ R6, R16, R2.reuse, -R6 ;  /* 0x0000000210067223 */ /* 0x080fe40000010806 */
[----:B------:R-:W-:Y:S01]  /*9b70*/  FFMA.FTZ R0, R15, R2, R0 ;  /* 0x000000020f007223 */ /* 0x000fe20000010000 */
[----:B------:R-:W-:-:S04]  /*9b80*/  F2FP.PACK_AB R10, R7, R10 ;  /* 0x0000000a070a723e */ /* 0x000fc800000000ff */
[----:B------:R-:W-:-:S05]  /*9b90*/  F2FP.PACK_AB R11, R0, R6 ;  /* 0x00000006000b723e */ /* 0x000fca00000000ff */
[----:B------:R1:W-:Y:S02]  /*9ba0*/  STS.128 [R18], R8 ;  /* 0x0000000812007388 */ /* 0x0003e40000000c00 */
.L_x_108:
[----:B------:R-:W-:Y:S05]  /*9bb0*/  BSYNC B0 ;  /* 0x0000000000007941 */ /* 0x000fea0003800000 */
.L_x_107:
[----:B------:R-:W-:-:S04]  /*9bc0*/  IADD3 R0, R22, 0x10, RZ ;  /* 0x0000001016007810 */ /* 0x000fc80007ffe0ff */
[----:B------:R-:W-:-:S13]  /*9bd0*/  ISETP.GE.AND P0, PT, R0, c[0x0][0x27c], PT ;  /* 0x00009f0000007a0c */ /* 0x000fda0003f06270 */
[----:B------:R-:W-:Y:S05]  /*9be0*/  @P0 BRA `(.L_x_106) ;  /* 0x0000026000000947 */ /* 0x000fea0003800000 */
[----:B-1----:R-:W1:Y:S01]  /*9bf0*/  LDS.128 R8, [R19] ;  /* 0x0000000013087984 */ /* 0x002e620000000c00 */
        /* <DEDUP_REMOVED lines=37> */
.L_x_106:
[----:B------:R-:W-:Y:S05]  /*9e50*/  BSYNC B1 ;  /* 0x0000000000017941 */ /* 0x000fea0003800000 */
.L_x_105:
[----:B------:R-:W-:Y:S01]  /*9e60*/  IADD3 R0, R31, 0x20, RZ ;  /* 0x000000201f007810 */ /* 0x000fe20007ffe0ff */
[----:B------:R-:W-:Y:S03]  /*9e70*/  BSSY B1, `(.L_x_109) ;  /* 0x0000056000017945 */ /* 0x000fe60003800000 */
[----:B------:R-:W-:-:S13]  /*9e80*/  ISETP.GE.AND P0, PT, R0, R21, PT ;  /* 0x000000150000720c */ /* 0x000fda0003f06270 */
[----:B------:R-:W-:Y:S05]  /*9e90*/  @P0 BRA `(.L_x_110) ;  /* 0x0000053000000947 */ /* 0x000fea0003800000 */
[----:B------:R-:W-:Y:S01]  /*9ea0*/  ISETP.GE.AND P0, PT, R22, c[0x0][0x27c], PT ;  /* 0x00009f0016007a0c */ /* 0x000fe20003f06270 */
[----:B------:R-:W-:-:S12]  /*9eb0*/  BSSY B0, `(.L_x_111) ;  /* 0x0000028000007945 */ /* 0x000fd80003800000 */
[----:B------:R-:W-:Y:S05]  /*9ec0*/  @P0 BRA `(.L_x_112) ;  /* 0x0000026000000947 */ /* 0x000fea0003800000 */
[----:B-1----:R-:W1:Y:S01]  /*9ed0*/  LDS.128 R8, [R18+0x1000] ;  /* 0x0010000012087984 */ /* 0x002e620000000c00 */
        /* <DEDUP_REMOVED lines=10> */
[C---:B------:R-:W-:Y:S01]  /*9f80*/  FMUL.FTZ R10, R7.reuse, R12 ;  /* 0x0000000c070a7220 */ /* 0x040fe20000410000 */
[--C-:B------:R-:W-:Y:S02]  /*9f90*/  HADD2.F32 R16, -RZ, R11.reuse.H0_H0 ;  /* 0x2000000bff107230 */ /* 0x100fe40000004100 */
[----:B------:R-:W-:Y:S01]  /*9fa0*/  HADD2.F32 R15, -RZ, R11.H1_H1 ;  /* 0x3000000bff0f7230 */ /* 0x000fe20000004100 */
[----:B------:R-:W-:-:S02]  /*9fb0*/  FMUL.FTZ R11, R7, R8 ;  /* 0x00000008070b7220 */ /* 0x000fc40000410000 */
[CC--:B------:R-:W-:Y:S02]  /*9fc0*/  FMUL.FTZ R7, R0.reuse, R9.reuse ;  /* 0x0000000900077220 */ /* 0x0c0fe40000410000 */
[----:B------:R-:W-:Y:S02]  /*9fd0*/  FMUL.FTZ R0, R0, R6 ;  /* 0x0000000600007220 */ /* 0x000fe40000410000 */
[C---:B------:R-:W-:Y:S02]  /*9fe0*/  FFMA.FTZ R17, R5.reuse, R12, -R11 ;  /* 0x0000000c05117223 */ /* 0x040fe4000001080b */
[C---:B------:R-:W-:Y:S01]  /*9ff0*/  FFMA.FTZ R11, R2.reuse, R6, -R7 ;  /* 0x00000006020b7223 */ /* 0x040fe20000010807 */
[--C-:B------:R-:W-:Y:S01]  /*a000*/  HADD2.F32 R6, -RZ, R23.reuse.H1_H1 ;  /* 0x30000017ff067230 */ /* 0x100fe20000004100 */
[----:B------:R-:W-:Y:S01]  /*a010*/  FFMA.FTZ R9, R2, R9, R0 ;  /* 0x0000000902097223 */ /* 0x000fe20000010000 */
[----:B------:R-:W-:Y:S01]  /*a020*/  HADD2.F32 R0, -RZ, R23.H0_H0 ;  /* 0x20000017ff007230 */ /* 0x000fe20000004100 */
[----:B------:R-:W-:Y:S01]  /*a030*/  FFMA.FTZ R12, R5, R8, R10 ;  /* 0x00000008050c7223 */ /* 0x000fe2000001000a */
[--C-:B------:R-:W-:Y:S01]  /*a040*/  HADD2.F32 R5, -RZ, R26.reuse.H1_H1 ;  /* 0x3000001aff057230 */ /* 0x100fe20000004100 */
[C---:B------:R-:W-:Y:S01]  /*a050*/  FMUL.FTZ R8, R6.reuse, R13 ;  /* 0x0000000d06087220 */ /* 0x040fe20000410000 */
[----:B------:R-:W-:Y:S01]  /*a060*/  HADD2.F32 R2, -RZ, R26.H0_H0 ;  /* 0x2000001aff027230 */ /* 0x000fe20000004100 */
[----:B------:R-:W-:Y:S01]  /*a070*/  FMUL.FTZ R7, R6, R14 ;  /* 0x0000000e06077220 */ /* 0x000fe20000410000 */
[----:B------:R-:W-:Y:S01]  /*a080*/  F2FP.PACK_AB R9, R9, R11 ;  /* 0x0000000b0909723e */ /* 0x000fe200000000ff */
[----:B------:R-:W-:-:S02]  /*a090*/  FMUL.FTZ R6, R0, R15 ;  /* 0x0000000f00067220 */ /* 0x000fc40000410000 */
[----:B------:R-:W-:Y:S02]  /*a0a0*/  FMUL.FTZ R0, R0, R16 ;  /* 0x0000001000007220 */ /* 0x000fe40000410000 */
[C---:B------:R-:W-:Y:S01]  /*a0b0*/  FFMA.FTZ R10, R5.reuse, R14, -R8 ;  /* 0x0000000e050a7223 */ /* 0x040fe20000010808 */
[----:B------:R-:W-:Y:S01]  /*a0c0*/  F2FP.PACK_AB R8, R12, R17 ;  /* 0x000000110c08723e */ /* 0x000fe200000000ff */
[----:B------:R-:W-:Y:S02]  /*a0d0*/  FFMA.FTZ R7, R5, R13, R7 ;  /* 0x0000000d05077223 */ /* 0x000fe40000010007 */
[C---:B------:R-:W-:Y:S02]  /*a0e0*/  FFMA.FTZ R6, R2.reuse, R16, -R6 ;  /* 0x0000001002067223 */ /* 0x040fe40000010806 */
[----:B------:R-:W-:Y:S01]  /*a0f0*/  FFMA.FTZ R0, R2, R15, R0 ;  /* 0x0000000f02007223 */ /* 0x000fe20000010000 */
[----:B------:R-:W-:-:S04]  /*a100*/  F2FP.PACK_AB R10, R7, R10 ;  /* 0x0000000a070a723e */ /* 0x000fc800000000ff */
[----:B------:R-:W-:-:S05]  /*a110*/  F2FP.PACK_AB R11, R0, R6 ;  /* 0x00000006000b723e */ /* 0x000fca00000000ff */
[----:B------:R1:W-:Y:S02]  /*a120*/  STS.128 [R18+0x1000], R8 ;  /* 0x0010000812007388 */ /* 0x0003e40000000c00 */
.L_x_112:
[----:B------:R-:W-:Y:S05]  /*a130*/  BSYNC B0 ;  /* 0x0000000000007941 */ /* 0x000fea0003800000 */
.L_x_111:
[----:B------:R-:W-:-:S04]  /*a140*/  IADD3 R0, R22, 0x10, RZ ;  /* 0x0000001016007810 */ /* 0x000fc80007ffe0ff */
[----:B------:R-:W-:-:S13]  /*a150*/  ISETP.GE.AND P0, PT, R0, c[0x0][0x27c], PT ;  /* 0x00009f0000007a0c */ /* 0x000fda0003f06270 */
        /* <DEDUP_REMOVED lines=39> */
.L_x_110:
[----:B------:R-:W-:Y:S05]  /*a3d0*/  BSYNC B1 ;  /* 0x0000000000017941 */ /* 0x000fea0003800000 */
.L_x_109:
        /* <DEDUP_REMOVED lines=45> */
.L_x_116:
[----:B------:R-:W-:Y:S05]  /*a6b0*/  BSYNC B0 ;  /* 0x0000000000007941 */ /* 0x000fea0003800000 */
.L_x_115:
        /* <DEDUP_REMOVED lines=41> */
.L_x_114:
[----:B------:R-:W-:Y:S05]  /*a950*/  BSYNC B1 ;  /* 0x0000000000017941 */ /* 0x000fea0003800000 */
.L_x_113:
[----:B------:R-:W-:-:S04]  /*a960*/  IADD3 R0, R31, 0x60, RZ ;  /* 0x000000601f007810 */ /* 0x000fc80007ffe0ff */
        /* <DEDUP_REMOVED lines=43> */
.L_x_119:
[----:B------:R-:W-:Y:S05]  /*ac20*/  BSYNC B0 ;  /* 0x0000000000007941 */ /* 0x000fea0003800000 */
.L_x_118:
        /* <DEDUP_REMOVED lines=40> */
[----:B------:R1:W-:Y:S01]  /*aeb0*/  STS.128 [R19+0x3000], R8 ;  /* 0x0030000813007388 */ /* 0x0003e20000000c00 */
[----:B------:R-:W-:Y:S05]  /*aec0*/  BRA `(.L_x_117) ;  /* 0x00001a2000007947 */ /* 0x000fea0003800000 */
.L_x_102:
[----:B------:R-:W-:Y:S01]  /*aed0*/  ISETP.GE.AND P0, PT, R2, R23, PT ;  /* 0x000000170200720c */ /* 0x000fe20003f06270 */
[----:B------:R-:W-:Y:S01]  /*aee0*/  BSSY B0, `(.L_x_120) ;  /* 0x000000d000007945 */ /* 0x000fe20003800000 */
[----:B------:R-:W-:Y:S01]  /*aef0*/  CS2R R10, SRZ ;  /* 0x00000000000a7805 */ /* 0x000fe2000001ff00 */
[----:B------:R-:W-:Y:S01]  /*af00*/  CS2R R8, SRZ ;  /* 0x0000000000087805 */ /* 0x000fe2000001ff00 */
[----:B------:R-:W-:Y:S01]  /*af10*/  CS2R R14, SRZ ;  /* 0x00000000000e7805 */ /* 0x000fe2000001ff00 */
[----:B------:R-:W-:-:S08]  /*af20*/  CS2R R12, SRZ ;  /* 0x00000000000c7805 */ /* 0x000fd0000001ff00 */
[----:B------:R-:W-:Y:S05]  /*af30*/  @P0 BRA `(.L_x_121) ;  /* 0x0000007000000947 */ /* 0x000fea0003800000 */
[----:B------:R-:W-:Y:S01]  /*af40*/  ISETP.GE.AND P0, PT, R25, c[0x0][0x27c], PT ;  /* 0x00009f0019007a0c */ /* 0x000fe20003f06270 */
[----:B------:R-:W-:-:S12]  /*af50*/  CS2R R10, SRZ ;  /* 0x00000000000a7805 */ /* 0x000fd8000001ff00 */
[----:B------:R-:W-:Y:S05]  /*af60*/  @P0 BRA `(.L_x_121) ;  /* 0x0000004000000947 */ /* 0x000fea0003800000 */
[----:B------:R-:W-:-:S04]  /*af70*/  IMAD.WIDE R12, R25, 0x2, R18 ;  /* 0x00000002190c7825 */ /* 0x000fc800078e0212 */
[----:B------:R-:W-:Y:S02]  /*af80*/  IMAD.WIDE R8, R25, 0x2, R16 ;  /* 0x0000000219087825 */ /* 0x000fe400078e0210 */
[----:B------:R-:W5:Y:S04]  /*af90*/  LD.E.128 R12, [R12.64] ;  /* 0x0000000a0c0c7980 */ /* 0x000f68000c101d00 */
[----:B------:R-:W5:Y:S02]  /*afa0*/  LD.E.128 R8, [R8.64] ;  /* 0x0000000a08087980 */ /* 0x000f64000c101d00 */
.L_x_121:
[----:B------:R-:W-:Y:S05]  /*afb0*/  BSYNC B0 ;  /* 0x0000000000007941 */ /* 0x000fea0003800000 */
.L_x_120:
[----:B------:R-:W-:Y:S01]  /*afc0*/  IMAD R2, R215, -0x80, R23 ;  /* 0xffffff80d7027824 */ /* 0x000fe200078e0217 */
[----:B------:R-:W-:Y:S01]  /*afd0*/  ISETP.GE.AND P0, PT, R25, c[0x0][0x27c], PT ;  /* 0x00009f0019007a0c */ /* 0x000fe20003f06270 */
[--C-:B-----5:R-:W-:Y:S01]  /*afe0*/  IMAD.MOV.U32 R21, RZ, RZ, R13.reuse ;  /* 0x000000ffff157224 */ /* 0x120fe200078e000d */
[----:B------:R-:W-:Y:S01]  /*aff0*/  SHF.R.U64 R20, R12, 0x10, R13 ;  /* 0x000000100c147819 */ /* 0x000fe2000000120d */
[----:B------:R-:W-:Y:S01]  /*b000*/  IMAD.MOV.U32 R22, RZ, RZ, R12 ;  /* 0x000000ffff167224 */ /* 0x000fe200078e000c */
[----:B------:R-:W-:Y:S01]  /*b010*/  IMNMX R34, R2, 0x80, PT ;  /* 0x0000008002227817 */ /* 0x000fe20003800200 */
[----:B------:R-:W-:Y:S01]  /*b020*/  IMAD.MOV.U32 R18, RZ, RZ, R15 ;  /* 0x000000ffff127224 */ /* 0x000fe200078e000f */
[----:B------:R-:W-:Y:S01]  /*b030*/  SHF.R.U32.HI R17, RZ, 0x10, R13 ;  /* 0x00000010ff117819 */ /* 0x000fe2000001160d */
[----:B------:R-:W-:Y:S01]  /*b040*/  IMAD.MOV.U32 R19, RZ, RZ, R14 ;  /* 0x000000ffff137224 */ /* 0x000fe200078e000e */
[----:B------:R-:W-:Y:S01]  /*b050*/  ISETP.GE.OR P1, PT, R31, R34, P0 ;  /* 0x000000221f00720c */ /* 0x000fe20000726670 */
[----:B------:R-:W-:Y:S01]  /*b060*/  IMAD.MOV.U32 R7, RZ, RZ, R11 ;  /* 0x000000ffff077224 */ /* 0x000fe200078e000b */
[----:B------:R-:W-:Y:S01]  /*b070*/  SHF.R.U64 R16, R14, 0x10, R15 ;  /* 0x000000100e107819 */ /* 0x000fe2000000120f */
[----:B------:R-:W-:Y:S01]  /*b080*/  IMAD.MOV.U32 R14, RZ, RZ, R9 ;  /* 0x000000ffff0e7224 */ /* 0x000fe200078e0009 */
[----:B------:R-:W-:Y:S01]  /*b090*/  SHF.R.U32.HI R13, RZ, 0x10, R15 ;  /* 0x00000010ff0d7819 */ /* 0x000fe2000001160f */
[----:B------:R-:W-:Y:S01]  /*b0a0*/  IMAD.MOV.U32 R15, RZ, RZ, R8 ;  /* 0x000000ffff0f7224 */ /* 0x000fe200078e0008 */
[--C-:B------:R-:W-:Y:S01]  /*b0b0*/  SHF.R.U64 R12, R8, 0x10, R9.reuse ;  /* 0x00000010080c7819 */ /* 0x100fe20000001209 */
[----:B------:R-:W-:Y:S01]  /*b0c0*/  IMAD.MOV.U32 R8, RZ, RZ, R10 ;  /* 0x000000ffff087224 */ /* 0x000fe200078e000a */
[----:B------:R-:W-:Y:S01]  /*b0d0*/  SHF.R.U32.HI R6, RZ, 0x10, R9 ;  /* 0x00000010ff067819 */ /* 0x000fe20000011609 */
[----:B------:R-:W-:-:S04]  /*b0e0*/  DEPBAR.LE SB0, 0x1 ;  /* 0x000080400000791a */ /* 0x000fc80000000000 */
[--C-:B------:R-:W-:Y:S01]  /*b0f0*/  SHF.R.U64 R5, R10, 0x10, R11.reuse ;  /* 0x000000100a057819 */ /* 0x100fe2000000120b */
[----:B------:R-:W-:Y:S01]  /*b100*/  BSSY B0, `(.L_x_122) ;  /* 0x0000063000007945 */ /* 0x000fe20003800000 */
[----:B------:R-:W-:Y:S02]  /*b110*/  SHF.R.U32.HI R0, RZ, 0x10, R11 ;  /* 0x00000010ff007819 */ /* 0x000fe4000001160b */
[----:B------:R-:W-:Y:S02]  /*b120*/  PRMT R36, R22, 0x5410, R14 ;  /* 0x0000541016247816 */ /* 0x000fe4000000000e */
[----:B------:R-:W-:Y:S02]  /*b130*/  PRMT R39, R21, 0x5410, R17 ;  /* 0x0000541015277816 */ /* 0x000fe40000000011 */
[----:B------:R-:W-:Y:S02]  /*b140*/  PRMT R37, R6, 0x5410, R20 ;  /* 0x0000541006257816 */ /* 0x000fe40000000014 */
[----:B------:R-:W-:-:S02]  /*b150*/  PRMT R42, R16, 0x5410, R19 ;  /* 0x00005410102a7816 */ /* 0x000fc40000000013 */
[----:B------:R-:W-:Y:S02]  /*b160*/  PRMT R43, R13, 0x5410, R18 ;  /* 0x000054100d2b7816 */ /* 0x000fe40000000012 */
[----:B------:R-:W-:Y:S02]  /*b170*/  PRMT R35, R12, 0x5410, R15 ;  /* 0x000054100c237816 */ /* 0x000fe4000000000f */
[----:B------:R-:W-:Y:S02]  /*b180*/  PRMT R38, R8, 0x5410, R5 ;  /* 0x0000541008267816 */ /* 0x000fe40000000005 */
[----:B------:R-:W-:Y:S01]  /*b190*/  PRMT R41, R0, 0x5410, R7 ;  /* 0x0000541000297816 */ /* 0x000fe20000000007 */
[----:B------:R-:W-:Y:S06]  /*b1a0*/  BAR.SYNC.DEFER_BLOCKING 0x0 ;  /* 0x0000000000007b1d */ /* 0x000fec0000010000 */
[----:B------:R-:W-:Y:S05]  /*b1b0*/  @P1 BRA `(.L_x_123) ;  /* 0x0000057000001947 */ /* 0x000fea0003800000 */
[----:B------:R-:W-:Y:S02]  /*b1c0*/  SHF.L.U32 R0, R31, 0x6, RZ ;  /* 0x000000061f007819 */ /* 0x000fe400000006ff */
[----:B------:R-:W-:-:S02]  /*b1d0*/  IADD3 R5, R25, c[0x0][0x27c], RZ ;  /* 0x00009f0019057a10 */ /* 0x000fc40007ffe0ff */
[----:B------:R-:W-:Y:S02]  /*b1e0*/  LOP3.LUT R0, R0, 0x1c0, RZ, 0xc0, !PT ;  /* 0x000001c000007812 */ /* 0x000fe400078ec0ff */
[----:B------:R-:W-:Y:S02]  /*b1f0*/  SHF.L.U32 R7, R51, 0x9, RZ ;  /* 0x0000000933077819 */ /* 0x000fe400000006ff */
[C---:B------:R-:W-:Y:S02]  /*b200*/  LOP3.LUT R2, R0.reuse, 0x38, R25, 0xf8, !PT ;  /* 0x0000003800027812 */ /* 0x040fe400078ef819 */
[----:B------:R-:W-:Y:S02]  /*b210*/  SHF.R.U32.HI R6, RZ, 0x3, R0 ;  /* 0x00000003ff067819 */ /* 0x000fe40000011600 */
[----:B------:R-:W-:Y:S02]  /*b220*/  LOP3.LUT R0, R0, 0x38, R5, 0xf8, !PT ;  /* 0x0000003800007812 */ /* 0x000fe400078ef805 */
[----:B------:R-:W-:-:S02]  /*b230*/  LOP3.LUT R2, R7, R2, R6, 0xf6, !PT ;  /* 0x0000000207027212 */ /* 0x000fc400078ef606 */
[----:B------:R-:W-:Y:S01]  /*b240*/  LOP3.LUT R0, R7, R0, R6, 0xf6, !PT ;  /* 0x0000000007007212 */ /* 0x000fe200078ef606 */
[--C-:B------:R-:W-:Y:S01]  /*b250*/  HADD2.F32 R7, -RZ, R35.reuse.H0_H0 ;  /* 0x20000023ff077230 */ /* 0x100fe20000004100 */
[----:B------:R-:W-:Y:S01]  /*b260*/  SHF.L.U32 R28, R2, 0x1, RZ ;  /* 0x00000001021c7819 */ /* 0x000fe200000006ff */
[----:B------:R-:W-:Y:S01]  /*b270*/  HADD2.F32 R2, -RZ, R35.H1_H1 ;  /* 0x30000023ff027230 */ /* 0x000fe20000004100 */
[----:B------:R-:W-:-:S03]  /*b280*/  SHF.L.U32 R26, R0, 0x1, RZ ;  /* 0x00000001001a7819 */ /* 0x000fc600000006ff */
[----:B------:R-:W1:Y:S04]  /*b290*/  LDS.128 R12, [R28+0x7100] ;  /* 0x007100001c0c7984 */ /* 0x000e680000000c00 */
[----:B------:R-:W2:Y:S01]  /*b2a0*/  LDS.128 R8, [R26+0x7100] ;  /* 0x007100001a087984 */ /* 0x000ea20000000c00 */
[--C-:B-1----:R-:W-:Y:S02]  /*b2b0*/  HADD2.F32 R17, -RZ, R13.reuse.H0_H0 ;  /* 0x2000000dff117230 */ /* 0x102fe40000004100 */
[----:B------:R-:W-:Y:S02]  /*b2c0*/  HADD2.F32 R18, -RZ, R13.H1_H1 ;  /* 0x3000000dff127230 */ /* 0x000fe40000004100 */
[----:B--2---:R-:W-:Y:S02]  /*b2d0*/  HADD2.F32 R13, -RZ, R8.H0_H0 ;  /* 0x20000008ff0d7230 */ /* 0x004fe40000004100 */
[----:B------:R-:W-:-:S02]  /*b2e0*/  HADD2.F32 R5, -RZ, R12.H0_H0 ;  /* 0x2000000cff057230 */ /* 0x000fc40000004100 */
[----:B------:R-:W-:Y:S01]  /*b2f0*/  HADD2.F32 R16, -RZ, R12.H1_H1 ;  /* 0x3000000cff107230 */ /* 0x000fe20000004100 */
[-C--:B------:R-:W-:Y:S01]  /*b300*/  FMUL.FTZ R0, R13, R2.reuse ;  /* 0x000000020d007220 */ /* 0x080fe20000410000 */
[--C-:B------:R-:W-:Y:S01]  /*b310*/  HADD2.F32 R20, -RZ, R14.reuse.H0_H0 ;  /* 0x2000000eff147230 */ /* 0x100fe20000004100 */
[C---:B------:R-:W-:Y:S01]  /*b320*/  FMUL.FTZ R6, R5.reuse, R2 ;  /* 0x0000000205067220 */ /* 0x040fe20000410000 */
[----:B------:R-:W-:Y:S02]  /*b330*/  HADD2.F32 R21, -RZ, R14.H1_H1 ;  /* 0x3000000eff157230 */ /* 0x000fe40000004100 */
[----:B------:R-:W-:Y:S02]  /*b340*/  HADD2.F32 R12, -RZ, R36.H0_H0 ;  /* 0x20000024ff0c7230 */ /* 0x000fe40000004100 */
[----:B------:R-:W-:Y:S01]  /*b350*/  HADD2.F32 R14, -RZ, R8.H1_H1 ;  /* 0x30000008ff0e7230 */ /* 0x000fe20000004100 */
[-C--:B------:R-:W-:Y:S01]  /*b360*/  FMUL.FTZ R8, R16, R7.reuse ;  /* 0x0000000710087220 */ /* 0x080fe20000410000 */
[--C-:B------:R-:W-:Y:S01]  /*b370*/  HADD2.F32 R23, -RZ, R15.reuse.H0_H0 ;  /* 0x2000000fff177230 */ /* 0x100fe20000004100 */
[-C--:B------:R-:W-:Y:S01]  /*b380*/  FFMA.FTZ R30, R5, R12.reuse, -R0 ;  /* 0x0000000c051e7223 */ /* 0x080fe20000010800 */
[----:B------:R-:W-:Y:S01]  /*b390*/  HADD2.F32 R24, -RZ, R15.H1_H1 ;  /* 0x3000000fff187230 */ /* 0x000fe20000004100 */
[----:B------:R-:W-:Y:S01]  /*b3a0*/  FMUL.FTZ R5, R14, R7 ;  /* 0x000000070e057220 */ /* 0x000fe20000410000 */
[----:B------:R-:W-:Y:S01]  /*b3b0*/  HADD2.F32 R2, -RZ, R37.H1_H1 ;  /* 0x30000025ff027230 */ /* 0x000fe20000004100 */
[----:B------:R-:W-:Y:S01]  /*b3c0*/  FFMA.FTZ R29, R13, R12, R6 ;  /* 0x0000000c0d1d7223 */ /* 0x000fe20000010006 */
[----:B------:R-:W-:-:S02]  /*b3d0*/  HADD2.F32 R15, -RZ, R9.H0_H0 ;  /* 0x20000009ff0f7230 */ /* 0x000fc40000004100 */
[----:B------:R-:W-:Y:S01]  /*b3e0*/  HADD2.F32 R0, -RZ, R36.H1_H1 ;  /* 0x30000024ff007230 */ /* 0x000fe20000004100 */
[-C--:B------:R-:W-:Y:S01]  /*b3f0*/  FFMA.FTZ R12, R16, R2.reuse, -R5 ;  /* 0x00000002100c7223 */ /* 0x080fe20000010805 */
[----:B------:R-:W-:Y:S01]  /*b400*/  HADD2.F32 R6, -RZ, R39.H0_H0 ;  /* 0x20000027ff067230 */ /* 0x000fe20000004100 */
[----:B------:R-:W-:Y:S01]  /*b410*/  FFMA.FTZ R27, R14, R2, R8 ;  /* 0x000000020e1b7223 */ /* 0x000fe20000010008 */
[----:B------:R-:W-:Y:S01]  /*b420*/  HADD2.F32 R9, -RZ, R9.H1_H1 ;  /* 0x30000009ff097230 */ /* 0x000fe20000004100 */
[-C--:B------:R-:W-:Y:S01]  /*b430*/  FMUL.FTZ R7, R15, R0.reuse ;  /* 0x000000000f077220 */ /* 0x080fe20000410000 */
[----:B------:R-:W-:Y:S01]  /*b440*/  HADD2.F32 R5, -RZ, R37.H0_H0 ;  /* 0x20000025ff057230 */ /* 0x000fe20000004100 */
[C---:B------:R-:W-:Y:S01]  /*b450*/  FMUL.FTZ R8, R17.reuse, R0 ;  /* 0x0000000011087220 */ /* 0x040fe20000410000 */
[----:B------:R-:W-:Y:S01]  /*b460*/  HADD2.F32 R0, -RZ, R39.H1_H1 ;  /* 0x30000027ff007230 */ /* 0x000fe20000004100 */
[----:B------:R-:W-:Y:S01]  /*b470*/  FFMA.FTZ R17, R17, R6, -R7 ;  /* 0x0000000611117223 */ /* 0x000fe20000010807 */
[--C-:B------:R-:W-:Y:S01]  /*b480*/  HADD2.F32 R19, -RZ, R10.reuse.H0_H0 ;  /* 0x2000000aff137230 */ /* 0x100fe20000004100 */
[CC--:B------:R-:W-:Y:S01]  /*b490*/  FMUL.FTZ R7, R9.reuse, R5.reuse ;  /* 0x0000000509077220 */ /* 0x0c0fe20000410000 */
[----:B------:R-:W-:Y:S01]  /*b4a0*/  HADD2.F32 R10, -RZ, R10.H1_H1 ;  /* 0x3000000aff0a7230 */ /* 0x000fe20000004100 */
[C---:B------:R-:W-:Y:S01]  /*b4b0*/  FMUL.FTZ R2, R18.reuse, R5 ;  /* 0x0000000512027220 */ /* 0x040fe20000410000 */
[--C-:B------:R-:W-:Y:S01]  /*b4c0*/  HADD2.F32 R5, -RZ, R38.reuse.H0_H0 ;  /* 0x20000026ff057230 */ /* 0x100fe20000004100 */
[-C--:B------:R-:W-:Y:S01]  /*b4d0*/  FFMA.FTZ R13, R18, R0.reuse, -R7 ;  /* 0x00000000120d7223 */ /* 0x080fe20000010807 */
[--C-:B------:R-:W-:Y:S01]  /*b4e0*/  HADD2.F32 R22, -RZ, R11.reuse.H0_H0 ;  /* 0x2000000bff167230 */ /* 0x100fe20000004100 */
[----:B------:R-:W-:Y:S01]  /*b4f0*/  FFMA.FTZ R9, R9, R0, R2 ;  /* 0x0000000009097223 */ /* 0x000fe20000010002 */
[----:B------:R-:W-:Y:S01]  /*b500*/  HADD2.F32 R0, -RZ, R38.H1_H1 ;  /* 0x30000026ff007230 */ /* 0x000fe20000004100 */
[----:B------:R-:W-:Y:S01]  /*b510*/  FFMA.FTZ R16, R15, R6, R8 ;  /* 0x000000060f107223 */ /* 0x000fe20000010008 */
[--C-:B------:R-:W-:Y:S01]  /*b520*/  HADD2.F32 R2, -RZ, R42.reuse.H1_H1 ;  /* 0x3000002aff027230 */ /* 0x100fe20000004100 */
[-C--:B------:R-:W-:Y:S01]  /*b530*/  FMUL.FTZ R8, R19, R5.reuse ;  /* 0x0000000513087220 */ /* 0x080fe20000410000 */
[----:B------:R-:W-:Y:S01]  /*b540*/  HADD2.F32 R6, -RZ, R42.H0_H0 ;  /* 0x2000002aff067230 */ /* 0x000fe20000004100 */
[----:B------:R-:W-:Y:S01]  /*b550*/  FMUL.FTZ R7, R20, R5 ;  /* 0x0000000514077220 */ /* 0x000fe20000410000 */
[----:B------:R-:W-:Y:S01]  /*b560*/  HADD2.F32 R11, -RZ, R11.H1_H1 ;  /* 0x3000000bff0b7230 */ /* 0x000fe20000004100 */
[----:B------:R-:W-:Y:S01]  /*b570*/  FMUL.FTZ R5, R10, R0 ;  /* 0x000000000a057220 */ /* 0x000fe20000410000 */
[----:B------:R-:W-:Y:S01]  /*b580*/  F2FP.PACK_AB R12, R12, R30 ;  /* 0x0000001e0c0c723e */ /* 0x000fe200000000ff */
[----:B------:R-:W-:Y:S01]  /*b590*/  FMUL.FTZ R0, R21, R0 ;  /* 0x0000000015007220 */ /* 0x000fe20000410000 */
[----:B------:R-:W-:Y:S01]  /*b5a0*/  F2FP.PACK_AB R13, R13, R17 ;  /* 0x000000110d0d723e */ /* 0x000fe200000000ff */
[----:B------:R-:W-:Y:S01]  /*b5b0*/  FFMA.FTZ R20, R20, R2, -R8 ;  /* 0x0000000214147223 */ /* 0x000fe20000010808 */
[----:B------:R-:W-:Y:S01]  /*b5c0*/  F2FP.PACK_AB R9, R9, R16 ;  /* 0x000000100909723e */ /* 0x000fe200000000ff */
[----:B------:R-:W-:Y:S01]  /*b5d0*/  FFMA.FTZ R19, R19, R2, R7 ;  /* 0x0000000213137223 */ /* 0x000fe20000010007 */
[--C-:B------:R-:W-:Y:S01]  /*b5e0*/  HADD2.F32 R2, -RZ, R41.reuse.H1_H1 ;  /* 0x30000029ff027230 */ /* 0x100fe20000004100 */
[-C--:B------:R-:W-:Y:S01]  /*b5f0*/  FFMA.FTZ R10, R10, R6.reuse, R0 ;  /* 0x000000060a0a7223 */ /* 0x080fe20000010000 */
[----:B------:R-:W-:Y:S01]  /*b600*/  HADD2.F32 R0, -RZ, R41.H0_H0 ;  /* 0x20000029ff007230 */ /* 0x000fe20000004100 */
[----:B------:R-:W-:Y:S01]  /*b610*/  FFMA.FTZ R14, R21, R6, -R5 ;  /* 0x00000006150e7223 */ /* 0x000fe20000010805 */
[--C-:B------:R-:W-:Y:S01]  /*b620*/  HADD2.F32 R6, -RZ, R43.reuse.H1_H1 ;  /* 0x3000002bff067230 */ /* 0x100fe20000004100 */
[-C--:B------:R-:W-:Y:S01]  /*b630*/  FMUL.FTZ R8, R22, R2.reuse ;  /* 0x0000000216087220 */ /* 0x080fe20000410000 */
[----:B------:R-:W-:Y:S01]  /*b640*/  HADD2.F32 R5, -RZ, R43.H0_H0 ;  /* 0x2000002bff057230 */ /* 0x000fe20000004100 */
[----:B------:R-:W-:Y:S01]  /*b650*/  FMUL.FTZ R7, R23, R2 ;  /* 0x0000000217077220 */ /* 0x000fe20000410000 */
[----:B------:R-:W-:Y:S01]  /*b660*/  F2FP.PACK_AB R14, R14, R20 ;  /* 0x000000140e0e723e */ /* 0x000fe200000000ff */
[-C--:B------:R-:W-:Y:S01]  /*b670*/  FMUL.FTZ R2, R11, R0.reuse ;  /* 0x000000000b027220 */ /* 0x080fe20000410000 */
[----:B------:R-:W-:Y:S01]  /*b680*/  F2FP.PACK_AB R10, R10, R19 ;  /* 0x000000130a0a723e */ /* 0x000fe200000000ff */
[----:B------:R-:W-:-:S02]  /*b690*/  FMUL.FTZ R0, R24, R0 ;  /* 0x0000000018007220 */ /* 0x000fc40000410000 */
[-C--:B------:R-:W-:Y:S01]  /*b6a0*/  FFMA.FTZ R15, R23, R6.reuse, -R8 ;  /* 0x00000006170f7223 */ /* 0x080fe20000010808 */
[----:B------:R-:W-:Y:S01]  /*b6b0*/  F2FP.PACK_AB R8, R27, R29 ;  /* 0x0000001d1b08723e */ /* 0x000fe200000000ff */
[-C--:B------:R-:W-:Y:S02]  /*b6c0*/  FFMA.FTZ R2, R24, R5.reuse, -R2 ;  /* 0x0000000518027223 */ /* 0x080fe40000010802 */
[----:B------:R-:W-:Y:S02]  /*b6d0*/  FFMA.FTZ R7, R22, R6, R7 ;  /* 0x0000000616077223 */ /* 0x000fe40000010007 */
[----:B------:R-:W-:Y:S01]  /*b6e0*/  FFMA.FTZ R0, R11, R5, R0 ;  /* 0x000000050b007223 */ /* 0x000fe20000010000 */
[----:B------:R-:W-:-:S04]  /*b6f0*/  F2FP.PACK_AB R15, R2, R15 ;  /* 0x0000000f020f723e */ /* 0x000fc800000000ff */
[----:B------:R-:W-:Y:S01]  /*b700*/  F2FP.PACK_AB R11, R0, R7 ;  /* 0x00000007000b723e */ /* 0x000fe200000000ff */
[----:B------:R1:W-:Y:S04]  /*b710*/  STS.128 [R28+0x7100], R12 ;  /* 0x0071000c1c007388 */ /* 0x0003e80000000c00 */
[----:B------:R1:W-:Y:S02]  /*b720*/  STS.128 [R26+0x7100], R8 ;  /* 0x007100081a007388 */ /* 0x0003e40000000c00 */
.L_x_123:
[----:B------:R-:W-:Y:S05]  /*b730*/  BSYNC B0 ;  /* 0x0000000000007941 */ /* 0x000fea0003800000 */
.L_x_122:
[----:B------:R-:W-:Y:S01]  /*b740*/  IADD3 R0, R31, 0x20, RZ ;  /* 0x000000201f007810 */ /* 0x000fe20007ffe0ff */
[----:B------:R-:W-:Y:S03]  /*b750*/  BSSY B0, `(.L_x_124) ;  /* 0x000005d000007945 */ /* 0x000fe60003800000 */
[----:B------:R-:W-:-:S13]  /*b760*/  ISETP.GE.OR P1, PT, R0, R34, P0 ;  /* 0x000000220000720c */ /* 0x000fda0000726670 */
[----:B------:R-:W-:Y:S05]  /*b770*/  @P1 BRA `(.L_x_125) ;  /* 0x000005a000001947 */ /* 0x000fea0003800000 */
[----:B------:R-:W-:Y:S02]  /*b780*/  SHF.R.S32.HI R2, RZ, 0x1f, R0 ;  /* 0x0000001fff027819 */ /* 0x000fe40000011400 */
[----:B------:R-:W-:Y:S02]  /*b790*/  SHF.L.U32 R5, R0, 0x6, RZ ;  /* 0x0000000600057819 */ /* 0x000fe400000006ff */
[----:B------:R-:W-:Y:S02]  /*b7a0*/  LEA.HI R2, R2, R0, RZ, 0x3 ;  /* 0x0000000002027211 */ /* 0x000fe400078f18ff */
[----:B------:R-:W-:Y:S02]  /*b7b0*/  LOP3.LUT R0, R5, 0x1c0, RZ, 0xc0, !PT ;  /* 0x000001c005007812 */ /* 0x000fe400078ec0ff */
[----:B------:R-:W-:Y:S02]  /*b7c0*/  SHF.L.U32 R2, R2, 0x6, RZ ;  /* 0x0000000602027819 */ /* 0x000fe400000006ff */
[----:B------:R-:W-:-:S02]  /*b7d0*/  IADD3 R6, R25, c[0x0][0x27c], RZ ;  /* 0x00009f0019067a10 */ /* 0x000fc40007ffe0ff */
[----:B------:R-:W-:Y:S02]  /*b7e0*/  LOP3.LUT R5, R0, 0x38, R25, 0xf8, !PT ;  /* 0x0000003800057812 */ /* 0x000fe400078ef819 */
[----:B------:R-:W-:Y:S02]  /*b7f0*/  SHF.R.U32.HI R7, RZ, 0x3, R0 ;  /* 0x00000003ff077819 */ /* 0x000fe40000011600 */
[----:B------:R-:W-:Y:S02]  /*b800*/  LOP3.LUT R2, R2, 0xfffffe00, RZ, 0xc0, !PT ;  /* 0xfffffe0002027812 */ /* 0x000fe400078ec0ff */
[----:B------:R-:W-:Y:S02]  /*b810*/  LOP3.LUT R0, R0, 0x38, R6, 0xf8, !PT ;  /* 0x0000003800007812 */ /* 0x000fe400078ef806 */
[C-C-:B------:R-:W-:Y:S02]  /*b820*/  LOP3.LUT R5, R2.reuse, R5, R7.reuse, 0xf6, !PT ;  /* 0x0000000502057212 */ /* 0x140fe400078ef607 */
[----:B------:R-:W-:Y:S01]  /*b830*/  LOP3.LUT R2, R2, R0, R7, 0xf6, !PT ;  /* 0x0000000002027212 */ /* 0x000fe200078ef607 */
[----:B------:R-:W-:Y:S01]  /*b840*/  HADD2.F32 R7, -RZ, R35.H0_H0 ;  /* 0x20000023ff077230 */ /* 0x000fe20000004100 */
[----:B-1----:R-:W-:-:S02]  /*b850*/  SHF.L.U32 R28, R5, 0x1, RZ ;  /* 0x00000001051c7819 */ /* 0x002fc400000006ff */
[----:B------:R-:W-:Y:S01]  /*b860*/  SHF.L.U32 R26, R2, 0x1, RZ ;  /* 0x00000001021a7819 */ /* 0x000fe200000006ff */
[----:B------:R-:W-:Y:S02]  /*b870*/  HADD2.F32 R2, -RZ, R35.H1_H1 ;  /* 0x30000023ff027230 */ /* 0x000fe40000004100 */
[----:B------:R-:W1:Y:S04]  /*b880*/  LDS.128 R12, [R28+0x7100] ;  /* 0x007100001c0c7984 */ /* 0x000e680000000c00 */
[----:B------:R-:W2:Y:S01]  /*b890*/  LDS.128 R8, [R26+0x7100] ;  /* 0x007100001a087984 */ /* 0x000ea20000000c00 */
[--C-:B-1----:R-:W-:Y:S02]  /*b8a0*/  HADD2.F32 R17, -RZ, R13.reuse.H0_H0 ;  /* 0x2000000dff117230 */ /* 0x102fe40000004100 */
[----:B------:R-:W-:-:S02]  /*b8b0*/  HADD2.F32 R18, -RZ, R13.H1_H1 ;  /* 0x3000000dff127230 */ /* 0x000fc40000004100 */
[----:B--2---:R-:W-:Y:S02]  /*b8c0*/  HADD2.F32 R13, -RZ, R8.H0_H0 ;  /* 0x20000008ff0d7230 */ /* 0x004fe40000004100 */
[--C-:B------:R-:W-:Y:S02]  /*b8d0*/  HADD2.F32 R5, -RZ, R12.reuse.H0_H0 ;  /* 0x2000000cff057230 */ /* 0x100fe40000004100 */
[----:B------:R-:W-:Y:S01]  /*b8e0*/  HADD2.F32 R16, -RZ, R12.H1_H1 ;  /* 0x3000000cff107230 */ /* 0x000fe20000004100 */
[C---:B------:R-:W-:Y:S01]  /*b8f0*/  FMUL.FTZ R0, R2.reuse, R13 ;  /* 0x0000000d02007220 */ /* 0x040fe20000410000 */
[--C-:B------:R-:W-:Y:S01]  /*b900*/  HADD2.F32 R20, -RZ, R14.reuse.H0_H0 ;  /* 0x2000000eff147230 */ /* 0x100fe20000004100 */
[----:B------:R-:W-:Y:S01]  /*b910*/  FMUL.FTZ R6, R2, R5 ;  /* 0x0000000502067220 */ /* 0x000fe20000410000 */
[----:B------:R-:W-:Y:S02]  /*b920*/  HADD2.F32 R21, -RZ, R14.H1_H1 ;  /* 0x3000000eff157230 */ /* 0x000fe40000004100 */
[----:B------:R-:W-:-:S02]  /*b930*/  HADD2.F32 R12, -RZ, R36.H0_H0 ;  /* 0x20000024ff0c7230 */ /* 0x000fc40000004100 */
[----:B------:R-:W-:Y:S01]  /*b940*/  HADD2.F32 R14, -RZ, R8.H1_H1 ;  /* 0x30000008ff0e7230 */ /* 0x000fe20000004100 */
[C---:B------:R-:W-:Y:S01]  /*b950*/  FMUL.FTZ R8, R7.reuse, R16 ;  /* 0x0000001007087220 */ /* 0x040fe20000410000 */
[--C-:B------:R-:W-:Y:S01]  /*b960*/  HADD2.F32 R23, -RZ, R15.reuse.H0_H0 ;  /* 0x2000000fff177230 */ /* 0x100fe20000004100 */
[C---:B------:R-:W-:Y:S01]  /*b970*/  FFMA.FTZ R30, R12.reuse, R5, -R0 ;  /* 0x000000050c1e7223 */ /* 0x040fe20000010800 */
[----:B------:R-:W-:Y:S01]  /*b980*/  HADD2.F32 R24, -RZ, R15.H1_H1 ;  /* 0x3000000fff187230 */ /* 0x000fe20000004100 */
[----:B------:R-:W-:Y:S01]  /*b990*/  FMUL.FTZ R5, R7, R14 ;  /* 0x0000000e07057220 */ /* 0x000fe20000410000 */
[----:B------:R-:W-:Y:S01]  /*b9a0*/  HADD2.F32 R2, -RZ, R37.H1_H1 ;  /* 0x30000025ff027230 */ /* 0x000fe20000004100 */
[----:B------:R-:W-:Y:S01]  /*b9b0*/  FFMA.FTZ R29, R12, R13, R6 ;  /* 0x0000000d0c1d7223 */ /* 0x000fe20000010006 */
[----:B------:R-:W-:Y:S02]  /*b9c0*/  HADD2.F32 R15, -RZ, R9.H0_H0 ;  /* 0x20000009ff0f7230 */ /* 0x000fe40000004100 */
[----:B------:R-:W-:Y:S01]  /*b9d0*/  HADD2.F32 R0, -RZ, R36.H1_H1 ;  /* 0x30000024ff007230 */ /* 0x000fe20000004100 */
[C---:B------:R-:W-:Y:S01]  /*b9e0*/  FFMA.FTZ R12, R2.reuse, R16, -R5 ;  /* 0x00000010020c7223 */ /* 0x040fe20000010805 */
[----:B------:R-:W-:Y:S01]  /*b9f0*/  HADD2.F32 R6, -RZ, R39.H0_H0 ;  /* 0x20000027ff067230 */ /* 0x000fe20000004100 */
[----:B------:R-:W-:Y:S01]  /*ba00*/  FFMA.FTZ R27, R2, R14, R8 ;  /* 0x0000000e021b7223 */ /* 0x000fe20000010008 */
[----:B------:R-:W-:Y:S01]  /*ba10*/  HADD2.F32 R9, -RZ, R9.H1_H1 ;  /* 0x30000009ff097230 */ /* 0x000fe20000004100 */
[C---:B------:R-:W-:Y:S01]  /*ba20*/  FMUL.FTZ R7, R0.reuse, R15 ;  /* 0x0000000f00077220 */ /* 0x040fe20000410000 */
[----:B------:R-:W-:Y:S01]  /*ba30*/  HADD2.F32 R5, -RZ, R37.H0_H0 ;  /* 0x20000025ff057230 */ /* 0x000fe20000004100 */
[-C--:B------:R-:W-:Y:S01]  /*ba40*/  FMUL.FTZ R8, R0, R17.reuse ;  /* 0x0000001100087220 */ /* 0x080fe20000410000 */
[----:B------:R-:W-:Y:S01]  /*ba50*/  HADD2.F32 R0, -RZ, R39.H1_H1 ;  /* 0x30000027ff007230 */ /* 0x000fe20000004100 */
[----:B------:R-:W-:Y:S01]  /*ba60*/  FFMA.FTZ R17, R6, R17, -R7 ;  /* 0x0000001106117223 */ /* 0x000fe20000010807 */
[--C-:B------:R-:W-:Y:S01]  /*ba70*/  HADD2.F32 R19, -RZ, R10.reuse.H0_H0 ;  /* 0x2000000aff137230 */ /* 0x100fe20000004100 */
[CC--:B------:R-:W-:Y:S01]  /*ba80*/  FMUL.FTZ R7, R5.reuse, R9.reuse ;  /* 0x0000000905077220 */ /* 0x0c0fe20000410000 */
[----:B------:R-:W-:Y:S01]  /*ba90*/  HADD2.F32 R10, -RZ, R10.H1_H1 ;  /* 0x3000000aff0a7230 */ /* 0x000fe20000004100 */
[-C--:B------:R-:W-:Y:S01]  /*baa0*/  FMUL.FTZ R2, R5, R18.reuse ;  /* 0x0000001205027220 */ /* 0x080fe20000410000 */
[--C-:B------:R-:W-:Y:S01]  /*bab0*/  HADD2.F32 R5, -RZ, R38.reuse.H0_H0 ;  /* 0x20000026ff057230 */ /* 0x100fe20000004100 */
[C---:B------:R-:W-:Y:S01]  /*bac0*/  FFMA.FTZ R13, R0.reuse, R18, -R7 ;  /* 0x00000012000d7223 */ /* 0x040fe20000010807 */
[--C-:B------:R-:W-:Y:S01]  /*bad0*/  HADD2.F32 R22, -RZ, R11.reuse.H0_H0 ;  /* 0x2000000bff167230 */ /* 0x100fe20000004100 */
[----:B------:R-:W-:Y:S01]  /*bae0*/  FFMA.FTZ R9, R0, R9, R2 ;  /* 0x0000000900097223 */ /* 0x000fe20000010002 */
[----:B------:R-:W-:Y:S01]  /*baf0*/  HADD2.F32 R0, -RZ, R38.H1_H1 ;  /* 0x30000026ff007230 */ /* 0x000fe20000004100 */
[----:B------:R-:W-:Y:S01]  /*bb00*/  FFMA.FTZ R16, R6, R15, R8 ;  /* 0x0000000f06107223 */ /* 0x000fe20000010008 */
[--C-:B------:R-:W-:Y:S01]  /*bb10*/  HADD2.F32 R2, -RZ, R42.reuse.H1_H1 ;  /* 0x3000002aff027230 */ /* 0x100fe20000004100 */
[C---:B------:R-:W-:Y:S01]  /*bb20*/  FMUL.FTZ R8, R5.reuse, R19 ;  /* 0x0000001305087220 */ /* 0x040fe20000410000 */
[----:B------:R-:W-:Y:S01]  /*bb30*/  HADD2.F32 R6, -RZ, R42.H0_H0 ;  /* 0x2000002aff067230 */ /* 0x000fe20000004100 */
[----:B------:R-:W-:Y:S01]  /*bb40*/  FMUL.FTZ R7, R5, R20 ;  /* 0x0000001405077220 */ /* 0x000fe20000410000 */
[----:B------:R-:W-:Y:S01]  /*bb50*/  HADD2.F32 R11, -RZ, R11.H1_H1 ;  /* 0x3000000bff0b7230 */ /* 0x000fe20000004100 */
[----:B------:R-:W-:Y:S01]  /*bb60*/  FMUL.FTZ R5, R0, R10 ;  /* 0x0000000a00057220 */ /* 0x000fe20000410000 */
[----:B------:R-:W-:Y:S01]  /*bb70*/  F2FP.PACK_AB R12, R12, R30 ;  /* 0x0000001e0c0c723e */ /* 0x000fe200000000ff */
[----:B------:R-:W-:Y:S01]  /*bb80*/  FMUL.FTZ R0, R0, R21 ;  /* 0x0000001500007220 */ /* 0x000fe20000410000 */
[----:B------:R-:W-:Y:S01]  /*bb90*/  F2FP.PACK_AB R13, R13, R17 ;  /* 0x000000110d0d723e */ /* 0x000fe200000000ff */
[C---:B------:R-:W-:Y:S01]  /*bba0*/  FFMA.FTZ R20, R2.reuse, R20, -R8 ;  /* 0x0000001402147223 */ /* 0x040fe20000010808 */
[----:B------:R-:W-:Y:S01]  /*bbb0*/  F2FP.PACK_AB R9, R9, R16 ;  /* 0x000000100909723e */ /* 0x000fe200000000ff */
[----:B------:R-:W-:Y:S01]  /*bbc0*/  FFMA.FTZ R19, R2, R19, R7 ;  /* 0x0000001302137223 */ /* 0x000fe20000010007 */
[--C-:B------:R-:W-:Y:S01]  /*bbd0*/  HADD2.F32 R2, -RZ, R41.reuse.H1_H1 ;  /* 0x30000029ff027230 */ /* 0x100fe20000004100 */
[C---:B------:R-:W-:Y:S01]  /*bbe0*/  FFMA.FTZ R10, R6.reuse, R10, R0 ;  /* 0x0000000a060a7223 */ /* 0x040fe20000010000 */
[----:B------:R-:W-:Y:S01]  /*bbf0*/  HADD2.F32 R0, -RZ, R41.H0_H0 ;  /* 0x20000029ff007230 */ /* 0x000fe20000004100 */
[----:B------:R-:W-:Y:S01]  /*bc00*/  FFMA.FTZ R14, R6, R21, -R5 ;  /* 0x00000015060e7223 */ /* 0x000fe20000010805 */
[--C-:B------:R-:W-:Y:S01]  /*bc10*/  HADD2.F32 R6, -RZ, R43.reuse.H1_H1 ;  /* 0x3000002bff067230 */ /* 0x100fe20000004100 */
[C---:B------:R-:W-:Y:S01]  /*bc20*/  FMUL.FTZ R8, R2.reuse, R22 ;  /* 0x0000001602087220 */ /* 0x040fe20000410000 */
[----:B------:R-:W-:Y:S01]  /*bc30*/  HADD2.F32 R5, -RZ, R43.H0_H0 ;  /* 0x2000002bff057230 */ /* 0x000fe20000004100 */
[----:B------:R-:W-:Y:S01]  /*bc40*/  FMUL.FTZ R7, R2, R23 ;  /* 0x0000001702077220 */ /* 0x000fe20000410000 */
[----:B------:R-:W-:Y:S01]  /*bc50*/  F2FP.PACK_AB R14, R14, R20 ;  /* 0x000000140e0e723e */ /* 0x000fe200000000ff */
[----:B------:R-:W-:Y:S01]  /*bc60*/  FMUL.FTZ R2, R0, R11 ;  /* 0x0000000b00027220 */ /* 0x000fe20000410000 */
[----:B------:R-:W-:Y:S01]  /*bc70*/  F2FP.PACK_AB R10, R10, R19 ;  /* 0x000000130a0a723e */ /* 0x000fe200000000ff */
[----:B------:R-:W-:-:S02]  /*bc80*/  FMUL.FTZ R0, R0, R24 ;  /* 0x0000001800007220 */ /* 0x000fc40000410000 */
[C---:B------:R-:W-:Y:S01]  /*bc90*/  FFMA.FTZ R15, R6.reuse, R23, -R8 ;  /* 0x00000017060f7223 */ /* 0x040fe20000010808 */
[----:B------:R-:W-:Y:S01]  /*bca0*/  F2FP.PACK_AB R8, R27, R29 ;  /* 0x0000001d1b08723e */ /* 0x000fe200000000ff */
[C---:B------:R-:W-:Y:S02]  /*bcb0*/  FFMA.FTZ R2, R5.reuse, R24, -R2 ;  /* 0x0000001805027223 */ /* 0x040fe40000010802 */
[----:B------:R-:W-:Y:S02]  /*bcc0*/  FFMA.FTZ R7, R6, R22, R7 ;  /* 0x0000001606077223 */ /* 0x000fe40000010007 */
[----:B------:R-:W-:Y:S01]  /*bcd0*/  FFMA.FTZ R0, R5, R11, R0 ;  /* 0x0000000b05007223 */ /* 0x000fe20000010000 */
[----:B------:R-:W-:-:S04]  /*bce0*/  F2FP.PACK_AB R15, R2, R15 ;  /* 0x0000000f020f723e */ /* 0x000fc800000000ff */
[----:B------:R-:W-:Y:S01]  /*bcf0*/  F2FP.PACK_AB R11, R0, R7 ;  /* 0x00000007000b723e */ /* 0x000fe200000000ff */
[----:B------:R1:W-:Y:S04]  /*bd00*/  STS.128 [R28+0x7100], R12 ;  /* 0x0071000c1c007388 */ /* 0x0003e80000000c00 */
[----:B------:R1:W-:Y:S02]  /*bd10*/  STS.128 [R26+0x7100], R8 ;  /* 0x007100081a007388 */ /* 0x0003e40000000c00 */
.L_x_125:
[----:B------:R-:W-:Y:S05]  /*bd20*/  BSYNC B0 ;  /* 0x0000000000007941 */ /* 0x000fea0003800000 */
.L_x_124:
        /* <DEDUP_REMOVED lines=94> */
.L_x_127:
[----:B------:R-:W-:Y:S05]  /*c310*/  BSYNC B0 ;  /* 0x0000000000007941 */ /* 0x000fea0003800000 */
.L_x_126:
[----:B------:R-:W-:-:S04]  /*c320*/  IADD3 R0, R31, 0x60, RZ ;  /* 0x000000601f007810 */ /* 0x000fc80007ffe0ff */
        /* <DEDUP_REMOVED lines=15> */
[----:B------:R-:W-:-:S02]  /*c420*/  SHF.L.U32 R27, R5, 0x1, RZ ;  /* 0x00000001051b7819 */ /* 0x000fc400000006ff */
[----:B-1----:R-:W-:Y:S01]  /*c430*/  SHF.L.U32 R26, R2, 0x1, RZ ;  /* 0x00000001021a7819 */ /* 0x002fe200000006ff */
        /* <DEDUP_REMOVED lines=75> */
.L_x_117:
[----:B------:R-:W-:Y:S05]  /*c8f0*/  BSYNC B2 ;  /* 0x0000000000027941 */ /* 0x000fea0003800000 */
.L_x_101:
[----:B------:R-:W-:Y:S01]  /*c900*/  SHF.L.U32 R0, R46, 0x6, RZ ;  /* 0x000000062e007819 */ /* 0x000fe200000006ff */
[----:B------:R-:W-:Y:S01]  /*c910*/  IMAD R2, R49, c[0x0][0x208], RZ ;  /* 0x0000820031027a24 */ /* 0x000fe200078e02ff */
[----:B-1----:R-:W-:Y:S01]  /*c920*/  SHF.R.S32.HI R11, RZ, 0x4, R50 ;  /* 0x00000004ff0b7819 */ /* 0x002fe20000011432 */
[----:B---3--:R-:W-:Y:S01]  /*c930*/  IMAD.WIDE.U32 R6, R45, c[0x0][0x208], RZ ;  /* 0x000082002d067a25 */ /* 0x008fe200078e00ff */
[----:B------:R-:W-:Y:S01]  /*c940*/  SHF.L.U32 R9, R44, 0x3, RZ ;  /* 0x000000032c097819 */ /* 0x000fe200000006ff */
[----:B------:R-:W-:-:S04]  /*c950*/  DEPBAR.LE SB0, 0x0 ;  /* 0x000080000000791a */ /* 0x000fc80000000000 */
[----:B------:R-:W-:Y:S01]  /*c960*/  LOP3.LUT R0, R0, 0x1c0, RZ, 0xc0, !PT ;  /* 0x000001c000007812 */ /* 0x000fe200078ec0ff */
[----:B------:R-:W-:Y:S01]  /*c970*/  IMAD R8, R45, c[0x0][0x20c], R2 ;  /* 0x000083002d087a24 */ /* 0x000fe200078e0202 */
[----:B------:R-:W-:Y:S02]  /*c980*/  LEA.HI R5, R50, R11, RZ, 0x1 ;  /* 0x0000000b32057211 */ /* 0x000fe400078f08ff */
[----:B------:R-:W-:Y:S02]  /*c990*/  LOP3.LUT R9, R0, 0x8, R9, 0xf8, !PT ;  /* 0x0000000800097812 */ /* 0x000fe400078ef809 */
[----:B------:R-:W-:Y:S02]  /*c9a0*/  LOP3.LUT R5, R5, 0xfffffffe, RZ, 0xc0, !PT ;  /* 0xfffffffe05057812 */ /* 0x000fe400078ec0ff */
[----:B------:R-:W-:Y:S02]  /*c9b0*/  SHF.R.U32.HI R0, RZ, 0x3, R0 ;  /* 0x00000003ff007819 */ /* 0x000fe40000011600 */
[----:B------:R-:W-:-:S02]  /*c9c0*/  IADD3 R2, R11, -R5, RZ ;  /* 0x800000050b027210 */ /* 0x000fc40007ffe0ff */
[----:B------:R-:W-:Y:S02]  /*c9d0*/  LOP3.LUT R0, R9, R0, RZ, 0x3c, !PT ;  /* 0x0000000009007212 */ /* 0x000fe400078e3cff */
[----:B------:R-:W-:Y:S02]  /*c9e0*/  LOP3.LUT P2, RZ, R46, 0x2, RZ, 0xc0, !PT ;  /* 0x000000022eff7812 */ /* 0x000fe4000784c0ff */
[----:B------:R-:W-:Y:S02]  /*c9f0*/  LEA R0, R2, R0, 0x9 ;  /* 0x0000000002007211 */ /* 0x000fe400078e48ff */
[----:B------:R-:W-:Y:S02]  /*ca00*/  SHF.L.U32 R10, R47, 0x6, RZ ;  /* 0x000000062f0a7819 */ /* 0x000fe400000006ff */
[----:B------:R-:W-:Y:S01]  /*ca10*/  SHF.L.U32 R119, R0, 0x1, RZ ;  /* 0x0000000100777819 */ /* 0x000fe200000006ff */
[----:B------:R-:W-:Y:S01]  /*ca20*/  BAR.SYNC.DEFER_BLOCKING 0x0 ;  /* 0x0000000000007b1d */ /* 0x000fe20000010000 */
[----:B------:R-:W-:-:S02]  /*ca30*/  IADD3 R9, R7, R8, RZ ;  /* 0x0000000807097210 */ /* 0x000fc40007ffe0ff */
[----:B------:R-:W-:Y:S02]  /*ca40*/  LOP3.LUT R5, R10, 0x1c0, RZ, 0xc0, !PT ;  /* 0x000001c00a057812 */ /* 0x000fe400078ec0ff */
[----:B------:R-:W-:Y:S01]  /*ca50*/  SHF.L.U32 R8, R2, 0x3, RZ ;  /* 0x0000000302087819 */ /* 0x000fe200000006ff */
[----:B------:R-:W-:Y:S01]  /*ca60*/  IMAD R2, R9, 0x70, RZ ;  /* 0x0000007009027824 */ /* 0x000fe200078e02ff */
[----:B------:R-:W-:Y:S02]  /*ca70*/  IADD3 R0, R119, 0x3900, RZ ;  /* 0x0000390077007810 */ /* 0x000fe40007ffe0ff */
[----:B------:R-:W-:Y:S02]  /*ca80*/  LOP3.LUT R10, R5, 0x8, R8, 0xf8, !PT ;  /* 0x00000008050a7812 */ /* 0x000fe400078ef808 */
[----:B------:R-:W-:Y:S02]  /*ca90*/  IADD3 R234, R119, 0x3920, RZ ;  /* 0x0000392077ea7810 */ /* 0x000fe40007ffe0ff */
[----:B------:R-:W-:-:S02]  /*caa0*/  MOV R16, R54 ;  /* 0x0000003600107202 */ /* 0x000fc40000000f00 */
[----:B------:R-:W-:Y:S02]  /*cab0*/  SHF.R.U32.HI R5, RZ, 0x3, R5 ;  /* 0x00000003ff057819 */ /* 0x000fe40000011605 */
[----:B------:R-:W-:Y:S02]  /*cac0*/  @P2 IADD3 R234, R0, -0x20, RZ ;  /* 0xffffffe000ea2810 */ /* 0x000fe40007ffe0ff */
[----:B------:R-:W-:Y:S02]  /*cad0*/  MOV R17, R55 ;  /* 0x0000003700117202 */ /* 0x000fe40000000f00 */
[----:B------:R-:W-:Y:S02]  /*cae0*/  MOV R16, R52 ;  /* 0x0000003400107202 */ /* 0x000fe40000000f00 */
[----:B------:R-:W-:Y:S01]  /*caf0*/  SHF.L.U32 R0, R48, 0x6, RZ ;  /* 0x0000000630007819 */ /* 0x000fe200000006ff */
[----:B------:R-:W-:Y:S01]  /*cb00*/  LDSM.16.M88.4 R80, [R119+0x4100] ;  /* 0x004100007750783b */ /* 0x000fe20000000200 */
[----:B------:R-:W-:Y:S01]  /*cb10*/  LOP3.LUT R116, R10, R5, RZ, 0x3c, !PT ;  /* 0x000000050a747212 */ /* 0x000fe200078e3cff */
[----:B------:R-:W-:Y:S01]  /*cb20*/  IMAD.WIDE.U32 R6, R6, 0x70, R16 ;  /* 0x0000007006067825 */ /* 0x000fe200078e0010 */
[----:B------:R-:W-:Y:S01]  /*cb30*/  LOP3.LUT R5, R0, 0xfffffe00, RZ, 0xc0, !PT ;  /* 0xfffffe0000057812 */ /* 0x000fe200078ec0ff */
[----:B------:R1:W-:Y:S01]  /*cb40*/  STL.64 [R1+0x8], R16 ;  /* 0x0000081001007387 */ /* 0x0003e20000100a00 */
[----:B------:R-:W-:-:S02]  /*cb50*/  ISETP.GE.AND P0, PT, R32, c[0x0][0x1d4], PT ;  /* 0x0000750020007a0c */ /* 0x000fc40003f06270 */
[----:B------:R-:W-:Y:S01]  /*cb60*/  LEA R0, R51, R5, 0xa ;  /* 0x0000000533007211 */ /* 0x000fe200078e50ff */
[----:B------:R-:W-:Y:S01]  /*cb70*/  LDSM.16.M88.4 R88, [R119+0x4900] ;  /* 0x004900007758783b */ /* 0x000fe20000000200 */
[----:B------:R-:W-:Y:S02]  /*cb80*/  LEA R8, P1, R6, c[0x0][0x1f8], 0x1 ;  /* 0x00007e0006087a11 */ /* 0x000fe400078208ff */
[----:B------:R-:W-:Y:S01]  /*cb90*/  IADD3 R2, R7, R2, RZ ;  /* 0x0000000207027210 */ /* 0x000fe20007ffe0ff */
[----:B------:R-:W-:Y:S01]  /*cba0*/  LDSM.16.M88.4 R48, [R119+0x3900] ;  /* 0x003900007730783b */ /* 0x000fe20000000200 */
[----:B------:R-:W-:Y:S02]  /*cbb0*/  IADD3 R0, R116, R0, RZ ;  /* 0x0000000074007210 */ /* 0x000fe40007ffe0ff */
[----:B------:R-:W-:Y:S01]  /*cbc0*/  LEA.HI.X R9, R6, c[0x0][0x1fc], R2, 0x1, P1 ;  /* 0x00007f0006097a11 */ /* 0x000fe200008f0c02 */
[----:B------:R-:W-:Y:S01]  /*cbd0*/  LDSM.16.M88.4 R96, [R119+0x5100] ;  /* 0x005100007760783b */ /* 0x000fe20000000200 */
[----:B------:R-:W-:-:S02]  /*cbe0*/  MOV R6, c[0x0][0x208] ;  /* 0x0000820000067a02 */ /* 0x000fc40000000f00 */
[----:B------:R-:W-:Y:S01]  /*cbf0*/  SHF.L.U32 R230, R0, 0x1, RZ ;  /* 0x0000000100e67819 */ /* 0x000fe200000006ff */
[----:B------:R-:W-:Y:S01]  /*cc00*/  LDSM.16.M88.4 R104, [R119+0x5900] ;  /* 0x005900007768783b */ /* 0x000fe20000000200 */
[----:B------:R-:W-:Y:S02]  /*cc10*/  MOV R191, 0x5 ;  /* 0x0000000500bf7802 */ /* 0x000fe40000000f00 */
[----:B------:R-:W-:Y:S01]  /*cc20*/  SHF.L.U32 R2, R6, 0x5, RZ ;  /* 0x0000000506027819 */ /* 0x000fe200000006ff */
[----:B------:R-:W2:Y:S01]  /*cc30*/  LDSM.16.M88.4 R36, [R230+0x7100] ;  /* 0x00710000e624783b */ /* 0x000ea20000000200 */
[----:B------:R-:W-:Y:S02]  /*cc40*/  ISETP.LT.OR P4, PT, R40, 0x1, P0 ;  /* 0x000000012800780c */ /* 0x000fe40000781670 */
[----:B------:R-:W-:Y:S01]  /*cc50*/  IADD3 R12, P1, R2, R8, RZ ;  /* 0x00000008020c7210 */ /* 0x000fe20007f3e0ff */
[----:B------:R-:W-:Y:S01]  /*cc60*/  LDSM.16.M88.4 R112, [R119+0x6100] ;  /* 0x006100007770783b */ /* 0x000fe20000000200 */
[----:B------:R-:W-:-:S02]  /*cc70*/  LEA R233, R3, R230, 0x1 ;  /* 0x000000e603e97211 */ /* 0x000fc400078e08ff */
[----:B-1----:R-:W-:Y:S01]  /*cc80*/  SHF.L.U64.HI R16, R6, R191, c[0x0][0x20c] ;  /* 0x0000830006107619 */ /* 0x002fe200000102bf */
[----:B------:R-:W-:Y:S01]  /*cc90*/  LDSM.16.M88.4 R124, [R119+0x6900] ;  /* 0x00690000777c783b */ /* 0x000fe20000000200 */
[-C--:B------:R-:W-:Y:S02]  /*cca0*/  IADD3 R10, P2, R12, R2.reuse, RZ ;  /* 0x000000020c0a7210 */ /* 0x080fe40007f5e0ff */
[----:B------:R-:W-:Y:S01]  /*ccb0*/  IADD3.X R13, R16, R9, RZ, P1, !PT ;  /* 0x00000009100d7210 */ /* 0x000fe20000ffe4ff */
[----:B------:R-:W-:Y:S01]  /*ccc0*/  LDSM.16.M88.4 R52, [R234] ;  /* 0x00000000ea34783b */ /* 0x000fe20000000200 */
[----:B------:R-:W-:Y:S02]  /*ccd0*/  SHF.L.U32 R241, R241, 0x1, RZ ;  /* 0x00000001f1f17819 */ /* 0x000fe400000006ff */
[----:B------:R-:W-:Y:S01]  /*cce0*/  IADD3 R6, P1, R10, R2, RZ ;  /* 0x000000020a067210 */ /* 0x000fe20007f3e0ff */
[----:B------:R-:W-:Y:S01]  /*ccf0*/  LDSM.16.M88.4 R84, [R234+0x800] ;  /* 0x00080000ea54783b */ /* 0x000fe20000000200 */
[----:B------:R-:W-:-:S02]  /*cd00*/  IADD3.X R11, R13, R16, RZ, P2, !PT ;  /* 0x000000100d0b7210 */ /* 0x000fc400017fe4ff */
[----:B------:R-:W-:Y:S01]  /*cd10*/  P2R R14, PR, RZ, 0x8 ;  /* 0x00000008ff0e7803 */ /* 0x000fe20000000000 */
[----:B------:R-:W-:Y:S01]  /*cd20*/  LDSM.16.M88.4 R92, [R234+0x1000] ;  /* 0x00100000ea5c783b */ /* 0x000fe20000000200 */
[C---:B------:R-:W-:Y:S02]  /*cd30*/  ISETP.LT.OR P3, PT, R40.reuse, 0x21, P0 ;  /* 0x000000212800780c */ /* 0x040fe40000761670 */
[----:B------:R-:W-:Y:S01]  /*cd40*/  IADD3.X R7, R11, R16, RZ, P1, !PT ;  /* 0x000000100b077210 */ /* 0x000fe20000ffe4ff */
[----:B------:R-:W-:Y:S01]  /*cd50*/  LDSM.16.M88.4 R100, [R234+0x1800] ;  /* 0x00180000ea64783b */ /* 0x000fe20000000200 */
[----:B------:R-:W-:Y:S02]  /*cd60*/  P2R R0, PR, RZ, 0x8 ;  /* 0x00000008ff007803 */ /* 0x000fe40000000000 */
[C---:B------:R-:W-:Y:S01]  /*cd70*/  ISETP.LT.OR P5, PT, R40.reuse, 0x11, P0 ;  /* 0x000000112800780c */ /* 0x040fe200007a1670 */
[----:B------:R-:W-:Y:S01]  /*cd80*/  LDSM.16.M88.4 R108, [R234+0x2000] ;  /* 0x00200000ea6c783b */ /* 0x000fe20000000200 */
[----:B------:R-:W-:-:S02]  /*cd90*/  ISETP.LT.OR P3, PT, R40, 0x31, P0 ;  /* 0x000000312800780c */ /* 0x000fc40000761670 */
[C---:B------:R-:W-:Y:S01]  /*cda0*/  ISETP.LT.OR P6, PT, R40.reuse, 0x41, P0 ;  /* 0x000000412800780c */ /* 0x040fe200007c1670 */
[----:B------:R-:W-:Y:S01]  /*cdb0*/  LDSM.16.M88.4 R120, [R234+0x2800] ;  /* 0x00280000ea78783b */ /* 0x000fe20000000200 */
[----:B------:R-:W-:Y:S02]  /*cdc0*/  ISETP.LT.OR P2, PT, R40, 0x61, P0 ;  /* 0x000000612800780c */ /* 0x000fe40000741670 */
[----:B------:R-:W-:Y:S01]  /*cdd0*/  LEA R231, R4, R230, 0x1 ;  /* 0x000000e604e77211 */ /* 0x000fe200078e08ff */
[----:B------:R-:W-:Y:S01]  /*cde0*/  LDSM.16.M88.4 R128, [R234+0x3000] ;  /* 0x00300000ea80783b */ /* 0x000fe20000000200 */
[C---:B------:R-:W-:Y:S02]  /*cdf0*/  IADD3 R240, R234.reuse, 0x800, RZ ;  /* 0x00000800eaf07810 */ /* 0x040fe40007ffe0ff */
[----:B------:R-:W-:Y:S01]  /*ce00*/  LEA R232, R3, R231, 0x1 ;  /* 0x000000e703e87211 */ /* 0x000fe200078e08ff */
[----:B------:R-:W1:Y:S01]  /*ce10*/  LDSM.16.M88.4 R32, [R230+0x9100] ;  /* 0x00910000e620783b */ /* 0x000e620000000200 */
[----:B--2---:R-:W-:Y:S01]  /*ce20*/  HMMA.16816.F32 R68, R36, R50, RZ ;  /* 0x000000322444723c */ /* 0x004fe200000018ff */
[----:B------:R-:W-:-:S02]  /*ce30*/  IADD3 R239, R234, 0x1000, RZ ;  /* 0x00001000eaef7810 */ /* 0x000fc40007ffe0ff */
[----:B------:R-:W-:Y:S01]  /*ce40*/  LDSM.16.M88.4 R28, [R233+0x7100] ;  /* 0x00710000e91c783b */ /* 0x000fe20000000200 */
[C---:B------:R-:W-:Y:S02]  /*ce50*/  IADD3 R238, R234.reuse, 0x1800, RZ ;  /* 0x00001800eaee7810 */ /* 0x040fe40007ffe0ff */
[C---:B------:R-:W-:Y:S01]  /*ce60*/  IADD3 R237, R234.reuse, 0x2000, RZ ;  /* 0x00002000eaed7810 */ /* 0x040fe20007ffe0ff */
[----:B------:R-:W2:Y:S01]  /*ce70*/  LDSM.16.M88.4 R24, [R233+0x9100] ;  /* 0x00910000e918783b */ /* 0x000ea20000000200 */
[C---:B------:R-:W-:Y:S02]  /*ce80*/  IADD3 R236, R234.reuse, 0x2800, RZ ;  /* 0x00002800eaec7810 */ /* 0x040fe40007ffe0ff */
[----:B------:R-:W-:Y:S01]  /*ce90*/  IADD3 R235, R234, 0x3000, RZ ;  /* 0x00003000eaeb7810 */ /* 0x000fe20007ffe0ff */
[----:B------:R-:W-:Y:S01]  /*cea0*/  @!PT LDS RZ, [RZ] ;  /* 0x00000000fffff984 */ /* 0x000fe20000000800 */
[----:B------:R-:W-:Y:S01]  /*ceb0*/  @!PT LDS RZ, [RZ] ;  /* 0x00000000fffff984 */ /* 0x000fe20000000800 */
[----:B------:R-:W-:Y:S01]  /*cec0*/  @!PT LDS RZ, [RZ] ;  /* 0x00000000fffff984 */ /* 0x000fe20000000800 */
[----:B------:R3:W-:Y:S01]  /*ced0*/  LDGSTS.E.BYPASS.LTC128B.128 [R241+0x100], [R8.64], !P4 ;  /* 0x0010000008f17fae */ /* 0x0007e2000e101d4a */
[----:B------:R-:W-:-:S03]  /*cee0*/  LOP3.LUT P4, RZ, R46, 0x4, RZ, 0xc0, !PT ;  /* 0x000000042eff7812 */ /* 0x000fc6000788c0ff */
[----:B------:R4:W-:Y:S01]  /*cef0*/  LDGSTS.E.BYPASS.LTC128B.128 [R241+0x900], [R12.64], !P5 ;  /* 0x009000000cf17fae */ /* 0x0009e2000e901d4a */
[----:B------:R-:W-:Y:S02]  /*cf00*/  ISETP.LT.OR P5, PT, R40, 0x51, P0 ;  /* 0x000000512800780c */ /* 0x000fe400007a1670 */
[----:B---3--:R-:W-:Y:S01]  /*cf10*/  IADD3 R8, P1, R6, R2, RZ ;  /* 0x0000000206087210 */ /* 0x008fe20007f3e0ff */
[----:B-1----:R-:W-:Y:S03]  /*cf20*/  HMMA.16816.F32 R56, R32, R48, RZ ;  /* 0x000000302038723c */ /* 0x002fe600000018ff */
[----:B------:R-:W-:Y:S02]  /*cf30*/  IADD3.X R9, R7, R16, RZ, P1, !PT ;  /* 0x0000001007097210 */ /* 0x000fe40000ffe4ff */
[----:B------:R-:W-:Y:S02]  /*cf40*/  ISETP.NE.AND P1, PT, R0, RZ, PT ;  /* 0x000000ff0000720c */ /* 0x000fe40003f25270 */
[----:B------:R-:W-:-:S04]  /*cf50*/  MOV R0, 0x40 ;  /* 0x0000004000007802 */ /* 0x000fc80000000f00 */
[----:B------:R-:W-:Y:S02]  /*cf60*/  SEL R0, R0, 0xffffffc0, !P4 ;  /* 0xffffffc000007807 */ /* 0x000fe40006000000 */
[----:B------:R-:W-:Y:S02]  /*cf70*/  ISETP.GE.AND P4, PT, R205, 0x71, PT ;  /* 0x00000071cd00780c */ /* 0x000fe40003f86270 */
[----:B------:R-:W-:Y:S02]  /*cf80*/  IADD3 R229, R119, R0, RZ ;  /* 0x0000000077e57210 */ /* 0x000fe40007ffe0ff */
[----:B------:R-:W-:Y:S01]  /*cf90*/  IADD3 R228, R0, R234, RZ ;  /* 0x000000ea00e47210 */ /* 0x000fe20007ffe0ff */
[----:B------:R1:W-:Y:S04]  /*cfa0*/  LDGSTS.E.BYPASS.LTC128B.128 [R241+0x1100], [R10.64], !P1 ;  /* 0x011000000af17fae */ /* 0x0003e8000c901d4a */
[----:B------:R3:W-:Y:S01]  /*cfb0*/  LDGSTS.E.BYPASS.LTC128B.128 [R241+0x1900], [R6.64], !P3 ;  /* 0x0190000006f17fae */ /* 0x0007e2000d901d4a */
[----:B------:R-:W-:Y:S01]  /*cfc0*/  ISETP.NE.AND P3, PT, R14, RZ, PT ;  /* 0x000000ff0e00720c */ /* 0x000fe20003f65270 */
[----:B--2---:R-:W-:Y:S02]  /*cfd0*/  HMMA.16816.F32 R56, R24, R52, R56 ;  /* 0x000000341838723c */ /* 0x004fe40000001838 */
[----:B------:R2:W-:Y:S06]  /*cfe0*/  LDGSTS.E.BYPASS.LTC128B.128 [R241+0x2100], [R8.64], !P6 ;  /* 0x0210000008f17fae */ /* 0x0005ec000f101d4a */
[----:B----4-:R-:W-:Y:S01]  /*cff0*/  HMMA.16816.F32 R12, R36, R48, RZ ;  /* 0x00000030240c723c */ /* 0x010fe200000018ff */
[----:B-1----:R-:W-:-:S04]  /*d000*/  IADD3 R10, P1, R8, R2, RZ ;  /* 0x00000002080a7210 */ /* 0x002fc80007f3e0ff */
[----:B---3--:R-:W-:Y:S02]  /*d010*/  IADD3 R6, P0, R10, R2, RZ ;  /* 0x000000020a067210 */ /* 0x008fe40007f1e0ff */
[----:B------:R-:W-:-:S04]  /*d020*/  IADD3.X R11, R9, R16, RZ, P1, !PT ;  /* 0x00000010090b7210 */ /* 0x000fc80000ffe4ff */
[----:B------:R-:W-:Y:S01]  /*d030*/  IADD3.X R7, R11, R16, RZ, P0, !PT ;  /* 0x000000100b077210 */ /* 0x000fe200007fe4ff */
[----:B------:R2:W-:Y:S11]  /*d040*/  LDGSTS.E.BYPASS.LTC128B.128 [R241+0x2900], [R10.64], !P5 ;  /* 0x029000000af17fae */ /* 0x0005f6000e901d4a */
[----:B------:R-:W-:Y:S01]  /*d050*/  @!UPT UIADD3 URZ, URZ, URZ, URZ ;  /* 0x0000003f3f3ff290 */ /* 0x000fe2000fffe03f */
[----:B------:R-:W-:Y:S01]  /*d060*/  HMMA.16816.F32 R60, R28, R52, R12 ;  /* 0x000000341c3c723c */ /* 0x000fe2000000180c */
[----:B------:R1:W-:Y:S04]  /*d070*/  LDGSTS.E.BYPASS.LTC128B.128 [R241+0x3100], [R6.64], !P2 ;  /* 0x0310000006f17fae */ /* 0x0003e8000d101d4a */
[----:B------:R-:W-:Y:S04]  /*d080*/  LDSM.16.M88.4 R40, [R229+0x3900] ;  /* 0x00390000e528783b */ /* 0x000fe80000000200 */
[----:B------:R-:W3:Y:S04]  /*d090*/  LDSM.16.M88.4 R20, [R231+0x7100] ;  /* 0x00710000e714783b */ /* 0x000ee80000000200 */
[----:B------:R-:W4:Y:S04]  /*d0a0*/  LDSM.16.M88.4 R16, [R231+0x9100] ;  /* 0x00910000e710783b */ /* 0x000f280000000200 */
[----:B------:R-:W-:Y:S04]  /*d0b0*/  LDSM.16.M88.4 R44, [R228] ;  /* 0x00000000e42c783b */ /* 0x000fe80000000200 */
[----:B------:R-:W1:Y:S04]  /*d0c0*/  LDSM.16.M88.4 R12, [R232+0x7100] ;  /* 0x00710000e80c783b */ /* 0x000e680000000200 */
[----:B--2---:R-:W2:Y:S04]  /*d0d0*/  LDSM.16.M88.4 R8, [R232+0x9100] ;  /* 0x00910000e808783b */ /* 0x004ea80000000200 */
[----:B------:R-:W0:Y:S01]  /*d0e0*/  LDGDEPBAR ;  /* 0x00000000000079af */ /* 0x000e220000000000 */
[----:B---3--:R-:W-:Y:S08]  /*d0f0*/  HMMA.16816.F32 R64, R20, R40, R60 ;  /* 0x000000281440723c */ /* 0x008ff0000000183c */
[----:B------:R-:W-:Y:S08]  /*d100*/  HMMA.16816.F32 R60, R32, R50, RZ ;  /* 0x00000032203c723c */ /* 0x000ff000000018ff */
[----:B----4-:R-:W-:Y:S08]  /*d110*/  HMMA.16816.F32 R48, R16, R40, R56 ;  /* 0x000000281030723c */ /* 0x010ff00000001838 */
[----:B------:R-:W-:Y:S08]  /*d120*/  HMMA.16816.F32 R56, R28, R54, R68 ;  /* 0x000000361c38723c */ /* 0x000ff00000001844 */
[----:B-1----:R-:W-:Y:S08]  /*d130*/  HMMA.16816.F32 R68, R12, R44, R64 ;  /* 0x0000002c0c44723c */ /* 0x002ff00000001840 */
[----:B------:R-:W-:Y:S08]  /*d140*/  HMMA.16816.F32 R64, R24, R54, R60 ;  /* 0x000000361840723c */ /* 0x000ff0000000183c */
[----:B------:R-:W-:Y:S08]  /*d150*/  HMMA.16816.F32 R60, R36, R80, RZ ;  /* 0x00000050243c723c */ /* 0x000ff000000018ff */
[----:B--2---:R-:W-:Y:S01]  /*d160*/  HMMA.16816.F32 R76, R8, R44, R48 ;  /* 0x0000002c084c723c */ /* 0x004fe20000001830 */
        /* <DEDUP_REMOVED lines=9> */
[----:B------:R-:W3:Y:S01]  /*d200*/  LDSM.16.M88.4 R40, [R228+0x800] ;  /* 0x00080000e428783b */ /* 0x000ee20000000200 */
        /* <DEDUP_REMOVED lines=24> */
[----:B---3--:R-:W-:Y:S01]  /*d390*/  HMMA.16816.F32 R76, R8, R40, R44 ;  /* 0x00000028084c723c */ /* 0x008fe2000000182c */
[----:B------:R-:W1:Y:S01]  /*d3a0*/  LDSM.16.M88.4 R44, [R229+0x4900] ;  /* 0x00490000e52c783b */ /* 0x000e620000000200 */
[----:B------:R3:W1:Y:S02]  /*d3b0*/  MUFU.TANH R180, R0 ;  /* 0x0000000000b47308 */ /* 0x0006640000002400 */
[----:B---3--:R-:W-:-:S06]  /*d3c0*/  FMUL.FTZ R0, R68, c[0x0][0x320] ;  /* 0x0000c80044007a20 */ /* 0x008fcc0000410000 */
[----:B------:R3:W1:Y:S02]  /*d3d0*/  MUFU.TANH R182, R0 ;  /* 0x0000000000b67308 */ /* 0x0006640000002400 */
[----:B---3--:R-:W-:-:S06]  /*d3e0*/  FMUL.FTZ R0, R69, c[0x0][0x320] ;  /* 0x0000c80045007a20 */ /* 0x008fcc0000410000 */
[----:B------:R3:W1:Y:S02]  /*d3f0*/  MUFU.TANH R181, R0 ;  /* 0x0000000000b57308 */ /* 0x0006640000002400 */
[----:B---3--:R-:W-:-:S06]  /*d400*/  FMUL.FTZ R0, R70, c[0x0][0x320] ;  /* 0x0000c80046007a20 */ /* 0x008fcc0000410000 */
[----:B------:R3:W1:Y:S02]  /*d410*/  MUFU.TANH R178, R0 ;  /* 0x0000000000b27308 */ /* 0x0006640000002400 */
[----:B---3--:R-:W-:Y:S02]  /*d420*/  FMUL.FTZ R0, R71, c[0x0][0x320] ;  /* 0x0000c80047007a20 */ /* 0x008fe40000410000 */
[----:B------:R-:W-:Y:S04]  /*d430*/  HMMA.16816.F32 R68, R12, R40, R60 ;  /* 0x000000280c44723c */ /* 0x000fe8000000183c */
[----:B------:R3:W1:Y:S04]  /*d440*/  MUFU.TANH R177, R0 ;  /* 0x0000000000b17308 */ /* 0x0006680000002400 */
[----:B------:R-:W-:Y:S01]  /*d450*/  HMMA.16816.F32 R60, R36, R88, RZ ;  /* 0x00000058243c723c */ /* 0x000fe200000018ff */
[----:B---3--:R-:W-:-:S04]  /*d460*/  FMUL.FTZ R0, R72, c[0x0][0x320] ;  /* 0x0000c80048007a20 */ /* 0x008fc80000410000 */
[----:B------:R3:W1:Y:S11]  /*d470*/  MUFU.TANH R176, R0 ;  /* 0x0000000000b07308 */ /* 0x0006760000002400 */
[----:B------:R-:W-:Y:S08]  /*d480*/  @!UPT UIADD3 URZ, URZ, URZ, URZ ;  /* 0x0000003f3f3ff290 */ /* 0x000ff0000fffe03f */
[----:B------:R-:W-:Y:S01]  /*d490*/  HMMA.16816.F32 R60, R28, R92, R60 ;  /* 0x0000005c1c3c723c */ /* 0x000fe2000000183c */
[----:B---3--:R-:W-:-:S04]  /*d4a0*/  FMUL.FTZ R0, R73, c[0x0][0x320] ;  /* 0x0000c80049007a20 */ /* 0x008fc80000410000 */
[----:B------:R3:W2:Y:S11]  /*d4b0*/  MUFU.TANH R175, R0 ;  /* 0x0000000000af7308 */ /* 0x0006b60000002400 */
[----:B------:R-:W-:Y:S08]  /*d4c0*/  @!UPT UIADD3 URZ, URZ, URZ, URZ ;  /* 0x0000003f3f3ff290 */ /* 0x000ff0000fffe03f */
[----:B-1----:R-:W-:Y:S01]  /*d4d0*/  HMMA.16816.F32 R60, R20, R44, R60 ;  /* 0x0000002c143c723c */ /* 0x002fe2000000183c */
[----:B---3--:R-:W-:-:S04]  /*d4e0*/  FMUL.FTZ R0, R74, c[0x0][0x320] ;  /* 0x0000c8004a007a20 */ /* 0x008fc80000410000 */
[----:B------:R1:W3:Y:S02]  /*d4f0*/  MUFU.TANH R171, R0 ;  /* 0x0000000000ab7308 */ /* 0x0002e40000002400 */
        /* <DEDUP_REMOVED lines=24> */
[----:B-----5:R1:W1:Y:S07]  /*d680*/  MUFU.TANH R167, R0 ;  /* 0x0000000000a77308 */ /* 0x02026e0000002400 */
[----:B------:R-:W-:Y:S01]  /*d690*/  HMMA.16816.F32 R56, R32, R96, RZ ;  /* 0x000000602038723c */ /* 0x000fe200000018ff */
[----:B-1----:R-:W-:-:S04]  /*d6a0*/  FMUL.FTZ R0, R78, c[0x0][0x320] ;  /* 0x0000c8004e007a20 */ /* 0x002fc80000410000 */
[----:B------:R1:W1:Y:S02]  /*d6b0*/  MUFU.TANH R163, R0 ;  /* 0x0000000000a37308 */ /* 0x0002640000002400 */
[----:B-1----:R-:W-:Y:S02]  /*d6c0*/  FMUL.FTZ R0, R79, c[0x0][0x320] ;  /* 0x0000c8004f007a20 */ /* 0x002fe40000410000 */
[----:B------:R-:W-:Y:S04]  /*d6d0*/  HMMA.16816.F32 R76, R8, R48, R40 ;  /* 0x00000030084c723c */ /* 0x000fe80000001828 */
[----:B------:R1:W1:Y:S04]  /*d6e0*/  MUFU.TANH R164, R0 ;  /* 0x0000000000a47308 */ /* 0x0002680000002400 */
[----:B------:R-:W-:Y:S01]  /*d6f0*/  HMMA.16816.F32 R40, R20, R46, R52 ;  /* 0x0000002e1428723c */ /* 0x000fe20000001834 */
[----:B------:R-:W2:Y:S07]  /*d700*/  LDSM.16.M88.4 R52, [R229+0x5100] ;  /* 0x00510000e534783b */ /* 0x000eae0000000200 */
[----:B------:R-:W-:Y:S01]  /*d710*/  HMMA.16816.F32 R44, R24, R100, R56 ;  /* 0x00000064182c723c */ /* 0x000fe20000001838 */
[----:B-1----:R-:W-:-:S04]  /*d720*/  FMUL.FTZ R0, R68, c[0x0][0x320] ;  /* 0x0000c80044007a20 */ /* 0x002fc80000410000 */
[----:B------:R1:W1:Y:S02]  /*d730*/  MUFU.TANH R166, R0 ;  /* 0x0000000000a67308 */ /* 0x0002640000002400 */
[----:B-1----:R-:W-:-:S06]  /*d740*/  FMUL.FTZ R0, R69, c[0x0][0x320] ;  /* 0x0000c80045007a20 */ /* 0x002fcc0000410000 */
[----:B------:R1:W1:Y:S11]  /*d750*/  MUFU.TANH R165, R0 ;  /* 0x0000000000a57308 */ /* 0x0002760000002400 */
[----:B--2---:R-:W-:Y:S01]  /*d760*/  HMMA.16816.F32 R44, R16, R52, R44 ;  /* 0x00000034102c723c */ /* 0x004fe2000000182c */
[----:B-1----:R-:W-:-:S04]  /*d770*/  FMUL.FTZ R0, R70, c[0x0][0x320] ;  /* 0x0000c80046007a20 */ /* 0x002fc80000410000 */
[----:B------:R1:W2:Y:S02]  /*d780*/  MUFU.TANH R162, R0 ;  /* 0x0000000000a27308 */ /* 0x0002a40000002400 */
        /* <DEDUP_REMOVED lines=34> */
[----:B--2---:R-:W-:-:S04]  /*d9b0*/  FMUL.FTZ R0, R76, c[0x0][0x320] ;  /* 0x0000c8004c007a20 */ /* 0x004fc80000410000 */
[----:B------:R2:W1:Y:S11]  /*d9c0*/  MUFU.TANH R137, R0 ;  /* 0x0000000000897308 */ /* 0x0004760000002400 */
[----:B------:R-:W-:Y:S08]  /*d9d0*/  @!UPT UIADD3 URZ, URZ, URZ, URZ ;  /* 0x0000003f3f3ff290 */ /* 0x000ff0000fffe03f */
[----:B------:R-:W-:Y:S01]  /*d9e0*/  HMMA.16816.F32 R48, R28, R102, R48 ;  /* 0x000000661c30723c */ /* 0x000fe20000001830 */
[----:B--2---:R-:W-:-:S04]  /*d9f0*/  FMUL.FTZ R0, R77, c[0x0][0x320] ;  /* 0x0000c8004d007a20 */ /* 0x004fc80000410000 */
[----:B------:R2:W1:Y:S11]  /*da00*/  MUFU.TANH R138, R0 ;  /* 0x00000000008a7308 */ /* 0x0004760000002400 */
[----:B------:R-:W-:Y:S08]  /*da10*/  @!UPT UIADD3 URZ, URZ, URZ, URZ ;  /* 0x0000003f3f3ff290 */ /* 0x000ff0000fffe03f */
[----:B------:R-:W-:Y:S01]  /*da20*/  HMMA.16816.F32 R48, R20, R54, R48 ;  /* 0x000000361430723c */ /* 0x000fe20000001830 */
[----:B--2---:R-:W-:-:S04]  /*da30*/  FMUL.FTZ R0, R78, c[0x0][0x320] ;  /* 0x0000c8004e007a20 */ /* 0x004fc80000410000 */
[----:B------:R2:W1:Y:S02]  /*da40*/  MUFU.TANH R133, R0 ;  /* 0x0000000000857308 */ /* 0x0004640000002400 */
[----:B--2---:R-:W-:Y:S02]  /*da50*/  FMUL.FTZ R0, R79, c[0x0][0x320] ;  /* 0x0000c8004f007a20 */ /* 0x004fe40000410000 */
[----:B-1----:R-:W-:Y:S01]  /*da60*/  HMMA.16816.F32 R76, R8, R40, R44 ;  /* 0x00000028084c723c */ /* 0x002fe2000000182c */
[----:B------:R-:W1:Y:S03]  /*da70*/  LDSM.16.M88.4 R44, [R229+0x5900] ;  /* 0x00590000e52c783b */ /* 0x000e660000000200 */
[----:B------:R2:W1:Y:S02]  /*da80*/  MUFU.TANH R134, R0 ;  /* 0x0000000000867308 */ /* 0x0004640000002400 */
[----:B--2---:R-:W-:-:S06]  /*da90*/  FMUL.FTZ R0, R68, c[0x0][0x320] ;  /* 0x0000c80044007a20 */ /* 0x004fcc0000410000 */
[----:B------:R2:W1:Y:S02]  /*daa0*/  MUFU.TANH R147, R0 ;  /* 0x0000000000937308 */ /* 0x0004640000002400 */
[----:B--2---:R-:W-:Y:S01]  /*dab0*/  FMUL.FTZ R0, R69, c[0x0][0x320] ;  /* 0x0000c80045007a20 */ /* 0x004fe20000410000 */
[----:B-1----:R-:W-:Y:S05]  /*dac0*/  HMMA.16816.F32 R60, R20, R44, R60 ;  /* 0x0000002c143c723c */ /* 0x002fea000000183c */
[----:B------:R1:W2:Y:S02]  /*dad0*/  MUFU.TANH R144, R0 ;  /* 0x0000000000907308 */ /* 0x0002a40000002400 */
        /* <DEDUP_REMOVED lines=35> */
[----:B--2---:R-:W-:-:S04]  /*dd10*/  FMUL.FTZ R0, R76, c[0x0][0x320] ;  /* 0x0000c8004c007a20 */ /* 0x004fc80000410000 */
[----:B------:R2:W1:Y:S03]  /*dd20*/  MUFU.TANH R141, R0 ;  /* 0x00000000008d7308 */ /* 0x0004660000002400 */
[----:B------:R-:W-:Y:S01]  /*dd30*/  HMMA.16816.F32 R56, R32, R112, RZ ;  /* 0x000000702038723c */ /* 0x000fe200000018ff */
[----:B--2---:R-:W-:-:S04]  /*dd40*/  FMUL.FTZ R0, R77, c[0x0][0x320] ;  /* 0x0000c8004d007a20 */ /* 0x004fc80000410000 */
[----:B------:R2:W1:Y:S02]  /*dd50*/  MUFU.TANH R142, R0 ;  /* 0x00000000008e7308 */ /* 0x0004640000002400 */
[----:B--2---:R-:W-:-:S06]  /*dd60*/  FMUL.FTZ R0, R78, c[0x0][0x320] ;  /* 0x0000c8004e007a20 */ /* 0x004fcc0000410000 */
[----:B------:R2:W1:Y:S02]  /*dd70*/  MUFU.TANH R145, R0 ;  /* 0x0000000000917308 */ /* 0x0004640000002400 */
[----:B--2---:R-:W-:Y:S02]  /*dd80*/  FMUL.FTZ R0, R79, c[0x0][0x320] ;  /* 0x0000c8004f007a20 */ /* 0x004fe40000410000 */
[----:B-1----:R-:W-:Y:S04]  /*dd90*/  HMMA.16816.F32 R76, R8, R48, R40 ;  /* 0x00000030084c723c */ /* 0x002fe80000001828 */
[----:B------:R1:W2:Y:S04]  /*dda0*/  MUFU.TANH R146, R0 ;  /* 0x0000000000927308 */ /* 0x0002a80000002400 */
        /* <DEDUP_REMOVED lines=45> */
[----:B--2---:R-:W-:-:S04]  /*e080*/  FMUL.FTZ R0, R76, c[0x0][0x320] ;  /* 0x0000c8004c007a20 */ /* 0x004fc80000410000 */
[----:B------:R2:W1:Y:S11]  /*e090*/  MUFU.TANH R92, R0 ;  /* 0x00000000005c7308 */ /* 0x0004760000002400 */
[----:B------:R-:W-:Y:S01]  /*e0a0*/  HMMA.16816.F32 R48, R28, R122, R48 ;  /* 0x0000007a1c30723c */ /* 0x000fe20000001830 */
[----:B--2---:R-:W-:-:S07]  /*e0b0*/  FMUL.FTZ R0, R77, c[0x0][0x320] ;  /* 0x0000c8004d007a20 */ /* 0x004fce0000410000 */
[----:B------:R-:W-:Y:S01]  /*e0c0*/  HMMA.16816.F32 R28, R28, R130, R36 ;  /* 0x000000821c1c723c */ /* 0x000fe20000001824 */
[----:B------:R2:W1:Y:S11]  /*e0d0*/  MUFU.TANH R91, R0 ;  /* 0x00000000005b7308 */ /* 0x0004760000002400 */
[----:B------:R-:W-:Y:S04]  /*e0e0*/  @!UPT UIADD3 URZ, URZ, URZ, URZ ;  /* 0x0000003f3f3ff290 */ /* 0x000fe8000fffe03f */
[----:B------:R-:W-:Y:S01]  /*e0f0*/  HMMA.16816.F32 R48, R20, R54, R48 ;  /* 0x000000361430723c */ /* 0x000fe20000001830 */
[----:B--2---:R-:W-:-:S04]  /*e100*/  FMUL.FTZ R0, R78, c[0x0][0x320] ;  /* 0x0000c8004e007a20 */ /* 0x004fc80000410000 */
[----:B------:R2:W1:Y:S03]  /*e110*/  MUFU.TANH R90, R0 ;  /* 0x00000000005a7308 */ /* 0x0004660000002400 */
[----:B------:R-:W-:Y:S01]  /*e120*/  HMMA.16816.F32 R52, R16, R54, R64 ;  /* 0x000000361034723c */ /* 0x000fe20000001840 */
[----:B--2---:R-:W-:-:S07]  /*e130*/  FMUL.FTZ R0, R79, c[0x0][0x320] ;  /* 0x0000c8004f007a20 */ /* 0x004fce0000410000 */
[C---:B-1----:R-:W-:Y:S01]  /*e140*/  HMMA.16816.F32 R76, R8.reuse, R40, R44 ;  /* 0x00000028084c723c */ /* 0x042fe2000000182c */
[----:B------:R-:W1:Y:S01]  /*e150*/  LDSM.16.M88.4 R44, [R229+0x6900] ;  /* 0x00690000e52c783b */ /* 0x000e620000000200 */
[----:B------:R2:W1:Y:S11]  /*e160*/  MUFU.TANH R89, R0 ;  /* 0x0000000000597308 */ /* 0x0004760000002400 */
[----:B------:R-:W-:Y:S03]  /*e170*/  @!UPT UIADD3 URZ, URZ, URZ, URZ ;  /* 0x0000003f3f3ff290 */ /* 0x000fe6000fffe03f */
[----:B------:R-:W-:Y:S08]  /*e180*/  HMMA.16816.F32 R64, R8, R42, R52 ;  /* 0x0000002a0840723c */ /* 0x000ff00000001834 */
[----:B------:R-:W-:Y:S01]  /*e190*/  HMMA.16816.F32 R52, R32, R126, RZ ;  /* 0x0000007e2034723c */ /* 0x000fe200000018ff */
[----:B--2---:R-:W-:-:S04]  /*e1a0*/  FMUL.FTZ R0, R68, c[0x0][0x320] ;  /* 0x0000c80044007a20 */ /* 0x004fc80000410000 */
        /* <DEDUP_REMOVED lines=8> */
[----:B--2---:R-:W-:Y:S01]  /*e230*/  FMUL.FTZ R0, R69, c[0x0][0x320] ;  /* 0x0000c80045007a20 */ /* 0x004fe20000410000 */
[----:B------:R-:W2:Y:S01]  /*e240*/  MUFU.TANH R78, R78 ;  /* 0x0000004e004e7308 */ /* 0x000ea20000002400 */
[----:B------:R-:W-:Y:S07]  /*e250*/  HMMA.16816.F32 R36, R24, R130, R52 ;  /* 0x000000821824723c */ /* 0x000fee0000001834 */
[----:B------:R1:W1:Y:S08]  /*e260*/  MUFU.TANH R87, R0 ;  /* 0x0000000000577308 */ /* 0x0002700000002400 */
[----:B------:R-:W2:Y:S01]  /*e270*/  MUFU.TANH R79, R79 ;  /* 0x0000004f004f7308 */ /* 0x000ea20000002400 */
[----:B-1----:R-:W-:-:S07]  /*e280*/  FMUL.FTZ R0, R70, c[0x0][0x320] ;  /* 0x0000c80046007a20 */ /* 0x002fce0000410000 */
[----:B------:R-:W1:Y:S08]  /*e290*/  MUFU.TANH R64, R64 ;  /* 0x0000004000407308 */ /* 0x000e700000002400 */
[----:B------:R1:W1:Y:S08]  /*e2a0*/  MUFU.TANH R86, R0 ;  /* 0x0000000000567308 */ /* 0x0002700000002400 */
[----:B------:R-:W2:Y:S01]  /*e2b0*/  MUFU.TANH R65, R65 ;  /* 0x0000004100417308 */ /* 0x000ea20000002400 */
[----:B-1----:R-:W-:-:S07]  /*e2c0*/  FMUL.FTZ R0, R71, c[0x0][0x320] ;  /* 0x0000c80047007a20 */ /* 0x002fce0000410000 */
[----:B------:R-:W1:Y:S01]  /*e2d0*/  MUFU.TANH R66, R66 ;  /* 0x0000004200427308 */ /* 0x000e620000002400 */
[----:B------:R-:W-:Y:S07]  /*e2e0*/  HMMA.16816.F32 R68, R12, R40, R56 ;  /* 0x000000280c44723c */ /* 0x000fee0000001838 */
[----:B------:R1:W1:Y:S01]  /*e2f0*/  MUFU.TANH R85, R0 ;  /* 0x0000000000557308 */ /* 0x0002620000002400 */
[----:B------:R-:W-:Y:S01]  /*e300*/  HMMA.16816.F32 R56, R32, R124, RZ ;  /* 0x0000007c2038723c */ /* 0x000fe200000018ff */
[----:B-1----:R-:W-:-:S06]  /*e310*/  FMUL.FTZ R0, R72, c[0x0][0x320] ;  /* 0x0000c80048007a20 */ /* 0x002fcc0000410000 */
[----:B------:R1:W1:Y:S11]  /*e320*/  MUFU.TANH R84, R0 ;  /* 0x0000000000547308 */ /* 0x0002760000002400 */
[----:B------:R-:W-:Y:S06]  /*e330*/  @!UPT UIADD3 URZ, URZ, URZ, URZ ;  /* 0x0000003f3f3ff290 */ /* 0x000fec000fffe03f */
[----:B------:R-:W-:Y:S01]  /*e340*/  HMMA.16816.F32 R56, R24, R128, R56 ;  /* 0x000000801838723c */ /* 0x000fe20000001838 */
[----:B-1----:R-:W-:-:S04]  /*e350*/  FMUL.FTZ R0, R73, c[0x0][0x320] ;  /* 0x0000c80049007a20 */ /* 0x002fc80000410000 */
[----:B------:R1:W1:Y:S11]  /*e360*/  MUFU.TANH R83, R0 ;  /* 0x0000000000537308 */ /* 0x0002760000002400 */
[----:B------:R-:W-:Y:S08]  /*e370*/  @!UPT UIADD3 URZ, URZ, URZ, URZ ;  /* 0x0000003f3f3ff290 */ /* 0x000ff0000fffe03f */
[----:B------:R-:W-:Y:S01]  /*e380*/  HMMA.16816.F32 R32, R16, R44, R56 ;  /* 0x0000002c1020723c */ /* 0x000fe20000001838 */
[----:B-1----:R-:W-:-:S07]  /*e390*/  FMUL.FTZ R0, R74, c[0x0][0x320] ;  /* 0x0000c8004a007a20 */ /* 0x002fce0000410000 */
        /* <DEDUP_REMOVED lines=17> */
[----:B--2---:R-:W-:-:S04]  /*e4b0*/  FMUL.FTZ R0, R76, c[0x0][0x320] ;  /* 0x0000c8004c007a20 */ /* 0x004fc80000410000 */
[----:B------:R2:W1:Y:S02]  /*e4c0*/  MUFU.TANH R72, R0 ;  /* 0x0000000000487308 */ /* 0x0004640000002400 */
[----:B------:R-:W-:Y:S02]  /*e4d0*/  FMUL.FTZ R70, R70, c[0x0][0x320] ;  /* 0x0000c80046467a20 */ /* 0x000fe40000410000 */
[----:B------:R-:W-:Y:S02]  /*e4e0*/  FMUL.FTZ R68, R68, c[0x0][0x320] ;  /* 0x0000c80044447a20 */ /* 0x000fe40000410000 */
[----:B------:R-:W-:Y:S02]  /*e4f0*/  FMUL.FTZ R69, R69, c[0x0][0x320] ;  /* 0x0000c80045457a20 */ /* 0x000fe40000410000 */
[----:B------:R-:W-:Y:S01]  /*e500*/  FMUL.FTZ R71, R71, c[0x0][0x320] ;  /* 0x0000c80047477a20 */ /* 0x000fe20000410000 */
[----:B------:R-:W3:Y:S01]  /*e510*/  MUFU.TANH R60, R68 ;  /* 0x00000044003c7308 */ /* 0x000ee20000002400 */
[----:B--2---:R-:W-:-:S07]  /*e520*/  FMUL.FTZ R0, R67, c[0x0][0x320] ;  /* 0x0000c80043007a20 */ /* 0x004fce0000410000 */
[----:B------:R-:W2:Y:S01]  /*e530*/  MUFU.TANH R61, R69 ;  /* 0x00000045003d7308 */ /* 0x000ea20000002400 */
[-C--:B-1----:R-:W-:Y:S07]  /*e540*/  HMMA.16816.F32 R40, R12, R48.reuse, R40 ;  /* 0x000000300c28723c */ /* 0x082fee0000001828 */
[----:B------:R1:W1:Y:S01]  /*e550*/  MUFU.TANH R52, R0 ;  /* 0x0000000000347308 */ /* 0x0002620000002400 */
[----:B------:R-:W-:Y:S07]  /*e560*/  HMMA.16816.F32 R24, R8, R48, R32 ;  /* 0x000000300818723c */ /* 0x000fee0000001820 */
[----:B------:R-:W1:Y:S01]  /*e570*/  MUFU.TANH R70, R70 ;  /* 0x0000004600467308 */ /* 0x000e620000002400 */
[-C--:B------:R-:W-:Y:S07]  /*e580*/  HMMA.16816.F32 R12, R12, R50.reuse, R20 ;  /* 0x000000320c0c723c */ /* 0x080fee0000001814 */
[----:B------:R-:W2:Y:S01]  /*e590*/  MUFU.TANH R56, R71 ;  /* 0x0000004700387308 */ /* 0x000ea20000002400 */
[----:B------:R-:W-:Y:S01]  /*e5a0*/  HMMA.16816.F32 R8, R8, R50, R16 ;  /* 0x000000320808723c */ /* 0x000fe20000001810 */
[----:B------:R-:W-:-:S02]  /*e5b0*/  FMUL.FTZ R40, R40, c[0x0][0x320] ;  /* 0x0000c80028287a20 */ /* 0x000fc40000410000 */
[----:B------:R-:W-:Y:S02]  /*e5c0*/  FMUL.FTZ R41, R41, c[0x0][0x320] ;  /* 0x0000c80029297a20 */ /* 0x000fe40000410000 */
[----:B------:R-:W-:Y:S02]  /*e5d0*/  FMUL.FTZ R42, R42, c[0x0][0x320] ;  /* 0x0000c8002a2a7a20 */ /* 0x000fe40000410000 */
[----:B-1----:R-:W-:Y:S01]  /*e5e0*/  FMUL.FTZ R0, R43, c[0x0][0x320] ;  /* 0x0000c8002b007a20 */ /* 0x002fe20000410000 */
[----:B------:R-:W1:Y:S01]  /*e5f0*/  MUFU.TANH R40, R40 ;  /* 0x0000002800287308 */ /* 0x000e620000002400 */
[----:B------:R-:W-:Y:S01]  /*e600*/  FMUL.FTZ R24, R24, c[0x0][0x320] ;  /* 0x0000c80018187a20 */ /* 0x000fe20000410000 */
[----:B------:R-:W-:Y:S01]  /*e610*/  P2R R16, PR, RZ, 0x10 ;  /* 0x00000010ff107803 */ /* 0x000fe20000000000 */
[----:B------:R-:W-:Y:S02]  /*e620*/  FMUL.FTZ R25, R25, c[0x0][0x320] ;  /* 0x0000c80019197a20 */ /* 0x000fe40000410000 */
[----:B------:R-:W-:-:S02]  /*e630*/  FMUL.FTZ R26, R26, c[0x0][0x320] ;  /* 0x0000c8001a1a7a20 */ /* 0x000fc40000410000 */
[----:B------:R-:W-:Y:S01]  /*e640*/  FMUL.FTZ R27, R27, c[0x0][0x320] ;  /* 0x0000c8001b1b7a20 */ /* 0x000fe20000410000 */
[----:B------:R-:W1:Y:S01]  /*e650*/  MUFU.TANH R53, R42 ;  /* 0x0000002a00357308 */ /* 0x000e620000002400 */
[----:B------:R-:W-:Y:S02]  /*e660*/  FMUL.FTZ R12, R12, c[0x0][0x320] ;  /* 0x0000c8000c0c7a20 */ /* 0x000fe40000410000 */
[----:B------:R-:W-:Y:S02]  /*e670*/  FMUL.FTZ R13, R13, c[0x0][0x320] ;  /* 0x0000c8000d0d7a20 */ /* 0x000fe40000410000 */
[----:B------:R-:W-:Y:S02]  /*e680*/  FMUL.FTZ R14, R14, c[0x0][0x320] ;  /* 0x0000c8000e0e7a20 */ /* 0x000fe40000410000 */
[----:B------:R-:W-:Y:S01]  /*e690*/  FMUL.FTZ R15, R15, c[0x0][0x320] ;  /* 0x0000c8000f0f7a20 */ /* 0x000fe20000410000 */
[----:B------:R-:W1:Y:S01]  /*e6a0*/  MUFU.TANH R41, R41 ;  /* 0x0000002900297308 */ /* 0x000e620000002400 */
[----:B------:R-:W-:-:S02]  /*e6b0*/  FMUL.FTZ R8, R8, c[0x0][0x320] ;  /* 0x0000c80008087a20 */ /* 0x000fc40000410000 */
[----:B------:R-:W-:Y:S02]  /*e6c0*/  FMUL.FTZ R9, R9, c[0x0][0x320] ;  /* 0x0000c80009097a20 */ /* 0x000fe40000410000 */
[----:B------:R-:W-:Y:S02]  /*e6d0*/  FMUL.FTZ R10, R10, c[0x0][0x320] ;  /* 0x0000c8000a0a7a20 */ /* 0x000fe40000410000 */
[----:B------:R-:W-:Y:S01]  /*e6e0*/  FMUL.FTZ R11, R11, c[0x0][0x320] ;  /* 0x0000c8000b0b7a20 */ /* 0x000fe20000410000 */
        /* <DEDUP_REMOVED lines=13> */
[----:B-1----:R-:W-:Y:S01]  /*e7c0*/  LOP3.LUT R0, R116, R5, RZ, 0xfc, !PT ;  /* 0x0000000574007212 */ /* 0x002fe200078efcff */
[----:B------:R-:W-:Y:S06]  /*e7d0*/  BAR.SYNC.DEFER_BLOCKING 0x0 ;  /* 0x0000000000007b1d */ /* 0x000fec0000010000 */
[----:B------:R-:W-:Y:S05]  /*e7e0*/  @!P4 BRA `(.L_x_128) ;  /* 0x000002000000c947 */ /* 0x000fea0003800000 */
[----:B--234-:R-:W-:Y:S01]  /*e7f0*/  IADD3 R8, R198, -0x2, RZ ;  /* 0xfffffffec6087810 */ /* 0x01cfe20007ffe0ff */
[----:B------:R-:W-:-:S03]  /*e800*/  IMAD.SHL.U32 R18, R193, 0x20, RZ ;  /* 0x00000020c1127824 */ /* 0x000fc600078e00ff */
[----:B------:R-:W-:Y:S01]  /*e810*/  SHF.R.S32.HI R5, RZ, 0x1f, R8 ;  /* 0x0000001fff057819 */ /* 0x000fe20000011408 */
[----:B------:R-:W-:Y:S02]  /*e820*/  IMAD R2, R192, R8, RZ ;  /* 0x00000008c0027224 */ /* 0x000fe400078e02ff */
[----:B------:R-:W-:-:S04]  /*e830*/  IMAD.WIDE.U32 R8, R8, R194, R196 ;  /* 0x000000c208087225 */ /* 0x000fc800078e00c4 */
[----:B------:R-:W-:Y:S01]  /*e840*/  IMAD R2, R5, R194, R2 ;  /* 0x000000c205027224 */ /* 0x000fe200078e0202 */
[----:B------:R-:W-:Y:S02]  /*e850*/  LEA R6, P0, R8, c[0x0][0x1c8], 0x1 ;  /* 0x0000720008067a11 */ /* 0x000fe400078008ff */
[----:B------:R-:W-:Y:S01]  /*e860*/  SHF.L.U64.HI R5, R193, R191, c[0x0][0x1e4] ;  /* 0x00007900c1057619 */ /* 0x000fe200000102bf */
[----:B------:R-:W-:Y:S01]  /*e870*/  IMAD.IADD R2, R9, 0x1, R2 ;  /* 0x0000000109027824 */ /* 0x000fe200078e0202 */
[----:B------:R-:W-:-:S04]  /*e880*/  IADD3 R14, P1, R18, R6, RZ ;  /* 0x00000006120e7210 */ /* 0x000fc80007f3e0ff */
[----:B------:R-:W-:Y:S02]  /*e890*/  LEA.HI.X R7, R8, c[0x0][0x1cc], R2, 0x1, P0 ;  /* 0x0000730008077a11 */ /* 0x000fe400000f0c02 */
[----:B------:R-:W-:-:S03]  /*e8a0*/  IADD3 R12, P0, R18, R14, RZ ;  /* 0x0000000e120c7210 */ /* 0x000fc60007f1e0ff */
[C---:B------:R-:W-:Y:S01]  /*e8b0*/  IMAD.X R15, R5.reuse, 0x1, R7, P1 ;  /* 0x00000001050f7824 */ /* 0x040fe200008e0607 */
[C---:B------:R-:W-:Y:S01]  /*e8c0*/  IADD3 R10, P1, R18.reuse, R12, RZ ;  /* 0x0000000c120a7210 */ /* 0x040fe20007f3e0ff */
[----:B------:R-:W-:Y:S01]  /*e8d0*/  @!PT LDS RZ, [RZ] ;  /* 0x00000000fffff984 */ /* 0x000fe20000000800 */
[----:B------:R-:W-:Y:S01]  /*e8e0*/  @!PT LDS RZ, [RZ] ;  /* 0x00000000fffff984 */ /* 0x000fe20000000800 */
[----:B------:R-:W-:Y:S01]  /*e8f0*/  @!PT LDS RZ, [RZ] ;  /* 0x00000000fffff984 */ /* 0x000fe20000000800 */
[----:B------:R1:W-:Y:S02]  /*e900*/  LDGSTS.E.BYPASS.LTC128B.128 [R241+0x3900], [R6.64], !P3 ;  /* 0x0390000006f17fae */ /* 0x0003e4000d901d4a */
[C---:B------:R-:W-:Y:S01]  /*e910*/  IMAD.X R13, R5.reuse, 0x1, R15, P0 ;  /* 0x00000001050d7824 */ /* 0x040fe200000e060f */
[----:B------:R-:W-:Y:S01]  /*e920*/  IADD3 R8, P0, R18, R10, RZ ;  /* 0x0000000a12087210 */ /* 0x000fe20007f1e0ff */
[----:B------:R2:W-:Y:S02]  /*e930*/  LDGSTS.E.BYPASS.LTC128B.128 [R241+0x4100], [R14.64], !P3 ;  /* 0x041000000ef17fae */ /* 0x0005e4000d901d4a */
[C---:B------:R-:W-:Y:S02]  /*e940*/  IMAD.X R11, R5.reuse, 0x1, R13, P1 ;  /* 0x00000001050b7824 */ /* 0x040fe400008e060d */
        /* <DEDUP_REMOVED lines=10> */
.L_x_128:
[----:B--234-:R-:W-:Y:S01]  /*e9f0*/  LOP3.LUT R2, R190, 0xffffffe0, RZ, 0xc0, !PT ;  /* 0xffffffe0be027812 */ /* 0x01cfe200078ec0ff */
[----:B------:R-:W-:Y:S01]  /*ea00*/  IMAD.IADD R6, R205, 0x1, R189 ;  /* 0x00000001cd067824 */ /* 0x000fe200078e02bd */
[----:B------:R-:W-:Y:S01]  /*ea10*/  STL [R1+0x80], R241 ;  /* 0x000080f101007387 */ /* 0x000fe20000100800 */
[----:B------:R-:W-:Y:S02]  /*ea20*/  SHF.L.U32 R224, R0, 0x1, RZ ;  /* 0x0000000100e07819 */ /* 0x000fe400000006ff */
[----:B------:R-:W-:Y:S01]  /*ea30*/  IMAD.IADD R2, R217, 0x1, -R2 ;  /* 0x00000001d9027824 */ /* 0x000fe200078e0a02 */
[----:B------:R-:W-:Y:S02]  /*ea40*/  STL [R1+0x7c], R240 ;  /* 0x00007cf001007387 */ /* 0x000fe40000100800 */
[----:B------:R-:W-:-:S02]  /*ea50*/  IMAD R225, R4, 0x2, R224 ;  /* 0x0000000204e17824 */ /* 0x000fc400078e02e0 */
[----:B------:R-:W-:Y:S01]  /*ea60*/  SHF.R.S32.HI R5, RZ, 0x1f, R2 ;  /* 0x0000001fff057819 */ /* 0x000fe20000011402 */
[----:B------:R-:W-:Y:S01]  /*ea70*/  STL [R1+0x78], R239 ;  /* 0x000078ef01007387 */ /* 0x000fe20000100800 */
[----:B------:R-:W-:Y:S02]  /*ea80*/  IMAD R227, R3, 0x2, R224 ;  /* 0x0000000203e37824 */ /* 0x000fe400078e02e0 */
[----:B------:R-:W-:Y:S01]  /*ea90*/  LEA.HI R5, R5, R2, RZ, 0x2 ;  /* 0x0000000205057211 */ /* 0x000fe200078f10ff */
[----:B------:R-:W-:Y:S01]  /*eaa0*/  STL [R1+0x74], R238 ;  /* 0x000074ee01007387 */ /* 0x000fe20000100800 */
[----:B------:R-:W-:Y:S02]  /*eab0*/  IMAD R226, R3, 0x2, R225 ;  /* 0x0000000203e27824 */ /* 0x000fe400078e02e1 */
[----:B------:R-:W-:Y:S01]  /*eac0*/  LOP3.LUT R5, R5, 0x7ffffffc, RZ, 0xc0, !PT ;  /* 0x7ffffffc05057812 */ /* 0x000fe200078ec0ff */
[----:B------:R-:W-:Y:S04]  /*ead0*/  STL [R1+0x70], R237 ;  /* 0x000070ed01007387 */ /* 0x000fe80000100800 */
[----:B------:R-:W-:Y:S01]  /*eae0*/  IMAD.IADD R2, R2, 0x1, -R5 ;  /* 0x0000000102027824 */ /* 0x000fe200078e0a05 */
[----:B------:R-:W-:Y:S03]  /*eaf0*/  STL [R1+0x6c], R236 ;  /* 0x00006cec01007387 */ /* 0x000fe60000100800 */
[----:B------:R-:W-:Y:S01]  /*eb00*/  IMAD R2, R2, -0x2, R6 ;  /* 0xfffffffe02027824 */ /* 0x000fe200078e0206 */
[----:B------:R-:W-:Y:S04]  /*eb10*/  STL [R1+0x68], R235 ;  /* 0x000068eb01007387 */ /* 0x000fe80000100800 */
[C---:B------:R-:W-:Y:S01]  /*eb20*/  ISETP.GT.AND P0, PT, R2.reuse, RZ, PT ;  /* 0x000000ff0200720c */ /* 0x040fe20003f04270 */
[----:B------:R-:W-:Y:S01]  /*eb30*/  STL [R1+0x64], R234 ;  /* 0x000064ea01007387 */ /* 0x000fe20000100800 */
[----:B------:R-:W-:-:S02]  /*eb40*/  ISETP.GT.AND P2, PT, R2, 0x1, PT ;  /* 0x000000010200780c */ /* 0x000fc40003f44270 */
[----:B------:R-:W-:Y:S01]  /*eb50*/  ISETP.GT.AND P4, PT, R2, 0x8, PT ;  /* 0x000000080200780c */ /* 0x000fe20003f84270 */
[----:B------:R-:W-:Y:S01]  /*eb60*/  STL [R1+0x60], R233 ;  /* 0x000060e901007387 */ /* 0x000fe20000100800 */
[----:B------:R-:W-:Y:S02]  /*eb70*/  FSEL R9, R188, -INF , P0 ;  /* 0xff800000bc097808 */ /* 0x000fe40000000000 */
[----:B------:R-:W-:Y:S01]  /*eb80*/  FSEL R10, R187, -INF , P2 ;  /* 0xff800000bb0a7808 */ /* 0x000fe20001000000 */
[----:B------:R-:W-:Y:S01]  /*eb90*/  STL [R1+0x5c], R232 ;  /* 0x00005ce801007387 */ /* 0x000fe20000100800 */
[----:B------:R-:W-:Y:S02]  /*eba0*/  ISETP.GT.AND P5, PT, R2, 0x9, PT ;  /* 0x000000090200780c */ /* 0x000fe40003fa4270 */
[----:B------:R-:W-:Y:S01]  /*ebb0*/  FSEL R26, R182, -INF , P4 ;  /* 0xff800000b61a7808 */ /* 0x000fe20002000000 */
[----:B------:R-:W-:Y:S01]  /*ebc0*/  STL [R1+0x58], R231 ;  /* 0x000058e701007387 */ /* 0x000fe20000100800 */
[----:B------:R-:W-:-:S02]  /*ebd0*/  FMNMX.FTZ R71, R9, R10, !PT ;  /* 0x0000000a09477209 */ /* 0x000fc40007810000 */
[----:B------:R-:W-:Y:S01]  /*ebe0*/  ISETP.GT.AND P6, PT, R2, 0x10, PT ;  /* 0x000000100200780c */ /* 0x000fe20003fc4270 */
[----:B------:R-:W-:Y:S01]  /*ebf0*/  STL [R1+0x54], R230 ;  /* 0x000054e601007387 */ /* 0x000fe20000100800 */
[----:B------:R-:W-:Y:S02]  /*ec00*/  FSEL R27, R181, -INF , P5 ;  /* 0xff800000b51b7808 */ /* 0x000fe40002800000 */
[----:B------:R-:W-:Y:S01]  /*ec10*/  FMNMX.FTZ R71, R26, R71, !PT ;  /* 0x000000471a477209 */ /* 0x000fe20007810000 */
[----:B------:R-:W-:Y:S01]  /*ec20*/  STL [R1+0x50], R229 ;  /* 0x000050e501007387 */ /* 0x000fe20000100800 */
[----:B------:R-:W-:Y:S02]  /*ec30*/  FSEL R12, R184, -INF , P0 ;  /* 0xff800000b80c7808 */ /* 0x000fe40000000000 */
[----:B------:R-:W-:Y:S01]  /*ec40*/  FSEL R13, R183, -INF , P2 ;  /* 0xff800000b70d7808 */ /* 0x000fe20001000000 */
[----:B------:R1:W-:Y:S01]  /*ec50*/  STL [R1+0x4c], R228 ;  /* 0x00004ce401007387 */ /* 0x0003e20000100800 */
[----:B------:R-:W-:-:S02]  /*ec60*/  ISETP.GT.AND P1, PT, R2, 0x11, PT ;  /* 0x000000110200780c */ /* 0x000fc40003f24270 */
[----:B------:R-:W-:Y:S01]  /*ec70*/  FSEL R28, R174, -INF , P6 ;  /* 0xff800000ae1c7808 */ /* 0x000fe20003000000 */
[----:B------:R2:W-:Y:S01]  /*ec80*/  STL [R1+0x48], R119 ;  /* 0x0000487701007387 */ /* 0x0005e20000100800 */
[----:B------:R-:W-:Y:S02]  /*ec90*/  FMNMX.FTZ R71, R27, R71, !PT ;  /* 0x000000471b477209 */ /* 0x000fe40007810000 */
[----:B------:R-:W-:Y:S01]  /*eca0*/  FSEL R18, R179, -INF , P0 ;  /* 0xff800000b3127808 */ /* 0x000fe20000000000 */
[----:B------:R-:W0:Y:S01]  /*ecb0*/  LDGDEPBAR ;  /* 0x00000000000079af */ /* 0x000e220000000000 */
[----:B------:R-:W-:Y:S02]  /*ecc0*/  FSEL R29, R186, -INF , P0 ;  /* 0xff800000ba1d7808 */ /* 0x000fe40000000000 */
[----:B------:R-:W-:Y:S02]  /*ecd0*/  FSEL R14, R176, -INF , P4 ;  /* 0xff800000b00e7808 */ /* 0x000fe40002000000 */
[----:B------:R-:W-:-:S02]  /*ece0*/  FMNMX.FTZ R68, R12, R13, !PT ;  /* 0x0000000d0c447209 */ /* 0x000fc40007810000 */
[----:B------:R-:W-:Y:S02]  /*ecf0*/  ISETP.GT.AND P0, PT, R2, 0x18, PT ;  /* 0x000000180200780c */ /* 0x000fe40003f04270 */
[----:B------:R-:W-:Y:S02]  /*ed00*/  FSEL R104, R173, -INF , P1 ;  /* 0xff800000ad687808 */ /* 0x000fe40000800000 */
[----:B------:R-:W-:Y:S02]  /*ed10*/  FMNMX.FTZ R71, R28, R71, !PT ;  /* 0x000000471c477209 */ /* 0x000fe40007810000 */
[----:B------:R-:W-:Y:S02]  /*ed20*/  FSEL R20, R171, -INF , P4 ;  /* 0xff800000ab147808 */ /* 0x000fe40002000000 */
[----:B------:R-:W-:Y:S02]  /*ed30*/  FSEL R31, R178, -INF , P4 ;  /* 0xff800000b21f7808 */ /* 0x000fe40002000000 */
[----:B------:R-:W-:-:S02]  /*ed40*/  FSEL R15, R175, -INF , P5 ;  /* 0xff800000af0f7808 */ /* 0x000fc40002800000 */
[----:B------:R-:W-:Y:S02]  /*ed50*/  FMNMX.FTZ R68, R14, R68, !PT ;  /* 0x000000440e447209 */ /* 0x000fe40007810000 */
[----:B------:R-:W-:Y:S02]  /*ed60*/  ISETP.GT.AND P4, PT, R2, 0x19, PT ;  /* 0x000000190200780c */ /* 0x000fe40003f84270 */
[----:B------:R-:W-:Y:S02]  /*ed70*/  FSEL R105, R166, -INF , P0 ;  /* 0xff800000a6697808 */ /* 0x000fe40000000000 */
[----:B------:R-:W-:Y:S02]  /*ed80*/  FMNMX.FTZ R71, R104, R71, !PT ;  /* 0x0000004768477209 */ /* 0x000fe40007810000 */
[----:B------:R-:W-:Y:S02]  /*ed90*/  FSEL R25, R172, -INF , P5 ;  /* 0xff800000ac197808 */ /* 0x000fe40002800000 */
[----:B------:R-:W-:-:S02]  /*eda0*/  FSEL R36, R177, -INF , P5 ;  /* 0xff800000b1247808 */ /* 0x000fc40002800000 */
        /* <DEDUP_REMOVED lines=8> */
[----:B------:R-:W-:Y:S02]  /*ee30*/  FSEL R38, R167, -INF , P1 ;  /* 0xff800000a7267808 */ /* 0x000fe40000800000 */
[----:B------:R-:W-:Y:S02]  /*ee40*/  FSEL R116, R169, -INF , P1 ;  /* 0xff800000a9747808 */ /* 0x000fe40000800000 */
[----:B------:R-:W-:Y:S02]  /*ee50*/  ISETP.GT.AND P2, PT, R2, 0x28, PT ;  /* 0x000000280200780c */ /* 0x000fe40003f44270 */
[----:B------:R-:W-:-:S02]  /*ee60*/  FSEL R45, R163, -INF , P6 ;  /* 0xff800000a32d7808 */ /* 0x000fc40003000000 */
[----:B------:R-:W-:Y:S02]  /*ee70*/  FSEL R108, R170, -INF , P6 ;  /* 0xff800000aa6c7808 */ /* 0x000fe40003000000 */
[C---:B------:R-:W-:Y:S02]  /*ee80*/  ISETP.GT.AND P1, PT, R2.reuse, 0x29, PT ;  /* 0x000000290200780c */ /* 0x040fe40003f24270 */
[----:B------:R-:W-:Y:S02]  /*ee90*/  FMNMX.FTZ R68, R37, R68, !PT ;  /* 0x0000004425447209 */ /* 0x000fe40007810000 */
[----:B------:R-:W-:Y:S02]  /*eea0*/  ISETP.GT.AND P6, PT, R2, 0x21, PT ;  /* 0x000000210200780c */ /* 0x000fe40003fc4270 */
[----:B------:R-:W-:Y:S02]  /*eeb0*/  FSEL R107, R158, -INF , P5 ;  /* 0xff8000009e6b7808 */ /* 0x000fe40002800000 */
[----:B------:R-:W-:-:S02]  /*eec0*/  FMNMX.FTZ R71, R106, R71, !PT ;  /* 0x000000476a477209 */ /* 0x000fc40007810000 */
        /* <DEDUP_REMOVED lines=14> */
[----:B------:R-:W-:Y:S02]  /*efb0*/  FMNMX.FTZ R68, R38, R68, !PT ;  /* 0x0000004426447209 */ /* 0x000fe40007810000 */
[C---:B------:R-:W-:Y:S02]  /*efc0*/  ISETP.GT.AND P0, PT, R2.reuse, 0x30, PT ;  /* 0x000000300200780c */ /* 0x040fe40003f04270 */
[----:B------:R-:W-:Y:S02]  /*efd0*/  ISETP.GT.AND P5, PT, R2, 0x31, PT ;  /* 0x000000310200780c */ /* 0x000fe40003fa4270 */
[----:B------:R-:W-:-:S02]  /*efe0*/  FSEL R124, R157, -INF , P6 ;  /* 0xff8000009d7c7808 */ /* 0x000fc40003000000 */
[C---:B------:R-:W-:Y:S02]  /*eff0*/  ISETP.GT.AND P2, PT, R2.reuse, 0x40, PT ;  /* 0x000000400200780c */ /* 0x040fe40003f44270 */
[----:B------:R-:W-:Y:S02]  /*f000*/  ISETP.GT.AND P1, PT, R2, 0x41, PT ;  /* 0x000000410200780c */ /* 0x000fe40003f24270 */
[----:B------:R-:W-:Y:S02]  /*f010*/  FMNMX.FTZ R71, R107, R71, !PT ;  /* 0x000000476b477209 */ /* 0x000fe40007810000 */
[----:B------:R-:W-:Y:S02]  /*f020*/  FSEL R69, R118, -INF , P4 ;  /* 0xff80000076457808 */ /* 0x000fe40002000000 */
[----:B------:R-:W-:Y:S02]  /*f030*/  FSEL R44, R159, -INF , P4 ;  /* 0xff8000009f2c7808 */ /* 0x000fe40002000000 */
[----:B------:R-:W-:-:S02]  /*f040*/  FSEL R128, R138, -INF , P6 ;  /* 0xff8000008a807808 */ /* 0x000fc40003000000 */
[----:B------:R-:W-:Y:S02]  /*f050*/  FMNMX.FTZ R68, R39, R68, !PT ;  /* 0x0000004427447209 */ /* 0x000fe40007810000 */
[----:B------:R-:W-:Y:S02]  /*f060*/  FMNMX.FTZ R5, R18, R19, !PT ;  /* 0x0000001312057209 */ /* 0x000fe40007810000 */
        /* <DEDUP_REMOVED lines=19> */
[----:B------:R-:W-:Y:S02]  /*f1a0*/  FMNMX.FTZ R71, R124, R71, !PT ;  /* 0x000000477c477209 */ /* 0x000fe40007810000 */
[C---:B------:R-:W-:Y:S02]  /*f1b0*/  ISETP.GT.AND P6, PT, R2.reuse, 0x38, PT ;  /* 0x000000380200780c */ /* 0x040fe40003fc4270 */
[----:B------:R-:W-:-:S02]  /*f1c0*/  ISETP.GT.AND P4, PT, R2, 0x39, PT ;  /* 0x000000390200780c */ /* 0x000fc40003f84270 */
[C---:B------:R-:W-:Y:S02]  /*f1d0*/  ISETP.GT.AND P0, PT, R2.reuse, 0x48, PT ;  /* 0x000000480200780c */ /* 0x040fe40003f04270 */
[C---:B------:R-:W-:Y:S02]  /*f1e0*/  ISETP.GT.AND P5, PT, R2.reuse, 0x58, PT ;  /* 0x000000580200780c */ /* 0x040fe40003fa4270 */
[C---:B------:R-:W-:Y:S02]  /*f1f0*/  ISETP.GT.AND P2, PT, R2.reuse, 0x49, PT ;  /* 0x000000490200780c */ /* 0x040fe40003f44270 */
[----:B------:R-:W-:Y:S02]  /*f200*/  ISETP.GT.AND P1, PT, R2, 0x50, PT ;  /* 0x000000500200780c */ /* 0x000fe40003f24270 */
[----:B------:R-:W-:Y:S02]  /*f210*/  FMNMX.FTZ R68, R44, R68, !PT ;  /* 0x000000442c447209 */ /* 0x000fe40007810000 */
[----:B------:R-:W-:-:S02]  /*f220*/  FMNMX.FTZ R5, R20, R5, !PT ;  /* 0x0000000514057209 */ /* 0x000fc40007810000 */
        /* <DEDUP_REMOVED lines=25> */
[C---:B------:R-:W-:Y:S02]  /*f3c0*/  ISETP.GT.AND P6, PT, R2.reuse, 0x51, PT ;  /* 0x000000510200780c */ /* 0x040fe40003fc4270 */
        /* <DEDUP_REMOVED lines=34> */
[----:B------:R-:W-:Y:S02]  /*f5f0*/  FSEL R174, R81, -INF , P6 ;  /* 0xff80000051ae7808 */ /* 0x000fe40003000000 */
        /* <DEDUP_REMOVED lines=8> */
[----:B------:R-:W-:Y:S02]  /*f680*/  FSEL R172, R61, -INF , P4 ;  /* 0xff8000003dac7808 */ /* 0x000fe40002000000 */
[----:B------:R-:W-:Y:S02]  /*f690*/  FMNMX.FTZ R71, R173, R71, !PT ;  /* 0x00000047ad477209 */ /* 0x000fe40007810000 */
[----:B------:R-:W-:-:S02]  /*f6a0*/  FMNMX.FTZ R5, R36, R5, !PT ;  /* 0x0000000524057209 */ /* 0x000fc40007810000 */
[----:B------:R-:W-:Y:S02]  /*f6b0*/  FSEL R183, R77, -INF , P6 ;  /* 0xff8000004db77808 */ /* 0x000fe40003000000 */
[----:B------:R-:W-:Y:S02]  /*f6c0*/  FMNMX.FTZ R68, R243, R68, !PT ;  /* 0x00000044f3447209 */ /* 0x000fe40007810000 */
[----:B------:R-:W-:Y:S02]  /*f6d0*/  FMNMX.FTZ R2, R148, R2, !PT ;  /* 0x0000000294027209 */ /* 0x000fe40007810000 */
[----:B------:R-:W-:Y:S02]  /*f6e0*/  FSEL R203, R40, -INF , P2 ;  /* 0xff80000028cb7808 */ /* 0x000fe40001000000 */
[----:B------:R-:W-:Y:S02]  /*f6f0*/  FMNMX.FTZ R71, R172, R71, !PT ;  /* 0x00000047ac477209 */ /* 0x000fe40007810000 */
[----:B------:R-:W-:Y:S01]  /*f700*/  FMNMX.FTZ R5, R108, R5, !PT ;  /* 0x000000056c057209 */ /* 0x000fe20007810000 */
[----:B------:R-:W-:Y:S01]  /*f710*/  IMAD.MOV.U32 R4, RZ, RZ, R203 ;  /* 0x000000ffff047224 */ /* 0x000fe200078e00cb */
[----:B------:R-:W-:-:S02]  /*f720*/  FMNMX.FTZ R68, R183, R68, !PT ;  /* 0x00000044b7447209 */ /* 0x000fc40007810000 */
[----:B------:R-:W-:Y:S02]  /*f730*/  FMNMX.FTZ R2, R162, R2, !PT ;  /* 0x00000002a2027209 */ /* 0x000fe40007810000 */
[----:B-1----:R-:W-:Y:S02]  /*f740*/  FSEL R228, R41, -INF , P1 ;  /* 0xff80000029e47808 */ /* 0x002fe40000800000 */
[----:B------:R-:W-:Y:S02]  /*f750*/  FMNMX.FTZ R71, R203, R71, !PT ;  /* 0x00000047cb477209 */ /* 0x000fe40007810000 */
[----:B------:R-:W-:Y:S02]  /*f760*/  FMNMX.FTZ R5, R116, R5, !PT ;  /* 0x0000000574057209 */ /* 0x000fe40007810000 */
[----:B------:R-:W-:Y:S02]  /*f770*/  FSEL R179, R65, -INF , P4 ;  /* 0xff80000041b37808 */ /* 0x000fe40002000000 */
[----:B------:R-:W-:-:S02]  /*f780*/  FMNMX.FTZ R68, R182, R68, !PT ;  /* 0x00000044b6447209 */ /* 0x000fc40007810000 */
[----:B------:R-:W-:Y:S02]  /*f790*/  FMNMX.FTZ R2, R164, R2, !PT ;  /* 0x00000002a4027209 */ /* 0x000fe40007810000 */
[----:B--2---:R-:W-:Y:S02]  /*f7a0*/  FSEL R119, R21, -INF , P0 ;  /* 0xff80000015777808 */ /* 0x004fe40000000000 */
        /* <DEDUP_REMOVED lines=8> */
[----:B------:R-:W-:Y:S02]  /*f830*/  FSEL R187, R23, -INF , P1 ;  /* 0xff80000017bb7808 */ /* 0x000fe40000800000 */
[----:B------:R-:W-:-:S02]  /*f840*/  FMNMX.FTZ R68, R239, R68, !PT ;  /* 0x00000044ef447209 */ /* 0x000fc40007810000 */
[----:B------:R-:W-:Y:S02]  /*f850*/  FMNMX.FTZ R2, R165, R2, !PT ;  /* 0x00000002a5027209 */ /* 0x000fe40007810000 */
[----:B------:R-:W-:Y:S02]  /*f860*/  FMNMX.FTZ R71, R204, R71, !PT ;  /* 0x00000047cc477209 */ /* 0x000fe40007810000 */
[----:B------:R-:W-:Y:S02]  /*f870*/  FMNMX.FTZ R5, R137, R5, !PT ;  /* 0x0000000589057209 */ /* 0x000fe40007810000 */
[----:B------:R-:W-:Y:S01]  /*f880*/  FSEL R195, R79, -INF , P6 ;  /* 0xff8000004fc37808 */ /* 0x000fe20003000000 */
[----:B------:R-:W1:Y:S01]  /*f890*/  SHFL.BFLY PT, R6, R71, 0x2, 0x1f ;  /* 0x0c401f0047067f89 */ /* 0x000e6200000e0000 */
[----:B------:R-:W-:Y:S02]  /*f8a0*/  FSEL R186, R17, -INF , P0 ;  /* 0xff80000011ba7808 */ /* 0x000fe40000000000 */
[----:B------:R-:W-:-:S02]  /*f8b0*/  FMNMX.FTZ R68, R187, R68, !PT ;  /* 0x00000044bb447209 */ /* 0x000fc40007810000 */
[----:B------:R-:W-:Y:S02]  /*f8c0*/  FMNMX.FTZ R2, R191, R2, !PT ;  /* 0x00000002bf027209 */ /* 0x000fe40007810000 */
[----:B------:R-:W-:Y:S02]  /*f8d0*/  FMNMX.FTZ R5, R138, R5, !PT ;  /* 0x000000058a057209 */ /* 0x000fe40007810000 */
[----:B------:R-:W-:Y:S02]  /*f8e0*/  FSEL R238, R32, -INF , P5 ;  /* 0xff80000020ee7808 */ /* 0x000fe40002800000 */
[----:B------:R-:W-:Y:S02]  /*f8f0*/  FMNMX.FTZ R68, R186, R68, !PT ;  /* 0x00000044ba447209 */ /* 0x000fe40007810000 */
[----:B------:R-:W-:Y:S02]  /*f900*/  FMNMX.FTZ R2, R195, R2, !PT ;  /* 0x00000002c3027209 */ /* 0x000fe40007810000 */
[----:B------:R-:W-:-:S02]  /*f910*/  FMNMX.FTZ R5, R139, R5, !PT ;  /* 0x000000058b057209 */ /* 0x000fc40007810000 */
[----:B------:R-:W-:Y:S02]  /*f920*/  FMNMX.FTZ R68, R238, R68, !PT ;  /* 0x00000044ee447209 */ /* 0x000fe40007810000 */
[----:B------:R-:W-:Y:S02]  /*f930*/  FSEL R169, R52, -INF , P4 ;  /* 0xff80000034a97808 */ /* 0x000fe40002000000 */
[----:B------:R-:W-:Y:S01]  /*f940*/  FMNMX.FTZ R2, R189, R2, !PT ;  /* 0x00000002bd027209 */ /* 0x000fe20007810000 */
[----:B------:R-:W2:Y:S01]  /*f950*/  SHFL.BFLY PT, R8, R68, 0x2, 0x1f ;  /* 0x0c401f0044087f89 */ /* 0x000ea200000e0000 */
        /* <DEDUP_REMOVED lines=11> */
[----:B------:R-:W-:Y:S01]  /*fa10*/  FMNMX.FTZ R2, R192, R2, !PT ;  /* 0x00000002c0027209 */ /* 0x000fe20007810000 */
[----:B------:R-:W-:Y:S01]  /*fa20*/  LDSM.16.MT88.4 R32, [R225+0x100] ;  /* 0x00010000e120783b */ /* 0x000fe20000004200 */
[----:B------:R-:W-:Y:S02]  /*fa30*/  FMNMX.FTZ R5, R156, R5, !PT ;  /* 0x000000059c057209 */ /* 0x000fe40007810000 */
[----:B-1----:R-:W-:Y:S02]  /*fa40*/  FMNMX.FTZ R71, R71, R6, !PT ;  /* 0x0000000647477209 */ /* 0x002fe40007810000 */
[----:B------:R-:W-:-:S02]  /*fa50*/  FMNMX.FTZ R2, R199, R2, !PT ;  /* 0x00000002c7027209 */ /* 0x000fc40007810000 */
[----:B------:R-:W-:Y:S01]  /*fa60*/  FMNMX.FTZ R5, R175, R5, !PT ;  /* 0x00000005af057209 */ /* 0x000fe20007810000 */
[----:B------:R-:W1:Y:S01]  /*fa70*/  SHFL.BFLY PT, R7, R71, 0x1, 0x1f ;  /* 0x0c201f0047077f89 */ /* 0x000e6200000e0000 */
[----:B--2---:R-:W-:Y:S02]  /*fa80*/  FMNMX.FTZ R68, R68, R8, !PT ;  /* 0x0000000844447209 */ /* 0x004fe40007810000 */
[----:B------:R-:W-:Y:S01]  /*fa90*/  FMNMX.FTZ R5, R176, R5, !PT ;  /* 0x00000005b0057209 */ /* 0x000fe20007810000 */
[----:B------:R-:W2:Y:S01]  /*faa0*/  SHFL.BFLY PT, R6, R2, 0x2, 0x1f ;  /* 0x0c401f0002067f89 */ /* 0x000ea200000e0000 */
[----:B------:R-:W-:Y:S02]  /*fab0*/  FSEL R212, R73, -INF , P6 ;  /* 0xff80000049d47808 */ /* 0x000fe40003000000 */
[----:B------:R-:W-:Y:S01]  /*fac0*/  FMNMX.FTZ R5, R177, R5, !PT ;  /* 0x00000005b1057209 */ /* 0x000fe20007810000 */
[----:B------:R-:W3:Y:S01]  /*fad0*/  SHFL.BFLY PT, R8, R68, 0x1, 0x1f ;  /* 0x0c201f0044087f89 */ /* 0x000ee200000e0000 */
[----:B------:R-:W-:-:S02]  /*fae0*/  FSEL R168, R56, -INF , P4 ;  /* 0xff80000038a87808 */ /* 0x000fc40002000000 */
[----:B------:R-:W-:Y:S02]  /*faf0*/  FMNMX.FTZ R5, R178, R5, !PT ;  /* 0x00000005b2057209 */ /* 0x000fe40007810000 */
[----:B------:R-:W-:Y:S02]  /*fb00*/  FSEL R206, R53, -INF , P2 ;  /* 0xff80000035ce7808 */ /* 0x000fe40001000000 */
[----:B------:R-:W-:Y:S02]  /*fb10*/  FMNMX.FTZ R5, R130, R5, !PT ;  /* 0x0000000582057209 */ /* 0x000fe40007810000 */
[----:B------:R-:W-:Y:S02]  /*fb20*/  FSEL R198, R49, -INF , P1 ;  /* 0xff80000031c67808 */ /* 0x000fe40000800000 */
[----:B------:R-:W-:Y:S02]  /*fb30*/  FMNMX.FTZ R5, R212, R5, !PT ;  /* 0x00000005d4057209 */ /* 0x000fe40007810000 */
[----:B------:R-:W-:-:S02]  /*fb40*/  FSEL R213, R48, -INF , P0 ;  /* 0xff80000030d57808 */ /* 0x000fc40000000000 */
[----:B------:R-:W-:Y:S02]  /*fb50*/  FMNMX.FTZ R5, R207, R5, !PT ;  /* 0x00000005cf057209 */ /* 0x000fe40007810000 */
[----:B-1----:R-:W-:Y:S02]  /*fb60*/  FMNMX.FTZ R71, R71, R7, !PT ;  /* 0x0000000747477209 */ /* 0x002fe40007810000 */
[----:B------:R-:W-:Y:S02]  /*fb70*/  FMNMX.FTZ R5, R168, R5, !PT ;  /* 0x00000005a8057209 */ /* 0x000fe40007810000 */
[----:B--2---:R-:W-:Y:S01]  /*fb80*/  FMNMX.FTZ R2, R2, R6, !PT ;  /* 0x0000000602027209 */ /* 0x004fe20007810000 */
[C---:B------:R-:W-:Y:S01]  /*fb90*/  FMUL.FTZ R7, R71.reuse, c[0x0][0x2d0] ;  /* 0x0000b40047077a20 */ /* 0x040fe20000410000 */
[----:B------:R-:W-:Y:S02]  /*fba0*/  FSETP.NEU.FTZ.AND P4, PT, R71, -INF , PT ;  /* 0xff8000004700780b */ /* 0x000fe40003f9d000 */
[----:B------:R-:W-:Y:S01]  /*fbb0*/  FMNMX.FTZ R5, R206, R5, !PT ;  /* 0x00000005ce057209 */ /* 0x000fe20007810000 */
[----:B------:R-:W1:Y:S01]  /*fbc0*/  SHFL.BFLY PT, R11, R2, 0x1, 0x1f ;  /* 0x0c201f00020b7f89 */ /* 0x000e6200000e0000 */
[----:B------:R-:W-:-:S02]  /*fbd0*/  FSEL R7, R7, RZ, P4 ;  /* 0x000000ff07077208 */ /* 0x000fc40002000000 */
[----:B------:R-:W-:Y:S02]  /*fbe0*/  FMNMX.FTZ R5, R198, R5, !PT ;  /* 0x00000005c6057209 */ /* 0x000fe40007810000 */
[----:B---3--:R-:W-:Y:S01]  /*fbf0*/  FMNMX.FTZ R68, R68, R8, !PT ;  /* 0x0000000844447209 */ /* 0x008fe20007810000 */
[--C-:B------:R-:W-:Y:S01]  /*fc00*/  FFMA.FTZ R6, R9, c[0x0][0x2d0], -R7.reuse ;  /* 0x0000b40009067a23 */ /* 0x100fe20000010807 */
[----:B------:R-:W-:Y:S02]  /*fc10*/  FSEL R131, R43, -INF , P5 ;  /* 0xff8000002b837808 */ /* 0x000fe40002800000 */
[----:B------:R-:W-:Y:S01]  /*fc20*/  FMNMX.FTZ R8, R213, R5, !PT ;  /* 0x00000005d5087209 */ /* 0x000fe20007810000 */
[C---:B------:R-:W-:Y:S01]  /*fc30*/  FMUL.FTZ R9, R68.reuse, c[0x0][0x2d0] ;  /* 0x0000b40044097a20 */ /* 0x040fe20000410000 */
[----:B------:R-:W-:Y:S01]  /*fc40*/  FSETP.NEU.FTZ.AND P0, PT, R68, -INF , PT ;  /* 0xff8000004400780b */ /* 0x000fe20003f1d000 */
[----:B------:R2:W-:Y:S01]  /*fc50*/  MUFU.EX2 R236, R6 ;  /* 0x0000000600ec7308 */ /* 0x0005e20000000800 */
[----:B------:R-:W-:Y:S01]  /*fc60*/  FMNMX.FTZ R8, R131, R8, !PT ;  /* 0x0000000883087209 */ /* 0x000fe20007810000 */
[----:B------:R-:W-:Y:S01]  /*fc70*/  FFMA.FTZ R5, R10, c[0x0][0x2d0], -R7 ;  /* 0x0000b4000a057a23 */ /* 0x000fe20000010807 */
[----:B------:R-:W-:Y:S01]  /*fc80*/  ISETP.NE.AND P6, PT, R16, RZ, PT ;  /* 0x000000ff1000720c */ /* 0x000fe20003fc5270 */
[----:B------:R-:W-:Y:S04]  /*fc90*/  LDSM.16.MT88.4 R40, [R226+0x100] ;  /* 0x00010000e228783b */ /* 0x000fe80000004200 */
[----:B------:R-:W3:Y:S01]  /*fca0*/  SHFL.BFLY PT, R10, R8, 0x2, 0x1f ;  /* 0x0c401f00080a7f89 */ /* 0x000ee200000e0000 */
[----:B------:R4:W4:Y:S01]  /*fcb0*/  MUFU.EX2 R235, R5 ;  /* 0x0000000500eb7308 */ /* 0x0009220000000800 */
[----:B-1----:R-:W-:-:S02]  /*fcc0*/  FMNMX.FTZ R2, R2, R11, !PT ;  /* 0x0000000b02027209 */ /* 0x002fc40007810000 */
[----:B--2---:R-:W-:Y:S02]  /*fcd0*/  FSEL R6, R9, RZ, P0 ;  /* 0x000000ff09067208 */ /* 0x004fe40000000000 */
[----:B------:R-:W-:-:S03]  /*fce0*/  FSETP.NEU.FTZ.AND P0, PT, R2, -INF , PT ;  /* 0xff8000000200780b */ /* 0x000fc60003f1d000 */
[--C-:B------:R-:W-:Y:S02]  /*fcf0*/  FFMA.FTZ R9, R14, c[0x0][0x2d0], -R6.reuse ;  /* 0x0000b4000e097a23 */ /* 0x100fe40000010806 */
[----:B----4-:R-:W-:Y:S02]  /*fd00*/  FFMA.FTZ R5, R12, c[0x0][0x2d0], -R6 ;  /* 0x0000b4000c057a23 */ /* 0x010fe40000010806 */
[----:B------:R1:W-:Y:S01]  /*fd10*/  MUFU.EX2 R193, R9 ;  /* 0x0000000900c17308 */ /* 0x0003e20000000800 */
[----:B------:R-:W-:Y:S02]  /*fd20*/  F2FP.PACK_AB R12, R235, R236 ;  /* 0x000000eceb0c723e */ /* 0x000fe400000000ff */
[----:B---3--:R-:W-:-:S05]  /*fd30*/  FMNMX.FTZ R8, R8, R10, !PT ;  /* 0x0000000a08087209 */ /* 0x008fca0007810000 */
        /* <DEDUP_REMOVED lines=80> */
[----:B-1----:R-:W-:-:S04]  /*10240*/  FFMA.FTZ R3, R69, c[0x0][0x2d0], -R5 ;  /* 0x0000b40045037a23 */ /* 0x002fc80000010805 */
        /* <DEDUP_REMOVED lines=22> */
[----:B-1----:R-:W-:Y:S01]  /*103b0*/  FFMA.FTZ R3, R116, c[0x0][0x2d0], -R0 ;  /* 0x0000b40074037a23 */ /* 0x002fe20000010800 */
[----:B------:R-:W-:-:S03]  /*103c0*/  MOV R116, R213 ;  /* 0x000000d500747202 */ /* 0x000fc60000000f00 */
[----:B------:R1:W2:Y:S02]  /*103d0*/  MUFU.EX2 R247, R3 ;  /* 0x0000000300f77308 */ /* 0x0002a40000000800 */
[----:B-1----:R-:W-:Y:S01]  /*103e0*/  FFMA.FTZ R3, R117, c[0x0][0x2d0], -R0 ;  /* 0x0000b40075037a23 */ /* 0x002fe20000010800 */
[----:B--2---:R-:W-:Y:S01]  /*103f0*/  F2FP.PACK_AB R9, R247, R244 ;  /* 0x000000f4f709723e */ /* 0x004fe200000000ff */
[----:B------:R-:W-:-:S04]  /*10400*/  IMAD.MOV.U32 R117, RZ, RZ, R131 ;  /* 0x000000ffff757224 */ /* 0x000fc800078e0083 */
[----:B------:R1:W-:Y:S02]  /*10410*/  MUFU.EX2 R250, R3 ;  /* 0x0000000300fa7308 */ /* 0x0003e40000000800 */
[----:B-1----:R-:W-:Y:S02]  /*10420*/  FFMA.FTZ R3, R118, c[0x0][0x2d0], -R0 ;  /* 0x0000b40076037a23 */ /* 0x002fe40000010800 */
        /* <DEDUP_REMOVED lines=28> */
[----:B---3--:R-:W-:Y:S01]  /*105f0*/  FFMA.FTZ R3, R132, c[0x0][0x2d0], -R6 ;  /* 0x0000b40084037a23 */ /* 0x008fe20000010806 */
[----:B------:R-:W-:-:S03]  /*10600*/  MOV R132, R211 ;  /* 0x000000d300847202 */ /* 0x000fc60000000f00 */
        /* <DEDUP_REMOVED lines=16> */
[----:B---3--:R-:W-:Y:S02]  /*10710*/  F2FP.PACK_AB R11, R217, R218 ;  /* 0x000000dad90b723e */ /* 0x008fe400000000ff */
[----:B------:R-:W-:-:S03]  /*10720*/  MOV R137, R207 ;  /* 0x000000cf00897202 */ /* 0x000fc60000000f00 */
[----:B------:R2:W-:Y:S02]  /*10730*/  MUFU.EX2 R215, R3 ;  /* 0x0000000300d77308 */ /* 0x0005e40000000800 */
[C---:B-1----:R-:W-:Y:S08]  /*10740*/  HMMA.16816.F32 R48, R8.reuse, R20, R120 ;  /* 0x000000140830723c */ /* 0x042ff00000001878 */
[----:B------:R-:W-:Y:S01]  /*10750*/  HMMA.16816.F32 R56, R8, R18, R84 ;  /* 0x000000120838723c */ /* 0x000fe20000001854 */
[----:B--2---:R-:W-:-:S02]  /*10760*/  FFMA.FTZ R3, R138, c[0x0][0x2d0], -R0 ;  /* 0x0000b4008a037a23 */ /* 0x004fc40000010800 */
[----:B------:R-:W-:Y:S02]  /*10770*/  IMAD.MOV.U32 R138, RZ, RZ, R206 ;  /* 0x000000ffff8a7224 */ /* 0x000fe400078e00ce */
        /* <DEDUP_REMOVED lines=16> */
[--C-:B-1----:R-:W-:Y:S01]  /*10880*/  FFMA.FTZ R3, R141, c[0x0][0x2d0], -R6.reuse ;  /* 0x0000b4008d037a23 */ /* 0x102fe20000010806 */
        /* <DEDUP_REMOVED lines=16> */
[----:B------:R-:W-:Y:S01]  /*10990*/  MOV R131, R133 ;  /* 0x0000008500837202 */ /* 0x000fe20000000f00 */
[----:B------:R-:W-:Y:S02]  /*109a0*/  IMAD.MOV.U32 R133, RZ, RZ, R197 ;  /* 0x000000ffff857224 */ /* 0x000fe400078e00c5 */
[----:B------:R-:W-:Y:S01]  /*109b0*/  IMAD.MOV.U32 R128, RZ, RZ, R187 ;  /* 0x000000ffff807224 */ /* 0x000fe200078e00bb */
[----:B------:R-:W-:Y:S01]  /*109c0*/  HMMA.16816.F32 R104, R8, R20, R72 ;  /* 0x000000140868723c */ /* 0x000fe20000001848 */
[----:B------:R-:W-:Y:S01]  /*109d0*/  LDSM.16.MT88.4 R20, [R225+0x1900] ;  /* 0x00190000e114783b */ /* 0x000fe20000004200 */
[----:B------:R-:W-:-:S02]  /*109e0*/  IMAD.MOV.U32 R129, RZ, RZ, R186 ;  /* 0x000000ffff817224 */ /* 0x000fc400078e00ba */
[----:B------:R-:W-:-:S04]  /*109f0*/  IMAD.MOV.U32 R130, RZ, RZ, R184 ;  /* 0x000000ffff827224 */ /* 0x000fc800078e00b8 */
        /* <DEDUP_REMOVED lines=30> */
[----:B------:R-:W-:-:S02]  /*10be0*/  IMAD.MOV.U32 R136, RZ, RZ, R185 ;  /* 0x000000ffff887224 */ /* 0x000fc400078e00b9 */
[----:B------:R-:W-:Y:S01]  /*10bf0*/  IMAD.MOV.U32 R126, RZ, RZ, R118 ;  /* 0x000000ffff7e7224 */ /* 0x000fe200078e0076 */
[----:B------:R-:W-:Y:S01]  /*10c00*/  HMMA.16816.F32 R108, R8, R18, R44 ;  /* 0x00000012086c723c */ /* 0x000fe2000000182c */
[----:B-1----:R-:W-:Y:S01]  /*10c10*/  FFMA.FTZ R3, R151, c[0x0][0x2d0], -R7 ;  /* 0x0000b40097037a23 */ /* 0x002fe20000010807 */
[----:B------:R-:W-:-:S06]  /*10c20*/  MOV R151, R193 ;  /* 0x000000c100977202 */ /* 0x000fcc0000000f00 */
[C---:B------:R-:W-:Y:S01]  /*10c30*/  HMMA.16816.F32 R92, R8.reuse, R12, R60 ;  /* 0x0000000c085c723c */ /* 0x040fe2000000183c */
[----:B------:R1:W-:Y:S07]  /*10c40*/  MUFU.EX2 R202, R3 ;  /* 0x0000000300ca7308 */ /* 0x0003ee0000000800 */
[C---:B------:R-:W-:Y:S07]  /*10c50*/  HMMA.16816.F32 R56, R8.reuse, R20, R120 ;  /* 0x000000140838723c */ /* 0x040fee0000001878 */
[----:B------:R-:W-:Y:S01]  /*10c60*/  MOV R123, R143 ;  /* 0x0000008f007b7202 */ /* 0x000fe20000000f00 */
[----:B------:R-:W-:Y:S01]  /*10c70*/  HMMA.16816.F32 R52, R8, R22, R80 ;  /* 0x000000160834723c */ /* 0x000fe20000001850 */
[----:B------:R-:W-:-:S02]  /*10c80*/  IMAD.MOV.U32 R122, RZ, RZ, R142 ;  /* 0x000000ffff7a7224 */ /* 0x000fc400078e008e */
[----:B-1----:R-:W-:Y:S02]  /*10c90*/  FFMA.FTZ R3, R152, c[0x0][0x2d0], -R7 ;  /* 0x0000b40098037a23 */ /* 0x002fe40000010807 */
[----:B------:R-:W-:Y:S02]  /*10ca0*/  IMAD.MOV.U32 R152, RZ, RZ, R198 ;  /* 0x000000ffff987224 */ /* 0x000fe400078e00c6 */
[----:B------:R1:W3:Y:S01]  /*10cb0*/  MUFU.EX2 R201, R3 ;  /* 0x0000000300c97308 */ /* 0x0002e20000000800 */
[----:B------:R-:W-:Y:S01]  /*10cc0*/  HMMA.16816.F32 R40, R8, R26, R84 ;  /* 0x0000001a0828723c */ /* 0x000fe20000001854 */
[----:B------:R-:W-:Y:S02]  /*10cd0*/  IMAD.MOV.U32 R121, RZ, RZ, R141 ;  /* 0x000000ffff797224 */ /* 0x000fe400078e008d */
[----:B------:R-:W-:-:S04]  /*10ce0*/  IMAD.MOV.U32 R120, RZ, RZ, R140 ;  /* 0x000000ffff787224 */ /* 0x000fc800078e008c */
[----:B--2---:R-:W-:Y:S01]  /*10cf0*/  F2FP.PACK_AB R8, R203, R204 ;  /* 0x000000cccb08723e */ /* 0x004fe200000000ff */
[----:B-1----:R-:W-:Y:S01]  /*10d00*/  FFMA.FTZ R3, R153, c[0x0][0x2d0], -R0 ;  /* 0x0000b40099037a23 */ /* 0x002fe20000010800 */
[----:B---3--:R-:W-:Y:S01]  /*10d10*/  F2FP.PACK_AB R10, R201, R202 ;  /* 0x000000cac90a723e */ /* 0x008fe200000000ff */
[----:B------:R-:W-:Y:S02]  /*10d20*/  IMAD.MOV.U32 R153, RZ, RZ, R194 ;  /* 0x000000ffff997224 */ /* 0x000fe400078e00c2 */
[----:B------:R1:W-:Y:S02]  /*10d30*/  MUFU.EX2 R200, R3 ;  /* 0x0000000300c87308 */ /* 0x0003e40000000800 */
[----:B-1----:R-:W-:Y:S02]  /*10d40*/  FFMA.FTZ R3, R154, c[0x0][0x2d0], -R0 ;  /* 0x0000b4009a037a23 */ /* 0x002fe40000010800 */
[----:B------:R-:W-:Y:S01]  /*10d50*/  IMAD.MOV.U32 R154, RZ, RZ, R138 ;  /* 0x000000ffff9a7224 */ /* 0x000fe200078e008a */
[----:B------:R-:W-:-:S03]  /*10d60*/  MOV R138, R117 ;  /* 0x00000075008a7202 */ /* 0x000fc60000000f00 */
[----:B------:R1:W2:Y:S02]  /*10d70*/  MUFU.EX2 R199, R3 ;  /* 0x0000000300c77308 */ /* 0x0002a40000000800 */
[----:B-1----:R-:W-:Y:S01]  /*10d80*/  FFMA.FTZ R3, R155, c[0x0][0x2d0], -R0 ;  /* 0x0000b4009b037a23 */ /* 0x002fe20000010800 */
[----:B--2---:R-:W-:Y:S02]  /*10d90*/  F2FP.PACK_AB R9, R199, R200 ;  /* 0x000000c8c709723e */ /* 0x004fe400000000ff */
[----:B------:R-:W-:-:S03]  /*10da0*/  MOV R155, R139 ;  /* 0x0000008b009b7202 */ /* 0x000fc60000000f00 */
[----:B------:R1:W-:Y:S01]  /*10db0*/  MUFU.EX2 R198, R3 ;  /* 0x0000000300c67308 */ /* 0x0003e20000000800 */
[----:B------:R-:W-:Y:S02]  /*10dc0*/  IMAD.MOV.U32 R139, RZ, RZ, R116 ;  /* 0x000000ffff8b7224 */ /* 0x000fe400078e0074 */
[----:B-1----:R-:W-:Y:S02]  /*10dd0*/  FFMA.FTZ R3, R156, c[0x0][0x2d0], -R0 ;  /* 0x0000b4009c037a23 */ /* 0x002fe40000010800 */
[----:B------:R-:W-:Y:S01]  /*10de0*/  IMAD.MOV.U32 R156, RZ, RZ, R137 ;  /* 0x000000ffff9c7224 */ /* 0x000fe200078e0089 */
[----:B------:R-:W-:Y:S02]  /*10df0*/  MOV R137, R188 ;  /* 0x000000bc00897202 */ /* 0x000fe40000000f00 */
[----:B------:R1:W2:Y:S02]  /*10e00*/  MUFU.EX2 R197, R3 ;  /* 0x0000000300c57308 */ /* 0x0002a40000000800 */
[----:B-1----:R-:W-:Y:S01]  /*10e10*/  FFMA.FTZ R3, R157, c[0x0][0x2d0], -R7 ;  /* 0x0000b4009d037a23 */ /* 0x002fe20000010807 */
[----:B--2---:R-:W-:Y:S01]  /*10e20*/  F2FP.PACK_AB R11, R197, R198 ;  /* 0x000000c6c50b723e */ /* 0x004fe200000000ff */
[----:B------:R-:W-:-:S04]  /*10e30*/  IMAD.MOV.U32 R157, RZ, RZ, R191 ;  /* 0x000000ffff9d7224 */ /* 0x000fc800078e00bf */
        /* <DEDUP_REMOVED lines=11> */
[C---:B------:R-:W-:Y:S01]  /*10ef0*/  HMMA.16816.F32 R72, R8.reuse, R20, R72 ;  /* 0x000000140848723c */ /* 0x040fe20000001848 */
[----:B------:R1:W4:Y:S07]  /*10f00*/  MUFU.EX2 R194, R3 ;  /* 0x0000000300c27308 */ /* 0x00032e0000000800 */
[C---:B------:R-:W-:Y:S01]  /*10f10*/  HMMA.16816.F32 R76, R8.reuse, R22, R76 ;  /* 0x00000016084c723c */ /* 0x040fe2000000184c */
[----:B------:R-:W2:Y:S07]  /*10f20*/  LDSM.16.MT88.4 R20, [R225+0x2100] ;  /* 0x00210000e114783b */ /* 0x000eae0000004200 */
[----:B------:R-:W-:Y:S01]  /*10f30*/  HMMA.16816.F32 R80, R8, R24, R100 ;  /* 0x000000180850723c */ /* 0x000fe20000001864 */
[----:B-1----:R-:W-:-:S04]  /*10f40*/  FFMA.FTZ R3, R160, c[0x0][0x2d0], -R6 ;  /* 0x0000b400a0037a23 */ /* 0x002fc80000010806 */
[----:B------:R1:W-:Y:S03]  /*10f50*/  MUFU.EX2 R193, R3 ;  /* 0x0000000300c17308 */ /* 0x0003e60000000800 */
[----:B------:R-:W-:Y:S01]  /*10f60*/  HMMA.16816.F32 R84, R8, R26, R96 ;  /* 0x0000001a0854723c */ /* 0x000fe20000001860 */
[----:B------:R-:W-:Y:S06]  /*10f70*/  LDSM.16.MT88.4 R24, [R224+0x2900] ;  /* 0x00290000e018783b */ /* 0x000fec0000004200 */
[----:B----4-:R-:W-:Y:S01]  /*10f80*/  F2FP.PACK_AB R8, R194, R196 ;  /* 0x000000c4c208723e */ /* 0x010fe200000000ff */
[----:B-1----:R-:W-:-:S04]  /*10f90*/  FFMA.FTZ R3, R161, c[0x0][0x2d0], -R6 ;  /* 0x0000b400a1037a23 */ /* 0x002fc80000010806 */
[----:B------:R1:W4:Y:S02]  /*10fa0*/  MUFU.EX2 R192, R3 ;  /* 0x0000000300c07308 */ /* 0x0003240000000800 */
[----:B-1----:R-:W-:Y:S01]  /*10fb0*/  FFMA.FTZ R3, R162, c[0x0][0x2d0], -R5 ;  /* 0x0000b400a2037a23 */ /* 0x002fe20000010805 */
[----:B----4-:R-:W-:-:S05]  /*10fc0*/  F2FP.PACK_AB R10, R192, R193 ;  /* 0x000000c1c00a723e */ /* 0x010fca00000000ff */
[----:B------:R1:W-:Y:S02]  /*10fd0*/  MUFU.EX2 R191, R3 ;  /* 0x0000000300bf7308 */ /* 0x0003e40000000800 */
[----:B-1----:R-:W-:-:S06]  /*10fe0*/  FFMA.FTZ R3, R164, c[0x0][0x2d0], -R5 ;  /* 0x0000b400a4037a23 */ /* 0x002fcc0000010805 */
        /* <DEDUP_REMOVED lines=8> */
[----:B------:R1:W4:Y:S02]  /*11070*/  MUFU.EX2 R187, R3 ;  /* 0x0000000300bb7308 */ /* 0x0003240000000800 */
[C---:B--2---:R-:W-:Y:S08]  /*11080*/  HMMA.16816.F32 R140, R8.reuse, R12, R92 ;  /* 0x0000000c088c723c */ /* 0x044ff0000000185c */
[----:B------:R-:W-:Y:S01]  /*11090*/  HMMA.16816.F32 R144, R8, R14, R64 ;  /* 0x0000000e0890723c */ /* 0x000fe20000001840 */
[----:B-1----:R-:W-:-:S04]  /*110a0*/  FFMA.FTZ R3, R166, c[0x0][0x2d0], -R7 ;  /* 0x0000b400a6037a23 */ /* 0x002fc80000010807 */
[----:B------:R1:W-:Y:S03]  /*110b0*/  MUFU.EX2 R186, R3 ;  /* 0x0000000300ba7308 */ /* 0x0003e60000000800 */
[C---:B---3--:R-:W-:Y:S08]  /*110c0*/  HMMA.16816.F32 R112, R8.reuse, R16, R112 ;  /* 0x000000100870723c */ /* 0x048ff00000001870 */
[----:B------:R-:W-:Y:S01]  /*110d0*/  HMMA.16816.F32 R108, R8, R18, R108 ;  /* 0x00000012086c723c */ /* 0x000fe2000000186c */
[----:B-1----:R-:W-:-:S07]  /*110e0*/  FFMA.FTZ R3, R171, c[0x0][0x2d0], -R7 ;  /* 0x0000b400ab037a23 */ /* 0x002fce0000010807 */
        /* <DEDUP_REMOVED lines=40> */
[----:B-1----:R-:W-:Y:S02]  /*11370*/  FFMA.FTZ R3, R157, c[0x0][0x2d0], -R5 ;  /* 0x0000b4009d037a23 */ /* 0x002fe40000010805 */
[----:B------:R-:W-:Y:S01]  /*11380*/  IMAD.MOV.U32 R157, RZ, RZ, R124 ;  /* 0x000000ffff9d7224 */ /* 0x000fe200078e007c */
[----:B------:R-:W-:Y:S01]  /*11390*/  MOV R124, R125 ;  /* 0x0000007d007c7202 */ /* 0x000fe20000000f00 */
[----:B------:R-:W-:Y:S02]  /*113a0*/  IMAD.MOV.U32 R125, RZ, RZ, R126 ;  /* 0x000000ffff7d7224 */ /* 0x000fe400078e007e */
[----:B------:R1:W-:Y:S01]  /*113b0*/  MUFU.EX2 R75, R3 ;  /* 0x00000003004b7308 */ /* 0x0003e20000000800 */
[----:B------:R-:W-:Y:S02]  /*113c0*/  IMAD.MOV.U32 R126, RZ, RZ, R127 ;  /* 0x000000ffff7e7224 */ /* 0x000fe400078e007f */
[----:B------:R-:W-:Y:S01]  /*113d0*/  IMAD.MOV.U32 R127, RZ, RZ, R156 ;  /* 0x000000ffff7f7224 */ /* 0x000fe200078e009c */
[----:B------:R-:W-:Y:S01]  /*113e0*/  MOV R156, R120 ;  /* 0x00000078009c7202 */ /* 0x000fe20000000f00 */
[----:B------:R-:W-:-:S02]  /*113f0*/  IMAD.MOV.U32 R120, RZ, RZ, R121 ;  /* 0x000000ffff787224 */ /* 0x000fc400078e0079 */
[----:B------:R-:W-:Y:S01]  /*11400*/  IMAD.MOV.U32 R121, RZ, RZ, R122 ;  /* 0x000000ffff797224 */ /* 0x000fe200078e007a */
[----:B------:R-:W-:Y:S01]  /*11410*/  MOV R122, R123 ;  /* 0x0000007b007a7202 */ /* 0x000fe20000000f00 */
[----:B------:R-:W-:Y:S01]  /*11420*/  IMAD.MOV.U32 R123, RZ, RZ, R241 ;  /* 0x000000ffff7b7224 */ /* 0x000fe200078e00f1 */
[----:B------:R-:W-:Y:S01]  /*11430*/  HMMA.16816.F32 R36, R8, R22, R76 ;  /* 0x000000160824723c */ /* 0x000fe2000000184c */
[----:B------:R-:W3:Y:S01]  /*11440*/  LDSM.16.MT88.4 R20, [R227+0x2900] ;  /* 0x00290000e314783b */ /* 0x000ee20000004200 */
[----:B------:R-:W-:Y:S01]  /*11450*/  IMAD.MOV.U32 R161, RZ, RZ, R131 ;  /* 0x000000ffffa17224 */ /* 0x000fe200078e0083 */
[----:B------:R-:W-:Y:S01]  /*11460*/  MOV R160, R237 ;  /* 0x000000ed00a07202 */ /* 0x000fe20000000f00 */
[----:B------:R-:W-:Y:S01]  /*11470*/  FFMA.FTZ R4, R4, c[0x0][0x2d0], -R7 ;  /* 0x0000b40004047a23 */ /* 0x000fe20000010807 */
[----:B------:R4:W5:Y:S01]  /*11480*/  LDL.LU R241, [R1+0x80] ;  /* 0x0000800001f17983 */ /* 0x0009620000300800 */
[----:B-1----:R-:W-:Y:S02]  /*11490*/  FFMA.FTZ R3, R157, c[0x0][0x2d0], -R5 ;  /* 0x0000b4009d037a23 */ /* 0x002fe40000010805 */
[----:B------:R-:W-:Y:S01]  /*114a0*/  IMAD.MOV.U32 R157, RZ, RZ, R124 ;  /* 0x000000ffff9d7224 */ /* 0x000fe200078e007c */
[----:B------:R-:W-:Y:S01]  /*114b0*/  MOV R124, R125 ;  /* 0x0000007d007c7202 */ /* 0x000fe20000000f00 */
[----:B------:R-:W-:Y:S01]  /*114c0*/  IMAD.MOV.U32 R125, RZ, RZ, R126 ;  /* 0x000000ffff7d7224 */ /* 0x000fe200078e007e */
[----:B------:R1:W1:Y:S01]  /*114d0*/  MUFU.EX2 R74, R3 ;  /* 0x00000003004a7308 */ /* 0x0002620000000800 */
        /* <DEDUP_REMOVED lines=9> */
[----:B------:R-:W-:Y:S01]  /*11570*/  HMMA.16816.F32 R48, R8, R28, R80 ;  /* 0x0000001c0830723c */ /* 0x000fe20000001850 */
[----:B------:R-:W-:Y:S02]  /*11580*/  IMAD.MOV.U32 R167, RZ, RZ, R161 ;  /* 0x000000ffffa77224 */ /* 0x000fe400078e00a1 */
        /* <DEDUP_REMOVED lines=9> */
[----:B------:R4:W5:Y:S01]  /*11620*/  LDL.LU R240, [R1+0x7c] ;  /* 0x00007c0001f07983 */ /* 0x0009620000300800 */
[----:B------:R-:W-:Y:S01]  /*11630*/  IMAD.MOV.U32 R120, RZ, RZ, R121 ;  /* 0x000000ffff787224 */ /* 0x000fe200078e0079 */
[----:B------:R-:W-:Y:S01]  /*11640*/  MOV R121, R122 ;  /* 0x0000007a00797202 */ /* 0x000fe20000000f00 */
[----:B------:R-:W-:-:S02]  /*11650*/  IMAD.MOV.U32 R122, RZ, RZ, R123 ;  /* 0x000000ffff7a7224 */ /* 0x000fc400078e007b */
[----:B------:R-:W-:Y:S01]  /*11660*/  IMAD.MOV.U32 R123, RZ, RZ, R153 ;  /* 0x000000ffff7b7224 */ /* 0x000fe200078e0099 */
[----:B------:R-:W-:Y:S01]  /*11670*/  MOV R153, R151 ;  /* 0x0000009700997202 */ /* 0x000fe20000000f00 */
[----:B------:R-:W-:Y:S01]  /*11680*/  IMAD.MOV.U32 R151, RZ, RZ, R239 ;  /* 0x000000ffff977224 */ /* 0x000fe200078e00ef */
[----:B--2---:R-:W-:Y:S01]  /*11690*/  F2FP.PACK_AB R8, R102, R103 ;  /* 0x000000676608723e */ /* 0x004fe200000000ff */
[----:B------:R4:W5:Y:S01]  /*116a0*/  LDL.LU R239, [R1+0x78] ;  /* 0x0000780001ef7983 */ /* 0x0009620000300800 */
[----:B-1----:R-:W-:-:S04]  /*116b0*/  FFMA.FTZ R3, R169, c[0x0][0x2d0], -R5 ;  /* 0x0000b400a9037a23 */ /* 0x002fc80000010805 */
[----:B------:R1:W2:Y:S02]  /*116c0*/  MUFU.EX2 R72, R3 ;  /* 0x0000000300487308 */ /* 0x0002a40000000800 */
[----:B-1----:R-:W-:Y:S02]  /*116d0*/  FFMA.FTZ R3, R157, c[0x0][0x2d0], -R0 ;  /* 0x0000b4009d037a23 */ /* 0x002fe40000010800 */
[----:B------:R-:W-:Y:S01]  /*116e0*/  IMAD.MOV.U32 R157, RZ, RZ, R125 ;  /* 0x000000ffff9d7224 */ /* 0x000fe200078e007d */
[----:B------:R-:W-:-:S03]  /*116f0*/  MOV R125, R120 ;  /* 0x00000078007d7202 */ /* 0x000fc60000000f00 */
[----:B------:R1:W-:Y:S01]  /*11700*/  MUFU.EX2 R61, R3 ;  /* 0x00000003003d7308 */ /* 0x0003e20000000800 */
[----:B------:R-:W-:Y:S02]  /*11710*/  IMAD.MOV.U32 R120, RZ, RZ, R122 ;  /* 0x000000ffff787224 */ /* 0x000fe400078e007a */
[----:B------:R-:W-:Y:S01]  /*11720*/  IMAD.MOV.U32 R122, RZ, RZ, R153 ;  /* 0x000000ffff7a7224 */ /* 0x000fe200078e0099 */
[----:B------:R-:W-:Y:S01]  /*11730*/  MOV R153, R128 ;  /* 0x0000008000997202 */ /* 0x000fe20000000f00 */
[----:B------:R-:W-:Y:S02]  /*11740*/  IMAD.MOV.U32 R128, RZ, RZ, R130 ;  /* 0x000000ffff807224 */ /* 0x000fe400078e0082 */
[----:B------:R-:W-:Y:S02]  /*11750*/  IMAD.MOV.U32 R130, RZ, RZ, R238 ;  /* 0x000000ffff827224 */ /* 0x000fe400078e00ee */
[----:B-1----:R-:W-:Y:S01]  /*11760*/  FFMA.FTZ R3, R124, c[0x0][0x2d0], -R0 ;  /* 0x0000b4007c037a23 */ /* 0x002fe20000010800 */
[----:B------:R-:W-:Y:S01]  /*11770*/  F2FP.PACK_AB R9, R74, R75 ;  /* 0x0000004b4a09723e */ /* 0x000fe200000000ff */
[----:B------:R-:W-:Y:S01]  /*11780*/  IMAD.MOV.U32 R124, RZ, RZ, R121 ;  /* 0x000000ffff7c7224 */ /* 0x000fe200078e0079 */
[----:B------:R-:W-:Y:S01]  /*11790*/  MOV R121, R123 ;  /* 0x0000007b00797202 */ /* 0x000fe20000000f00 */
[----:B------:R-:W-:Y:S01]  /*117a0*/  IMAD.MOV.U32 R123, RZ, RZ, R151 ;  /* 0x000000ffff7b7224 */ /* 0x000fe200078e0097 */
[----:B------:R-:W-:Y:S01]  /*117b0*/  F2FP.PACK_AB R10, R100, R101 ;  /* 0x00000065640a723e */ /* 0x000fe200000000ff */
[----:B------:R-:W-:Y:S01]  /*117c0*/  IMAD.MOV.U32 R151, RZ, RZ, R129 ;  /* 0x000000ffff977224 */ /* 0x000fe200078e0081 */
[----:B------:R-:W-:-:S02]  /*117d0*/  MOV R129, R69 ;  /* 0x0000004500817202 */ /* 0x000fc40000000f00 */
[----:B--2---:R-:W-:Y:S01]  /*117e0*/  F2FP.PACK_AB R11, R72, R73 ;  /* 0x00000049480b723e */ /* 0x004fe200000000ff */
[----:B------:R1:W2:Y:S01]  /*117f0*/  MUFU.EX2 R69, R3 ;  /* 0x0000000300457308 */ /* 0x0002a20000000800 */
[----:B------:R-:W-:Y:S01]  /*11800*/  MOV R163, R153 ;  /* 0x0000009900a37202 */ /* 0x000fe20000000f00 */
[----:B------:R-:W-:Y:S01]  /*11810*/  IMAD.MOV.U32 R159, RZ, RZ, R122 ;  /* 0x000000ffff9f7224 */ /* 0x000fe200078e007a */
[----:B------:R4:W5:Y:S01]  /*11820*/  LDL.LU R238, [R1+0x74] ;  /* 0x0000740001ee7983 */ /* 0x0009620000300800 */
[----:B------:R-:W-:Y:S01]  /*11830*/  IMAD.MOV.U32 R165, RZ, RZ, R123 ;  /* 0x000000ffffa57224 */ /* 0x000fe200078e007b */
[----:B------:R-:W-:Y:S01]  /*11840*/  MOV R158, R121 ;  /* 0x00000079009e7202 */ /* 0x000fe20000000f00 */
[----:B------:R-:W-:Y:S01]  /*11850*/  IMAD.MOV.U32 R164, RZ, RZ, R151 ;  /* 0x000000ffffa47224 */ /* 0x000fe200078e0097 */
[----:B------:R-:W-:Y:S01]  /*11860*/  MOV R153, R129 ;  /* 0x0000008100997202 */ /* 0x000fe20000000f00 */
[----:B------:R-:W-:Y:S01]  /*11870*/  IMAD.MOV.U32 R162, RZ, RZ, R130 ;  /* 0x000000ffffa27224 */ /* 0x000fe200078e0082 */
[----:B---3--:R-:W-:Y:S01]  /*11880*/  HMMA.16816.F32 R140, R8, R20, R140 ;  /* 0x00000014088c723c */ /* 0x008fe2000000188c */
[----:B-1----:R-:W-:-:S02]  /*11890*/  FFMA.FTZ R3, R157, c[0x0][0x2d0], -R0 ;  /* 0x0000b4009d037a23 */ /* 0x002fc40000010800 */
[----:B------:R-:W-:-:S05]  /*118a0*/  IMAD.MOV.U32 R170, RZ, RZ, R163 ;  /* 0x000000ffffaa7224 */ /* 0x000fca00078e00a3 */
[C---:B------:R-:W-:Y:S01]  /*118b0*/  HMMA.16816.F32 R144, R8.reuse, R22, R144 ;  /* 0x000000160890723c */ /* 0x040fe20000001890 */
[----:B------:R1:W-:Y:S01]  /*118c0*/  MUFU.EX2 R63, R3 ;  /* 0x00000003003f7308 */ /* 0x0003e20000000800 */
[----:B------:R-:W-:Y:S01]  /*118d0*/  IMAD.MOV.U32 R157, RZ, RZ, R120 ;  /* 0x000000ffff9d7224 */ /* 0x000fe200078e0078 */
[----:B------:R-:W-:Y:S01]  /*118e0*/  MOV R161, R124 ;  /* 0x0000007c00a17202 */ /* 0x000fe20000000f00 */
[----:B------:R-:W-:Y:S01]  /*118f0*/  IMAD.MOV.U32 R151, RZ, RZ, R128 ;  /* 0x000000ffff977224 */ /* 0x000fe200078e0080 */
[----:B------:R4:W5:Y:S01]  /*11900*/  LDL.LU R237, [R1+0x70] ;  /* 0x0000700001ed7983 */ /* 0x0009620000300800 */
[----:B------:R-:W-:Y:S01]  /*11910*/  IMAD.MOV.U32 R171, RZ, RZ, R164 ;  /* 0x000000ffffab7224 */ /* 0x000fe200078e00a4 */
[----:B------:R-:W-:Y:S01]  /*11920*/  MOV R166, R162 ;  /* 0x000000a200a67202 */ /* 0x000fe20000000f00 */
[----:B------:R-:W-:Y:S01]  /*11930*/  HMMA.16816.F32 R120, R8, R24, R112 ;  /* 0x000000180878723c */ /* 0x000fe20000001870 */
[----:B------:R-:W-:Y:S01]  /*11940*/  MOV R163, R159 ;  /* 0x0000009f00a37202 */ /* 0x000fe20000000f00 */
[----:B------:R-:W-:-:S02]  /*11950*/  IMAD.MOV.U32 R164, RZ, RZ, R125 ;  /* 0x000000ffffa47224 */ /* 0x000fc400078e007d */
[----:B------:R-:W-:Y:S02]  /*11960*/  IMAD.MOV.U32 R162, RZ, RZ, R155 ;  /* 0x000000ffffa27224 */ /* 0x000fe400078e009b */
[----:B------:R-:W-:Y:S01]  /*11970*/  IMAD.MOV.U32 R155, RZ, RZ, R154 ;  /* 0x000000ffff9b7224 */ /* 0x000fe200078e009a */
[----:B------:R-:W-:Y:S01]  /*11980*/  MOV R154, R152 ;  /* 0x00000098009a7202 */ /* 0x000fe20000000f00 */
[----:B------:R-:W-:Y:S01]  /*11990*/  HMMA.16816.F32 R128, R8, R26, R108 ;  /* 0x0000001a0880723c */ /* 0x000fe2000000186c */
[----:B-1----:R-:W-:Y:S02]  /*119a0*/  FFMA.FTZ R3, R168, c[0x0][0x2d0], -R0 ;  /* 0x0000b400a8037a23 */ /* 0x002fe40000010800 */
[----:B------:R-:W-:Y:S01]  /*119b0*/  IMAD.MOV.U32 R159, RZ, RZ, R158 ;  /* 0x000000ffff9f7224 */ /* 0x000fe200078e009e */
[----:B------:R-:W-:Y:S01]  /*119c0*/  MOV R158, R127 ;  /* 0x0000007f009e7202 */ /* 0x000fe20000000f00 */
[----:B------:R1:W3:Y:S01]  /*119d0*/  MUFU.EX2 R62, R3 ;  /* 0x00000003003e7308 */ /* 0x0002e20000000800 */
[----:B------:R-:W-:-:S02]  /*119e0*/  IMAD.MOV.U32 R152, RZ, RZ, R236 ;  /* 0x000000ffff987224 */ /* 0x000fc400078e00ec */
[C---:B------:R-:W-:Y:S01]  /*119f0*/  HMMA.16816.F32 R96, R8.reuse, R16, R96 ;  /* 0x000000100860723c */ /* 0x040fe20000001860 */
[----:B------:R4:W5:Y:S07]  /*11a00*/  LDL.LU R236, [R1+0x6c] ;  /* 0x00006c0001ec7983 */ /* 0x00096e0000300800 */
[----:B------:R-:W-:Y:S01]  /*11a10*/  HMMA.16816.F32 R92, R8, R18, R92 ;  /* 0x00000012085c723c */ /* 0x000fe2000000185c */
[----:B-1----:R-:W-:Y:S02]  /*11a20*/  FFMA.FTZ R3, R165, c[0x0][0x2d0], -R6 ;  /* 0x0000b400a5037a23 */ /* 0x002fe40000010806 */
[----:B------:R-:W-:-:S05]  /*11a30*/  IMAD.MOV.U32 R165, RZ, RZ, R160 ;  /* 0x000000ffffa57224 */ /* 0x000fca00078e00a0 */
[----:B------:R-:W-:Y:S01]  /*11a40*/  HMMA.16816.F32 R88, R8, R12, R88 ;  /* 0x0000000c0858723c */ /* 0x000fe20000001858 */
[----:B------:R1:W-:Y:S01]  /*11a50*/  MUFU.EX2 R60, R3 ;  /* 0x00000003003c7308 */ /* 0x0003e20000000800 */
[----:B------:R-:W-:Y:S02]  /*11a60*/  IMAD.MOV.U32 R160, RZ, RZ, R157 ;  /* 0x000000ffffa07224 */ /* 0x000fe400078e009d */
[----:B------:R-:W-:-:S04]  /*11a70*/  IMAD.MOV.U32 R157, RZ, RZ, R126 ;  /* 0x000000ffff9d7224 */ /* 0x000fc800078e007e */
[----:B------:R-:W-:Y:S07]  /*11a80*/  HMMA.16816.F32 R64, R8, R14, R64 ;  /* 0x0000000e0840723c */ /* 0x000fee0000001840 */
[----:B------:R-:W-:Y:S02]  /*11a90*/  F2FP.PACK_AB R8, R117, R184 ;  /* 0x000000b87508723e */ /* 0x000fe400000000ff */
[----:B--2---:R-:W-:Y:S01]  /*11aa0*/  F2FP.PACK_AB R9, R69, R61 ;  /* 0x0000003d4509723e */ /* 0x004fe200000000ff */
[----:B-1----:R-:W-:Y:S01]  /*11ab0*/  FFMA.FTZ R3, R170, c[0x0][0x2d0], -R6 ;  /* 0x0000b400aa037a23 */ /* 0x002fe20000010806 */
[----:B------:R-:W-:-:S02]  /*11ac0*/  F2FP.PACK_AB R10, R106, R104 ;  /* 0x000000686a0a723e */ /* 0x000fc400000000ff */
[----:B---3--:R-:W-:Y:S01]  /*11ad0*/  F2FP.PACK_AB R11, R62, R63 ;  /* 0x0000003f3e0b723e */ /* 0x008fe200000000ff */
[----:B------:R-:W-:Y:S01]  /*11ae0*/  IMAD.MOV.U32 R170, RZ, RZ, R171 ;  /* 0x000000ffffaa7224 */ /* 0x000fe200078e00ab */
[----:B------:R-:W-:Y:S01]  /*11af0*/  MOV R171, R166 ;  /* 0x000000a600ab7202 */ /* 0x000fe20000000f00 */
[----:B------:R-:W-:Y:S02]  /*11b00*/  IMAD.MOV.U32 R166, RZ, RZ, R167 ;  /* 0x000000ffffa67224 */ /* 0x000fe400078e00a7 */
[----:B------:R-:W-:Y:S01]  /*11b10*/  IMAD.MOV.U32 R167, RZ, RZ, R165 ;  /* 0x000000ffffa77224 */ /* 0x000fe200078e00a5 */
[----:B------:R-:W-:Y:S01]  /*11b20*/  MOV R165, R163 ;  /* 0x000000a300a57202 */ /* 0x000fe20000000f00 */
[----:B------:R-:W-:Y:S01]  /*11b30*/  HMMA.16816.F32 R124, R8, R24, R56 ;  /* 0x00000018087c723c */ /* 0x000fe20000001838 */
[----:B------:R-:W-:Y:S01]  /*11b40*/  IMAD.MOV.U32 R163, RZ, RZ, R164 ;  /* 0x000000ffffa37224 */ /* 0x000fe200078e00a4 */
[----:B------:R1:W-:Y:S01]  /*11b50*/  MUFU.EX2 R57, R3 ;  /* 0x0000000300397308 */ /* 0x0003e20000000800 */
[----:B------:R-:W-:Y:S01]  /*11b60*/  IMAD.MOV.U32 R164, RZ, RZ, R162 ;  /* 0x000000ffffa47224 */ /* 0x000fe200078e00a2 */
[----:B------:R-:W-:Y:S01]  /*11b70*/  MOV R162, R155 ;  /* 0x0000009b00a27202 */ /* 0x000fe20000000f00 */
        /* <DEDUP_REMOVED lines=8> */
[----:B-1----:R-:W-:Y:S02]  /*11c00*/  FFMA.FTZ R3, R170, c[0x0][0x2d0], -R6 ;  /* 0x0000b400aa037a23 */ /* 0x002fe40000010806 */
[----:B------:R-:W-:Y:S02]  /*11c10*/  IMAD.MOV.U32 R170, RZ, RZ, R163 ;  /* 0x000000ffffaa7224 */ /* 0x000fe400078e00a3 */
[----:B------:R1:W-:Y:S01]  /*11c20*/  MUFU.EX2 R56, R3 ;  /* 0x0000000300387308 */ /* 0x0003e20000000800 */
        /* <DEDUP_REMOVED lines=8> */
[----:B------:R-:W-:Y:S01]  /*11cb0*/  HMMA.16816.F32 R52, R8, R26, R52 ;  /* 0x0000001a0834723c */ /* 0x000fe20000001834 */
[----:B------:R-:W-:Y:S01]  /*11cc0*/  IMAD.MOV.U32 R162, RZ, RZ, R138 ;  /* 0x000000ffffa27224 */ /* 0x000fe200078e008a */
[----:B------:R-:W2:Y:S01]  /*11cd0*/  MUFU.EX2 R24, R4 ;  /* 0x0000000400187308 */ /* 0x000ea20000000800 */
[----:B-1----:R-:W-:Y:S01]  /*11ce0*/  FFMA.FTZ R3, R178, c[0x0][0x2d0], -R6 ;  /* 0x0000b400b2037a23 */ /* 0x002fe20000010806 */
[----:B------:R-:W-:Y:S01]  /*11cf0*/  MOV R178, R177 ;  /* 0x000000b100b27202 */ /* 0x000fe20000000f00 */
[----:B------:R-:W-:-:S03]  /*11d00*/  IMAD.MOV.U32 R177, RZ, RZ, R176 ;  /* 0x000000ffffb17224 */ /* 0x000fc600078e00b0 */
[C---:B------:R-:W-:Y:S01]  /*11d10*/  HMMA.16816.F32 R48, R8.reuse, R12, R48 ;  /* 0x0000000c0830723c */ /* 0x040fe20000001830 */
[----:B------:R-:W-:Y:S01]  /*11d20*/  IMAD.MOV.U32 R176, RZ, RZ, R175 ;  /* 0x000000ffffb07224 */ /* 0x000fe200078e00af */
[----:B------:R-:W-:Y:S01]  /*11d30*/  MOV R175, R170 ;  /* 0x000000aa00af7202 */ /* 0x000fe20000000f00 */
[----:B------:R-:W-:Y:S01]  /*11d40*/  IMAD.MOV.U32 R154, RZ, RZ, R136 ;  /* 0x000000ffff9a7224 */ /* 0x000fe200078e0088 */
[----:B------:R4:W5:Y:S01]  /*11d50*/  LDL.LU R235, [R1+0x68] ;  /* 0x0000680001eb7983 */ /* 0x0009620000300800 */
[----:B------:R-:W-:Y:S02]  /*11d60*/  IMAD.MOV.U32 R170, RZ, RZ, R171 ;  /* 0x000000ffffaa7224 */ /* 0x000fe400078e00ab */
[----:B------:R-:W-:Y:S01]  /*11d70*/  IMAD.MOV.U32 R171, RZ, RZ, R166 ;  /* 0x000000ffffab7224 */ /* 0x000fe200078e00a6 */
[----:B------:R-:W-:Y:S01]  /*11d80*/  HMMA.16816.F32 R136, R8, R20, R44 ;  /* 0x000000140888723c */ /* 0x000fe2000000182c */
[----:B------:R1:W-:Y:S01]  /*11d90*/  MUFU.EX2 R45, R3 ;  /* 0x00000003002d7308 */ /* 0x0003e20000000800 */
[----:B------:R-:W-:Y:S01]  /*11da0*/  MOV R166, R167 ;  /* 0x000000a700a67202 */ /* 0x000fe20000000f00 */
[----:B------:R-:W-:-:S02]  /*11db0*/  IMAD.MOV.U32 R167, RZ, RZ, R165 ;  /* 0x000000ffffa77224 */ /* 0x000fc400078e00a5 */
[----:B------:R-:W-:Y:S01]  /*11dc0*/  IMAD.MOV.U32 R165, RZ, RZ, R163 ;  /* 0x000000ffffa57224 */ /* 0x000fe200078e00a3 */
[----:B------:R-:W-:Y:S01]  /*11dd0*/  MOV R163, R164 ;  /* 0x000000a400a37202 */ /* 0x000fe20000000f00 */
[----:B------:R-:W-:Y:S02]  /*11de0*/  IMAD.MOV.U32 R164, RZ, RZ, R162 ;  /* 0x000000ffffa47224 */ /* 0x000fe400078e00a2 */
[----:B------:R-:W-:Y:S01]  /*11df0*/  IMAD.MOV.U32 R162, RZ, RZ, R155 ;  /* 0x000000ffffa27224 */ /* 0x000fe200078e009b */
[----:B------:R-:W-:Y:S01]  /*11e00*/  MOV R155, R154 ;  /* 0x0000009a009b7202 */ /* 0x000fe20000000f00 */
[----:B-1----:R-:W-:Y:S01]  /*11e10*/  FFMA.FTZ R3, R178, c[0x0][0x2d0], -R5 ;  /* 0x0000b400b2037a23 */ /* 0x002fe20000010805 */
[----:B------:R-:W-:Y:S01]  /*11e20*/  MOV R178, R177 ;  /* 0x000000b100b27202 */ /* 0x000fe20000000f00 */
[----:B------:R-:W-:Y:S02]  /*11e30*/  IMAD.MOV.U32 R177, RZ, RZ, R176 ;  /* 0x000000ffffb17224 */ /* 0x000fe400078e00b0 */
[----:B------:R-:W-:Y:S01]  /*11e40*/  IMAD.MOV.U32 R176, RZ, RZ, R175 ;  /* 0x000000ffffb07224 */ /* 0x000fe200078e00af */
[----:B------:R-:W-:Y:S01]  /*11e50*/  MOV R175, R170 ;  /* 0x000000aa00af7202 */ /* 0x000fe20000000f00 */
[----:B------:R-:W-:-:S02]  /*11e60*/  IMAD.MOV.U32 R170, RZ, RZ, R171 ;  /* 0x000000ffffaa7224 */ /* 0x000fc400078e00ab */
[----:B------:R-:W-:Y:S01]  /*11e70*/  IMAD.MOV.U32 R171, RZ, RZ, R166 ;  /* 0x000000ffffab7224 */ /* 0x000fe200078e00a6 */
[----:B------:R-:W-:Y:S01]  /*11e80*/  MOV R166, R167 ;  /* 0x000000a700a67202 */ /* 0x000fe20000000f00 */
[----:B------:R-:W-:Y:S02]  /*11e90*/  IMAD.MOV.U32 R154, RZ, RZ, R151 ;  /* 0x000000ffff9a7224 */ /* 0x000fe400078e0097 */
[----:B------:R-:W-:Y:S02]  /*11ea0*/  IMAD.MOV.U32 R151, RZ, RZ, R233 ;  /* 0x000000ffff977224 */ /* 0x000fe400078e00e9 */
[----:B------:R-:W-:Y:S01]  /*11eb0*/  IMAD.MOV.U32 R167, RZ, RZ, R165 ;  /* 0x000000ffffa77224 */ /* 0x000fe200078e00a5 */
[----:B------:R1:W-:Y:S01]  /*11ec0*/  MUFU.EX2 R44, R3 ;  /* 0x00000003002c7308 */ /* 0x0003e20000000800 */
[----:B------:R-:W-:Y:S01]  /*11ed0*/  IMAD.MOV.U32 R165, RZ, RZ, R163 ;  /* 0x000000ffffa57224 */ /* 0x000fe200078e00a3 */
[----:B------:R-:W-:Y:S01]  /*11ee0*/  MOV R163, R164 ;  /* 0x000000a400a37202 */ /* 0x000fe20000000f00 */
[----:B------:R-:W-:-:S02]  /*11ef0*/  IMAD.MOV.U32 R164, RZ, RZ, R162 ;  /* 0x000000ffffa47224 */ /* 0x000fc400078e00a2 */
[----:B------:R-:W-:Y:S01]  /*11f00*/  IMAD.MOV.U32 R172, RZ, RZ, R176 ;  /* 0x000000ffffac7224 */ /* 0x000fe200078e00b0 */
[----:B------:R-:W-:Y:S01]  /*11f10*/  MOV R173, R175 ;  /* 0x000000af00ad7202 */ /* 0x000fe20000000f00 */
[----:B------:R-:W-:Y:S01]  /*11f20*/  IMAD.MOV.U32 R162, RZ, RZ, R155 ;  /* 0x000000ffffa27224 */ /* 0x000fe200078e009b */
[----:B------:R-:W-:Y:S01]  /*11f30*/  MOV R155, R151 ;  /* 0x00000097009b7202 */ /* 0x000fe20000000f00 */
[----:B------:R-:W-:Y:S02]  /*11f40*/  IMAD.MOV.U32 R243, RZ, RZ, R177 ;  /* 0x000000fffff37224 */ /* 0x000fe400078e00b1 */
[----:B------:R-:W-:Y:S02]  /*11f50*/  IMAD.MOV.U32 R151, RZ, RZ, R135 ;  /* 0x000000ffff977224 */ /* 0x000fe400078e0087 */
[----:B------:R-:W-:Y:S02]  /*11f60*/  IMAD.MOV.U32 R174, RZ, RZ, R170 ;  /* 0x000000ffffae7224 */ /* 0x000fe400078e00aa */
[----:B-1----:R-:W-:-:S02]  /*11f70*/  FFMA.FTZ R3, R178, c[0x0][0x2d0], -R5 ;  /* 0x0000b400b2037a23 */ /* 0x002fc40000010805 */
[----:B------:R-:W-:Y:S01]  /*11f80*/  IMAD.MOV.U32 R178, RZ, RZ, R171 ;  /* 0x000000ffffb27224 */ /* 0x000fe200078e00ab */
[----:B------:R-:W-:Y:S01]  /*11f90*/  MOV R83, R172 ;  /* 0x000000ac00537202 */ /* 0x000fe20000000f00 */
[----:B------:R-:W-:Y:S01]  /*11fa0*/  IMAD.MOV.U32 R135, RZ, RZ, R134 ;  /* 0x000000ffff877224 */ /* 0x000fe200078e0086 */
[----:B------:R1:W-:Y:S01]  /*11fb0*/  MUFU.EX2 R27, R3 ;  /* 0x00000003001b7308 */ /* 0x0003e20000000800 */
[----:B------:R-:W-:Y:S01]  /*11fc0*/  MOV R134, R232 ;  /* 0x000000e800867202 */ /* 0x000fe20000000f00 */
        /* <DEDUP_REMOVED lines=9> */
[----:B-1----:R-:W-:Y:S01]  /*12060*/  FFMA.FTZ R3, R243, c[0x0][0x2d0], -R5 ;  /* 0x0000b400f3037a23 */ /* 0x002fe20000010805 */
[----:B------:R-:W-:Y:S01]  /*12070*/  MOV R179, R175 ;  /* 0x000000af00b37202 */ /* 0x000fe20000000f00 */
[----:B------:R-:W-:Y:S02]  /*12080*/  IMAD.MOV.U32 R171, RZ, RZ, R164 ;  /* 0x000000ffffab7224 */ /* 0x000fe400078e00a4 */
[----:B------:R1:W-:Y:S01]  /*12090*/  MUFU.EX2 R26, R3 ;  /* 0x00000003001a7308 */ /* 0x0003e20000000800 */
[----:B------:R-:W-:Y:S01]  /*120a0*/  IMAD.MOV.U32 R163, RZ, RZ, R134 ;  /* 0x000000ffffa37224 */ /* 0x000fe200078e0086 */
[----:B------:R-:W-:Y:S01]  /*120b0*/  MOV R164, R133 ;  /* 0x0000008500a47202 */ /* 0x000fe20000000f00 */
[----:B------:R-:W-:Y:S01]  /*120c0*/  IMAD.MOV.U32 R79, RZ, RZ, R176 ;  /* 0x000000ffff4f7224 */ /* 0x000fe200078e00b0 */
[----:B------:R-:W-:Y:S01]  /*120d0*/  MOV R172, R166 ;  /* 0x000000a600ac7202 */ /* 0x000fe20000000f00 */
[----:B------:R-:W-:Y:S02]  /*120e0*/  IMAD.MOV.U32 R165, RZ, RZ, R135 ;  /* 0x000000ffffa57224 */ /* 0x000fe400078e0087 */
[----:B------:R-:W-:-:S02]  /*120f0*/  IMAD.MOV.U32 R183, RZ, RZ, R170 ;  /* 0x000000ffffb77224 */ /* 0x000fc400078e00aa */
[----:B------:R-:W-:Y:S02]  /*12100*/  IMAD.MOV.U32 R151, RZ, RZ, R231 ;  /* 0x000000ffff977224 */ /* 0x000fe400078e00e7 */
[----:B------:R-:W-:Y:S02]  /*12110*/  IMAD.MOV.U32 R173, RZ, RZ, R167 ;  /* 0x000000ffffad7224 */ /* 0x000fe400078e00a7 */
[----:B-1----:R-:W-:Y:S02]  /*12120*/  FFMA.FTZ R3, R83, c[0x0][0x2d0], -R5 ;  /* 0x0000b40053037a23 */ /* 0x002fe40000010805 */
[----:B------:R-:W-:Y:S01]  /*12130*/  IMAD.MOV.U32 R83, RZ, RZ, R76 ;  /* 0x000000ffff537224 */ /* 0x000fe200078e004c */
[----:B------:R-:W-:Y:S01]  /*12140*/  MOV R76, R77 ;  /* 0x0000004d004c7202 */ /* 0x000fe20000000f00 */
        /* <DEDUP_REMOVED lines=12> */
[----:B------:R-:W-:Y:S01]  /*12210*/  IMAD.MOV.U32 R243, RZ, RZ, R171 ;  /* 0x000000fffff37224 */ /* 0x000fe200078e00ab */
[----:B------:R1:W-:Y:S01]  /*12220*/  MUFU.EX2 R25, R3 ;  /* 0x0000000300197308 */ /* 0x0003e20000000800 */
[----:B------:R-:W-:Y:S01]  /*12230*/  IMAD.MOV.U32 R183, RZ, RZ, R172 ;  /* 0x000000ffffb77224 */ /* 0x000fe200078e00ac */
[----:B------:R-:W-:Y:S01]  /*12240*/  MOV R172, R173 ;  /* 0x000000ad00ac7202 */ /* 0x000fe20000000f00 */
[----:B------:R-:W-:Y:S01]  /*12250*/  IMAD.MOV.U32 R176, RZ, RZ, R162 ;  /* 0x000000ffffb07224 */ /* 0x000fe200078e00a2 */
[----:B------:R-:W-:Y:S01]  /*12260*/  HMMA.16816.F32 R40, R8, R22, R40 ;  /* 0x000000160828723c */ /* 0x000fe20000001828 */
[----:B------:R-:W-:Y:S01]  /*12270*/  IMAD.MOV.U32 R173, RZ, RZ, R174 ;  /* 0x000000ffffad7224 */ /* 0x000fe200078e00ae */
[----:B------:R-:W3:Y:S01]  /*12280*/  LDSM.16.MT88.4 R132, [R224+0x3100] ;  /* 0x00310000e084783b */ /* 0x000ee20000004200 */
[----:B------:R-:W-:Y:S01]  /*12290*/  IMAD.MOV.U32 R174, RZ, RZ, R178 ;  /* 0x000000ffffae7224 */ /* 0x000fe200078e00b2 */
[----:B------:R-:W-:Y:S01]  /*122a0*/  MOV R178, R177 ;  /* 0x000000b100b27202 */ /* 0x000fe20000000f00 */
[----:B------:R-:W-:Y:S01]  /*122b0*/  IMAD.MOV.U32 R171, RZ, RZ, R149 ;  /* 0x000000ffffab7224 */ /* 0x000fe200078e0095 */
[----:B------:R-:W-:Y:S01]  /*122c0*/  LDSM.16.MT88.4 R164, [R225+0x3100] ;  /* 0x00310000e1a4783b */ /* 0x000fe20000004200 */
[----:B------:R-:W-:-:S02]  /*122d0*/  IMAD.MOV.U32 R162, RZ, RZ, R230 ;  /* 0x000000ffffa27224 */ /* 0x000fc400078e00e6 */
[----:B------:R-:W-:Y:S01]  /*122e0*/  IMAD.MOV.U32 R177, RZ, RZ, R176 ;  /* 0x000000ffffb17224 */ /* 0x000fe200078e00b0 */
[----:B------:R-:W-:Y:S01]  /*122f0*/  HMMA.16816.F32 R28, R8, R14, R28 ;  /* 0x0000000e081c723c */ /* 0x000fe2000000181c */
[----:B------:R-:W-:Y:S01]  /*12300*/  IMAD.MOV.U32 R176, RZ, RZ, R175 ;  /* 0x000000ffffb07224 */ /* 0x000fe200078e00af */
[----:B------:R-:W-:Y:S01]  /*12310*/  MOV R175, R170 ;  /* 0x000000aa00af7202 */ /* 0x000fe20000000f00 */
[----:B------:R-:W-:Y:S01]  /*12320*/  IMAD.MOV.U32 R170, RZ, RZ, R171 ;  /* 0x000000ffffaa7224 */ /* 0x000fe200078e00ab */
[----:B------:R-:W2:Y:S01]  /*12330*/  LDSM.16.MT88.4 R148, [R227+0x3100] ;  /* 0x00310000e394783b */ /* 0x000ea20000004200 */
[----:B------:R-:W-:Y:S01]  /*12340*/  IMAD.MOV.U32 R171, RZ, RZ, R163 ;  /* 0x000000ffffab7224 */ /* 0x000fe200078e00a3 */
[----:B------:R-:W-:Y:S01]  /*12350*/  MOV R163, R162 ;  /* 0x000000a200a37202 */ /* 0x000fe20000000f00 */
[----:B------:R-:W-:Y:S02]  /*12360*/  IMAD.MOV.U32 R162, RZ, RZ, R161 ;  /* 0x000000ffffa27224 */ /* 0x000fe400078e00a1 */
[----:B------:R-:W-:Y:S01]  /*12370*/  IMAD.MOV.U32 R161, RZ, RZ, R160 ;  /* 0x000000ffffa17224 */ /* 0x000fe200078e00a0 */
[----:B------:R-:W-:Y:S01]  /*12380*/  MOV R160, R159 ;  /* 0x0000009f00a07202 */ /* 0x000fe20000000f00 */
[----:B------:R-:W-:-:S02]  /*12390*/  FFMA.FTZ R6, R76, c[0x0][0x2d0], -R0 ;  /* 0x0000b4004c067a23 */ /* 0x000fc40000010800 */
[--C-:B------:R-:W-:Y:S02]  /*123a0*/  FFMA.FTZ R12, R77, c[0x0][0x2d0], -R0.reuse ;  /* 0x0000b4004d0c7a23 */ /* 0x100fe40000010800 */
[--C-:B------:R-:W-:Y:S02]  /*123b0*/  FFMA.FTZ R4, R78, c[0x0][0x2d0], -R0.reuse ;  /* 0x0000b4004e047a23 */ /* 0x100fe40000010800 */
[----:B------:R-:W-:Y:S02]  /*123c0*/  FFMA.FTZ R13, R79, c[0x0][0x2d0], -R0 ;  /* 0x0000b4004f0d7a23 */ /* 0x000fe40000010800 */
[----:B------:R-:W-:Y:S01]  /*123d0*/  FADD.FTZ R0, R182, R179 ;  /* 0x000000b3b6007221 */ /* 0x000fe20000010000 */
[----:B------:R-:W-:Y:S01]  /*123e0*/  MOV R86, R171 ;  /* 0x000000ab00567202 */ /* 0x000fe20000000f00 */
[----:B------:R-:W-:Y:S02]  /*123f0*/  FFMA.FTZ R5, R119, c[0x0][0x2d0], -R7 ;  /* 0x0000b40077057a23 */ /* 0x000fe40000010807 */
[----:B------:R-:W-:-:S02]  /*12400*/  IMAD.MOV.U32 R182, RZ, RZ, R174 ;  /* 0x000000ffffb67224 */ /* 0x000fc400078e00ae */
[----:B------:R-:W-:Y:S02]  /*12410*/  IMAD.MOV.U32 R174, RZ, RZ, R176 ;  /* 0x000000ffffae7224 */ /* 0x000fe400078e00b0 */
[----:B-1----:R-:W-:Y:S02]  /*12420*/  FFMA.FTZ R3, R228, c[0x0][0x2d0], -R7 ;  /* 0x0000b400e4037a23 */ /* 0x002fe40000010807 */
[----:B------:R-:W-:Y:S01]  /*12430*/  FADD.FTZ R20, R181, R180 ;  /* 0x000000b4b5147221 */ /* 0x000fe20000010000 */
[----:B------:R-:W-:Y:S01]  /*12440*/  HMMA.16816.F32 R32, R8, R16, R32 ;  /* 0x000000100820723c */ /* 0x000fe20000001820 */
[----:B------:R-:W-:Y:S01]  /*12450*/  FADD.FTZ R21, R243, R183 ;  /* 0x000000b7f3157221 */ /* 0x000fe20000010000 */
[----:B------:R1:W-:Y:S01]  /*12460*/  MUFU.EX2 R15, R5 ;  /* 0x00000005000f7308 */ /* 0x0003e20000000800 */
[----:B------:R-:W-:Y:S01]  /*12470*/  IMAD.MOV.U32 R82, RZ, RZ, R160 ;  /* 0x000000ffff527224 */ /* 0x000fe200078e00a0 */
[----:B------:R-:W-:Y:S01]  /*12480*/  MOV R183, R173 ;  /* 0x000000ad00b77202 */ /* 0x000fe20000000f00 */
[----:B------:R-:W-:-:S02]  /*12490*/  IMAD.MOV.U32 R76, RZ, RZ, R156 ;  /* 0x000000ffff4c7224 */ /* 0x000fc400078e009c */
[----:B------:R-:W-:Y:S01]  /*124a0*/  FADD.FTZ R22, R252, R249 ;  /* 0x000000f9fc167221 */ /* 0x000fe20000010000 */
[----:B------:R-:W-:Y:S01]  /*124b0*/  HMMA.16816.F32 R36, R8, R18, R36 ;  /* 0x000000120824723c */ /* 0x000fe20000001824 */
[----:B------:R-:W-:Y:S01]  /*124c0*/  IMAD.MOV.U32 R77, RZ, RZ, R170 ;  /* 0x000000ffff4d7224 */ /* 0x000fe200078e00aa */
[----:B------:R2:W-:Y:S01]  /*124d0*/  MUFU.EX2 R11, R4 ;  /* 0x00000004000b7308 */ /* 0x0005e20000000800 */
[----:B------:R-:W-:Y:S01]  /*124e0*/  IMAD.MOV.U32 R159, RZ, RZ, R229 ;  /* 0x000000ffff9f7224 */ /* 0x000fe200078e00e5 */
[----:B------:R-:W-:Y:S01]  /*124f0*/  MOV R87, R175 ;  /* 0x000000af00577202 */ /* 0x000fe20000000f00 */
[----:B------:R-:W-:Y:S02]  /*12500*/  IMAD.MOV.U32 R152, RZ, RZ, R234 ;  /* 0x000000ffff987224 */ /* 0x000fe400078e00ea */
[----:B-1----:R-:W-:-:S03]  /*12510*/  FADD.FTZ R5, R174, R0 ;  /* 0x00000000ae057221 */ /* 0x002fc60000010000 */
[----:B------:R1:W-:Y:S01]  /*12520*/  MUFU.EX2 R23, R3 ;  /* 0x0000000300177308 */ /* 0x0003e20000000800 */
[----:B------:R-:W-:Y:S02]  /*12530*/  FADD.FTZ R0, R76, R22 ;  /* 0x000000164c007221 */ /* 0x000fe40000010000 */
[----:B------:R-:W-:Y:S01]  /*12540*/  FFMA.FTZ R7, R83, c[0x0][0x2d0], -R7 ;  /* 0x0000b40053077a23 */ /* 0x000fe20000010807 */
[----:B------:R-:W-:Y:S01]  /*12550*/  MOV R81, R161 ;  /* 0x000000a100517202 */ /* 0x000fe20000000f00 */
[----:B------:R-:W-:-:S03]  /*12560*/  IMAD.MOV.U32 R169, RZ, RZ, R163 ;  /* 0x000000ffffa97224 */ /* 0x000fc600078e00a3 */
[----:B------:R3:W3:Y:S01]  /*12570*/  MUFU.EX2 R9, R6 ;  /* 0x0000000600097308 */ /* 0x0006e20000000800 */
[----:B--2---:R-:W-:Y:S02]  /*12580*/  FADD.FTZ R4, R86, R20 ;  /* 0x0000001456047221 */ /* 0x004fe40000010000 */
[----:B------:R-:W-:Y:S01]  /*12590*/  IMAD.MOV.U32 R80, RZ, RZ, R162 ;  /* 0x000000ffff507224 */ /* 0x000fe200078e00a2 */
[----:B------:R-:W-:Y:S01]  /*125a0*/  MOV R78, R177 ;  /* 0x000000b1004e7202 */ /* 0x000fe20000000f00 */
[----:B------:R-:W-:Y:S01]  /*125b0*/  FADD.FTZ R5, R77, R5 ;  /* 0x000000054d057221 */ /* 0x000fe20000010000 */
[----:B------:R-:W-:Y:S01]  /*125c0*/  MOV R170, R158 ;  /* 0x0000009e00aa7202 */ /* 0x000fe20000000f00 */
[----:B------:R-:W-:Y:S02]  /*125d0*/  IMAD.MOV.U32 R79, RZ, RZ, R178 ;  /* 0x000000ffff4f7224 */ /* 0x000fe400078e00b2 */
[----:B------:R-:W-:Y:S02]  /*125e0*/  IMAD.MOV.U32 R171, RZ, RZ, R157 ;  /* 0x000000ffffab7224 */ /* 0x000fe400078e009d */
[----:B------:R-:W-:Y:S01]  /*125f0*/  IMAD.MOV.U32 R243, RZ, RZ, R172 ;  /* 0x000000fffff37224 */ /* 0x000fe200078e00ac */
[----:B------:R-:W2:Y:S01]  /*12600*/  MUFU.EX2 R10, R12 ;  /* 0x0000000c000a7308 */ /* 0x000ea20000000800 */
[----:B-1----:R-:W-:Y:S01]  /*12610*/  FADD.FTZ R3, R82, R21 ;  /* 0x0000001552037221 */ /* 0x002fe20000010000 */
[----:B------:R-:W1:Y:S01]  /*12620*/  LDSM.16.MT88.4 R16, [R226+0x3100] ;  /* 0x00310000e210783b */ /* 0x000e620000004200 */
[----:B------:R-:W-:-:S02]  /*12630*/  FADD.FTZ R4, R183, R4 ;  /* 0x00000004b7047221 */ /* 0x000fc40000010000 */
[----:B------:R-:W-:Y:S01]  /*12640*/  IMAD.MOV.U32 R83, RZ, RZ, R159 ;  /* 0x000000ffff537224 */ /* 0x000fe200078e009f */
[----:B------:R4:W5:Y:S01]  /*12650*/  LDL.LU R234, [R1+0x64] ;  /* 0x0000640001ea7983 */ /* 0x0009620000300800 */
[----:B---3--:R-:W-:Y:S02]  /*12660*/  FADD.FTZ R6, R154, R3 ;  /* 0x000000039a067221 */ /* 0x008fe40000010000 */
[----:B------:R-:W-:Y:S01]  /*12670*/  FADD.FTZ R3, R152, R0 ;  /* 0x0000000098037221 */ /* 0x000fe20000010000 */
[----:B------:R3:W1:Y:S01]  /*12680*/  MUFU.EX2 R14, R7 ;  /* 0x00000007000e7308 */ /* 0x0006620000000800 */
[----:B------:R-:W-:Y:S01]  /*12690*/  FADD.FTZ R0, R87, R5 ;  /* 0x0000000557007221 */ /* 0x000fe20000010000 */
[----:B------:R-:W-:Y:S01]  /*126a0*/  MOV R76, R79 ;  /* 0x0000004f004c7202 */ /* 0x000fe20000000f00 */
[----:B------:R-:W-:Y:S01]  /*126b0*/  FADD.FTZ R5, R244, R4 ;  /* 0x00000004f4057221 */ /* 0x000fe20000010000 */
[----:B------:R4:W5:Y:S01]  /*126c0*/  LDL.LU R233, [R1+0x60] ;  /* 0x0000600001e97983 */ /* 0x0009620000300800 */
[----:B------:R-:W-:-:S02]  /*126d0*/  IMAD.MOV.U32 R82, RZ, RZ, R83 ;  /* 0x000000ffff527224 */ /* 0x000fc400078e0053 */
[----:B------:R-:W-:Y:S02]  /*126e0*/  FADD.FTZ R4, R169, R6 ;  /* 0x00000006a9047221 */ /* 0x000fe40000010000 */
[----:B------:R-:W-:Y:S02]  /*126f0*/  FADD.FTZ R3, R80, R3 ;  /* 0x0000000350037221 */ /* 0x000fe40000010000 */
[----:B------:R-:W-:Y:S02]  /*12700*/  FADD.FTZ R0, R81, R0 ;  /* 0x0000000051007221 */ /* 0x000fe40000010000 */
[----:B------:R-:W-:Y:S01]  /*12710*/  IMAD.MOV.U32 R77, RZ, RZ, R182 ;  /* 0x000000ffff4d7224 */ /* 0x000fe200078e00b6 */
[----:B------:R-:W-:Y:S01]  /*12720*/  MOV R79, R155 ;  /* 0x0000009b004f7202 */ /* 0x000fe20000000f00 */
[----:B------:R-:W-:Y:S01]  /*12730*/  FADD.FTZ R8, R247, R5 ;  /* 0x00000005f7087221 */ /* 0x000fe20000010000 */
[----:B------:R-:W1:Y:S01]  /*12740*/  MUFU.EX2 R13, R13 ;  /* 0x0000000d000d7308 */ /* 0x000e620000000800 */
[----:B------:R-:W-:Y:S01]  /*12750*/  IMAD.MOV.U32 R83, RZ, RZ, R78 ;  /* 0x000000ffff537224 */ /* 0x000fe200078e004e */
[----:B------:R4:W5:Y:S01]  /*12760*/  LDL.LU R232, [R1+0x5c] ;  /* 0x00005c0001e87983 */ /* 0x0009620000300800 */
[----:B---3--:R-:W-:-:S02]  /*12770*/  FADD.FTZ R7, R82, R4 ;  /* 0x0000000452077221 */ /* 0x008fc40000010000 */
[----:B------:R-:W-:Y:S01]  /*12780*/  FADD.FTZ R6, R170, R3 ;  /* 0x00000003aa067221 */ /* 0x000fe20000010000 */
[----:B------:R4:W5:Y:S01]  /*12790*/  LDL.LU R231, [R1+0x58] ;  /* 0x0000580001e77983 */ /* 0x0009620000300800 */
[----:B------:R-:W-:Y:S02]  /*127a0*/  FADD.FTZ R5, R171, R0 ;  /* 0x00000000ab057221 */ /* 0x000fe40000010000 */
[----:B------:R-:W-:Y:S01]  /*127b0*/  FADD.FTZ R4, R250, R8 ;  /* 0x00000008fa047221 */ /* 0x000fe20000010000 */
[----:B------:R4:W5:Y:S01]  /*127c0*/  LDL.LU R230, [R1+0x54] ;  /* 0x0000540001e67983 */ /* 0x0009620000300800 */
[----:B------:R-:W-:Y:S02]  /*127d0*/  IMAD.MOV.U32 R78, RZ, RZ, R243 ;  /* 0x000000ffff4e7224 */ /* 0x000fe400078e00f3 */
[----:B------:R-:W-:Y:S01]  /*127e0*/  FADD.FTZ R3, R83, R7 ;  /* 0x0000000753037221 */ /* 0x000fe20000010000 */
[----:B------:R4:W5:Y:S01]  /*127f0*/  LDL.LU R229, [R1+0x50] ;  /* 0x0000500001e57983 */ /* 0x0009620000300800 */
[----:B------:R-:W-:-:S02]  /*12800*/  FADD.FTZ R0, R76, R6 ;  /* 0x000000064c007221 */ /* 0x000fc40000010000 */
[----:B------:R-:W-:Y:S01]  /*12810*/  IMAD.MOV.U32 R243, RZ, RZ, R153 ;  /* 0x000000fffff37224 */ /* 0x000fe200078e0099 */
[----:B------:R4:W5:Y:S01]  /*12820*/  LDL.LU R228, [R1+0x4c] ;  /* 0x00004c0001e47983 */ /* 0x0009620000300800 */
[----:B------:R-:W-:Y:S02]  /*12830*/  FADD.FTZ R6, R77, R5 ;  /* 0x000000054d067221 */ /* 0x000fe40000010000 */
[----:B------:R-:W-:Y:S01]  /*12840*/  FADD.FTZ R4, R246, R4 ;  /* 0x00000004f6047221 */ /* 0x000fe20000010000 */
[----:B------:R4:W5:Y:S01]  /*12850*/  LDL.LU R119, [R1+0x48] ;  /* 0x0000480001777983 */ /* 0x0009620000300800 */
        /* <DEDUP_REMOVED lines=71> */
[----:B--2---:R-:W-:Y:S02]  /*12cd0*/  FADD.FTZ R3, R10, R0 ;  /* 0x000000000a037221 */ /* 0x004fe40000010000 */
[----:B------:R-:W-:Y:S02]  /*12ce0*/  FADD.FTZ R0, R57, R5 ;  /* 0x0000000539007221 */ /* 0x000fe40000010000 */
[----:B------:R-:W-:Y:S02]  /*12cf0*/  FADD.FTZ R6, R27, R6 ;  /* 0x000000061b067221 */ /* 0x000fe40000010000 */
[----:B------:R-:W-:-:S02]  /*12d00*/  FADD.FTZ R5, R15, R4 ;  /* 0x000000040f057221 */ /* 0x000fc40000010000 */
[----:B------:R-:W-:Y:S02]  /*12d10*/  FADD.FTZ R4, R11, R3 ;  /* 0x000000030b047221 */ /* 0x000fe40000010000 */
[----:B------:R-:W-:Y:S02]  /*12d20*/  FADD.FTZ R3, R56, R0 ;  /* 0x0000000038037221 */ /* 0x000fe40000010000 */
[----:B------:R-:W-:Y:S02]  /*12d30*/  FADD.FTZ R0, R26, R6 ;  /* 0x000000061a007221 */ /* 0x000fe40000010000 */
[----:B-1----:R-:W-:Y:S02]  /*12d40*/  FADD.FTZ R5, R14, R5 ;  /* 0x000000050e057221 */ /* 0x002fe40000010000 */
[----:B------:R-:W-:Y:S02]  /*12d50*/  FADD.FTZ R4, R13, R4 ;  /* 0x000000040d047221 */ /* 0x000fe40000010000 */
[----:B------:R-:W-:-:S02]  /*12d60*/  FADD.FTZ R0, R25, R0 ;  /* 0x0000000019007221 */ /* 0x000fc40000010000 */
        /* <DEDUP_REMOVED lines=15> */
[C---:B------:R-:W-:Y:S08]  /*12e60*/  HMMA.16816.F32 R140, R176.reuse, R148, R140 ;  /* 0x00000094b08c723c */ /* 0x040ff0000000188c */
        /* <DEDUP_REMOVED lines=14> */
[----:B----4-:R-:W2:Y:S04]  /*12f50*/  LDL.LU R243, [R1] ;  /* 0x0000000001f37983 */ /* 0x010ea80000300800 */
[----:B------:R-:W3:Y:S04]  /*12f60*/  LDL.LU.64 R76, [R1+0x8] ;  /* 0x00000800014c7983 */ /* 0x000ee80000300a00 */
[----:B------:R-:W4:Y:S01]  /*12f70*/  LDL.LU.64 R78, [R1+0x10] ;  /* 0x00001000014e7983 */ /* 0x000f220000300a00 */
[----:B------:R-:W-:Y:S01]  /*12f80*/  IMAD.MOV.U32 R116, RZ, RZ, R70 ;  /* 0x000000ffff747224 */ /* 0x000fe200078e0046 */
[----:B------:R-:W-:Y:S01]  /*12f90*/  MOV R118, R2 ;  /* 0x0000000200767202 */ /* 0x000fe20000000f00 */
[----:B------:R-:W-:Y:S01]  /*12fa0*/  IMAD.MOV.U32 R3, RZ, RZ, R71 ;  /* 0x000000ffff037224 */ /* 0x000fe200078e0047 */
[----:B------:R-:W-:Y:S01]  /*12fb0*/  ULDC UR4, c[0x0][0x208] ;  /* 0x0000820000047ab9 */ /* 0x000fe20000000800 */
[----:B------:R-:W-:Y:S01]  /*12fc0*/  IMAD.MOV.U32 R117, RZ, RZ, R68 ;  /* 0x000000ffff757224 */ /* 0x000fe200078e0044 */
[----:B------:R-:W-:-:S02]  /*12fd0*/  USHF.L.U32 UR4, UR4, 0x5, URZ ;  /* 0x0000000504047899 */ /* 0x000fc4000800063f */
[----:B------:R-:W-:Y:S01]  /*12fe0*/  ULDC.64 UR6, c[0x0][0x118] ;  /* 0x0000460000067ab9 */ /* 0x000fe20000000a00 */
[----:B--2---:R-:W-:Y:S02]  /*12ff0*/  IADD3 R242, R243, -0x2, RZ ;  /* 0xfffffffef3f27810 */ /* 0x004fe40007ffe0ff */
[----:B---3--:R-:W-:Y:S02]  /*13000*/  MOV R5, R77 ;  /* 0x0000004d00057202 */ /* 0x008fe40000000f00 */
[----:B----4-:R-:W-:-:S05]  /*13010*/  MOV R4, R78 ;  /* 0x0000004e00047202 */ /* 0x010fca0000000f00 */
[----:B------:R1:W-:Y:S02]  /*13020*/  STL.64 [R1+0x30], R4 ;  /* 0x0000300401007387 */ /* 0x0003e40000100a00 */
.L_x_130:
[----:B--2---:R-:W2:Y:S01]  /*13030*/  LDL.64 R72, [R1+0x30] ;  /* 0x0000300001487983 */ /* 0x004ea20000100a00 */
[----:B------:R-:W-:Y:S04]  /*13040*/  DEPBAR.LE SB0, 0x0 ;  /* 0x000080000000791a */ /* 0x000fe80000000000 */
[----:B------:R-:W-:Y:S01]  /*13050*/  SHF.R.S32.HI R0, RZ, 0x1f, R242 ;  /* 0x0000001fff007819 */ /* 0x000fe200000114f2 */
[----:B------:R-:W-:Y:S01]  /*13060*/  BAR.SYNC.DEFER_BLOCKING 0x0 ;  /* 0x0000000000007b1d */ /* 0x000fe20000010000 */
[----:B------:R-:W-:Y:S01]  /*13070*/  IMAD.WIDE.U32 R84, R242, c[0x0][0x208], RZ ;  /* 0x00008200f2547a25 */ /* 0x000fe200078e00ff */
[----:B------:R-:W-:Y:S02]  /*13080*/  MOV R104, 0x5 ;  /* 0x0000000500687802 */ /* 0x000fe40000000f00 */
[----:B------:R-:W-:Y:S01]  /*13090*/  MOV R2, c[0x0][0x208] ;  /* 0x0000820000027a02 */ /* 0x000fe20000000f00 */
[----:B------:R-:W-:Y:S03]  /*130a0*/  IMAD R0, R0, c[0x0][0x208], RZ ;  /* 0x0000820000007a24 */ /* 0x000fe600078e02ff */
[----:B------:R-:W-:Y:S01]  /*130b0*/  SHF.L.U64.HI R2, R2, R104, c[0x0][0x20c] ;  /* 0x0000830002027619 */ /* 0x000fe20000010268 */
[----:B------:R-:W-:Y:S01]  /*130c0*/  IMAD R0, R242, c[0x0][0x20c], R0 ;  /* 0x00008300f2007a24 */ /* 0x000fe200078e0200 */
[----:B-----5:R-:W-:Y:S04]  /*130d0*/  STL [R1+0x48], R230 ;  /* 0x000048e601007387 */ /* 0x020fe80000100800 */
[----:B------:R-:W-:Y:S01]  /*130e0*/  IADD3 R0, R85, R0, RZ ;  /* 0x0000000055007210 */ /* 0x000fe20007ffe0ff */
[----:B------:R-:W-:Y:S04]  /*130f0*/  STL [R1+0x4c], R119 ;  /* 0x00004c7701007387 */ /* 0x000fe80000100800 */
        /* <DEDUP_REMOVED lines=34> */
[-C--:B------:R-:W-:Y:S02]  /*13320*/  IADD3.X R89, R91, R2.reuse, RZ, P0, !PT ;  /* 0x000000025b597210 */ /* 0x080fe400007fe4ff */
[----:B------:R-:W-:Y:S02]  /*13330*/  IADD3 R94, P1, R88, UR4, RZ ;  /* 0x00000004585e7c10 */ /* 0x000fe4000ff3e0ff */
[C---:B------:R-:W-:Y:S01]  /*13340*/  HMMA.16816.F32 R16, R112.reuse, R18, RZ ;  /* 0x000000127010723c */ /* 0x040fe200000018ff */
[----:B------:R1:W-:Y:S03]  /*13350*/  LDGSTS.E.BYPASS.LTC128B.128 [R241+0x900], [R88.64], !P3 ;  /* 0x0090000058f17fae */ /* 0x0003e6000d901d46 */
[-C--:B------:R-:W-:Y:S02]  /*13360*/  IADD3.X R95, R89, R2.reuse, RZ, P1, !PT ;  /* 0x00000002595f7210 */ /* 0x080fe40000ffe4ff */
[----:B------:R-:W-:Y:S02]  /*13370*/  IADD3 R92, P0, R94, UR4, RZ ;  /* 0x000000045e5c7c10 */ /* 0x000fe4000ff1e0ff */
[-C--:B------:R-:W-:Y:S01]  /*13380*/  HMMA.16816.F32 R20, R112, R32.reuse, RZ ;  /* 0x000000207014723c */ /* 0x080fe200000018ff */
        /* <DEDUP_REMOVED lines=9> */
[-C--:B------:R-:W-:Y:S04]  /*13420*/  IADD3.X R103, R101, R2.reuse, RZ, P0, !PT ;  /* 0x0000000265677210 */ /* 0x080fe800007fe4ff */
[C---:B------:R-:W-:Y:S01]  /*13430*/  HMMA.16816.F32 R32, R112.reuse, R34, RZ ;  /* 0x000000227020723c */ /* 0x040fe200000018ff */
[----:B------:R4:W-:Y:S07]  /*13440*/  LDGSTS.E.BYPASS.LTC128B.128 [R241+0x2900], [R102.64], !P3 ;  /* 0x0290000066f17fae */ /* 0x0009ee000d901d46 */
[-C--:B------:R-:W-:Y:S08]  /*13450*/  HMMA.16816.F32 R36, R112, R48.reuse, RZ ;  /* 0x000000307024723c */ /* 0x080ff000000018ff */
[C---:B------:R-:W-:Y:S04]  /*13460*/  HMMA.16816.F32 R40, R108.reuse, R48, RZ ;  /* 0x000000306c28723c */ /* 0x040fe800000018ff */
[----:B---3--:R-:W-:Y:S04]  /*13470*/  IADD3 R100, P0, R102, UR4, RZ ;  /* 0x0000000466647c10 */ /* 0x008fe8000ff1e0ff */
[-C--:B------:R-:W-:Y:S01]  /*13480*/  HMMA.16816.F32 R44, R108, R50.reuse, RZ ;  /* 0x000000326c2c723c */ /* 0x080fe200000018ff */
[----:B------:R-:W-:Y:S02]  /*13490*/  IADD3.X R101, R103, R2, RZ, P0, !PT ;  /* 0x0000000267657210 */ /* 0x000fe400007fe4ff */
        /* <DEDUP_REMOVED lines=496> */
[----:B--2---:R-:W-:Y:S04]  /*153a0*/  MOV R39, 0x5 ;  /* 0x0000000500277802 */ /* 0x004fe80000000f00 */
        /* <DEDUP_REMOVED lines=118> */
[----:B------:R-:W-:Y:S01]  /*15b10*/  @P0 SHF.L.U64.HI R14, R38, R39, c[0x0][0x1e4] ;  /* 0x00007900260e0619 */ /* 0x000fe20000010227 */
        /* <DEDUP_REMOVED lines=13> */
[C---:B-1----:R-:W-:Y:S04]  /*15bf0*/  @P0 IADD3 R8, P4, R15.reuse, R4, RZ ;  /* 0x000000040f080210 */ /* 0x042fe80007f9e0ff */
[C---:B------:R-:W-:Y:S02]  /*15c00*/  @P0 IADD3.X R9, R14.reuse, R5, RZ, P4, !PT ;  /* 0x000000050e090210 */ /* 0x040fe400027fe4ff */
[----:B------:R-:W-:Y:S03]  /*15c10*/  @P0 IADD3 R12, P2, R15, R8, RZ ;  /* 0x000000080f0c0210 */ /* 0x000fe60007f5e0ff */
[----:B------:R1:W-:Y:S01]  /*15c20*/  @P0 LDGSTS.E.BYPASS.LTC128B.128 [R241+0x4100], [R8.64], !P3 ;  /* 0x0410000008f10fae */ /* 0x0003e2000d901d46 */
[C---:B------:R-:W-:Y:S01]  /*15c30*/  @P0 IADD3.X R13, R14.reuse, R9, RZ, P2, !PT ;  /* 0x000000090e0d0210 */ /* 0x040fe200017fe4ff */
[--C-:B---3--:R-:W-:Y:S01]  /*15c40*/  FFMA.FTZ R4, R29, c[0x0][0x2d0], -R106.reuse ;  /* 0x0000b4001d047a23 */ /* 0x108fe2000001086a */
[----:B------:R-:W-:Y:S01]  /*15c50*/  @P0 IADD3 R10, P1, R15, R12, RZ ;  /* 0x0000000c0f0a0210 */ /* 0x000fe20007f3e0ff */
[----:B------:R-:W-:Y:S02]  /*15c60*/  FMUL.FTZ R29, R69, R145 ;  /* 0x00000091451d7220 */ /* 0x000fe40000410000 */
[----:B------:R3:W2:Y:S01]  /*15c70*/  MUFU.EX2 R33, R4 ;  /* 0x0000000400217308 */ /* 0x0006a20000000800 */
[C---:B------:R-:W-:Y:S01]  /*15c80*/  @P0 IADD3.X R11, R14.reuse, R13, RZ, P1, !PT ;  /* 0x0000000d0e0b0210 */ /* 0x040fe20000ffe4ff */
[----:B------:R2:W-:Y:S01]  /*15c90*/  @P0 LDGSTS.E.BYPASS.LTC128B.128 [R241+0x4900], [R12.64], !P3 ;  /* 0x049000000cf10fae */ /* 0x0005e2000d901d46 */
[C---:B----4-:R-:W-:Y:S04]  /*15ca0*/  @P0 IADD3 R6, P4, R15.reuse, R10, RZ ;  /* 0x0000000a0f060210 */ /* 0x050fe80007f9e0ff */
[----:B------:R-:W-:Y:S03]  /*15cb0*/  @P0 IADD3.X R7, R14, R11, RZ, P4, !PT ;  /* 0x0000000b0e070210 */ /* 0x000fe600027fe4ff */
[----:B------:R4:W-:Y:S08]  /*15cc0*/  @P0 LDGSTS.E.BYPASS.LTC128B.128 [R241+0x5100], [R10.64], !P3 ;  /* 0x051000000af10fae */ /* 0x0009f0000d901d46 */
[----:B------:R4:W-:Y:S01]  /*15cd0*/  @P0 LDGSTS.E.BYPASS.LTC128B.128 [R241+0x5900], [R6.64], !P3 ;  /* 0x0590000006f10fae */ /* 0x0009e2000d901d46 */
[----:B-1----:R-:W-:Y:S02]  /*15ce0*/  FFMA.FTZ R9, R26, c[0x0][0x2d0], -R3 ;  /* 0x0000b4001a097a23 */ /* 0x002fe40000010803 */
[----:B------:R-:W-:Y:S01]  /*15cf0*/  FMUL.FTZ R26, R0, R142 ;  /* 0x0000008e001a7220 */ /* 0x000fe20000410000 */
[C---:B---3--:R-:W-:Y:S01]  /*15d00*/  @P0 IADD3 R4, P2, R15.reuse, R6, RZ ;  /* 0x000000060f040210 */ /* 0x048fe20007f5e0ff */
        /* <DEDUP_REMOVED lines=650> */
.L_x_129:
[----:B--2-4-:R-:W2:Y:S04]  /*185b0*/  LDL.LU R0, [R1+0x18] ;  /* 0x0000180001007983 */ /* 0x014ea80000300800 */
        /* <DEDUP_REMOVED lines=120> */
.L_x_99:
[----:B------:R-:W1:Y:S01]  /*18d40*/  S2R R55, SR_CTAID.Y ;  /* 0x0000000000377919 */ /* 0x000e620000002600 */
[----:B------:R-:W-:Y:S01]  /*18d50*/  ULDC.64 UR4, c[0x0][0x118] ;  /* 0x0000460000047ab9 */ /* 0x000fe20000000a00 */
[----:B-1----:R-:W-:Y:S01]  /*18d60*/  SHF.R.S32.HI R42, RZ, 0x1f, R55 ;  /* 0x0000001fff2a7819 */ /* 0x002fe20000011437 */
[----:B------:R-:W-:Y:S05]  /*18d70*/  @P4 BRA `(.L_x_131) ;  /* 0x0000131000004947 */ /* 0x000fea0003800000 */
[----:B------:R-:W2:Y:S01]  /*18d80*/  LDL R43, [R1+0x28] ;  /* 0x00002800012b7983 */ /* 0x000ea20000100800 */
[----:B------:R-:W-:Y:S01]  /*18d90*/  IMAD.MOV.U32 R6, RZ, RZ, -0x10 ;  /* 0xfffffff0ff067424 */ /* 0x000fe200078e00ff */
[----:B------:R-:W-:Y:S02]  /*18da0*/  F2FP.PACK_AB R5, R125, R124 ;  /* 0x0000007c7d05723e */ /* 0x000fe400000000ff */
[----:B------:R-:W1:Y:S01]  /*18db0*/  S2R R40, SR_TID.X ;  /* 0x0000000000287919 */ /* 0x000e620000002100 */
        /* <DEDUP_REMOVED lines=12> */
[----:B-1----:R-:W-:Y:S02]  /*18e80*/  SHF.R.S32.HI R41, RZ, 0x1f, R40 ;  /* 0x0000001fff297819 */ /* 0x002fe40000011428 */
[----:B------:R-:W-:-:S02]  /*18e90*/  F2FP.PACK_AB R142, R143, R142 ;  /* 0x0000008e8f8e723e */ /* 0x000fc400000000ff */
[CC--:B------:R-:W-:Y:S02]  /*18ea0*/  LEA.HI R2, R41.reuse, R40.reuse, RZ, 0x2 ;  /* 0x0000002829027211 */ /* 0x0c0fe400078f10ff */
[----:B------:R-:W-:Y:S02]  /*18eb0*/  LEA.HI R35, R41, R40, RZ, 0x5 ;  /* 0x0000002829237211 */ /* 0x000fe400078f28ff */
[--C-:B------:R-:W-:Y:S02]  /*18ec0*/  SHF.R.S32.HI R3, RZ, 0x2, R2.reuse ;  /* 0x00000002ff037819 */ /* 0x100fe40000011402 */
[----:B------:R-:W-:Y:S02]  /*18ed0*/  SHF.R.S32.HI R0, RZ, 0x1f, R2 ;  /* 0x0000001fff007819 */ /* 0x000fe40000011402 */
[----:B------:R-:W-:Y:S02]  /*18ee0*/  SHF.R.S32.HI R34, RZ, 0x5, R35 ;  /* 0x00000005ff227819 */ /* 0x000fe40000011423 */
[----:B------:R-:W-:-:S02]  /*18ef0*/  LEA.HI R0, R0, R3, RZ, 0x3 ;  /* 0x0000000300007211 */ /* 0x000fc400078f18ff */
[----:B------:R-:W-:Y:S02]  /*18f00*/  F2FP.PACK_AB R30, R30, R144 ;  /* 0x000000901e1e723e */ /* 0x000fe400000000ff */
[----:B------:R-:W-:Y:S02]  /*18f10*/  LOP3.LUT R0, R0, 0xfffffff8, RZ, 0xc0, !PT ;  /* 0xfffffff800007812 */ /* 0x000fe400078ec0ff */
[----:B------:R-:W-:Y:S02]  /*18f20*/  F2FP.PACK_AB R146, R147, R146 ;  /* 0x000000929392723e */ /* 0x000fe400000000ff */
[----:B------:R-:W-:Y:S01]  /*18f30*/  F2FP.PACK_AB R23, R23, R152 ;  /* 0x000000981717723e */ /* 0x000fe200000000ff */
[----:B------:R-:W-:Y:S01]  /*18f40*/  IMAD.IADD R3, R3, 0x1, -R0 ;  /* 0x0000000103037824 */ /* 0x000fe200078e0a00 */
[----:B------:R-:W-:Y:S02]  /*18f50*/  LOP3.LUT R0, R2, 0xfffffffc, RZ, 0xc0, !PT ;  /* 0xfffffffc02007812 */ /* 0x000fe400078ec0ff */
[----:B------:R-:W-:Y:S01]  /*18f60*/  F2FP.PACK_AB R22, R22, R154 ;  /* 0x0000009a1616723e */ /* 0x000fe200000000ff */
[----:B------:R-:W-:Y:S01]  /*18f70*/  IMAD.SHL.U32 R2, R3, 0x40, RZ ;  /* 0x0000004003027824 */ /* 0x000fe200078e00ff */
[----:B------:R-:W-:Y:S01]  /*18f80*/  F2FP.PACK_AB R19, R19, R164 ;  /* 0x000000a41313723e */ /* 0x000fe200000000ff */
[----:B------:R-:W-:Y:S01]  /*18f90*/  IMAD.IADD R26, R40, 0x1, -R0 ;  /* 0x00000001281a7824 */ /* 0x000fe200078e0a00 */
[----:B------:R-:W-:-:S02]  /*18fa0*/  F2FP.PACK_AB R14, R14, R166 ;  /* 0x000000a60e0e723e */ /* 0x000fc400000000ff */
[----:B------:R-:W-:Y:S01]  /*18fb0*/  LOP3.LUT R0, R2, 0x1c0, RZ, 0xc0, !PT ;  /* 0x000001c002007812 */ /* 0x000fe200078ec0ff */
[----:B------:R-:W-:Y:S01]  /*18fc0*/  IMAD R4, R34, 0x200, R26 ;  /* 0x0000020022047824 */ /* 0x000fe200078e021a */
[----:B------:R-:W-:Y:S02]  /*18fd0*/  F2FP.PACK_AB R21, R21, R156 ;  /* 0x0000009c1515723e */ /* 0x000fe400000000ff */
[----:B------:R-:W-:Y:S02]  /*18fe0*/  LEA.HI R2, R0, R0, RZ, 0x1d ;  /* 0x0000000000027211 */ /* 0x000fe400078fe8ff */
[----:B------:R-:W-:Y:S02]  /*18ff0*/  LOP3.LUT R0, R3, 0x1, RZ, 0xc0, !PT ;  /* 0x0000000103007812 */ /* 0x000fe400078ec0ff */
[----:B------:R-:W-:Y:S01]  /*19000*/  F2FP.PACK_AB R159, R159, R158 ;  /* 0x0000009e9f9f723e */ /* 0x000fe200000000ff */
[----:B------:R-:W-:Y:S01]  /*19010*/  IMAD.U32 R2, R4, 0x2, R2 ;  /* 0x0000000204027824 */ /* 0x000fe200078e0002 */
[----:B------:R-:W-:-:S02]  /*19020*/  ISETP.NE.U32.AND P0, PT, R0, 0x1, PT ;  /* 0x000000010000780c */ /* 0x000fc40003f05070 */
[----:B------:R-:W-:Y:S01]  /*19030*/  F2FP.PACK_AB R18, R18, R160 ;  /* 0x000000a01212723e */ /* 0x000fe200000000ff */
[----:B------:R-:W-:Y:S01]  /*19040*/  IMAD.SHL.U32 R2, R2, 0x2, RZ ;  /* 0x0000000202027824 */ /* 0x000fe200078e00ff */
[----:B------:R-:W-:Y:S01]  /*19050*/  BAR.SYNC.DEFER_BLOCKING 0x1, 0x80 ;  /* 0x0042000000007b1d */ /* 0x000fe20000010000 */
[----:B------:R-:W-:Y:S02]  /*19060*/  SEL R6, R6, 0x10, !P0 ;  /* 0x0000001006067807 */ /* 0x000fe40004000000 */
[----:B------:R-:W-:Y:S02]  /*19070*/  R2P PR, R3, 0x6 ;  /* 0x0000000603007804 */ /* 0x000fe40000000000 */
[C---:B------:R-:W-:Y:S01]  /*19080*/  IADD3 R4, R2.reuse, 0x80, RZ ;  /* 0x0000008002047810 */ /* 0x040fe20007ffe0ff */
[C---:B------:R-:W-:Y:S01]  /*19090*/  IMAD.IADD R3, R2.reuse, 0x1, R6 ;  /* 0x0000000102037824 */ /* 0x040fe200078e0206 */
[----:B------:R-:W-:Y:S02]  /*190a0*/  IADD3 R0, R2, 0xc0, RZ ;  /* 0x000000c002007810 */ /* 0x000fe40007ffe0ff */
[----:B------:R-:W-:-:S02]  /*190b0*/  F2FP.PACK_AB R20, R20, R162 ;  /* 0x000000a21414723e */ /* 0x000fc400000000ff */
[----:B------:R-:W-:Y:S02]  /*190c0*/  F2FP.PACK_AB R17, R17, R168 ;  /* 0x000000a81111723e */ /* 0x000fe400000000ff */
[----:B------:R-:W-:Y:S02]  /*190d0*/  F2FP.PACK_AB R16, R16, R170 ;  /* 0x000000aa1010723e */ /* 0x000fe400000000ff */
[----:B------:R-:W-:Y:S02]  /*190e0*/  F2FP.PACK_AB R12, R12, R180 ;  /* 0x000000b40c0c723e */ /* 0x000fe400000000ff */
[----:B------:R-:W-:Y:S02]  /*190f0*/  @P2 IADD3 R0, R4, -0x40, RZ ;  /* 0xffffffc004002810 */ /* 0x000fe40007ffe0ff */
[----:B------:R-:W-:Y:S02]  /*19100*/  F2FP.PACK_AB R11, R183, R182 ;  /* 0x000000b6b70b723e */ /* 0x000fe400000000ff */
[----:B------:R-:W-:-:S02]  /*19110*/  F2FP.PACK_AB R13, R173, R172 ;  /* 0x000000acad0d723e */ /* 0x000fc400000000ff */
[----:B------:R-:W-:Y:S01]  /*19120*/  F2FP.PACK_AB R15, R15, R174 ;  /* 0x000000ae0f0f723e */ /* 0x000fe200000000ff */
[----:B------:R1:W-:Y:S01]  /*19130*/  STS [R2+0x80], R5 ;  /* 0x0000800502007388 */ /* 0x0003e20000000800 */
[----:B------:R-:W-:Y:S02]  /*19140*/  F2FP.PACK_AB R10, R177, R176 ;  /* 0x000000b0b10a723e */ /* 0x000fe400000000ff */
[----:B------:R-:W-:Y:S01]  /*19150*/  F2FP.PACK_AB R9, R179, R178 ;  /* 0x000000b2b309723e */ /* 0x000fe200000000ff */
[----:B------:R-:W-:Y:S01]  /*19160*/  STS [R2+0x480], R25 ;  /* 0x0004801902007388 */ /* 0x000fe20000000800 */
[----:B------:R-:W-:-:S03]  /*19170*/  ISETP.NE.U32.AND P0, PT, RZ, c[0x0][0x500], PT ;  /* 0x00014000ff007a0c */ /* 0x000fc60003f05070 */
[----:B------:R3:W-:Y:S04]  /*19180*/  STS [R3+0x80], R8 ;  /* 0x0000800803007388 */ /* 0x0007e80000000800 */
[----:B------:R-:W-:Y:S04]  /*19190*/  STS [R3+0x480], R29 ;  /* 0x0004801d03007388 */ /* 0x000fe80000000800 */
[----:B------:R-:W-:Y:S04]  /*191a0*/  STS [R2+0x2080], R33 ;  /* 0x0020802102007388 */ /* 0x000fe80000000800 */
[----:B------:R4:W-:Y:S04]  /*191b0*/  STS [R2+0x2480], R122 ;  /* 0x0024807a02007388 */ /* 0x0009e80000000800 */
[----:B------:R-:W-:Y:S01]  /*191c0*/  STS [R3+0x2080], R32 ;  /* 0x0020802003007388 */ /* 0x000fe20000000800 */
[----:B-1----:R-:W-:-:S03]  /*191d0*/  IMAD.MOV.U32 R5, RZ, RZ, 0x20 ;  /* 0x00000020ff057424 */ /* 0x002fc600078e00ff */
[----:B------:R-:W-:Y:S02]  /*191e0*/  STS [R3+0x2480], R130 ;  /* 0x0024808203007388 */ /* 0x000fe40000000800 */
[----:B---3--:R-:W-:Y:S02]  /*191f0*/  SEL R8, R5, 0xffffffe0, !P1 ;  /* 0xffffffe005087807 */ /* 0x008fe40004800000 */
[----:B------:R-:W-:Y:S02]  /*19200*/  ISETP.NE.AND.EX P1, PT, RZ, c[0x0][0x504], PT, P0 ;  /* 0x00014100ff007a0c */ /* 0x000fe40003f25300 */
[----:B------:R-:W-:Y:S01]  /*19210*/  ISETP.NE.U32.AND P0, PT, RZ, c[0x0][0x508], PT ;  /* 0x00014200ff007a0c */ /* 0x000fe20003f05070 */
[----:B------:R-:W-:Y:S02]  /*19220*/  IMAD.IADD R5, R2, 0x1, R8 ;  /* 0x0000000102057824 */ /* 0x000fe400078e0208 */
[----:B------:R-:W-:Y:S01]  /*19230*/  IMAD.IADD R4, R8, 0x1, R3 ;  /* 0x0000000108047824 */ /* 0x000fe200078e0203 */
[----:B------:R-:W-:-:S02]  /*19240*/  ISETP.NE.AND.EX P0, PT, RZ, c[0x0][0x50c], PT, P0 ;  /* 0x00014300ff007a0c */ /* 0x000fc40003f05300 */
[----:B------:R-:W-:Y:S01]  /*19250*/  STS [R5+0x80], R28 ;  /* 0x0000801c05007388 */ /* 0x000fe20000000800 */
[----:B----4-:R-:W-:-:S03]  /*19260*/  IADD3 R2, R8, 0x400, R0 ;  /* 0x0000040008027810 */ /* 0x010fc60007ffe000 */
[----:B------:R-:W-:Y:S04]  /*19270*/  STS [R5+0x480], R27 ;  /* 0x0004801b05007388 */ /* 0x000fe80000000800 */
[----:B------:R1:W-:Y:S04]  /*19280*/  STS [R4+0x80], R7 ;  /* 0x0000800704007388 */ /* 0x0003e80000000800 */
[----:B------:R-:W-:Y:S04]  /*19290*/  STS [R4+0x480], R24 ;  /* 0x0004801804007388 */ /* 0x000fe80000000800 */
[----:B------:R-:W-:Y:S04]  /*192a0*/  STS [R5+0x2080], R31 ;  /* 0x0020801f05007388 */ /* 0x000fe80000000800 */
[----:B------:R-:W-:Y:S04]  /*192b0*/  STS [R5+0x2480], R142 ;  /* 0x0024808e05007388 */ /* 0x000fe80000000800 */
[----:B------:R-:W-:Y:S04]  /*192c0*/  STS [R4+0x2080], R30 ;  /* 0x0020801e04007388 */ /* 0x000fe80000000800 */
[----:B------:R-:W-:Y:S04]  /*192d0*/  STS [R4+0x2480], R146 ;  /* 0x0024809204007388 */ /* 0x000fe80000000800 */
[----:B------:R-:W-:Y:S01]  /*192e0*/  STS [R0], R23 ;  /* 0x0000001700007388 */ /* 0x000fe20000000800 */
[----:B-1----:R-:W-:-:S02]  /*192f0*/  IMAD.IADD R7, R6, 0x1, R2 ;  /* 0x0000000106077824 */ /* 0x002fc400078e0202 */
[----:B------:R-:W-:Y:S01]  /*19300*/  IMAD.IADD R2, R6, 0x1, R0 ;  /* 0x0000000106027824 */ /* 0x000fe200078e0200 */
[----:B------:R-:W-:Y:S03]  /*19310*/  STS [R0+0x400], R22 ;  /* 0x0004001600007388 */ /* 0x000fe60000000800 */
[C---:B------:R-:W-:Y:S01]  /*19320*/  IMAD.IADD R3, R8.reuse, 0x1, R2 ;  /* 0x0000000108037824 */ /* 0x040fe200078e0202 */
        /* <DEDUP_REMOVED lines=30> */
.L_x_132:
[----:B----4-:R-:W-:Y:S01]  /*19510*/  LOP3.LUT R0, R35, 0xffffffe0, RZ, 0xc0, !PT ;  /* 0xffffffe023007812 */ /* 0x010fe200078ec0ff */
[----:B------:R-:W-:Y:S01]  /*19520*/  IMAD.MOV.U32 R6, RZ, RZ, c[0x0][0x4e8] ;  /* 0x00013a00ff067624 */ /* 0x000fe200078e00ff */
[----:B------:R-:W-:Y:S01]  /*19530*/  SHF.R.S32.HI R5, RZ, 0x1f, R34 ;  /* 0x0000001fff057819 */ /* 0x000fe20000011422 */
[----:B------:R-:W1:Y:S01]  /*19540*/  S2R R24, SR_CTAID.X ;  /* 0x0000000000187919 */ /* 0x000e620000002500 */
[----:B------:R-:W-:Y:S01]  /*19550*/  LEA.HI R4, R26, R26, RZ, 0x1 ;  /* 0x0000001a1a047211 */ /* 0x000fe200078f08ff */
[----:B------:R-:W-:Y:S01]  /*19560*/  IMAD.IADD R0, R40, 0x1, -R0 ;  /* 0x0000000128007824 */ /* 0x000fe200078e0a00 */
[----:B------:R-:W-:Y:S01]  /*19570*/  LEA.HI R5, R5, R34, RZ, 0x2 ;  /* 0x0000002205057211 */ /* 0x000fe200078f10ff */
[----:B------:R-:W-:Y:S01]  /*19580*/  IMAD R13, R42, c[0x0][0x3e8], RZ ;  /* 0x0000fa002a0d7a24 */ /* 0x000fe200078e02ff */
[----:B------:R-:W-:-:S02]  /*19590*/  ISETP.NE.AND P2, PT, R6, 0x1, PT ;  /* 0x000000010600780c */ /* 0x000fc40003f45270 */
[----:B------:R-:W-:Y:S01]  /*195a0*/  SHF.R.S32.HI R8, RZ, 0x1f, R0 ;  /* 0x0000001fff087819 */ /* 0x000fe20000011400 */
[----:B------:R-:W-:Y:S01]  /*195b0*/  IMAD R13, R55, c[0x0][0x3ec], R13 ;  /* 0x0000fb00370d7a24 */ /* 0x000fe200078e020d */
[----:B------:R-:W-:Y:S01]  /*195c0*/  LOP3.LUT R6, R5, 0xffffffc, RZ, 0xc0, !PT ;  /* 0x0ffffffc05067812 */ /* 0x000fe200078ec0ff */
[C---:B------:R-:W-:Y:S01]  /*195d0*/  IMAD.SHL.U32 R5, R4.reuse, 0x20, RZ ;  /* 0x0000002004057824 */ /* 0x040fe200078e00ff */
[----:B------:R-:W-:Y:S02]  /*195e0*/  LOP3.LUT R7, R4, 0x1ffffffe, RZ, 0xc0, !PT ;  /* 0x1ffffffe04077812 */ /* 0x000fe400078ec0ff */
[----:B------:R-:W-:Y:S01]  /*195f0*/  LEA.HI R4, R8, R0, RZ, 0x2 ;  /* 0x0000000008047211 */ /* 0x000fe200078f10ff */
[----:B------:R-:W-:Y:S01]  /*19600*/  IMAD.IADD R6, R34, 0x1, -R6 ;  /* 0x0000000122067824 */ /* 0x000fe200078e0a06 */
[----:B------:R-:W-:Y:S01]  /*19610*/  LOP3.LUT R5, R5, 0xffffffc0, RZ, 0xc0, !PT ;  /* 0xffffffc005057812 */ /* 0x000fe200078ec0ff */
[----:B------:R-:W-:Y:S01]  /*19620*/  IMAD.IADD R7, R26, 0x1, -R7 ;  /* 0x000000011a077824 */ /* 0x000fe200078e0a07 */
[----:B------:R-:W-:-:S02]  /*19630*/  SHF.R.S32.HI R4, RZ, 0x2, R4 ;  /* 0x00000002ff047819 */ /* 0x000fc40000011404 */
[----:B------:R-:W-:Y:S01]  /*19640*/  LOP3.LUT P0, RZ, R0, 0x3, RZ, 0xc0, !PT ;  /* 0x0000000300ff7812 */ /* 0x000fe2000780c0ff */
[----:B------:R-:W-:Y:S01]  /*19650*/  IMAD R0, R3, c[0x0][0x3a0], RZ ;  /* 0x0000e80003007a24 */ /* 0x000fe200078e02ff */
[-C--:B------:R-:W-:Y:S01]  /*19660*/  LEA.HI R8, R41, R40.reuse, RZ, 0x3 ;  /* 0x0000002829087211 */ /* 0x080fe200078f18ff */
[----:B------:R-:W-:Y:S01]  /*19670*/  IMAD R7, R7, 0x8, R5 ;  /* 0x0000000807077824 */ /* 0x000fe200078e0205 */
[----:B------:R-:W-:Y:S01]  /*19680*/  SHF.R.S32.HI R12, RZ, 0x1f, R43 ;  /* 0x0000001fff0c7819 */ /* 0x000fe2000001142b */
[----:B------:R-:W-:Y:S01]  /*19690*/  IMAD R16, R6, 0x10, R4 ;  /* 0x0000001006107824 */ /* 0x000fe200078e0204 */
[----:B------:R-:W-:Y:S01]  /*196a0*/  SHF.R.S32.HI R21, RZ, 0x3, R8 ;  /* 0x00000003ff157819 */ /* 0x000fe20000011408 */
[----:B------:R-:W-:Y:S01]  /*196b0*/  IMAD.WIDE.U32 R4, R55, c[0x0][0x490], R2 ;  /* 0x0001240037047a25 */ /* 0x000fe200078e0002 */
[----:B------:R-:W-:Y:S02]  /*196c0*/  LOP3.LUT R8, R8, 0xfffffff8, RZ, 0xc0, !PT ;  /* 0xfffffff808087812 */ /* 0x000fe400078ec0ff */
[----:B------:R-:W-:Y:S01]  /*196d0*/  LEA.HI R23, R41, R40, RZ, 0x6 ;  /* 0x0000002829177211 */ /* 0x000fe200078f30ff */
[----:B------:R-:W-:-:S02]  /*196e0*/  IMAD R0, R2, c[0x0][0x3a4], R0 ;  /* 0x0000e90002007a24 */ /* 0x000fc400078e0200 */
[----:B------:R-:W-:Y:S02]  /*196f0*/  IMAD R6, R42, c[0x0][0x490], RZ ;  /* 0x000124002a067a24 */ /* 0x000fe400078e02ff */
[----:B------:R-:W-:-:S04]  /*19700*/  IMAD.WIDE.U32 R2, R2, c[0x0][0x3a0], RZ ;  /* 0x0000e80002027a25 */ /* 0x000fc800078e00ff */
[----:B------:R-:W-:Y:S02]  /*19710*/  IMAD.IADD R7, R16, 0x1, R7 ;  /* 0x0000000110077824 */ /* 0x000fe400078e0207 */
[----:B------:R-:W-:Y:S02]  /*19720*/  IMAD R6, R55, c[0x0][0x494], R6 ;  /* 0x0001250037067a24 */ /* 0x000fe400078e0206 */
[----:B------:R-:W-:Y:S02]  /*19730*/  IMAD.IADD R3, R3, 0x1, R0 ;  /* 0x0000000103037824 */ /* 0x000fe400078e0200 */
[----:B------:R-:W-:Y:S02]  /*19740*/  IMAD.IADD R8, R40, 0x1, -R8 ;  /* 0x0000000128087824 */ /* 0x000fe400078e0a08 */
[----:B------:R-:W-:Y:S02]  /*19750*/  IMAD.SHL.U32 R0, R21, 0x40, RZ ;  /* 0x0000004015007824 */ /* 0x000fe400078e00ff */
[----:B-1----:R-:W-:-:S02]  /*19760*/  IMAD R7, R24, 0x80, R7 ;  /* 0x0000008018077824 */ /* 0x002fc400078e0207 */
[----:B------:R-:W-:Y:S01]  /*19770*/  IMAD.IADD R5, R5, 0x1, R6 ;  /* 0x0000000105057824 */ /* 0x000fe200078e0206 */
[----:B------:R-:W-:Y:S01]  /*19780*/  LOP3.LUT R0, R0, 0x1c0, RZ, 0xc0, !PT ;  /* 0x000001c000007812 */ /* 0x000fe200078ec0ff */
[----:B------:R-:W-:Y:S02]  /*19790*/  IMAD.SHL.U32 R6, R8, 0x8, RZ ;  /* 0x0000000808067824 */ /* 0x000fe400078e00ff */
[----:B------:R-:W-:Y:S01]  /*197a0*/  @P2 IMAD.HI.U32 R10, R7, c[0x0][0x4ec], RZ ;  /* 0x00013b00070a2a27 */ /* 0x000fe200078e00ff */
[----:B------:R-:W-:Y:S02]  /*197b0*/  SHF.R.U32.HI R9, RZ, 0x3, R0 ;  /* 0x00000003ff097819 */ /* 0x000fe40000011600 */
[----:B------:R-:W-:Y:S01]  /*197c0*/  LOP3.LUT R11, R0, 0x38, R6, 0xf8, !PT ;  /* 0x00000038000b7812 */ /* 0x000fe200078ef806 */
[----:B------:R-:W-:Y:S01]  /*197d0*/  IMAD.MOV.U32 R0, RZ, RZ, R7 ;  /* 0x000000ffff007224 */ /* 0x000fe200078e0007 */
[----:B------:R-:W-:Y:S01]  /*197e0*/  @P2 SHF.R.U32.HI R0, RZ, c[0x0][0x4f0], R10 ;  /* 0x00013c00ff002a19 */ /* 0x000fe2000001160a */
[----:B------:R-:W-:Y:S01]  /*197f0*/  IMAD R8, R8, 0x10, R21 ;  /* 0x0000001008087824 */ /* 0x000fe200078e0215 */
[----:B------:R-:W-:Y:S01]  /*19800*/  LOP3.LUT R22, R11, R9, RZ, 0x3c, !PT ;  /* 0x000000090b167212 */ /* 0x000fe200078e3cff */
[----:B------:R-:W-:Y:S01]  /*19810*/  IMAD.WIDE.U32 R2, R55, c[0x0][0x3e8], R2 ;  /* 0x0000fa0037027a25 */ /* 0x000fe200078e0002 */
[----:B------:R-:W-:-:S02]  /*19820*/  SEL R10, R12, RZ, !P1 ;  /* 0x000000ff0c0a7207 */ /* 0x000fc40004800000 */
[----:B------:R-:W-:Y:S01]  /*19830*/  SEL R9, R43, RZ, !P1 ;  /* 0x000000ff2b097207 */ /* 0x000fe20004800000 */
[----:B------:R-:W-:Y:S01]  /*19840*/  IMAD R11, R24, 0x80, R8 ;  /* 0x00000080180b7824 */ /* 0x000fe200078e0208 */
[----:B------:R-:W-:Y:S01]  /*19850*/  SHF.R.S32.HI R53, RZ, 0x1f, R6 ;  /* 0x0000001fff357819 */ /* 0x000fe20000011406 */
[----:B------:R-:W-:Y:S02]  /*19860*/  IMAD.MOV R12, RZ, RZ, -R0 ;  /* 0x000000ffff0c7224 */ /* 0x000fe400078e0a00 */
[----:B------:R-:W-:Y:S02]  /*19870*/  IMAD.IADD R3, R3, 0x1, R13 ;  /* 0x0000000103037824 */ /* 0x000fe400078e020d */
[----:B------:R-:W-:Y:S02]  /*19880*/  IMAD R13, R10, c[0x0][0x498], RZ ;  /* 0x000126000a0d7a24 */ /* 0x000fe400078e02ff */
[----:B------:R-:W-:-:S04]  /*19890*/  IMAD.WIDE.U32 R4, R9, c[0x0][0x498], R4 ;  /* 0x0001260009047a25 */ /* 0x000fc800078e0004 */
[----:B------:R-:W-:Y:S01]  /*198a0*/  @P2 IMAD.HI.U32 R14, R11, c[0x0][0x4ec], RZ ;  /* 0x00013b000b0e2a27 */ /* 0x000fe200078e00ff */
[----:B------:R-:W-:-:S03]  /*198b0*/  IADD3 R4, P1, R0, R4, RZ ;  /* 0x0000000400047210 */ /* 0x000fc60007f3e0ff */
[----:B------:R-:W-:Y:S02]  /*198c0*/  IMAD R7, R12, c[0x0][0x4e8], R7 ;  /* 0x00013a000c077a24 */ /* 0x000fe400078e0207 */
[C---:B------:R-:W-:Y:S01]  /*198d0*/  IMAD R12, R9.reuse, c[0x0][0x49c], R13 ;  /* 0x00012700090c7a24 */ /* 0x040fe200078e020d */
[----:B------:R-:W-:Y:S01]  /*198e0*/  SHF.R.S32.HI R13, RZ, 0x1f, R0 ;  /* 0x0000001fff0d7819 */ /* 0x000fe20000011400 */
[----:B------:R-:W-:Y:S01]  /*198f0*/  IMAD.MOV.U32 R8, RZ, RZ, R11 ;  /* 0x000000ffff087224 */ /* 0x000fe200078e000b */
[----:B------:R-:W-:Y:S01]  /*19900*/  @P2 SHF.R.U32.HI R8, RZ, c[0x0][0x4f0], R14 ;  /* 0x00013c00ff082a19 */ /* 0x000fe2000001160e */
[----:B------:R-:W-:Y:S01]  /*19910*/  IMAD R0, R10, c[0x0][0x3f0], RZ ;  /* 0x0000fc000a007a24 */ /* 0x000fe200078e02ff */
[----:B------:R-:W-:Y:S01]  /*19920*/  SHF.R.S32.HI R14, RZ, 0x1f, R7 ;  /* 0x0000001fff0e7819 */ /* 0x000fe20000011407 */
[----:B------:R-:W-:Y:S01]  /*19930*/  IMAD.WIDE.U32 R2, R9, c[0x0][0x3f0], R2 ;  /* 0x0000fc0009027a25 */ /* 0x000fe200078e0002 */
[----:B------:R-:W-:Y:S02]  /*19940*/  IADD3.X R5, R13, R5, R12, P1, !PT ;  /* 0x000000050d057210 */ /* 0x000fe40000ffe40c */
[----:B------:R-:W-:Y:S01]  /*19950*/  SHF.R.S32.HI R12, RZ, 0x1f, R8 ;  /* 0x0000001fff0c7819 */ /* 0x000fe20000011408 */
[----:B------:R-:W-:-:S02]  /*19960*/  IMAD R10, R9, c[0x0][0x3f4], R0 ;  /* 0x0000fd00090a7a24 */ /* 0x000fc400078e0200 */
[----:B------:R-:W-:Y:S02]  /*19970*/  IMAD R0, R14, c[0x0][0x488], RZ ;  /* 0x000122000e007a24 */ /* 0x000fe400078e02ff */
[----:B------:R-:W-:-:S04]  /*19980*/  IMAD.WIDE.U32 R4, R7, c[0x0][0x488], R4 ;  /* 0x0001220007047a25 */ /* 0x000fc800078e0004 */
[----:B------:R-:W-:Y:S01]  /*19990*/  IMAD R9, R7, c[0x0][0x48c], R0 ;  /* 0x0001230007097a24 */ /* 0x000fe200078e0200 */
[----:B------:R-:W-:Y:S01]  /*199a0*/  LEA R7, P1, R4, c[0x0][0x450], 0x2 ;  /* 0x0001140004077a11 */ /* 0x000fe200078210ff */
[----:B------:R-:W-:Y:S02]  /*199b0*/  IMAD.MOV R18, RZ, RZ, -R8 ;  /* 0x000000ffff127224 */ /* 0x000fe400078e0a08 */
[----:B------:R-:W-:Y:S02]  /*199c0*/  IMAD.IADD R3, R3, 0x1, R10 ;  /* 0x0000000103037824 */ /* 0x000fe400078e020a */
[----:B------:R-:W-:Y:S01]  /*199d0*/  IMAD R0, R12, c[0x0][0x3e0], RZ ;  /* 0x0000f8000c007a24 */ /* 0x000fe200078e02ff */
[----:B------:R-:W-:Y:S01]  /*199e0*/  SHFL.IDX PT, R14, R7, 0x1, 0x1c1f ;  /* 0x003c1f00070e7f89 */ /* 0x000fe200000e0000 */
[----:B------:R-:W-:Y:S02]  /*199f0*/  IMAD.IADD R10, R5, 0x1, R9 ;  /* 0x00000001050a7824 */ /* 0x000fe400078e0209 */
[----:B------:R-:W-:Y:S01]  /*19a00*/  IMAD R18, R18, c[0x0][0x4e8], R11 ;  /* 0x00013a0012127a24 */ /* 0x000fe200078e020b */
[----:B------:R-:W-:Y:S01]  /*19a10*/  SHFL.IDX PT, R12, R7, 0x2, 0x1c1f ;  /* 0x005c1f00070c7f89 */ /* 0x000fe200000e0000 */
[----:B------:R-:W-:Y:S01]  /*19a20*/  IMAD R5, R8, c[0x0][0x3e4], R0 ;  /* 0x0000f90008057a24 */ /* 0x000fe200078e0200 */
[----:B------:R-:W-:Y:S01]  /*19a30*/  LEA.HI.X R0, R4, c[0x0][0x454], R10, 0x2, P1 ;  /* 0x0001150004007a11 */ /* 0x000fe200008f140a */
[----:B------:R-:W-:Y:S01]  /*19a40*/  IMAD.WIDE.U32 R8, R8, c[0x0][0x3e0], R2 ;  /* 0x0000f80008087a25 */ /* 0x000fe200078e0002 */
[----:B------:R-:W-:-:S03]  /*19a50*/  SHF.R.S32.HI R10, RZ, 0x1f, R18 ;  /* 0x0000001fff0a7819 */ /* 0x000fc60000011412 */
[----:B------:R-:W-:Y:S01]  /*19a60*/  IMAD R3, R24, 0x80, R16 ;  /* 0x0000008018037824 */ /* 0x000fe200078e0210 */
[----:B------:R-:W-:Y:S01]  /*19a70*/  SHFL.IDX PT, R17, R0, RZ, 0x1c1f ;  /* 0x001c1fff00117589 */ /* 0x000fe200000e0000 */
[----:B-----5:R-:W-:Y:S02]  /*19a80*/  IMAD R2, R15, c[0x0][0x4e8], RZ ;  /* 0x00013a000f027a24 */ /* 0x020fe400078e02ff */
[----:B------:R-:W-:Y:S01]  /*19a90*/  IMAD.MOV.U32 R4, RZ, RZ, R8 ;  /* 0x000000ffff047224 */ /* 0x000fe200078e0008 */
[----:B------:R-:W1:Y:S01]  /*19aa0*/  SHFL.IDX PT, R16, R7, RZ, 0x1c1f ;  /* 0x001c1fff07107589 */ /* 0x000e6200000e0000 */
[----:B------:R-:W-:Y:S01]  /*19ab0*/  IMAD R8, R10, c[0x0][0x3d8], RZ ;  /* 0x0000f6000a087a24 */ /* 0x000fe200078e02ff */
[----:B------:R-:W-:Y:S01]  /*19ac0*/  IADD3 R20, R3, 0x8, RZ ;  /* 0x0000000803147810 */ /* 0x000fe20007ffe0ff */
[----:B------:R-:W-:Y:S01]  /*19ad0*/  IMAD.IADD R5, R9, 0x1, R5 ;  /* 0x0000000109057824 */ /* 0x000fe200078e0205 */
[----:B------:R-:W2:Y:S01]  /*19ae0*/  SHFL.IDX PT, R15, R0, 0x1, 0x1c1f ;  /* 0x003c1f00000f7f89 */ /* 0x000ea200000e0000 */
[C---:B------:R-:W-:Y:S01]  /*19af0*/  IMAD R19, R18.reuse, c[0x0][0x3dc], R8 ;  /* 0x0000f70012137a24 */ /* 0x040fe200078e0208 */
[-C--:B------:R-:W-:Y:S01]  /*19b00*/  ISETP.GE.OR P4, PT, R3, R2.reuse, P0 ;  /* 0x000000020300720c */ /* 0x080fe20000786670 */
[----:B------:R-:W-:Y:S01]  /*19b10*/  IMAD.WIDE.U32 R8, R18, c[0x0][0x3d8], R4 ;  /* 0x0000f60012087a25 */ /* 0x000fe200078e0004 */
[----:B------:R-:W3:Y:S01]  /*19b20*/  SHFL.IDX PT, R13, R0, 0x2, 0x1c1f ;  /* 0x005c1f00000d7f89 */ /* 0x000ee200000e0000 */
[----:B------:R-:W-:-:S02]  /*19b30*/  ISETP.GE.OR P3, PT, R20, R2, P0 ;  /* 0x000000021400720c */ /* 0x000fc40000766670 */
[----:B------:R-:W-:Y:S01]  /*19b40*/  IMAD.SHL.U32 R5, R23, 0x8, RZ ;  /* 0x0000000817057824 */ /* 0x000fe200078e00ff */
[----:B------:R4:W-:Y:S01]  /*19b50*/  SHFL.IDX PT, R10, R7, 0x3, 0x1c1f ;  /* 0x007c1f00070a7f89 */ /* 0x0009e200000e0000 */
[----:B------:R-:W-:-:S03]  /*19b60*/  LEA R4, P1, R8, c[0x0][0x380], 0x1 ;  /* 0x0000e00008047a11 */ /* 0x000fc600078208ff */
[----:B------:R3:W3:Y:S01]  /*19b70*/  SHFL.IDX PT, R11, R0, 0x3, 0x1c1f ;  /* 0x007c1f00000b7f89 */ /* 0x0006e200000e0000 */
[----:B------:R-:W-:-:S03]  /*19b80*/  LOP3.LUT R5, R22, 0x7ffffe00, R5, 0xf8, !PT ;  /* 0x7ffffe0016057812 */ /* 0x000fc600078ef805 */
[----:B------:R-:W-:Y:S02]  /*19b90*/  SHFL.IDX PT, R48, R4, 0x4, 0x181f ;  /* 0x00981f0004307f89 */ /* 0x000fe400000e0000 */
[----:B------:R-:W-:Y:S02]  /*19ba0*/  IMAD.SHL.U32 R5, R5, 0x2, RZ ;  /* 0x0000000205057824 */ /* 0x000fe400078e00ff */
[----:B-1----:R-:W-:Y:S04]  /*19bb0*/  @!P4 ST.E [R16.64], R36 ;  /* 0x000000241000c985 */ /* 0x002fe8000c101904 */
[----:B--2---:R-:W-:Y:S04]  /*19bc0*/  @!P3 ST.E [R14.64], R37 ;  /* 0x000000250e00b985 */ /* 0x004fe8000c101904 */
[----:B------:R-:W-:Y:S01]  /*19bd0*/  SHFL.IDX PT, R14, R4, 0x2, 0x181f ;  /* 0x00581f00040e7f89 */ /* 0x000fe200000e0000 */
[----:B----4-:R-:W-:-:S03]  /*19be0*/  IADD3 R7, R3, 0x48, RZ ;  /* 0x0000004803077810 */ /* 0x010fc60007ffe0ff */
[----:B------:R-:W-:Y:S01]  /*19bf0*/  SHFL.IDX PT, R15, R4, 0x3, 0x181f ;  /* 0x00781f00040f7f89 */ /* 0x000fe200000e0000 */
[----:B---3--:R-:W-:Y:S01]  /*19c00*/  IADD3 R0, R3, 0x40, RZ ;  /* 0x0000004003007810 */ /* 0x008fe20007ffe0ff */
[----:B------:R-:W-:Y:S02]  /*19c10*/  IMAD.IADD R3, R9, 0x1, R19 ;  /* 0x0000000109037824 */ /* 0x000fe400078e0213 */
[----:B------:R-:W-:Y:S01]  /*19c20*/  SHFL.IDX PT, R49, R4, 0x6, 0x181f ;  /* 0x00d81f0004317f89 */ /* 0x000fe200000e0000 */
[-C--:B------:R-:W-:Y:S01]  /*19c30*/  ISETP.GE.OR P2, PT, R0, R2.reuse, P0 ;  /* 0x000000020000720c */ /* 0x080fe20000746670 */
[----:B------:R-:W-:Y:S01]  /*19c40*/  IMAD R0, R24, 0x80, R21 ;  /* 0x0000008018007824 */ /* 0x000fe200078e0215 */
[----:B------:R-:W-:Y:S02]  /*19c50*/  ISETP.GE.OR P0, PT, R7, R2, P0 ;  /* 0x000000020700720c */ /* 0x000fe40000706670 */
[----:B------:R-:W-:Y:S02]  /*19c60*/  LEA.HI.X R3, R8, c[0x0][0x384], R3, 0x1, P1 ;  /* 0x0000e10008037a11 */ /* 0x000fe400008f0c03 */
[----:B------:R-:W1:Y:S01]  /*19c70*/  SHFL.IDX PT, R8, R4, 0x1, 0x181f ;  /* 0x00381f0004087f89 */ /* 0x000e6200000e0000 */
[----:B------:R-:W-:-:S02]  /*19c80*/  IADD3 R7, R0, 0x10, RZ ;  /* 0x0000001000077810 */ /* 0x000fc40007ffe0ff */
[C---:B------:R-:W-:Y:S01]  /*19c90*/  IADD3 R32, R0.reuse, 0x40, RZ ;  /* 0x0000004000207810 */ /* 0x040fe20007ffe0ff */
[----:B------:R-:W-:Y:S01]  /*19ca0*/  SHFL.IDX PT, R9, R3, RZ, 0x181f ;  /* 0x00181fff03097589 */ /* 0x000fe200000e0000 */
[----:B------:R-:W-:-:S03]  /*19cb0*/  IADD3 R54, R0, 0x60, RZ ;  /* 0x0000006000367810 */ /* 0x000fc60007ffe0ff */
[----:B------:R-:W-:Y:S04]  /*19cc0*/  @!P2 ST.E [R12.64], R38 ;  /* 0x000000260c00a985 */ /* 0x000fe8000c101904 */
[----:B------:R1:W-:Y:S01]  /*19cd0*/  @!P0 ST.E [R10.64], R39 ;  /* 0x000000270a008985 */ /* 0x0003e2000c101904 */
[----:B------:R-:W-:-:S03]  /*19ce0*/  ISETP.GE.AND P0, PT, R6, c[0x0][0x3c8], PT ;  /* 0x0000f20006007a0c */ /* 0x000fc60003f06270 */
[----:B------:R-:W2:Y:S01]  /*19cf0*/  SHFL.IDX PT, R12, R4, RZ, 0x181f ;  /* 0x00181fff040c7589 */ /* 0x000ea200000e0000 */
[-C--:B------:R-:W-:Y:S02]  /*19d00*/  ISETP.GE.OR P4, PT, R7, R2.reuse, P0 ;  /* 0x000000020700720c */ /* 0x080fe40000786670 */
[C---:B------:R-:W-:Y:S01]  /*19d10*/  ISETP.GE.OR P1, PT, R0.reuse, R2, P0 ;  /* 0x000000020000720c */ /* 0x040fe20000726670 */
[----:B------:R-:W-:Y:S01]  /*19d20*/  LDS.128 R24, [R5+0x80] ;  /* 0x0000800005187984 */ /* 0x000fe20000000c00 */
[----:B------:R-:W-:-:S03]  /*19d30*/  IADD3 R7, R0, 0x20, RZ ;  /* 0x0000002000077810 */ /* 0x000fc60007ffe0ff */
[----:B------:R-:W3:Y:S01]  /*19d40*/  SHFL.IDX PT, R11, R3, 0x1, 0x181f ;  /* 0x00381f00030b7f89 */ /* 0x000ee200000e0000 */
[-C--:B------:R-:W-:Y:S02]  /*19d50*/  ISETP.GE.OR P3, PT, R7, R2.reuse, P0 ;  /* 0x000000020700720c */ /* 0x080fe40000766670 */
[----:B------:R-:W-:Y:S01]  /*19d60*/  IADD3 R7, R0, 0x30, RZ ;  /* 0x0000003000077810 */ /* 0x000fe20007ffe0ff */
[----:B------:R-:W4:Y:S03]  /*19d70*/  SHFL.IDX PT, R44, R3, 0x2, 0x181f ;  /* 0x00581f00032c7f89 */ /* 0x000f2600000e0000 */
[----:B------:R-:W-:Y:S01]  /*19d80*/  ISETP.GE.OR P2, PT, R7, R2, P0 ;  /* 0x000000020700720c */ /* 0x000fe20000746670 */
[----:B------:R-:W-:Y:S04]  /*19d90*/  LDS.128 R20, [R5+0x880] ;  /* 0x0008800005147984 */ /* 0x000fe80000000c00 */
[----:B------:R-:W-:Y:S01]  /*19da0*/  LDS.128 R16, [R5+0x1080] ;  /* 0x0010800005107984 */ /* 0x000fe20000000c00 */
[----:B-1----:R-:W-:-:S03]  /*19db0*/  @!P4 LEA R10, P6, R6, R8, 0x1 ;  /* 0x00000008060ac211 */ /* 0x002fc600078c08ff */
[----:B------:R-:W1:Y:S01]  /*19dc0*/  SHFL.IDX PT, R45, R3, 0x3, 0x181f ;  /* 0x00781f00032d7f89 */ /* 0x000e6200000e0000 */
[----:B--2---:R-:W-:-:S03]  /*19dd0*/  @!P1 LEA R12, P5, R6, R12, 0x1 ;  /* 0x0000000c060c9211 */ /* 0x004fc600078a08ff */
[----:B------:R-:W2:Y:S01]  /*19de0*/  LDS.128 R28, [R5+0x1880] ;  /* 0x00188000051c7984 */ /* 0x000ea20000000c00 */
[----:B------:R-:W-:-:S03]  /*19df0*/  @!P1 LEA.HI.X R13, R6, R9, R53, 0x1, P5 ;  /* 0x00000009060d9211 */ /* 0x000fc600028f0c35 */
[----:B------:R-:W-:Y:S02]  /*19e00*/  LDS.128 R36, [R5+0x2880] ;  /* 0x0028800005247984 */ /* 0x000fe40000000c00 */
[----:B------:R-:W-:Y:S02]  /*19e10*/  P2R R7, PR, RZ, 0x40 ;  /* 0x00000040ff077803 */ /* 0x000fe40000000000 */
[----:B------:R-:W-:Y:S01]  /*19e20*/  LDS.128 R40, [R5+0x3080] ;  /* 0x0030800005287984 */ /* 0x000fe20000000c00 */
[----:B------:R-:W-:Y:S02]  /*19e30*/  ISETP.GE.OR P6, PT, R32, R2, P0 ;  /* 0x000000022000720c */ /* 0x000fe400007c6670 */
[----:B------:R-:W-:Y:S01]  /*19e40*/  ISETP.NE.AND P5, PT, R7, RZ, PT ;  /* 0x000000ff0700720c */ /* 0x000fe20003fa5270 */
[----:B------:R-:W-:Y:S03]  /*19e50*/  LDS.128 R32, [R5+0x2080] ;  /* 0x0020800005207984 */ /* 0x000fe60000000c00 */
[C---:B---3--:R-:W-:Y:S01]  /*19e60*/  @!P4 LEA.HI.X R11, R6.reuse, R11, R53, 0x1, P5 ;  /* 0x0000000b060bc211 */ /* 0x048fe200028f0c35 */
[----:B------:R-:W3:Y:S01]  /*19e70*/  SHFL.IDX PT, R7, R4, 0x5, 0x181f ;  /* 0x00b81f0004077f89 */ /* 0x000ee200000e0000 */
[----:B------:R-:W-:-:S03]  /*19e80*/  @!P3 LEA R8, P5, R6, R14, 0x1 ;  /* 0x0000000e0608b211 */ /* 0x000fc600078a08ff */
[----:B------:R-:W2:Y:S01]  /*19e90*/  SHFL.IDX PT, R52, R3, 0x4, 0x181f ;  /* 0x00981f0003347f89 */ /* 0x000ea200000e0000 */
[C-C-:B----4-:R-:W-:Y:S02]  /*19ea0*/  @!P3 LEA.HI.X R9, R6.reuse, R44, R53.reuse, 0x1, P5 ;  /* 0x0000002c0609b211 */ /* 0x150fe400028f0c35 */
[----:B------:R-:W-:Y:S01]  /*19eb0*/  @!P2 LEA R14, P5, R6, R15, 0x1 ;  /* 0x0000000f060ea211 */ /* 0x000fe200078a08ff */
[----:B------:R-:W4:Y:S01]  /*19ec0*/  SHFL.IDX PT, R51, R3, 0x5, 0x181f ;  /* 0x00b81f0003337f89 */ /* 0x000f2200000e0000 */
[----:B------:R-:W-:Y:S02]  /*19ed0*/  IADD3 R44, R0, 0x50, RZ ;  /* 0x00000050002c7810 */ /* 0x000fe40007ffe0ff */
[----:B-1----:R-:W-:Y:S01]  /*19ee0*/  @!P2 LEA.HI.X R15, R6, R45, R53, 0x1, P5 ;  /* 0x0000002d060fa211 */ /* 0x002fe200028f0c35 */
[----:B------:R-:W1:Y:S01]  /*19ef0*/  SHFL.IDX PT, R50, R3, 0x6, 0x181f ;  /* 0x00d81f0003327f89 */ /* 0x000e6200000e0000 */
[-C--:B------:R-:W-:Y:S02]  /*19f00*/  ISETP.GE.OR P5, PT, R44, R2.reuse, P0 ;  /* 0x000000022c00720c */ /* 0x080fe400007a6670 */
[----:B------:R-:W-:Y:S01]  /*19f10*/  IADD3 R0, R0, 0x70, RZ ;  /* 0x0000007000007810 */ /* 0x000fe20007ffe0ff */
[----:B------:R-:W1:Y:S04]  /*19f20*/  LDS.128 R44, [R5+0x3880] ;  /* 0x00388000052c7984 */ /* 0x000e680000000c00 */
[----:B------:R3:W-:Y:S01]  /*19f30*/  @!P1 ST.E.128 [R12.64], R24 ;  /* 0x000000180c009985 */ /* 0x0007e2000c101d04 */
[----:B------:R-:W-:-:S02]  /*19f40*/  ISETP.GE.OR P1, PT, R54, R2, P0 ;  /* 0x000000023600720c */ /* 0x000fc40000726670 */
[----:B------:R-:W-:Y:S01]  /*19f50*/  ISETP.GE.OR P0, PT, R0, R2, P0 ;  /* 0x000000020000720c */ /* 0x000fe20000706670 */
[----:B------:R1:W-:Y:S04]  /*19f60*/  @!P4 ST.E.128 [R10.64], R20 ;  /* 0x000000140a00c985 */ /* 0x0003e8000c101d04 */
[----:B------:R4:W-:Y:S04]  /*19f70*/  @!P3 ST.E.128 [R8.64], R16 ;  /* 0x000000100800b985 */ /* 0x0009e8000c101d04 */
[----:B--2---:R2:W-:Y:S04]  /*19f80*/  @!P2 ST.E.128 [R14.64], R28 ;  /* 0x0000001c0e00a985 */ /* 0x0045e8000c101d04 */
[----:B------:R-:W2:Y:S04]  /*19f90*/  SHFL.IDX PT, R4, R4, 0x7, 0x181f ;  /* 0x00f81f0004047f89 */ /* 0x000ea800000e0000 */
[----:B------:R-:W2:Y:S01]  /*19fa0*/  SHFL.IDX PT, R3, R3, 0x7, 0x181f ;  /* 0x00f81f0003037f89 */ /* 0x000ea200000e0000 */
[----:B---3--:R-:W-:-:S02]  /*19fb0*/  @!P6 LEA R12, P4, R6, R48, 0x1 ;  /* 0x00000030060ce211 */ /* 0x008fc400078808ff */
[C---:B-1----:R-:W-:Y:S02]  /*19fc0*/  @!P5 LEA R10, P3, R6.reuse, R7, 0x1 ;  /* 0x00000007060ad211 */ /* 0x042fe400078608ff */
[C-C-:B------:R-:W-:Y:S02]  /*19fd0*/  @!P6 LEA.HI.X R13, R6.reuse, R52, R53.reuse, 0x1, P4 ;  /* 0x00000034060de211 */ /* 0x140fe400020f0c35 */
[C---:B----4-:R-:W-:Y:S02]  /*19fe0*/  @!P1 LEA R8, P2, R6.reuse, R49, 0x1 ;  /* 0x0000003106089211 */ /* 0x050fe400078408ff */
        /* <DEDUP_REMOVED lines=10> */
.L_x_131:
        /* <DEDUP_REMOVED lines=19> */
.L_x_133:
        /* <DEDUP_REMOVED lines=12> */
[----:B------:R-:W-:Y:S01]  /*1a280*/  MOV R0, c[0x0][0x4e8] ;  /* 0x00013a0000007a02 */ /* 0x000fe20000000f00 */
[----:B------:R-:W-:Y:S01]  /*1a290*/  IMAD R6, R42, c[0x0][0x490], RZ ;  /* 0x000124002a067a24 */ /* 0x000fe200078e02ff */
[----:B------:R-:W-:Y:S01]  /*1a2a0*/  MOV R2, R4 ;  /* 0x0000000400027202 */ /* 0x000fe20000000f00 */
[----:B------:R-:W-:Y:S01]  /*1a2b0*/  IMAD.MOV.U32 R3, RZ, RZ, R5 ;  /* 0x000000ffff037224 */ /* 0x000fe200078e0005 */
[----:B------:R-:W-:Y:S01]  /*1a2c0*/  ISETP.NE.AND P0, PT, R0, 0x1, PT ;  /* 0x000000010000780c */ /* 0x000fe20003f05270 */
[C---:B------:R-:W-:Y:S01]  /*1a2d0*/  IMAD R6, R55.reuse, c[0x0][0x494], R6 ;  /* 0x0001250037067a24 */ /* 0x040fe200078e0206 */
[----:B------:R-:W-:Y:S01]  /*1a2e0*/  MOV R0, R8 ;  /* 0x0000000800007202 */ /* 0x000fe20000000f00 */
[----:B------:R-:W-:-:S05]  /*1a2f0*/  IMAD.WIDE.U32 R2, R55, c[0x0][0x490], R2 ;  /* 0x0001240037027a25 */ /* 0x000fca00078e0002 */
[----:B------:R-:W-:-:S05]  /*1a300*/  IADD3 R3, R6, R3, RZ ;  /* 0x0000000306037210 */ /* 0x000fca0007ffe0ff */
[----:B------:R-:W-:-:S04]  /*1a310*/  @P0 IMAD.HI.U32 R7, R8, c[0x0][0x4ec], RZ ;  /* 0x00013b0008070a27 */ /* 0x000fc800078e00ff */
[----:B------:R-:W-:Y:S01]  /*1a320*/  IMAD.WIDE.U32 R2, R9, c[0x0][0x498], R2 ;  /* 0x0001260009027a25 */ /* 0x000fe200078e0002 */
[----:B------:R-:W-:-:S03]  /*1a330*/  @P0 SHF.R.U32.HI R0, RZ, c[0x0][0x4f0], R7 ;  /* 0x00013c00ff000a19 */ /* 0x000fc60000011607 */
[----:B------:R-:W-:Y:S01]  /*1a340*/  IMAD R7, R11, c[0x0][0x498], RZ ;  /* 0x000126000b077a24 */ /* 0x000fe200078e02ff */
[----:B------:R-:W-:Y:S01]  /*1a350*/  IADD3 R2, P0, R0, R2, RZ ;  /* 0x0000000200027210 */ /* 0x000fe20007f1e0ff */
[----:B------:R-:W-:Y:S02]  /*1a360*/  IMAD.MOV R6, RZ, RZ, -R0 ;  /* 0x000000ffff067224 */ /* 0x000fe400078e0a00 */
[----:B------:R-:W-:Y:S02]  /*1a370*/  IMAD R7, R9, c[0x0][0x49c], R7 ;  /* 0x0001270009077a24 */ /* 0x000fe400078e0207 */
[----:B------:R-:W-:Y:S01]  /*1a380*/  IMAD R6, R6, c[0x0][0x4e8], R8 ;  /* 0x00013a0006067a24 */ /* 0x000fe200078e0208 */
[----:B------:R-:W-:-:S04]  /*1a390*/  SHF.R.S32.HI R8, RZ, 0x1f, R0 ;  /* 0x0000001fff087819 */ /* 0x000fc80000011400 */
[----:B------:R-:W-:Y:S02]  /*1a3a0*/  SHF.R.S32.HI R0, RZ, 0x1f, R6 ;  /* 0x0000001fff007819 */ /* 0x000fe40000011406 */
[----:B------:R-:W-:-:S03]  /*1a3b0*/  IADD3.X R3, R8, R3, R7, P0, !PT ;  /* 0x0000000308037210 */ /* 0x000fc600007fe407 */
[----:B------:R-:W-:Y:S02]  /*1a3c0*/  IMAD R0, R0, c[0x0][0x488], RZ ;  /* 0x0001220000007a24 */ /* 0x000fe400078e02ff */
[----:B------:R-:W-:-:S04]  /*1a3d0*/  IMAD.WIDE.U32 R2, R6, c[0x0][0x488], R2 ;  /* 0x0001220006027a25 */ /* 0x000fc800078e0002 */
[----:B------:R-:W-:Y:S01]  /*1a3e0*/  IMAD R0, R6, c[0x0][0x48c], R0 ;  /* 0x0001230006007a24 */ /* 0x000fe200078e0200 */
[----:B------:R-:W-:-:S04]  /*1a3f0*/  LEA R6, P0, R2, c[0x0][0x450], 0x2 ;  /* 0x0001140002067a11 */ /* 0x000fc800078010ff */
[----:B------:R-:W-:-:S04]  /*1a400*/  IADD3 R0, R3, R0, RZ ;  /* 0x0000000003007210 */ /* 0x000fc80007ffe0ff */
[----:B------:R-:W-:Y:S02]  /*1a410*/  LEA.HI.X R7, R2, c[0x0][0x454], R0, 0x2, P0 ;  /* 0x0001150002077a11 */ /* 0x000fe400000f1400 */
[----:B------:R-:W-:-:S05]  /*1a420*/  MOV R0, 0xff800000 ;  /* 0xff80000000007802 */ /* 0x000fca0000000f00 */
[----:B------:R1:W-:Y:S02]  /*1a430*/  STG.E [R6.64], R0 ;  /* 0x0000000006007986 */ /* 0x0003e4000c101904 */
.L_x_135:
[----:B------:R-:W-:Y:S05]  /*1a440*/  BSYNC B0 ;  /* 0x0000000000007941 */ /* 0x000fea0003800000 */
.L_x_134:
[----:B------:R-:W2:Y:S01]  /*1a450*/  S2R R12, SR_CTAID.X ;  /* 0x00000000000c7919 */ /* 0x000ea20000002500 */
[----:B-1----:R-:W-:Y:S01]  /*1a460*/  IMAD R0, R5, c[0x0][0x3a0], RZ ;  /* 0x0000e80005007a24 */ /* 0x002fe200078e02ff */
[----:B------:R-:W-:Y:S01]  /*1a470*/  SHF.R.S32.HI R5, RZ, 0x1f, R10 ;  /* 0x0000001fff057819 */ /* 0x000fe2000001140a */
[----:B------:R-:W-:-:S03]  /*1a480*/  IMAD.WIDE.U32 R2, R4, c[0x0][0x3a0], RZ ;  /* 0x0000e80004027a25 */ /* 0x000fc600078e00ff */
[----:B------:R-:W-:Y:S01]  /*1a490*/  LEA.HI R5, R5, R10, RZ, 0x3 ;  /* 0x0000000a05057211 */ /* 0x000fe200078f18ff */
[----:B------:R-:W-:Y:S02]  /*1a4a0*/  IMAD R0, R4, c[0x0][0x3a4], R0 ;  /* 0x0000e90004007a24 */ /* 0x000fe400078e0200 */
[----:B------:R-:W-:Y:S01]  /*1a4b0*/  IMAD.MOV.U32 R6, RZ, RZ, c[0x0][0x4e8] ;  /* 0x00013a00ff067624 */ /* 0x000fe200078e00ff */
[----:B------:R-:W-:Y:S01]  /*1a4c0*/  LOP3.LUT R4, R5, 0xfffffff8, RZ, 0xc0, !PT ;  /* 0xfffffff805047812 */ /* 0x000fe200078ec0ff */
[----:B------:R-:W-:Y:S02]  /*1a4d0*/  IMAD.IADD R3, R3, 0x1, R0 ;  /* 0x0000000103037824 */ /* 0x000fe400078e0200 */
[----:B------:R-:W-:Y:S01]  /*1a4e0*/  IMAD R0, R42, c[0x0][0x3e8], RZ ;  /* 0x0000fa002a007a24 */ /* 0x000fe200078e02ff */
[----:B------:R-:W-:Y:S01]  /*1a4f0*/  ISETP.NE.AND P0, PT, R6, 0x1, PT ;  /* 0x000000010600780c */ /* 0x000fe20003f05270 */
[----:B------:R-:W-:Y:S01]  /*1a500*/  IMAD.IADD R8, R10, 0x1, -R4 ;  /* 0x000000010a087824 */ /* 0x000fe200078e0a04 */
[----:B------:R-:W-:Y:S01]  /*1a510*/  SHF.R.S32.HI R10, RZ, 0x3, R5 ;  /* 0x00000003ff0a7819 */ /* 0x000fe20000011405 */
[----:B------:R-:W-:-:S02]  /*1a520*/  IMAD R0, R55, c[0x0][0x3ec], R0 ;  /* 0x0000fb0037007a24 */ /* 0x000fc400078e0200 */
[----:B------:R-:W-:-:S04]  /*1a530*/  IMAD.WIDE.U32 R2, R55, c[0x0][0x3e8], R2 ;  /* 0x0000fa0037027a25 */ /* 0x000fc800078e0002 */
[----:B------:R-:W-:Y:S02]  /*1a540*/  IMAD R4, R8, 0x10, R10 ;  /* 0x0000001008047824 */ /* 0x000fe400078e020a */
[----:B------:R-:W-:Y:S02]  /*1a550*/  IMAD.IADD R3, R0, 0x1, R3 ;  /* 0x0000000100037824 */ /* 0x000fe400078e0203 */
[----:B--2---:R-:W-:Y:S02]  /*1a560*/  IMAD R4, R12, 0x80, R4 ;  /* 0x000000800c047824 */ /* 0x004fe400078e0204 */
[----:B------:R-:W-:Y:S02]  /*1a570*/  IMAD R6, R11, c[0x0][0x3f0], RZ ;  /* 0x0000fc000b067a24 */ /* 0x000fe400078e02ff */
[----:B------:R-:W-:-:S04]  /*1a580*/  @P0 IMAD.HI.U32 R5, R4, c[0x0][0x4ec], RZ ;  /* 0x00013b0004050a27 */ /* 0x000fc800078e00ff */
[----:B------:R-:W-:Y:S01]  /*1a590*/  IMAD.MOV.U32 R0, RZ, RZ, R4 ;  /* 0x000000ffff007224 */ /* 0x000fe200078e0004 */
[----:B------:R-:W-:Y:S01]  /*1a5a0*/  @P0 SHF.R.U32.HI R0, RZ, c[0x0][0x4f0], R5 ;  /* 0x00013c00ff000a19 */ /* 0x000fe20000011605 */
[C---:B------:R-:W-:Y:S02]  /*1a5b0*/  IMAD R7, R9.reuse, c[0x0][0x3f4], R6 ;  /* 0x0000fd0009077a24 */ /* 0x040fe400078e0206 */
[----:B------:R-:W-:Y:S01]  /*1a5c0*/  IMAD.WIDE.U32 R2, R9, c[0x0][0x3f0], R2 ;  /* 0x0000fc0009027a25 */ /* 0x000fe200078e0002 */
[----:B------:R-:W-:-:S03]  /*1a5d0*/  SHF.R.S32.HI R6, RZ, 0x1f, R0 ;  /* 0x0000001fff067819 */ /* 0x000fc60000011400 */
[----:B------:R-:W-:Y:S02]  /*1a5e0*/  IMAD.MOV R5, RZ, RZ, -R0 ;  /* 0x000000ffff057224 */ /* 0x000fe400078e0a00 */
[----:B------:R-:W-:Y:S02]  /*1a5f0*/  IMAD.IADD R3, R3, 0x1, R7 ;  /* 0x0000000103037824 */ /* 0x000fe400078e0207 */
[----:B------:R-:W-:Y:S02]  /*1a600*/  IMAD R5, R5, c[0x0][0x4e8], R4 ;  /* 0x00013a0005057a24 */ /* 0x000fe400078e0204 */
[----:B------:R-:W-:Y:S02]  /*1a610*/  IMAD R6, R6, c[0x0][0x3e0], RZ ;  /* 0x0000f80006067a24 */ /* 0x000fe400078e02ff */
[----:B------:R-:W-:Y:S01]  /*1a620*/  IMAD.WIDE.U32 R2, R0, c[0x0][0x3e0], R2 ;  /* 0x0000f80000027a25 */ /* 0x000fe200078e0002 */
[----:B------:R-:W-:-:S03]  /*1a630*/  SHF.R.S32.HI R4, RZ, 0x1f, R5 ;  /* 0x0000001fff047819 */ /* 0x000fc60000011405 */
[----:B------:R-:W-:Y:S02]  /*1a640*/  IMAD R0, R0, c[0x0][0x3e4], R6 ;  /* 0x0000f90000007a24 */ /* 0x000fe400078e0206 */
[----:B-----5:R-:W-:Y:S02]  /*1a650*/  IMAD R19, R19, c[0x0][0x4e8], RZ ;  /* 0x00013a0013137a24 */ /* 0x020fe400078e02ff */
        /* <DEDUP_REMOVED lines=14> */
[----:B------:R-:W-:-:S02]  /*1a740*/  IADD3 R8, R2, 0x10, RZ ;  /* 0x0000001002087810 */ /* 0x000fc40007ffe0ff */
[-C--:B------:R-:W-:Y:S01]  /*1a750*/  ISETP.GE.OR P1, PT, R2, R19.reuse, P0 ;  /* 0x000000130200720c */ /* 0x080fe20000726670 */
[----:B------:R-:W3:Y:S01]  /*1a760*/  SHFL.IDX PT, R9, R3, 0x1, 0x181f ;  /* 0x00381f0003097f89 */ /* 0x000ee200000e0000 */
[-C--:B------:R-:W-:Y:S02]  /*1a770*/  ISETP.GE.OR P5, PT, R8, R19.reuse, P0 ;  /* 0x000000130800720c */ /* 0x080fe400007a6670 */
[C---:B------:R-:W-:Y:S01]  /*1a780*/  IADD3 R14, R2.reuse, 0x20, RZ ;  /* 0x00000020020e7810 */ /* 0x040fe20007ffe0ff */
[----:B------:R-:W4:Y:S01]  /*1a790*/  SHFL.IDX PT, R8, R4, 0x2, 0x181f ;  /* 0x00581f0004087f89 */ /* 0x000f2200000e0000 */
[----:B------:R-:W-:Y:S02]  /*1a7a0*/  IADD3 R10, R2, 0x40, RZ ;  /* 0x00000040020a7810 */ /* 0x000fe40007ffe0ff */
[----:B------:R-:W-:Y:S01]  /*1a7b0*/  ISETP.GE.OR P4, PT, R14, R19, P0 ;  /* 0x000000130e00720c */ /* 0x000fe20000786670 */
[----:B------:R-:W3:Y:S01]  /*1a7c0*/  SHFL.IDX PT, R12, R3, 0x2, 0x181f ;  /* 0x00581f00030c7f89 */ /* 0x000ee200000e0000 */
[----:B------:R-:W-:-:S02]  /*1a7d0*/  IADD3 R13, R2, 0x30, RZ ;  /* 0x00000030020d7810 */ /* 0x000fc40007ffe0ff */
[-C--:B------:R-:W-:Y:S01]  /*1a7e0*/  ISETP.GE.OR P6, PT, R10, R19.reuse, P0 ;  /* 0x000000130a00720c */ /* 0x080fe200007c6670 */
[----:B------:R-:W3:Y:S01]  /*1a7f0*/  SHFL.IDX PT, R11, R4, 0x3, 0x181f ;  /* 0x00781f00040b7f89 */ /* 0x000ee200000e0000 */
[C---:B-1----:R-:W-:Y:S02]  /*1a800*/  @!P1 LEA R6, P2, R0.reuse, R6, 0x1 ;  /* 0x0000000600069211 */ /* 0x042fe400078408ff */
[----:B------:R-:W-:Y:S01]  /*1a810*/  ISETP.GE.OR P3, PT, R13, R19, P0 ;  /* 0x000000130d00720c */ /* 0x000fe20000766670 */
[----:B------:R-:W1:Y:S01]  /*1a820*/  SHFL.IDX PT, R14, R3, 0x3, 0x181f ;  /* 0x00781f00030e7f89 */ /* 0x000e6200000e0000 */
[----:B--2---:R-:W-:-:S03]  /*1a830*/  @!P1 LEA.HI.X R7, R0, R7, R20, 0x1, P2 ;  /* 0x0000000700079211 */ /* 0x004fc600010f0c14 */
[----:B------:R-:W2:Y:S04]  /*1a840*/  SHFL.IDX PT, R10, R4, 0x4, 0x181f ;  /* 0x00981f00040a7f89 */ /* 0x000ea800000e0000 */
[----:B------:R1:W-:Y:S04]  /*1a850*/  @!P1 ST.E.128 [R6.64], RZ ;  /* 0x000000ff06009985 */ /* 0x0003e8000c101d04 */
[----:B------:R-:W-:Y:S04]  /*1a860*/  SHFL.IDX PT, R13, R4, 0x5, 0x181f ;  /* 0x00b81f00040d7f89 */ /* 0x000fe800000e0000 */
[----:B------:R-:W-:Y:S04]  /*1a870*/  SHFL.IDX PT, R15, R4, 0x6, 0x181f ;  /* 0x00d81f00040f7f89 */ /* 0x000fe800000e0000 */
[----:B------:R-:W2:Y:S04]  /*1a880*/  SHFL.IDX PT, R18, R3, 0x4, 0x181f ;  /* 0x00981f0003127f89 */ /* 0x000ea800000e0000 */
[----:B------:R-:W2:Y:S04]  /*1a890*/  SHFL.IDX PT, R17, R3, 0x5, 0x181f ;  /* 0x00b81f0003117f89 */ /* 0x000ea800000e0000 */
[----:B------:R-:W2:Y:S04]  /*1a8a0*/  SHFL.IDX PT, R16, R3, 0x6, 0x181f ;  /* 0x00d81f0003107f89 */ /* 0x000ea800000e0000 */
[----:B------:R-:W2:Y:S01]  /*1a8b0*/  SHFL.IDX PT, R4, R4, 0x7, 0x181f ;  /* 0x00f81f0004047f89 */ /* 0x000ea200000e0000 */
[----:B-1----:R-:W-:-:S02]  /*1a8c0*/  IADD3 R7, R2, 0x50, RZ ;  /* 0x0000005002077810 */ /* 0x002fc40007ffe0ff */
[C---:B------:R-:W-:Y:S01]  /*1a8d0*/  @!P5 LEA R6, P1, R0.reuse, R5, 0x1 ;  /* 0x000000050006d211 */ /* 0x040fe200078208ff */
[----:B------:R-:W1:Y:S01]  /*1a8e0*/  SHFL.IDX PT, R3, R3, 0x7, 0x181f ;  /* 0x00f81f0003037f89 */ /* 0x000e6200000e0000 */
[----:B------:R-:W-:Y:S02]  /*1a8f0*/  ISETP.GE.OR P2, PT, R7, R19, P0 ;  /* 0x000000130700720c */ /* 0x000fe40000746670 */
[C---:B---3--:R-:W-:Y:S02]  /*1a900*/  @!P5 LEA.HI.X R7, R0.reuse, R9, R20, 0x1, P1 ;  /* 0x000000090007d211 */ /* 0x048fe400008f0c14 */
[----:B----4-:R-:W-:Y:S02]  /*1a910*/  @!P4 LEA R8, P1, R0, R8, 0x1 ;  /* 0x000000080008c211 */ /* 0x010fe400078208ff */
[C---:B------:R-:W-:Y:S01]  /*1a920*/  IADD3 R9, R2.reuse, 0x60, RZ ;  /* 0x0000006002097810 */ /* 0x040fe20007ffe0ff */
[----:B------:R3:W-:Y:S01]  /*1a930*/  @!P5 ST.E.128 [R6.64], RZ ;  /* 0x000000ff0600d985 */ /* 0x0007e2000c101d04 */
[----:B------:R-:W-:-:S09]  /*1a940*/  IADD3 R2, R2, 0x70, RZ ;  /* 0x0000007002027810 */ /* 0x000fd20007ffe0ff */
[----:B------:R-:W-:Y:S02]  /*1a950*/  P2R R5, PR, RZ, 0x2 ;  /* 0x00000002ff057803 */ /* 0x000fe40000000000 */
[-C--:B------:R-:W-:Y:S02]  /*1a960*/  ISETP.GE.OR P1, PT, R9, R19.reuse, P0 ;  /* 0x000000130900720c */ /* 0x080fe40000726670 */
[----:B------:R-:W-:Y:S02]  /*1a970*/  ISETP.NE.AND P5, PT, R5, RZ, PT ;  /* 0x000000ff0500720c */ /* 0x000fe40003fa5270 */
[----:B------:R-:W-:Y:S02]  /*1a980*/  ISETP.GE.OR P0, PT, R2, R19, P0 ;  /* 0x000000130200720c */ /* 0x000fe40000706670 */
[----:B------:R-:W-:-:S05]  /*1a990*/  @!P4 LEA.HI.X R9, R0, R12, R20, 0x1, P5 ;  /* 0x0000000c0009c211 */ /* 0x000fca00028f0c14 */
[----:B------:R4:W-:Y:S01]  /*1a9a0*/  @!P4 ST.E.128 [R8.64], RZ ;  /* 0x000000ff0800c985 */ /* 0x0009e2000c101d04 */
[----:B---3--:R-:W-:-:S04]  /*1a9b0*/  @!P3 LEA R6, P5, R0, R11, 0x1 ;  /* 0x0000000b0006b211 */ /* 0x008fc800078a08ff */
[C---:B------:R-:W-:Y:S02]  /*1a9c0*/  @!P3 LEA.HI.X R7, R0.reuse, R14, R20, 0x1, P5 ;  /* 0x0000000e0007b211 */ /* 0x040fe400028f0c14 */
[----:B--2---:R-:W-:-:S03]  /*1a9d0*/  @!P6 LEA R10, P5, R0, R10, 0x1 ;  /* 0x0000000a000ae211 */ /* 0x004fc600078a08ff */
[----:B------:R2:W-:Y:S01]  /*1a9e0*/  @!P3 ST.E.128 [R6.64], RZ ;  /* 0x000000ff0600b985 */ /* 0x0005e2000c101d04 */
[----:B------:R-:W-:-:S05]  /*1a9f0*/  @!P6 LEA.HI.X R11, R0, R18, R20, 0x1, P5 ;  /* 0x00000012000be211 */ /* 0x000fca00028f0c14 */
[----:B------:R3:W-:Y:S01]  /*1aa00*/  @!P6 ST.E.128 [R10.64], RZ ;  /* 0x000000ff0a00e985 */ /* 0x0007e2000c101d04 */
[----:B----4-:R-:W-:-:S04]  /*1aa10*/  @!P2 LEA R8, P4, R0, R13, 0x1 ;  /* 0x0000000d0008a211 */ /* 0x010fc800078808ff */
[----:B------:R-:W-:-:S05]  /*1aa20*/  @!P2 LEA.HI.X R9, R0, R17, R20, 0x1, P4 ;  /* 0x000000110009a211 */ /* 0x000fca00020f0c14 */
[----:B------:R3:W-:Y:S01]  /*1aa30*/  @!P2 ST.E.128 [R8.64], RZ ;  /* 0x000000ff0800a985 */ /* 0x0007e2000c101d04 */
[----:B--2---:R-:W-:-:S04]  /*1aa40*/  @!P1 LEA R6, P3, R0, R15, 0x1 ;  /* 0x0000000f00069211 */ /* 0x004fc800078608ff */
[----:B------:R-:W-:-:S05]  /*1aa50*/  @!P1 LEA.HI.X R7, R0, R16, R20, 0x1, P3 ;  /* 0x0000001000079211 */ /* 0x000fca00018f0c14 */
[----:B------:R3:W-:Y:S01]  /*1aa60*/  @!P1 ST.E.128 [R6.64], RZ ;  /* 0x000000ff06009985 */ /* 0x0007e2000c101d04 */
[----:B------:R-:W-:Y:S05]  /*1aa70*/  @P0 EXIT ;  /* 0x000000000000094d */ /* 0x000fea0003800000 */
[----:B-1----:R-:W-:-:S04]  /*1aa80*/  LEA R2, P0, R0, R4, 0x1 ;  /* 0x0000000400027211 */ /* 0x002fc800078008ff */
[----:B------:R-:W-:-:S05]  /*1aa90*/  LEA.HI.X R3, R0, R3, R20, 0x1, P0 ;  /* 0x0000000300037211 */ /* 0x000fca00000f0c14 */
[----:B------:R-:W-:Y:S01]  /*1aaa0*/  ST.E.128 [R2.64], RZ ;  /* 0x000000ff02007985 */ /* 0x000fe2000c101d04 */
[----:B------:R-:W-:Y:S05]  /*1aab0*/  EXIT ;  /* 0x000000000000794d */ /* 0x000fea0003800000 */
.L_x_136:
        /* <DEDUP_REMOVED lines=12> */
.L_x_1472:


//--------------------- .text._ZN7cutlass13device_kernelIN5flash19enable_sm80_to_sm89INS1_16FlashAttnFwdSm80INS1_25CollectiveMainloopFwdSm80ILi4ELi1ELb0EN4cute5tupleIJNS5_1CILi128EEENS7_ILi96EEENS7_ILi64EEEEEELi64ENS_6half_tEfNS_4arch4Sm80ELb0ELb1ELb1ELb0ELb0ELb0ELb1ELb0EEENS1_21CollectiveEpilogueFwdINS6_IJS8_SA_S9_EEENS6_IJNS7_ILi1EEESI_SI_EEESC_SE_Li128ELb0ELb1ELb0ELb0EEENS1_19SingleTileSchedulerILb0ELb0ELb1ELi128EEEEEEEEEvNT_6ParamsE --------------------------
	.section	.text._ZN7cutlass13device_kernelIN5flash19enable_sm80_to_sm89INS1_16FlashAttnFwdSm80INS1_25CollectiveMainloopFwdSm80ILi4ELi1ELb0EN4cute5tupleIJNS5_1CILi128EEENS7_ILi96EEENS7_ILi64EEEEEELi64ENS_6half_tEfNS_4arch4Sm80ELb0ELb1ELb1ELb0ELb0ELb0ELb1ELb0EEENS1_21CollectiveEpilogueFwdINS6_IJS8_SA_S9_EEENS6_IJNS7_ILi1EEESI_SI_EEESC_SE_Li128ELb0ELb1ELb0ELb0EEENS1_19SingleTileSchedulerILb0ELb0ELb1ELi128EEEEEEEEEvNT_6ParamsE,"ax",@progbits
	.sectioninfo	@"SHI_REGISTERS=255"
	.align	128
.text._ZN7cutlass13device_kernelIN5flash19enable_sm80_to_sm89INS1_16FlashAttnFwdSm80INS1_25CollectiveMainloopFwdSm80ILi4ELi1ELb0EN4cute5tupleIJNS5_1CILi128EEENS7_ILi96EEENS7_ILi64EEEEEELi64ENS_6half_tEfNS_4arch4Sm80ELb0ELb1ELb1ELb0ELb0ELb0ELb1ELb0EEENS1_21CollectiveEpilogueFwdINS6_IJS8_SA_S9_EEENS6_IJNS7_ILi1EEESI_SI_EEESC_SE_Li128ELb0ELb1ELb0ELb0EEENS1_19SingleTileSchedulerILb0ELb0ELb1ELi128EEEEEEEEEvNT_6ParamsE:
        .type           _ZN7cutlass13device_kernelIN5flash19enable_sm80_to_sm89INS1_16FlashAttnFwdSm80INS1_25CollectiveMainloopFwdSm80ILi4ELi1ELb0EN4cute5tupleIJNS5_1CILi128EEENS7_ILi96EEENS7_ILi64EEEEEELi64ENS_6half_tEfNS_4arch4Sm80ELb0ELb1ELb1ELb0ELb0ELb0ELb1ELb0EEENS1_21CollectiveEpilogueFwdINS6_IJS8_SA_S9_EEENS6_IJNS7_ILi1EEESI_SI_EEESC_SE_Li128ELb0ELb1ELb0ELb0EEENS1_19SingleTileSchedulerILb0ELb0ELb1ELi128EEEEEEEEEvNT_6ParamsE,@function
        .size           _ZN7cutlass13device_kernelIN5flash19enable_sm80_to_sm89INS1_16FlashAttnFwdSm80INS1_25CollectiveMainloopFwdSm80ILi4ELi1ELb0EN4cute5tupleIJNS5_1CILi128EEENS7_ILi96EEENS7_ILi64EEEEEELi64ENS_6half_tEfNS_4arch4Sm80ELb0ELb1ELb1ELb0ELb0ELb0ELb1ELb0EEENS1_21CollectiveEpilogueFwdINS6_IJS8_SA_S9_EEENS6_IJNS7_ILi1EEESI_SI_EEESC_SE_Li128ELb0ELb1ELb0ELb0EEENS1_19SingleTileSchedulerILb0ELb0ELb1ELi128EEEEEEEEEvNT_6ParamsE,(.L_x_1473 - _ZN7cutlass13device_kernelIN5flash19enable_sm80_to_sm89INS1_16FlashAttnFwdSm80INS1_25CollectiveMainloopFwdSm80ILi4ELi1ELb0EN4cute5tupleIJNS5_1CILi128EEENS7_ILi96EEENS7_ILi64EEEEEELi64ENS_6half_tEfNS_4arch4Sm80ELb0ELb1ELb1ELb0ELb0ELb0ELb1ELb0EEENS1_21CollectiveEpilogueFwdINS6_IJS8_SA_S9_EEENS6_IJNS7_ILi1EEESI_SI_EEESC_SE_Li128ELb0ELb1ELb0ELb0EEENS1_19SingleTileSchedulerILb0ELb0ELb1ELi128EEEEEEEEEvNT_6ParamsE)
        .other          _ZN7cutlass13device_kernelIN5flash19enable_sm80_to_sm89INS1_16FlashAttnFwdSm80INS1_25CollectiveMainloopFwdSm80ILi4ELi1ELb0EN4cute5tupleIJNS5_1CILi128EEENS7_ILi96EEENS7_ILi64EEEEEELi64ENS_6half_tEfNS_4arch4Sm80ELb0ELb1ELb1ELb0ELb0ELb0ELb1ELb0EEENS1_21CollectiveEpilogueFwdINS6_IJS8_SA_S9_EEENS6_IJNS7_ILi1EEESI_SI_EEESC_SE_Li128ELb0ELb1ELb0ELb0EEENS1_19SingleTileSchedulerILb0ELb0ELb1ELi128EEEEEEEEEvNT_6ParamsE,@"STO_CUDA_ENTRY STV_DEFAULT"
_ZN7cutlass13device_kernelIN5flash19enable_sm80_to_sm89INS1_16FlashAttnFwdSm80INS1_25CollectiveMainloopFwdSm80ILi4ELi1ELb0EN4cute5tupleIJNS5_1CILi128EEENS7_ILi96EEENS7_ILi64EEEEEELi64ENS_6half_tEfNS_4arch4Sm80ELb0ELb1ELb1ELb0ELb0ELb0ELb1ELb0EEENS1_21CollectiveEpilogueFwdINS6_IJS8_SA_S9_EEENS6_IJNS7_ILi1EEESI_SI_EEESC_SE_Li128ELb0ELb1ELb0ELb0EEENS1_19SingleTileSchedulerILb0ELb0ELb1ELi128EEEEEEEEEvNT_6ParamsE:
[----:B------:R-:W-:-:S03]  /*0000*/  MOV R1, c[0x0][0x28] ;  /* 0x00000a0000017a02 */ /* 0x000fc60000000f00 */
[----:B------:R-:W1:Y:S01]  /*0010*/  S2R R28, SR_CTAID.Z ;  /* 0x00000000001c7919 */ /* 0x000e620000002700 */
[----:B------:R-:W-:Y:S02]  /*0020*/  IADD3 R1, R1, -0x68, RZ ;  /* 0xffffff9801017810 */ /* 0x000fe40007ffe0ff */
[----:B-1----:R-:W-:-:S13]  /*0030*/  ISETP.GE.AND P0, PT, R28, RZ, PT ;  /* 0x000000ff1c00720c */ /* 0x002fda0003f06270 */
[----:B------:R-:W-:Y:S05]  /*0040*/  @!P0 EXIT ;  /* 0x000000000000894d */ /* 0x000fea0003800000 */
[----:B------:R-:W1:Y:S01]  /*0050*/  S2UR UR7, SR_CTAID.X ;  /* 0x00000000000779c3 */ /* 0x000e620000002500 */
[----:B------:R-:W-:Y:S01]  /*0060*/  ULDC UR9, c[0x0][0x2c4] ;  /* 0x0000b10000097ab9 */ /* 0x000fe20000000800 */
[----:B------:R-:W2:Y:S01]  /*0070*/  S2R R202, SR_TID.X ;  /* 0x0000000000ca7919 */ /* 0x000ea20000002100 */
[----:B------:R-:W-:Y:S02]  /*0080*/  UISETP.NE.AND UP2, UPT, UR9, 0x1, UPT ;  /* 0x000000010900788c */ /* 0x000fe4000bf45270 */
[----:B------:R-:W-:Y:S02]  /*0090*/  ULDC.64 UR4, c[0x0][0x2c8] ;  /* 0x0000b20000047ab9 */ /* 0x000fe40000000a00 */
[----:B------:R-:W-:Y:S02]  /*00a0*/  UMOV UR8, 0x1 ;  /* 0x0000000100087882 */ /* 0x000fe40000000000 */
[----:B------:R-:W-:Y:S02]  /*00b0*/  ULDC UR6, c[0x0][0x168] ;  /* 0x00005a0000067ab9 */ /* 0x000fe40000000800 */
[----:B------:R-:W-:-:S02]  /*00c0*/  UIADD3 UR6, UR8, -UR6, URZ ;  /* 0x8000000608067290 */ /* 0x000fc4000fffe03f */
[----:B-1----:R-:W-:-:S04]  /*00d0*/  USHF.L.U32 UR7, UR7, 0x7, URZ ;  /* 0x0000000707077899 */ /* 0x002fc8000800063f */
[----:B------:R-:W-:Y:S02]  /*00e0*/  @UP2 UIADD3 UR12, UR7, 0x7f, URZ ;  /* 0x0000007f070c2890 */ /* 0x000fe4000fffe03f */
[----:B------:R-:W-:Y:S02]  /*00f0*/  UIADD3 UR10, UR7, 0x7f, URZ ;  /* 0x0000007f070a7890 */ /* 0x000fe4000fffe03f */
[----:B------:R-:W-:-:S04]  /*0100*/  UIMAD.WIDE.U32 UR12, UR12, UR4, URZ ;  /* 0x000000040c0c72a5 */ /* 0x000fc8000f8e003f */
[----:B------:R-:W-:-:S03]  /*0110*/  @UP2 USHF.R.U32.HI UR10, URZ, UR5, UR13 ;  /* 0x000000053f0a2299 */ /* 0x000fc6000801160d */
[----:B------:R-:W-:Y:S02]  /*0120*/  ULDC.64 UR4, c[0x0][0x328] ;  /* 0x0000ca0000047ab9 */ /* 0x000fe40000000a00 */
[----:B------:R-:W-:-:S03]  /*0130*/  UISETP.LE.AND UP1, UPT, UR8, UR5, UPT ;  /* 0x000000050800728c */ /* 0x000fc6000bf23270 */
[----:B------:R-:W-:Y:S02]  /*0140*/  ULDC UR5, c[0x0][0x1d0] ;  /* 0x0000740000057ab9 */ /* 0x000fe40000000800 */
[----:B------:R-:W-:Y:S01]  /*0150*/  UIADD3 UR5, UR10, UR5, UR6 ;  /* 0x000000050a057290 */ /* 0x000fe2000fffe006 */
[----:B------:R-:W-:-:S03]  /*0160*/  PLOP3.LUT P0, PT, PT, PT, UP1, 0x40, 0x0 ;  /* 0x000000000000781c */ /* 0x000fc60003f0e818 */
[----:B------:R-:W-:-:S06]  /*0170*/  UIADD3 UR4, UR5, UR4, URZ ;  /* 0x0000000405047290 */ /* 0x000fcc000fffe03f */
[----:B------:R-:W-:-:S04]  /*0180*/  MOV R0, UR4 ;  /* 0x0000000400007c02 */ /* 0x000fc80008000f00 */
[----:B------:R-:W-:Y:S05]  /*0190*/  @P0 BRA `(.L_x_137) ;  /* 0x0000013000000947 */ /* 0x000fea0003800000 */
[----:B--2---:R-:W-:Y:S01]  /*01a0*/  ISETP.LT.AND P0, PT, RZ, UR5, PT ;  /* 0x00000005ff007c0c */ /* 0x004fe2000bf01270 */
[----:B------:R-:W-:-:S12]  /*01b0*/  UIADD3 UR6, UR5, -0x1, URZ ;  /* 0xffffffff05067890 */ /* 0x000fd8000fffe03f */
[----:B------:R-:W-:Y:S05]  /*01c0*/  @P0 BRA `(.L_x_138) ;  /* 0x0000008000000947 */ /* 0x000fea0003800000 */
[----:B------:R-:W-:Y:S02]  /*01d0*/  ULDC UR4, c[0x0][0x32c] ;  /* 0x0000cb0000047ab9 */ /* 0x000fe40000000800 */
[----:B------:R-:W-:Y:S02]  /*01e0*/  UISETP.NE.AND UP0, UPT, UR8, UR4, UPT ;  /* 0x000000040800728c */ /* 0x000fe4000bf05270 */
[----:B------:R-:W-:-:S03]  /*01f0*/  UIADD3 UR6, -UR5, URZ, URZ ;  /* 0x0000003f05067290 */ /* 0x000fc6000fffe13f */
[----:B------:R-:W-:Y:S02]  /*0200*/  ULDC.64 UR4, c[0x0][0x330] ;  /* 0x0000cc0000047ab9 */ /* 0x000fe40000000a00 */
[----:B------:R-:W-:-:S04]  /*0210*/  UIMAD.WIDE.U32 UR10, UR6, UR4, URZ ;  /* 0x00000004060a72a5 */ /* 0x000fc8000f8e003f */
[----:B------:R-:W-:-:S04]  /*0220*/  @UP0 USHF.R.U32.HI UR6, URZ, UR5, UR11 ;  /* 0x000000053f060299 */ /* 0x000fc8000801160b */
[----:B------:R-:W-:Y:S01]  /*0230*/  ULOP3.LUT UR6, URZ, UR6, URZ, 0x33, !UPT ;  /* 0x000000063f067292 */ /* 0x000fe2000f8e333f */
[----:B------:R-:W-:Y:S05]  /*0240*/  BRA `(.L_x_139) ;  /* 0x0000005000007947 */ /* 0x000fea0003800000 */
.L_x_138:
[----:B------:R-:W-:Y:S02]  /*0250*/  ULDC UR4, c[0x0][0x32c] ;  /* 0x0000cb0000047ab9 */ /* 0x000fe40000000800 */
[----:B------:R-:W-:-:S03]  /*0260*/  UISETP.NE.AND UP0, UPT, UR8, UR4, UPT ;  /* 0x000000040800728c */ /* 0x000fc6000bf05270 */
[----:B------:R-:W-:Y:S02]  /*0270*/  ULDC.64 UR4, c[0x0][0x330] ;  /* 0x0000cc0000047ab9 */ /* 0x000fe40000000a00 */
[----:B------:R-:W-:-:S06]  /*0280*/  UIMAD.WIDE.U32 UR10, UR6, UR4, URZ ;  /* 0x00000004060a72a5 */ /* 0x000fcc000f8e003f */
[----:B------:R-:W-:Y:S02]  /*0290*/  @UP0 USHF.R.U32.HI UR6, URZ, UR5, UR11 ;  /* 0x000000053f060299 */ /* 0x000fe4000801160b */
.L_x_139:
[----:B------:R-:W-:Y:S02]  /*02a0*/  ULDC UR4, c[0x0][0x32c] ;  /* 0x0000cb0000047ab9 */ /* 0x000fe40000000800 */
[----:B------:R-:W-:-:S06]  /*02b0*/  UIMAD UR4, UR6, UR4, UR4 ;  /* 0x00000004060472a4 */ /* 0x000fcc000f8e0204 */
[----:B------:R-:W-:-:S03]  /*02c0*/  IMNMX R0, R0, UR4, PT ;  /* 0x0000000400007c17 */ /* 0x000fc6000b800200 */
.L_x_137:
[----:B--2---:R-:W-:Y:S01]  /*02d0*/  UMOV UR8, 0x5f ;  /* 0x0000005f00087882 */ /* 0x004fe20000000000 */
[----:B------:R-:W-:Y:S01]  /*02e0*/  IADD3 R0, R0, 0x5f, RZ ;  /* 0x0000005f00007810 */ /* 0x000fe20007ffe0ff */
[----:B------:R-:W-:Y:S01]  /*02f0*/  ULDC UR6, c[0x0][0x1d0] ;  /* 0x0000740000067ab9 */ /* 0x000fe20000000800 */
[----:B------:R-:W-:Y:S01]  /*0300*/  PLOP3.LUT P0, PT, PT, PT, UP1, 0x40, 0x0 ;  /* 0x000000000000781c */ /* 0x000fe20003f0e818 */
[----:B------:R-:W-:Y:S02]  /*0310*/  UIADD3 UR8, UR8, UR6, URZ ;  /* 0x0000000608087290 */ /* 0x000fe4000fffe03f */
[----:B------:R-:W-:Y:S01]  /*0320*/  ULDC.64 UR4, c[0x0][0x2c8] ;  /* 0x0000b20000047ab9 */ /* 0x000fe20000000a00 */
[----:B------:R-:W-:Y:S01]  /*0330*/  IMAD.HI R0, R0, 0x2aaaaaab, RZ ;  /* 0x2aaaaaab00007827 */ /* 0x000fe200078e02ff */
[----:B------:R-:W-:Y:S02]  /*0340*/  UIMAD.WIDE UR10, UR8, 0x2aaaaaab, URZ ;  /* 0x2aaaaaab080a78a5 */ /* 0x000fe4000f8e023f */
[----:B------:R-:W-:-:S02]  /*0350*/  UIMAD.WIDE.U32 UR12, UR7, UR4, URZ ;  /* 0x00000004070c72a5 */ /* 0x000fc4000f8e003f */
[----:B------:R-:W-:Y:S01]  /*0360*/  ULDC UR8, c[0x0][0x168] ;  /* 0x00005a0000087ab9 */ /* 0x000fe20000000800 */
[----:B------:R-:W-:Y:S01]  /*0370*/  SHF.R.U32.HI R2, RZ, 0x1f, R0 ;  /* 0x0000001fff027819 */ /* 0x000fe20000011600 */
[----:B------:R-:W-:Y:S02]  /*0380*/  UIADD3 UR6, UR6, -UR8, URZ ;  /* 0x8000000806067290 */ /* 0x000fe4000fffe03f */
[----:B------:R-:W-:Y:S01]  /*0390*/  USHF.R.U32.HI UR8, URZ, 0x1f, UR11 ;  /* 0x0000001f3f087899 */ /* 0x000fe2000801160b */
[----:B------:R-:W-:Y:S01]  /*03a0*/  LEA.HI.SX32 R0, R0, R2, 0x1c ;  /* 0x0000000200007211 */ /* 0x000fe200078fe2ff */
[----:B------:R-:W-:Y:S02]  /*03b0*/  UMOV UR4, UR7 ;  /* 0x0000000700047c82 */ /* 0x000fe40008000000 */
[----:B------:R-:W-:Y:S02]  /*03c0*/  @UP2 USHF.R.U32.HI UR4, URZ, UR5, UR13 ;  /* 0x000000053f042299 */ /* 0x000fe4000801160d */
[----:B------:R-:W-:-:S02]  /*03d0*/  ULEA.HI.SX32 UR11, UR11, UR8, 0x1c ;  /* 0x000000080b0b7291 */ /* 0x000fc4000f8fe23f */
[----:B------:R-:W-:Y:S02]  /*03e0*/  UIADD3 UR4, UR6, UR4, URZ ;  /* 0x0000000406047290 */ /* 0x000fe4000fffe03f */
[----:B------:R-:W-:Y:S02]  /*03f0*/  ULDC UR5, c[0x0][0x324] ;  /* 0x0000c90000057ab9 */ /* 0x000fe40000000800 */
[----:B------:R-:W-:Y:S01]  /*0400*/  UIADD3 UR8, UR4, -UR5, URZ ;  /* 0x8000000504087290 */ /* 0x000fe2000fffe03f */
[----:B------:R-:W-:Y:S01]  /*0410*/  IMNMX R242, R0, UR11, PT ;  /* 0x0000000b00f27c17 */ /* 0x000fe2000b800200 */
[----:B------:R-:W-:Y:S05]  /*0420*/  @P0 BRA `(.L_x_140) ;  /* 0x0000015000000947 */ /* 0x000fea0003800000 */
[----:B------:R-:W-:Y:S02]  /*0430*/  UMOV UR10, UR4 ;  /* 0x00000004000a7c82 */ /* 0x000fe40008000000 */
[----:B------:R-:W-:-:S06]  /*0440*/  UISETP.GT.AND UP0, UPT, UR10, -0x1, UPT ;  /* 0xffffffff0a00788c */ /* 0x000fcc000bf04270 */
[----:B------:R-:W-:-:S13]  /*0450*/  PLOP3.LUT P0, PT, PT, PT, UP0, 0x80, 0x0 ;  /* 0x000000000000781c */ /* 0x000fda0003f0f008 */
[----:B------:R-:W-:Y:S05]  /*0460*/  @P0 BRA `(.L_x_141) ;  /* 0x0000008000000947 */ /* 0x000fea0003800000 */
[----:B------:R-:W-:Y:S02]  /*0470*/  ULDC UR4, c[0x0][0x32c] ;  /* 0x0000cb0000047ab9 */ /* 0x000fe40000000800 */
[----:B------:R-:W-:Y:S02]  /*0480*/  UISETP.NE.AND UP0, UPT, UR4, 0x1, UPT ;  /* 0x000000010400788c */ /* 0x000fe4000bf05270 */
[----:B------:R-:W-:Y:S02]  /*0490*/  ULOP3.LUT UR10, URZ, UR10, URZ, 0x33, !UPT ;  /* 0x0000000a3f0a7292 */ /* 0x000fe4000f8e333f */
[----:B------:R-:W-:Y:S02]  /*04a0*/  ULDC.64 UR4, c[0x0][0x330] ;  /* 0x0000cc0000047ab9 */ /* 0x000fe40000000a00 */
[----:B------:R-:W-:-:S05]  /*04b0*/  UIMAD.WIDE.U32 UR12, UR10, UR4, URZ ;  /* 0x000000040a0c72a5 */ /* 0x000fca000f8e003f */
[----:B------:R-:W-:-:S04]  /*04c0*/  @UP0 USHF.R.U32.HI UR10, URZ, UR5, UR13 ;  /* 0x000000053f0a0299 */ /* 0x000fc8000801160d */
[----:B------:R-:W-:Y:S01]  /*04d0*/  ULOP3.LUT UR10, URZ, UR10, URZ, 0x33, !UPT ;  /* 0x0000000a3f0a7292 */ /* 0x000fe2000f8e333f */
[----:B------:R-:W-:Y:S05]  /*04e0*/  BRA `(.L_x_142) ;  /* 0x0000005000007947 */ /* 0x000fea0003800000 */
.L_x_141:
[----:B------:R-:W-:Y:S02]  /*04f0*/  ULDC UR4, c[0x0][0x32c] ;  /* 0x0000cb0000047ab9 */ /* 0x000fe40000000800 */
[----:B------:R-:W-:-:S03]  /*0500*/  UISETP.NE.AND UP0, UPT, UR4, 0x1, UPT ;  /* 0x000000010400788c */ /* 0x000fc6000bf05270 */
[----:B------:R-:W-:Y:S02]  /*0510*/  ULDC.64 UR4, c[0x0][0x330] ;  /* 0x0000cc0000047ab9 */ /* 0x000fe40000000a00 */
[----:B------:R-:W-:-:S06]  /*0520*/  UIMAD.WIDE.U32 UR12, UR10, UR4, URZ ;  /* 0x000000040a0c72a5 */ /* 0x000fcc000f8e003f */
[----:B------:R-:W-:Y:S02]  /*0530*/  @UP0 USHF.R.U32.HI UR10, URZ, UR5, UR13 ;  /* 0x000000053f0a0299 */ /* 0x000fe4000801160d */
.L_x_142:
[----:B------:R-:W-:Y:S02]  /*0540*/  ULDC UR4, c[0x0][0x32c] ;  /* 0x0000cb0000047ab9 */ /* 0x000fe40000000800 */
[----:B------:R-:W-:-:S04]  /*0550*/  UIMAD UR4, UR10, UR4, URZ ;  /* 0x000000040a0472a4 */ /* 0x000fc8000f8e023f */
[----:B------:R-:W-:-:S04]  /*0560*/  UISETP.LT.AND UP0, UPT, UR8, UR4, UPT ;  /* 0x000000040800728c */ /* 0x000fc8000bf01270 */
[----:B------:R-:W-:-:S04]  /*0570*/  USEL UR8, UR8, UR4, !UP0 ;  /* 0x0000000408087287 */ /* 0x000fc8000c000000 */
.L_x_140:
[----:B------:R-:W-:Y:S01]  /*0580*/  UIMAD.WIDE UR4, UR8, 0x2aaaaaab, URZ ;  /* 0x2aaaaaab080478a5 */ /* 0x000fe2000f8e023f */
[----:B------:R-:W-:Y:S01]  /*0590*/  PLOP3.LUT P4, PT, PT, PT, PT, 0x80, 0x0 ;  /* 0x000000000000781c */ /* 0x000fe20003f8f070 */
[----:B------:R-:W-:Y:S01]  /*05a0*/  ULDC.64 UR12, c[0x0][0x118] ;  /* 0x00004600000c7ab9 */ /* 0x000fe20000000a00 */
[----:B------:R-:W-:Y:S01]  /*05b0*/  CS2R R162, SRZ ;  /* 0x0000000000a27805 */ /* 0x000fe2000001ff00 */
[----:B------:R-:W-:Y:S01]  /*05c0*/  USHF.R.U32.HI UR4, URZ, 0x1f, UR5 ;  /* 0x0000001f3f047899 */ /* 0x000fe20008011605 */
[----:B------:R-:W-:Y:S01]  /*05d0*/  CS2R R160, SRZ ;  /* 0x0000000000a07805 */ /* 0x000fe2000001ff00 */
[----:B------:R-:W-:Y:S01]  /*05e0*/  CS2R R166, SRZ ;  /* 0x0000000000a67805 */ /* 0x000fe2000001ff00 */
[----:B------:R-:W-:Y:S01]  /*05f0*/  CS2R R164, SRZ ;  /* 0x0000000000a47805 */ /* 0x000fe2000001ff00 */
[----:B------:R-:W-:Y:S01]  /*0600*/  ULEA.HI.SX32 UR4, UR5, UR4, 0x1c ;  /* 0x0000000405047291 */ /* 0x000fe2000f8fe23f */
[----:B------:R-:W-:Y:S01]  /*0610*/  CS2R R158, SRZ ;  /* 0x00000000009e7805 */ /* 0x000fe2000001ff00 */
[----:B------:R-:W-:Y:S01]  /*0620*/  CS2R R156, SRZ ;  /* 0x00000000009c7805 */ /* 0x000fe2000001ff00 */
[----:B------:R-:W-:Y:S01]  /*0630*/  CS2R R154, SRZ ;  /* 0x00000000009a7805 */ /* 0x000fe2000001ff00 */
[----:B------:R-:W-:Y:S01]  /*0640*/  UISETP.LT.AND UP0, UPT, URZ, UR4, UPT ;  /* 0x000000043f00728c */ /* 0x000fe2000bf01270 */
[----:B------:R-:W-:Y:S01]  /*0650*/  CS2R R152, SRZ ;  /* 0x0000000000987805 */ /* 0x000fe2000001ff00 */
[----:B------:R-:W-:Y:S01]  /*0660*/  CS2R R146, SRZ ;  /* 0x0000000000927805 */ /* 0x000fe2000001ff00 */
[----:B------:R-:W-:Y:S01]  /*0670*/  CS2R R144, SRZ ;  /* 0x0000000000907805 */ /* 0x000fe2000001ff00 */
[----:B------:R-:W-:Y:S01]  /*0680*/  USEL UR8, URZ, UR4, !UP0 ;  /* 0x000000043f087287 */ /* 0x000fe2000c000000 */
[----:B------:R-:W-:Y:S01]  /*0690*/  CS2R R150, SRZ ;  /* 0x0000000000967805 */ /* 0x000fe2000001ff00 */
[----:B------:R-:W-:Y:S01]  /*06a0*/  CS2R R148, SRZ ;  /* 0x0000000000947805 */ /* 0x000fe2000001ff00 */
[----:B------:R-:W-:Y:S01]  /*06b0*/  CS2R R142, SRZ ;  /* 0x00000000008e7805 */ /* 0x000fe2000001ff00 */
[----:B------:R-:W-:Y:S01]  /*06c0*/  CS2R R140, SRZ ;  /* 0x00000000008c7805 */ /* 0x000fe2000001ff00 */
[----:B------:R-:W-:Y:S01]  /*06d0*/  CS2R R138, SRZ ;  /* 0x00000000008a7805 */ /* 0x000fe2000001ff00 */
[----:B------:R-:W-:Y:S01]  /*06e0*/  ISETP.GT.AND P0, PT, R242, UR8, PT ;  /* 0x00000008f2007c0c */ /* 0x000fe2000bf04270 */
[----:B------:R-:W-:Y:S01]  /*06f0*/  CS2R R136, SRZ ;  /* 0x0000000000887805 */ /* 0x000fe2000001ff00 */
        /* <DEDUP_REMOVED lines=11> */
[----:B------:R-:W-:Y:S01]  /*07b0*/  IMAD.MOV.U32 R23, RZ, RZ, RZ ;  /* 0x000000ffff177224 */ /* 0x000fe200078e00ff */
[----:B------:R-:W-:Y:S01]  /*07c0*/  CS2R R110, SRZ ;  /* 0x00000000006e7805 */ /* 0x000fe2000001ff00 */
[----:B------:R-:W-:Y:S01]  /*07d0*/  IMAD.MOV.U32 R116, RZ, RZ, RZ ;  /* 0x000000ffff747224 */ /* 0x000fe200078e00ff */
[----:B------:R-:W-:Y:S01]  /*07e0*/  CS2R R108, SRZ ;  /* 0x00000000006c7805 */ /* 0x000fe2000001ff00 */
[----:B------:R-:W-:Y:S01]  /*07f0*/  CS2R R106, SRZ ;  /* 0x00000000006a7805 */ /* 0x000fe2000001ff00 */
[----:B------:R-:W-:Y:S01]  /*0800*/  CS2R R104, SRZ ;  /* 0x0000000000687805 */ /* 0x000fe2000001ff00 */
[----:B------:R-:W-:Y:S01]  /*0810*/  CS2R R26, SRZ ;  /* 0x00000000001a7805 */ /* 0x000fe2000001ff00 */
[----:B------:R-:W-:Y:S01]  /*0820*/  CS2R R24, SRZ ;  /* 0x0000000000187805 */ /* 0x000fe2000001ff00 */
[----:B------:R-:W-:Y:S05]  /*0830*/  @!P0 BRA `(.L_x_143) ;  /* 0x0001a06000008947 */ /* 0x000fea0003800000 */
[----:B------:R-:W-:-:S04]  /*0840*/  ISETP.NE.U32.AND P0, PT, RZ, c[0x0][0x340], PT ;  /* 0x0000d000ff007a0c */ /* 0x000fc80003f05070 */
[----:B------:R-:W-:Y:S01]  /*0850*/  ISETP.NE.AND.EX P1, PT, RZ, c[0x0][0x344], PT, P0 ;  /* 0x0000d100ff007a0c */ /* 0x000fe20003f25300 */
[----:B------:R-:W1:Y:S01]  /*0860*/  S2R R42, SR_CTAID.Y ;  /* 0x00000000002a7919 */ /* 0x000e620000002600 */
[----:B------:R-:W-:Y:S02]  /*0870*/  SHF.R.S32.HI R201, RZ, 0x1f, R202 ;  /* 0x0000001fffc97819 */ /* 0x000fe400000114ca */
[----:B------:R-:W-:-:S09]  /*0880*/  P2R R17, PR, RZ, 0x2 ;  /* 0x00000002ff117803 */ /* 0x000fd20000000000 */
[----:B------:R-:W-:-:S04]  /*0890*/  @P1 IMAD.MOV.U32 R0, RZ, RZ, 0x4 ;  /* 0x00000004ff001424 */ /* 0x000fc800078e00ff */
[----:B------:R-:W-:-:S05]  /*08a0*/  @P1 IMAD.WIDE R2, R28, R0, c[0x0][0x340] ;  /* 0x0000d0001c021625 */ /* 0x000fca00078e0200 */
[----:B------:R2:W3:Y:S01]  /*08b0*/  @P1 LDG.E R19, [R2.64] ;  /* 0x0000000c02131981 */ /* 0x0004e2000c1e1900 */
[----:B------:R-:W-:Y:S01]  /*08c0*/  PLOP3.LUT P1, PT, PT, PT, UP2, 0x80, 0x0 ;  /* 0x000000000000781c */ /* 0x000fe20003f2f028 */
[----:B------:R-:W-:Y:S01]  /*08d0*/  ULDC UR4, c[0x0][0x168] ;  /* 0x00005a0000047ab9 */ /* 0x000fe20000000800 */
[----:B-1----:R-:W-:Y:S01]  /*08e0*/  SHF.R.S32.HI R43, RZ, 0x1f, R42 ;  /* 0x0000001fff2b7819 */ /* 0x002fe2000001142a */
[----:B------:R-:W-:Y:S01]  /*08f0*/  IMAD.WIDE.U32 R6, R42, c[0x0][0x1b8], RZ ;  /* 0x00006e002a067a25 */ /* 0x000fe200078e00ff */
[----:B------:R-:W-:Y:S01]  /*0900*/  PLOP3.LUT P0, PT, PT, PT, UP2, 0x80, 0x0 ;  /* 0x000000000000781c */ /* 0x000fe20003f0f028 */
[----:B------:R-:W-:Y:S01]  /*0910*/  UIMAD UR4, UR9, UR4, URZ ;  /* 0x00000004090472a4 */ /* 0x000fe2000f8e023f */
[----:B------:R-:W-:Y:S01]  /*0920*/  SHF.R.S32.HI R21, RZ, 0x1f, R28 ;  /* 0x0000001fff157819 */ /* 0x000fe2000001141c */
[----:B------:R-:W-:Y:S01]  /*0930*/  IMAD.MOV.U32 R203, RZ, RZ, c[0x0][0x1e0] ;  /* 0x00007800ffcb7624 */ /* 0x000fe200078e00ff */
[CC--:B------:R-:W-:Y:S01]  /*0940*/  LEA.HI R10, R201.reuse, R202.reuse, RZ, 0x6 ;  /* 0x000000cac90a7211 */ /* 0x0c0fe200078f30ff */
[----:B------:R-:W-:Y:S01]  /*0950*/  IMAD.MOV.U32 R204, RZ, RZ, c[0x0][0x1e4] ;  /* 0x00007900ffcc7624 */ /* 0x000fe200078e00ff */
[----:B------:R-:W-:Y:S01]  /*0960*/  IADD3 R197, R242, -0x1, RZ ;  /* 0xfffffffff2c57810 */ /* 0x000fe20007ffe0ff */
[----:B------:R-:W-:Y:S01]  /*0970*/  UMOV UR9, 0x5 ;  /* 0x0000000500097882 */ /* 0x000fe20000000000 */
[----:B------:R-:W-:-:S02]  /*0980*/  LEA.HI R199, R201, R202, RZ, 0x5 ;  /* 0x000000cac9c77211 */ /* 0x000fc400078f28ff */
[----:B------:R-:W-:Y:S02]  /*0990*/  SHF.R.S32.HI R40, RZ, 0x1f, R197 ;  /* 0x0000001fff287819 */ /* 0x000fe400000114c5 */
[----:B------:R-:W-:Y:S02]  /*09a0*/  SHF.R.S32.HI R198, RZ, 0x5, R199 ;  /* 0x00000005ffc67819 */ /* 0x000fe400000114c7 */
[----:B--2---:R-:W-:-:S04]  /*09b0*/  LEA.HI R2, R201, R202, RZ, 0x3 ;  /* 0x000000cac9027211 */ /* 0x004fc800078f18ff */
[----:B------:R-:W-:Y:S02]  /*09c0*/  LOP3.LUT R0, R2, 0xfffffff8, RZ, 0xc0, !PT ;  /* 0xfffffff802007812 */ /* 0x000fe400078ec0ff */
[----:B------:R-:W-:Y:S01]  /*09d0*/  SHF.R.S32.HI R22, RZ, 0x3, R2 ;  /* 0x00000003ff167819 */ /* 0x000fe20000011402 */
[----:B------:R-:W-:Y:S02]  /*09e0*/  IMAD R2, R43, c[0x0][0x1b8], RZ ;  /* 0x00006e002b027a24 */ /* 0x000fe400078e02ff */
[----:B------:R-:W-:Y:S01]  /*09f0*/  IMAD.IADD R45, R202, 0x1, -R0 ;  /* 0x00000001ca2d7824 */ /* 0x000fe200078e0a00 */
[----:B------:R-:W-:Y:S01]  /*0a00*/  IADD3 R8, R22, UR7, RZ ;  /* 0x0000000716087c10 */ /* 0x000fe2000fffe0ff */
[----:B------:R-:W-:Y:S01]  /*0a10*/  IMAD R2, R42, c[0x0][0x1bc], R2 ;  /* 0x00006f002a027a24 */ /* 0x000fe200078e0202 */
[--C-:B------:R-:W-:Y:S01]  /*0a20*/  SHF.R.S32.HI R41, RZ, 0x1f, R22.reuse ;  /* 0x0000001fff297819 */ /* 0x100fe20000011416 */
[----:B------:R-:W-:Y:S01]  /*0a30*/  IMAD R0, R45, 0x10, R22 ;  /* 0x000000102d007824 */ /* 0x000fe200078e0216 */
[----:B------:R-:W-:Y:S01]  /*0a40*/  IADD3 R18, R8, 0x40, RZ ;  /* 0x0000004008127810 */ /* 0x000fe20007ffe0ff */
[----:B------:R-:W-:-:S02]  /*0a50*/  IMAD.IADD R3, R7, 0x1, R2 ;  /* 0x0000000107037824 */ /* 0x000fc400078e0202 */
[----:B------:R-:W-:Y:S01]  /*0a60*/  IMAD R7, R21, c[0x0][0x1c0], RZ ;  /* 0x0000700015077a24 */ /* 0x000fe200078e02ff */
[----:B------:R-:W-:Y:S01]  /*0a70*/  IADD3 R4, R0, UR7, RZ ;  /* 0x0000000700047c10 */ /* 0x000fe2000fffe0ff */
[----:B------:R-:W-:Y:S02]  /*0a80*/  IMAD.MOV.U32 R2, RZ, RZ, R6 ;  /* 0x000000ffff027224 */ /* 0x000fe400078e0006 */
[----:B------:R-:W-:Y:S02]  /*0a90*/  IMAD R6, R28, c[0x0][0x1c4], R7 ;  /* 0x000071001c067a24 */ /* 0x000fe400078e0207 */
[----:B------:R-:W-:Y:S01]  /*0aa0*/  @P1 IMAD.HI.U32 R5, R4, c[0x0][0x2c8], RZ ;  /* 0x0000b20004051a27 */ /* 0x000fe200078e00ff */
[----:B------:R-:W-:-:S03]  /*0ab0*/  ISETP.GE.AND P1, PT, R8, UR4, PT ;  /* 0x0000000408007c0c */ /* 0x000fc6000bf26270 */
        /* <DEDUP_REMOVED lines=14> */
[----:B------:R-:W-:Y:S02]  /*0ba0*/  ISETP.GE.AND P5, PT, R12, c[0x0][0x198], PT ;  /* 0x000066000c007a0c */ /* 0x000fe40003fa6270 */
[----:B------:R-:W-:Y:S01]  /*0bb0*/  SHF.R.S32.HI R13, RZ, 0x1f, R12 ;  /* 0x0000001fff0d7819 */ /* 0x000fe2000001140c */
[----:B------:R-:W-:-:S02]  /*0bc0*/  IMAD R0, R5, c[0x0][0x1ac], R0 ;  /* 0x00006b0005007a24 */ /* 0x000fc400078e0200 */
[----:B------:R-:W-:Y:S01]  /*0bd0*/  IMAD.WIDE.U32 R4, R5, c[0x0][0x1a8], R2 ;  /* 0x00006a0005047a25 */ /* 0x000fe200078e0002 */
[----:B------:R-:W-:-:S03]  /*0be0*/  IADD3 R3, R8, 0x10, RZ ;  /* 0x0000001008037810 */ /* 0x000fc60007ffe0ff */
[----:B------:R-:W-:Y:S01]  /*0bf0*/  IMAD.IADD R0, R5, 0x1, R0 ;  /* 0x0000000105007824 */ /* 0x000fe200078e0200 */
[----:B------:R-:W-:Y:S02]  /*0c00*/  LEA R2, P0, R4, c[0x0][0x160], 0x1 ;  /* 0x0000580004027a11 */ /* 0x000fe400078008ff */
[----:B------:R-:W-:Y:S02]  /*0c10*/  IADD3 R5, R8, 0x30, RZ ;  /* 0x0000003008057810 */ /* 0x000fe40007ffe0ff */
[----:B------:R-:W-:Y:S01]  /*0c20*/  LEA.HI.X R0, R4, c[0x0][0x164], R0, 0x1, P0 ;  /* 0x0000590004007a11 */ /* 0x000fe200000f0c00 */
[----:B------:R-:W1:Y:S01]  /*0c30*/  SHFL.IDX PT, R6, R2, RZ, 0x181f ;  /* 0x00181fff02067589 */ /* 0x000e6200000e0000 */
[----:B------:R-:W-:Y:S01]  /*0c40*/  IMAD.SHL.U32 R4, R22, 0x40, RZ ;  /* 0x0000004016047824 */ /* 0x000fe200078e00ff */
[----:B------:R-:W-:Y:S02]  /*0c50*/  ISETP.GE.AND P0, PT, R3, UR4, PT ;  /* 0x0000000403007c0c */ /* 0x000fe4000bf06270 */
[----:B------:R-:W2:Y:S01]  /*0c60*/  SHFL.IDX PT, R7, R0, RZ, 0x181f ;  /* 0x00181fff00077589 */ /* 0x000ea200000e0000 */
[----:B------:R-:W-:-:S02]  /*0c70*/  ISETP.GE.AND P3, PT, R5, UR4, PT ;  /* 0x0000000405007c0c */ /* 0x000fc4000bf66270 */
[----:B------:R-:W-:Y:S01]  /*0c80*/  LOP3.LUT R3, R4, 0x1c0, RZ, 0xc0, !PT ;  /* 0x000001c004037812 */ /* 0x000fe200078ec0ff */
[----:B------:R-:W4:Y:S01]  /*0c90*/  SHFL.IDX PT, R9, R2, 0x1, 0x181f ;  /* 0x00381f0002097f89 */ /* 0x000f2200000e0000 */
[----:B------:R-:W-:-:S03]  /*0ca0*/  IADD3 R4, R8, 0x20, RZ ;  /* 0x0000002008047810 */ /* 0x000fc60007ffe0ff */
[----:B------:R-:W5:Y:S01]  /*0cb0*/  SHFL.IDX PT, R15, R0, 0x1, 0x181f ;  /* 0x00381f00000f7f89 */ /* 0x000f6200000e0000 */
[----:B------:R-:W-:Y:S02]  /*0cc0*/  ISETP.GE.AND P2, PT, R4, UR4, PT ;  /* 0x0000000404007c0c */ /* 0x000fe4000bf46270 */
[----:B------:R-:W-:Y:S01]  /*0cd0*/  SHF.R.U32.HI R4, RZ, 0x3, R3 ;  /* 0x00000003ff047819 */ /* 0x000fe20000011603 */
[----:B------:R-:W5:Y:S01]  /*0ce0*/  SHFL.IDX PT, R14, R2, 0x2, 0x181f ;  /* 0x00581f00020e7f89 */ /* 0x000f6200000e0000 */
[----:B------:R-:W-:-:S03]  /*0cf0*/  LOP3.LUT R3, R3, 0x38, R12, 0xf8, !PT ;  /* 0x0000003803037812 */ /* 0x000fc600078ef80c */
[----:B------:R-:W5:Y:S01]  /*0d00*/  SHFL.IDX PT, R16, R0, 0x2, 0x181f ;  /* 0x00581f0000107f89 */ /* 0x000f6200000e0000 */
[----:B------:R-:W-:Y:S01]  /*0d10*/  LOP3.LUT R3, R3, R4, RZ, 0x3c, !PT ;  /* 0x0000000403037212 */ /* 0x000fe200078e3cff */
[----:B------:R-:W-:Y:S01]  /*0d20*/  IMAD.SHL.U32 R4, R10, 0x8, RZ ;  /* 0x000000080a047824 */ /* 0x000fe200078e00ff */
[C---:B-1----:R-:W-:Y:S01]  /*0d30*/  @!P1 LEA R6, P4, R12.reuse, R6, 0x1 ;  /* 0x000000060c069211 */ /* 0x042fe200078808ff */
[----:B------:R-:W1:Y:S03]  /*0d40*/  SHFL.IDX PT, R10, R2, 0x3, 0x181f ;  /* 0x00781f00020a7f89 */ /* 0x000e6600000e0000 */
[----:B------:R-:W-:Y:S02]  /*0d50*/  LOP3.LUT R3, R3, 0xfffffe00, R4, 0xf8, !PT ;  /* 0xfffffe0003037812 */ /* 0x000fe400078ef804 */
[C---:B--2---:R-:W-:Y:S01]  /*0d60*/  @!P1 LEA.HI.X R7, R12.reuse, R7, R13, 0x1, P4 ;  /* 0x000000070c079211 */ /* 0x044fe200020f0c0d */
[----:B------:R-:W2:Y:S01]  /*0d70*/  SHFL.IDX PT, R11, R0, 0x3, 0x181f ;  /* 0x00781f00000b7f89 */ /* 0x000ea200000e0000 */
[----:B----4-:R-:W-:Y:S01]  /*0d80*/  @!P0 LEA R4, P4, R12, R9, 0x1 ;  /* 0x000000090c048211 */ /* 0x010fe200078808ff */
[----:B------:R-:W-:-:S02]  /*0d90*/  IMAD.SHL.U32 R227, R3, 0x2, RZ ;  /* 0x0000000203e37824 */ /* 0x000fc400078e00ff */
[----:B------:R-:W4:Y:S01]  /*0da0*/  SHFL.IDX PT, R9, R2, 0x4, 0x181f ;  /* 0x00981f0002097f89 */ /* 0x000f2200000e0000 */
[----:B------:R-:W-:Y:S02]  /*0db0*/  IADD3 R3, R8, 0x50, RZ ;  /* 0x0000005008037810 */ /* 0x000fe40007ffe0ff */
[----:B-----5:R-:W-:Y:S01]  /*0dc0*/  @!P0 LEA.HI.X R5, R12, R15, R13, 0x1, P4 ;  /* 0x0000000f0c058211 */ /* 0x020fe200020f0c0d */
[----:B------:R5:W-:Y:S01]  /*0dd0*/  @!P1 LDGSTS.E.BYPASS.LTC128B.128 [R227+0x6100], [R6.64], !P5 ;  /* 0x0610000006e39fae */ /* 0x000be2000e901d4c */
[----:B------:R-:W-:Y:S02]  /*0de0*/  ISETP.GE.AND P6, PT, R3, UR4, PT ;  /* 0x0000000403007c0c */ /* 0x000fe4000bfc6270 */
[----:B------:R-:W-:Y:S01]  /*0df0*/  IADD3 R3, R8, 0x60, RZ ;  /* 0x0000006008037810 */ /* 0x000fe20007ffe0ff */
[----:B------:R1:W-:Y:S03]  /*0e00*/  @!P0 LDGSTS.E.BYPASS.LTC128B.128 [R227+0x6900], [R4.64], !P5 ;  /* 0x0690000004e38fae */ /* 0x0003e6000e901d4c */
[----:B------:R-:W-:Y:S01]  /*0e10*/  ISETP.GE.AND P4, PT, R3, UR4, PT ;  /* 0x0000000403007c0c */ /* 0x000fe2000bf86270 */
[----:B------:R-:W-:Y:S04]  /*0e20*/  SHFL.IDX PT, R15, R2, 0x6, 0x181f ;  /* 0x00d81f00020f7f89 */ /* 0x000fe800000e0000 */
[----:B-----5:R-:W-:Y:S01]  /*0e30*/  SHFL.IDX PT, R7, R2, 0x5, 0x181f ;  /* 0x00b81f0002077f89 */ /* 0x020fe200000e0000 */
[----:B------:R-:W-:Y:S01]  /*0e40*/  IMAD R6, R41, c[0x0][0x1e0], RZ ;  /* 0x0000780029067a24 */ /* 0x000fe200078e02ff */
[----:B-1----:R-:W-:-:S03]  /*0e50*/  @!P2 LEA R4, P0, R12, R14, 0x1 ;  /* 0x0000000e0c04a211 */ /* 0x002fc600078008ff */
[----:B------:R-:W-:Y:S01]  /*0e60*/  IMAD R6, R22, c[0x0][0x1e4], R6 ;  /* 0x0000790016067a24 */ /* 0x000fe200078e0206 */
[----:B------:R-:W1:Y:S01]  /*0e70*/  SHFL.IDX PT, R14, R0, 0x4, 0x181f ;  /* 0x00981f00000e7f89 */ /* 0x000e6200000e0000 */
[----:B------:R-:W-:-:S03]  /*0e80*/  @!P2 LEA.HI.X R5, R12, R16, R13, 0x1, P0 ;  /* 0x000000100c05a211 */ /* 0x000fc600000f0c0d */
[----:B------:R-:W5:Y:S04]  /*0e90*/  SHFL.IDX PT, R16, R0, 0x5, 0x181f ;  /* 0x00b81f0000107f89 */ /* 0x000f6800000e0000 */
[----:B------:R1:W-:Y:S01]  /*0ea0*/  @!P2 LDGSTS.E.BYPASS.LTC128B.128 [R227+0x7100], [R4.64], !P5 ;  /* 0x0710000004e3afae */ /* 0x0003e2000e901d4c */
[----:B------:R-:W-:-:S03]  /*0eb0*/  ISETP.NE.AND P2, PT, R17, RZ, PT ;  /* 0x000000ff1100720c */ /* 0x000fc60003f45270 */
[----:B------:R-:W2:Y:S01]  /*0ec0*/  SHFL.IDX PT, R17, R0, 0x6, 0x181f ;  /* 0x00d81f0000117f89 */ /* 0x000ea200000e0000 */
[----:B-1----:R-:W-:-:S03]  /*0ed0*/  @!P3 LEA R4, P0, R12, R10, 0x1 ;  /* 0x0000000a0c04b211 */ /* 0x002fc600078008ff */
[----:B------:R1:W4:Y:S01]  /*0ee0*/  SHFL.IDX PT, R10, R2, 0x7, 0x181f ;  /* 0x00f81f00020a7f89 */ /* 0x00032200000e0000 */
[----:B--2---:R-:W-:-:S03]  /*0ef0*/  @!P3 LEA.HI.X R5, R12, R11, R13, 0x1, P0 ;  /* 0x0000000b0c05b211 */ /* 0x004fc600000f0c0d */
[----:B------:R2:W4:Y:S04]  /*0f00*/  SHFL.IDX PT, R11, R0, 0x7, 0x181f ;  /* 0x00f81f00000b7f89 */ /* 0x00052800000e0000 */
[----:B------:R5:W-:Y:S01]  /*0f10*/  @!P3 LDGSTS.E.BYPASS.LTC128B.128 [R227+0x7900], [R4.64], !P5 ;  /* 0x0790000004e3bfae */ /* 0x000be2000e901d4c */
[----:B------:R-:W-:Y:S02]  /*0f20*/  ISETP.GE.AND P3, PT, R18, UR4, PT ;  /* 0x0000000412007c0c */ /* 0x000fe4000bf66270 */
[----:B------:R-:W-:Y:S01]  /*0f30*/  LEA.HI R18, R201, R202, RZ, 0x4 ;  /* 0x000000cac9127211 */ /* 0x000fe200078f20ff */
[----:B-1----:R-:W-:Y:S01]  /*0f40*/  IMAD.WIDE.U32 R2, R22, c[0x0][0x1e0], R12 ;  /* 0x0000780016027a25 */ /* 0x002fe200078e000c */
[----:B--2---:R-:W-:-:S03]  /*0f50*/  IADD3 R0, R8, 0x70, RZ ;  /* 0x0000007008007810 */ /* 0x004fc60007ffe0ff */
[----:B------:R-:W-:-:S06]  /*0f60*/  IMAD.IADD R3, R3, 0x1, R6 ;  /* 0x0000000103037824 */ /* 0x000fcc00078e0206 */
[----:B----4-:R-:W-:Y:S02]  /*0f70*/  @!P3 LEA R8, P0, R12, R9, 0x1 ;  /* 0x000000090c08b211 */ /* 0x010fe400078008ff */
[----:B------:R-:W-:Y:S01]  /*0f80*/  ISETP.GE.AND P1, PT, R0, UR4, PT ;  /* 0x0000000400007c0c */ /* 0x000fe2000bf26270 */
[----:B------:R-:W-:Y:S01]  /*0f90*/  IMAD R0, R43, c[0x0][0x1e8], RZ ;  /* 0x00007a002b007a24 */ /* 0x000fe200078e02ff */
[----:B------:R-:W-:Y:S01]  /*0fa0*/  @!P3 LEA.HI.X R9, R12, R14, R13, 0x1, P0 ;  /* 0x0000000e0c09b211 */ /* 0x000fe200000f0c0d */
[----:B------:R-:W-:Y:S01]  /*0fb0*/  IMAD.WIDE.U32 R2, R42, c[0x0][0x1e8], R2 ;  /* 0x00007a002a027a25 */ /* 0x000fe200078e0002 */
[----:B------:R-:W-:Y:S01]  /*0fc0*/  @!P6 LEA R6, P0, R12, R7, 0x1 ;  /* 0x000000070c06e211 */ /* 0x000fe200078008ff */
[----:B------:R-:W-:Y:S02]  /*0fd0*/  ULDC.64 UR4, c[0x0][0x208] ;  /* 0x0000820000047ab9 */ /* 0x000fe40000000a00 */
[----:B------:R-:W-:Y:S01]  /*0fe0*/  IMAD R0, R42, c[0x0][0x1ec], R0 ;  /* 0x00007b002a007a24 */ /* 0x000fe200078e0200 */
[C-C-:B-----5:R-:W-:Y:S01]  /*0ff0*/  @!P6 LEA.HI.X R7, R12.reuse, R16, R13.reuse, 0x1, P0 ;  /* 0x000000100c07e211 */ /* 0x160fe200000f0c0d */
[----:B------:R1:W-:Y:S01]  /*1000*/  @!P3 LDGSTS.E.BYPASS.LTC128B.128 [R227+0x8100], [R8.64], !P5 ;  /* 0x0810000008e3bfae */ /* 0x0003e2000e901d4c */
[C---:B------:R-:W-:Y:S01]  /*1010*/  @!P4 LEA R4, P0, R12.reuse, R15, 0x1 ;  /* 0x0000000f0c04c211 */ /* 0x040fe200078008ff */
[----:B------:R-:W-:Y:S01]  /*1020*/  IMAD.IADD R3, R3, 0x1, R0 ;  /* 0x0000000103037824 */ /* 0x000fe200078e0200 */
[----:B------:R-:W-:Y:S01]  /*1030*/  USHF.L.U32 UR10, UR4, 0x5, URZ ;  /* 0x00000005040a7899 */ /* 0x000fe2000800063f */
[----:B------:R-:W-:Y:S01]  /*1040*/  IMAD.MOV.U32 R0, RZ, RZ, 0x60 ;  /* 0x00000060ff007424 */ /* 0x000fe200078e00ff */
[C-C-:B------:R-:W-:Y:S01]  /*1050*/  @!P4 LEA.HI.X R5, R12.reuse, R17, R13.reuse, 0x1, P0 ;  /* 0x000000110c05c211 */ /* 0x140fe200000f0c0d */
[----:B------:R2:W-:Y:S01]  /*1060*/  @!P6 LDGSTS.E.BYPASS.LTC128B.128 [R227+0x8900], [R6.64], !P5 ;  /* 0x0890000006e3efae */ /* 0x0005e2000e901d4c */
[----:B------:R-:W-:Y:S01]  /*1070*/  @!P1 LEA R10, P0, R12, R10, 0x1 ;  /* 0x0000000a0c0a9211 */ /* 0x000fe200078008ff */
[----:B------:R-:W-:Y:S01]  /*1080*/  IMAD R20, R242, -0x60, R0 ;  /* 0xffffffa0f2147824 */ /* 0x000fe200078e0200 */
[C---:B------:R-:W-:Y:S01]  /*1090*/  ISETP.GE.AND P6, PT, R12.reuse, c[0x0][0x1d4], PT ;  /* 0x000075000c007a0c */ /* 0x040fe20003fc6270 */
[----:B------:R4:W-:Y:S01]  /*10a0*/  @!P4 LDGSTS.E.BYPASS.LTC128B.128 [R227+0x9100], [R4.64], !P5 ;  /* 0x0910000004e3cfae */ /* 0x0009e2000e901d4c */
[----:B------:R-:W-:Y:S01]  /*10b0*/  @!P1 LEA.HI.X R11, R12, R11, R13, 0x1, P0 ;  /* 0x0000000b0c0b9211 */ /* 0x000fe200000f0c0d */
[----:B------:R-:W-:Y:S01]  /*10c0*/  IMAD.WIDE.U32 R206, R0, c[0x0][0x1e0], RZ ;  /* 0x0000780000ce7a25 */ /* 0x000fe200078e00ff */
[----:B------:R-:W-:Y:S01]  /*10d0*/  IADD3 R44, R20, c[0x0][0x1d0], -R22 ;  /* 0x00007400142c7a10 */ /* 0x000fe20007ffe816 */
[----:B------:R-:W-:-:S02]  /*10e0*/  USHF.L.U64.HI UR9, UR4, UR9, UR5 ;  /* 0x0000000904097299 */ /* 0x000fc40008010205 */
[----:B------:R5:W-:Y:S01]  /*10f0*/  @!P1 LDGSTS.E.BYPASS.LTC128B.128 [R227+0x9900], [R10.64], !P5 ;  /* 0x099000000ae39fae */ /* 0x000be2000e901d4c */
[C---:B------:R-:W-:Y:S02]  /*1100*/  ISETP.GE.AND P0, PT, R44.reuse, 0x1, PT ;  /* 0x000000012c00780c */ /* 0x040fe40003f06270 */
[C---:B------:R-:W-:Y:S01]  /*1110*/  ISETP.GE.AND P4, PT, R44.reuse, 0x11, PT ;  /* 0x000000112c00780c */ /* 0x040fe20003f86270 */
[----:B------:R-:W0:Y:S04]  /*1120*/  LDGDEPBAR ;  /* 0x00000000000079af */ /* 0x000e280000000000 */
[----:B------:R-:W-:Y:S01]  /*1130*/  BAR.SYNC.DEFER_BLOCKING 0x0 ;  /* 0x0000000000007b1d */ /* 0x000fe20000010000 */
[----:B------:R-:W-:Y:S01]  /*1140*/  ISETP.GE.AND P3, PT, R44, 0x21, PT ;  /* 0x000000212c00780c */ /* 0x000fe20003f66270 */
[----:B-1----:R-:W-:-:S04]  /*1150*/  IMAD.WIDE.U32 R8, R203, 0x20, RZ ;  /* 0x00000020cb087825 */ /* 0x002fc800078e00ff */
[----:B----4-:R-:W-:-:S04]  /*1160*/  IMAD R4, R0, c[0x0][0x1e4], RZ ;  /* 0x0000790000047a24 */ /* 0x010fc800078e02ff */
[----:B------:R-:W-:Y:S02]  /*1170*/  IMAD.IADD R200, R207, 0x1, R4 ;  /* 0x00000001cfc87824 */ /* 0x000fe400078e0204 */
[----:B-----5:R-:W-:Y:S01]  /*1180*/  IMAD.SHL.U32 R10, R204, 0x20, RZ ;  /* 0x00000020cc0a7824 */ /* 0x020fe200078e00ff */
[----:B---3--:R-:W-:Y:S01]  /*1190*/  @P2 SHF.R.S32.HI R15, RZ, 0x1f, R19 ;  /* 0x0000001fff0f2819 */ /* 0x008fe20000011413 */
[----:B------:R-:W-:Y:S02]  /*11a0*/  @!P2 IMAD.MOV.U32 R15, RZ, RZ, R21 ;  /* 0x000000ffff0fa224 */ /* 0x000fe400078e0015 */
[----:B------:R-:W-:Y:S02]  /*11b0*/  @P2 IMAD.MOV.U32 R14, RZ, RZ, R19 ;  /* 0x000000ffff0e2224 */ /* 0x000fe400078e0013 */
[----:B------:R-:W-:Y:S01]  /*11c0*/  @!P2 IMAD.MOV.U32 R14, RZ, RZ, R28 ;  /* 0x000000ffff0ea224 */ /* 0x000fe200078e001c */
[----:B------:R-:W-:Y:S01]  /*11d0*/  ISETP.GE.AND P2, PT, R44, 0x31, PT ;  /* 0x000000312c00780c */ /* 0x000fe20003f46270 */
[----:B------:R-:W-:-:S02]  /*11e0*/  IMAD R0, R15, c[0x0][0x1f0], RZ ;  /* 0x00007c000f007a24 */ /* 0x000fc400078e02ff */
[----:B------:R-:W-:-:S04]  /*11f0*/  IMAD.WIDE.U32 R24, R14, c[0x0][0x1f0], R2 ;  /* 0x00007c000e187a25 */ /* 0x000fc800078e0002 */
[----:B------:R-:W-:Y:S01]  /*1200*/  IMAD R4, R14, c[0x0][0x1f4], R0 ;  /* 0x00007d000e047a24 */ /* 0x000fe200078e0200 */
[----:B------:R-:W-:Y:S01]  /*1210*/  STL.64 [R1+0x28], R24 ;  /* 0x0000281801007387 */ /* 0x000fe20000100a00 */
[----:B------:R-:W-:Y:S02]  /*1220*/  IMAD R0, R200, R197, RZ ;  /* 0x000000c5c8007224 */ /* 0x000fe400078e02ff */
[----:B------:R-:W-:Y:S02]  /*1230*/  IMAD.IADD R211, R25, 0x1, R4 ;  /* 0x0000000119d37824 */ /* 0x000fe400078e0204 */
[----:B------:R-:W-:Y:S02]  /*1240*/  IMAD.MOV.U32 R210, RZ, RZ, R24 ;  /* 0x000000ffffd27224 */ /* 0x000fe400078e0018 */
[-C--:B------:R-:W-:Y:S02]  /*1250*/  IMAD R0, R40, R206.reuse, R0 ;  /* 0x000000ce28007224 */ /* 0x080fe400078e0200 */
[----:B------:R-:W-:Y:S01]  /*1260*/  IMAD.WIDE.U32 R2, R197, R206, R210 ;  /* 0x000000cec5027225 */ /* 0x000fe200078e00d2 */
[----:B------:R-:W-:Y:S03]  /*1270*/  STL.64 [R1+0x20], R210 ;  /* 0x000020d201007387 */ /* 0x000fe60000100a00 */
[----:B------:R-:W-:Y:S01]  /*1280*/  IMAD.IADD R3, R3, 0x1, R0 ;  /* 0x0000000103037824 */ /* 0x000fe200078e0200 */
[----:B------:R-:W-:-:S02]  /*1290*/  @P0 LEA R4, P1, R2, c[0x0][0x1c8], 0x1 ;  /* 0x0000720002040a11 */ /* 0x000fc400078208ff */
[C---:B------:R-:W-:Y:S02]  /*12a0*/  @P4 LEA R0, P5, R203.reuse, R2, 0x4 ;  /* 0x00000002cb004211 */ /* 0x040fe400078a20ff */
[C---:B------:R-:W-:Y:S02]  /*12b0*/  @P0 LEA.HI.X R5, R2.reuse, c[0x0][0x1cc], R3, 0x1, P1 ;  /* 0x0000730002050a11 */ /* 0x040fe400008f0c03 */
[----:B--2---:R-:W-:Y:S02]  /*12c0*/  @P3 IADD3 R6, P1, R2, R8, RZ ;  /* 0x0000000802063210 */ /* 0x004fe40007f3e0ff */
[----:B------:R-:W-:Y:S01]  /*12d0*/  @P4 LEA.HI.X R7, R203, R3, R204, 0x4, P5 ;  /* 0x00000003cb074211 */ /* 0x000fe200028f24cc */
[----:B------:R-:W-:Y:S01]  /*12e0*/  @!PT LDS RZ, [RZ] ;  /* 0x00000000fffff984 */ /* 0x000fe20000000800 */
[----:B------:R-:W-:Y:S01]  /*12f0*/  @!PT LDS RZ, [RZ] ;  /* 0x00000000fffff984 */ /* 0x000fe20000000800 */
[----:B------:R-:W-:Y:S01]  /*1300*/  @!PT LDS RZ, [RZ] ;  /* 0x00000000fffff984 */ /* 0x000fe20000000800 */
[----:B------:R1:W-:Y:S01]  /*1310*/  @P0 LDGSTS.E.BYPASS.LTC128B.128 [R227+0x3100], [R4.64], !P6 ;  /* 0x0310000004e30fae */ /* 0x0003e2000f101d4c */
[----:B------:R-:W-:Y:S02]  /*1320*/  @P4 LEA R16, P5, R0, c[0x0][0x1c8], 0x1 ;  /* 0x0000720000104a11 */ /* 0x000fe400078a08ff */
[----:B------:R-:W-:-:S02]  /*1330*/  @P3 IADD3.X R8, R3, R9, R10, P1, !PT ;  /* 0x0000000903083210 */ /* 0x000fc40000ffe40a */
[----:B------:R-:W-:Y:S02]  /*1340*/  ISETP.GE.AND P1, PT, R44, 0x41, PT ;  /* 0x000000412c00780c */ /* 0x000fe40003f26270 */
[----:B------:R-:W-:Y:S01]  /*1350*/  @P4 LEA.HI.X R17, R0, c[0x0][0x1cc], R7, 0x1, P5 ;  /* 0x0000730000114a11 */ /* 0x000fe200028f0c07 */
[----:B------:R-:W-:Y:S01]  /*1360*/  @P2 IMAD R7, R204, 0x30, RZ ;  /* 0x00000030cc072824 */ /* 0x000fe200078e02ff */
[----:B------:R-:W-:Y:S02]  /*1370*/  @P3 LEA R10, P5, R6, c[0x0][0x1c8], 0x1 ;  /* 0x00007200060a3a11 */ /* 0x000fe400078a08ff */
[----:B------:R-:W-:Y:S01]  /*1380*/  ISETP.GE.AND P0, PT, R44, 0x51, PT ;  /* 0x000000512c00780c */ /* 0x000fe20003f06270 */
[----:B------:R2:W-:Y:S01]  /*1390*/  @P4 LDGSTS.E.BYPASS.LTC128B.128 [R227+0x3900], [R16.64], !P6 ;  /* 0x0390000010e34fae */ /* 0x0005e2000f101d4c */
[----:B------:R-:W-:Y:S02]  /*13a0*/  @P3 LEA.HI.X R11, R6, c[0x0][0x1cc], R8, 0x1, P5 ;  /* 0x00007300060b3a11 */ /* 0x000fe400028f0c08 */
[----:B------:R-:W-:-:S03]  /*13b0*/  LOP3.LUT R0, R18, 0xfffffff0, RZ, 0xc0, !PT ;  /* 0xfffffff012007812 */ /* 0x000fc600078ec0ff */
[----:B------:R3:W-:Y:S02]  /*13c0*/  @P3 LDGSTS.E.BYPASS.LTC128B.128 [R227+0x4100], [R10.64], !P6 ;  /* 0x041000000ae33fae */ /* 0x0007e4000f101d4c */
[----:B------:R-:W-:-:S04]  /*13d0*/  IMAD.IADD R0, R202, 0x1, -R0 ;  /* 0x00000001ca007824 */ /* 0x000fc800078e0a00 */
[----:B------:R-:W-:Y:S01]  /*13e0*/  @P0 IMAD R23, R204, 0x50, RZ ;  /* 0x00000050cc170824 */ /* 0x000fe200078e02ff */
[----:B------:R-:W-:Y:S01]  /*13f0*/  SHF.R.S32.HI R21, RZ, 0x1f, R0 ;  /* 0x0000001fff157819 */ /* 0x000fe20000011400 */
[----:B-1----:R-:W-:-:S03]  /*1400*/  @P2 IMAD.WIDE.U32 R4, R203, 0x30, R2 ;  /* 0x00000030cb042825 */ /* 0x002fc600078e0002 */
[----:B------:R-:W-:Y:S01]  /*1410*/  LEA.HI R21, R21, R0, RZ, 0x3 ;  /* 0x0000000015157211 */ /* 0x000fe200078f18ff */
[----:B------:R-:W-:Y:S01]  /*1420*/  @P2 IMAD.IADD R6, R5, 0x1, R7 ;  /* 0x0000000105062824 */ /* 0x000fe200078e0207 */
[C---:B------:R-:W-:Y:S02]  /*1430*/  @P2 LEA R8, P5, R4.reuse, c[0x0][0x1c8], 0x1 ;  /* 0x0000720004082a11 */ /* 0x040fe400078a08ff */
[----:B------:R-:W-:Y:S02]  /*1440*/  SHF.R.S32.HI R5, RZ, 0x4, R18 ;  /* 0x00000004ff057819 */ /* 0x000fe40000011412 */
[----:B------:R-:W-:Y:S02]  /*1450*/  @P2 LEA.HI.X R9, R4, c[0x0][0x1cc], R6, 0x1, P5 ;  /* 0x0000730004092a11 */ /* 0x000fe400028f0c06 */
[C---:B------:R-:W-:Y:S02]  /*1460*/  @P1 LEA R4, P5, R203.reuse, R2, 0x6 ;  /* 0x00000002cb041211 */ /* 0x040fe400078a30ff */
[----:B------:R-:W-:Y:S01]  /*1470*/  LEA.HI R18, R18, R5, RZ, 0x1 ;  /* 0x0000000512127211 */ /* 0x000fe200078f08ff */
[----:B------:R3:W-:Y:S01]  /*1480*/  @P2 LDGSTS.E.BYPASS.LTC128B.128 [R227+0x4900], [R8.64], !P6 ;  /* 0x0490000008e32fae */ /* 0x0007e2000f101d4c */
[C---:B------:R-:W-:Y:S01]  /*1490*/  @P1 LEA.HI.X R7, R203.reuse, R3, R204, 0x6, P5 ;  /* 0x00000003cb071211 */ /* 0x040fe200028f34cc */
[----:B------:R-:W-:Y:S01]  /*14a0*/  @P0 IMAD.WIDE.U32 R2, R203, 0x50, R2 ;  /* 0x00000050cb020825 */ /* 0x000fe200078e0002 */
[----:B------:R-:W-:-:S02]  /*14b0*/  @P1 LEA R6, P5, R4, c[0x0][0x1c8], 0x1 ;  /* 0x0000720004061a11 */ /* 0x000fc400078a08ff */
[----:B------:R-:W-:Y:S01]  /*14c0*/  LOP3.LUT R18, R18, 0xfffffffe, RZ, 0xc0, !PT ;  /* 0xfffffffe12127812 */ /* 0x000fe200078ec0ff */
[----:B------:R-:W-:Y:S01]  /*14d0*/  @P0 IMAD.IADD R3, R3, 0x1, R23 ;  /* 0x0000000103030824 */ /* 0x000fe200078e0217 */
[----:B------:R-:W-:Y:S02]  /*14e0*/  @P1 LEA.HI.X R7, R4, c[0x0][0x1cc], R7, 0x1, P5 ;  /* 0x0000730004071a11 */ /* 0x000fe400028f0c07 */
[C---:B------:R-:W-:Y:S01]  /*14f0*/  @P0 LEA R4, P5, R2.reuse, c[0x0][0x1c8], 0x1 ;  /* 0x0000720002040a11 */ /* 0x040fe200078a08ff */
[----:B------:R-:W-:Y:S01]  /*1500*/  IMAD.IADD R18, R5, 0x1, -R18 ;  /* 0x0000000105127824 */ /* 0x000fe200078e0a12 */
[----:B------:R-:W-:Y:S01]  /*1510*/  LOP3.LUT R19, R21, 0xfffffff8, RZ, 0xc0, !PT ;  /* 0xfffffff815137812 */ /* 0x000fe200078ec0ff */
[----:B------:R1:W-:Y:S01]  /*1520*/  @P1 LDGSTS.E.BYPASS.LTC128B.128 [R227+0x5100], [R6.64], !P6 ;  /* 0x0510000006e31fae */ /* 0x0003e2000f101d4c */
[----:B------:R-:W-:Y:S01]  /*1530*/  @P0 LEA.HI.X R5, R2, c[0x0][0x1cc], R3, 0x1, P5 ;  /* 0x0000730002050a11 */ /* 0x000fe200028f0c03 */
[----:B------:R-:W-:Y:S02]  /*1540*/  IMAD.SHL.U32 R3, R18, 0x8, RZ ;  /* 0x0000000812037824 */ /* 0x000fe400078e00ff */
[----:B------:R-:W-:-:S02]  /*1550*/  IMAD.IADD R23, R0, 0x1, -R19 ;  /* 0x0000000100177824 */ /* 0x000fc400078e0a13 */
[----:B------:R4:W-:Y:S01]  /*1560*/  @P0 LDGSTS.E.BYPASS.LTC128B.128 [R227+0x5900], [R4.64], !P6 ;  /* 0x0590000004e30fae */ /* 0x0009e2000f101d4c */
[C---:B------:R-:W-:Y:S01]  /*1570*/  IMAD.SHL.U32 R0, R45.reuse, 0x40, RZ ;  /* 0x000000402d007824 */ /* 0x040fe200078e00ff */
[----:B------:R-:W-:Y:S01]  /*1580*/  LOP3.LUT P0, RZ, R45, 0x2, RZ, 0xc0, !PT ;  /* 0x000000022dff7812 */ /* 0x000fe2000780c0ff */
[C---:B------:R-:W-:Y:S01]  /*1590*/  IMAD.SHL.U32 R2, R23.reuse, 0x40, RZ ;  /* 0x0000004017027824 */ /* 0x040fe200078e00ff */
[----:B------:R-:W0:Y:S02]  /*15a0*/  LDGDEPBAR ;  /* 0x00000000000079af */ /* 0x000e240000000000 */
[----:B------:R-:W-:Y:S02]  /*15b0*/  LOP3.LUT R0, R0, 0x1c0, RZ, 0xc0, !PT ;  /* 0x000001c000007812 */ /* 0x000fe400078ec0ff */
[----:B------:R-:W-:Y:S02]  /*15c0*/  LOP3.LUT R2, R2, 0x1c0, RZ, 0xc0, !PT ;  /* 0x000001c002027812 */ /* 0x000fe400078ec0ff */
[----:B------:R-:W-:-:S02]  /*15d0*/  R2P PR, R23, 0x6 ;  /* 0x0000000617007804 */ /* 0x000fc40000000000 */
[----:B------:R-:W-:Y:S02]  /*15e0*/  LOP3.LUT R3, R2, 0x8, R3, 0xf8, !PT ;  /* 0x0000000802037812 */ /* 0x000fe400078ef803 */
[----:B------:R-:W-:Y:S01]  /*15f0*/  SHF.R.U32.HI R2, RZ, 0x3, R2 ;  /* 0x00000003ff027819 */ /* 0x000fe20000011602 */
[----:B----4-:R-:W-:Y:S01]  /*1600*/  IMAD.SHL.U32 R4, R22, 0x8, RZ ;  /* 0x0000000816047824 */ /* 0x010fe200078e00ff */
[----:B------:R-:W-:-:S04]  /*1610*/  DEPBAR.LE SB0, 0x1 ;  /* 0x000080400000791a */ /* 0x000fc80000000000 */
[----:B------:R-:W-:-:S04]  /*1620*/  DEPBAR.LE SB0, 0x0 ;  /* 0x000080000000791a */ /* 0x000fc80000000000 */
[----:B------:R-:W-:Y:S01]  /*1630*/  IMAD.SHL.U32 R5, R21, 0x40, RZ ;  /* 0x0000004015057824 */ /* 0x000fe200078e00ff */
[----:B------:R-:W-:Y:S02]  /*1640*/  LOP3.LUT R4, R0, 0x8, R4, 0xf8, !PT ;  /* 0x0000000800047812 */ /* 0x000fe400078ef804 */
[----:B------:R-:W-:Y:S02]  /*1650*/  SHF.R.U32.HI R0, RZ, 0x3, R0 ;  /* 0x00000003ff007819 */ /* 0x000fe40000011600 */
[----:B------:R-:W-:Y:S02]  /*1660*/  LOP3.LUT R196, R5, 0xfffffe00, RZ, 0xc0, !PT ;  /* 0xfffffe0005c47812 */ /* 0x000fe400078ec0ff */
[----:B------:R-:W-:Y:S02]  /*1670*/  LOP3.LUT R0, R4, R0, RZ, 0x3c, !PT ;  /* 0x0000000004007212 */ /* 0x000fe400078e3cff */
[----:B------:R-:W-:Y:S01]  /*1680*/  LOP3.LUT R21, R3, R2, RZ, 0x3c, !PT ;  /* 0x0000000203157212 */ /* 0x000fe200078e3cff */
[----:B------:R-:W-:-:S02]  /*1690*/  IMAD R2, R198, 0x400, R196 ;  /* 0x00000400c6027824 */ /* 0x000fc400078e02c4 */
[----:B------:R-:W-:Y:S02]  /*16a0*/  IMAD R0, R18, 0x200, R0 ;  /* 0x0000020012007824 */ /* 0x000fe400078e0200 */
[----:B------:R-:W-:Y:S02]  /*16b0*/  IMAD.IADD R2, R21, 0x1, R2 ;  /* 0x0000000115027824 */ /* 0x000fe400078e0202 */
[----:B------:R-:W-:Y:S01]  /*16c0*/  IMAD.SHL.U32 R208, R0, 0x2, RZ ;  /* 0x0000000200d07824 */ /* 0x000fe200078e00ff */
[----:B------:R-:W-:Y:S01]  /*16d0*/  BAR.SYNC.DEFER_BLOCKING 0x0 ;  /* 0x0000000000007b1d */ /* 0x000fe20000010000 */
[----:B------:R-:W-:Y:S02]  /*16e0*/  IMAD.SHL.U32 R215, R2, 0x2, RZ ;  /* 0x0000000202d77824 */ /* 0x000fe400078e00ff */
[----:B------:R-:W-:Y:S01]  /*16f0*/  IMAD R0, R41, c[0x0][0x208], RZ ;  /* 0x0000820029007a24 */ /* 0x000fe200078e02ff */
[----:B------:R-:W-:Y:S01]  /*1700*/  IADD3 R219, R208, 0x3120, RZ ;  /* 0x00003120d0db7810 */ /* 0x000fe20007ffe0ff */
[----:B------:R-:W-:-:S04]  /*1710*/  IMAD.WIDE.U32 R2, R22, c[0x0][0x208], R12 ;  /* 0x0000820016027a25 */ /* 0x000fc800078e000c */
[----:B------:R-:W-:-:S04]  /*1720*/  IMAD R0, R22, c[0x0][0x20c], R0 ;  /* 0x0000830016007a24 */ /* 0x000fc800078e0200 */
[----:B------:R-:W-:Y:S02]  /*1730*/  IMAD.IADD R3, R3, 0x1, R0 ;  /* 0x0000000103037824 */ /* 0x000fe400078e0200 */
[----:B------:R-:W-:-:S04]  /*1740*/  IMAD R0, R43, c[0x0][0x210], RZ ;  /* 0x000084002b007a24 */ /* 0x000fc800078e02ff */
[C---:B------:R-:W-:Y:S01]  /*1750*/  IMAD R0, R42.reuse, c[0x0][0x214], R0 ;  /* 0x000085002a007a24 */ /* 0x040fe200078e0200 */
[----:B---3--:R-:W-:Y:S04]  /*1760*/  LDSM.16.M88.4 R8, [R215+0x6100] ;  /* 0x00610000d708783b */ /* 0x008fe80000000200 */
[----:B-1----:R-:W-:Y:S04]  /*1770*/  LDSM.16.M88.4 R4, [R215+0x8100] ;  /* 0x00810000d704783b */ /* 0x002fe80000000200 */
[----:B------:R-:W1:Y:S04]  /*1780*/  LDSM.16.M88.4 R24, [R208+0x3900] ;  /* 0x00390000d018783b */ /* 0x000e680000000200 */
[----:B--2---:R-:W2:Y:S04]  /*1790*/  LDSM.16.M88.4 R16, [R208+0x4100] ;  /* 0x00410000d010783b */ /* 0x004ea80000000200 */
[----:B------:R-:W3:Y:S04]  /*17a0*/  LDSM.16.M88.4 R28, [R208+0x3100] ;  /* 0x00310000d01c783b */ /* 0x000ee80000000200 */
[----:B------:R-:W4:Y:S04]  /*17b0*/  LDSM.16.M88.4 R32, [R208+0x4900] ;  /* 0x00490000d020783b */ /* 0x000f280000000200 */
[----:B------:R-:W5:Y:S01]  /*17c0*/  LDSM.16.M88.4 R36, [R208+0x5100] ;  /* 0x00510000d024783b */ /* 0x000f620000000200 */
[-C--:B-1----:R-:W-:Y:S08]  /*17d0*/  HMMA.16816.F32 R176, R8, R24.reuse, RZ ;  /* 0x0000001808b0723c */ /* 0x082ff000000018ff */
[C---:B------:R-:W-:Y:S08]  /*17e0*/  HMMA.16816.F32 R80, R4.reuse, R24, RZ ;  /* 0x000000180450723c */ /* 0x040ff000000018ff */
[-C--:B------:R-:W-:Y:S08]  /*17f0*/  HMMA.16816.F32 R96, R4, R26.reuse, RZ ;  /* 0x0000001a0460723c */ /* 0x080ff000000018ff */
[C---:B------:R-:W-:Y:S01]  /*1800*/  HMMA.16816.F32 R148, R8.reuse, R26, RZ ;  /* 0x0000001a0894723c */ /* 0x040fe200000018ff */
[----:B------:R-:W1:Y:S07]  /*1810*/  LDSM.16.M88.4 R24, [R208+0x5900] ;  /* 0x00590000d018783b */ /* 0x000e6e0000000200 */
[-C--:B--2---:R-:W-:Y:S08]  /*1820*/  HMMA.16816.F32 R180, R8, R16.reuse, RZ ;  /* 0x0000001008b4723c */ /* 0x084ff000000018ff */
[C---:B------:R-:W-:Y:S07]  /*1830*/  HMMA.16816.F32 R56, R4.reuse, R16, RZ ;  /* 0x000000100438723c */ /* 0x040fee00000018ff */
[----:B------:R-:W-:Y:S01]  /*1840*/  IMAD.WIDE.U32 R16, R42, c[0x0][0x210], R2 ;  /* 0x000084002a107a25 */ /* 0x000fe200078e0002 */
[----:B------:R-:W-:Y:S01]  /*1850*/  IADD3 R3, R208, 0x3100, RZ ;  /* 0x00003100d0037810 */ /* 0x000fe20007ffe0ff */
[----:B------:R-:W-:Y:S02]  /*1860*/  HMMA.16816.F32 R92, R4, R18, RZ ;  /* 0x00000012045c723c */ /* 0x000fe400000018ff */
[----:B------:R-:W-:Y:S01]  /*1870*/  IMAD.IADD R17, R17, 0x1, R0 ;  /* 0x0000000111117824 */ /* 0x000fe200078e0200 */
[----:B------:R-:W-:Y:S01]  /*1880*/  @P0 IADD3 R219, R3, -0x20, RZ ;  /* 0xffffffe003db0810 */ /* 0x000fe20007ffe0ff */
[----:B------:R-:W-:-:S02]  /*1890*/  IMAD R0, R15, c[0x0][0x218], RZ ;  /* 0x000086000f007a24 */ /* 0x000fc400078e02ff */
[C---:B------:R-:W-:Y:S01]  /*18a0*/  IMAD.WIDE.U32 R72, R14.reuse, c[0x0][0x218], R16 ;  /* 0x000086000e487a25 */ /* 0x040fe200078e0010 */
[C---:B------:R-:W-:Y:S01]  /*18b0*/  IADD3 R224, R219.reuse, 0x800, RZ ;  /* 0x00000800dbe07810 */ /* 0x040fe20007ffe0ff */
[C---:B------:R-:W-:Y:S01]  /*18c0*/  HMMA.16816.F32 R140, R8.reuse, R18, RZ ;  /* 0x00000012088c723c */ /* 0x040fe200000018ff */
[----:B------:R-:W-:Y:S01]  /*18d0*/  LDSM.16.M88.4 R68, [R219] ;  /* 0x00000000db44783b */ /* 0x000fe20000000200 */
[----:B------:R-:W-:Y:S01]  /*18e0*/  IMAD R3, R14, c[0x0][0x21c], R0 ;  /* 0x000087000e037a24 */ /* 0x000fe200078e0200 */
[----:B------:R-:W-:Y:S01]  /*18f0*/  IADD3 R223, R219, 0x1000, RZ ;  /* 0x00001000dbdf7810 */ /* 0x000fe20007ffe0ff */
[----:B------:R-:W-:Y:S01]  /*1900*/  IMAD R0, R40, c[0x0][0x208], RZ ;  /* 0x0000820028007a24 */ /* 0x000fe200078e02ff */
[----:B------:R-:W-:Y:S01]  /*1910*/  LDSM.16.M88.4 R48, [R219+0x800] ;  /* 0x00080000db30783b */ /* 0x000fe20000000200 */
[----:B------:R-:W-:Y:S01]  /*1920*/  IMAD.WIDE.U32 R14, R197, c[0x0][0x208], RZ ;  /* 0x00008200c50e7a25 */ /* 0x000fe200078e00ff */
[----:B------:R-:W-:Y:S01]  /*1930*/  IADD3 R222, R219, 0x1800, RZ ;  /* 0x00001800dbde7810 */ /* 0x000fe20007ffe0ff */
[C---:B---3--:R-:W-:Y:S01]  /*1940*/  HMMA.16816.F32 R144, R8.reuse, R28, RZ ;  /* 0x0000001c0890723c */ /* 0x048fe200000018ff */
[----:B------:R-:W-:Y:S01]  /*1950*/  LDSM.16.M88.4 R40, [R219+0x1000] ;  /* 0x00100000db28783b */ /* 0x000fe20000000200 */
[----:B------:R-:W-:Y:S01]  /*1960*/  IMAD R0, R197, c[0x0][0x20c], R0 ;  /* 0x00008300c5007a24 */ /* 0x000fe200078e0200 */
[----:B------:R-:W-:Y:S01]  /*1970*/  IADD3 R221, R219, 0x2000, RZ ;  /* 0x00002000dbdd7810 */ /* 0x000fe20007ffe0ff */
[----:B------:R-:W-:Y:S01]  /*1980*/  IMAD.IADD R47, R73, 0x1, R3 ;  /* 0x00000001492f7824 */ /* 0x000fe200078e0203 */
[----:B------:R-:W-:Y:S01]  /*1990*/  STL.64 [R1+0x38], R72 ;  /* 0x0000384801007387 */ /* 0x000fe20000100a00 */
[----:B------:R-:W-:Y:S01]  /*19a0*/  IMAD.IADD R0, R15, 0x1, R0 ;  /* 0x000000010f007824 */ /* 0x000fe200078e0200 */
[----:B------:R-:W-:Y:S01]  /*19b0*/  IADD3 R220, R219, 0x2800, RZ ;  /* 0x00002800dbdc7810 */ /* 0x000fe20007ffe0ff */
[----:B------:R-:W-:Y:S01]  /*19c0*/  IMAD.MOV.U32 R46, RZ, RZ, R72 ;  /* 0x000000ffff2e7224 */ /* 0x000fe200078e0048 */
[----:B------:R-:W-:Y:S01]  /*19d0*/  HMMA.16816.F32 R156, R8, R30, RZ ;  /* 0x0000001e089c723c */ /* 0x000fe200000018ff */
[----:B------:R-:W-:-:S02]  /*19e0*/  IMAD R0, R0, 0x60, RZ ;  /* 0x0000006000007824 */ /* 0x000fc400078e02ff */
[----:B------:R-:W-:Y:S01]  /*19f0*/  IMAD.WIDE.U32 R14, R14, 0x60, R46 ;  /* 0x000000600e0e7825 */ /* 0x000fe200078e002e */
[----:B------:R-:W-:Y:S03]  /*1a00*/  STL.64 [R1+0x30], R46 ;  /* 0x0000302e01007387 */ /* 0x000fe60000100a00 */
[----:B------:R-:W-:Y:S01]  /*1a10*/  IMAD.MOV.U32 R2, RZ, RZ, 0x10 ;  /* 0x00000010ff027424 */ /* 0x000fe200078e00ff */
[----:B------:R-:W-:Y:S01]  /*1a20*/  LEA R22, P0, R14, c[0x0][0x1f8], 0x1 ;  /* 0x00007e000e167a11 */ /* 0x000fe200078008ff */
[----:B------:R-:W-:Y:S01]  /*1a30*/  IMAD.IADD R0, R15, 0x1, R0 ;  /* 0x000000010f007824 */ /* 0x000fe200078e0200 */
[----:B----4-:R-:W-:Y:S01]  /*1a40*/  HMMA.16816.F32 R132, R8, R32, RZ ;  /* 0x000000200884723c */ /* 0x010fe200000018ff */
[----:B------:R-:W-:Y:S01]  /*1a50*/  IMAD.MOV.U32 R3, RZ, RZ, 0x20 ;  /* 0x00000020ff037424 */ /* 0x000fe200078e00ff */
[----:B------:R-:W-:Y:S02]  /*1a60*/  SEL R2, R2, 0xfffffff0, !P1 ;  /* 0xfffffff002027807 */ /* 0x000fe40004800000 */
[----:B------:R-:W-:-:S02]  /*1a70*/  LEA.HI.X R23, R14, c[0x0][0x1fc], R0, 0x1, P0 ;  /* 0x00007f000e177a11 */ /* 0x000fc400000f0c00 */
[----:B------:R-:W-:Y:S01]  /*1a80*/  ISETP.GE.AND P0, PT, R12, c[0x0][0x1d4], PT ;  /* 0x000075000c007a0c */ /* 0x000fe20003f06270 */
[----:B------:R-:W-:Y:S01]  /*1a90*/  IMAD R218, R2, 0x2, R215 ;  /* 0x0000000202da7824 */ /* 0x000fe200078e02d7 */
[----:B------:R-:W-:Y:S01]  /*1aa0*/  IADD3 R14, P1, R22, UR10, RZ ;  /* 0x0000000a160e7c10 */ /* 0x000fe2000ff3e0ff */
[C---:B------:R-:W-:Y:S01]  /*1ab0*/  HMMA.16816.F32 R168, R8.reuse, R34, RZ ;  /* 0x0000002208a8723c */ /* 0x040fe200000018ff */
[C---:B------:R-:W-:Y:S02]  /*1ac0*/  ISETP.LT.OR P4, PT, R44.reuse, 0x1, P0 ;  /* 0x000000012c00780c */ /* 0x040fe40000781670 */
[C---:B------:R-:W-:Y:S01]  /*1ad0*/  ISETP.LT.OR P3, PT, R44.reuse, 0x11, P0 ;  /* 0x000000112c00780c */ /* 0x040fe20000761670 */
[----:B------:R-:W2:Y:S01]  /*1ae0*/  LDSM.16.M88.4 R16, [R218+0x8100] ;  /* 0x00810000da10783b */ /* 0x000ea20000000200 */
[----:B------:R-:W-:Y:S02]  /*1af0*/  IADD3.X R15, R23, UR9, RZ, P1, !PT ;  /* 0x00000009170f7c10 */ /* 0x000fe40008ffe4ff */
[----:B------:R-:W-:Y:S01]  /*1b00*/  ISETP.LT.OR P5, PT, R44, 0x21, P0 ;  /* 0x000000212c00780c */ /* 0x000fe200007a1670 */
[----:B-----5:R-:W-:Y:S01]  /*1b10*/  HMMA.16816.F32 R128, R8, R36, RZ ;  /* 0x000000240880723c */ /* 0x020fe200000018ff */
[----:B------:R-:W-:-:S02]  /*1b20*/  SEL R3, R3, 0xffffffe0, !P2 ;  /* 0xffffffe003037807 */ /* 0x000fc40005000000 */
[----:B------:R-:W-:Y:S02]  /*1b30*/  P2R R0, PR, RZ, 0x20 ;  /* 0x00000020ff007803 */ /* 0x000fe40000000000 */
[----:B------:R-:W-:Y:S01]  /*1b40*/  ISETP.LT.OR P5, PT, R44, 0x31, P0 ;  /* 0x000000312c00780c */ /* 0x000fe200007a1670 */
[----:B------:R-:W-:Y:S02]  /*1b50*/  IMAD R216, R3, 0x2, R215 ;  /* 0x0000000203d87824 */ /* 0x000fe400078e02d7 */
[----:B------:R-:W-:Y:S02]  /*1b60*/  HMMA.16816.F32 R120, R8, R38, RZ ;  /* 0x000000260878723c */ /* 0x000fe400000018ff */
[----:B------:R-:W-:-:S06]  /*1b70*/  IMAD R217, R2, 0x2, R216 ;  /* 0x0000000202d97824 */ /* 0x000fcc00078e02d8 */
[C---:B-1----:R-:W-:Y:S08]  /*1b80*/  HMMA.16816.F32 R112, R8.reuse, R24, RZ ;  /* 0x000000180870723c */ /* 0x042ff000000018ff */
[----:B------:R-:W-:Y:S07]  /*1b90*/  HMMA.16816.F32 R104, R8, R26, RZ ;  /* 0x0000001a0868723c */ /* 0x000fee00000018ff */
[----:B------:R-:W-:Y:S01]  /*1ba0*/  IADD3 R10, P1, R14, UR10, RZ ;  /* 0x0000000a0e0a7c10 */ /* 0x000fe2000ff3e0ff */
[----:B------:R-:W-:Y:S03]  /*1bb0*/  HMMA.16816.F32 R52, R4, R28, RZ ;  /* 0x0000001c0434723c */ /* 0x000fe600000018ff */
[----:B------:R-:W-:-:S02]  /*1bc0*/  IADD3.X R11, R15, UR9, RZ, P1, !PT ;  /* 0x000000090f0b7c10 */ /* 0x000fc40008ffe4ff */
[----:B------:R-:W-:-:S03]  /*1bd0*/  IADD3 R8, P1, R10, UR10, RZ ;  /* 0x0000000a0a087c10 */ /* 0x000fc6000ff3e0ff */
[----:B------:R-:W-:Y:S01]  /*1be0*/  HMMA.16816.F32 R88, R4, R30, RZ ;  /* 0x0000001e0458723c */ /* 0x000fe200000018ff */
[----:B------:R-:W-:Y:S01]  /*1bf0*/  LDSM.16.M88.4 R28, [R219+0x2800] ;  /* 0x00280000db1c783b */ /* 0x000fe20000000200 */
[----:B------:R-:W-:Y:S02]  /*1c00*/  IADD3.X R9, R11, UR9, RZ, P1, !PT ;  /* 0x000000090b097c10 */ /* 0x000fe40008ffe4ff */
[----:B------:R-:W-:-:S04]  /*1c10*/  ISETP.LT.OR P1, PT, R44, 0x51, P0 ;  /* 0x000000512c00780c */ /* 0x000fc80000721670 */
[C---:B------:R-:W-:Y:S08]  /*1c20*/  HMMA.16816.F32 R64, R4.reuse, R32, RZ ;  /* 0x000000200440723c */ /* 0x040ff000000018ff */
[C---:B------:R-:W-:Y:S01]  /*1c30*/  HMMA.16816.F32 R124, R4.reuse, R34, RZ ;  /* 0x00000022047c723c */ /* 0x040fe200000018ff */
[----:B------:R-:W-:Y:S07]  /*1c40*/  LDSM.16.M88.4 R32, [R219+0x2000] ;  /* 0x00200000db20783b */ /* 0x000fee0000000200 */
[C---:B------:R-:W-:Y:S08]  /*1c50*/  HMMA.16816.F32 R60, R4.reuse, R36, RZ ;  /* 0x00000024043c723c */ /* 0x040ff000000018ff */
[C---:B------:R-:W-:Y:S01]  /*1c60*/  HMMA.16816.F32 R116, R4.reuse, R38, RZ ;  /* 0x000000260474723c */ /* 0x040fe200000018ff */
[----:B------:R-:W1:Y:S07]  /*1c70*/  LDSM.16.M88.4 R36, [R219+0x1800] ;  /* 0x00180000db24783b */ /* 0x000e6e0000000200 */
[C---:B------:R-:W-:Y:S08]  /*1c80*/  HMMA.16816.F32 R76, R4.reuse, R24, RZ ;  /* 0x00000018044c723c */ /* 0x040ff000000018ff */
[----:B------:R-:W-:Y:S01]  /*1c90*/  HMMA.16816.F32 R108, R4, R26, RZ ;  /* 0x0000001a046c723c */ /* 0x000fe200000018ff */
[----:B------:R-:W3:Y:S04]  /*1ca0*/  LDSM.16.M88.4 R4, [R218+0x6100] ;  /* 0x00610000da04783b */ /* 0x000ee80000000200 */
[----:B------:R-:W-:Y:S01]  /*1cb0*/  @!PT LDS RZ, [RZ] ;  /* 0x00000000fffff984 */ /* 0x000fe20000000800 */
[----:B------:R-:W-:Y:S01]  /*1cc0*/  @!PT LDS RZ, [RZ] ;  /* 0x00000000fffff984 */ /* 0x000fe20000000800 */
[----:B------:R-:W-:Y:S01]  /*1cd0*/  @!PT LDS RZ, [RZ] ;  /* 0x00000000fffff984 */ /* 0x000fe20000000800 */
[----:B------:R4:W-:Y:S01]  /*1ce0*/  LDGSTS.E.BYPASS.LTC128B.128 [R227+0x100], [R22.64], !P4 ;  /* 0x0010000016e37fae */ /* 0x0009e2000e101d4c */
[----:B------:R-:W-:-:S02]  /*1cf0*/  LOP3.LUT P4, RZ, R45, 0x4, RZ, 0xc0, !PT ;  /* 0x000000042dff7812 */ /* 0x000fc4000788c0ff */
[----:B--2---:R-:W-:Y:S01]  /*1d00*/  HMMA.16816.F32 R100, R16, R68, R52 ;  /* 0x000000441064723c */ /* 0x004fe20000001834 */
[----:B------:R1:W-:Y:S01]  /*1d10*/  LDGSTS.E.BYPASS.LTC128B.128 [R227+0x900], [R14.64], !P3 ;  /* 0x009000000ee37fae */ /* 0x0003e2000d901d4c */
[----:B------:R-:W-:Y:S02]  /*1d20*/  ISETP.LT.OR P3, PT, R44, 0x41, P0 ;  /* 0x000000412c00780c */ /* 0x000fe40000761670 */
[----:B------:R-:W-:Y:S01]  /*1d30*/  ISETP.NE.AND P0, PT, R0, RZ, PT ;  /* 0x000000ff0000720c */ /* 0x000fe20003f05270 */
[----:B------:R-:W-:-:S03]  /*1d40*/  IMAD.MOV.U32 R0, RZ, RZ, 0x40 ;  /* 0x00000040ff007424 */ /* 0x000fc600078e00ff */
[----:B------:R-:W-:Y:S02]  /*1d50*/  HMMA.16816.F32 R44, R16, R40, R56 ;  /* 0x00000028102c723c */ /* 0x000fe40000001838 */
[----:B------:R-:W-:-:S05]  /*1d60*/  SEL R0, R0, 0xffffffc0, !P4 ;  /* 0xffffffc000007807 */ /* 0x000fca0006000000 */
[----:B------:R-:W-:Y:S01]  /*1d70*/  IMAD.IADD R214, R208, 0x1, R0 ;  /* 0x00000001d0d67824 */ /* 0x000fe200078e0200 */
[C---:B------:R-:W-:Y:S01]  /*1d80*/  HMMA.16816.F32 R88, R16.reuse, R70, R88 ;  /* 0x000000461058723c */ /* 0x040fe20000001858 */
[----:B------:R2:W-:Y:S01]  /*1d90*/  LDGSTS.E.BYPASS.LTC128B.128 [R227+0x1100], [R10.64], !P0 ;  /* 0x011000000ae37fae */ /* 0x0005e2000c101d4c */
[----:B------:R-:W-:Y:S01]  /*1da0*/  IMAD.IADD R213, R0, 0x1, R219 ;  /* 0x0000000100d57824 */ /* 0x000fe200078e02db */
[----:B------:R-:W-:Y:S02]  /*1db0*/  LOP3.LUT R0, R21, R196, RZ, 0xfc, !PT ;  /* 0x000000c415007212 */ /* 0x000fe400078efcff */
[----:B------:R5:W-:Y:S03]  /*1dc0*/  LDGSTS.E.BYPASS.LTC128B.128 [R227+0x1900], [R8.64], !P5 ;  /* 0x0190000008e37fae */ /* 0x000be6000e901d4c */
[C---:B------:R-:W-:Y:S08]  /*1dd0*/  HMMA.16816.F32 R96, R16.reuse, R50, R96 ;  /* 0x000000321060723c */ /* 0x040ff00000001860 */
[-C--:B-1----:R-:W-:Y:S08]  /*1de0*/  HMMA.16816.F32 R12, R16, R36.reuse, R64 ;  /* 0x00000024100c723c */ /* 0x082ff00000001840 */
[----:B---3--:R-:W-:Y:S01]  /*1df0*/  HMMA.16816.F32 R184, R4, R36, R132 ;  /* 0x0000002404b8723c */ /* 0x008fe20000001884 */
[----:B--2---:R-:W-:-:S04]  /*1e00*/  IADD3 R10, P0, R8, UR10, RZ ;  /* 0x0000000a080a7c10 */ /* 0x004fc8000ff1e0ff */
[----:B------:R-:W-:-:S03]  /*1e10*/  IADD3.X R11, R9, UR9, RZ, P0, !PT ;  /* 0x00000009090b7c10 */ /* 0x000fc600087fe4ff */
[C---:B------:R-:W-:Y:S01]  /*1e20*/  HMMA.16816.F32 R92, R16.reuse, R42, R92 ;  /* 0x0000002a105c723c */ /* 0x040fe2000000185c */
[----:B-----5:R-:W-:Y:S01]  /*1e30*/  IADD3 R8, P0, R10, UR10, RZ ;  /* 0x0000000a0a087c10 */ /* 0x020fe2000ff1e0ff */
[----:B------:R1:W-:Y:S03]  /*1e40*/  LDGSTS.E.BYPASS.LTC128B.128 [R227+0x2100], [R10.64], !P3 ;  /* 0x021000000ae37fae */ /* 0x0003e6000d901d4c */
[----:B------:R-:W-:Y:S02]  /*1e50*/  IADD3.X R9, R11, UR9, RZ, P0, !PT ;  /* 0x000000090b097c10 */ /* 0x000fe400087fe4ff */
[----:B------:R-:W-:Y:S01]  /*1e60*/  ISETP.GT.AND P0, PT, R197, UR8, PT ;  /* 0x00000008c5007c0c */ /* 0x000fe2000bf04270 */
[----:B------:R-:W-:Y:S02]  /*1e70*/  HMMA.16816.F32 R124, R16, R38, R124 ;  /* 0x00000026107c723c */ /* 0x000fe4000000187c */
[----:B------:R1:W-:Y:S04]  /*1e80*/  LDGSTS.E.BYPASS.LTC128B.128 [R227+0x2900], [R8.64], !P1 ;  /* 0x0290000008e37fae */ /* 0x0003e8000c901d4c */
[----:B------:R-:W-:Y:S02]  /*1e90*/  LDSM.16.M88.4 R24, [R216+0x8100] ;  /* 0x00810000d818783b */ /* 0x000fe40000000200 */
[----:B------:R-:W-:Y:S02]  /*1ea0*/  HMMA.16816.F32 R144, R4, R68, R144 ;  /* 0x000000440490723c */ /* 0x000fe40000001890 */
[----:B------:R-:W2:Y:S04]  /*1eb0*/  LDSM.16.M88.4 R52, [R214+0x4900] ;  /* 0x00490000d634783b */ /* 0x000ea80000000200 */
[----:B------:R-:W3:Y:S02]  /*1ec0*/  LDSM.16.M88.4 R56, [R214+0x4100] ;  /* 0x00410000d638783b */ /* 0x000ee40000000200 */
[C---:B------:R-:W-:Y:S02]  /*1ed0*/  HMMA.16816.F32 R80, R16.reuse, R48, R80 ;  /* 0x000000301050723c */ /* 0x040fe40000001850 */
[----:B------:R-:W5:Y:S04]  /*1ee0*/  LDSM.16.M88.4 R72, [R214+0x5100] ;  /* 0x00510000d648783b */ /* 0x000f680000000200 */
[----:B------:R-:W3:Y:S02]  /*1ef0*/  LDSM.16.M88.4 R64, [R214+0x3100] ;  /* 0x00310000d640783b */ /* 0x000ee40000000200 */
[C---:B------:R-:W-:Y:S02]  /*1f00*/  HMMA.16816.F32 R76, R16.reuse, R28, R76 ;  /* 0x0000001c104c723c */ /* 0x040fe4000000184c */
[----:B------:R-:W-:Y:S04]  /*1f10*/  LDSM.16.M88.4 R84, [R214+0x5900] ;  /* 0x00590000d654783b */ /* 0x000fe80000000200 */
[----:B------:R-:W0:Y:S02]  /*1f20*/  LDGDEPBAR ;  /* 0x00000000000079af */ /* 0x000e240000000000 */
[C---:B-1----:R-:W-:Y:S02]  /*1f30*/  HMMA.16816.F32 R8, R16.reuse, R32, R60 ;  /* 0x000000201008723c */ /* 0x042fe4000000183c */
[----:B------:R-:W1:Y:S06]  /*1f40*/  LDSM.16.M88.4 R60, [R214+0x3900] ;  /* 0x00390000d63c783b */ /* 0x000e6c0000000200 */
[C---:B------:R-:W-:Y:S08]  /*1f50*/  HMMA.16816.F32 R152, R16.reuse, R34, R116 ;  /* 0x000000221098723c */ /* 0x040ff00000001874 */
[----:B------:R-:W-:Y:S01]  /*1f60*/  HMMA.16816.F32 R136, R16, R30, R108 ;  /* 0x0000001e1088723c */ /* 0x000fe2000000186c */
[----:B------:R-:W-:Y:S07]  /*1f70*/  LDSM.16.M88.4 R16, [R213+0x2800] ;  /* 0x00280000d510783b */ /* 0x000fee0000000200 */
[----:B--2---:R-:W-:Y:S01]  /*1f80*/  HMMA.16816.F32 R132, R24, R52, R12 ;  /* 0x000000341884723c */ /* 0x004fe2000000180c */
[----:B------:R-:W2:Y:S07]  /*1f90*/  LDSM.16.M88.4 R12, [R216+0x6100] ;  /* 0x00610000d80c783b */ /* 0x000eae0000000200 */
[C---:B------:R-:W-:Y:S08]  /*1fa0*/  HMMA.16816.F32 R176, R4.reuse, R48, R176 ;  /* 0x0000003004b0723c */ /* 0x040ff000000018b0 */
[C---:B------:R-:W-:Y:S08]  /*1fb0*/  HMMA.16816.F32 R68, R4.reuse, R70, R156 ;  /* 0x000000460444723c */ /* 0x040ff0000000189c */
[C---:B------:R-:W-:Y:S08]  /*1fc0*/  HMMA.16816.F32 R180, R4.reuse, R40, R180 ;  /* 0x0000002804b4723c */ /* 0x040ff000000018b4 */
[C---:B------:R-:W-:Y:S08]  /*1fd0*/  HMMA.16816.F32 R48, R4.reuse, R50, R148 ;  /* 0x000000320430723c */ /* 0x040ff00000001894 */
[C---:B------:R-:W-:Y:S01]  /*1fe0*/  HMMA.16816.F32 R140, R4.reuse, R42, R140 ;  /* 0x0000002a048c723c */ /* 0x040fe2000000188c */
[----:B------:R-:W-:Y:S07]  /*1ff0*/  LDSM.16.M88.4 R40, [R213+0x800] ;  /* 0x00080000d528783b */ /* 0x000fee0000000200 */
[C---:B------:R-:W-:Y:S01]  /*2000*/  HMMA.16816.F32 R168, R4.reuse, R38, R168 ;  /* 0x0000002604a8723c */ /* 0x040fe200000018a8 */
[----:B------:R-:W-:Y:S07]  /*2010*/  LDSM.16.M88.4 R36, [R213+0x1000] ;  /* 0x00100000d524783b */ /* 0x000fee0000000200 */
[C---:B------:R-:W-:Y:S08]  /*2020*/  HMMA.16816.F32 R188, R4.reuse, R32, R128 ;  /* 0x0000002004bc723c */ /* 0x040ff00000001880 */
[C---:B------:R-:W-:Y:S08]  /*2030*/  HMMA.16816.F32 R192, R4.reuse, R28, R112 ;  /* 0x0000001c04c0723c */ /* 0x040ff00000001870 */
[C---:B------:R-:W-:Y:S01]  /*2040*/  HMMA.16816.F32 R172, R4.reuse, R34, R120 ;  /* 0x0000002204ac723c */ /* 0x040fe20000001878 */
[----:B------:R-:W-:Y:S07]  /*2050*/  LDSM.16.M88.4 R32, [R213+0x1800] ;  /* 0x00180000d520783b */ /* 0x000fee0000000200 */
[----:B------:R-:W-:Y:S01]  /*2060*/  HMMA.16816.F32 R164, R4, R30, R104 ;  /* 0x0000001e04a4723c */ /* 0x000fe20000001868 */
[----:B------:R-:W-:Y:S04]  /*2070*/  LDSM.16.M88.4 R4, [R217+0x8100] ;  /* 0x00810000d904783b */ /* 0x000fe80000000200 */
[----:B------:R-:W-:Y:S03]  /*2080*/  LDSM.16.M88.4 R28, [R213+0x2000] ;  /* 0x00200000d51c783b */ /* 0x000fe60000000200 */
[C---:B---3--:R-:W-:Y:S01]  /*2090*/  HMMA.16816.F32 R148, R24.reuse, R56, R44 ;  /* 0x000000381894723c */ /* 0x048fe2000000182c */
[----:B------:R-:W3:Y:S07]  /*20a0*/  LDSM.16.M88.4 R44, [R213] ;  /* 0x00000000d52c783b */ /* 0x000eee0000000200 */
[----:B-----5:R-:W-:Y:S01]  /*20b0*/  HMMA.16816.F32 R128, R24, R72, R8 ;  /* 0x000000481880723c */ /* 0x020fe20000001808 */
[----:B------:R-:W5:Y:S01]  /*20c0*/  LDSM.16.M88.4 R8, [R217+0x6100] ;  /* 0x00610000d908783b */ /* 0x000f620000000200 */
[----:B------:R-:W-:-:S06]  /*20d0*/  DEPBAR.LE SB0, 0x0 ;  /* 0x000080000000791a */ /* 0x000fcc0000000000 */
[C---:B------:R-:W-:Y:S08]  /*20e0*/  HMMA.16816.F32 R160, R24.reuse, R64, R100 ;  /* 0x0000004018a0723c */ /* 0x040ff00000001864 */
[C---:B------:R-:W-:Y:S08]  /*20f0*/  HMMA.16816.F32 R116, R24.reuse, R66, R88 ;  /* 0x000000421874723c */ /* 0x040ff00000001858 */
[C---:B-1----:R-:W-:Y:S08]  /*2100*/  HMMA.16816.F32 R112, R24.reuse, R62, R96 ;  /* 0x0000003e1870723c */ /* 0x042ff00000001860 */
[C---:B------:R-:W-:Y:S08]  /*2110*/  HMMA.16816.F32 R108, R24.reuse, R58, R92 ;  /* 0x0000003a186c723c */ /* 0x040ff0000000185c */
[C---:B------:R-:W-:Y:S08]  /*2120*/  HMMA.16816.F32 R104, R24.reuse, R54, R124 ;  /* 0x000000361868723c */ /* 0x040ff0000000187c */
[C---:B------:R-:W-:Y:S08]  /*2130*/  HMMA.16816.F32 R156, R24.reuse, R60, R80 ;  /* 0x0000003c189c723c */ /* 0x040ff00000001850 */
[C---:B------:R-:W-:Y:S08]  /*2140*/  HMMA.16816.F32 R120, R24.reuse, R84, R76 ;  /* 0x000000541878723c */ /* 0x040ff0000000184c */
[C---:B------:R-:W-:Y:S08]  /*2150*/  HMMA.16816.F32 R100, R24.reuse, R74, R152 ;  /* 0x0000004a1864723c */ /* 0x040ff00000001898 */
[----:B------:R-:W-:Y:S08]  /*2160*/  HMMA.16816.F32 R96, R24, R86, R136 ;  /* 0x000000561860723c */ /* 0x000ff00000001888 */
[C---:B--2---:R-:W-:Y:S08]  /*2170*/  HMMA.16816.F32 R92, R12.reuse, R64, R144 ;  /* 0x000000400c5c723c */ /* 0x044ff00000001890 */
[C---:B------:R-:W-:Y:S08]  /*2180*/  HMMA.16816.F32 R88, R12.reuse, R66, R68 ;  /* 0x000000420c58723c */ /* 0x040ff00000001844 */
        /* <DEDUP_REMOVED lines=9> */
[----:B------:R-:W-:Y:S08]  /*2220*/  HMMA.16816.F32 R12, R12, R86, R164 ;  /* 0x000000560c0c723c */ /* 0x000ff000000018a4 */
[C---:B---3--:R-:W-:Y:S08]  /*2230*/  HMMA.16816.F32 R176, R4.reuse, R44, R160 ;  /* 0x0000002c04b0723c */ /* 0x048ff000000018a0 */
[C---:B------:R-:W-:Y:S08]  /*2240*/  HMMA.16816.F32 R140, R4.reuse, R34, R104 ;  /* 0x00000022048c723c */ /* 0x040ff00000001868 */
[C---:B------:R-:W-:Y:S08]  /*2250*/  HMMA.16816.F32 R104, R4.reuse, R30, R100 ;  /* 0x0000001e0468723c */ /* 0x040ff00000001864 */
[----:B------:R-:W-:Y:S08]  /*2260*/  HMMA.16816.F32 R160, R4, R18, R96 ;  /* 0x0000001204a0723c */ /* 0x000ff00000001860 */
[C---:B-----5:R-:W-:Y:S08]  /*2270*/  HMMA.16816.F32 R96, R8.reuse, R44, R92 ;  /* 0x0000002c0860723c */ /* 0x060ff0000000185c */
[C---:B------:R-:W-:Y:S08]  /*2280*/  HMMA.16816.F32 R100, R8.reuse, R40, R80 ;  /* 0x000000280864723c */ /* 0x040ff00000001850 */
[C---:B------:R-:W-:Y:S08]  /*2290*/  HMMA.16816.F32 R92, R8.reuse, R46, R88 ;  /* 0x0000002e085c723c */ /* 0x040ff00000001858 */
[----:B------:R-:W-:Y:S08]  /*22a0*/  HMMA.16816.F32 R80, R8, R42, R76 ;  /* 0x0000002a0850723c */ /* 0x000ff0000000184c */
[C---:B------:R-:W-:Y:S08]  /*22b0*/  HMMA.16816.F32 R188, R4.reuse, R40, R156 ;  /* 0x0000002804bc723c */ /* 0x040ff0000000189c */
[-C--:B------:R-:W-:Y:S08]  /*22c0*/  HMMA.16816.F32 R164, R4, R36.reuse, R148 ;  /* 0x0000002404a4723c */ /* 0x080ff00000001894 */
[C---:B------:R-:W-:Y:S08]  /*22d0*/  HMMA.16816.F32 R76, R8.reuse, R36, R68 ;  /* 0x00000024084c723c */ /* 0x040ff00000001844 */
[C---:B------:R-:W-:Y:S08]  /*22e0*/  HMMA.16816.F32 R72, R8.reuse, R38, R64 ;  /* 0x000000260848723c */ /* 0x040ff00000001840 */
[----:B------:R-:W-:Y:S08]  /*22f0*/  HMMA.16816.F32 R88, R8, R32, R60 ;  /* 0x000000200858723c */ /* 0x000ff0000000183c */
        /* <DEDUP_REMOVED lines=8> */
[C---:B------:R-:W-:Y:S08]  /*2380*/  HMMA.16816.F32 R68, R8.reuse, R30, R48 ;  /* 0x0000001e0844723c */ /* 0x040ff00000001830 */
[C---:B------:R-:W-:Y:S08]  /*2390*/  HMMA.16816.F32 R84, R8.reuse, R16, R24 ;  /* 0x000000100854723c */ /* 0x040ff00000001818 */
[----:B------:R-:W-:Y:S01]  /*23a0*/  HMMA.16816.F32 R64, R8, R18, R12 ;  /* 0x000000120840723c */ /* 0x000fe2000000180c */
[----:B------:R-:W-:Y:S06]  /*23b0*/  BAR.SYNC.DEFER_BLOCKING 0x0 ;  /* 0x0000000000007b1d */ /* 0x000fec0000010000 */
[----:B------:R-:W-:Y:S05]  /*23c0*/  @!P0 BRA `(.L_x_144) ;  /* 0x000001d000008947 */ /* 0x000fea0003800000 */
[----:B----4-:R-:W-:Y:S01]  /*23d0*/  IADD3 R4, R242, -0x2, RZ ;  /* 0xfffffffef2047810 */ /* 0x010fe20007ffe0ff */
[C---:B------:R-:W-:Y:S01]  /*23e0*/  IMAD.SHL.U32 R15, R203.reuse, 0x20, RZ ;  /* 0x00000020cb0f7824 */ /* 0x040fe200078e00ff */
[----:B------:R-:W-:-:S02]  /*23f0*/  SHF.L.U64.HI R14, R203, 0x5, R204 ;  /* 0x00000005cb0e7819 */ /* 0x000fc400000102cc */
[----:B------:R-:W-:Y:S01]  /*2400*/  SHF.R.S32.HI R7, RZ, 0x1f, R4 ;  /* 0x0000001fff077819 */ /* 0x000fe20000011404 */
[----:B------:R-:W-:Y:S02]  /*2410*/  IMAD R6, R200, R4, RZ ;  /* 0x00000004c8067224 */ /* 0x000fe400078e02ff */
[----:B------:R-:W-:-:S04]  /*2420*/  IMAD.WIDE.U32 R4, R4, R206, R210 ;  /* 0x000000ce04047225 */ /* 0x000fc800078e00d2 */
[----:B------:R-:W-:Y:S01]  /*2430*/  IMAD R6, R7, R206, R6 ;  /* 0x000000ce07067224 */ /* 0x000fe200078e0206 */
[----:B------:R-:W-:-:S03]  /*2440*/  LEA R12, P0, R4, c[0x0][0x1c8], 0x1 ;  /* 0x00007200040c7a11 */ /* 0x000fc600078008ff */
        /* <DEDUP_REMOVED lines=18> */
[----:B-1----:R-:W-:-:S05]  /*2570*/  IADD3 R12, P0, R4, R15, RZ ;  /* 0x0000000f040c7210 */ /* 0x002fca0007f1e0ff */
[----:B------:R-:W-:-:S05]  /*2580*/  IMAD.X R13, R5, 0x1, R14, P0 ;  /* 0x00000001050d7824 */ /* 0x000fca00000e060e */
[----:B------:R2:W-:Y:S03]  /*2590*/  LDGSTS.E.BYPASS.LTC128B.128 [R227+0x5900], [R12.64], !P6 ;  /* 0x059000000ce37fae */ /* 0x0005e6000f101d4c */
.L_x_144:
[----:B--2-4-:R-:W-:Y:S01]  /*25a0*/  FMUL.FTZ R4, R96, c[0x0][0x320] ;  /* 0x0000c80060047a20 */ /* 0x014fe20000410000 */
[----:B------:R-:W-:Y:S01]  /*25b0*/  SHF.R.S32.HI R7, RZ, 0x1f, R198 ;  /* 0x0000001fff077819 */ /* 0x000fe200000114c6 */
[----:B------:R-:W-:Y:S01]  /*25c0*/  FMUL.FTZ R5, R60, c[0x0][0x320] ;  /* 0x0000c8003c057a20 */ /* 0x000fe20000410000 */
[----:B------:R-:W-:Y:S01]  /*25d0*/  LEA.HI R6, R201, R202, RZ, 0x2 ;  /* 0x000000cac9067211 */ /* 0x000fe200078f10ff */
[----:B------:R1:W2:Y:S01]  /*25e0*/  MUFU.TANH R37, R4 ;  /* 0x0000000400257308 */ /* 0x0002a20000002400 */
[----:B------:R-:W-:Y:S01]  /*25f0*/  PLOP3.LUT P1, PT, PT, PT, UP2, 0x80, 0x0 ;  /* 0x000000000000781c */ /* 0x000fe20003f2f028 */
[----:B------:R-:W-:Y:S01]  /*2600*/  FMUL.FTZ R10, R68, c[0x0][0x320] ;  /* 0x0000c800440a7a20 */ /* 0x000fe20000410000 */
[----:B------:R-:W-:Y:S01]  /*2610*/  LOP3.LUT R6, R6, 0xfffffffc, RZ, 0xc0, !PT ;  /* 0xfffffffc06067812 */ /* 0x000fe200078ec0ff */
[----:B------:R-:W-:Y:S01]  /*2620*/  ULDC UR11, c[0x0][0x324] ;  /* 0x0000c900000b7ab9 */ /* 0x000fe20000000800 */
[----:B------:R-:W-:Y:S01]  /*2630*/  PLOP3.LUT P0, PT, PT, PT, UP2, 0x80, 0x0 ;  /* 0x000000000000781c */ /* 0x000fe20003f0f028 */
[----:B------:R-:W-:Y:S01]  /*2640*/  ULOP3.LUT UR11, URZ, UR11, URZ, 0x33, !UPT ;  /* 0x0000000b3f0b7292 */ /* 0x000fe2000f8e333f */
[----:B------:R-:W0:Y:S01]  /*2650*/  LDGDEPBAR ;  /* 0x00000000000079af */ /* 0x000e220000000000 */
[----:B------:R3:W4:Y:S01]  /*2660*/  MUFU.TANH R16, R5 ;  /* 0x0000000500107308 */ /* 0x0007220000002400 */
[----:B------:R-:W-:-:S02]  /*2670*/  IMAD.IADD R6, R202, 0x1, -R6 ;  /* 0x00000001ca067824 */ /* 0x000fc400078e0a06 */
[----:B-1----:R-:W-:-:S05]  /*2680*/  FMUL.FTZ R4, R97, c[0x0][0x320] ;  /* 0x0000c80061047a20 */ /* 0x002fca0000410000 */
[----:B------:R1:W1:Y:S01]  /*2690*/  MUFU.TANH R14, R10 ;  /* 0x0000000a000e7308 */ /* 0x0002620000002400 */
[----:B---3--:R-:W-:-:S07]  /*26a0*/  LEA.HI R5, R7, R198, RZ, 0x2 ;  /* 0x000000c607057211 */ /* 0x008fce00078f10ff */
[----:B------:R3:W2:Y:S01]  /*26b0*/  MUFU.TANH R32, R4 ;  /* 0x0000000400207308 */ /* 0x0006a20000002400 */
[----:B------:R-:W-:Y:S01]  /*26c0*/  FMUL.FTZ R7, R61, c[0x0][0x320] ;  /* 0x0000c8003d077a20 */ /* 0x000fe20000410000 */
[----:B------:R-:W-:-:S04]  /*26d0*/  LOP3.LUT R5, R5, 0xffffffc, RZ, 0xc0, !PT ;  /* 0x0ffffffc05057812 */ /* 0x000fc800078ec0ff */
[----:B------:R-:W-:Y:S02]  /*26e0*/  IADD3 R8, -R5, R198, RZ ;  /* 0x000000c605087210 */ /* 0x000fe40007ffe1ff */
[----:B------:R-:W2:Y:S01]  /*26f0*/  MUFU.TANH R15, R7 ;  /* 0x00000007000f7308 */ /* 0x000ea20000002400 */
[----:B------:R-:W-:Y:S01]  /*2700*/  LEA.HI R5, R6, R6, RZ, 0x1 ;  /* 0x0000000606057211 */ /* 0x000fe200078f08ff */
[----:B-1----:R-:W-:Y:S02]  /*2710*/  FMUL.FTZ R10, R69, c[0x0][0x320] ;  /* 0x0000c800450a7a20 */ /* 0x002fe40000410000 */
[----:B---3--:R-:W-:-:S04]  /*2720*/  FMUL.FTZ R4, R92, c[0x0][0x320] ;  /* 0x0000c8005c047a20 */ /* 0x008fc80000410000 */
[----:B------:R-:W1:Y:S08]  /*2730*/  MUFU.TANH R13, R10 ;  /* 0x0000000a000d7308 */ /* 0x000e700000002400 */
[----:B------:R3:W1:Y:S02]  /*2740*/  MUFU.TANH R31, R4 ;  /* 0x00000004001f7308 */ /* 0x0006640000002400 */
[----:B---3--:R-:W-:-:S06]  /*2750*/  FMUL.FTZ R4, R93, c[0x0][0x320] ;  /* 0x0000c8005d047a20 */ /* 0x008fcc0000410000 */
        /* <DEDUP_REMOVED lines=23> */
[----:B---3--:R-:W-:-:S04]  /*28d0*/  LOP3.LUT R4, R199, 0xffffffe0, RZ, 0xc0, !PT ;  /* 0xffffffe0c7047812 */ /* 0x008fc800078ec0ff */
[----:B------:R-:W-:-:S04]  /*28e0*/  IADD3 R4, -R4, R202, RZ ;  /* 0x000000ca04047210 */ /* 0x000fc80007ffe1ff */
[----:B------:R-:W-:-:S04]  /*28f0*/  SHF.R.S32.HI R9, RZ, 0x1f, R4 ;  /* 0x0000001fff097819 */ /* 0x000fc80000011404 */
[----:B------:R-:W-:-:S04]  /*2900*/  LEA.HI R9, R9, R4, RZ, 0x2 ;  /* 0x0000000409097211 */ /* 0x000fc800078f10ff */
[----:B------:R-:W-:-:S05]  /*2910*/  LEA.HI.SX32 R7, R9, UR7, 0x1e ;  /* 0x0000000709077c11 */ /* 0x000fca000f8ff2ff */
[----:B------:R-:W-:Y:S01]  /*2920*/  IMAD R11, R8, 0x10, R7 ;  /* 0x00000010080b7824 */ /* 0x000fe200078e0207 */
[C---:B------:R-:W-:Y:S02]  /*2930*/  SHF.L.U32 R7, R5.reuse, 0x5, RZ ;  /* 0x0000000505077819 */ /* 0x040fe400000006ff */
[----:B------:R-:W-:Y:S02]  /*2940*/  LOP3.LUT R8, R5, 0x1ffffffe, RZ, 0xc0, !PT ;  /* 0x1ffffffe05087812 */ /* 0x000fe400078ec0ff */
[----:B------:R-:W-:Y:S02]  /*2950*/  LOP3.LUT R5, R7, 0xffffffc0, RZ, 0xc0, !PT ;  /* 0xffffffc007057812 */ /* 0x000fe400078ec0ff */
[----:B------:R-:W-:Y:S01]  /*2960*/  IADD3.X R7, R20, c[0x0][0x1d0], RZ, PT, !PT ;  /* 0x0000740014077a10 */ /* 0x000fe20003ffe4ff */
[----:B------:R-:W-:Y:S01]  /*2970*/  IMAD.IADD R6, R6, 0x1, -R8 ;  /* 0x0000000106067824 */ /* 0x000fe200078e0a08 */
[----:B------:R-:W-:Y:S01]  /*2980*/  IADD3 R5, R5, R11, RZ ;  /* 0x0000000b05057210 */ /* 0x000fe20007ffe0ff */
[----:B------:R-:W-:-:S04]  /*2990*/  FMUL.FTZ R8, R65, c[0x0][0x320] ;  /* 0x0000c80041087a20 */ /* 0x000fc80000410000 */
[----:B------:R-:W-:Y:S02]  /*29a0*/  IMAD R24, R6, 0x8, R5 ;  /* 0x0000000806187824 */ /* 0x000fe400078e0205 */
[----:B------:R-:W-:Y:S02]  /*29b0*/  FMUL.FTZ R5, R84, c[0x0][0x320] ;  /* 0x0000c80054057a20 */ /* 0x000fe40000410000 */
[----:B------:R-:W-:Y:S01]  /*29c0*/  @P1 IMAD.HI.U32 R6, R24, c[0x0][0x2c8], RZ ;  /* 0x0000b20018061a27 */ /* 0x000fe200078e00ff */
[----:B------:R3:W-:Y:S01]  /*29d0*/  STL [R1+0x1c], R24 ;  /* 0x00001c1801007387 */ /* 0x0007e20000100800 */
[----:B------:R5:W1:Y:S02]  /*29e0*/  MUFU.TANH R12, R5 ;  /* 0x00000005000c7308 */ /* 0x000a640000002400 */
[----:B-----5:R-:W-:-:S06]  /*29f0*/  FMUL.FTZ R5, R85, c[0x0][0x320] ;  /* 0x0000c80055057a20 */ /* 0x020fcc0000410000 */
[----:B------:R5:W1:Y:S01]  /*2a00*/  MUFU.TANH R11, R5 ;  /* 0x00000005000b7308 */ /* 0x000a620000002400 */
[----:B---3--:R-:W-:Y:S02]  /*2a10*/  @P0 SHF.R.U32.HI R24, RZ, c[0x0][0x2cc], R6 ;  /* 0x0000b300ff180a19 */ /* 0x008fe40000011606 */
[----:B------:R-:W-:-:S03]  /*2a20*/  PLOP3.LUT P0, PT, PT, PT, UP1, 0x40, 0x0 ;  /* 0x000000000000781c */ /* 0x000fc60003f0e818 */
[----:B------:R-:W3:Y:S01]  /*2a30*/  SHFL.IDX PT, R6, R24, RZ, 0x1c1f ;  /* 0x001c1fff18067589 */ /* 0x000ee200000e0000 */
[----:B-----5:R-:W-:-:S04]  /*2a40*/  FMUL.FTZ R5, R64, c[0x0][0x320] ;  /* 0x0000c80040057a20 */ /* 0x020fc80000410000 */
[----:B------:R5:W1:Y:S02]  /*2a50*/  MUFU.TANH R10, R5 ;  /* 0x00000005000a7308 */ /* 0x000a640000002400 */
[----:B-----5:R-:W-:-:S06]  /*2a60*/  LOP3.LUT R5, R9, 0x7ffffffc, RZ, 0xc0, !PT ;  /* 0x7ffffffc09057812 */ /* 0x020fcc00078ec0ff */
[----:B------:R-:W1:Y:S01]  /*2a70*/  MUFU.TANH R9, R8 ;  /* 0x0000000800097308 */ /* 0x000e620000002400 */
[----:B------:R-:W-:Y:S01]  /*2a80*/  IADD3 R4, R4, -R5, RZ ;  /* 0x8000000504047210 */ /* 0x000fe20007ffe0ff */
[----:B------:R-:W-:-:S03]  /*2a90*/  FMUL.FTZ R5, R88, c[0x0][0x320] ;  /* 0x0000c80058057a20 */ /* 0x000fc60000410000 */
[----:B------:R-:W-:-:S03]  /*2aa0*/  SHF.L.U32 R36, R4, 0x1, RZ ;  /* 0x0000000104247819 */ /* 0x000fc600000006ff */
[----:B------:R5:W1:Y:S01]  /*2ab0*/  MUFU.TANH R8, R5 ;  /* 0x0000000500087308 */ /* 0x000a620000002400 */
[----:B------:R-:W-:Y:S01]  /*2ac0*/  IADD3 R4, R7, -c[0x0][0x168], -R36 ;  /* 0x80005a0007047a10 */ /* 0x000fe20007ffe824 */
[----:B------:R1:W-:Y:S01]  /*2ad0*/  STL [R1+0x18], R36 ;  /* 0x0000182401007387 */ /* 0x0003e20000100800 */
[----:B------:R-:W-:Y:S02]  /*2ae0*/  IADD3 R34, -R36, c[0x0][0x1d0], R20 ;  /* 0x0000740024227a10 */ /* 0x000fe40007ffe114 */
[C---:B------:R-:W-:Y:S02]  /*2af0*/  IADD3 R33, R4.reuse, c[0x0][0x328], RZ ;  /* 0x0000ca0004217a10 */ /* 0x040fe40007ffe0ff */
[----:B------:R-:W-:-:S04]  /*2b00*/  IADD3 R35, R4, UR11, RZ ;  /* 0x0000000b04237c10 */ /* 0x000fc8000fffe0ff */
[----:B---3--:R-:W-:Y:S01]  /*2b10*/  IADD3 R4, R35, R6, RZ ;  /* 0x0000000623047210 */ /* 0x008fe20007ffe0ff */
[----:B-----5:R-:W-:-:S05]  /*2b20*/  IMAD.IADD R5, R33, 0x1, R6 ;  /* 0x0000000121057824 */ /* 0x020fca00078e0206 */
[----:B------:R-:W-:Y:S02]  /*2b30*/  IMNMX R5, R5, R34, PT ;  /* 0x0000002205057217 */ /* 0x000fe40003800200 */
[----:B-1----:R-:W-:Y:S01]  /*2b40*/  IADD3 R36, R20, -R36, RZ ;  /* 0x8000002414247210 */ /* 0x002fe20007ffe0ff */
[----:B------:R-:W-:Y:S05]  /*2b50*/  @P0 BRA `(.L_x_145) ;  /* 0x0000015000000947 */ /* 0x000fea0003800000 */
[----:B--2-4-:R-:W-:Y:S01]  /*2b60*/  IADD3 R6, R6, c[0x0][0x1d0], RZ ;  /* 0x0000740006067a10 */ /* 0x014fe20007ffe0ff */
[----:B------:R-:W-:Y:S03]  /*2b70*/  BSSY B0, `(.L_x_146) ;  /* 0x000000f000007945 */ /* 0x000fe60003800000 */
[----:B------:R-:W-:-:S04]  /*2b80*/  IADD3 R6, R6, -c[0x0][0x168], RZ ;  /* 0x80005a0006067a10 */ /* 0x000fc80007ffe0ff */
[----:B------:R-:W-:-:S13]  /*2b90*/  ISETP.GT.AND P0, PT, R6, -0x1, PT ;  /* 0xffffffff0600780c */ /* 0x000fda0003f04270 */
[----:B------:R-:W-:Y:S05]  /*2ba0*/  @P0 BRA `(.L_x_147) ;  /* 0x0000007000000947 */ /* 0x000fea0003800000 */
[----:B------:R-:W-:Y:S01]  /*2bb0*/  IMAD.MOV.U32 R7, RZ, RZ, c[0x0][0x32c] ;  /* 0x0000cb00ff077624 */ /* 0x000fe200078e00ff */
[----:B------:R-:W-:-:S04]  /*2bc0*/  LOP3.LUT R6, RZ, R6, RZ, 0x33, !PT ;  /* 0x00000006ff067212 */ /* 0x000fc800078e33ff */
[----:B------:R-:W-:-:S13]  /*2bd0*/  ISETP.NE.AND P0, PT, R7, 0x1, PT ;  /* 0x000000010700780c */ /* 0x000fda0003f05270 */
[----:B------:R-:W-:-:S05]  /*2be0*/  @P0 IMAD.HI.U32 R7, R6, c[0x0][0x330], RZ ;  /* 0x0000cc0006070a27 */ /* 0x000fca00078e00ff */
[----:B------:R-:W-:-:S04]  /*2bf0*/  @P0 SHF.R.U32.HI R6, RZ, c[0x0][0x334], R7 ;  /* 0x0000cd00ff060a19 */ /* 0x000fc80000011607 */
[----:B------:R-:W-:Y:S01]  /*2c00*/  LOP3.LUT R6, RZ, R6, RZ, 0x33, !PT ;  /* 0x00000006ff067212 */ /* 0x000fe200078e33ff */
[----:B------:R-:W-:Y:S05]  /*2c10*/  BRA `(.L_x_148) ;  /* 0x0000004000007947 */ /* 0x000fea0003800000 */
.L_x_147:
[----:B------:R-:W-:-:S04]  /*2c20*/  MOV R7, c[0x0][0x32c] ;  /* 0x0000cb0000077a02 */ /* 0x000fc80000000f00 */
[----:B------:R-:W-:-:S13]  /*2c30*/  ISETP.NE.AND P0, PT, R7, 0x1, PT ;  /* 0x000000010700780c */ /* 0x000fda0003f05270 */
[----:B------:R-:W-:-:S05]  /*2c40*/  @P0 IMAD.HI.U32 R7, R6, c[0x0][0x330], RZ ;  /* 0x0000cc0006070a27 */ /* 0x000fca00078e00ff */
[----:B------:R-:W-:Y:S02]  /*2c50*/  @P0 SHF.R.U32.HI R6, RZ, c[0x0][0x334], R7 ;  /* 0x0000cd00ff060a19 */ /* 0x000fe40000011607 */
.L_x_148:
[----:B------:R-:W-:Y:S05]  /*2c60*/  BSYNC B0 ;  /* 0x0000000000007941 */ /* 0x000fea0003800000 */
.L_x_146:
[----:B------:R-:W-:-:S05]  /*2c70*/  IMAD R6, R6, c[0x0][0x32c], R36 ;  /* 0x0000cb0006067a24 */ /* 0x000fca00078e0224 */
[----:B------:R-:W-:Y:S02]  /*2c80*/  IADD3 R7, R6, c[0x0][0x32c], RZ ;  /* 0x0000cb0006077a10 */ /* 0x000fe40007ffe0ff */
[----:B------:R-:W-:Y:S02]  /*2c90*/  IMNMX R4, R4, R6, !PT ;  /* 0x0000000604047217 */ /* 0x000fe40007800200 */
[----:B------:R-:W-:Y:S02]  /*2ca0*/  IMNMX R5, R5, R7, PT ;  /* 0x0000000705057217 */ /* 0x000fe40003800200 */
.L_x_145:
[C---:B--2-4-:R-:W-:Y:S01]  /*2cb0*/  ISETP.GE.AND P0, PT, R20.reuse, 0x9, PT ;  /* 0x000000091400780c */ /* 0x054fe20003f06270 */
[----:B------:R-:W1:Y:S01]  /*2cc0*/  SHFL.IDX PT, R6, R24, 0x1, 0x1c1f ;  /* 0x003c1f0018067f89 */ /* 0x000e6200000e0000 */
[----:B------:R-:W-:Y:S02]  /*2cd0*/  ISETP.GE.AND P1, PT, R20, 0x2, PT ;  /* 0x000000021400780c */ /* 0x000fe40003f26270 */
[----:B------:R-:W-:Y:S02]  /*2ce0*/  P2R R54, PR, RZ, 0x1 ;  /* 0x00000001ff367803 */ /* 0x000fe40000000000 */
[----:B------:R-:W-:-:S02]  /*2cf0*/  ISETP.GT.AND P0, PT, R4, 0x8, !P0 ;  /* 0x000000080400780c */ /* 0x000fc40004704270 */
[----:B------:R-:W-:Y:S02]  /*2d00*/  P2R R55, PR, RZ, 0x2 ;  /* 0x00000002ff377803 */ /* 0x000fe40000000000 */
[----:B------:R-:W-:Y:S02]  /*2d10*/  ISETP.LT.OR P0, PT, R5, 0x9, P0 ;  /* 0x000000090500780c */ /* 0x000fe40000701670 */
[----:B------:R-:W-:Y:S02]  /*2d20*/  ISETP.GT.AND P1, PT, R4, 0x1, !P1 ;  /* 0x000000010400780c */ /* 0x000fe40004f24270 */
[----:B------:R-:W-:Y:S02]  /*2d30*/  ISETP.GE.AND P2, PT, R20, 0x11, PT ;  /* 0x000000111400780c */ /* 0x000fe40003f46270 */
[----:B------:R-:W-:Y:S02]  /*2d40*/  FSEL R69, R31, -INF , !P0 ;  /* 0xff8000001f457808 */ /* 0x000fe40004000000 */
[----:B------:R-:W-:-:S02]  /*2d50*/  ISETP.LT.OR P1, PT, R5, 0x2, P1 ;  /* 0x000000020500780c */ /* 0x000fc40000f21670 */
[----:B------:R-:W-:Y:S02]  /*2d60*/  ISETP.GT.AND P0, PT, R4, 0x10, !P2 ;  /* 0x000000100400780c */ /* 0x000fe40005704270 */
[----:B------:R-:W-:Y:S02]  /*2d70*/  ISETP.GE.AND P3, PT, R20, 0xa, PT ;  /* 0x0000000a1400780c */ /* 0x000fe40003f66270 */
[----:B------:R-:W-:Y:S02]  /*2d80*/  FSEL R61, R32, -INF , !P1 ;  /* 0xff800000203d7808 */ /* 0x000fe40004800000 */
[----:B------:R-:W-:Y:S02]  /*2d90*/  P2R R52, PR, RZ, 0x4 ;  /* 0x00000004ff347803 */ /* 0x000fe40000000000 */
[----:B------:R-:W-:Y:S02]  /*2da0*/  ISETP.LT.OR P0, PT, R5, 0x11, P0 ;  /* 0x000000110500780c */ /* 0x000fe40000701670 */
[----:B------:R-:W-:-:S02]  /*2db0*/  ISETP.GT.AND P1, PT, R4, 0x9, !P3 ;  /* 0x000000090400780c */ /* 0x000fc40005f24270 */
[----:B------:R-:W-:Y:S02]  /*2dc0*/  ISETP.GE.AND P2, PT, R20, 0x12, PT ;  /* 0x000000121400780c */ /* 0x000fe40003f46270 */
[----:B------:R-:W-:Y:S02]  /*2dd0*/  FSEL R76, R29, -INF , !P0 ;  /* 0xff8000001d4c7808 */ /* 0x000fe40004000000 */
[C---:B------:R-:W-:Y:S02]  /*2de0*/  ISETP.LT.OR P1, PT, R5.reuse, 0xa, P1 ;  /* 0x0000000a0500780c */ /* 0x040fe40000f21670 */
[----:B------:R-:W-:Y:S02]  /*2df0*/  ISETP.GT.AND P0, PT, R4, 0x11, !P2 ;  /* 0x000000110400780c */ /* 0x000fe40005704270 */
[----:B------:R-:W-:Y:S02]  /*2e00*/  FSEL R68, R30, -INF , !P1 ;  /* 0xff8000001e447808 */ /* 0x000fe40004800000 */
[----:B------:R-:W-:-:S02]  /*2e10*/  ISETP.LT.OR P0, PT, R5, 0x12, P0 ;  /* 0x000000120500780c */ /* 0x000fc40000701670 */
[----:B------:R-:W-:Y:S02]  /*2e20*/  ISETP.GE.AND P1, PT, R20, 0x19, PT ;  /* 0x000000191400780c */ /* 0x000fe40003f26270 */
[----:B------:R-:W-:Y:S02]  /*2e30*/  FSEL R77, R28, -INF , !P0 ;  /* 0xff8000001c4d7808 */ /* 0x000fe40004000000 */
[----:B------:R-:W-:Y:S02]  /*2e40*/  ISETP.GT.AND P0, PT, R4, 0x18, !P1 ;  /* 0x000000180400780c */ /* 0x000fe40004f04270 */
[----:B------:R-:W-:Y:S02]  /*2e50*/  P2R R50, PR, RZ, 0x2 ;  /* 0x00000002ff327803 */ /* 0x000fe40000000000 */
[----:B------:R-:W-:Y:S02]  /*2e60*/  ISETP.LT.OR P0, PT, R5, 0x19, P0 ;  /* 0x000000190500780c */ /* 0x000fe40000701670 */
[----:B------:R-:W-:-:S02]  /*2e70*/  ISETP.GE.AND P1, PT, R20, 0x1a, PT ;  /* 0x0000001a1400780c */ /* 0x000fc40003f26270 */
[----:B------:R-:W-:Y:S02]  /*2e80*/  FSEL R84, R27, -INF , !P0 ;  /* 0xff8000001b547808 */ /* 0x000fe40004000000 */
[----:B------:R-:W-:Y:S02]  /*2e90*/  ISETP.GT.AND P0, PT, R4, 0x19, !P1 ;  /* 0x000000190400780c */ /* 0x000fe40004f04270 */
[----:B------:R-:W-:Y:S02]  /*2ea0*/  P2R R49, PR, RZ, 0x2 ;  /* 0x00000002ff317803 */ /* 0x000fe40000000000 */
[----:B------:R-:W-:Y:S02]  /*2eb0*/  ISETP.LT.OR P0, PT, R5, 0x1a, P0 ;  /* 0x0000001a0500780c */ /* 0x000fe40000701670 */
[----:B------:R-:W-:Y:S02]  /*2ec0*/  ISETP.GE.AND P1, PT, R20, 0x21, PT ;  /* 0x000000211400780c */ /* 0x000fe40003f26270 */
[----:B------:R-:W-:-:S02]  /*2ed0*/  FSEL R85, R26, -INF , !P0 ;  /* 0xff8000001a557808 */ /* 0x000fc40004000000 */
[----:B------:R-:W-:Y:S02]  /*2ee0*/  ISETP.GT.AND P0, PT, R4, 0x20, !P1 ;  /* 0x000000200400780c */ /* 0x000fe40004f04270 */
[----:B------:R-:W-:Y:S02]  /*2ef0*/  P2R R48, PR, RZ, 0x2 ;  /* 0x00000002ff307803 */ /* 0x000fe40000000000 */
[----:B------:R-:W-:Y:S02]  /*2f00*/  ISETP.LT.OR P0, PT, R5, 0x21, P0 ;  /* 0x000000210500780c */ /* 0x000fe40000701670 */
[----:B------:R-:W-:Y:S02]  /*2f10*/  ISETP.GE.AND P1, PT, R20, 0x22, PT ;  /* 0x000000221400780c */ /* 0x000fe40003f26270 */
[----:B------:R-:W-:Y:S02]  /*2f20*/  FSEL R108, R25, -INF , !P0 ;  /* 0xff800000196c7808 */ /* 0x000fe40004000000 */
[----:B------:R-:W-:-:S02]  /*2f30*/  ISETP.GT.AND P0, PT, R4, 0x21, !P1 ;  /* 0x000000210400780c */ /* 0x000fc40004f04270 */
[----:B------:R-:W-:Y:S02]  /*2f40*/  P2R R47, PR, RZ, 0x2 ;  /* 0x00000002ff2f7803 */ /* 0x000fe40000000000 */
[----:B------:R-:W-:Y:S02]  /*2f50*/  ISETP.LT.OR P0, PT, R5, 0x22, P0 ;  /* 0x000000220500780c */ /* 0x000fe40000701670 */
[----:B------:R-:W-:Y:S02]  /*2f60*/  ISETP.GE.AND P1, PT, R20, 0x29, PT ;  /* 0x000000291400780c */ /* 0x000fe40003f26270 */
[----:B------:R-:W-:Y:S02]  /*2f70*/  FSEL R120, R23, -INF , !P0 ;  /* 0xff80000017787808 */ /* 0x000fe40004000000 */
[----:B------:R-:W-:Y:S02]  /*2f80*/  ISETP.GT.AND P0, PT, R4, 0x28, !P1 ;  /* 0x000000280400780c */ /* 0x000fe40004f04270 */
[----:B------:R-:W-:-:S02]  /*2f90*/  P2R R46, PR, RZ, 0x2 ;  /* 0x00000002ff2e7803 */ /* 0x000fc40000000000 */
[C---:B------:R-:W-:Y:S02]  /*2fa0*/  ISETP.LT.OR P0, PT, R5.reuse, 0x29, P0 ;  /* 0x000000290500780c */ /* 0x040fe40000701670 */
[----:B------:R-:W-:Y:S02]  /*2fb0*/  ISETP.GE.AND P1, PT, R20, 0x2a, PT ;  /* 0x0000002a1400780c */ /* 0x000fe40003f26270 */
[----:B------:R-:W-:Y:S02]  /*2fc0*/  FSEL R121, R22, -INF , !P0 ;  /* 0xff80000016797808 */ /* 0x000fe40004000000 */
[----:B------:R-:W-:Y:S02]  /*2fd0*/  ISETP.GT.AND P0, PT, R4, 0x29, !P1 ;  /* 0x000000290400780c */ /* 0x000fe40004f04270 */
[----:B------:R-:W-:Y:S02]  /*2fe0*/  P2R R45, PR, RZ, 0x2 ;  /* 0x00000002ff2d7803 */ /* 0x000fe40000000000 */
        /* <DEDUP_REMOVED lines=14> */
[----:B------:R-:W-:Y:S02]  /*30d0*/  ISETP.GE.AND P5, PT, R20, 0x3a, PT ;  /* 0x0000003a1400780c */ /* 0x000fe40003fa6270 */
[----:B------:R-:W-:Y:S02]  /*30e0*/  ISETP.LT.OR P0, PT, R5, 0x39, P0 ;  /* 0x000000390500780c */ /* 0x000fe40000701670 */
[----:B------:R-:W-:Y:S02]  /*30f0*/  P2R R53, PR, RZ, 0x8 ;  /* 0x00000008ff357803 */ /* 0x000fe40000000000 */
[----:B------:R-:W-:Y:S02]  /*3100*/  FSEL R146, R18, -INF , !P0 ;  /* 0xff80000012927808 */ /* 0x000fe40004000000 */
[----:B------:R-:W-:-:S02]  /*3110*/  ISETP.GT.AND P0, PT, R4, 0x39, !P5 ;  /* 0x000000390400780c */ /* 0x000fc40006f04270 */
[----:B------:R-:W-:Y:S02]  /*3120*/  ISETP.GE.AND P3, PT, R20, 0x41, PT ;  /* 0x000000411400780c */ /* 0x000fe40003f66270 */
[----:B------:R-:W-:Y:S02]  /*3130*/  ISETP.LT.OR P0, PT, R5, 0x3a, P0 ;  /* 0x0000003a0500780c */ /* 0x000fe40000701670 */
[----:B------:R-:W-:Y:S02]  /*3140*/  P2R R51, PR, RZ, 0x4 ;  /* 0x00000004ff337803 */ /* 0x000fe40000000000 */
[----:B------:R-:W-:Y:S02]  /*3150*/  FSEL R147, R17, -INF , !P0 ;  /* 0xff80000011937808 */ /* 0x000fe40004000000 */
[----:B------:R-:W-:Y:S02]  /*3160*/  ISETP.GT.AND P0, PT, R4, 0x40, !P3 ;  /* 0x000000400400780c */ /* 0x000fe40005f04270 */
[----:B------:R-:W-:-:S02]  /*3170*/  ISETP.GE.AND P2, PT, R20, 0x42, PT ;  /* 0x000000421400780c */ /* 0x000fc40003f46270 */
[C---:B------:R-:W-:Y:S02]  /*3180*/  ISETP.LT.OR P0, PT, R5.reuse, 0x41, P0 ;  /* 0x000000410500780c */ /* 0x040fe40000701670 */
[----:B------:R-:W-:Y:S02]  /*3190*/  P2R R42, PR, RZ, 0x2 ;  /* 0x00000002ff2a7803 */ /* 0x000fe40000000000 */
[----:B------:R-:W-:Y:S02]  /*31a0*/  FSEL R207, R16, -INF , !P0 ;  /* 0xff80000010cf7808 */ /* 0x000fe40004000000 */
[----:B------:R-:W-:Y:S02]  /*31b0*/  ISETP.GT.AND P0, PT, R4, 0x41, !P2 ;  /* 0x000000410400780c */ /* 0x000fe40005704270 */
[----:B------:R-:W-:Y:S02]  /*31c0*/  ISETP.GE.AND P1, PT, R20, 0x49, PT ;  /* 0x000000491400780c */ /* 0x000fe40003f26270 */
[----:B------:R-:W-:-:S02]  /*31d0*/  ISETP.LT.OR P0, PT, R5, 0x42, P0 ;  /* 0x000000420500780c */ /* 0x000fc40000701670 */
[----:B------:R-:W-:Y:S02]  /*31e0*/  P2R R41, PR, RZ, 0x2 ;  /* 0x00000002ff297803 */ /* 0x000fe40000000000 */
[----:B------:R-:W-:Y:S02]  /*31f0*/  FSEL R228, R15, -INF , !P0 ;  /* 0xff8000000fe47808 */ /* 0x000fe40004000000 */
[----:B------:R-:W-:Y:S02]  /*3200*/  ISETP.GT.AND P0, PT, R4, 0x48, !P1 ;  /* 0x000000480400780c */ /* 0x000fe40004f04270 */
[----:B------:R-:W-:Y:S02]  /*3210*/  ISETP.GE.AND P1, PT, R20, 0x4a, PT ;  /* 0x0000004a1400780c */ /* 0x000fe40003f26270 */
[----:B------:R-:W-:Y:S02]  /*3220*/  ISETP.LT.OR P0, PT, R5, 0x49, P0 ;  /* 0x000000490500780c */ /* 0x000fe40000701670 */
[----:B------:R-:W-:-:S02]  /*3230*/  P2R R40, PR, RZ, 0x2 ;  /* 0x00000002ff287803 */ /* 0x000fc40000000000 */
[----:B------:R-:W-:Y:S02]  /*3240*/  FSEL R226, R14, -INF , !P0 ;  /* 0xff8000000ee27808 */ /* 0x000fe40004000000 */
[----:B------:R-:W-:Y:S02]  /*3250*/  ISETP.GT.AND P0, PT, R4, 0x49, !P1 ;  /* 0x000000490400780c */ /* 0x000fe40004f04270 */
[----:B------:R-:W-:Y:S02]  /*3260*/  ISETP.GE.AND P1, PT, R20, 0x51, PT ;  /* 0x000000511400780c */ /* 0x000fe40003f26270 */
[----:B------:R-:W-:Y:S02]  /*3270*/  ISETP.LT.OR P0, PT, R5, 0x4a, P0 ;  /* 0x0000004a0500780c */ /* 0x000fe40000701670 */
[----:B------:R-:W-:Y:S02]  /*3280*/  P2R R39, PR, RZ, 0x2 ;  /* 0x00000002ff277803 */ /* 0x000fe40000000000 */
[----:B------:R-:W-:-:S02]  /*3290*/  FSEL R229, R13, -INF , !P0 ;  /* 0xff8000000de57808 */ /* 0x000fc40004000000 */
[----:B------:R-:W-:Y:S02]  /*32a0*/  ISETP.GT.AND P0, PT, R4, 0x50, !P1 ;  /* 0x000000500400780c */ /* 0x000fe40004f04270 */
[C---:B------:R-:W-:Y:S02]  /*32b0*/  ISETP.GE.AND P1, PT, R20.reuse, 0x52, PT ;  /* 0x000000521400780c */ /* 0x040fe40003f26270 */
        /* <DEDUP_REMOVED lines=8> */
[----:B------:R-:W-:-:S04]  /*3340*/  ISETP.GT.AND P0, PT, R4, 0x58, !P4 ;  /* 0x000000580400780c */ /* 0x000fc80006704270 */
[----:B------:R-:W-:-:S04]  /*3350*/  ISETP.LT.OR P0, PT, R5, 0x59, P0 ;  /* 0x000000590500780c */ /* 0x000fc80000701670 */
[----:B------:R-:W-:Y:S02]  /*3360*/  FSEL R238, R10, -INF , !P0 ;  /* 0xff8000000aee7808 */ /* 0x000fe40004000000 */
[----:B------:R-:W-:-:S04]  /*3370*/  ISETP.GT.AND P0, PT, R4, RZ, !P1 ;  /* 0x000000ff0400720c */ /* 0x000fc80004f04270 */
[----:B------:R-:W-:-:S04]  /*3380*/  ISETP.LT.OR P0, PT, R5, 0x1, P0 ;  /* 0x000000010500780c */ /* 0x000fc80000701670 */
[----:B------:R-:W-:Y:S02]  /*3390*/  FSEL R60, R37, -INF , !P0 ;  /* 0xff800000253c7808 */ /* 0x000fe40004000000 */
[----:B------:R-:W-:-:S04]  /*33a0*/  ISETP.GE.AND P0, PT, R20, 0x5a, PT ;  /* 0x0000005a1400780c */ /* 0x000fc80003f06270 */
[----:B------:R-:W-:Y:S02]  /*33b0*/  P2R R37, PR, RZ, 0x1 ;  /* 0x00000001ff257803 */ /* 0x000fe40000000000 */
[----:B------:R-:W-:Y:S01]  /*33c0*/  ISETP.GT.AND P0, PT, R4, 0x59, !P0 ;  /* 0x000000590400780c */ /* 0x000fe20004704270 */
[----:B------:R-:W-:-:S03]  /*33d0*/  FMUL.FTZ R4, R59, c[0x0][0x320] ;  /* 0x0000c8003b047a20 */ /* 0x000fc60000410000 */
[----:B------:R-:W-:Y:S01]  /*33e0*/  ISETP.LT.OR P0, PT, R5, 0x5a, P0 ;  /* 0x0000005a0500780c */ /* 0x000fe20000701670 */
[----:B------:R2:W3:Y:S01]  /*33f0*/  MUFU.TANH R32, R4 ;  /* 0x0000000400207308 */ /* 0x0004e20000002400 */
[----:B------:R-:W-:Y:S02]  /*3400*/  FMUL.FTZ R5, R103, c[0x0][0x320] ;  /* 0x0000c80067057a20 */ /* 0x000fe40000410000 */
[----:B------:R-:W-:Y:S02]  /*3410*/  FSEL R240, R9, -INF , !P0 ;  /* 0xff80000009f07808 */ /* 0x000fe40004000000 */
[----:B------:R-:W-:-:S03]  /*3420*/  PLOP3.LUT P0, PT, PT, PT, UP1, 0x40, 0x0 ;  /* 0x000000000000781c */ /* 0x000fc60003f0e818 */
[----:B------:R1:W4:Y:S01]  /*3430*/  MUFU.TANH R12, R5 ;  /* 0x00000005000c7308 */ /* 0x0003220000002400 */
[----:B--2---:R-:W-:-:S07]  /*3440*/  FMUL.FTZ R4, R82, c[0x0][0x320] ;  /* 0x0000c80052047a20 */ /* 0x004fce0000410000 */
[----:B------:R2:W2:Y:S01]  /*3450*/  MUFU.TANH R31, R4 ;  /* 0x00000004001f7308 */ /* 0x0004a20000002400 */
[----:B-1----:R-:W-:-:S05]  /*3460*/  IMAD.IADD R5, R33, 0x1, R6 ;  /* 0x0000000121057824 */ /* 0x002fca00078e0206 */
[----:B------:R-:W-:Y:S01]  /*3470*/  IMNMX R5, R5, R34, PT ;  /* 0x0000002205057217 */ /* 0x000fe20003800200 */
[----:B--2---:R-:W-:-:S04]  /*3480*/  FMUL.FTZ R4, R83, c[0x0][0x320] ;  /* 0x0000c80053047a20 */ /* 0x004fc80000410000 */
[----:B------:R1:W2:Y:S02]  /*3490*/  MUFU.TANH R30, R4 ;  /* 0x00000004001e7308 */ /* 0x0002a40000002400 */
        /* <DEDUP_REMOVED lines=40> */
[----:B-1----:R-:W-:Y:S01]  /*3720*/  IMAD.IADD R4, R35, 0x1, R6 ;  /* 0x0000000123047824 */ /* 0x002fe200078e0206 */
[----:B------:R-:W-:Y:S05]  /*3730*/  @P0 BRA `(.L_x_149) ;  /* 0x0000015000000947 */ /* 0x000fea0003800000 */
[----:B--234-:R-:W-:Y:S01]  /*3740*/  IADD3 R6, R6, c[0x0][0x1d0], RZ ;  /* 0x0000740006067a10 */ /* 0x01cfe20007ffe0ff */
        /* <DEDUP_REMOVED lines=11> */
.L_x_151:
[----:B------:R-:W-:-:S04]  /*3800*/  MOV R7, c[0x0][0x32c] ;  /* 0x0000cb0000077a02 */ /* 0x000fc80000000f00 */
[----:B------:R-:W-:-:S13]  /*3810*/  ISETP.NE.AND P0, PT, R7, 0x1, PT ;  /* 0x000000010700780c */ /* 0x000fda0003f05270 */
[----:B------:R-:W-:-:S05]  /*3820*/  @P0 IMAD.HI.U32 R7, R6, c[0x0][0x330], RZ ;  /* 0x0000cc0006070a27 */ /* 0x000fca00078e00ff */
[----:B------:R-:W-:Y:S02]  /*3830*/  @P0 SHF.R.U32.HI R6, RZ, c[0x0][0x334], R7 ;  /* 0x0000cd00ff060a19 */ /* 0x000fe40000011607 */
.L_x_152:
[----:B------:R-:W-:Y:S05]  /*3840*/  BSYNC B0 ;  /* 0x0000000000007941 */ /* 0x000fea0003800000 */
.L_x_150:
[----:B------:R-:W-:-:S05]  /*3850*/  IMAD R6, R6, c[0x0][0x32c], R36 ;  /* 0x0000cb0006067a24 */ /* 0x000fca00078e0224 */
[----:B------:R-:W-:Y:S02]  /*3860*/  IADD3 R7, R6, c[0x0][0x32c], RZ ;  /* 0x0000cb0006077a10 */ /* 0x000fe40007ffe0ff */
[----:B------:R-:W-:Y:S02]  /*3870*/  IMNMX R4, R4, R6, !PT ;  /* 0x0000000604047217 */ /* 0x000fe40007800200 */
[----:B------:R-:W-:Y:S02]  /*3880*/  IMNMX R5, R5, R7, PT ;  /* 0x0000000705057217 */ /* 0x000fe40003800200 */
.L_x_149:
[----:B--234-:R-:W-:Y:S01]  /*3890*/  ISETP.NE.AND P0, PT, R55, RZ, PT ;  /* 0x000000ff3700720c */ /* 0x01cfe20003f05270 */
[----:B------:R-:W1:Y:S03]  /*38a0*/  SHFL.IDX PT, R6, R24, 0x2, 0x1c1f ;  /* 0x005c1f0018067f89 */ /* 0x000e6600000e0000 */
[----:B------:R-:W-:-:S04]  /*38b0*/  ISETP.GT.AND P0, PT, R4, 0x1, !P0 ;  /* 0x000000010400780c */ /* 0x000fc80004704270 */
[----:B------:R-:W-:-:S04]  /*38c0*/  ISETP.LT.OR P0, PT, R5, 0x2, P0 ;  /* 0x000000020500780c */ /* 0x000fc80000701670 */
[----:B------:R-:W-:Y:S02]  /*38d0*/  FSEL R57, R16, -INF , !P0 ;  /* 0xff80000010397808 */ /* 0x000fe40004000000 */
[----:B------:R-:W-:-:S04]  /*38e0*/  ISETP.NE.AND P0, PT, R54, RZ, PT ;  /* 0x000000ff3600720c */ /* 0x000fc80003f05270 */
        /* <DEDUP_REMOVED lines=79> */
[----:B------:R-:W-:-:S04]  /*3de0*/  ISETP.GT.AND P0, PT, R4, RZ, !P1 ;  /* 0x000000ff0400720c */ /* 0x000fc80004f04270 */
[----:B------:R-:W-:-:S04]  /*3df0*/  ISETP.LT.OR P0, PT, R5, 0x1, P0 ;  /* 0x000000010500780c */ /* 0x000fc80000701670 */
[----:B------:R-:W-:Y:S02]  /*3e00*/  FSEL R56, R27, -INF , !P0 ;  /* 0xff8000001b387808 */ /* 0x000fe40004000000 */
[----:B------:R-:W-:-:S04]  /*3e10*/  ISETP.NE.AND P0, PT, R37, RZ, PT ;  /* 0x000000ff2500720c */ /* 0x000fc80003f05270 */
        /* <DEDUP_REMOVED lines=68> */
.L_x_155:
[----:B------:R-:W-:-:S04]  /*4260*/  MOV R7, c[0x0][0x32c] ;  /* 0x0000cb0000077a02 */ /* 0x000fc80000000f00 */
[----:B------:R-:W-:-:S13]  /*4270*/  ISETP.NE.AND P0, PT, R7, 0x1, PT ;  /* 0x000000010700780c */ /* 0x000fda0003f05270 */
[----:B------:R-:W-:-:S05]  /*4280*/  @P0 IMAD.HI.U32 R7, R6, c[0x0][0x330], RZ ;  /* 0x0000cc0006070a27 */ /* 0x000fca00078e00ff */
[----:B------:R-:W-:Y:S02]  /*4290*/  @P0 SHF.R.U32.HI R6, RZ, c[0x0][0x334], R7 ;  /* 0x0000cd00ff060a19 */ /* 0x000fe40000011607 */
.L_x_156:
[----:B------:R-:W-:Y:S05]  /*42a0*/  BSYNC B0 ;  /* 0x0000000000007941 */ /* 0x000fea0003800000 */
.L_x_154:
[----:B------:R-:W-:-:S05]  /*42b0*/  IMAD R6, R6, c[0x0][0x32c], R36 ;  /* 0x0000cb0006067a24 */ /* 0x000fca00078e0224 */
[----:B------:R-:W-:Y:S02]  /*42c0*/  IADD3 R7, R6, c[0x0][0x32c], RZ ;  /* 0x0000cb0006077a10 */ /* 0x000fe40007ffe0ff */
[----:B------:R-:W-:Y:S02]  /*42d0*/  IMNMX R4, R4, R6, !PT ;  /* 0x0000000604047217 */ /* 0x000fe40007800200 */
[----:B------:R-:W-:Y:S02]  /*42e0*/  IMNMX R5, R5, R7, PT ;  /* 0x0000000705057217 */ /* 0x000fe40003800200 */
.L_x_153:
        /* <DEDUP_REMOVED lines=93> */
[----:B-1----:R-:W-:Y:S02]  /*48c0*/  IMAD.IADD R5, R33, 0x1, R6 ;  /* 0x0000000121057824 */ /* 0x002fe400078e0206 */
[----:B------:R-:W-:Y:S02]  /*48d0*/  FSEL R239, R8, -INF , !P0 ;  /* 0xff80000008ef7808 */ /* 0x000fe40004000000 */
[----:B------:R-:W-:Y:S02]  /*48e0*/  PLOP3.LUT P0, PT, PT, PT, UP1, 0x40, 0x0 ;  /* 0x000000000000781c */ /* 0x000fe40003f0e818 */
[----:B------:R-:W-:Y:S01]  /*48f0*/  IMNMX R5, R5, R34, PT ;  /* 0x0000002205057217 */ /* 0x000fe20003800200 */
[----:B--2---:R-:W-:-:S04]  /*4900*/  FMUL.FTZ R4, R151, c[0x0][0x320] ;  /* 0x0000c80097047a20 */ /* 0x004fc80000410000 */
[----:B------:R1:W2:Y:S02]  /*4910*/  MUFU.TANH R25, R4 ;  /* 0x0000000400197308 */ /* 0x0002a40000002400 */
[----:B-1----:R-:W-:-:S06]  /*4920*/  FMUL.FTZ R4, R150, c[0x0][0x320] ;  /* 0x0000c80096047a20 */ /* 0x002fcc0000410000 */
[----:B------:R1:W4:Y:S02]  /*4930*/  MUFU.TANH R23, R4 ;  /* 0x0000000400177308 */ /* 0x0003240000002400 */
        /* <DEDUP_REMOVED lines=56> */
.L_x_159:
[----:B------:R-:W-:-:S04]  /*4cc0*/  MOV R7, c[0x0][0x32c] ;  /* 0x0000cb0000077a02 */ /* 0x000fc80000000f00 */
[----:B------:R-:W-:-:S13]  /*4cd0*/  ISETP.NE.AND P0, PT, R7, 0x1, PT ;  /* 0x000000010700780c */ /* 0x000fda0003f05270 */
[----:B------:R-:W-:-:S05]  /*4ce0*/  @P0 IMAD.HI.U32 R7, R6, c[0x0][0x330], RZ ;  /* 0x0000cc0006070a27 */ /* 0x000fca00078e00ff */
[----:B------:R-:W-:Y:S02]  /*4cf0*/  @P0 SHF.R.U32.HI R6, RZ, c[0x0][0x334], R7 ;  /* 0x0000cd00ff060a19 */ /* 0x000fe40000011607 */
.L_x_160:
[----:B------:R-:W-:Y:S05]  /*4d00*/  BSYNC B0 ;  /* 0x0000000000007941 */ /* 0x000fea0003800000 */
.L_x_158:
[----:B------:R-:W-:-:S05]  /*4d10*/  IMAD R6, R6, c[0x0][0x32c], R36 ;  /* 0x0000cb0006067a24 */ /* 0x000fca00078e0224 */
[----:B------:R-:W-:Y:S02]  /*4d20*/  IADD3 R7, R6, c[0x0][0x32c], RZ ;  /* 0x0000cb0006077a10 */ /* 0x000fe40007ffe0ff */
[----:B------:R-:W-:Y:S02]  /*4d30*/  IMNMX R4, R4, R6, !PT ;  /* 0x0000000604047217 */ /* 0x000fe40007800200 */
[----:B------:R-:W-:Y:S02]  /*4d40*/  IMNMX R5, R5, R7, PT ;  /* 0x0000000705057217 */ /* 0x000fe40003800200 */
.L_x_157:
[----:B--234-:R-:W-:Y:S01]  /*4d50*/  ISETP.NE.AND P0, PT, R55, RZ, PT ;  /* 0x000000ff3700720c */ /* 0x01cfe20003f05270 */
[----:B------:R-:W-:Y:S01]  /*4d60*/  IMAD.SHL.U32 R209, R0, 0x2, RZ ;  /* 0x0000000200d17824 */ /* 0x000fe200078e00ff */
[----:B------:R-:W-:Y:S01]  /*4d70*/  FMNMX.FTZ R72, R60, R61, !PT ;  /* 0x0000003d3c487209 */ /* 0x000fe20007810000 */
[----:B------:R-:W-:Y:S01]  /*4d80*/  STL [R1+0x50], R216 ;  /* 0x000050d801007387 */ /* 0x000fe20000100800 */
[----:B------:R-:W-:Y:S01]  /*4d90*/  ISETP.GT.AND P0, PT, R4, 0x1, !P0 ;  /* 0x000000010400780c */ /* 0x000fe20004704270 */
[--C-:B------:R-:W-:Y:S01]  /*4da0*/  IMAD R210, R3, 0x2, R209.reuse ;  /* 0x0000000203d27824 */ /* 0x100fe200078e02d1 */
[----:B------:R-:W-:Y:S01]  /*4db0*/  FMNMX.FTZ R72, R69, R72, !PT ;  /* 0x0000004845487209 */ /* 0x000fe20007810000 */
[----:B------:R-:W-:Y:S01]  /*4dc0*/  IMAD R212, R2, 0x2, R209 ;  /* 0x0000000202d47824 */ /* 0x000fe200078e02d1 */
[----:B------:R-:W-:Y:S01]  /*4dd0*/  ISETP.LT.OR P0, PT, R5, 0x2, P0 ;  /* 0x000000020500780c */ /* 0x000fe20000701670 */
[----:B------:R-:W-:Y:S01]  /*4de0*/  STL [R1+0x4c], R215 ;  /* 0x00004cd701007387 */ /* 0x000fe20000100800 */
[----:B------:R-:W-:Y:S01]  /*4df0*/  FMNMX.FTZ R72, R68, R72, !PT ;  /* 0x0000004844487209 */ /* 0x000fe20007810000 */
[----:B------:R-:W-:Y:S01]  /*4e00*/  ULDC.64 UR4, c[0x0][0x2c8] ;  /* 0x0000b20000047ab9 */ /* 0x000fe20000000a00 */
[----:B------:R-:W-:Y:S01]  /*4e10*/  FSEL R74, R14, -INF , !P0 ;  /* 0xff8000000e4a7808 */ /* 0x000fe20004000000 */
[----:B------:R-:W-:Y:S01]  /*4e20*/  STL [R1+0x48], R214 ;  /* 0x000048d601007387 */ /* 0x000fe20000100800 */
[----:B------:R-:W-:-:S02]  /*4e30*/  ISETP.NE.AND P0, PT, R54, RZ, PT ;  /* 0x000000ff3600720c */ /* 0x000fc40003f05270 */
[----:B------:R-:W-:Y:S01]  /*4e40*/  P2R R123, PR, RZ, 0x40 ;  /* 0x00000040ff7b7803 */ /* 0x000fe20000000000 */
[----:B------:R-:W-:Y:S01]  /*4e50*/  LDSM.16.MT88.4 R80, [R212+0x100] ;  /* 0x00010000d450783b */ /* 0x000fe20000004200 */
[----:B------:R-:W-:Y:S02]  /*4e60*/  ISETP.GT.AND P0, PT, R4, 0x8, !P0 ;  /* 0x000000080400780c */ /* 0x000fe40004704270 */
[----:B------:R-:W-:Y:S01]  /*4e70*/  FMNMX.FTZ R72, R76, R72, !PT ;  /* 0x000000484c487209 */ /* 0x000fe20007810000 */
[----:B------:R-:W-:Y:S01]  /*4e80*/  LDSM.16.MT88.4 R88, [R210+0x100] ;  /* 0x00010000d258783b */ /* 0x000fe20000004200 */
[----:B------:R-:W-:Y:S02]  /*4e90*/  ISETP.LT.OR P0, PT, R5, 0x9, P0 ;  /* 0x000000090500780c */ /* 0x000fe40000701670 */
[----:B------:R-:W-:Y:S01]  /*4ea0*/  ISETP.NE.AND P6, PT, R53, RZ, PT ;  /* 0x000000ff3500720c */ /* 0x000fe20003fc5270 */
[----:B------:R-:W-:Y:S01]  /*4eb0*/  LDSM.16.MT88.4 R104, [R209+0x900] ;  /* 0x00090000d168783b */ /* 0x000fe20000004200 */
[----:B------:R-:W-:-:S02]  /*4ec0*/  FSEL R112, R17, -INF , !P0 ;  /* 0xff80000011707808 */ /* 0x000fc40004000000 */
[----:B------:R-:W-:Y:S01]  /*4ed0*/  FMNMX.FTZ R72, R77, R72, !PT ;  /* 0x000000484d487209 */ /* 0x000fe20007810000 */
[----:B------:R-:W-:Y:S01]  /*4ee0*/  LDSM.16.MT88.4 R100, [R212+0x900] ;  /* 0x00090000d464783b */ /* 0x000fe20000004200 */
[----:B------:R-:W-:Y:S02]  /*4ef0*/  ISETP.GT.AND P0, PT, R4, 0x9, !P6 ;  /* 0x000000090400780c */ /* 0x000fe40007704270 */
[----:B------:R-:W-:Y:S01]  /*4f00*/  FMNMX.FTZ R72, R84, R72, !PT ;  /* 0x0000004854487209 */ /* 0x000fe20007810000 */
[----:B------:R-:W-:Y:S01]  /*4f10*/  LDSM.16.MT88.4 R96, [R210+0x900] ;  /* 0x00090000d260783b */ /* 0x000fe20000004200 */
[----:B------:R-:W-:Y:S02]  /*4f20*/  ISETP.LT.OR P0, PT, R5, 0xa, P0 ;  /* 0x0000000a0500780c */ /* 0x000fe40000701670 */
[----:B------:R-:W-:Y:S01]  /*4f30*/  FMNMX.FTZ R72, R85, R72, !PT ;  /* 0x0000004855487209 */ /* 0x000fe20007810000 */
[----:B------:R-:W-:Y:S01]  /*4f40*/  STL [R1+0x44], R213 ;  /* 0x000044d501007387 */ /* 0x000fe20000100800 */
[----:B------:R-:W-:-:S02]  /*4f50*/  FSEL R75, R16, -INF , !P0 ;  /* 0xff800000104b7808 */ /* 0x000fc40004000000 */
[----:B------:R-:W-:Y:S01]  /*4f60*/  ISETP.NE.AND P0, PT, R52, RZ, PT ;  /* 0x000000ff3400720c */ /* 0x000fe20003f05270 */
[----:B------:R-:W-:Y:S01]  /*4f70*/  STL [R1+0x40], R208 ;  /* 0x000040d001007387 */ /* 0x000fe20000100800 */
[----:B------:R-:W-:Y:S02]  /*4f80*/  FMNMX.FTZ R72, R108, R72, !PT ;  /* 0x000000486c487209 */ /* 0x000fe40007810000 */
[----:B------:R-:W-:Y:S01]  /*4f90*/  ISETP.GT.AND P0, PT, R4, 0x10, !P0 ;  /* 0x000000100400780c */ /* 0x000fe20004704270 */
[----:B------:R-:W-:Y:S01]  /*4fa0*/  LDSM.16.MT88.4 R160, [R212+0x1900] ;  /* 0x00190000d4a0783b */ /* 0x000fe20000004200 */
[----:B------:R-:W-:Y:S02]  /*4fb0*/  FMNMX.FTZ R72, R120, R72, !PT ;  /* 0x0000004878487209 */ /* 0x000fe40007810000 */
[----:B------:R-:W-:Y:S02]  /*4fc0*/  ISETP.LT.OR P0, PT, R5, 0x11, P0 ;  /* 0x000000110500780c */ /* 0x000fe40000701670 */
[----:B------:R-:W-:-:S02]  /*4fd0*/  FMNMX.FTZ R72, R121, R72, !PT ;  /* 0x0000004879487209 */ /* 0x000fc40007810000 */
[----:B------:R-:W-:Y:S02]  /*4fe0*/  FSEL R113, R8, -INF , !P0 ;  /* 0xff80000008717808 */ /* 0x000fe40004000000 */
[----:B------:R-:W-:Y:S02]  /*4ff0*/  ISETP.NE.AND P0, PT, R51, RZ, PT ;  /* 0x000000ff3300720c */ /* 0x000fe40003f05270 */
[----:B------:R-:W-:Y:S02]  /*5000*/  FMNMX.FTZ R72, R124, R72, !PT ;  /* 0x000000487c487209 */ /* 0x000fe40007810000 */
[----:B------:R-:W-:Y:S02]  /*5010*/  ISETP.GT.AND P0, PT, R4, 0x11, !P0 ;  /* 0x000000110400780c */ /* 0x000fe40004704270 */
[----:B------:R-:W-:Y:S02]  /*5020*/  FMNMX.FTZ R72, R129, R72, !PT ;  /* 0x0000004881487209 */ /* 0x000fe40007810000 */
[----:B------:R-:W-:-:S02]  /*5030*/  ISETP.LT.OR P0, PT, R5, 0x12, P0 ;  /* 0x000000120500780c */ /* 0x000fc40000701670 */
[----:B------:R-:W-:Y:S02]  /*5040*/  FMNMX.FTZ R72, R137, R72, !PT ;  /* 0x0000004889487209 */ /* 0x000fe40007810000 */
[----:B------:R-:W-:Y:S02]  /*5050*/  FSEL R115, R20, -INF , !P0 ;  /* 0xff80000014737808 */ /* 0x000fe40004000000 */
[----:B------:R-:W-:Y:S02]  /*5060*/  ISETP.NE.AND P0, PT, R50, RZ, PT ;  /* 0x000000ff3200720c */ /* 0x000fe40003f05270 */
[----:B------:R-:W-:Y:S02]  /*5070*/  FMNMX.FTZ R72, R146, R72, !PT ;  /* 0x0000004892487209 */ /* 0x000fe40007810000 */
[----:B------:R-:W-:Y:S02]  /*5080*/  FMNMX.FTZ R71, R56, R57, !PT ;  /* 0x0000003938477209 */ /* 0x000fe40007810000 */
[----:B------:R-:W-:-:S02]  /*5090*/  ISETP.GT.AND P0, PT, R4, 0x18, !P0 ;  /* 0x000000180400780c */ /* 0x000fc40004704270 */
[----:B------:R-:W-:Y:S02]  /*50a0*/  FMNMX.FTZ R72, R147, R72, !PT ;  /* 0x0000004893487209 */ /* 0x000fe40007810000 */
[----:B------:R-:W-:Y:S02]  /*50b0*/  FMNMX.FTZ R71, R58, R71, !PT ;  /* 0x000000473a477209 */ /* 0x000fe40007810000 */
[----:B------:R-:W-:Y:S02]  /*50c0*/  ISETP.LT.OR P0, PT, R5, 0x19, P0 ;  /* 0x000000190500780c */ /* 0x000fe40000701670 */
[----:B------:R-:W-:Y:S02]  /*50d0*/  FMNMX.FTZ R72, R207, R72, !PT ;  /* 0x00000048cf487209 */ /* 0x000fe40007810000 */
[----:B------:R-:W-:Y:S02]  /*50e0*/  FMNMX.FTZ R71, R59, R71, !PT ;  /* 0x000000473b477209 */ /* 0x000fe40007810000 */
[----:B------:R-:W-:-:S02]  /*50f0*/  FSEL R116, R21, -INF , !P0 ;  /* 0xff80000015747808 */ /* 0x000fc40004000000 */
[----:B------:R-:W-:Y:S02]  /*5100*/  FMNMX.FTZ R72, R228, R72, !PT ;  /* 0x00000048e4487209 */ /* 0x000fe40007810000 */
[----:B------:R-:W-:Y:S02]  /*5110*/  ISETP.NE.AND P0, PT, R49, RZ, PT ;  /* 0x000000ff3100720c */ /* 0x000fe40003f05270 */
[----:B------:R-:W-:Y:S02]  /*5120*/  FMNMX.FTZ R71, R64, R71, !PT ;  /* 0x0000004740477209 */ /* 0x000fe40007810000 */
[----:B------:R-:W-:Y:S02]  /*5130*/  FMNMX.FTZ R72, R226, R72, !PT ;  /* 0x00000048e2487209 */ /* 0x000fe40007810000 */
[----:B------:R-:W-:Y:S02]  /*5140*/  ISETP.GT.AND P0, PT, R4, 0x19, !P0 ;  /* 0x000000190400780c */ /* 0x000fe40004704270 */
[----:B------:R-:W-:-:S02]  /*5150*/  FMNMX.FTZ R71, R65, R71, !PT ;  /* 0x0000004741477209 */ /* 0x000fc40007810000 */
[----:B------:R-:W-:Y:S02]  /*5160*/  FMNMX.FTZ R72, R229, R72, !PT ;  /* 0x00000048e5487209 */ /* 0x000fe40007810000 */
[----:B------:R-:W-:Y:S02]  /*5170*/  ISETP.LT.OR P0, PT, R5, 0x1a, P0 ;  /* 0x0000001a0500780c */ /* 0x000fe40000701670 */
[----:B------:R-:W-:Y:S02]  /*5180*/  FMNMX.FTZ R71, R66, R71, !PT ;  /* 0x0000004742477209 */ /* 0x000fe40007810000 */
[----:B------:R-:W-:Y:S02]  /*5190*/  FMNMX.FTZ R72, R230, R72, !PT ;  /* 0x00000048e6487209 */ /* 0x000fe40007810000 */
[----:B------:R-:W-:Y:S02]  /*51a0*/  FSEL R118, R15, -INF , !P0 ;  /* 0xff8000000f767808 */ /* 0x000fe40004000000 */
[----:B------:R-:W-:-:S02]  /*51b0*/  ISETP.NE.AND P0, PT, R48, RZ, PT ;  /* 0x000000ff3000720c */ /* 0x000fc40003f05270 */
[----:B------:R-:W-:Y:S02]  /*51c0*/  FMNMX.FTZ R71, R67, R71, !PT ;  /* 0x0000004743477209 */ /* 0x000fe40007810000 */
[----:B------:R-:W-:Y:S02]  /*51d0*/  FMNMX.FTZ R72, R231, R72, !PT ;  /* 0x00000048e7487209 */ /* 0x000fe40007810000 */
[----:B------:R-:W-:Y:S02]  /*51e0*/  ISETP.GT.AND P0, PT, R4, 0x20, !P0 ;  /* 0x000000200400780c */ /* 0x000fe40004704270 */
[----:B------:R-:W-:Y:S02]  /*51f0*/  FMNMX.FTZ R71, R70, R71, !PT ;  /* 0x0000004746477209 */ /* 0x000fe40007810000 */
[----:B------:R-:W-:Y:S02]  /*5200*/  FMNMX.FTZ R72, R238, R72, !PT ;  /* 0x00000048ee487209 */ /* 0x000fe40007810000 */
[----:B------:R-:W-:-:S02]  /*5210*/  ISETP.LT.OR P0, PT, R5, 0x21, P0 ;  /* 0x000000210500780c */ /* 0x000fc40000701670 */
[----:B------:R-:W-:Y:S02]  /*5220*/  FMNMX.FTZ R71, R78, R71, !PT ;  /* 0x000000474e477209 */ /* 0x000fe40007810000 */
[----:B------:R-:W-:Y:S02]  /*5230*/  FMNMX.FTZ R72, R240, R72, !PT ;  /* 0x00000048f0487209 */ /* 0x000fe40007810000 */
[----:B------:R-:W-:Y:S02]  /*5240*/  FSEL R145, R13, -INF , !P0 ;  /* 0xff8000000d917808 */ /* 0x000fe40004000000 */
[----:B------:R-:W-:Y:S01]  /*5250*/  FMNMX.FTZ R71, R79, R71, !PT ;  /* 0x000000474f477209 */ /* 0x000fe20007810000 */
[----:B------:R-:W1:Y:S01]  /*5260*/  SHFL.BFLY PT, R6, R72, 0x2, 0x1f ;  /* 0x0c401f0048067f89 */ /* 0x000e6200000e0000 */
[----:B------:R-:W-:Y:S02]  /*5270*/  ISETP.NE.AND P0, PT, R47, RZ, PT ;  /* 0x000000ff2f00720c */ /* 0x000fe40003f05270 */
[----:B------:R-:W-:-:S02]  /*5280*/  FMNMX.FTZ R71, R117, R71, !PT ;  /* 0x0000004775477209 */ /* 0x000fc40007810000 */
[----:B------:R-:W-:Y:S02]  /*5290*/  ISETP.GT.AND P0, PT, R4, 0x21, !P0 ;  /* 0x000000210400780c */ /* 0x000fe40004704270 */
[----:B------:R-:W-:Y:S02]  /*52a0*/  FMNMX.FTZ R71, R125, R71, !PT ;  /* 0x000000477d477209 */ /* 0x000fe40007810000 */
[----:B------:R-:W-:Y:S02]  /*52b0*/  ISETP.LT.OR P0, PT, R5, 0x22, P0 ;  /* 0x000000220500780c */ /* 0x000fe40000701670 */
[----:B------:R-:W-:Y:S02]  /*52c0*/  FMNMX.FTZ R71, R126, R71, !PT ;  /* 0x000000477e477209 */ /* 0x000fe40007810000 */
[----:B------:R-:W-:Y:S02]  /*52d0*/  FSEL R144, R26, -INF , !P0 ;  /* 0xff8000001a907808 */ /* 0x000fe40004000000 */
[----:B------:R-:W-:-:S02]  /*52e0*/  ISETP.NE.AND P0, PT, R46, RZ, PT ;  /* 0x000000ff2e00720c */ /* 0x000fc40003f05270 */
[----:B------:R-:W-:Y:S02]  /*52f0*/  FMNMX.FTZ R71, R127, R71, !PT ;  /* 0x000000477f477209 */ /* 0x000fe40007810000 */
[----:B------:R-:W-:Y:S02]  /*5300*/  ISETP.GT.AND P0, PT, R4, 0x28, !P0 ;  /* 0x000000280400780c */ /* 0x000fe40004704270 */
[----:B------:R-:W-:Y:S02]  /*5310*/  FMNMX.FTZ R71, R132, R71, !PT ;  /* 0x0000004784477209 */ /* 0x000fe40007810000 */
[----:B------:R-:W-:Y:S02]  /*5320*/  ISETP.LT.OR P0, PT, R5, 0x29, P0 ;  /* 0x000000290500780c */ /* 0x000fe40000701670 */
[----:B------:R-:W-:Y:S02]  /*5330*/  FMNMX.FTZ R71, R196, R71, !PT ;  /* 0x00000047c4477209 */ /* 0x000fe40007810000 */
[----:B------:R-:W-:-:S02]  /*5340*/  FSEL R143, R23, -INF , !P0 ;  /* 0xff800000178f7808 */ /* 0x000fc40004000000 */
[----:B------:R-:W-:Y:S02]  /*5350*/  ISETP.NE.AND P0, PT, R45, RZ, PT ;  /* 0x000000ff2d00720c */ /* 0x000fe40003f05270 */
[----:B-1----:R-:W-:Y:S02]  /*5360*/  FMNMX.FTZ R72, R72, R6, !PT ;  /* 0x0000000648487209 */ /* 0x002fe40007810000 */
[----:B------:R-:W-:Y:S02]  /*5370*/  FMNMX.FTZ R71, R202, R71, !PT ;  /* 0x00000047ca477209 */ /* 0x000fe40007810000 */
[----:B------:R-:W-:Y:S01]  /*5380*/  ISETP.GT.AND P0, PT, R4, 0x29, !P0 ;  /* 0x000000290400780c */ /* 0x000fe20004704270 */
[----:B------:R-:W1:Y:S01]  /*5390*/  SHFL.BFLY PT, R6, R72, 0x1, 0x1f ;  /* 0x0c201f0048067f89 */ /* 0x000e6200000e0000 */
[----:B------:R-:W-:Y:S02]  /*53a0*/  FMNMX.FTZ R71, R201, R71, !PT ;  /* 0x00000047c9477209 */ /* 0x000fe40007810000 */
[----:B------:R-:W-:-:S02]  /*53b0*/  ISETP.LT.OR P0, PT, R5, 0x2a, P0 ;  /* 0x0000002a0500780c */ /* 0x000fc40000701670 */
[----:B------:R-:W-:Y:S02]  /*53c0*/  FMNMX.FTZ R71, R203, R71, !PT ;  /* 0x00000047cb477209 */ /* 0x000fe40007810000 */
[----:B------:R-:W-:Y:S02]  /*53d0*/  FSEL R142, R25, -INF , !P0 ;  /* 0xff800000198e7808 */ /* 0x000fe40004000000 */
[----:B------:R-:W-:Y:S02]  /*53e0*/  ISETP.NE.AND P0, PT, R44, RZ, PT ;  /* 0x000000ff2c00720c */ /* 0x000fe40003f05270 */
[----:B------:R-:W-:Y:S02]  /*53f0*/  FMNMX.FTZ R71, R204, R71, !PT ;  /* 0x00000047cc477209 */ /* 0x000fe40007810000 */
[----:B------:R-:W-:Y:S02]  /*5400*/  ISETP.GT.AND P0, PT, R4, 0x30, !P0 ;  /* 0x000000300400780c */ /* 0x000fe40004704270 */
[----:B------:R-:W-:-:S02]  /*5410*/  FMNMX.FTZ R71, R205, R71, !PT ;  /* 0x00000047cd477209 */ /* 0x000fc40007810000 */
[----:B------:R-:W-:Y:S02]  /*5420*/  ISETP.LT.OR P0, PT, R5, 0x31, P0 ;  /* 0x000000310500780c */ /* 0x000fe40000701670 */
[----:B------:R-:W-:Y:S02]  /*5430*/  FMNMX.FTZ R71, R206, R71, !PT ;  /* 0x00000047ce477209 */ /* 0x000fe40007810000 */
[----:B------:R-:W-:Y:S02]  /*5440*/  FSEL R190, R12, -INF , !P0 ;  /* 0xff8000000cbe7808 */ /* 0x000fe40004000000 */
[----:B------:R-:W-:Y:S02]  /*5450*/  FMNMX.FTZ R71, R225, R71, !PT ;  /* 0x00000047e1477209 */ /* 0x000fe40007810000 */
[----:B------:R-:W-:Y:S02]  /*5460*/  ISETP.NE.AND P0, PT, R43, RZ, PT ;  /* 0x000000ff2b00720c */ /* 0x000fe40003f05270 */
[----:B-1----:R-:W-:-:S02]  /*5470*/  FMNMX.FTZ R72, R72, R6, !PT ;  /* 0x0000000648487209 */ /* 0x002fc40007810000 */
[----:B------:R-:W-:Y:S01]  /*5480*/  ISETP.GT.AND P0, PT, R4, 0x31, !P0 ;  /* 0x000000310400780c */ /* 0x000fe20004704270 */
[----:B------:R-:W1:Y:S01]  /*5490*/  SHFL.BFLY PT, R6, R71, 0x2, 0x1f ;  /* 0x0c401f0047067f89 */ /* 0x000e6200000e0000 */
[----:B------:R-:W-:Y:S01]  /*54a0*/  ISETP.NE.AND P6, PT, R42, RZ, PT ;  /* 0x000000ff2a00720c */ /* 0x000fe20003fc5270 */
[----:B------:R-:W-:Y:S01]  /*54b0*/  FMUL.FTZ R7, R72, c[0x0][0x2d0] ;  /* 0x0000b40048077a20 */ /* 0x000fe20000410000 */
[----:B------:R-:W-:Y:S02]  /*54c0*/  ISETP.LT.OR P0, PT, R5, 0x32, P0 ;  /* 0x000000320500780c */ /* 0x000fe40000701670 */
[----:B------:R-:W-:Y:S02]  /*54d0*/  LEA R211, R2, R210, 0x1 ;  /* 0x000000d202d37211 */ /* 0x000fe400078e08ff */
[----:B------:R-:W-:Y:S02]  /*54e0*/  FSEL R191, R9, -INF , !P0 ;  /* 0xff80000009bf7808 */ /* 0x000fe40004000000 */
[----:B------:R-:W-:Y:S01]  /*54f0*/  ISETP.GT.AND P0, PT, R4, 0x38, !P6 ;  /* 0x000000380400780c */ /* 0x000fe20007704270 */
[----:B------:R-:W-:Y:S01]  /*5500*/  LDSM.16.MT88.4 R92, [R211+0x100] ;  /* 0x00010000d35c783b */ /* 0x000fe20000004200 */
[----:B------:R-:W-:-:S02]  /*5510*/  FMNMX.FTZ R2, R114, R119, !PT ;  /* 0x0000007772027209 */ /* 0x000fc40007810000 */
[----:B------:R-:W-:Y:S02]  /*5520*/  ISETP.LT.OR P0, PT, R5, 0x39, P0 ;  /* 0x000000390500780c */ /* 0x000fe40000701670 */
[----:B------:R-:W-:Y:S02]  /*5530*/  FMNMX.FTZ R2, R122, R2, !PT ;  /* 0x000000027a027209 */ /* 0x000fe40007810000 */
[----:B------:R-:W-:Y:S02]  /*5540*/  FSEL R192, R19, -INF , !P0 ;  /* 0xff80000013c07808 */ /* 0x000fe40004000000 */
[----:B------:R-:W-:Y:S02]  /*5550*/  ISETP.GT.AND P0, PT, R4, 0x39, !P5 ;  /* 0x000000390400780c */ /* 0x000fe40006f04270 */
[----:B------:R-:W-:Y:S02]  /*5560*/  ISETP.NE.AND P5, PT, R38, RZ, PT ;  /* 0x000000ff2600720c */ /* 0x000fe40003fa5270 */
[----:B------:R-:W-:-:S02]  /*5570*/  ISETP.LT.OR P0, PT, R5, 0x3a, P0 ;  /* 0x0000003a0500780c */ /* 0x000fc40000701670 */
[----:B-1----:R-:W-:Y:S02]  /*5580*/  FMNMX.FTZ R71, R71, R6, !PT ;  /* 0x0000000647477209 */ /* 0x002fe40007810000 */
[----:B------:R-:W-:Y:S02]  /*5590*/  FSEL R193, R18, -INF , !P0 ;  /* 0xff80000012c17808 */ /* 0x000fe40004000000 */
[----:B------:R-:W-:Y:S01]  /*55a0*/  ISETP.GT.AND P0, PT, R4, 0x40, !P3 ;  /* 0x000000400400780c */ /* 0x000fe20005f04270 */
[----:B------:R-:W1:Y:S01]  /*55b0*/  SHFL.BFLY PT, R6, R71, 0x1, 0x1f ;  /* 0x0c201f0047067f89 */ /* 0x000e6200000e0000 */
[----:B------:R-:W-:Y:S02]  /*55c0*/  ISETP.NE.AND P6, PT, R37, RZ, PT ;  /* 0x000000ff2500720c */ /* 0x000fe40003fc5270 */
[----:B------:R-:W-:Y:S02]  /*55d0*/  ISETP.LT.OR P0, PT, R5, 0x41, P0 ;  /* 0x000000410500780c */ /* 0x000fe40000701670 */
[----:B------:R-:W-:-:S02]  /*55e0*/  ISETP.NE.AND P3, PT, R41, RZ, PT ;  /* 0x000000ff2900720c */ /* 0x000fc40003f65270 */
[----:B------:R-:W-:Y:S02]  /*55f0*/  FSEL R199, R11, -INF , !P0 ;  /* 0xff8000000bc77808 */ /* 0x000fe40004000000 */
[----:B------:R-:W-:Y:S02]  /*5600*/  ISETP.GT.AND P0, PT, R4, 0x41, !P2 ;  /* 0x000000410400780c */ /* 0x000fe40005704270 */
[----:B------:R-:W-:Y:S02]  /*5610*/  ISETP.NE.AND P2, PT, R40, RZ, PT ;  /* 0x000000ff2800720c */ /* 0x000fe40003f45270 */
[----:B------:R-:W-:Y:S02]  /*5620*/  ISETP.LT.OR P0, PT, R5, 0x42, P0 ;  /* 0x000000420500780c */ /* 0x000fe40000701670 */
[----:B------:R-:W-:Y:S02]  /*5630*/  ISETP.GT.AND P3, PT, R4, 0x48, !P3 ;  /* 0x000000480400780c */ /* 0x000fe40005f64270 */
[----:B------:R-:W-:-:S02]  /*5640*/  FSEL R198, R10, -INF , !P0 ;  /* 0xff8000000ac67808 */ /* 0x000fc40004000000 */
[----:B------:R-:W-:Y:S02]  /*5650*/  ISETP.GT.AND P0, PT, R4, RZ, !P1 ;  /* 0x000000ff0400720c */ /* 0x000fe40004f04270 */
[----:B------:R-:W-:Y:S02]  /*5660*/  ISETP.NE.AND P1, PT, R39, RZ, PT ;  /* 0x000000ff2700720c */ /* 0x000fe40003f25270 */
[----:B------:R-:W-:Y:S02]  /*5670*/  ISETP.LT.OR P0, PT, R5, 0x1, P0 ;  /* 0x000000010500780c */ /* 0x000fe40000701670 */
[----:B-1----:R-:W-:Y:S02]  /*5680*/  FMNMX.FTZ R71, R71, R6, !PT ;  /* 0x0000000647477209 */ /* 0x002fe40007810000 */
[----:B------:R-:W-:Y:S02]  /*5690*/  FSEL R73, R22, -INF , !P0 ;  /* 0xff80000016497808 */ /* 0x000fe40004000000 */
[----:B------:R-:W-:Y:S01]  /*56a0*/  FSETP.NEU.FTZ.AND P0, PT, R72, -INF , PT ;  /* 0xff8000004800780b */ /* 0x000fe20003f1d000 */
[----:B------:R-:W-:Y:S01]  /*56b0*/  FMUL.FTZ R6, R71, c[0x0][0x2d0] ;  /* 0x0000b40047067a20 */ /* 0x000fe20000410000 */
[----:B------:R-:W-:-:S02]  /*56c0*/  FMNMX.FTZ R3, R73, R74, !PT ;  /* 0x0000004a49037209 */ /* 0x000fc40007810000 */
[----:B------:R-:W-:Y:S02]  /*56d0*/  FSEL R7, R7, RZ, P0 ;  /* 0x000000ff07077208 */ /* 0x000fe40000000000 */
[----:B------:R-:W-:Y:S02]  /*56e0*/  FSETP.NEU.FTZ.AND P0, PT, R71, -INF , PT ;  /* 0xff8000004700780b */ /* 0x000fe40003f1d000 */
[----:B------:R-:W-:Y:S01]  /*56f0*/  FMNMX.FTZ R3, R112, R3, !PT ;  /* 0x0000000370037209 */ /* 0x000fe20007810000 */
[----:B------:R-:W-:Y:S01]  /*5700*/  FFMA.FTZ R8, R60, c[0x0][0x2d0], -R7 ;  /* 0x0000b4003c087a23 */ /* 0x000fe20000010807 */
[----:B------:R-:W-:Y:S02]  /*5710*/  FSEL R6, R6, RZ, P0 ;  /* 0x000000ff06067208 */ /* 0x000fe40000000000 */
[----:B------:R-:W-:Y:S01]  /*5720*/  FMNMX.FTZ R3, R75, R3, !PT ;  /* 0x000000034b037209 */ /* 0x000fe20007810000 */
[----:B------:R1:W-:Y:S01]  /*5730*/  MUFU.EX2 R152, R8 ;  /* 0x0000000800987308 */ /* 0x0003e20000000800 */
[C---:B------:R-:W-:Y:S01]  /*5740*/  ISETP.GT.AND P0, PT, R4.reuse, 0x51, !P5 ;  /* 0x000000510400780c */ /* 0x040fe20006f04270 */
[----:B------:R-:W-:Y:S01]  /*5750*/  FFMA.FTZ R0, R57, c[0x0][0x2d0], -R6 ;  /* 0x0000b40039007a23 */ /* 0x000fe20000010806 */
[----:B------:R-:W-:-:S02]  /*5760*/  ISETP.GT.AND P5, PT, R4, 0x59, !P6 ;  /* 0x000000590400780c */ /* 0x000fc400077a4270 */
[C---:B------:R-:W-:Y:S02]  /*5770*/  ISETP.GT.AND P2, PT, R4.reuse, 0x49, !P2 ;  /* 0x000000490400780c */ /* 0x040fe40005744270 */
[C---:B------:R-:W-:Y:S01]  /*5780*/  ISETP.GT.AND P1, PT, R4.reuse, 0x50, !P1 ;  /* 0x000000500400780c */ /* 0x040fe20004f24270 */
[----:B------:R2:W-:Y:S01]  /*5790*/  MUFU.EX2 R154, R0 ;  /* 0x00000000009a7308 */ /* 0x0005e20000000800 */
[----:B------:R-:W-:Y:S02]  /*57a0*/  ISETP.GT.AND P4, PT, R4, 0x58, !P4 ;  /* 0x000000580400780c */ /* 0x000fe40006784270 */
[----:B------:R-:W-:Y:S02]  /*57b0*/  P2R R4, PR, RZ, 0x20 ;  /* 0x00000020ff047803 */ /* 0x000fe40000000000 */
[C---:B------:R-:W-:Y:S02]  /*57c0*/  ISETP.LT.OR P5, PT, R5.reuse, 0x4a, P2 ;  /* 0x0000004a0500780c */ /* 0x040fe400017a1670 */
[----:B------:R-:W-:Y:S01]  /*57d0*/  ISETP.LT.OR P2, PT, R5, 0x52, P0 ;  /* 0x000000520500780c */ /* 0x000fe20000741670 */
[----:B-1----:R-:W-:Y:S01]  /*57e0*/  FFMA.FTZ R8, R61, c[0x0][0x2d0], -R7 ;  /* 0x0000b4003d087a23 */ /* 0x002fe20000010807 */
[----:B------:R-:W-:Y:S01]  /*57f0*/  ISETP.NE.AND P0, PT, R4, RZ, PT ;  /* 0x000000ff0400720c */ /* 0x000fe20003f05270 */
[----:B------:R-:W1:Y:S01]  /*5800*/  LDSM.16.MT88.4 R60, [R209+0x100] ;  /* 0x00010000d13c783b */ /* 0x000e620000004200 */
[C---:B------:R-:W-:Y:S01]  /*5810*/  ISETP.LT.OR P6, PT, R5.reuse, 0x49, P3 ;  /* 0x000000490500780c */ /* 0x040fe20001fc1670 */
[----:B------:R3:W4:Y:S01]  /*5820*/  MUFU.EX2 R164, R8 ;  /* 0x0000000800a47308 */ /* 0x0007220000000800 */
[----:B------:R-:W-:-:S02]  /*5830*/  ISETP.LT.OR P3, PT, R5, 0x51, P1 ;  /* 0x000000510500780c */ /* 0x000fc40000f61670 */
[----:B------:R-:W-:Y:S01]  /*5840*/  FSEL R181, R136, -INF , !P6 ;  /* 0xff80000088b57808 */ /* 0x000fe20007000000 */
[----:B--2---:R-:W-:Y:S01]  /*5850*/  FFMA.FTZ R0, R58, c[0x0][0x2d0], -R6 ;  /* 0x0000b4003a007a23 */ /* 0x004fe20000010806 */
[----:B------:R-:W-:Y:S02]  /*5860*/  FSEL R180, R135, -INF , !P5 ;  /* 0xff80000087b47808 */ /* 0x000fe40006800000 */
[----:B------:R-:W-:Y:S01]  /*5870*/  FSEL R184, R133, -INF , !P3 ;  /* 0xff80000085b87808 */ /* 0x000fe20005800000 */
[----:B------:R2:W-:Y:S01]  /*5880*/  MUFU.EX2 R155, R0 ;  /* 0x00000000009b7308 */ /* 0x0005e20000000800 */
[C---:B------:R-:W-:Y:S02]  /*5890*/  ISETP.LT.OR P1, PT, R5.reuse, 0x59, P4 ;  /* 0x000000590500780c */ /* 0x040fe40002721670 */
[----:B------:R-:W-:Y:S02]  /*58a0*/  FSEL R183, R138, -INF , !P2 ;  /* 0xff8000008ab77808 */ /* 0x000fe40005000000 */
[----:B------:R-:W-:-:S02]  /*58b0*/  ISETP.LT.OR P0, PT, R5, 0x5a, P0 ;  /* 0x0000005a0500780c */ /* 0x000fc40000701670 */
[----:B------:R-:W-:Y:S01]  /*58c0*/  FSEL R185, R134, -INF , !P1 ;  /* 0xff80000086b97808 */ /* 0x000fe20004800000 */
[----:B---3--:R-:W-:Y:S01]  /*58d0*/  FFMA.FTZ R8, R69, c[0x0][0x2d0], -R7 ;  /* 0x0000b40045087a23 */ /* 0x008fe20000010807 */
[----:B----4-:R-:W-:Y:S02]  /*58e0*/  F2FP.PACK_AB R12, R164, R152 ;  /* 0x00000098a40c723e */ /* 0x010fe400000000ff */
[----:B------:R-:W-:Y:S01]  /*58f0*/  FSEL R182, R139, -INF , !P0 ;  /* 0xff8000008bb67808 */ /* 0x000fe20004000000 */
[----:B------:R3:W-:Y:S01]  /*5900*/  MUFU.EX2 R216, R8 ;  /* 0x0000000800d87308 */ /* 0x0007e20000000800 */
[----:B------:R-:W-:Y:S01]  /*5910*/  ISETP.NE.AND P6, PT, R123, RZ, PT ;  /* 0x000000ff7b00720c */ /* 0x000fe20003fc5270 */
[----:B--2---:R-:W-:-:S06]  /*5920*/  FFMA.FTZ R0, R59, c[0x0][0x2d0], -R6 ;  /* 0x0000b4003b007a23 */ /* 0x004fcc0000010806 */
[----:B------:R2:W4:Y:S01]  /*5930*/  MUFU.EX2 R151, R0 ;  /* 0x0000000000977308 */ /* 0x0005220000000800 */
[----:B---3--:R-:W-:-:S07]  /*5940*/  FFMA.FTZ R8, R68, c[0x0][0x2d0], -R7 ;  /* 0x0000b40044087a23 */ /* 0x008fce0000010807 */
[----:B------:R3:W1:Y:S01]  /*5950*/  MUFU.EX2 R158, R8 ;  /* 0x00000008009e7308 */ /* 0x0006620000000800 */
[----:B--2---:R-:W-:Y:S01]  /*5960*/  FFMA.FTZ R0, R76, c[0x0][0x2d0], -R7 ;  /* 0x0000b4004c007a23 */ /* 0x004fe20000010807 */
[----:B----4-:R-:W-:-:S06]  /*5970*/  F2FP.PACK_AB R15, R151, R155 ;  /* 0x0000009b970f723e */ /* 0x010fcc00000000ff */
[----:B------:R2:W-:Y:S01]  /*5980*/  MUFU.EX2 R243, R0 ;  /* 0x0000000000f37308 */ /* 0x0005e20000000800 */
[----:B---3--:R-:W-:Y:S01]  /*5990*/  FFMA.FTZ R8, R56, c[0x0][0x2d0], -R6 ;  /* 0x0000b40038087a23 */ /* 0x008fe20000010806 */
[----:B-1----:R-:W-:Y:S01]  /*59a0*/  F2FP.PACK_AB R14, R158, R216 ;  /* 0x000000d89e0e723e */ /* 0x002fe200000000ff */
[----:B------:R-:W-:Y:S05]  /*59b0*/  LDSM.16.MT88.4 R56, [R211+0x1100] ;  /* 0x00110000d338783b */ /* 0x000fea0000004200 */
[----:B------:R-:W1:Y:S01]  /*59c0*/  MUFU.EX2 R149, R8 ;  /* 0x0000000800957308 */ /* 0x000e620000000800 */
[----:B--2---:R-:W-:-:S07]  /*59d0*/  FFMA.FTZ R0, R77, c[0x0][0x2d0], -R7 ;  /* 0x0000b4004d007a23 */ /* 0x004fce0000010807 */
[----:B------:R2:W3:Y:S01]  /*59e0*/  MUFU.EX2 R248, R0 ;  /* 0x0000000000f87308 */ /* 0x0004e20000000800 */
[----:B-1----:R-:W-:-:S07]  /*59f0*/  F2FP.PACK_AB R13, R154, R149 ;  /* 0x000000959a0d723e */ /* 0x002fce00000000ff */
[----:B------:R-:W-:Y:S01]  /*5a00*/  HMMA.16816.F32 R16, R12, R60, RZ ;  /* 0x0000003c0c10723c */ /* 0x000fe200000018ff */
[----:B--2---:R-:W-:Y:S01]  /*5a10*/  FFMA.FTZ R0, R84, c[0x0][0x2d0], -R7 ;  /* 0x0000b40054007a23 */ /* 0x004fe20000010807 */
[----:B---3--:R-:W-:-:S03]  /*5a20*/  F2FP.PACK_AB R8, R248, R243 ;  /* 0x000000f3f808723e */ /* 0x008fc600000000ff */
[----:B------:R1:W-:Y:S03]  /*5a30*/  MUFU.EX2 R214, R0 ;  /* 0x0000000000d67308 */ /* 0x0003e60000000800 */
[C---:B------:R-:W-:Y:S08]  /*5a40*/  HMMA.16816.F32 R20, R12.reuse, R80, RZ ;  /* 0x000000500c14723c */ /* 0x040ff000000018ff */
[----:B------:R-:W-:Y:S01]  /*5a50*/  HMMA.16816.F32 R24, R12, R88, RZ ;  /* 0x000000580c18723c */ /* 0x000fe200000018ff */
[----:B-1----:R-:W-:Y:S01]  /*5a60*/  FMNMX.FTZ R0, R128, R2, !PT ;  /* 0x0000000280007209 */ /* 0x002fe20007810000 */
[----:B------:R-:W-:-:S02]  /*5a70*/  FFMA.FTZ R2, R85, c[0x0][0x2d0], -R7 ;  /* 0x0000b40055027a23 */ /* 0x000fc40000010807 */
[----:B------:R-:W-:Y:S01]  /*5a80*/  LDSM.16.MT88.4 R84, [R209+0x1100] ;  /* 0x00110000d154783b */ /* 0x000fe20000004200 */
[----:B------:R-:W-:Y:S01]  /*5a90*/  FMNMX.FTZ R0, R130, R0, !PT ;  /* 0x0000000082007209 */ /* 0x000fe20007810000 */
[----:B------:R1:W2:Y:S02]  /*5aa0*/  MUFU.EX2 R165, R2 ;  /* 0x0000000200a57308 */ /* 0x0002a40000000800 */
[----:B------:R-:W-:Y:S01]  /*5ab0*/  HMMA.16816.F32 R32, R12, R92, RZ ;  /* 0x0000005c0c20723c */ /* 0x000fe200000018ff */
[----:B------:R-:W-:-:S04]  /*5ac0*/  FMNMX.FTZ R0, R131, R0, !PT ;  /* 0x0000000083007209 */ /* 0x000fc80007810000 */
[----:B------:R-:W-:-:S03]  /*5ad0*/  FMNMX.FTZ R0, R140, R0, !PT ;  /* 0x000000008c007209 */ /* 0x000fc60007810000 */
[----:B------:R-:W-:Y:S01]  /*5ae0*/  HMMA.16816.F32 R36, R12, R62, RZ ;  /* 0x0000003e0c24723c */ /* 0x000fe200000018ff */
[----:B------:R-:W-:-:S04]  /*5af0*/  FMNMX.FTZ R0, R141, R0, !PT ;  /* 0x000000008d007209 */ /* 0x000fc80007810000 */
[----:B------:R-:W-:Y:S01]  /*5b00*/  FMNMX.FTZ R0, R189, R0, !PT ;  /* 0x00000000bd007209 */ /* 0x000fe20007810000 */
[----:B-1----:R-:W-:Y:S02]  /*5b10*/  FFMA.FTZ R2, R64, c[0x0][0x2d0], -R6 ;  /* 0x0000b40040027a23 */ /* 0x002fe40000010806 */
[----:B------:R-:W-:Y:S01]  /*5b20*/  HMMA.16816.F32 R40, R12, R82, RZ ;  /* 0x000000520c28723c */ /* 0x000fe200000018ff */
[----:B--2---:R-:W-:Y:S01]  /*5b30*/  F2FP.PACK_AB R10, R165, R214 ;  /* 0x000000d6a50a723e */ /* 0x004fe200000000ff */
[----:B------:R1:W-:Y:S01]  /*5b40*/  MUFU.EX2 R166, R2 ;  /* 0x0000000200a67308 */ /* 0x0003e20000000800 */
[----:B------:R-:W-:-:S04]  /*5b50*/  FMNMX.FTZ R0, R188, R0, !PT ;  /* 0x00000000bc007209 */ /* 0x000fc80007810000 */
[----:B------:R-:W-:Y:S01]  /*5b60*/  FMNMX.FTZ R0, R187, R0, !PT ;  /* 0x00000000bb007209 */ /* 0x000fe20007810000 */
[----:B------:R-:W-:Y:S03]  /*5b70*/  HMMA.16816.F32 R48, R12, R90, RZ ;  /* 0x0000005a0c30723c */ /* 0x000fe600000018ff */
[----:B------:R-:W-:-:S04]  /*5b80*/  FMNMX.FTZ R0, R186, R0, !PT ;  /* 0x00000000ba007209 */ /* 0x000fc80007810000 */
[----:B------:R-:W-:Y:S01]  /*5b90*/  FMNMX.FTZ R0, R194, R0, !PT ;  /* 0x00000000c2007209 */ /* 0x000fe20007810000 */
[----:B------:R-:W-:Y:S01]  /*5ba0*/  HMMA.16816.F32 R44, R12, R94, RZ ;  /* 0x0000005e0c2c723c */ /* 0x000fe200000018ff */
[----:B-1----:R-:W-:Y:S02]  /*5bb0*/  FFMA.FTZ R2, R65, c[0x0][0x2d0], -R6 ;  /* 0x0000b40041027a23 */ /* 0x002fe40000010806 */
[----:B------:R-:W-:Y:S02]  /*5bc0*/  FMNMX.FTZ R0, R195, R0, !PT ;  /* 0x00000000c3007209 */ /* 0x000fe40007810000 */
[----:B------:R1:W2:Y:S02]  /*5bd0*/  MUFU.EX2 R244, R2 ;  /* 0x0000000200f47308 */ /* 0x0002a40000000800 */
[----:B------:R-:W-:-:S04]  /*5be0*/  FMNMX.FTZ R0, R197, R0, !PT ;  /* 0x00000000c5007209 */ /* 0x000fc80007810000 */
[----:B------:R-:W-:-:S04]  /*5bf0*/  FMNMX.FTZ R0, R200, R0, !PT ;  /* 0x00000000c8007209 */ /* 0x000fc80007810000 */
[----:B------:R-:W-:Y:S01]  /*5c00*/  FMNMX.FTZ R0, R232, R0, !PT ;  /* 0x00000000e8007209 */ /* 0x000fe20007810000 */
[----:B-1----:R-:W-:Y:S01]  /*5c10*/  FFMA.FTZ R2, R66, c[0x0][0x2d0], -R6 ;  /* 0x0000b40042027a23 */ /* 0x002fe20000010806 */
[----:B--2---:R-:W-:-:S03]  /*5c20*/  F2FP.PACK_AB R9, R244, R166 ;  /* 0x000000a6f409723e */ /* 0x004fc600000000ff */
[----:B------:R1:W-:Y:S02]  /*5c30*/  MUFU.EX2 R168, R2 ;  /* 0x0000000200a87308 */ /* 0x0003e40000000800 */
[----:B-1----:R-:W-:Y:S01]  /*5c40*/  FMNMX.FTZ R2, R113, R3, !PT ;  /* 0x0000000371027209 */ /* 0x002fe20007810000 */
[----:B------:R-:W-:Y:S02]  /*5c50*/  FFMA.FTZ R3, R67, c[0x0][0x2d0], -R6 ;  /* 0x0000b40043037a23 */ /* 0x000fe40000010806 */
[----:B------:R-:W-:Y:S01]  /*5c60*/  LDSM.16.MT88.4 R64, [R210+0x1100] ;  /* 0x00110000d240783b */ /* 0x000fe20000004200 */
[----:B------:R-:W-:Y:S02]  /*5c70*/  FMNMX.FTZ R2, R115, R2, !PT ;  /* 0x0000000273027209 */ /* 0x000fe40007810000 */
[----:B------:R1:W2:Y:S02]  /*5c80*/  MUFU.EX2 R167, R3 ;  /* 0x0000000300a77308 */ /* 0x0002a40000000800 */
[----:B------:R-:W-:-:S04]  /*5c90*/  FMNMX.FTZ R2, R116, R2, !PT ;  /* 0x0000000274027209 */ /* 0x000fc80007810000 */
[----:B------:R-:W-:Y:S01]  /*5ca0*/  FMNMX.FTZ R2, R118, R2, !PT ;  /* 0x0000000276027209 */ /* 0x000fe20007810000 */
[--C-:B-1----:R-:W-:Y:S01]  /*5cb0*/  FFMA.FTZ R3, R108, c[0x0][0x2d0], -R7.reuse ;  /* 0x0000b4006c037a23 */ /* 0x102fe20000010807 */
[----:B--2---:R-:W-:Y:S01]  /*5cc0*/  F2FP.PACK_AB R11, R167, R168 ;  /* 0x000000a8a70b723e */ /* 0x004fe200000000ff */
[----:B------:R-:W1:Y:S02]  /*5cd0*/  LDSM.16.MT88.4 R108, [R211+0x900] ;  /* 0x00090000d36c783b */ /* 0x000e640000004200 */
[----:B------:R2:W-:Y:S04]  /*5ce0*/  MUFU.EX2 R153, R3 ;  /* 0x0000000300997308 */ /* 0x0005e80000000800 */
[C---:B------:R-:W-:Y:S08]  /*5cf0*/  HMMA.16816.F32 R52, R8.reuse, R104, R16 ;  /* 0x000000680834723c */ /* 0x040ff00000001810 */
[----:B------:R-:W-:Y:S01]  /*5d00*/  HMMA.16816.F32 R28, R8, R100, R20 ;  /* 0x00000064081c723c */ /* 0x000fe20000001814 */
[----:B--2---:R-:W-:Y:S01]  /*5d10*/  FMNMX.FTZ R3, R145, R2, !PT ;  /* 0x0000000291037209 */ /* 0x004fe20007810000 */
[----:B------:R-:W-:-:S03]  /*5d20*/  FFMA.FTZ R2, R120, c[0x0][0x2d0], -R7 ;  /* 0x0000b40078027a23 */ /* 0x000fc60000010807 */
[----:B------:R-:W-:Y:S01]  /*5d30*/  FMNMX.FTZ R3, R144, R3, !PT ;  /* 0x0000000390037209 */ /* 0x000fe20007810000 */
[----:B------:R2:W-:Y:S02]  /*5d40*/  MUFU.EX2 R247, R2 ;  /* 0x0000000200f77308 */ /* 0x0005e40000000800 */
[C---:B------:R-:W-:Y:S08]  /*5d50*/  HMMA.16816.F32 R20, R8.reuse, R96, R24 ;  /* 0x000000600814723c */ /* 0x040ff00000001818 */
[----:B------:R-:W-:Y:S01]  /*5d60*/  HMMA.16816.F32 R16, R8, R106, R36 ;  /* 0x0000006a0810723c */ /* 0x000fe20000001824 */
[----:B--2---:R-:W-:Y:S01]  /*5d70*/  FMNMX.FTZ R2, R233, R0, !PT ;  /* 0x00000000e9027209 */ /* 0x004fe20007810000 */
[----:B------:R-:W-:-:S06]  /*5d80*/  FFMA.FTZ R0, R121, c[0x0][0x2d0], -R7 ;  /* 0x0000b40079007a23 */ /* 0x000fcc0000010807 */
[C---:B-1----:R-:W-:Y:S01]  /*5d90*/  HMMA.16816.F32 R12, R8.reuse, R108, R32 ;  /* 0x0000006c080c723c */ /* 0x042fe20000001820 */
[----:B------:R1:W-:Y:S07]  /*5da0*/  MUFU.EX2 R150, R0 ;  /* 0x0000000000967308 */ /* 0x0003ee0000000800 */
[C---:B------:R-:W-:Y:S08]  /*5db0*/  HMMA.16816.F32 R36, R8.reuse, R102, R40 ;  /* 0x000000660824723c */ /* 0x040ff00000001828 */
[----:B------:R-:W-:Y:S01]  /*5dc0*/  HMMA.16816.F32 R24, R8, R98, R48 ;  /* 0x000000620818723c */ /* 0x000fe20000001830 */
[----:B-1----:R-:W-:-:S02]  /*5dd0*/  FMNMX.FTZ R0, R234, R2, !PT ;  /* 0x00000002ea007209 */ /* 0x002fc40007810000 */
[----:B------:R-:W-:Y:S01]  /*5de0*/  FMNMX.FTZ R2, R143, R3, !PT ;  /* 0x000000038f027209 */ /* 0x000fe20007810000 */
[----:B------:R-:W-:Y:S01]  /*5df0*/  FFMA.FTZ R3, R124, c[0x0][0x2d0], -R7 ;  /* 0x0000b4007c037a23 */ /* 0x000fe20000010807 */
[----:B------:R-:W-:-:S03]  /*5e00*/  FMNMX.FTZ R0, R235, R0, !PT ;  /* 0x00000000eb007209 */ /* 0x000fc60007810000 */
[----:B------:R-:W-:Y:S01]  /*5e10*/  HMMA.16816.F32 R32, R8, R110, R44 ;  /* 0x0000006e0820723c */ /* 0x000fe2000000182c */
[----:B------:R-:W-:Y:S01]  /*5e20*/  FMNMX.FTZ R2, R142, R2, !PT ;  /* 0x000000028e027209 */ /* 0x000fe20007810000 */
[----:B------:R1:W2:Y:S01]  /*5e30*/  MUFU.EX2 R156, R3 ;  /* 0x00000003009c7308 */ /* 0x0002a20000000800 */
[----:B------:R-:W-:Y:S02]  /*5e40*/  FMNMX.FTZ R0, R236, R0, !PT ;  /* 0x00000000ec007209 */ /* 0x000fe40007810000 */
[----:B------:R-:W-:Y:S02]  /*5e50*/  FMNMX.FTZ R2, R190, R2, !PT ;  /* 0x00000002be027209 */ /* 0x000fe40007810000 */
[----:B------:R-:W-:Y:S02]  /*5e60*/  FMNMX.FTZ R0, R237, R0, !PT ;  /* 0x00000000ed007209 */ /* 0x000fe40007810000 */
[----:B------:R-:W-:Y:S02]  /*5e70*/  FMNMX.FTZ R2, R191, R2, !PT ;  /* 0x00000002bf027209 */ /* 0x000fe40007810000 */
[----:B------:R-:W-:-:S04]  /*5e80*/  FMNMX.FTZ R0, R241, R0, !PT ;  /* 0x00000000f1007209 */ /* 0x000fc80007810000 */
[----:B------:R-:W-:Y:S01]  /*5e90*/  FMNMX.FTZ R0, R239, R0, !PT ;  /* 0x00000000ef007209 */ /* 0x000fe20007810000 */
[----:B-1----:R-:W-:Y:S01]  /*5ea0*/  FFMA.FTZ R3, R129, c[0x0][0x2d0], -R7 ;  /* 0x0000b40081037a23 */ /* 0x002fe20000010807 */
[----:B--2---:R-:W-:-:S03]  /*5eb0*/  F2FP.PACK_AB R10, R156, R150 ;  /* 0x000000969c0a723e */ /* 0x004fc600000000ff */
[----:B------:R-:W1:Y:S01]  /*5ec0*/  SHFL.BFLY PT, R4, R0, 0x2, 0x1f ;  /* 0x0c401f0000047f89 */ /* 0x000e6200000e0000 */
[----:B------:R2:W-:Y:S02]  /*5ed0*/  MUFU.EX2 R157, R3 ;  /* 0x00000003009d7308 */ /* 0x0005e40000000800 */
[----:B--2---:R-:W-:Y:S01]  /*5ee0*/  FMNMX.FTZ R3, R192, R2, !PT ;  /* 0x00000002c0037209 */ /* 0x004fe20007810000 */
[----:B------:R-:W-:-:S03]  /*5ef0*/  FFMA.FTZ R2, R70, c[0x0][0x2d0], -R6 ;  /* 0x0000b40046027a23 */ /* 0x000fc60000010806 */
[----:B------:R-:W-:Y:S02]  /*5f00*/  FMNMX.FTZ R3, R193, R3, !PT ;  /* 0x00000003c1037209 */ /* 0x000fe40007810000 */
[----:B------:R2:W-:Y:S01]  /*5f10*/  MUFU.EX2 R129, R2 ;  /* 0x0000000200817308 */ /* 0x0005e20000000800 */
[----:B-1----:R-:W-:Y:S02]  /*5f20*/  FMNMX.FTZ R0, R0, R4, !PT ;  /* 0x0000000400007209 */ /* 0x002fe40007810000 */
[----:B------:R-:W-:-:S03]  /*5f30*/  FMNMX.FTZ R3, R199, R3, !PT ;  /* 0x00000003c7037209 */ /* 0x000fc60007810000 */
[----:B------:R-:W1:Y:S01]  /*5f40*/  SHFL.BFLY PT, R5, R0, 0x1, 0x1f ;  /* 0x0c201f0000057f89 */ /* 0x000e6200000e0000 */
[----:B------:R-:W-:-:S04]  /*5f50*/  FMNMX.FTZ R3, R198, R3, !PT ;  /* 0x00000003c6037209 */ /* 0x000fc80007810000 */
[----:B------:R-:W-:-:S04]  /*5f60*/  FMNMX.FTZ R3, R181, R3, !PT ;  /* 0x00000003b5037209 */ /* 0x000fc80007810000 */
[----:B------:R-:W-:Y:S01]  /*5f70*/  FMNMX.FTZ R3, R180, R3, !PT ;  /* 0x00000003b4037209 */ /* 0x000fe20007810000 */
[----:B--2---:R-:W-:-:S03]  /*5f80*/  FFMA.FTZ R2, R78, c[0x0][0x2d0], -R6 ;  /* 0x0000b4004e027a23 */ /* 0x004fc60000010806 */
[----:B------:R-:W-:Y:S01]  /*5f90*/  FMNMX.FTZ R3, R184, R3, !PT ;  /* 0x00000003b8037209 */ /* 0x000fe20007810000 */
[----:B------:R2:W3:Y:S03]  /*5fa0*/  MUFU.EX2 R148, R2 ;  /* 0x0000000200947308 */ /* 0x0004e60000000800 */
[----:B------:R-:W-:-:S04]  /*5fb0*/  FMNMX.FTZ R3, R183, R3, !PT ;  /* 0x00000003b7037209 */ /* 0x000fc80007810000 */
[----:B------:R-:W-:Y:S02]  /*5fc0*/  FMNMX.FTZ R3, R185, R3, !PT ;  /* 0x00000003b9037209 */ /* 0x000fe40007810000 */
[----:B-1----:R-:W-:Y:S01]  /*5fd0*/  FMNMX.FTZ R70, R0, R5, !PT ;  /* 0x0000000500467209 */ /* 0x002fe20007810000 */
[--C-:B------:R-:W-:Y:S01]  /*5fe0*/  FFMA.FTZ R0, R127, c[0x0][0x2d0], -R6.reuse ;  /* 0x0000b4007f007a23 */ /* 0x100fe20000010806 */
[----:B------:R-:W-:Y:S02]  /*5ff0*/  FMNMX.FTZ R3, R182, R3, !PT ;  /* 0x00000003b6037209 */ /* 0x000fe40007810000 */
[----:B------:R-:W-:Y:S01]  /*6000*/  FSETP.NEU.FTZ.AND P0, PT, R70, -INF , PT ;  /* 0xff8000004600780b */ /* 0x000fe20003f1d000 */
[----:B------:R1:W-:Y:S01]  /*6010*/  MUFU.EX2 R246, R0 ;  /* 0x0000000000f67308 */ /* 0x0003e20000000800 */
[----:B--2---:R-:W-:Y:S01]  /*6020*/  FFMA.FTZ R2, R79, c[0x0][0x2d0], -R6 ;  /* 0x0000b4004f027a23 */ /* 0x004fe20000010806 */
[----:B------:R-:W2:Y:S01]  /*6030*/  SHFL.BFLY PT, R4, R3, 0x2, 0x1f ;  /* 0x0c401f0003047f89 */ /* 0x000ea200000e0000 */
[----:B---3--:R-:W-:-:S03]  /*6040*/  F2FP.PACK_AB R9, R148, R129 ;  /* 0x000000819409723e */ /* 0x008fc600000000ff */
[----:B------:R-:W-:Y:S02]  /*6050*/  LDSM.16.MT88.4 R76, [R212+0x1100] ;  /* 0x00110000d44c783b */ /* 0x000fe40000004200 */
[----:B------:R3:W-:Y:S01]  /*6060*/  MUFU.EX2 R215, R2 ;  /* 0x0000000200d77308 */ /* 0x0007e20000000800 */
[--C-:B-1----:R-:W-:Y:S02]  /*6070*/  FFMA.FTZ R0, R132, c[0x0][0x2d0], -R6.reuse ;  /* 0x0000b40084007a23 */ /* 0x102fe40000010806 */
[----:B---3--:R-:W-:Y:S02]  /*6080*/  FFMA.FTZ R2, R117, c[0x0][0x2d0], -R6 ;  /* 0x0000b40075027a23 */ /* 0x008fe40000010806 */
[----:B------:R-:W-:Y:S01]  /*6090*/  IMAD.MOV.U32 R117, RZ, RZ, R153 ;  /* 0x000000ffff757224 */ /* 0x000fe200078e0099 */
[----:B--2---:R-:W-:Y:S02]  /*60a0*/  FMNMX.FTZ R3, R3, R4, !PT ;  /* 0x0000000403037209 */ /* 0x004fe40007810000 */
[----:B------:R1:W2:Y:S02]  /*60b0*/  MUFU.EX2 R68, R2 ;  /* 0x0000000200447308 */ /* 0x0002a40000000800 */
[----:B------:R-:W-:Y:S01]  /*60c0*/  F2FP.PACK_AB R8, R247, R117 ;  /* 0x00000075f708723e */ /* 0x000fe200000000ff */
[----:B------:R-:W3:Y:S01]  /*60d0*/  SHFL.BFLY PT, R4, R3, 0x1, 0x1f ;  /* 0x0c201f0003047f89 */ /* 0x000ee200000e0000 */
[----:B-1----:R-:W-:Y:S01]  /*60e0*/  FFMA.FTZ R2, R137, c[0x0][0x2d0], -R7 ;  /* 0x0000b40089027a23 */ /* 0x002fe20000010807 */
[----:B--2---:R-:W-:-:S03]  /*60f0*/  F2FP.PACK_AB R11, R68, R215 ;  /* 0x000000d7440b723e */ /* 0x004fc600000000ff */
[----:B------:R1:W-:Y:S04]  /*6100*/  MUFU.EX2 R69, R2 ;  /* 0x0000000200457308 */ /* 0x0003e80000000800 */
[----:B------:R-:W-:Y:S01]  /*6110*/  HMMA.16816.F32 R48, R8, R84, R52 ;  /* 0x000000540830723c */ /* 0x000fe20000001834 */
[----:B---3--:R-:W-:-:S06]  /*6120*/  FMNMX.FTZ R3, R3, R4, !PT ;  /* 0x0000000403037209 */ /* 0x008fcc0007810000 */
[----:B------:R-:W-:Y:S01]  /*6130*/  MOV R54, R68 ;  /* 0x0000004400367202 */ /* 0x000fe20000000f00 */
[C---:B------:R-:W-:Y:S01]  /*6140*/  HMMA.16816.F32 R44, R8.reuse, R76, R28 ;  /* 0x0000004c082c723c */ /* 0x040fe2000000181c */
[----:B------:R-:W-:Y:S01]  /*6150*/  MUFU.EX2 R68, R0 ;  /* 0x0000000000447308 */ /* 0x000fe20000000800 */
[----:B------:R-:W-:Y:S02]  /*6160*/  IMAD.MOV.U32 R55, RZ, RZ, R157 ;  /* 0x000000ffff377224 */ /* 0x000fe400078e009d */
[--C-:B-1----:R-:W-:Y:S02]  /*6170*/  FFMA.FTZ R2, R146, c[0x0][0x2d0], -R7.reuse ;  /* 0x0000b40092027a23 */ /* 0x102fe40000010807 */
[----:B------:R-:W-:Y:S02]  /*6180*/  IMAD.MOV.U32 R53, RZ, RZ, R156 ;  /* 0x000000ffff357224 */ /* 0x000fe400078e009c */
[C---:B------:R-:W-:Y:S01]  /*6190*/  HMMA.16816.F32 R28, R8.reuse, R56, R12 ;  /* 0x00000038081c723c */ /* 0x040fe2000000180c */
[----:B------:R1:W-:Y:S07]  /*61a0*/  MUFU.EX2 R153, R2 ;  /* 0x0000000200997308 */ /* 0x0003ee0000000800 */
[C---:B------:R-:W-:Y:S08]  /*61b0*/  HMMA.16816.F32 R12, R8.reuse, R58, R32 ;  /* 0x0000003a080c723c */ /* 0x040ff00000001820 */
[----:B------:R-:W-:Y:S01]  /*61c0*/  HMMA.16816.F32 R16, R8, R86, R16 ;  /* 0x000000560810723c */ /* 0x000fe20000001810 */
[----:B-1----:R-:W-:-:S02]  /*61d0*/  FFMA.FTZ R2, R147, c[0x0][0x2d0], -R7 ;  /* 0x0000b40093027a23 */ /* 0x002fc40000010807 */
[----:B------:R-:W-:Y:S02]  /*61e0*/  IMAD.MOV.U32 R147, RZ, RZ, R158 ;  /* 0x000000ffff937224 */ /* 0x000fe400078e009e */
[----:B------:R1:W2:Y:S01]  /*61f0*/  MUFU.EX2 R40, R2 ;  /* 0x0000000200287308 */ /* 0x0002a20000000800 */
[----:B------:R-:W3:Y:S02]  /*6200*/  LDSM.16.MT88.4 R156, [R210+0x1900] ;  /* 0x00190000d29c783b */ /* 0x000ee40000004200 */
[C---:B------:R-:W-:Y:S01]  /*6210*/  HMMA.16816.F32 R24, R8.reuse, R66, R24 ;  /* 0x000000420818723c */ /* 0x040fe20000001818 */
[----:B-1----:R-:W-:Y:S02]  /*6220*/  FFMA.FTZ R2, R125, c[0x0][0x2d0], -R6 ;  /* 0x0000b4007d027a23 */ /* 0x002fe40000010806 */
[----:B--2---:R-:W-:Y:S02]  /*6230*/  IMAD.MOV.U32 R5, RZ, RZ, R40 ;  /* 0x000000ffff057224 */ /* 0x004fe400078e0028 */
[----:B------:R1:W-:Y:S03]  /*6240*/  MUFU.EX2 R52, R2 ;  /* 0x0000000200347308 */ /* 0x0003e60000000800 */
[C---:B------:R-:W-:Y:S08]  /*6250*/  HMMA.16816.F32 R40, R8.reuse, R64, R20 ;  /* 0x000000400828723c */ /* 0x040ff00000001814 */
[----:B------:R-:W-:Y:S01]  /*6260*/  HMMA.16816.F32 R20, R8, R78, R36 ;  /* 0x0000004e0814723c */ /* 0x000fe20000001824 */
[----:B-1----:R-:W-:-:S06]  /*6270*/  FFMA.FTZ R2, R126, c[0x0][0x2d0], -R6 ;  /* 0x0000b4007e027a23 */ /* 0x002fcc0000010806 */
[----:B------:R-:W-:Y:S01]  /*6280*/  F2FP.PACK_AB R10, R5, R153 ;  /* 0x00000099050a723e */ /* 0x000fe200000000ff */
[----:B------:R-:W1:Y:S01]  /*6290*/  LDSM.16.MT88.4 R124, [R209+0x1900] ;  /* 0x00190000d17c783b */ /* 0x000e620000004200 */
[----:B------:R-:W-:Y:S01]  /*62a0*/  IMAD.MOV.U32 R37, RZ, RZ, R69 ;  /* 0x000000ffff257224 */ /* 0x000fe200078e0045 */
[----:B------:R2:W4:Y:S01]  /*62b0*/  MUFU.EX2 R245, R2 ;  /* 0x0000000200f57308 */ /* 0x0005220000000800 */
[----:B------:R-:W-:Y:S01]  /*62c0*/  F2FP.PACK_AB R11, R68, R246 ;  /* 0x000000f6440b723e */ /* 0x000fe200000000ff */
[----:B------:R-:W-:Y:S01]  /*62d0*/  IMAD.MOV.U32 R39, RZ, RZ, R166 ;  /* 0x000000ffff277224 */ /* 0x000fe200078e00a6 */
[----:B------:R-:W-:Y:S01]  /*62e0*/  MOV R36, R167 ;  /* 0x000000a700247202 */ /* 0x000fe20000000f00 */
[----:B------:R-:W-:Y:S01]  /*62f0*/  IMAD.MOV.U32 R38, RZ, RZ, R165 ;  /* 0x000000ffff267224 */ /* 0x000fe200078e00a5 */
[----:B------:R-:W-:Y:S01]  /*6300*/  F2FP.PACK_AB R8, R37, R55 ;  /* 0x000000372508723e */ /* 0x000fe200000000ff */
[----:B--2---:R-:W-:Y:S01]  /*6310*/  FMUL.FTZ R2, R70, c[0x0][0x2d0] ;  /* 0x0000b40046027a20 */ /* 0x004fe20000410000 */
[----:B----4-:R-:W-:-:S04]  /*6320*/  F2FP.PACK_AB R9, R245, R52 ;  /* 0x00000034f509723e */ /* 0x010fc800000000ff */
[----:B------:R-:W-:Y:S02]  /*6330*/  FSEL R2, R2, RZ, P0 ;  /* 0x000000ff02027208 */ /* 0x000fe40000000000 */
[----:B------:R-:W-:Y:S01]  /*6340*/  FSETP.NEU.FTZ.AND P0, PT, R3, -INF , PT ;  /* 0xff8000000300780b */ /* 0x000fe20003f1d000 */
[C---:B------:R-:W-:Y:S02]  /*6350*/  HMMA.16816.F32 R132, R8.reuse, R162, R20 ;  /* 0x000000a20884723c */ /* 0x040fe40000001814 */
[--C-:B------:R-:W-:Y:S02]  /*6360*/  FFMA.FTZ R0, R114, c[0x0][0x2d0], -R2.reuse ;  /* 0x0000b40072007a23 */ /* 0x100fe40000010802 */
[----:B------:R-:W-:Y:S02]  /*6370*/  FFMA.FTZ R4, R131, c[0x0][0x2d0], -R2 ;  /* 0x0000b40083047a23 */ /* 0x000fe40000010802 */
[----:B------:R2:W-:Y:S01]  /*6380*/  MUFU.EX2 R208, R0 ;  /* 0x0000000000d07308 */ /* 0x0005e20000000800 */
[----:B------:R-:W-:Y:S01]  /*6390*/  IMAD.MOV.U32 R131, RZ, RZ, R68 ;  /* 0x000000ffff837224 */ /* 0x000fe200078e0044 */
[----:B---3--:R-:W-:Y:S01]  /*63a0*/  HMMA.16816.F32 R136, R8, R156, R40 ;  /* 0x0000009c0888723c */ /* 0x008fe20000001828 */
[----:B------:R-:W-:-:S05]  /*63b0*/  IMAD.MOV.U32 R114, RZ, RZ, R150 ;  /* 0x000000ffff727224 */ /* 0x000fca00078e0096 */
[----:B------:R-:W-:Y:S02]  /*63c0*/  MUFU.EX2 R251, R4 ;  /* 0x0000000400fb7308 */ /* 0x000fe40000000800 */
[----:B-1----:R-:W-:Y:S01]  /*63d0*/  HMMA.16816.F32 R172, R8, R126, R16 ;  /* 0x0000007e08ac723c */ /* 0x002fe20000001810 */
[----:B--2---:R-:W-:Y:S01]  /*63e0*/  FFMA.FTZ R0, R119, c[0x0][0x2d0], -R2 ;  /* 0x0000b40077007a23 */ /* 0x004fe20000010802 */
[----:B------:R-:W-:-:S05]  /*63f0*/  MOV R119, R117 ;  /* 0x0000007500777202 */ /* 0x000fca0000000f00 */
[----:B------:R-:W-:Y:S01]  /*6400*/  IMAD.MOV.U32 R19, RZ, RZ, R248 ;  /* 0x000000ffff137224 */ /* 0x000fe200078e00f8 */
[----:B------:R-:W-:Y:S01]  /*6410*/  HMMA.16816.F32 R176, R8, R124, R48 ;  /* 0x0000007c08b0723c */ /* 0x000fe20000001830 */
[----:B------:R1:W-:Y:S01]  /*6420*/  MUFU.EX2 R213, R0 ;  /* 0x0000000000d57308 */ /* 0x0003e20000000800 */
[----:B------:R-:W-:Y:S01]  /*6430*/  MOV R18, R149 ;  /* 0x0000009500127202 */ /* 0x000fe20000000f00 */
[----:B------:R-:W-:Y:S02]  /*6440*/  IMAD.MOV.U32 R17, RZ, RZ, R148 ;  /* 0x000000ffff117224 */ /* 0x000fe400078e0094 */
[----:B------:R-:W-:Y:S02]  /*6450*/  IMAD.MOV.U32 R117, RZ, RZ, R154 ;  /* 0x000000ffff757224 */ /* 0x000fe400078e009a */
[----:B------:R-:W-:Y:S01]  /*6460*/  IMAD.MOV.U32 R48, RZ, RZ, R155 ;  /* 0x000000ffff307224 */ /* 0x000fe200078e009b */
[----:B------:R-:W-:Y:S01]  /*6470*/  MOV R49, R153 ;  /* 0x0000009900317202 */ /* 0x000fe20000000f00 */
[----:B------:R-:W-:-:S02]  /*6480*/  IMAD.MOV.U32 R50, RZ, RZ, R152 ;  /* 0x000000ffff327224 */ /* 0x000fc400078e0098 */
[----:B------:R-:W-:Y:S02]  /*6490*/  IMAD.MOV.U32 R51, RZ, RZ, R245 ;  /* 0x000000ffff337224 */ /* 0x000fe400078e00f5 */
[--C-:B-1----:R-:W-:Y:S02]  /*64a0*/  FFMA.FTZ R0, R122, c[0x0][0x2d0], -R2.reuse ;  /* 0x0000b4007a007a23 */ /* 0x102fe40000010802 */
[----:B------:R-:W-:Y:S02]  /*64b0*/  HMMA.16816.F32 R120, R8, R160, R44 ;  /* 0x000000a00878723c */ /* 0x000fe4000000182c */
[----:B------:R1:W-:Y:S02]  /*64c0*/  MUFU.EX2 R146, R0 ;  /* 0x0000000000927308 */ /* 0x0003e40000000800 */
[--C-:B-1----:R-:W-:Y:S01]  /*64d0*/  FFMA.FTZ R0, R128, c[0x0][0x2d0], -R2.reuse ;  /* 0x0000b40080007a23 */ /* 0x102fe20000010802 */
[----:B------:R-:W-:Y:S02]  /*64e0*/  MOV R128, R168 ;  /* 0x000000a800807202 */ /* 0x000fe40000000f00 */
[----:B------:R-:W1:Y:S03]  /*64f0*/  LDSM.16.MT88.4 R168, [R211+0x1900] ;  /* 0x00190000d3a8783b */ /* 0x000e660000004200 */
[----:B------:R2:W-:Y:S02]  /*6500*/  MUFU.EX2 R252, R0 ;  /* 0x0000000000fc7308 */ /* 0x0005e40000000800 */
[----:B--2---:R-:W-:-:S02]  /*6510*/  FFMA.FTZ R0, R130, c[0x0][0x2d0], -R2 ;  /* 0x0000b40082007a23 */ /* 0x004fc40000010802 */
[----:B------:R-:W-:-:S04]  /*6520*/  IMAD.MOV.U32 R130, RZ, RZ, R151 ;  /* 0x000000ffff827224 */ /* 0x000fc800078e0097 */
[----:B------:R2:W3:Y:S01]  /*6530*/  MUFU.EX2 R32, R0 ;  /* 0x0000000000207308 */ /* 0x0004e20000000800 */
[----:B------:R-:W-:Y:S01]  /*6540*/  HMMA.16816.F32 R148, R8, R158, R24 ;  /* 0x0000009e0894723c */ /* 0x000fe20000001818 */
[----:B--2---:R-:W-:Y:S02]  /*6550*/  FMUL.FTZ R0, R3, c[0x0][0x2d0] ;  /* 0x0000b40003007a20 */ /* 0x004fe40000410000 */
[----:B---3--:R-:W-:-:S05]  /*6560*/  IMAD.MOV.U32 R16, RZ, RZ, R32 ;  /* 0x000000ffff107224 */ /* 0x008fca00078e0020 */
[----:B-1----:R-:W-:Y:S01]  /*6570*/  HMMA.16816.F32 R152, R8, R168, R28 ;  /* 0x000000a80898723c */ /* 0x002fe2000000181c */
[----:B------:R-:W-:-:S05]  /*6580*/  FSEL R0, R0, RZ, P0 ;  /* 0x000000ff00007208 */ /* 0x000fca0000000000 */
[----:B------:R-:W-:Y:S01]  /*6590*/  FFMA.FTZ R4, R73, c[0x0][0x2d0], -R0 ;  /* 0x0000b40049047a23 */ /* 0x000fe20000010800 */
[----:B------:R-:W-:-:S03]  /*65a0*/  MOV R73, R50 ;  /* 0x0000003200497202 */ /* 0x000fc60000000f00 */
[----:B------:R1:W-:Y:S02]  /*65b0*/  MUFU.EX2 R69, R4 ;  /* 0x0000000400457308 */ /* 0x0003e40000000800 */
[----:B-1----:R-:W-:Y:S02]  /*65c0*/  FFMA.FTZ R4, R74, c[0x0][0x2d0], -R0 ;  /* 0x0000b4004a047a23 */ /* 0x002fe40000010800 */
[----:B------:R-:W-:Y:S01]  /*65d0*/  IMAD.MOV.U32 R74, RZ, RZ, R114 ;  /* 0x000000ffff4a7224 */ /* 0x000fe200078e0072 */
[----:B------:R-:W-:-:S03]  /*65e0*/  MOV R114, R244 ;  /* 0x000000f400727202 */ /* 0x000fc60000000f00 */
[----:B------:R1:W2:Y:S02]  /*65f0*/  MUFU.EX2 R249, R4 ;  /* 0x0000000400f97308 */ /* 0x0002a40000000800 */
[----:B-1----:R-:W-:-:S06]  /*6600*/  FFMA.FTZ R4, R112, c[0x0][0x2d0], -R0 ;  /* 0x0000b40070047a23 */ /* 0x002fcc0000010800 */
[----:B------:R1:W-:Y:S02]  /*6610*/  MUFU.EX2 R250, R4 ;  /* 0x0000000400fa7308 */ /* 0x0003e40000000800 */
[----:B-1----:R-:W-:Y:S02]  /*6620*/  FFMA.FTZ R4, R75, c[0x0][0x2d0], -R0 ;  /* 0x0000b4004b047a23 */ /* 0x002fe40000010800 */
[----:B------:R-:W-:-:S04]  /*6630*/  IMAD.MOV.U32 R75, RZ, RZ, R18 ;  /* 0x000000ffff4b7224 */ /* 0x000fc800078e0012 */
[----:B------:R1:W3:Y:S02]  /*6640*/  MUFU.EX2 R68, R4 ;  /* 0x0000000400447308 */ /* 0x0002e40000000800 */
[----:B-1----:R-:W-:Y:S02]  /*6650*/  FFMA.FTZ R4, R140, c[0x0][0x2d0], -R2 ;  /* 0x0000b4008c047a23 */ /* 0x002fe40000010802 */
[----:B------:R-:W-:-:S04]  /*6660*/  IMAD.MOV.U32 R140, RZ, RZ, R5 ;  /* 0x000000ffff8c7224 */ /* 0x000fc800078e0005 */
[----:B------:R1:W-:Y:S01]  /*6670*/  MUFU.EX2 R248, R4 ;  /* 0x0000000400f87308 */ /* 0x0003e20000000800 */
[----:B------:R-:W-:Y:S02]  /*6680*/  IMAD.MOV.U32 R5, RZ, RZ, R164 ;  /* 0x000000ffff057224 */ /* 0x000fe400078e00a4 */
[----:B------:R-:W-:Y:S07]  /*6690*/  HMMA.16816.F32 R164, R8, R170, R12 ;  /* 0x000000aa08a4723c */ /* 0x000fee000000180c */
[----:B------:R-:W-:-:S02]  /*66a0*/  F2FP.PACK_AB R8, R213, R208 ;  /* 0x000000d0d508723e */ /* 0x000fc400000000ff */
[----:B------:R-:W-:Y:S02]  /*66b0*/  F2FP.PACK_AB R10, R252, R146 ;  /* 0x00000092fc0a723e */ /* 0x000fe400000000ff */
[----:B--2---:R-:W-:Y:S01]  /*66c0*/  F2FP.PACK_AB R9, R249, R69 ;  /* 0x00000045f909723e */ /* 0x004fe200000000ff */
[----:B-1----:R-:W-:Y:S01]  /*66d0*/  FFMA.FTZ R4, R141, c[0x0][0x2d0], -R2 ;  /* 0x0000b4008d047a23 */ /* 0x002fe20000010802 */
[----:B---3--:R-:W-:Y:S01]  /*66e0*/  F2FP.PACK_AB R11, R68, R250 ;  /* 0x000000fa440b723e */ /* 0x008fe200000000ff */
[----:B------:R-:W-:Y:S02]  /*66f0*/  IMAD.MOV.U32 R141, RZ, RZ, R247 ;  /* 0x000000ffff8d7224 */ /* 0x000fe400078e00f7 */
[----:B------:R1:W2:Y:S04]  /*6700*/  MUFU.EX2 R247, R4 ;  /* 0x0000000400f77308 */ /* 0x0002a80000000800 */
[C---:B------:R-:W-:Y:S07]  /*6710*/  HMMA.16816.F32 R24, R8.reuse, R80, RZ ;  /* 0x000000500818723c */ /* 0x040fee00000018ff */
[----:B------:R-:W-:Y:S01]  /*6720*/  IMAD.MOV.U32 R80, RZ, RZ, R246 ;  /* 0x000000ffff507224 */ /* 0x000fe200078e00f6 */
[----:B------:R-:W-:Y:S01]  /*6730*/  HMMA.16816.F32 R20, R8, R82, RZ ;  /* 0x000000520814723c */ /* 0x000fe200000018ff */
[----:B------:R-:W-:-:S02]  /*6740*/  IMAD.MOV.U32 R81, RZ, RZ, R243 ;  /* 0x000000ffff517224 */ /* 0x000fc400078e00f3 */
[----:B-1----:R-:W-:-:S04]  /*6750*/  FFMA.FTZ R4, R113, c[0x0][0x2d0], -R0 ;  /* 0x0000b40071047a23 */ /* 0x002fc80000010800 */
[----:B------:R-:W-:Y:S01]  /*6760*/  IMAD.MOV.U32 R82, RZ, RZ, R36 ;  /* 0x000000ffff527224 */ /* 0x000fe200078e0024 */
[----:B------:R1:W-:Y:S01]  /*6770*/  MUFU.EX2 R245, R4 ;  /* 0x0000000400f57308 */ /* 0x0003e20000000800 */
[----:B------:R-:W-:Y:S01]  /*6780*/  HMMA.16816.F32 R32, R8, R60, RZ ;  /* 0x0000003c0820723c */ /* 0x000fe200000018ff */
[----:B------:R-:W-:-:S06]  /*6790*/  IMAD.MOV.U32 R83, RZ, RZ, R51 ;  /* 0x000000ffff537224 */ /* 0x000fcc00078e0033 */
[----:B------:R-:W-:Y:S01]  /*67a0*/  MOV R60, R16 ;  /* 0x00000010003c7202 */ /* 0x000fe20000000f00 */
[----:B------:R-:W-:Y:S01]  /*67b0*/  HMMA.16816.F32 R28, R8, R62, RZ ;  /* 0x0000003e081c723c */ /* 0x000fe200000018ff */
[----:B------:R-:W-:Y:S02]  /*67c0*/  IMAD.MOV.U32 R61, RZ, RZ, R17 ;  /* 0x000000ffff3d7224 */ /* 0x000fe400078e0011 */
[----:B-1----:R-:W-:-:S05]  /*67d0*/  FFMA.FTZ R4, R115, c[0x0][0x2d0], -R0 ;  /* 0x0000b40073047a23 */ /* 0x002fca0000010800 */
[----:B------:R-:W-:Y:S01]  /*67e0*/  HMMA.16816.F32 R12, R8, R92, RZ ;  /* 0x0000005c080c723c */ /* 0x000fe200000018ff */
[----:B------:R-:W-:Y:S01]  /*67f0*/  IMAD.MOV.U32 R63, RZ, RZ, R19 ;  /* 0x000000ffff3f7224 */ /* 0x000fe200078e0013 */
[----:B------:R1:W3:Y:S01]  /*6800*/  MUFU.EX2 R244, R4 ;  /* 0x0000000400f47308 */ /* 0x0002e20000000800 */
[----:B------:R-:W-:-:S05]  /*6810*/  IMAD.MOV.U32 R62, RZ, RZ, R48 ;  /* 0x000000ffff3e7224 */ /* 0x000fca00078e0030 */
[C---:B------:R-:W-:Y:S07]  /*6820*/  HMMA.16816.F32 R16, R8.reuse, R88, RZ ;  /* 0x000000580810723c */ /* 0x040fee00000018ff */
[----:B------:R-:W-:Y:S01]  /*6830*/  IMAD.MOV.U32 R89, RZ, RZ, R38 ;  /* 0x000000ffff597224 */ /* 0x000fe200078e0026 */
[----:B------:R-:W-:Y:S01]  /*6840*/  HMMA.16816.F32 R40, R8, R94, RZ ;  /* 0x0000005e0828723c */ /* 0x000fe200000018ff */
[----:B------:R-:W-:Y:S02]  /*6850*/  IMAD.MOV.U32 R88, RZ, RZ, R39 ;  /* 0x000000ffff587224 */ /* 0x000fe400078e0027 */
[----:B-1----:R-:W-:-:S02]  /*6860*/  FFMA.FTZ R4, R116, c[0x0][0x2d0], -R0 ;  /* 0x0000b40074047a23 */ /* 0x002fc40000010800 */
[----:B------:R-:W-:Y:S02]  /*6870*/  IMAD.MOV.U32 R116, RZ, RZ, R49 ;  /* 0x000000ffff747224 */ /* 0x000fe400078e0031 */
[----:B------:R1:W-:Y:S02]  /*6880*/  MUFU.EX2 R246, R4 ;  /* 0x0000000400f67308 */ /* 0x0003e40000000800 */
[----:B-1----:R-:W-:Y:S01]  /*6890*/  FFMA.FTZ R4, R118, c[0x0][0x2d0], -R0 ;  /* 0x0000b40076047a23 */ /* 0x002fe20000010800 */
[----:B------:R-:W-:Y:S02]  /*68a0*/  MOV R118, R37 ;  /* 0x0000002500767202 */ /* 0x000fe40000000f00 */
[----:B------:R-:W-:Y:S03]  /*68b0*/  HMMA.16816.F32 R36, R8, R90, RZ ;  /* 0x0000005a0824723c */ /* 0x000fe600000018ff */
[----:B------:R-:W1:Y:S04]  /*68c0*/  MUFU.EX2 R243, R4 ;  /* 0x0000000400f37308 */ /* 0x000e680000000800 */
[----:B------:R-:W-:-:S02]  /*68d0*/  F2FP.PACK_AB R8, R251, R60 ;  /* 0x0000003cfb08723e */ /* 0x000fc400000000ff */
[----:B--2---:R-:W-:Y:S02]  /*68e0*/  F2FP.PACK_AB R10, R247, R248 ;  /* 0x000000f8f70a723e */ /* 0x004fe400000000ff */
[----:B---3--:R-:W-:Y:S02]  /*68f0*/  F2FP.PACK_AB R9, R244, R245 ;  /* 0x000000f5f409723e */ /* 0x008fe400000000ff */
[----:B-1----:R-:W-:Y:S01]  /*6900*/  F2FP.PACK_AB R11, R243, R246 ;  /* 0x000000f6f30b723e */ /* 0x002fe200000000ff */
[----:B------:R-:W-:Y:S02]  /*6910*/  FFMA.FTZ R4, R207, c[0x0][0x2d0], -R7 ;  /* 0x0000b400cf047a23 */ /* 0x000fe40000010807 */
[----:B------:R-:W-:Y:S02]  /*6920*/  IMAD.MOV.U32 R207, RZ, RZ, R216 ;  /* 0x000000ffffcf7224 */ /* 0x000fe400078e00d8 */
[----:B------:R1:W5:Y:S02]  /*6930*/  LDL.LU R216, [R1+0x50] ;  /* 0x0000500001d87983 */ /* 0x0003640000300800 */
[C---:B------:R-:W-:Y:S01]  /*6940*/  HMMA.16816.F32 R20, R8.reuse, R102, R20 ;  /* 0x000000660814723c */ /* 0x040fe20000001814 */
[----:B------:R2:W-:Y:S07]  /*6950*/  MUFU.EX2 R103, R4 ;  /* 0x0000000400677308 */ /* 0x0005ee0000000800 */
[C---:B------:R-:W-:Y:S07]  /*6960*/  HMMA.16816.F32 R48, R8.reuse, R104, R32 ;  /* 0x000000680830723c */ /* 0x040fee0000001820 */
[----:B------:R-:W-:Y:S01]  /*6970*/  MOV R105, R114 ;  /* 0x0000007200697202 */ /* 0x000fe20000000f00 */
[----:B------:R-:W-:Y:S01]  /*6980*/  HMMA.16816.F32 R32, R8, R96, R16 ;  /* 0x000000600820723c */ /* 0x000fe20000001810 */
[----:B--2---:R-:W-:Y:S01]  /*6990*/  FFMA.FTZ R4, R189, c[0x0][0x2d0], -R2 ;  /* 0x0000b400bd047a23 */ /* 0x004fe20000010802 */
[----:B------:R-:W-:-:S03]  /*69a0*/  MOV R189, R129 ;  /* 0x0000008100bd7202 */ /* 0x000fc60000000f00 */
[----:B------:R2:W-:Y:S03]  /*69b0*/  MUFU.EX2 R90, R4 ;  /* 0x00000004005a7308 */ /* 0x0005e60000000800 */
[C---:B------:R-:W-:Y:S01]  /*69c0*/  HMMA.16816.F32 R16, R8.reuse, R98, R36 ;  /* 0x000000620810723c */ /* 0x040fe20000001824 */
[----:B------:R-:W3:Y:S07]  /*69d0*/  LDSM.16.MT88.4 R36, [R209+0x2100] ;  /* 0x00210000d124783b */ /* 0x000eee0000004200 */
[----:B------:R-:W-:Y:S01]  /*69e0*/  HMMA.16816.F32 R44, R8, R100, R24 ;  /* 0x00000064082c723c */ /* 0x000fe20000001818 */
[----:B--2---:R-:W-:-:S02]  /*69f0*/  FFMA.FTZ R4, R188, c[0x0][0x2d0], -R2 ;  /* 0x0000b400bc047a23 */ /* 0x004fc40000010802 */
[----:B------:R-:W-:-:S05]  /*6a00*/  IMAD.MOV.U32 R188, RZ, RZ, R80 ;  /* 0x000000ffffbc7224 */ /* 0x000fca00078e0050 */
[----:B------:R-:W-:Y:S01]  /*6a10*/  HMMA.16816.F32 R28, R8, R106, R28 ;  /* 0x0000006a081c723c */ /* 0x000fe2000000181c */
[----:B------:R2:W4:Y:S01]  /*6a20*/  MUFU.EX2 R92, R4 ;  /* 0x00000004005c7308 */ /* 0x0005220000000800 */
[----:B------:R-:W-:-:S06]  /*6a30*/  IMAD.MOV.U32 R80, RZ, RZ, R52 ;  /* 0x000000ffff507224 */ /* 0x000fcc00078e0034 */
[C---:B------:R-:W-:Y:S08]  /*6a40*/  HMMA.16816.F32 R24, R8.reuse, R108, R12 ;  /* 0x0000006c0818723c */ /* 0x040ff0000000180c */
[----:B------:R-:W-:Y:S01]  /*6a50*/  HMMA.16816.F32 R12, R8, R110, R40 ;  /* 0x0000006e080c723c */ /* 0x000fe20000001828 */
[----:B--2---:R-:W-:Y:S01]  /*6a60*/  FFMA.FTZ R4, R187, c[0x0][0x2d0], -R2 ;  /* 0x0000b400bb047a23 */ /* 0x004fe20000010802 */
[----:B------:R-:W-:Y:S01]  /*6a70*/  MOV R187, R116 ;  /* 0x0000007400bb7202 */ /* 0x000fe20000000f00 */
[----:B------:R-:W-:-:S02]  /*6a80*/  IMAD.MOV.U32 R116, RZ, RZ, R131 ;  /* 0x000000ffff747224 */ /* 0x000fc400078e0083 */
[----:B------:R2:W-:Y:S02]  /*6a90*/  MUFU.EX2 R96, R4 ;  /* 0x0000000400607308 */ /* 0x0005e40000000800 */
[----:B------:R-:W-:Y:S01]  /*6aa0*/  IMAD.MOV.U32 R42, RZ, RZ, R89 ;  /* 0x000000ffff2a7224 */ /* 0x000fe200078e0059 */
[----:B----4-:R-:W-:Y:S01]  /*6ab0*/  F2FP.PACK_AB R8, R92, R90 ;  /* 0x0000005a5c08723e */ /* 0x010fe200000000ff */
[----:B------:R-:W-:Y:S02]  /*6ac0*/  IMAD.MOV.U32 R43, RZ, RZ, R88 ;  /* 0x000000ffff2b7224 */ /* 0x000fe400078e0058 */
[----:B------:R-:W-:Y:S01]  /*6ad0*/  IMAD.MOV.U32 R41, RZ, RZ, R82 ;  /* 0x000000ffff297224 */ /* 0x000fe200078e0052 */
[----:B------:R-:W-:Y:S01]  /*6ae0*/  MOV R82, R54 ;  /* 0x0000003600527202 */ /* 0x000fe20000000f00 */
[----:B------:R-:W-:Y:S02]  /*6af0*/  IMAD.MOV.U32 R40, RZ, RZ, R62 ;  /* 0x000000ffff287224 */ /* 0x000fe400078e003e */
[----:B------:R-:W-:-:S02]  /*6b00*/  IMAD.MOV.U32 R62, RZ, RZ, R53 ;  /* 0x000000ffff3e7224 */ /* 0x000fc400078e0035 */
[----:B--2---:R-:W-:Y:S02]  /*6b10*/  FFMA.FTZ R4, R186, c[0x0][0x2d0], -R2 ;  /* 0x0000b400ba047a23 */ /* 0x004fe40000010802 */
[----:B------:R-:W-:Y:S02]  /*6b20*/  IMAD.MOV.U32 R186, RZ, RZ, R83 ;  /* 0x000000ffffba7224 */ /* 0x000fe400078e0053 */
[----:B------:R2:W4:Y:S02]  /*6b30*/  MUFU.EX2 R98, R4 ;  /* 0x0000000400627308 */ /* 0x0005240000000800 */
[----:B--2---:R-:W-:Y:S01]  /*6b40*/  FFMA.FTZ R4, R145, c[0x0][0x2d0], -R0 ;  /* 0x0000b40091047a23 */ /* 0x004fe20000010800 */
[----:B----4-:R-:W-:-:S05]  /*6b50*/  F2FP.PACK_AB R10, R98, R96 ;  /* 0x00000060620a723e */ /* 0x010fca00000000ff */
[----:B------:R2:W-:Y:S02]  /*6b60*/  MUFU.EX2 R91, R4 ;  /* 0x00000004005b7308 */ /* 0x0005e40000000800 */
[----:B--2---:R-:W-:-:S06]  /*6b70*/  FFMA.FTZ R4, R144, c[0x0][0x2d0], -R0 ;  /* 0x0000b40090047a23 */ /* 0x004fcc0000010800 */
[----:B------:R2:W4:Y:S02]  /*6b80*/  MUFU.EX2 R93, R4 ;  /* 0x00000004005d7308 */ /* 0x0005240000000800 */
[----:B--2---:R-:W-:Y:S01]  /*6b90*/  FFMA.FTZ R4, R143, c[0x0][0x2d0], -R0 ;  /* 0x0000b4008f047a23 */ /* 0x004fe20000010800 */
[----:B----4-:R-:W-:-:S05]  /*6ba0*/  F2FP.PACK_AB R9, R93, R91 ;  /* 0x0000005b5d09723e */ /* 0x010fca00000000ff */
[----:B------:R2:W-:Y:S02]  /*6bb0*/  MUFU.EX2 R94, R4 ;  /* 0x00000004005e7308 */ /* 0x0005e40000000800 */
[----:B--2---:R-:W-:-:S06]  /*6bc0*/  FFMA.FTZ R4, R142, c[0x0][0x2d0], -R0 ;  /* 0x0000b4008e047a23 */ /* 0x004fcc0000010800 */
[----:B------:R2:W4:Y:S02]  /*6bd0*/  MUFU.EX2 R95, R4 ;  /* 0x00000004005f7308 */ /* 0x0005240000000800 */
[----:B--2---:R-:W-:Y:S01]  /*6be0*/  FFMA.FTZ R4, R228, c[0x0][0x2d0], -R7 ;  /* 0x0000b400e4047a23 */ /* 0x004fe20000010807 */
[----:B----4-:R-:W-:Y:S02]  /*6bf0*/  F2FP.PACK_AB R11, R95, R94 ;  /* 0x0000005e5f0b723e */ /* 0x010fe400000000ff */
[----:B------:R-:W-:-:S03]  /*6c00*/  MOV R228, R118 ;  /* 0x0000007600e47202 */ /* 0x000fc60000000f00 */
[----:B------:R2:W4:Y:S01]  /*6c10*/  MUFU.EX2 R102, R4 ;  /* 0x0000000400667308 */ /* 0x0005220000000800 */
[----:B------:R-:W-:Y:S01]  /*6c20*/  IMAD.MOV.U32 R118, RZ, RZ, R55 ;  /* 0x000000ffff767224 */ /* 0x000fe200078e0037 */
[C---:B------:R-:W-:Y:S01]  /*6c30*/  HMMA.16816.F32 R112, R8.reuse, R86, R28 ;  /* 0x000000560870723c */ /* 0x040fe2000000181c */
[----:B------:R-:W-:Y:S07]  /*6c40*/  LDSM.16.MT88.4 R28, [R210+0x2100] ;  /* 0x00210000d21c783b */ /* 0x000fee0000004200 */
[----:B------:R-:W-:Y:S01]  /*6c50*/  HMMA.16816.F32 R108, R8, R84, R48 ;  /* 0x00000054086c723c */ /* 0x000fe20000001830 */
[----:B--2---:R-:W-:-:S02]  /*6c60*/  FFMA.FTZ R4, R226, c[0x0][0x2d0], -R7 ;  /* 0x0000b400e2047a23 */ /* 0x004fc40000010807 */
[----:B------:R-:W-:-:S04]  /*6c70*/  IMAD.MOV.U32 R226, RZ, RZ, R146 ;  /* 0x000000ffffe27224 */ /* 0x000fc800078e0092 */
[----:B------:R-:W-:Y:S01]  /*6c80*/  MOV R50, R61 ;  /* 0x0000003d00327202 */ /* 0x000fe20000000f00 */
[----:B------:R2:W-:Y:S01]  /*6c90*/  MUFU.EX2 R100, R4 ;  /* 0x0000000400647308 */ /* 0x0005e20000000800 */
[----:B------:R-:W-:Y:S01]  /*6ca0*/  IMAD.MOV.U32 R51, RZ, RZ, R60 ;  /* 0x000000ffff337224 */ /* 0x000fe200078e003c */
[----:B------:R-:W-:Y:S01]  /*6cb0*/  MOV R60, R130 ;  /* 0x00000082003c7202 */ /* 0x000fe20000000f00 */
[----:B------:R-:W-:Y:S01]  /*6cc0*/  IMAD.MOV.U32 R49, RZ, RZ, R141 ;  /* 0x000000ffff317224 */ /* 0x000fe200078e008d */
[----:B------:R-:W-:Y:S01]  /*6cd0*/  HMMA.16816.F32 R44, R8, R76, R44 ;  /* 0x0000004c082c723c */ /* 0x000fe2000000182c */
[----:B------:R-:W-:Y:S02]  /*6ce0*/  IMAD.MOV.U32 R61, RZ, RZ, R140 ;  /* 0x000000ffff3d7224 */ /* 0x000fe400078e008c */
[----:B------:R-:W-:Y:S02]  /*6cf0*/  IMAD.MOV.U32 R48, RZ, RZ, R147 ;  /* 0x000000ffff307224 */ /* 0x000fe400078e0093 */
[----:B--2---:R-:W-:-:S02]  /*6d00*/  FFMA.FTZ R4, R229, c[0x0][0x2d0], -R7 ;  /* 0x0000b400e5047a23 */ /* 0x004fc40000010807 */
[----:B------:R-:W-:Y:S02]  /*6d10*/  IMAD.MOV.U32 R229, RZ, RZ, R63 ;  /* 0x000000ffffe57224 */ /* 0x000fe400078e003f */
[----:B------:R2:W-:Y:S01]  /*6d20*/  MUFU.EX2 R101, R4 ;  /* 0x0000000400657308 */ /* 0x0005e20000000800 */
[----:B------:R-:W-:Y:S02]  /*6d30*/  IMAD.MOV.U32 R63, RZ, RZ, R128 ;  /* 0x000000ffff3f7224 */ /* 0x000fe400078e0080 */
[----:B--2---:R-:W-:-:S05]  /*6d40*/  FFMA.FTZ R4, R230, c[0x0][0x2d0], -R7 ;  /* 0x0000b400e6047a23 */ /* 0x004fca0000010807 */
[----:B------:R2:W-:Y:S02]  /*6d50*/  MUFU.EX2 R99, R4 ;  /* 0x0000000400637308 */ /* 0x0005e40000000800 */
[----:B--2---:R-:W-:-:S06]  /*6d60*/  FFMA.FTZ R4, R231, c[0x0][0x2d0], -R7 ;  /* 0x0000b400e7047a23 */ /* 0x004fcc0000010807 */
[----:B------:R2:W-:Y:S02]  /*6d70*/  MUFU.EX2 R97, R4 ;  /* 0x0000000400617308 */ /* 0x0005e40000000800 */
[----:B--2---:R-:W-:Y:S01]  /*6d80*/  FFMA.FTZ R4, R196, c[0x0][0x2d0], -R6 ;  /* 0x0000b400c4047a23 */ /* 0x004fe20000010806 */
[----:B------:R-:W-:Y:S01]  /*6d90*/  HMMA.16816.F32 R128, R8, R78, R20 ;  /* 0x0000004e0880723c */ /* 0x000fe20000001814 */
[----:B------:R-:W-:Y:S01]  /*6da0*/  LDSM.16.MT88.4 R20, [R211+0x2100] ;  /* 0x00210000d314783b */ /* 0x000fe20000004200 */
[----:B------:R-:W-:-:S03]  /*6db0*/  IMAD.MOV.U32 R196, RZ, RZ, R105 ;  /* 0x000000ffffc47224 */ /* 0x000fc600078e0069 */
[----:B------:R2:W-:Y:S02]  /*6dc0*/  MUFU.EX2 R89, R4 ;  /* 0x0000000400597308 */ /* 0x0005e40000000800 */
[----:B--2---:R-:W-:-:S06]  /*6dd0*/  FFMA.FTZ R4, R202, c[0x0][0x2d0], -R6 ;  /* 0x0000b400ca047a23 */ /* 0x004fcc0000010806 */
[----:B------:R2:W1:Y:S02]  /*6de0*/  MUFU.EX2 R88, R4 ;  /* 0x0000000400587308 */ /* 0x0004640000000800 */
[----:B--2---:R-:W-:-:S06]  /*6df0*/  FFMA.FTZ R4, R201, c[0x0][0x2d0], -R6 ;  /* 0x0000b400c9047a23 */ /* 0x004fcc0000010806 */
[----:B------:R2:W-:Y:S01]  /*6e00*/  MUFU.EX2 R87, R4 ;  /* 0x0000000400577308 */ /* 0x0005e20000000800 */
[----:B------:R-:W-:Y:S01]  /*6e10*/  HMMA.16816.F32 R140, R8, R64, R32 ;  /* 0x00000040088c723c */ /* 0x000fe20000001820 */
[----:B------:R-:W1:Y:S01]  /*6e20*/  LDSM.16.MT88.4 R32, [R212+0x2100] ;  /* 0x00210000d420783b */ /* 0x000e620000004200 */
[----:B--2---:R-:W-:-:S05]  /*6e30*/  FFMA.FTZ R4, R203, c[0x0][0x2d0], -R6 ;  /* 0x0000b400cb047a23 */ /* 0x004fca0000010806 */
[----:B------:R2:W1:Y:S01]  /*6e40*/  MUFU.EX2 R85, R4 ;  /* 0x0000000400557308 */ /* 0x0004620000000800 */
[C---:B------:R-:W-:Y:S08]  /*6e50*/  HMMA.16816.F32 R52, R8.reuse, R56, R24 ;  /* 0x000000380834723c */ /* 0x040ff00000001818 */
[----:B------:R-:W-:Y:S01]  /*6e60*/  HMMA.16816.F32 R144, R8, R66, R16 ;  /* 0x000000420890723c */ /* 0x000fe20000001810 */
[----:B------:R-:W-:Y:S01]  /*6e70*/  MOV R201, R50 ;  /* 0x0000003200c97202 */ /* 0x000fe20000000f00 */
[----:B--2---:R-:W-:-:S06]  /*6e80*/  FFMA.FTZ R4, R238, c[0x0][0x2d0], -R7 ;  /* 0x0000b400ee047a23 */ /* 0x004fcc0000010807 */
[----:B------:R-:W-:Y:S01]  /*6e90*/  HMMA.16816.F32 R56, R8, R58, R12 ;  /* 0x0000003a0838723c */ /* 0x000fe2000000180c */
[----:B------:R-:W-:Y:S01]  /*6ea0*/  IMAD.MOV.U32 R203, RZ, RZ, R49 ;  /* 0x000000ffffcb7224 */ /* 0x000fe200078e0031 */
[----:B------:R-:W2:Y:S01]  /*6eb0*/  LDSM.16.MT88.4 R16, [R209+0x2900] ;  /* 0x00290000d110783b */ /* 0x000ea20000004200 */
[----:B------:R3:W-:Y:S03]  /*6ec0*/  MUFU.EX2 R86, R4 ;  /* 0x0000000400567308 */ /* 0x0007e60000000800 */
[----:B------:R-:W2:Y:S01]  /*6ed0*/  LDSM.16.MT88.4 R24, [R212+0x2900] ;  /* 0x00290000d418783b */ /* 0x000ea20000004200 */
[----:B----4-:R-:W-:Y:S02]  /*6ee0*/  F2FP.PACK_AB R8, R102, R103 ;  /* 0x000000676608723e */ /* 0x010fe400000000ff */
[----:B-1----:R-:W-:Y:S02]  /*6ef0*/  F2FP.PACK_AB R9, R88, R89 ;  /* 0x000000595809723e */ /* 0x002fe400000000ff */
[----:B------:R-:W-:-:S02]  /*6f00*/  F2FP.PACK_AB R10, R101, R100 ;  /* 0x00000064650a723e */ /* 0x000fc400000000ff */
[----:B------:R-:W-:Y:S01]  /*6f10*/  F2FP.PACK_AB R11, R85, R87 ;  /* 0x00000057550b723e */ /* 0x000fe200000000ff */
[----:B------:R-:W-:Y:S02]  /*6f20*/  IMAD.MOV.U32 R50, RZ, RZ, R51 ;  /* 0x000000ffff327224 */ /* 0x000fe400078e0033 */
[----:B---3--:R-:W-:-:S04]  /*6f30*/  FFMA.FTZ R4, R204, c[0x0][0x2d0], -R6 ;  /* 0x0000b400cc047a23 */ /* 0x008fc80000010806 */
[----:B------:R-:W-:Y:S01]  /*6f40*/  HMMA.16816.F32 R104, R8, R36, R176 ;  /* 0x000000240868723c */ /* 0x000fe200000018b0 */
[----:B------:R-:W-:Y:S01]  /*6f50*/  IMAD.MOV.U32 R51, RZ, RZ, R40 ;  /* 0x000000ffff337224 */ /* 0x000fe200078e0028 */
[----:B------:R1:W-:Y:S01]  /*6f60*/  MUFU.EX2 R83, R4 ;  /* 0x0000000400537308 */ /* 0x0003e20000000800 */
[----:B------:R-:W-:-:S04]  /*6f70*/  IMAD.MOV.U32 R40, RZ, RZ, R42 ;  /* 0x000000ffff287224 */ /* 0x000fc800078e002a */
[----:B------:R-:W-:Y:S01]  /*6f80*/  IMAD.MOV.U32 R176, RZ, RZ, R229 ;  /* 0x000000ffffb07224 */ /* 0x000fe200078e00e5 */
[----:B------:R-:W-:Y:S01]  /*6f90*/  MOV R229, R41 ;  /* 0x0000002900e57202 */ /* 0x000fe20000000f00 */
[----:B------:R-:W-:Y:S01]  /*6fa0*/  IMAD.MOV.U32 R41, RZ, RZ, R43 ;  /* 0x000000ffff297224 */ /* 0x000fe200078e002b */
[----:B------:R-:W-:Y:S01]  /*6fb0*/  MOV R238, R189 ;  /* 0x000000bd00ee7202 */ /* 0x000fe20000000f00 */
[----:B------:R-:W-:Y:S02]  /*6fc0*/  IMAD.MOV.U32 R42, RZ, RZ, R207 ;  /* 0x000000ffff2a7224 */ /* 0x000fe400078e00cf */
[----:B------:R-:W-:Y:S01]  /*6fd0*/  IMAD.MOV.U32 R43, RZ, RZ, R118 ;  /* 0x000000ffff2b7224 */ /* 0x000fe200078e0076 */
[----:B------:R-:W-:Y:S01]  /*6fe0*/  MOV R207, R116 ;  /* 0x0000007400cf7202 */ /* 0x000fe20000000f00 */
[----:B------:R-:W-:Y:S02]  /*6ff0*/  FFMA.FTZ R7, R240, c[0x0][0x2d0], -R7 ;  /* 0x0000b400f0077a23 */ /* 0x000fe40000010807 */
[----:B-1----:R-:W-:-:S02]  /*7000*/  FFMA.FTZ R4, R205, c[0x0][0x2d0], -R6 ;  /* 0x0000b400cd047a23 */ /* 0x002fc40000010806 */
[----:B------:R-:W-:Y:S02]  /*7010*/  IMAD.MOV.U32 R205, RZ, RZ, R226 ;  /* 0x000000ffffcd7224 */ /* 0x000fe400078e00e2 */
[----:B------:R-:W-:Y:S02]  /*7020*/  IMAD.MOV.U32 R226, RZ, RZ, R82 ;  /* 0x000000ffffe27224 */ /* 0x000fe400078e0052 */
[----:B------:R-:W-:Y:S01]  /*7030*/  IMAD.MOV.U32 R189, RZ, RZ, R61 ;  /* 0x000000ffffbd7224 */ /* 0x000fe200078e003d */
[----:B------:R1:W3:Y:S01]  /*7040*/  MUFU.EX2 R82, R4 ;  /* 0x0000000400527308 */ /* 0x0002e20000000800 */
[----:B------:R-:W-:Y:S02]  /*7050*/  IMAD.MOV.U32 R240, RZ, RZ, R119 ;  /* 0x000000fffff07224 */ /* 0x000fe400078e0077 */
[----:B------:R-:W-:Y:S02]  /*7060*/  IMAD.MOV.U32 R61, RZ, RZ, R117 ;  /* 0x000000ffff3d7224 */ /* 0x000fe400078e0075 */
[----:B------:R-:W-:Y:S01]  /*7070*/  HMMA.16816.F32 R116, R8, R38, R172 ;  /* 0x000000260874723c */ /* 0x000fe200000018ac */
[----:B------:R-:W-:-:S02]  /*7080*/  IMAD.MOV.U32 R204, RZ, RZ, R229 ;  /* 0x000000ffffcc7224 */ /* 0x000fc400078e00e5 */
[----:B------:R-:W-:Y:S02]  /*7090*/  IMAD.MOV.U32 R177, RZ, RZ, R48 ;  /* 0x000000ffffb17224 */ /* 0x000fe400078e0030 */
[----:B------:R-:W-:Y:S02]  /*70a0*/  IMAD.MOV.U32 R179, RZ, RZ, R40 ;  /* 0x000000ffffb37224 */ /* 0x000fe400078e0028 */
[----:B------:R-:W-:Y:S01]  /*70b0*/  MOV R175, R50 ;  /* 0x0000003200af7202 */ /* 0x000fe20000000f00 */
[----:B------:R-:W-:Y:S01]  /*70c0*/  IMAD.MOV.U32 R229, RZ, RZ, R43 ;  /* 0x000000ffffe57224 */ /* 0x000fe200078e002b */
[----:B------:R-:W-:Y:S01]  /*70d0*/  MOV R174, R41 ;  /* 0x0000002900ae7202 */ /* 0x000fe20000000f00 */
[--C-:B-1----:R-:W-:Y:S02]  /*70e0*/  FFMA.FTZ R4, R206, c[0x0][0x2d0], -R6.reuse ;  /* 0x0000b400ce047a23 */ /* 0x102fe40000010806 */
[----:B------:R-:W-:Y:S02]  /*70f0*/  FFMA.FTZ R6, R225, c[0x0][0x2d0], -R6 ;  /* 0x0000b400e1067a23 */ /* 0x000fe40000010806 */
[----:B------:R-:W-:-:S02]  /*7100*/  IMAD.MOV.U32 R206, RZ, RZ, R51 ;  /* 0x000000ffffce7224 */ /* 0x000fc400078e0033 */
[----:B------:R-:W-:Y:S01]  /*7110*/  IMAD.MOV.U32 R225, RZ, RZ, R42 ;  /* 0x000000ffffe17224 */ /* 0x000fe200078e002a */
[----:B------:R-:W-:Y:S04]  /*7120*/  LDSM.16.MT88.4 R48, [R211+0x2900] ;  /* 0x00290000d330783b */ /* 0x000fe80000004200 */
[----:B------:R-:W1:Y:S01]  /*7130*/  LDSM.16.MT88.4 R40, [R210+0x2900] ;  /* 0x00290000d228783b */ /* 0x000e620000004200 */
[----:B------:R-:W-:Y:S02]  /*7140*/  IMAD.MOV.U32 R173, RZ, RZ, R81 ;  /* 0x000000ffffad7224 */ /* 0x000fe400078e0051 */
[----:B------:R4:W-:Y:S01]  /*7150*/  MUFU.EX2 R81, R4 ;  /* 0x0000000400517308 */ /* 0x0009e20000000800 */
[----:B------:R-:W-:Y:S01]  /*7160*/  MOV R230, R226 ;  /* 0x000000e200e67202 */ /* 0x000fe20000000f00 */
[----:B------:R-:W-:Y:S01]  /*7170*/  HMMA.16816.F32 R120, R8, R32, R120 ;  /* 0x000000200878723c */ /* 0x000fe20000001878 */
[----:B------:R-:W-:-:S05]  /*7180*/  IMAD.MOV.U32 R226, RZ, RZ, R80 ;  /* 0x000000ffffe27224 */ /* 0x000fca00078e0050 */
[----:B------:R-:W1:Y:S02]  /*7190*/  MUFU.EX2 R84, R7 ;  /* 0x0000000700547308 */ /* 0x000e640000000800 */
[----:B------:R-:W-:Y:S01]  /*71a0*/  HMMA.16816.F32 R132, R8, R34, R132 ;  /* 0x000000220884723c */ /* 0x000fe20000001884 */
[----:B----4-:R-:W-:-:S05]  /*71b0*/  FFMA.FTZ R4, R194, c[0x0][0x2d0], -R2 ;  /* 0x0000b400c2047a23 */ /* 0x010fca0000010802 */
[----:B------:R-:W4:Y:S02]  /*71c0*/  MUFU.EX2 R80, R6 ;  /* 0x0000000600507308 */ /* 0x000f240000000800 */
[C---:B------:R-:W-:Y:S06]  /*71d0*/  HMMA.16816.F32 R136, R8.reuse, R28, R136 ;  /* 0x0000001c0888723c */ /* 0x040fec0000001888 */
[----:B------:R1:W-:Y:S02]  /*71e0*/  MUFU.EX2 R79, R4 ;  /* 0x00000004004f7308 */ /* 0x0003e40000000800 */
[C---:B------:R-:W-:Y:S08]  /*71f0*/  HMMA.16816.F32 R148, R8.reuse, R30, R148 ;  /* 0x0000001e0894723c */ /* 0x040ff00000001894 */
[----:B------:R-:W-:Y:S01]  /*7200*/  HMMA.16816.F32 R152, R8, R20, R152 ;  /* 0x000000140898723c */ /* 0x000fe20000001898 */
[----:B-1----:R-:W-:-:S07]  /*7210*/  FFMA.FTZ R4, R195, c[0x0][0x2d0], -R2 ;  /* 0x0000b400c3047a23 */ /* 0x002fce0000010802 */
[----:B------:R-:W-:Y:S01]  /*7220*/  HMMA.16816.F32 R8, R8, R22, R164 ;  /* 0x000000160808723c */ /* 0x000fe200000018a4 */
[----:B------:R1:W1:Y:S01]  /*7230*/  MUFU.EX2 R78, R4 ;  /* 0x00000004004e7308 */ /* 0x0002620000000800 */
[----:B------:R-:W-:-:S05]  /*7240*/  IMAD.MOV.U32 R202, RZ, RZ, R74 ;  /* 0x000000ffffca7224 */ /* 0x000fca00078e004a */
[----:B------:R-:W-:Y:S01]  /*7250*/  F2FP.PACK_AB R164, R97, R99 ;  /* 0x0000006361a4723e */ /* 0x000fe200000000ff */
[----:B-1----:R-:W-:-:S04]  /*7260*/  FFMA.FTZ R4, R197, c[0x0][0x2d0], -R2 ;  /* 0x0000b400c5047a23 */ /* 0x002fc80000010802 */
[----:B------:R1:W-:Y:S01]  /*7270*/  MUFU.EX2 R77, R4 ;  /* 0x00000004004d7308 */ /* 0x0003e20000000800 */
[----:B---3--:R-:W-:Y:S02]  /*7280*/  F2FP.PACK_AB R165, R82, R83 ;  /* 0x0000005352a5723e */ /* 0x008fe400000000ff */
[----:B------:R-:W-:Y:S02]  /*7290*/  F2FP.PACK_AB R166, R84, R86 ;  /* 0x0000005654a6723e */ /* 0x000fe400000000ff */
[----:B----4-:R-:W-:Y:S01]  /*72a0*/  F2FP.PACK_AB R167, R80, R81 ;  /* 0x0000005150a7723e */ /* 0x010fe200000000ff */
[----:B-1----:R-:W-:-:S04]  /*72b0*/  FFMA.FTZ R4, R200, c[0x0][0x2d0], -R2 ;  /* 0x0000b400c8047a23 */ /* 0x002fc80000010802 */
[----:B------:R1:W3:Y:S01]  /*72c0*/  MUFU.EX2 R76, R4 ;  /* 0x00000004004c7308 */ /* 0x0002e20000000800 */
[----:B------:R-:W-:Y:S01]  /*72d0*/  IMAD.MOV.U32 R195, RZ, RZ, R75 ;  /* 0x000000ffffc37224 */ /* 0x000fe200078e004b */
[----:B--2---:R-:W-:Y:S01]  /*72e0*/  HMMA.16816.F32 R104, R164, R16, R104 ;  /* 0x00000010a468723c */ /* 0x004fe20000001868 */
[----:B------:R-:W-:Y:S02]  /*72f0*/  IMAD.MOV.U32 R231, RZ, RZ, R62 ;  /* 0x000000ffffe77224 */ /* 0x000fe400078e003e */
[----:B-1----:R-:W-:-:S04]  /*7300*/  FFMA.FTZ R4, R190, c[0x0][0x2d0], -R0 ;  /* 0x0000b400be047a23 */ /* 0x002fc80000010800 */
[----:B------:R1:W-:Y:S01]  /*7310*/  MUFU.EX2 R74, R4 ;  /* 0x00000004004a7308 */ /* 0x0003e20000000800 */
[----:B------:R-:W-:Y:S01]  /*7320*/  HMMA.16816.F32 R116, R164, R18, R116 ;  /* 0x00000012a474723c */ /* 0x000fe20000001874 */
[----:B------:R-:W-:-:S07]  /*7330*/  IMAD.MOV.U32 R194, RZ, RZ, R61 ;  /* 0x000000ffffc27224 */ /* 0x000fce00078e003d */
[----:B------:R-:W-:Y:S01]  /*7340*/  HMMA.16816.F32 R120, R164, R24, R120 ;  /* 0x00000018a478723c */ /* 0x000fe20000001878 */
[----:B-1----:R-:W-:-:S07]  /*7350*/  FFMA.FTZ R4, R191, c[0x0][0x2d0], -R0 ;  /* 0x0000b400bf047a23 */ /* 0x002fce0000010800 */
[C---:B------:R-:W-:Y:S01]  /*7360*/  HMMA.16816.F32 R132, R164.reuse, R26, R132 ;  /* 0x0000001aa484723c */ /* 0x040fe20000001884 */
[----:B------:R1:W2:Y:S07]  /*7370*/  MUFU.EX2 R75, R4 ;  /* 0x00000004004b7308 */ /* 0x0002ae0000000800 */
[C---:B------:R-:W-:Y:S08]  /*7380*/  HMMA.16816.F32 R136, R164.reuse, R40, R136 ;  /* 0x00000028a488723c */ /* 0x040ff00000001888 */
[----:B------:R-:W-:Y:S01]  /*7390*/  HMMA.16816.F32 R148, R164, R42, R148 ;  /* 0x0000002aa494723c */ /* 0x000fe20000001894 */
[----:B-1----:R-:W-:-:S07]  /*73a0*/  FFMA.FTZ R4, R192, c[0x0][0x2d0], -R0 ;  /* 0x0000b400c0047a23 */ /* 0x002fce0000010800 */
[C---:B------:R-:W-:Y:S01]  /*73b0*/  HMMA.16816.F32 R152, R164.reuse, R48, R152 ;  /* 0x00000030a498723c */ /* 0x040fe20000001898 */
[----:B------:R1:W-:Y:S07]  /*73c0*/  MUFU.EX2 R61, R4 ;  /* 0x00000004003d7308 */ /* 0x0003ee0000000800 */
[----:B------:R-:W-:Y:S07]  /*73d0*/  HMMA.16816.F32 R164, R164, R50, R8 ;  /* 0x00000032a4a4723c */ /* 0x000fee0000001808 */
[----:B------:R-:W-:-:S02]  /*73e0*/  FFMA.FTZ R8, R232, c[0x0][0x2d0], -R2 ;  /* 0x0000b400e8087a23 */ /* 0x000fc40000010802 */
[----:B-1----:R-:W-:Y:S02]  /*73f0*/  FFMA.FTZ R4, R193, c[0x0][0x2d0], -R0 ;  /* 0x0000b400c1047a23 */ /* 0x002fe40000010800 */
[----:B------:R1:W-:Y:S01]  /*7400*/  MUFU.EX2 R62, R8 ;  /* 0x00000008003e7308 */ /* 0x0003e20000000800 */
[----:B------:R-:W-:Y:S01]  /*7410*/  IMAD.MOV.U32 R178, RZ, RZ, R63 ;  /* 0x000000ffffb27224 */ /* 0x000fe200078e003f */
[----:B------:R-:W-:-:S06]  /*7420*/  MOV R172, R60 ;  /* 0x0000003c00ac7202 */ /* 0x000fcc0000000f00 */
[----:B------:R-:W4:Y:S01]  /*7430*/  MUFU.EX2 R60, R4 ;  /* 0x00000004003c7308 */ /* 0x000f220000000800 */
[----:B-1----:R-:W-:-:S07]  /*7440*/  FFMA.FTZ R8, R233, c[0x0][0x2d0], -R2 ;  /* 0x0000b400e9087a23 */ /* 0x002fce0000010802 */
[----:B------:R1:W1:Y:S01]  /*7450*/  MUFU.EX2 R63, R8 ;  /* 0x00000008003f7308 */ /* 0x0002620000000800 */
[----:B------:R-:W-:Y:S02]  /*7460*/  IMAD.MOV.U32 R200, RZ, RZ, R5 ;  /* 0x000000ffffc87224 */ /* 0x000fe400078e0005 */
[----:B-1----:R-:W-:-:S05]  /*7470*/  FFMA.FTZ R8, R234, c[0x0][0x2d0], -R2 ;  /* 0x0000b400ea087a23 */ /* 0x002fca0000010802 */
[----:B------:R1:W-:Y:S01]  /*7480*/  MUFU.EX2 R65, R8 ;  /* 0x0000000800417308 */ /* 0x0003e20000000800 */
[----:B------:R-:W-:Y:S02]  /*7490*/  F2FP.PACK_AB R4, R78, R79 ;  /* 0x0000004f4e04723e */ /* 0x000fe400000000ff */
[----:B---3--:R-:W-:Y:S02]  /*74a0*/  F2FP.PACK_AB R6, R76, R77 ;  /* 0x0000004d4c06723e */ /* 0x008fe400000000ff */
[----:B--2---:R-:W-:Y:S01]  /*74b0*/  F2FP.PACK_AB R5, R75, R74 ;  /* 0x0000004a4b05723e */ /* 0x004fe200000000ff */
[----:B-1----:R-:W-:-:S04]  /*74c0*/  FFMA.FTZ R8, R235, c[0x0][0x2d0], -R2 ;  /* 0x0000b400eb087a23 */ /* 0x002fc80000010802 */
[----:B------:R1:W2:Y:S01]  /*74d0*/  MUFU.EX2 R66, R8 ;  /* 0x0000000800427308 */ /* 0x0002a20000000800 */
[----:B----4-:R-:W-:Y:S02]  /*74e0*/  F2FP.PACK_AB R7, R60, R61 ;  /* 0x0000003d3c07723e */ /* 0x010fe400000000ff */
[----:B------:R-:W-:Y:S01]  /*74f0*/  MOV R197, R73 ;  /* 0x0000004900c57202 */ /* 0x000fe20000000f00 */
[----:B-1----:R-:W-:-:S04]  /*7500*/  FFMA.FTZ R8, R236, c[0x0][0x2d0], -R2 ;  /* 0x0000b400ec087a23 */ /* 0x002fc80000010802 */
[----:B------:R1:W-:Y:S01]  /*7510*/  MUFU.EX2 R67, R8 ;  /* 0x0000000800437308 */ /* 0x0003e20000000800 */
[C---:B------:R-:W-:Y:S08]  /*7520*/  HMMA.16816.F32 R108, R4.reuse, R124, R108 ;  /* 0x0000007c046c723c */ /* 0x040ff0000000186c */
[----:B------:R-:W-:Y:S01]  /*7530*/  HMMA.16816.F32 R112, R4, R126, R112 ;  /* 0x0000007e0470723c */ /* 0x000fe20000001870 */
[----:B-1----:R-:W-:-:S04]  /*7540*/  FFMA.FTZ R8, R237, c[0x0][0x2d0], -R2 ;  /* 0x0000b400ed087a23 */ /* 0x002fc80000010802 */
[----:B------:R1:W-:Y:S03]  /*7550*/  MUFU.EX2 R73, R8 ;  /* 0x0000000800497308 */ /* 0x0003e60000000800 */
[----:B------:R-:W-:Y:S01]  /*7560*/  HMMA.16816.F32 R124, R4, R160, R44 ;  /* 0x000000a0047c723c */ /* 0x000fe2000000182c */
[----:B-1----:R-:W-:-:S04]  /*7570*/  FFMA.FTZ R8, R199, c[0x0][0x2d0], -R0 ;  /* 0x0000b400c7087a23 */ /* 0x002fc80000010800 */
[----:B------:R1:W-:Y:S02]  /*7580*/  MUFU.EX2 R44, R8 ;  /* 0x00000008002c7308 */ /* 0x0003e40000000800 */
[----:B-1----:R-:W-:-:S06]  /*7590*/  FFMA.FTZ R8, R198, c[0x0][0x2d0], -R0 ;  /* 0x0000b400c6087a23 */ /* 0x002fcc0000010800 */
[----:B------:R1:W3:Y:S02]  /*75a0*/  MUFU.EX2 R45, R8 ;  /* 0x00000008002d7308 */ /* 0x0002e40000000800 */
[----:B-1----:R-:W-:-:S06]  /*75b0*/  FFMA.FTZ R8, R181, c[0x0][0x2d0], -R0 ;  /* 0x0000b400b5087a23 */ /* 0x002fcc0000010800 */
[----:B------:R1:W-:Y:S02]  /*75c0*/  MUFU.EX2 R64, R8 ;  /* 0x0000000800407308 */ /* 0x0003e40000000800 */
[----:B-1----:R-:W-:-:S06]  /*75d0*/  FFMA.FTZ R8, R180, c[0x0][0x2d0], -R0 ;  /* 0x0000b400b4087a23 */ /* 0x002fcc0000010800 */
[----:B------:R1:W4:Y:S01]  /*75e0*/  MUFU.EX2 R47, R8 ;  /* 0x00000008002f7308 */ /* 0x0003220000000800 */
[C---:B------:R-:W-:Y:S08]  /*75f0*/  HMMA.16816.F32 R12, R4.reuse, R168, R52 ;  /* 0x000000a8040c723c */ /* 0x040ff00000001834 */
[----:B------:R-:W-:Y:S01]  /*7600*/  HMMA.16816.F32 R128, R4, R162, R128 ;  /* 0x000000a20480723c */ /* 0x000fe20000001880 */
[----:B-1----:R-:W-:-:S02]  /*7610*/  FFMA.FTZ R8, R241, c[0x0][0x2d0], -R2 ;  /* 0x0000b400f1087a23 */ /* 0x002fc40000010802 */
[----:B------:R-:W-:-:S05]  /*7620*/  FFMA.FTZ R2, R239, c[0x0][0x2d0], -R2 ;  /* 0x0000b400ef027a23 */ /* 0x000fca0000010802 */
[C---:B------:R-:W-:Y:S01]  /*7630*/  HMMA.16816.F32 R140, R4.reuse, R156, R140 ;  /* 0x0000009c048c723c */ /* 0x040fe2000000188c */
[----:B------:R1:W-:Y:S07]  /*7640*/  MUFU.EX2 R53, R8 ;  /* 0x0000000800357308 */ /* 0x0003ee0000000800 */
[C---:B------:R-:W-:Y:S01]  /*7650*/  HMMA.16816.F32 R144, R4.reuse, R158, R144 ;  /* 0x0000009e0490723c */ /* 0x040fe20000001890 */
[----:B------:R2:W-:Y:S07]  /*7660*/  MUFU.EX2 R52, R2 ;  /* 0x0000000200347308 */ /* 0x0005ee0000000800 */
[----:B-1----:R-:W-:Y:S07]  /*7670*/  HMMA.16816.F32 R8, R4, R170, R56 ;  /* 0x000000aa0408723c */ /* 0x002fee0000001838 */
[----:B------:R-:W-:Y:S01]  /*7680*/  F2FP.PACK_AB R4, R63, R62 ;  /* 0x0000003e3f04723e */ /* 0x000fe200000000ff */
[----:B--2---:R-:W-:Y:S01]  /*7690*/  FFMA.FTZ R2, R184, c[0x0][0x2d0], -R0 ;  /* 0x0000b400b8027a23 */ /* 0x004fe20000010800 */
[----:B------:R-:W-:-:S02]  /*76a0*/  F2FP.PACK_AB R6, R66, R65 ;  /* 0x000000414206723e */ /* 0x000fc400000000ff */
[----:B---3--:R-:W-:Y:S02]  /*76b0*/  F2FP.PACK_AB R5, R45, R44 ;  /* 0x0000002c2d05723e */ /* 0x008fe400000000ff */
[----:B----4-:R-:W-:Y:S01]  /*76c0*/  F2FP.PACK_AB R7, R47, R64 ;  /* 0x000000402f07723e */ /* 0x010fe200000000ff */
[----:B------:R1:W2:Y:S06]  /*76d0*/  MUFU.EX2 R46, R2 ;  /* 0x00000002002e7308 */ /* 0x0002ac0000000800 */
[----:B------:R-:W-:Y:S01]  /*76e0*/  HMMA.16816.F32 R108, R4, R36, R108 ;  /* 0x00000024046c723c */ /* 0x000fe2000000186c */
[----:B-1----:R-:W-:-:S04]  /*76f0*/  FFMA.FTZ R2, R183, c[0x0][0x2d0], -R0 ;  /* 0x0000b400b7027a23 */ /* 0x002fc80000010800 */
[----:B------:R1:W3:Y:S03]  /*7700*/  MUFU.EX2 R37, R2 ;  /* 0x0000000200257308 */ /* 0x0002e60000000800 */
[C---:B------:R-:W-:Y:S01]  /*7710*/  HMMA.16816.F32 R124, R4.reuse, R32, R124 ;  /* 0x00000020047c723c */ /* 0x040fe2000000187c */
[--C-:B-1----:R-:W-:Y:S02]  /*7720*/  FFMA.FTZ R2, R185, c[0x0][0x2d0], -R0.reuse ;  /* 0x0000b400b9027a23 */ /* 0x102fe40000010800 */
[----:B------:R-:W-:Y:S02]  /*7730*/  FFMA.FTZ R0, R182, c[0x0][0x2d0], -R0 ;  /* 0x0000b400b6007a23 */ /* 0x000fe40000010800 */
[----:B------:R1:W4:Y:S03]  /*7740*/  MUFU.EX2 R36, R2 ;  /* 0x0000000200247308 */ /* 0x0003260000000800 */
[----:B------:R-:W-:Y:S05]  /*7750*/  HMMA.16816.F32 R112, R4, R38, R112 ;  /* 0x000000260470723c */ /* 0x000fea0000001870 */
[----:B------:R2:W2:Y:S01]  /*7760*/  MUFU.EX2 R32, R0 ;  /* 0x0000000000207308 */ /* 0x0004a20000000800 */
[----:B-1----:R-:W-:-:S02]  /*7770*/  FADD.FTZ R2, R197, R200 ;  /* 0x000000c8c5027221 */ /* 0x002fc40000010000 */
[----:B------:R-:W-:Y:S02]  /*7780*/  IMAD.MOV.U32 R197, RZ, RZ, R195 ;  /* 0x000000ffffc57224 */ /* 0x000fe400078e00c3 */
[----:B------:R-:W-:Y:S01]  /*7790*/  IMAD.MOV.U32 R200, RZ, RZ, R194 ;  /* 0x000000ffffc87224 */ /* 0x000fe200078e00c2 */
[----:B------:R-:W-:Y:S01]  /*77a0*/  MOV R195, R225 ;  /* 0x000000e100c37202 */ /* 0x000fe20000000f00 */
[----:B------:R-:W-:Y:S02]  /*77b0*/  IMAD.MOV.U32 R194, RZ, RZ, R206 ;  /* 0x000000ffffc27224 */ /* 0x000fe400078e00ce */
[----:B--2---:R-:W-:Y:S02]  /*77c0*/  FADD.FTZ R0, R197, R200 ;  /* 0x000000c8c5007221 */ /* 0x004fe40000010000 */
[----:B------:R-:W-:Y:S02]  /*77d0*/  IMAD.MOV.U32 R206, RZ, RZ, R177 ;  /* 0x000000ffffce7224 */ /* 0x000fe400078e00b1 */
[----:B------:R-:W-:-:S02]  /*77e0*/  FADD.FTZ R2, R195, R2 ;  /* 0x00000002c3027221 */ /* 0x000fc40000010000 */
[----:B------:R-:W-:Y:S01]  /*77f0*/  FADD.FTZ R0, R194, R0 ;  /* 0x00000000c2007221 */ /* 0x000fe20000010000 */
[----:B------:R-:W-:Y:S01]  /*7800*/  HMMA.16816.F32 R128, R4, R34, R128 ;  /* 0x000000220480723c */ /* 0x000fe20000001880 */
[----:B------:R-:W-:Y:S02]  /*7810*/  IMAD.MOV.U32 R225, RZ, RZ, R205 ;  /* 0x000000ffffe17224 */ /* 0x000fe400078e00cd */
[----:B------:R-:W-:Y:S02]  /*7820*/  FADD.FTZ R2, R206, R2 ;  /* 0x00000002ce027221 */ /* 0x000fe40000010000 */
[----:B------:R-:W-:-:S03]  /*7830*/  FADD.FTZ R0, R172, R0 ;  /* 0x00000000ac007221 */ /* 0x000fc60000010000 */
[----:B------:R-:W-:Y:S01]  /*7840*/  HMMA.16816.F32 R140, R4, R28, R140 ;  /* 0x0000001c048c723c */ /* 0x000fe2000000188c */
[----:B------:R-:W-:Y:S01]  /*7850*/  MOV R205, R176 ;  /* 0x000000b000cd7202 */ /* 0x000fe20000000f00 */
[----:B------:R-:W-:-:S06]  /*7860*/  FADD.FTZ R2, R173, R2 ;  /* 0x00000002ad027221 */ /* 0x000fcc0000010000 */
[C---:B------:R-:W-:Y:S08]  /*7870*/  HMMA.16816.F32 R144, R4.reuse, R30, R144 ;  /* 0x0000001e0490723c */ /* 0x040ff00000001890 */
[C---:B------:R-:W-:Y:S08]  /*7880*/  HMMA.16816.F32 R12, R4.reuse, R20, R12 ;  /* 0x00000014040c723c */ /* 0x040ff0000000180c */
[----:B------:R-:W-:Y:S07]  /*7890*/  HMMA.16816.F32 R8, R4, R22, R8 ;  /* 0x000000160408723c */ /* 0x000fee0000001808 */
[----:B------:R-:W-:-:S02]  /*78a0*/  FADD.FTZ R6, R208, R213 ;  /* 0x000000d5d0067221 */ /* 0x000fc40000010000 */
[----:B------:R-:W-:Y:S02]  /*78b0*/  FADD.FTZ R5, R174, R0 ;  /* 0x00000000ae057221 */ /* 0x000fe40000010000 */
[----:B------:R-:W-:Y:S02]  /*78c0*/  FADD.FTZ R6, R225, R6 ;  /* 0x00000006e1067221 */ /* 0x000fe40000010000 */
[----:B------:R-:W-:Y:S02]  /*78d0*/  FADD.FTZ R0, R69, R249 ;  /* 0x000000f945007221 */ /* 0x000fe40000010000 */
[----:B------:R-:W-:Y:S02]  /*78e0*/  FADD.FTZ R6, R252, R6 ;  /* 0x00000006fc067221 */ /* 0x000fe40000010000 */
[----:B------:R-:W-:Y:S02]  /*78f0*/  IMAD.MOV.U32 R176, RZ, RZ, R196 ;  /* 0x000000ffffb07224 */ /* 0x000fe400078e00c4 */
        /* <DEDUP_REMOVED lines=19> */
[----:B------:R-:W-:Y:S01]  /*7a30*/  FADD.FTZ R7, R201, R4 ;  /* 0x00000004c9077221 */ /* 0x000fe20000010000 */
[----:B------:R-:W-:Y:S01]  /*7a40*/  MOV R196, R215 ;  /* 0x000000d700c47202 */ /* 0x000fe20000000f00 */
[----:B------:R-:W-:Y:S01]  /*7a50*/  FADD.FTZ R4, R243, R2 ;  /* 0x00000002f3047221 */ /* 0x000fe20000010000 */
[----:B------:R1:W5:Y:S01]  /*7a60*/  LDL.LU R215, [R1+0x4c] ;  /* 0x00004c0001d77983 */ /* 0x0003620000300800 */
[----:B------:R-:W-:Y:S02]  /*7a70*/  FADD.FTZ R6, R203, R5 ;  /* 0x00000005cb067221 */ /* 0x000fe40000010000 */
[----:B------:R-:W-:Y:S01]  /*7a80*/  FADD.FTZ R5, R92, R0 ;  /* 0x000000005c057221 */ /* 0x000fe20000010000 */
[----:B------:R1:W5:Y:S01]  /*7a90*/  LDL.LU R214, [R1+0x48] ;  /* 0x0000480001d67983 */ /* 0x0003620000300800 */
[----:B------:R-:W-:Y:S02]  /*7aa0*/  FADD.FTZ R4, R91, R4 ;  /* 0x000000045b047221 */ /* 0x000fe40000010000 */
[----:B------:R-:W-:Y:S01]  /*7ab0*/  FADD.FTZ R2, R202, R6 ;  /* 0x00000006ca027221 */ /* 0x000fe20000010000 */
[----:B------:R1:W5:Y:S01]  /*7ac0*/  LDL.LU R213, [R1+0x44] ;  /* 0x0000440001d57983 */ /* 0x0003620000300800 */
[----:B------:R-:W-:-:S02]  /*7ad0*/  FADD.FTZ R0, R196, R7 ;  /* 0x00000007c4007221 */ /* 0x000fc40000010000 */
[----:B------:R-:W-:Y:S01]  /*7ae0*/  FADD.FTZ R5, R96, R5 ;  /* 0x0000000560057221 */ /* 0x000fe20000010000 */
[----:B------:R1:W5:Y:S01]  /*7af0*/  LDL.LU R208, [R1+0x40] ;  /* 0x0000400001d07983 */ /* 0x0003620000300800 */
        /* <DEDUP_REMOVED lines=45> */
[----:B---3--:R-:W-:Y:S02]  /*7dd0*/  FADD.FTZ R0, R37, R0 ;  /* 0x0000000025007221 */ /* 0x008fe40000010000 */
[----:B------:R-:W-:-:S02]  /*7de0*/  FADD.FTZ R5, R86, R4 ;  /* 0x0000000456057221 */ /* 0x000fc40000010000 */
[----:B------:R-:W-:Y:S02]  /*7df0*/  FADD.FTZ R4, R81, R7 ;  /* 0x0000000751047221 */ /* 0x000fe40000010000 */
[----:B------:R-:W-:Y:S02]  /*7e00*/  FADD.FTZ R2, R53, R6 ;  /* 0x0000000635027221 */ /* 0x000fe40000010000 */
[----:B----4-:R-:W-:Y:S02]  /*7e10*/  FADD.FTZ R0, R36, R0 ;  /* 0x0000000024007221 */ /* 0x010fe40000010000 */
[----:B------:R-:W-:Y:S02]  /*7e20*/  FADD.FTZ R5, R84, R5 ;  /* 0x0000000554057221 */ /* 0x000fe40000010000 */
[----:B------:R-:W-:Y:S02]  /*7e30*/  FADD.FTZ R4, R80, R4 ;  /* 0x0000000450047221 */ /* 0x000fe40000010000 */
[----:B------:R-:W-:-:S02]  /*7e40*/  FADD.FTZ R2, R52, R2 ;  /* 0x0000000234027221 */ /* 0x000fc40000010000 */
[----:B------:R-:W-:Y:S01]  /*7e50*/  FADD.FTZ R0, R32, R0 ;  /* 0x0000000020007221 */ /* 0x000fe20000010000 */
[----:B------:R1:W-:Y:S04]  /*7e60*/  STL [R1+0x8], R5 ;  /* 0x0000080501007387 */ /* 0x0003e80000100800 */
[----:B------:R1:W-:Y:S04]  /*7e70*/  STL [R1+0xc], R4 ;  /* 0x00000c0401007387 */ /* 0x0003e80000100800 */
[----:B------:R1:W-:Y:S04]  /*7e80*/  STL [R1+0x10], R2 ;  /* 0x0000100201007387 */ /* 0x0003e80000100800 */
[----:B------:R1:W-:Y:S01]  /*7e90*/  STL [R1+0x14], R0 ;  /* 0x0000140001007387 */ /* 0x0003e20000100800 */
[----:B------:R-:W-:Y:S01]  /*7ea0*/  UIMAD.WIDE.U32 UR14, UR7, UR4, URZ ;  /* 0x00000004070e72a5 */ /* 0x000fe2000f8e003f */
[----:B------:R-:W-:-:S02]  /*7eb0*/  PLOP3.LUT P0, PT, PT, PT, UP1, 0x40, 0x0 ;  /* 0x000000000000781c */ /* 0x000fc40003f0e818 */
[----:B------:R-:W-:Y:S01]  /*7ec0*/  F2FP.PACK_AB R160, R73, R67 ;  /* 0x0000004349a0723e */ /* 0x000fe200000000ff */
[----:B------:R-:W-:Y:S01]  /*7ed0*/  @UP2 USHF.R.U32.HI UR7, URZ, UR5, UR15 ;  /* 0x000000053f072299 */ /* 0x000fe2000801160f */
[----:B------:R-:W-:Y:S02]  /*7ee0*/  F2FP.PACK_AB R162, R52, R53 ;  /* 0x0000003534a2723e */ /* 0x000fe400000000ff */
[----:B------:R-:W-:Y:S02]  /*7ef0*/  F2FP.PACK_AB R161, R37, R46 ;  /* 0x0000002e25a1723e */ /* 0x000fe400000000ff */
[----:B------:R-:W-:Y:S01]  /*7f00*/  F2FP.PACK_AB R163, R32, R36 ;  /* 0x0000002420a3723e */ /* 0x000fe200000000ff */
[----:B------:R-:W-:-:S03]  /*7f10*/  UIADD3 UR4, UR6, UR7, URZ ;  /* 0x0000000706047290 */ /* 0x000fc6000fffe03f */
[----:B------:R-:W-:Y:S02]  /*7f20*/  ULDC UR7, c[0x0][0x328] ;  /* 0x0000ca0000077ab9 */ /* 0x000fe40000000800 */
[----:B------:R-:W-:Y:S01]  /*7f30*/  UIADD3 UR7, UR4, UR7, URZ ;  /* 0x0000000704077290 */ /* 0x000fe2000fffe03f */
[----:B------:R-:W-:Y:S01]  /*7f40*/  HMMA.16816.F32 R108, R160, R16, R108 ;  /* 0x00000010a06c723c */ /* 0x000fe2000000186c */
[----:B------:R-:W-:-:S07]  /*7f50*/  IADD3 R225, R242, -0x2, RZ ;  /* 0xfffffffef2e17810 */ /* 0x000fce0007ffe0ff */
[C---:B------:R-:W-:Y:S08]  /*7f60*/  HMMA.16816.F32 R112, R160.reuse, R18, R112 ;  /* 0x00000012a070723c */ /* 0x040ff00000001870 */
[C---:B------:R-:W-:Y:S08]  /*7f70*/  HMMA.16816.F32 R124, R160.reuse, R24, R124 ;  /* 0x00000018a07c723c */ /* 0x040ff0000000187c */
[C---:B------:R-:W-:Y:S08]  /*7f80*/  HMMA.16816.F32 R128, R160.reuse, R26, R128 ;  /* 0x0000001aa080723c */ /* 0x040ff00000001880 */
[C---:B------:R-:W-:Y:S08]  /*7f90*/  HMMA.16816.F32 R140, R160.reuse, R40, R140 ;  /* 0x00000028a08c723c */ /* 0x040ff0000000188c */
[C---:B------:R-:W-:Y:S08]  /*7fa0*/  HMMA.16816.F32 R144, R160.reuse, R42, R144 ;  /* 0x0000002aa090723c */ /* 0x040ff00000001890 */
[C---:B------:R-:W-:Y:S08]  /*7fb0*/  HMMA.16816.F32 R156, R160.reuse, R48, R12 ;  /* 0x00000030a09c723c */ /* 0x040ff0000000180c */
[----:B------:R-:W-:Y:S01]  /*7fc0*/  HMMA.16816.F32 R160, R160, R50, R8 ;  /* 0x00000032a0a0723c */ /* 0x000fe20000001808 */
[----:B------:R-:W-:Y:S07]  /*7fd0*/  @P0 BRA `(.L_x_161) ;  /* 0x0000015000000947 */ /* 0x000fee0003800000 */
[----:B-1----:R-:W-:Y:S01]  /*7fe0*/  ISETP.LT.AND P0, PT, RZ, UR4, PT ;  /* 0x00000004ff007c0c */ /* 0x002fe2000bf01270 */
[----:B------:R-:W-:-:S02]  /*7ff0*/  UIADD3 UR14, UR4, -0x1, URZ ;  /* 0xffffffff040e7890 */ /* 0x000fc4000fffe03f */
[----:B------:R-:W-:-:S10]  /*8000*/  ULDC UR6, c[0x0][0x32c] ;  /* 0x0000cb0000067ab9 */ /* 0x000fd40000000800 */
[----:B------:R-:W-:Y:S05]  /*8010*/  @P0 BRA `(.L_x_162) ;  /* 0x0000008000000947 */ /* 0x000fea0003800000 */
[----:B------:R-:W-:Y:S02]  /*8020*/  UISETP.NE.AND UP0, UPT, UR6, 0x1, UPT ;  /* 0x000000010600788c */ /* 0x000fe4000bf05270 */
[----:B------:R-:W-:-:S03]  /*8030*/  UIADD3 UR14, -UR4, URZ, URZ ;  /* 0x0000003f040e7290 */ /* 0x000fc6000fffe13f */
[----:B------:R-:W-:Y:S02]  /*8040*/  ULDC.64 UR4, c[0x0][0x330] ;  /* 0x0000cc0000047ab9 */ /* 0x000fe40000000a00 */
[----:B------:R-:W-:-:S07]  /*8050*/  UIMAD.WIDE.U32 UR16, UR14, UR4, URZ ;  /* 0x000000040e1072a5 */ /* 0x000fce000f8e003f */
[----:B------:R-:W-:Y:S02]  /*8060*/  @UP0 UMOV UR15, UR17 ;  /* 0x00000011000f0c82 */ /* 0x000fe40008000000 */
[----:B------:R-:W-:-:S04]  /*8070*/  @UP0 USHF.R.U32.HI UR14, URZ, UR5, UR15 ;  /* 0x000000053f0e0299 */ /* 0x000fc8000801160f */
[----:B------:R-:W-:Y:S01]  /*8080*/  ULOP3.LUT UR14, URZ, UR14, URZ, 0x33, !UPT ;  /* 0x0000000e3f0e7292 */ /* 0x000fe2000f8e333f */
[----:B------:R-:W-:Y:S05]  /*8090*/  BRA `(.L_x_163) ;  /* 0x0000005000007947 */ /* 0x000fea0003800000 */
.L_x_162:
[----:B------:R-:W-:Y:S02]  /*80a0*/  UISETP.NE.AND UP0, UPT, UR6, 0x1, UPT ;  /* 0x000000010600788c */ /* 0x000fe4000bf05270 */
[----:B------:R-:W-:Y:S02]  /*80b0*/  ULDC.64 UR4, c[0x0][0x330] ;  /* 0x0000cc0000047ab9 */ /* 0x000fe40000000a00 */
[----:B------:R-:W-:-:S07]  /*80c0*/  UIMAD.WIDE.U32 UR16, UR14, UR4, URZ ;  /* 0x000000040e1072a5 */ /* 0x000fce000f8e003f */
[----:B------:R-:W-:Y:S02]  /*80d0*/  @UP0 UMOV UR15, UR17 ;  /* 0x00000011000f0c82 */ /* 0x000fe40008000000 */
[----:B------:R-:W-:Y:S02]  /*80e0*/  @UP0 USHF.R.U32.HI UR14, URZ, UR5, UR15 ;  /* 0x000000053f0e0299 */ /* 0x000fe4000801160f */
.L_x_163:
[----:B------:R-:W-:Y:S02]  /*80f0*/  ULDC UR4, c[0x0][0x32c] ;  /* 0x0000cb0000047ab9 */ /* 0x000fe40000000800 */
[----:B------:R-:W-:-:S04]  /*8100*/  UIMAD UR4, UR14, UR6, UR4 ;  /* 0x000000060e0472a4 */ /* 0x000fc8000f8e0204 */
[----:B------:R-:W-:-:S04]  /*8110*/  UISETP.LT.AND UP0, UPT, UR7, UR4, UPT ;  /* 0x000000040700728c */ /* 0x000fc8000bf01270 */
[----:B------:R-:W-:-:S04]  /*8120*/  USEL UR7, UR7, UR4, UP0 ;  /* 0x0000000407077287 */ /* 0x000fc80008000000 */
.L_x_161:
[----:B-1----:R-:W-:-:S04]  /*8130*/  UIMAD.WIDE UR4, UR7, 0x2aaaaaab, URZ ;  /* 0x2aaaaaab070478a5 */ /* 0x002fc8000f8e023f */
[----:B------:R-:W-:-:S04]  /*8140*/  USHF.R.U32.HI UR4, URZ, 0x1f, UR5 ;  /* 0x0000001f3f047899 */ /* 0x000fc80008011605 */
[----:B------:R-:W-:-:S04]  /*8150*/  ULEA.HI.SX32 UR4, UR5, UR4, 0x1c ;  /* 0x0000000405047291 */ /* 0x000fc8000f8fe23f */
[----:B------:R-:W-:-:S04]  /*8160*/  UISETP.LT.AND UP0, UPT, UR8, UR4, UPT ;  /* 0x000000040800728c */ /* 0x000fc8000bf01270 */
[----:B------:R-:W-:-:S06]  /*8170*/  USEL UR4, UR8, UR4, !UP0 ;  /* 0x0000000408047287 */ /* 0x000fcc000c000000 */
[----:B------:R-:W-:-:S13]  /*8180*/  ISETP.GE.AND P0, PT, R225, UR4, PT ;  /* 0x00000004e1007c0c */ /* 0x000fda000bf06270 */
[----:B------:R-:W-:Y:S05]  /*8190*/  @!P0 BRA `(.L_x_164) ;  /* 0x000067b000008947 */ /* 0x000fea0003800000 */
[----:B------:R-:W2:Y:S01]  /*81a0*/  LDL R0, [R1+0x1c] ;  /* 0x00001c0001007983 */ /* 0x000ea20000100800 */
[----:B------:R-:W-:Y:S01]  /*81b0*/  PLOP3.LUT P1, PT, PT, PT, UP2, 0x80, 0x0 ;  /* 0x000000000000781c */ /* 0x000fe20003f2f028 */
[----:B------:R-:W-:Y:S01]  /*81c0*/  IMAD.MOV.U32 R101, RZ, RZ, R71 ;  /* 0x000000ffff657224 */ /* 0x000fe200078e0047 */
[----:B------:R-:W-:Y:S01]  /*81d0*/  PLOP3.LUT P0, PT, PT, PT, UP2, 0x80, 0x0 ;  /* 0x000000000000781c */ /* 0x000fe20003f0f028 */
[----:B------:R-:W-:Y:S01]  /*81e0*/  IMAD.MOV.U32 R100, RZ, RZ, R72 ;  /* 0x000000ffff647224 */ /* 0x000fe200078e0048 */
[----:B------:R-:W-:Y:S01]  /*81f0*/  MOV R103, R3 ;  /* 0x0000000300677202 */ /* 0x000fe20000000f00 */
[----:B------:R-:W-:-:S08]  /*8200*/  IMAD.MOV.U32 R102, RZ, RZ, R70 ;  /* 0x000000ffff667224 */ /* 0x000fd000078e0046 */
[----:B--2---:R-:W-:-:S05]  /*8210*/  @P1 IMAD.HI.U32 R0, R0, c[0x0][0x2c8], RZ ;  /* 0x0000b20000001a27 */ /* 0x004fca00078e00ff */
[----:B------:R-:W-:-:S05]  /*8220*/  @P0 SHF.R.U32.HI R0, RZ, c[0x0][0x2cc], R0 ;  /* 0x0000b300ff000a19 */ /* 0x000fca0000011600 */
[----:B------:R1:W-:Y:S02]  /*8230*/  @P0 STL [R1], R0 ;  /* 0x0000000001000387 */ /* 0x0003e40000100800 */
.L_x_181:
[----:B------:R-:W-:Y:S04]  /*8240*/  DEPBAR.LE SB0, 0x0 ;  /* 0x000080000000791a */ /* 0x000fe80000000000 */
[----:B------:R-:W-:Y:S01]  /*8250*/  BAR.SYNC.DEFER_BLOCKING 0x0 ;  /* 0x0000000000007b1d */ /* 0x000fe20000010000 */
[C---:B------:R-:W-:Y:S02]  /*8260*/  ISETP.LT.AND P0, PT, R225.reuse, UR8, PT ;  /* 0x00000008e1007c0c */ /* 0x040fe4000bf01270 */
[----:B------:R-:W-:Y:S02]  /*8270*/  MOV R228, c[0x0][0x1e0] ;  /* 0x0000780000e47a02 */ /* 0x000fe40000000f00 */
[----:B------:R-:W-:Y:S09]  /*8280*/  MOV R230, c[0x0][0x1e4] ;  /* 0x0000790000e67a02 */ /* 0x000ff20000000f00 */
[----:B-1----:R-:W-:Y:S05]  /*8290*/  @!P0 SHF.R.S32.HI R0, RZ, 0x1f, R225 ;  /* 0x0000001fff008819 */ /* 0x002fea00000114e1 */
[----:B------:R-:W-:Y:S04]  /*82a0*/  @!P0 IMAD R0, R0, c[0x0][0x208], RZ ;  /* 0x0000820000008a24 */ /* 0x000fe800078e02ff */
[C---:B------:R-:W-:Y:S01]  /*82b0*/  @!P0 IMAD R0, R225.reuse, c[0x0][0x20c], R0 ;  /* 0x00008300e1008a24 */ /* 0x040fe200078e0200 */
[----:B-----5:R-:W-:Y:S08]  /*82c0*/  LDSM.16.M88.4 R96, [R215+0x6100] ;  /* 0x00610000d760783b */ /* 0x020ff00000000200 */
[----:B------:R-:W1:Y:S08]  /*82d0*/  LDSM.16.M88.4 R16, [R208+0x3100] ;  /* 0x00310000d010783b */ /* 0x000e700000000200 */
[----:B------:R-:W2:Y:S08]  /*82e0*/  LDSM.16.M88.4 R92, [R215+0x8100] ;  /* 0x00810000d75c783b */ /* 0x000eb00000000200 */
[----:B------:R-:W3:Y:S06]  /*82f0*/  LDL.64 R194, [R1+0x30] ;  /* 0x0000300001c27983 */ /* 0x000eec0000100a00 */
[----:B------:R-:W3:Y:S06]  /*8300*/  LDL.64 R2, [R1+0x38] ;  /* 0x0000380001027983 */ /* 0x000eec0000100a00 */
[----:B------:R-:W4:Y:S08]  /*8310*/  LDSM.16.M88.4 R32, [R208+0x3900] ;  /* 0x00390000d020783b */ /* 0x000f300000000200 */
[----:B------:R-:W1:Y:S08]  /*8320*/  LDSM.16.M88.4 R48, [R208+0x4100] ;  /* 0x00410000d030783b */ /* 0x000e700000000200 */
[----:B------:R-:W1:Y:S08]  /*8330*/  LDSM.16.M88.4 R64, [R208+0x4900] ;  /* 0x00490000d040783b */ /* 0x000e700000000200 */
[----:B------:R-:W1:Y:S08]  /*8340*/  LDSM.16.M88.4 R80, [R208+0x5100] ;  /* 0x00510000d050783b */ /* 0x000e700000000200 */
[----:B------:R-:W1:Y:S08]  /*8350*/  LDSM.16.M88.4 R168, [R208+0x5900] ;  /* 0x00590000d0a8783b */ /* 0x000e700000000200 */
[----:B------:R-:W-:Y:S08]  /*8360*/  LDSM.16.M88.4 R172, [R218+0x6100] ;  /* 0x00610000daac783b */ /* 0x000ff00000000200 */
[----:B------:R-:W4:Y:S08]  /*8370*/  LDSM.16.M88.4 R176, [R219] ;  /* 0x00000000dbb0783b */ /* 0x000f300000000200 */
[----:B------:R-:W4:Y:S08]  /*8380*/  LDSM.16.M88.4 R180, [R218+0x8100] ;  /* 0x00810000dab4783b */ /* 0x000f300000000200 */
[----:B------:R-:W3:Y:S08]  /*8390*/  LDSM.16.M88.4 R184, [R224] ;  /* 0x00000000e0b8783b */ /* 0x000ef00000000200 */
[----:B------:R-:W3:Y:S06]  /*83a0*/  LDL.64 R242, [R1+0x28] ;  /* 0x0000280001f27983 */ /* 0x000eec0000100a00 */
[----:B------:R-:W3:Y:S01]  /*83b0*/  LDSM.16.M88.4 R188, [R223] ;  /* 0x00000000dfbc783b */ /* 0x000ee20000000200 */
[-C--:B-1----:R-:W-:Y:S08]  /*83c0*/  HMMA.16816.F32 R4, R96, R16.reuse, RZ ;  /* 0x000000106004723c */ /* 0x082ff000000018ff */
[C---:B--2---:R-:W-:Y:S08]  /*83d0*/  HMMA.16816.F32 R8, R92.reuse, R16, RZ ;  /* 0x000000105c08723c */ /* 0x044ff000000018ff */
[-C--:B------:R-:W-:Y:S08]  /*83e0*/  HMMA.16816.F32 R12, R92, R18.reuse, RZ ;  /* 0x000000125c0c723c */ /* 0x080ff000000018ff */
[C---:B------:R-:W-:Y:S08]  /*83f0*/  HMMA.16816.F32 R16, R96.reuse, R18, RZ ;  /* 0x000000126010723c */ /* 0x040ff000000018ff */
[-C--:B----4-:R-:W-:Y:S08]  /*8400*/  HMMA.16816.F32 R20, R96, R32.reuse, RZ ;  /* 0x000000206014723c */ /* 0x090ff000000018ff */
        /* <DEDUP_REMOVED lines=18> */
[----:B------:R-:W-:Y:S01]  /*8530*/  HMMA.16816.F32 R96, R96, R170, RZ ;  /* 0x000000aa6060723c */ /* 0x000fe200000018ff */
[----:B------:R-:W1:Y:S07]  /*8540*/  LDSM.16.M88.4 R168, [R222] ;  /* 0x00000000dea8783b */ /* 0x000e6e0000000200 */
[-C--:B------:R-:W-:Y:S08]  /*8550*/  HMMA.16816.F32 R4, R172, R176.reuse, R4 ;  /* 0x000000b0ac04723c */ /* 0x080ff00000001804 */
[C---:B------:R-:W-:Y:S07]  /*8560*/  HMMA.16816.F32 R8, R180.reuse, R176, R8 ;  /* 0x000000b0b408723c */ /* 0x040fee0000001808 */
[----:B------:R-:W-:Y:S01]  /*8570*/  @!P0 IMAD.WIDE.U32 R176, R225, c[0x0][0x208], RZ ;  /* 0x00008200e1b08a25 */ /* 0x000fe200078e00ff */
[-C--:B------:R-:W-:Y:S04]  /*8580*/  HMMA.16816.F32 R12, R180, R178.reuse, R12 ;  /* 0x000000b2b40c723c */ /* 0x080fe8000000180c */
[----:B------:R-:W-:Y:S02]  /*8590*/  @!P0 IADD3 R0, R177, R0, RZ ;  /* 0x00000000b1008210 */ /* 0x000fe40007ffe0ff */
[----:B---3--:R-:W-:Y:S02]  /*85a0*/  @!P0 MOV R3, R195 ;  /* 0x000000c300038202 */ /* 0x008fe40000000f00 */
[C---:B------:R-:W-:Y:S04]  /*85b0*/  HMMA.16816.F32 R16, R172.reuse, R178, R16 ;  /* 0x000000b2ac10723c */ /* 0x040fe80000001810 */
[----:B------:R-:W-:Y:S02]  /*85c0*/  @!P0 IMAD.WIDE.U32 R2, R176, 0x60, R2 ;  /* 0x00000060b0028825 */ /* 0x000fe400078e0002 */
[----:B------:R-:W2:Y:S02]  /*85d0*/  LDSM.16.M88.4 R176, [R221] ;  /* 0x00000000ddb0783b */ /* 0x000ea40000000200 */
[-C--:B------:R-:W-:Y:S04]  /*85e0*/  HMMA.16816.F32 R20, R172, R184.reuse, R20 ;  /* 0x000000b8ac14723c */ /* 0x080fe80000001814 */
[----:B------:R-:W-:Y:S01]  /*85f0*/  @!P0 LEA R192, P1, R2, c[0x0][0x1f8], 0x1 ;  /* 0x00007e0002c08a11 */ /* 0x000fe200078208ff */
[----:B------:R-:W-:Y:S03]  /*8600*/  @!P0 IMAD R0, R0, 0x60, RZ ;  /* 0x0000006000008824 */ /* 0x000fe600078e02ff */
[C---:B------:R-:W-:Y:S04]  /*8610*/  HMMA.16816.F32 R24, R180.reuse, R184, R24 ;  /* 0x000000b8b418723c */ /* 0x040fe80000001818 */
[----:B------:R-:W-:Y:S04]  /*8620*/  @!P0 IADD3 R0, R3, R0, RZ ;  /* 0x0000000003008210 */ /* 0x000fe80007ffe0ff */
[-C--:B------:R-:W-:Y:S04]  /*8630*/  HMMA.16816.F32 R28, R180, R186.reuse, R28 ;  /* 0x000000bab41c723c */ /* 0x080fe8000000181c */
[----:B------:R-:W-:Y:S04]  /*8640*/  @!P0 LEA.HI.X R193, R2, c[0x0][0x1fc], R0, 0x1, P1 ;  /* 0x00007f0002c18a11 */ /* 0x000fe800008f0c00 */
[C---:B------:R-:W-:Y:S01]  /*8650*/  HMMA.16816.F32 R32, R172.reuse, R186, R32 ;  /* 0x000000baac20723c */ /* 0x040fe20000001820 */
[----:B------:R-:W3:Y:S07]  /*8660*/  LDSM.16.M88.4 R184, [R220] ;  /* 0x00000000dcb8783b */ /* 0x000eee0000000200 */
[-C--:B------:R-:W-:Y:S01]  /*8670*/  HMMA.16816.F32 R36, R172, R188.reuse, R36 ;  /* 0x000000bcac24723c */ /* 0x080fe20000001824 */
[----:B------:R-:W-:Y:S01]  /*8680*/  @!PT LDS RZ, [RZ] ;  /* 0x00000000fffff984 */ /* 0x000fe20000000800 */
[----:B------:R-:W-:Y:S01]  /*8690*/  @!PT LDS RZ, [RZ] ;  /* 0x00000000fffff984 */ /* 0x000fe20000000800 */
[----:B------:R-:W-:Y:S01]  /*86a0*/  @!PT LDS RZ, [RZ] ;  /* 0x00000000fffff984 */ /* 0x000fe20000000800 */
[----:B------:R4:W-:Y:S07]  /*86b0*/  @!P0 LDGSTS.E.BYPASS.LTC128B.128 [R227+0x100], [R192.64], !P6 ;  /* 0x00100000c0e38fae */ /* 0x0009ee000f101d4c */
[C---:B------:R-:W-:Y:S08]  /*86c0*/  HMMA.16816.F32 R40, R180.reuse, R188, R40 ;  /* 0x000000bcb428723c */ /* 0x040ff00000001828 */
[-C--:B------:R-:W-:Y:S08]  /*86d0*/  HMMA.16816.F32 R44, R180, R190.reuse, R44 ;  /* 0x000000beb42c723c */ /* 0x080ff0000000182c */
[C---:B------:R-:W-:Y:S07]  /*86e0*/  HMMA.16816.F32 R48, R172.reuse, R190, R48 ;  /* 0x000000beac30723c */ /* 0x040fee0000001830 */
[----:B------:R-:W-:Y:S01]  /*86f0*/  @!P0 IADD3 R190, P2, R192, UR10, RZ ;  /* 0x0000000ac0be8c10 */ /* 0x000fe2000ff5e0ff */
[-C--:B-1----:R-:W-:Y:S04]  /*8700*/  HMMA.16816.F32 R52, R172, R168.reuse, R52 ;  /* 0x000000a8ac34723c */ /* 0x082fe80000001834 */
[----:B------:R-:W-:Y:S02]  /*8710*/  @!P0 IADD3.X R191, R193, UR9, RZ, P2, !PT ;  /* 0x00000009c1bf8c10 */ /* 0x000fe400097fe4ff */
[----:B------:R-:W-:Y:S02]  /*8720*/  @!P0 IADD3 R188, P1, R190, UR10, RZ ;  /* 0x0000000abebc8c10 */ /* 0x000fe4000ff3e0ff */
[C---:B------:R-:W-:Y:S01]  /*8730*/  HMMA.16816.F32 R56, R180.reuse, R168, R56 ;  /* 0x000000a8b438723c */ /* 0x040fe20000001838 */
[----:B------:R1:W-:Y:S03]  /*8740*/  @!P0 LDGSTS.E.BYPASS.LTC128B.128 [R227+0x900], [R190.64], !P6 ;  /* 0x00900000bee38fae */ /* 0x0003e6000f101d4c */
[----:B------:R-:W-:Y:S03]  /*8750*/  @!P0 IADD3.X R189, R191, UR9, RZ, P1, !PT ;  /* 0x00000009bfbd8c10 */ /* 0x000fe60008ffe4ff */
[----:B------:R-:W-:Y:S01]  /*8760*/  @!P0 IADD3 R168, P3, R188, UR10, RZ ;  /* 0x0000000abca88c10 */ /* 0x000fe2000ff7e0ff */
[-C--:B------:R-:W-:Y:S01]  /*8770*/  HMMA.16816.F32 R60, R180, R170.reuse, R60 ;  /* 0x000000aab43c723c */ /* 0x080fe2000000183c */
[----:B------:R1:W-:Y:S03]  /*8780*/  @!P0 LDGSTS.E.BYPASS.LTC128B.128 [R227+0x1100], [R188.64], !P6 ;  /* 0x01100000bce38fae */ /* 0x0003e6000f101d4c */
[----:B------:R-:W-:Y:S02]  /*8790*/  @!P0 IADD3.X R169, R189, UR9, RZ, P3, !PT ;  /* 0x00000009bda98c10 */ /* 0x000fe40009ffe4ff */
[----:B------:R-:W-:Y:S02]  /*87a0*/  @!P0 IADD3 R2, P2, R168, UR10, RZ ;  /* 0x0000000aa8028c10 */ /* 0x000fe4000ff5e0ff */
[C---:B------:R-:W-:Y:S01]  /*87b0*/  HMMA.16816.F32 R64, R172.reuse, R170, R64 ;  /* 0x000000aaac40723c */ /* 0x040fe20000001840 */
[----:B------:R3:W-:Y:S01]  /*87c0*/  @!P0 LDGSTS.E.BYPASS.LTC128B.128 [R227+0x1900], [R168.64], !P6 ;  /* 0x01900000a8e38fae */ /* 0x0007e2000f101d4c */
[----:B------:R-:W-:Y:S02]  /*87d0*/  PLOP3.LUT P3, PT, PT, PT, UP2, 0x80, 0x0 ;  /* 0x000000000000781c */ /* 0x000fe40003f6f028 */
[----:B------:R-:W-:Y:S02]  /*87e0*/  @!P0 IADD3.X R3, R169, UR9, RZ, P2, !PT ;  /* 0x00000009a9038c10 */ /* 0x000fe400097fe4ff */
[----:B----4-:R-:W-:Y:S02]  /*87f0*/  @!P0 IADD3 R192, P1, R2, UR10, RZ ;  /* 0x0000000a02c08c10 */ /* 0x010fe4000ff3e0ff */
[-C--:B--2---:R-:W-:Y:S01]  /*8800*/  HMMA.16816.F32 R68, R172, R176.reuse, R68 ;  /* 0x000000b0ac44723c */ /* 0x084fe20000001844 */
[----:B------:R2:W-:Y:S03]  /*8810*/  @!P0 LDGSTS.E.BYPASS.LTC128B.128 [R227+0x2100], [R2.64], !P6 ;  /* 0x0210000002e38fae */ /* 0x0005e6000f101d4c */
[----:B------:R-:W-:Y:S04]  /*8820*/  @!P0 IADD3.X R193, R3, UR9, RZ, P1, !PT ;  /* 0x0000000903c18c10 */ /* 0x000fe80008ffe4ff */
[C---:B------:R-:W-:Y:S01]  /*8830*/  HMMA.16816.F32 R72, R180.reuse, R176, R72 ;  /* 0x000000b0b448723c */ /* 0x040fe20000001848 */
[----:B------:R4:W-:Y:S03]  /*8840*/  @!P0 LDGSTS.E.BYPASS.LTC128B.128 [R227+0x2900], [R192.64], !P6 ;  /* 0x02900000c0e38fae */ /* 0x0009e6000f101d4c */
[C---:B------:R-:W-:Y:S04]  /*8850*/  ISETP.GT.AND P0, PT, R225.reuse, UR8, PT ;  /* 0x00000008e1007c0c */ /* 0x040fe8000bf04270 */
[-C--:B------:R-:W-:Y:S01]  /*8860*/  HMMA.16816.F32 R76, R180, R178.reuse, R76 ;  /* 0x000000b2b44c723c */ /* 0x080fe2000000184c */
[----:B-1----:R-:W-:Y:S07]  /*8870*/  LDSM.16.M88.4 R188, [R214+0x3100] ;  /* 0x00310000d6bc783b */ /* 0x002fee0000000200 */
[C---:B------:R-:W-:Y:S01]  /*8880*/  HMMA.16816.F32 R80, R172.reuse, R178, R80 ;  /* 0x000000b2ac50723c */ /* 0x040fe20000001850 */
[----:B------:R-:W0:Y:S03]  /*8890*/  LDGDEPBAR ;  /* 0x00000000000079af */ /* 0x000e260000000000 */
[----:B------:R-:W-:Y:S04]  /*88a0*/  @P0 IADD3 R0, R225, -0x1, RZ ;  /* 0xffffffffe1000810 */ /* 0x000fe80007ffe0ff */
[-C--:B---3--:R-:W-:Y:S01]  /*88b0*/  HMMA.16816.F32 R84, R172, R184.reuse, R84 ;  /* 0x000000b8ac54723c */ /* 0x088fe20000001854 */
[----:B------:R-:W1:Y:S03]  /*88c0*/  LDSM.16.M88.4 R168, [R216+0x6100] ;  /* 0x00610000d8a8783b */ /* 0x000e660000000200 */
[----:B--2---:R-:W-:Y:S04]  /*88d0*/  @P0 SHF.R.S32.HI R2, RZ, 0x1f, R0 ;  /* 0x0000001fff020819 */ /* 0x004fe80000011400 */
[C---:B------:R-:W-:Y:S01]  /*88e0*/  HMMA.16816.F32 R88, R180.reuse, R184, R88 ;  /* 0x000000b8b458723c */ /* 0x040fe20000001858 */
[----:B----4-:R-:W2:Y:S03]  /*88f0*/  LDSM.16.M88.4 R192, [R216+0x8100] ;  /* 0x00810000d8c0783b */ /* 0x010ea60000000200 */
[----:B------:R-:W-:Y:S04]  /*8900*/  @P0 IMAD R2, R2, c[0x0][0x1e0], RZ ;  /* 0x0000780002020a24 */ /* 0x000fe800078e02ff */
[-C--:B------:R-:W-:Y:S01]  /*8910*/  HMMA.16816.F32 R92, R180, R186.reuse, R92 ;  /* 0x000000bab45c723c */ /* 0x080fe2000000185c */
[----:B------:R-:W3:Y:S03]  /*8920*/  LDSM.16.M88.4 R196, [R214+0x3900] ;  /* 0x00390000d6c4783b */ /* 0x000ee60000000200 */
[----:B------:R-:W-:Y:S04]  /*8930*/  @P0 IMAD R2, R0, c[0x0][0x1e4], R2 ;  /* 0x0000790000020a24 */ /* 0x000fe800078e0202 */
[----:B------:R-:W-:Y:S01]  /*8940*/  HMMA.16816.F32 R96, R172, R186, R96 ;  /* 0x000000baac60723c */ /* 0x000fe20000001860 */
[----:B------:R-:W4:Y:S08]  /*8950*/  LDSM.16.M88.4 R200, [R214+0x4100] ;  /* 0x00410000d6c8783b */ /* 0x000f300000000200 */
[----:B------:R-:W3:Y:S08]  /*8960*/  LDSM.16.M88.4 R176, [R214+0x4900] ;  /* 0x00490000d6b0783b */ /* 0x000ef00000000200 */
[----:B------:R-:W4:Y:S01]  /*8970*/  LDSM.16.M88.4 R180, [R214+0x5100] ;  /* 0x00510000d6b4783b */ /* 0x000f220000000200 */
[-C--:B-1----:R-:W-:Y:S07]  /*8980*/  HMMA.16816.F32 R4, R168, R188.reuse, R4 ;  /* 0x000000bca804723c */ /* 0x082fee0000001804 */
[----:B------:R-:W1:Y:S01]  /*8990*/  LDSM.16.M88.4 R204, [R214+0x5900] ;  /* 0x00590000d6cc783b */ /* 0x000e620000000200 */
[C---:B--2---:R-:W-:Y:S07]  /*89a0*/  HMMA.16816.F32 R8, R192.reuse, R188, R8 ;  /* 0x000000bcc008723c */ /* 0x044fee0000001808 */
[----:B------:R-:W-:Y:S01]  /*89b0*/  LDSM.16.M88.4 R172, [R217+0x6100] ;  /* 0x00610000d9ac783b */ /* 0x000fe20000000200 */
[-C--:B------:R-:W-:Y:S07]  /*89c0*/  HMMA.16816.F32 R12, R192, R190.reuse, R12 ;  /* 0x000000bec00c723c */ /* 0x080fee000000180c */
[----:B------:R-:W2:Y:S01]  /*89d0*/  LDSM.16.M88.4 R184, [R213] ;  /* 0x00000000d5b8783b */ /* 0x000ea20000000200 */
[C---:B------:R-:W-:Y:S07]  /*89e0*/  HMMA.16816.F32 R16, R168.reuse, R190, R16 ;  /* 0x000000bea810723c */ /* 0x040fee0000001810 */
[----:B------:R-:W1:Y:S01]  /*89f0*/  LDSM.16.M88.4 R188, [R217+0x8100] ;  /* 0x00810000d9bc783b */ /* 0x000e620000000200 */
[-C--:B---3--:R-:W-:Y:S08]  /*8a00*/  HMMA.16816.F32 R20, R168, R196.reuse, R20 ;  /* 0x000000c4a814723c */ /* 0x088ff00000001814 */
[C---:B------:R-:W-:Y:S08]  /*8a10*/  HMMA.16816.F32 R24, R192.reuse, R196, R24 ;  /* 0x000000c4c018723c */ /* 0x040ff00000001818 */
[-C--:B------:R-:W-:Y:S08]  /*8a20*/  HMMA.16816.F32 R28, R192, R198.reuse, R28 ;  /* 0x000000c6c01c723c */ /* 0x080ff0000000181c */
[C---:B------:R-:W-:Y:S08]  /*8a30*/  HMMA.16816.F32 R32, R168.reuse, R198, R32 ;  /* 0x000000c6a820723c */ /* 0x040ff00000001820 */
[-C--:B----4-:R-:W-:Y:S08]  /*8a40*/  HMMA.16816.F32 R36, R168, R200.reuse, R36 ;  /* 0x000000c8a824723c */ /* 0x090ff00000001824 */
        /* <DEDUP_REMOVED lines=11> */
[-C--:B-1----:R-:W-:Y:S08]  /*8b00*/  HMMA.16816.F32 R84, R168, R204.reuse, R84 ;  /* 0x000000cca854723c */ /* 0x082ff00000001854 */
[C---:B------:R-:W-:Y:S08]  /*8b10*/  HMMA.16816.F32 R88, R192.reuse, R204, R88 ;  /* 0x000000ccc058723c */ /* 0x040ff00000001858 */
[-C--:B------:R-:W-:Y:S08]  /*8b20*/  HMMA.16816.F32 R92, R192, R206.reuse, R92 ;  /* 0x000000cec05c723c */ /* 0x080ff0000000185c */
[----:B------:R-:W-:Y:S08]  /*8b30*/  HMMA.16816.F32 R96, R168, R206, R96 ;  /* 0x000000cea860723c */ /* 0x000ff00000001860 */
[-C--:B--2---:R-:W-:Y:S08]  /*8b40*/  HMMA.16816.F32 R4, R172, R184.reuse, R4 ;  /* 0x000000b8ac04723c */ /* 0x084ff00000001804 */
[C---:B------:R-:W-:Y:S08]  /*8b50*/  HMMA.16816.F32 R8, R188.reuse, R184, R8 ;  /* 0x000000b8bc08723c */ /* 0x040ff00000001808 */
        /* <DEDUP_REMOVED lines=14> */
[----:B------:R-:W3:Y:S01]  /*8c40*/  MUFU.TANH R245, R14 ;  /* 0x0000000e00f57308 */ /* 0x000ee20000002400 */
[----:B------:R-:W-:Y:S02]  /*8c50*/  FMUL.FTZ R12, R12, c[0x0][0x320] ;  /* 0x0000c8000c0c7a20 */ /* 0x000fe40000410000 */
[----:B------:R-:W-:Y:S02]  /*8c60*/  FMUL.FTZ R13, R13, c[0x0][0x320] ;  /* 0x0000c8000d0d7a20 */ /* 0x000fe40000410000 */
[----:B------:R-:W-:Y:S02]  /*8c70*/  FMUL.FTZ R16, R16, c[0x0][0x320] ;  /* 0x0000c80010107a20 */ /* 0x000fe40000410000 */
[----:B------:R-:W-:Y:S02]  /*8c80*/  FMUL.FTZ R17, R17, c[0x0][0x320] ;  /* 0x0000c80011117a20 */ /* 0x000fe40000410000 */
[----:B------:R-:W-:Y:S01]  /*8c90*/  FMUL.FTZ R18, R18, c[0x0][0x320] ;  /* 0x0000c80012127a20 */ /* 0x000fe20000410000 */
[----:B------:R-:W4:Y:S01]  /*8ca0*/  MUFU.TANH R239, R6 ;  /* 0x0000000600ef7308 */ /* 0x000f220000002400 */
[----:B------:R-:W-:Y:S09]  /*8cb0*/  FMUL.FTZ R19, R19, c[0x0][0x320] ;  /* 0x0000c80013137a20 */ /* 0x000ff20000410000 */
[----:B------:R1:W1:Y:S10]  /*8cc0*/  MUFU.TANH R244, R15 ;  /* 0x0000000f00f47308 */ /* 0x0002740000002400 */
[----:B------:R2:W2:Y:S10]  /*8cd0*/  MUFU.TANH R229, R7 ;  /* 0x0000000700e57308 */ /* 0x0004b40000002400 */
[----:B------:R-:W3:Y:S01]  /*8ce0*/  MUFU.TANH R246, R8 ;  /* 0x0000000800f67308 */ /* 0x000ee20000002400 */
[----:B-1----:R-:W3:Y:S09]  /*8cf0*/  LDL.64 R14, [R1+0x20] ;  /* 0x00002000010e7983 */ /* 0x002ef20000100a00 */
[----:B------:R-:W1:Y:S01]  /*8d00*/  MUFU.TANH R240, R9 ;  /* 0x0000000900f07308 */ /* 0x000e620000002400 */
[----:B--2---:R-:W2:Y:S09]  /*8d10*/  LDSM.16.M88.4 R4, [R213+0x800] ;  /* 0x00080000d504783b */ /* 0x004eb20000000200 */
[----:B------:R-:W1:Y:S10]  /*8d20*/  MUFU.TANH R251, R10 ;  /* 0x0000000a00fb7308 */ /* 0x000e740000002400 */
[----:B------:R1:W1:Y:S10]  /*8d30*/  MUFU.TANH R249, R11 ;  /* 0x0000000b00f97308 */ /* 0x0002740000002400 */
[----:B------:R-:W3:Y:S10]  /*8d40*/  MUFU.TANH R238, R12 ;  /* 0x0000000c00ee7308 */ /* 0x000ef40000002400 */
[----:B------:R-:W3:Y:S01]  /*8d50*/  MUFU.TANH R237, R13 ;  /* 0x0000000d00ed7308 */ /* 0x000ee20000002400 */
[----:B-1----:R-:W1:Y:S01]  /*8d60*/  LDSM.16.M88.4 R8, [R213+0x1000] ;  /* 0x00100000d508783b */ /* 0x002e620000000200 */
[-C--:B--2---:R-:W-:Y:S08]  /*8d70*/  HMMA.16816.F32 R20, R172, R4.reuse, R20 ;  /* 0x00000004ac14723c */ /* 0x084ff00000001814 */
[----:B------:R-:W2:Y:S01]  /*8d80*/  MUFU.TANH R16, R16 ;  /* 0x0000001000107308 */ /* 0x000ea20000002400 */
[C---:B------:R-:W-:Y:S09]  /*8d90*/  HMMA.16816.F32 R24, R188.reuse, R4, R24 ;  /* 0x00000004bc18723c */ /* 0x040ff20000001818 */
[----:B------:R-:W1:Y:S01]  /*8da0*/  MUFU.TANH R17, R17 ;  /* 0x0000001100117308 */ /* 0x000e620000002400 */
[-C--:B------:R-:W-:Y:S08]  /*8db0*/  HMMA.16816.F32 R28, R188, R6.reuse, R28 ;  /* 0x00000006bc1c723c */ /* 0x080ff0000000181c */
[C---:B------:R-:W-:Y:S01]  /*8dc0*/  HMMA.16816.F32 R32, R172.reuse, R6, R32 ;  /* 0x00000006ac20723c */ /* 0x040fe20000001820 */
[----:B------:R-:W2:Y:S01]  /*8dd0*/  MUFU.TANH R205, R18 ;  /* 0x0000001200cd7308 */ /* 0x000ea20000002400 */
[----:B------:R-:W2:Y:S02]  /*8de0*/  LDSM.16.M88.4 R4, [R213+0x1800] ;  /* 0x00180000d504783b */ /* 0x000ea40000000200 */
[----:B------:R-:W-:Y:S02]  /*8df0*/  FMUL.FTZ R20, R20, c[0x0][0x320] ;  /* 0x0000c80014147a20 */ /* 0x000fe40000410000 */
[----:B------:R-:W-:Y:S02]  /*8e00*/  FMUL.FTZ R21, R21, c[0x0][0x320] ;  /* 0x0000c80015157a20 */ /* 0x000fe40000410000 */
[----:B------:R-:W-:Y:S03]  /*8e10*/  FMUL.FTZ R27, R27, c[0x0][0x320] ;  /* 0x0000c8001b1b7a20 */ /* 0x000fe60000410000 */
[----:B------:R-:W2:Y:S01]  /*8e20*/  MUFU.TANH R203, R19 ;  /* 0x0000001300cb7308 */ /* 0x000ea20000002400 */
[----:B------:R-:W-:Y:S02]  /*8e30*/  FMUL.FTZ R22, R22, c[0x0][0x320] ;  /* 0x0000c80016167a20 */ /* 0x000fe40000410000 */
[----:B------:R-:W-:Y:S01]  /*8e40*/  FMUL.FTZ R23, R23, c[0x0][0x320] ;  /* 0x0000c80017177a20 */ /* 0x000fe20000410000 */
[-C--:B-1----:R-:W-:Y:S03]  /*8e50*/  HMMA.16816.F32 R36, R172, R8.reuse, R36 ;  /* 0x00000008ac24723c */ /* 0x082fe60000001824 */
[----:B------:R-:W-:Y:S02]  /*8e60*/  FMUL.FTZ R29, R29, c[0x0][0x320] ;  /* 0x0000c8001d1d7a20 */ /* 0x000fe40000410000 */
[----:B------:R-:W-:Y:S01]  /*8e70*/  FMUL.FTZ R30, R30, c[0x0][0x320] ;  /* 0x0000c8001e1e7a20 */ /* 0x000fe20000410000 */
[----:B------:R-:W1:Y:S01]  /*8e80*/  MUFU.TANH R234, R27 ;  /* 0x0000001b00ea7308 */ /* 0x000e620000002400 */
[----:B------:R-:W-:Y:S01]  /*8e90*/  FMUL.FTZ R31, R31, c[0x0][0x320] ;  /* 0x0000c8001f1f7a20 */ /* 0x000fe20000410000 */
[C---:B------:R-:W-:Y:S04]  /*8ea0*/  HMMA.16816.F32 R40, R188.reuse, R8, R40 ;  /* 0x00000008bc28723c */ /* 0x040fe80000001828 */
[----:B------:R-:W-:Y:S02]  /*8eb0*/  FMUL.FTZ R33, R33, c[0x0][0x320] ;  /* 0x0000c80021217a20 */ /* 0x000fe40000410000 */
[----:B------:R-:W-:Y:S02]  /*8ec0*/  FMUL.FTZ R35, R35, c[0x0][0x320] ;  /* 0x0000c80023237a20 */ /* 0x000fe40000410000 */
[----:B------:R-:W1:Y:S01]  /*8ed0*/  MUFU.TANH R201, R29 ;  /* 0x0000001d00c97308 */ /* 0x000e620000002400 */
[-C--:B------:R-:W-:Y:S03]  /*8ee0*/  HMMA.16816.F32 R44, R188, R10.reuse, R44 ;  /* 0x0000000abc2c723c */ /* 0x080fe6000000182c */
[----:B------:R-:W-:Y:S02]  /*8ef0*/  FMUL.FTZ R24, R24, c[0x0][0x320] ;  /* 0x0000c80018187a20 */ /* 0x000fe40000410000 */
[----:B------:R-:W-:Y:S02]  /*8f00*/  FMUL.FTZ R25, R25, c[0x0][0x320] ;  /* 0x0000c80019197a20 */ /* 0x000fe40000410000 */
[----:B------:R-:W-:Y:S01]  /*8f10*/  FMUL.FTZ R37, R37, c[0x0][0x320] ;  /* 0x0000c80025257a20 */ /* 0x000fe20000410000 */
[C---:B------:R-:W-:Y:S01]  /*8f20*/  HMMA.16816.F32 R48, R172.reuse, R10, R48 ;  /* 0x0000000aac30723c */ /* 0x040fe20000001830 */
[----:B------:R-:W1:Y:S01]  /*8f30*/  MUFU.TANH R232, R30 ;  /* 0x0000001e00e87308 */ /* 0x000e620000002400 */
[----:B------:R-:W1:Y:S02]  /*8f40*/  LDSM.16.M88.4 R8, [R213+0x2000] ;  /* 0x00200000d508783b */ /* 0x000e640000000200 */
[----:B------:R-:W-:Y:S02]  /*8f50*/  FMUL.FTZ R26, R26, c[0x0][0x320] ;  /* 0x0000c8001a1a7a20 */ /* 0x000fe40000410000 */
[----:B------:R-:W-:Y:S02]  /*8f60*/  FMUL.FTZ R28, R28, c[0x0][0x320] ;  /* 0x0000c8001c1c7a20 */ /* 0x000fe40000410000 */
[-C--:B--2---:R-:W-:Y:S03]  /*8f70*/  HMMA.16816.F32 R52, R172, R4.reuse, R52 ;  /* 0x00000004ac34723c */ /* 0x084fe60000001834 */
[----:B------:R-:W2:Y:S01]  /*8f80*/  MUFU.TANH R231, R31 ;  /* 0x0000001f00e77308 */ /* 0x000ea20000002400 */
[----:B------:R-:W-:Y:S02]  /*8f90*/  FMUL.FTZ R32, R32, c[0x0][0x320] ;  /* 0x0000c80020207a20 */ /* 0x000fe40000410000 */
[----:B------:R-:W-:Y:S02]  /*8fa0*/  FMUL.FTZ R34, R34, c[0x0][0x320] ;  /* 0x0000c80022227a20 */ /* 0x000fe40000410000 */
[C---:B------:R-:W-:Y:S04]  /*8fb0*/  HMMA.16816.F32 R56, R188.reuse, R4, R56 ;  /* 0x00000004bc38723c */ /* 0x040fe80000001838 */
[----:B------:R-:W-:Y:S01]  /*8fc0*/  FMUL.FTZ R46, R46, c[0x0][0x320] ;  /* 0x0000c8002e2e7a20 */ /* 0x000fe20000410000 */
[----:B------:R-:W2:Y:S01]  /*8fd0*/  MUFU.TANH R20, R20 ;  /* 0x0000001400147308 */ /* 0x000ea20000002400 */
[----:B------:R-:W-:Y:S02]  /*8fe0*/  FMUL.FTZ R36, R36, c[0x0][0x320] ;  /* 0x0000c80024247a20 */ /* 0x000fe40000410000 */
[-C--:B------:R-:W-:Y:S04]  /*8ff0*/  HMMA.16816.F32 R60, R188, R6.reuse, R60 ;  /* 0x00000006bc3c723c */ /* 0x080fe8000000183c */
[----:B------:R-:W-:Y:S02]  /*9000*/  FMUL.FTZ R48, R48, c[0x0][0x320] ;  /* 0x0000c80030307a20 */ /* 0x000fe40000410000 */
[----:B------:R-:W-:Y:S01]  /*9010*/  FMUL.FTZ R49, R49, c[0x0][0x320] ;  /* 0x0000c80031317a20 */ /* 0x000fe20000410000 */
[----:B------:R2:W2:Y:S01]  /*9020*/  MUFU.TANH R197, R46 ;  /* 0x0000002e00c57308 */ /* 0x0004a20000002400 */
[C---:B------:R-:W-:Y:S01]  /*9030*/  HMMA.16816.F32 R64, R172.reuse, R6, R64 ;  /* 0x00000006ac40723c */ /* 0x040fe20000001840 */
[----:B------:R-:W4:Y:S01]  /*9040*/  LDSM.16.M88.4 R4, [R213+0x2800] ;  /* 0x00280000d504783b */ /* 0x000f220000000200 */
[----:B------:R-:W-:Y:S04]  /*9050*/  DEPBAR.LE SB0, 0x0 ;  /* 0x000080000000791a */ /* 0x000fe80000000000 */
[----:B------:R-:W-:Y:S02]  /*9060*/  FMUL.FTZ R50, R50, c[0x0][0x320] ;  /* 0x0000c80032327a20 */ /* 0x000fe40000410000 */
[----:B------:R-:W-:Y:S01]  /*9070*/  FMUL.FTZ R51, R51, c[0x0][0x320] ;  /* 0x0000c80033337a20 */ /* 0x000fe20000410000 */
[----:B------:R-:W3:Y:S01]  /*9080*/  MUFU.TANH R21, R21 ;  /* 0x0000001500157308 */ /* 0x000ee20000002400 */
[----:B------:R-:W-:Y:S01]  /*9090*/  BAR.SYNC.DEFER_BLOCKING 0x0 ;  /* 0x0000000000007b1d */ /* 0x000fe20000010000 */
[-C--:B-1----:R-:W-:Y:S05]  /*90a0*/  HMMA.16816.F32 R68, R172, R8.reuse, R68 ;  /* 0x00000008ac44723c */ /* 0x082fea0000001844 */
[----:B------:R-:W-:Y:S02]  /*90b0*/  FMUL.FTZ R52, R52, c[0x0][0x320] ;  /* 0x0000c80034347a20 */ /* 0x000fe40000410000 */
[----:B------:R-:W-:Y:S01]  /*90c0*/  FMUL.FTZ R53, R53, c[0x0][0x320] ;  /* 0x0000c80035357a20 */ /* 0x000fe20000410000 */
[----:B------:R1:W1:Y:S01]  /*90d0*/  MUFU.TANH R193, R22 ;  /* 0x0000001600c17308 */ /* 0x0002620000002400 */
[C---:B------:R-:W-:Y:S01]  /*90e0*/  HMMA.16816.F32 R72, R188.reuse, R8, R72 ;  /* 0x00000008bc48723c */ /* 0x040fe20000001848 */
[----:B--2---:R-:W2:Y:S03]  /*90f0*/  LDL R46, [R1+0x18] ;  /* 0x00001800012e7983 */ /* 0x004ea60000100800 */
[----:B------:R-:W-:Y:S02]  /*9100*/  FMUL.FTZ R54, R54, c[0x0][0x320] ;  /* 0x0000c80036367a20 */ /* 0x000fe40000410000 */
[----:B------:R-:W-:Y:S02]  /*9110*/  FMUL.FTZ R55, R55, c[0x0][0x320] ;  /* 0x0000c80037377a20 */ /* 0x000fe40000410000 */
[-C--:B------:R-:W-:Y:S01]  /*9120*/  HMMA.16816.F32 R76, R188, R10.reuse, R76 ;  /* 0x0000000abc4c723c */ /* 0x080fe2000000184c */
[----:B------:R1:W1:Y:S03]  /*9130*/  MUFU.TANH R185, R23 ;  /* 0x0000001700b97308 */ /* 0x0002660000002400 */
[----:B------:R-:W-:Y:S02]  /*9140*/  FMUL.FTZ R56, R56, c[0x0][0x320] ;  /* 0x0000c80038387a20 */ /* 0x000fe40000410000 */
[----:B------:R-:W-:Y:S02]  /*9150*/  FMUL.FTZ R59, R59, c[0x0][0x320] ;  /* 0x0000c8003b3b7a20 */ /* 0x000fe40000410000 */
[C---:B------:R-:W-:Y:S01]  /*9160*/  HMMA.16816.F32 R80, R172.reuse, R10, R80 ;  /* 0x0000000aac50723c */ /* 0x040fe20000001850 */
[----:B------:R-:W2:Y:S02]  /*9170*/  LDL R10, [R1] ;  /* 0x00000000010a7983 */ /* 0x000ea40000100800 */
[----:B------:R1:W1:Y:S01]  /*9180*/  MUFU.TANH R207, R24 ;  /* 0x0000001800cf7308 */ /* 0x0002620000002400 */
[----:B------:R-:W-:Y:S02]  /*9190*/  FMUL.FTZ R60, R60, c[0x0][0x320] ;  /* 0x0000c8003c3c7a20 */ /* 0x000fe40000410000 */
[----:B------:R-:W-:Y:S02]  /*91a0*/  FMUL.FTZ R61, R61, c[0x0][0x320] ;  /* 0x0000c8003d3d7a20 */ /* 0x000fe40000410000 */
[-C--:B----4-:R-:W-:Y:S04]  /*91b0*/  HMMA.16816.F32 R84, R172, R4.reuse, R84 ;  /* 0x00000004ac54723c */ /* 0x090fe80000001854 */
[----:B------:R-:W-:Y:S01]  /*91c0*/  FMUL.FTZ R63, R63, c[0x0][0x320] ;  /* 0x0000c8003f3f7a20 */ /* 0x000fe20000410000 */
[----:B------:R4:W1:Y:S01]  /*91d0*/  MUFU.TANH R206, R25 ;  /* 0x0000001900ce7308 */ /* 0x0008620000002400 */
[----:B------:R-:W-:Y:S02]  /*91e0*/  FMUL.FTZ R64, R64, c[0x0][0x320] ;  /* 0x0000c80040407a20 */ /* 0x000fe40000410000 */
[C---:B------:R-:W-:Y:S04]  /*91f0*/  HMMA.16816.F32 R88, R188.reuse, R4, R88 ;  /* 0x00000004bc58723c */ /* 0x040fe80000001858 */
[----:B------:R-:W-:Y:S02]  /*9200*/  FMUL.FTZ R65, R65, c[0x0][0x320] ;  /* 0x0000c80041417a20 */ /* 0x000fe40000410000 */
[----:B------:R-:W-:Y:S01]  /*9210*/  FMUL.FTZ R66, R66, c[0x0][0x320] ;  /* 0x0000c80042427a20 */ /* 0x000fe20000410000 */
[----:B------:R4:W1:Y:S01]  /*9220*/  MUFU.TANH R235, R26 ;  /* 0x0000001a00eb7308 */ /* 0x0008620000002400 */
[-C--:B------:R-:W-:Y:S04]  /*9230*/  HMMA.16816.F32 R92, R188, R6.reuse, R92 ;  /* 0x00000006bc5c723c */ /* 0x080fe8000000185c */
[----:B------:R-:W-:Y:S04]  /*9240*/  @P0 IMAD.WIDE.U32 R4, R0, c[0x0][0x1e0], RZ ;  /* 0x0000780000040a25 */ /* 0x000fe800078e00ff */
[----:B------:R-:W-:Y:S01]  /*9250*/  HMMA.16816.F32 R96, R172, R6, R96 ;  /* 0x00000006ac60723c */ /* 0x000fe20000001860 */
[----:B------:R4:W1:Y:S01]  /*9260*/  MUFU.TANH R202, R28 ;  /* 0x0000001c00ca7308 */ /* 0x0008620000002400 */
[----:B------:R4:W4:Y:S02]  /*9270*/  LDL R6, [R1+0x1c] ;  /* 0x00001c0001067983 */ /* 0x0009240000100800 */
[----:B------:R-:W-:Y:S01]  /*9280*/  @P0 IADD3 R0, R5, R2, RZ ;  /* 0x0000000205000210 */ /* 0x000fe20007ffe0ff */
[----:B------:R-:W-:Y:S01]  /*9290*/  FMUL.FTZ R67, R67, c[0x0][0x320] ;  /* 0x0000c80043437a20 */ /* 0x000fe20000410000 */
[----:B------:R-:W-:Y:S01]  /*92a0*/  @P0 MOV R2, R242 ;  /* 0x000000f200020202 */ /* 0x000fe20000000f00 */
[----:B------:R-:W-:Y:S01]  /*92b0*/  FMUL.FTZ R68, R68, c[0x0][0x320] ;  /* 0x0000c80044447a20 */ /* 0x000fe20000410000 */
[----:B------:R-:W-:Y:S01]  /*92c0*/  @P0 SHF.L.U64.HI R7, R228, 0x5, R230 ;  /* 0x00000005e4070819 */ /* 0x000fe200000102e6 */
[----:B------:R-:W-:Y:S02]  /*92d0*/  @P0 IMAD R0, R0, 0x60, RZ ;  /* 0x0000006000000824 */ /* 0x000fe400078e02ff */
[----:B------:R1:W1:Y:S01]  /*92e0*/  MUFU.TANH R13, R32 ;  /* 0x00000020000d7308 */ /* 0x0002620000002400 */
[----:B------:R-:W-:Y:S02]  /*92f0*/  FMUL.FTZ R69, R69, c[0x0][0x320] ;  /* 0x0000c80045457a20 */ /* 0x000fe40000410000 */
[----:B------:R-:W-:Y:S02]  /*9300*/  FMUL.FTZ R70, R70, c[0x0][0x320] ;  /* 0x0000c80046467a20 */ /* 0x000fe40000410000 */
[----:B------:R-:W-:Y:S02]  /*9310*/  FMUL.FTZ R71, R71, c[0x0][0x320] ;  /* 0x0000c80047477a20 */ /* 0x000fe40000410000 */
[----:B------:R-:W-:Y:S02]  /*9320*/  FMUL.FTZ R72, R72, c[0x0][0x320] ;  /* 0x0000c80048487a20 */ /* 0x000fe40000410000 */
[----:B------:R-:W-:Y:S01]  /*9330*/  FMUL.FTZ R73, R73, c[0x0][0x320] ;  /* 0x0000c80049497a20 */ /* 0x000fe20000410000 */
[----:B------:R-:W1:Y:S01]  /*9340*/  MUFU.TANH R33, R33 ;  /* 0x0000002100217308 */ /* 0x000e620000002400 */
[----:B------:R-:W-:Y:S02]  /*9350*/  FMUL.FTZ R74, R74, c[0x0][0x320] ;  /* 0x0000c8004a4a7a20 */ /* 0x000fe40000410000 */
[----:B------:R-:W-:Y:S02]  /*9360*/  FMUL.FTZ R75, R75, c[0x0][0x320] ;  /* 0x0000c8004b4b7a20 */ /* 0x000fe40000410000 */
[----:B------:R-:W-:Y:S02]  /*9370*/  FMUL.FTZ R76, R76, c[0x0][0x320] ;  /* 0x0000c8004c4c7a20 */ /* 0x000fe40000410000 */
[----:B------:R-:W-:Y:S02]  /*9380*/  FMUL.FTZ R77, R77, c[0x0][0x320] ;  /* 0x0000c8004d4d7a20 */ /* 0x000fe40000410000 */
[----:B------:R-:W-:Y:S01]  /*9390*/  FMUL.FTZ R78, R78, c[0x0][0x320] ;  /* 0x0000c8004e4e7a20 */ /* 0x000fe20000410000 */
[----:B------:R1:W1:Y:S01]  /*93a0*/  MUFU.TANH R183, R34 ;  /* 0x0000002200b77308 */ /* 0x0002620000002400 */
        /* <DEDUP_REMOVED lines=31> */
[----:B------:R-:W-:Y:S01]  /*95a0*/  FMUL.FTZ R47, R47, c[0x0][0x320] ;  /* 0x0000c8002f2f7a20 */ /* 0x000fe20000410000 */
[----:B---3--:R-:W-:Y:S01]  /*95b0*/  @P0 MOV R3, R15 ;  /* 0x0000000f00030202 */ /* 0x008fe20000000f00 */
[----:B------:R-:W-:Y:S02]  /*95c0*/  FMUL.FTZ R57, R57, c[0x0][0x320] ;  /* 0x0000c80039397a20 */ /* 0x000fe40000410000 */
[----:B------:R-:W-:Y:S02]  /*95d0*/  FMUL.FTZ R58, R58, c[0x0][0x320] ;  /* 0x0000c8003a3a7a20 */ /* 0x000fe40000410000 */
[----:B------:R-:W-:Y:S01]  /*95e0*/  @P0 IMAD.WIDE.U32 R2, R4, 0x60, R2 ;  /* 0x0000006004020825 */ /* 0x000fe200078e0002 */
[----:B------:R3:W1:Y:S03]  /*95f0*/  MUFU.TANH R35, R39 ;  /* 0x0000002700237308 */ /* 0x0006660000002400 */
[----:B------:R-:W-:Y:S01]  /*9600*/  FMUL.FTZ R62, R62, c[0x0][0x320] ;  /* 0x0000c8003e3e7a20 */ /* 0x000fe20000410000 */
[----:B------:R-:W-:Y:S01]  /*9610*/  @P0 LEA R4, P1, R2, c[0x0][0x1c8], 0x1 ;  /* 0x0000720002040a11 */ /* 0x000fe200078208ff */
[----:B------:R-:W-:Y:S01]  /*9620*/  FMUL.FTZ R90, R90, c[0x0][0x320] ;  /* 0x0000c8005a5a7a20 */ /* 0x000fe20000410000 */
[----:B------:R-:W-:Y:S01]  /*9630*/  @P0 IADD3 R3, R3, R0, RZ ;  /* 0x0000000003030210 */ /* 0x000fe20007ffe0ff */
[----:B------:R-:W-:Y:S01]  /*9640*/  FMUL.FTZ R94, R94, c[0x0][0x320] ;  /* 0x0000c8005e5e7a20 */ /* 0x000fe20000410000 */
[----:B------:R-:W-:Y:S01]  /*9650*/  @P0 SHF.L.U32 R0, R228, 0x5, RZ ;  /* 0x00000005e4000819 */ /* 0x000fe200000006ff */
[----:B------:R-:W-:Y:S01]  /*9660*/  FMUL.FTZ R95, R95, c[0x0][0x320] ;  /* 0x0000c8005f5f7a20 */ /* 0x000fe20000410000 */
[----:B------:R3:W1:Y:S01]  /*9670*/  MUFU.TANH R194, R40 ;  /* 0x0000002800c27308 */ /* 0x0006620000002400 */
[----:B------:R-:W-:Y:S02]  /*9680*/  @P0 LEA.HI.X R5, R2, c[0x0][0x1cc], R3, 0x1, P1 ;  /* 0x0000730002050a11 */ /* 0x000fe400008f0c03 */
[-C--:B------:R-:W-:Y:S03]  /*9690*/  @P0 IADD3 R2, P1, R4, R0.reuse, RZ ;  /* 0x0000000004020210 */ /* 0x080fe60007f3e0ff */
[----:B------:R-:W-:Y:S01]  /*96a0*/  @!PT LDS RZ, [RZ] ;  /* 0x00000000fffff984 */ /* 0x000fe20000000800 */
[----:B------:R-:W-:Y:S01]  /*96b0*/  @!PT LDS RZ, [RZ] ;  /* 0x00000000fffff984 */ /* 0x000fe20000000800 */
[----:B------:R-:W-:Y:S01]  /*96c0*/  @!PT LDS RZ, [RZ] ;  /* 0x00000000fffff984 */ /* 0x000fe20000000800 */
[----:B------:R1:W-:Y:S01]  /*96d0*/  @P0 LDGSTS.E.BYPASS.LTC128B.128 [R227+0x3100], [R4.64], !P6 ;  /* 0x0310000004e30fae */ /* 0x0003e2000f101d4c */
[-C--:B------:R-:W-:Y:S02]  /*96e0*/  @P0 IADD3.X R3, R5, R7.reuse, RZ, P1, !PT ;  /* 0x0000000705030210 */ /* 0x080fe40000ffe4ff */
[-C--:B------:R-:W-:Y:S01]  /*96f0*/  @P0 IADD3 R8, P2, R2, R0.reuse, RZ ;  /* 0x0000000002080210 */ /* 0x080fe20007f5e0ff */
[----:B------:R3:W2:Y:S03]  /*9700*/  MUFU.TANH R192, R41 ;  /* 0x0000002900c07308 */ /* 0x0006a60000002400 */
[-C--:B------:R-:W-:Y:S01]  /*9710*/  @P0 IADD3.X R9, R3, R7.reuse, RZ, P2, !PT ;  /* 0x0000000703090210 */ /* 0x080fe200017fe4ff */
[----:B------:R3:W-:Y:S06]  /*9720*/  @P0 LDGSTS.E.BYPASS.LTC128B.128 [R227+0x3900], [R2.64], !P6 ;  /* 0x0390000002e30fae */ /* 0x0007ec000f101d4c */
[----:B------:R2:W2:Y:S02]  /*9730*/  MUFU.TANH R200, R42 ;  /* 0x0000002a00c87308 */ /* 0x0004a40000002400 */
[----:B------:R3:W-:Y:S08]  /*9740*/  @P0 LDGSTS.E.BYPASS.LTC128B.128 [R227+0x4100], [R8.64], !P6 ;  /* 0x0410000008e30fae */ /* 0x0007f0000f101d4c */
[----:B------:R2:W2:Y:S01]  /*9750*/  MUFU.TANH R199, R43 ;  /* 0x0000002b00c77308 */ /* 0x0004a20000002400 */
[-C--:B-1----:R-:W-:Y:S04]  /*9760*/  @P0 IADD3 R4, P1, R8, R0.reuse, RZ ;  /* 0x0000000008040210 */ /* 0x082fe80007f3e0ff */
[-C--:B------:R-:W-:Y:S05]  /*9770*/  @P0 IADD3.X R5, R9, R7.reuse, RZ, P1, !PT ;  /* 0x0000000709050210 */ /* 0x080fea0000ffe4ff */
[----:B------:R1:W1:Y:S01]  /*9780*/  MUFU.TANH R184, R44 ;  /* 0x0000002c00b87308 */ /* 0x0002620000002400 */
[-C--:B---3--:R-:W-:Y:S01]  /*9790*/  @P0 IADD3 R2, P2, R4, R0.reuse, RZ ;  /* 0x0000000004020210 */ /* 0x088fe20007f5e0ff */
[----:B------:R3:W-:Y:S03]  /*97a0*/  @P0 LDGSTS.E.BYPASS.LTC128B.128 [R227+0x4900], [R4.64], !P6 ;  /* 0x0490000004e30fae */ /* 0x0007e6000f101d4c */
[-C--:B------:R-:W-:Y:S02]  /*97b0*/  @P0 IADD3.X R3, R5, R7.reuse, RZ, P2, !PT ;  /* 0x0000000705030210 */ /* 0x080fe400017fe4ff */
[----:B------:R-:W-:Y:S03]  /*97c0*/  @P0 IADD3 R8, P1, R2, R0, RZ ;  /* 0x0000000002080210 */ /* 0x000fe60007f3e0ff */
[----:B------:R1:W1:Y:S01]  /*97d0*/  MUFU.TANH R170, R45 ;  /* 0x0000002d00aa7308 */ /* 0x0002620000002400 */
[----:B------:R1:W-:Y:S01]  /*97e0*/  @P0 LDGSTS.E.BYPASS.LTC128B.128 [R227+0x5100], [R2.64], !P6 ;  /* 0x0510000002e30fae */ /* 0x0003e2000f101d4c */
[----:B------:R-:W-:Y:S01]  /*97f0*/  IMAD R0, R225, -0x60, RZ ;  /* 0xffffffa0e1007824 */ /* 0x000fe200078e02ff */
[----:B------:R-:W-:Y:S06]  /*9800*/  @P0 IADD3.X R9, R3, R7, RZ, P1, !PT ;  /* 0x0000000703090210 */ /* 0x000fec0000ffe4ff */
[----:B------:R2:W-:Y:S01]  /*9810*/  @P0 LDGSTS.E.BYPASS.LTC128B.128 [R227+0x5900], [R8.64], !P6 ;  /* 0x0590000008e30fae */ /* 0x0005e2000f101d4c */
[----:B------:R1:W1:Y:S01]  /*9820*/  MUFU.TANH R196, R47 ;  /* 0x0000002f00c47308 */ /* 0x0002620000002400 */
[----:B------:R-:W-:Y:S06]  /*9830*/  PLOP3.LUT P0, PT, PT, PT, UP1, 0x40, 0x0 ;  /* 0x000000000000781c */ /* 0x000fec0003f0e818 */
[----:B------:R-:W0:Y:S03]  /*9840*/  LDGDEPBAR ;  /* 0x00000000000079af */ /* 0x000e260000000000 */
[----:B------:R-:W1:Y:S10]  /*9850*/  MUFU.TANH R49, R49 ;  /* 0x0000003100317308 */ /* 0x000e740000002400 */
[----:B------:R-:W1:Y:S10]  /*9860*/  MUFU.TANH R50, R50 ;  /* 0x0000003200327308 */ /* 0x000e740000002400 */
[----:B------:R-:W1:Y:S10]  /*9870*/  MUFU.TANH R51, R51 ;  /* 0x0000003300337308 */ /* 0x000e740000002400 */
[----:B------:R-:W1:Y:S10]  /*9880*/  MUFU.TANH R52, R52 ;  /* 0x0000003400347308 */ /* 0x000e740000002400 */
[----:B------:R-:W1:Y:S10]  /*9890*/  MUFU.TANH R53, R53 ;  /* 0x0000003500357308 */ /* 0x000e740000002400 */
[----:B------:R-:W1:Y:S10]  /*98a0*/  MUFU.TANH R54, R54 ;  /* 0x0000003600367308 */ /* 0x000e740000002400 */
[----:B------:R-:W1:Y:S10]  /*98b0*/  MUFU.TANH R55, R55 ;  /* 0x0000003700377308 */ /* 0x000e740000002400 */
[----:B------:R1:W1:Y:S10]  /*98c0*/  MUFU.TANH R168, R56 ;  /* 0x0000003800a87308 */ /* 0x0002740000002400 */
[----:B------:R1:W1:Y:S01]  /*98d0*/  MUFU.TANH R56, R57 ;  /* 0x0000003900387308 */ /* 0x0002620000002400 */
[----:B--2---:R-:W-:Y:S04]  /*98e0*/  IADD3 R9, -R46, 0x1, R0 ;  /* 0x000000012e097810 */ /* 0x004fe80007ffe100 */
[----:B---3--:R-:W-:Y:S05]  /*98f0*/  IADD3 R5, R9, c[0x0][0x1d0], RZ ;  /* 0x0000740009057a10 */ /* 0x008fea0007ffe0ff */
[----:B------:R2:W3:Y:S01]  /*9900*/  MUFU.TANH R181, R58 ;  /* 0x0000003a00b57308 */ /* 0x0004e20000002400 */
[----:B------:R-:W-:Y:S04]  /*9910*/  IADD3 R5, R5, -c[0x0][0x168], RZ ;  /* 0x80005a0005057a10 */ /* 0x000fe80007ffe0ff */
[C---:B------:R-:W-:Y:S02]  /*9920*/  IADD3 R7, R5.reuse, c[0x0][0x328], RZ ;  /* 0x0000ca0005077a10 */ /* 0x040fe40007ffe0ff */
[----:B------:R-:W-:Y:S03]  /*9930*/  IADD3 R8, R5, UR11, RZ ;  /* 0x0000000b05087c10 */ /* 0x000fe6000fffe0ff */
[----:B------:R2:W1:Y:S10]  /*9940*/  MUFU.TANH R180, R59 ;  /* 0x0000003b00b47308 */ /* 0x0004740000002400 */
[----:B------:R-:W1:Y:S10]  /*9950*/  MUFU.TANH R60, R60 ;  /* 0x0000003c003c7308 */ /* 0x000e740000002400 */
[----:B------:R-:W1:Y:S10]  /*9960*/  MUFU.TANH R61, R61 ;  /* 0x0000003d003d7308 */ /* 0x000e740000002400 */
[----:B------:R2:W1:Y:S01]  /*9970*/  MUFU.TANH R179, R62 ;  /* 0x0000003e00b37308 */ /* 0x0004620000002400 */
[----:B----4-:R-:W-:Y:S05]  /*9980*/  @P3 MOV R6, R10 ;  /* 0x0000000a00063202 */ /* 0x010fea0000000f00 */
[----:B------:R-:W1:Y:S04]  /*9990*/  SHFL.IDX PT, R4, R6, RZ, 0x1c1f ;  /* 0x001c1fff06047589 */ /* 0x000e6800000e0000 */
[----:B------:R2:W4:Y:S10]  /*99a0*/  MUFU.TANH R178, R63 ;  /* 0x0000003f00b27308 */ /* 0x0005340000002400 */
[----:B------:R-:W2:Y:S10]  /*99b0*/  MUFU.TANH R64, R64 ;  /* 0x0000004000407308 */ /* 0x000eb40000002400 */
[----:B------:R-:W2:Y:S01]  /*99c0*/  MUFU.TANH R65, R65 ;  /* 0x0000004100417308 */ /* 0x000ea20000002400 */
[----:B-1----:R-:W-:Y:S02]  /*99d0*/  IADD3 R3, R7, R4, RZ ;  /* 0x0000000407037210 */ /* 0x002fe40007ffe0ff */
[----:B------:R-:W-:Y:S07]  /*99e0*/  IADD3 R2, R4, R8, RZ ;  /* 0x0000000804027210 */ /* 0x000fee0007ffe0ff */
[----:B------:R-:W1:Y:S10]  /*99f0*/  MUFU.TANH R66, R66 ;  /* 0x0000004200427308 */ /* 0x000e740000002400 */
        /* <DEDUP_REMOVED lines=27> */
[----:B------:R1:W1:Y:S10]  /*9bb0*/  MUFU.TANH R63, R94 ;  /* 0x0000005e003f7308 */ /* 0x0002740000002400 */
[----:B------:R1:W1:Y:S10]  /*9bc0*/  MUFU.TANH R59, R95 ;  /* 0x0000005f003b7308 */ /* 0x0002740000002400 */
[----:B------:R-:W1:Y:S10]  /*9bd0*/  MUFU.TANH R30, R30 ;  /* 0x0000001e001e7308 */ /* 0x000e740000002400 */
[----:B------:R-:W1:Y:S10]  /*9be0*/  MUFU.TANH R27, R27 ;  /* 0x0000001b001b7308 */ /* 0x000e740000002400 */
[----:B------:R-:W1:Y:S10]  /*9bf0*/  MUFU.TANH R31, R31 ;  /* 0x0000001f001f7308 */ /* 0x000e740000002400 */
[----:B------:R-:W1:Y:S01]  /*9c00*/  MUFU.TANH R29, R29 ;  /* 0x0000001d001d7308 */ /* 0x000e620000002400 */
[----:B------:R-:W-:-:S05]  /*9c10*/  @P0 BRA `(.L_x_165) ;  /* 0x0000019000000947 */ /* 0x000fca0003800000 */
[----:B--234-:R-:W-:Y:S01]  /*9c20*/  IADD3 R4, R4, c[0x0][0x1d0], RZ ;  /* 0x0000740004047a10 */ /* 0x01cfe20007ffe0ff */
[----:B------:R-:W-:Y:S03]  /*9c30*/  BSSY B0, `(.L_x_166) ;  /* 0x0000012000007945 */ /* 0x000fe60003800000 */
[----:B------:R-:W-:Y:S04]  /*9c40*/  IADD3 R4, R4, -c[0x0][0x168], RZ ;  /* 0x80005a0004047a10 */ /* 0x000fe80007ffe0ff */
[----:B------:R-:W-:Y:S11]  /*9c50*/  ISETP.GT.AND P0, PT, R4, -0x1, PT ;  /* 0xffffffff0400780c */ /* 0x000ff60003f04270 */
[----:B------:R-:W-:Y:S02]  /*9c60*/  @!UPT UIADD3 URZ, URZ, URZ, URZ ;  /* 0x0000003f3f3ff290 */ /* 0x000fe4000fffe03f */
[----:B------:R-:W-:-:S05]  /*9c70*/  @P0 BRA `(.L_x_167) ;  /* 0x0000008000000947 */ /* 0x000fca0003800000 */
[----:B------:R-:W-:Y:S01]  /*9c80*/  LOP3.LUT R4, RZ, R4, RZ, 0x33, !PT ;  /* 0x00000004ff047212 */ /* 0x000fe200078e33ff */
[----:B------:R-:W-:Y:S05]  /*9c90*/  IMAD.MOV.U32 R10, RZ, RZ, c[0x0][0x32c] ;  /* 0x0000cb00ff0a7624 */ /* 0x000fea00078e00ff */
[----:B------:R-:W-:Y:S11]  /*9ca0*/  ISETP.NE.AND P0, PT, R10, 0x1, PT ;  /* 0x000000010a00780c */ /* 0x000ff60003f05270 */
[----:B------:R-:W-:Y:S02]  /*9cb0*/  @!UPT UIADD3 URZ, URZ, URZ, URZ ;  /* 0x0000003f3f3ff290 */ /* 0x000fe4000fffe03f */
[----:B------:R-:W-:Y:S05]  /*9cc0*/  @P0 IMAD.HI.U32 R10, R4, c[0x0][0x330], RZ ;  /* 0x0000cc00040a0a27 */ /* 0x000fea00078e00ff */
[----:B------:R-:W-:Y:S04]  /*9cd0*/  @P0 SHF.R.U32.HI R4, RZ, c[0x0][0x334], R10 ;  /* 0x0000cd00ff040a19 */ /* 0x000fe8000001160a */
[----:B------:R-:W-:Y:S01]  /*9ce0*/  LOP3.LUT R4, RZ, R4, RZ, 0x33, !PT ;  /* 0x00000004ff047212 */ /* 0x000fe200078e33ff */
[----:B------:R-:W-:-:S05]  /*9cf0*/  BRA `(.L_x_168) ;  /* 0x0000005000007947 */ /* 0x000fca0003800000 */
.L_x_167:
[----:B------:R-:W-:Y:S04]  /*9d00*/  MOV R10, c[0x0][0x32c] ;  /* 0x0000cb00000a7a02 */ /* 0x000fe80000000f00 */
[----:B------:R-:W-:Y:S11]  /*9d10*/  ISETP.NE.AND P0, PT, R10, 0x1, PT ;  /* 0x000000010a00780c */ /* 0x000ff60003f05270 */
[----:B------:R-:W-:Y:S02]  /*9d20*/  @!UPT UIADD3 URZ, URZ, URZ, URZ ;  /* 0x0000003f3f3ff290 */ /* 0x000fe4000fffe03f */
[----:B------:R-:W-:Y:S05]  /*9d30*/  @P0 IMAD.HI.U32 R10, R4, c[0x0][0x330], RZ ;  /* 0x0000cc00040a0a27 */ /* 0x000fea00078e00ff */
[----:B------:R-:W-:Y:S02]  /*9d40*/  @P0 SHF.R.U32.HI R4, RZ, c[0x0][0x334], R10 ;  /* 0x0000cd00ff040a19 */ /* 0x000fe4000001160a */
.L_x_168:
[----:B------:R-:W-:Y:S05]  /*9d50*/  BSYNC B0 ;  /* 0x0000000000007941 */ /* 0x000fea0003800000 */
.L_x_166:
[----:B------:R-:W-:Y:S04]  /*9d60*/  IMAD.IADD R10, R0, 0x1, -R46 ;  /* 0x00000001000a7824 */ /* 0x000fe800078e0a2e */
[----:B------:R-:W-:Y:S05]  /*9d70*/  IMAD R4, R4, c[0x0][0x32c], R10 ;  /* 0x0000cb0004047a24 */ /* 0x000fea00078e020a */
[----:B------:R-:W-:Y:S02]  /*9d80*/  IADD3 R10, R4, c[0x0][0x32c], RZ ;  /* 0x0000cb00040a7a10 */ /* 0x000fe40007ffe0ff */
[----:B------:R-:W-:Y:S02]  /*9d90*/  IMNMX R2, R2, R4, !PT ;  /* 0x0000000402027217 */ /* 0x000fe40007800200 */
[----:B------:R-:W-:Y:S02]  /*9da0*/  IMNMX R3, R3, R10, PT ;  /* 0x0000000a03037217 */ /* 0x000fe40003800200 */
.L_x_165:
[C---:B--234-:R-:W-:Y:S02]  /*9db0*/  ISETP.GE.AND P0, PT, R0.reuse, 0x9, PT ;  /* 0x000000090000780c */ /* 0x05cfe40003f06270 */
[----:B------:R-:W-:Y:S02]  /*9dc0*/  ISETP.GE.AND P1, PT, R0, 0x2, PT ;  /* 0x000000020000780c */ /* 0x000fe40003f26270 */
[----:B------:R-:W-:Y:S02]  /*9dd0*/  P2R R25, PR, RZ, 0x1 ;  /* 0x00000001ff197803 */ /* 0x000fe40000000000 */
[C---:B------:R-:W-:Y:S02]  /*9de0*/  ISETP.GT.AND P0, PT, R2.reuse, 0x8, !P0 ;  /* 0x000000080200780c */ /* 0x040fe40004704270 */
[----:B------:R-:W-:Y:S02]  /*9df0*/  P2R R26, PR, RZ, 0x2 ;  /* 0x00000002ff1a7803 */ /* 0x000fe40000000000 */
[----:B------:R-:W-:Y:S02]  /*9e00*/  ISETP.GT.AND P1, PT, R2, 0x1, !P1 ;  /* 0x000000010200780c */ /* 0x000fe40004f24270 */
[C---:B------:R-:W-:Y:S02]  /*9e10*/  ISETP.GE.AND P2, PT, R0.reuse, 0x11, PT ;  /* 0x000000110000780c */ /* 0x040fe40003f46270 */
[C---:B------:R-:W-:Y:S02]  /*9e20*/  ISETP.LT.OR P0, PT, R3.reuse, 0x9, P0 ;  /* 0x000000090300780c */ /* 0x040fe40000701670 */
[C---:B------:R-:W-:Y:S02]  /*9e30*/  ISETP.LT.OR P1, PT, R3.reuse, 0x2, P1 ;  /* 0x000000020300780c */ /* 0x040fe40000f21670 */
[----:B------:R-:W-:Y:S02]  /*9e40*/  ISETP.GE.AND P3, PT, R0, 0xa, PT ;  /* 0x0000000a0000780c */ /* 0x000fe40003f66270 */
[----:B------:R-:W-:Y:S02]  /*9e50*/  FSEL R36, R16, -INF , !P0 ;  /* 0xff80000010247808 */ /* 0x000fe40004000000 */
[----:B------:R-:W-:Y:S02]  /*9e60*/  ISETP.GT.AND P0, PT, R2, 0x10, !P2 ;  /* 0x000000100200780c */ /* 0x000fe40005704270 */
[----:B------:R-:W-:Y:S02]  /*9e70*/  FSEL R32, R176, -INF , !P1 ;  /* 0xff800000b0207808 */ /* 0x000fe40004800000 */
[----:B------:R-:W-:Y:S02]  /*9e80*/  ISETP.GT.AND P1, PT, R2, 0x9, !P3 ;  /* 0x000000090200780c */ /* 0x000fe40005f24270 */
[----:B------:R-:W-:Y:S02]  /*9e90*/  P2R R23, PR, RZ, 0x4 ;  /* 0x00000004ff177803 */ /* 0x000fe40000000000 */
[C---:B------:R-:W-:Y:S02]  /*9ea0*/  ISETP.LT.OR P0, PT, R3.reuse, 0x11, P0 ;  /* 0x000000110300780c */ /* 0x040fe40000701670 */
[----:B------:R-:W-:Y:S02]  /*9eb0*/  ISETP.GE.AND P2, PT, R0, 0x12, PT ;  /* 0x000000120000780c */ /* 0x000fe40003f46270 */
[----:B------:R-:W-:Y:S02]  /*9ec0*/  ISETP.LT.OR P1, PT, R3, 0xa, P1 ;  /* 0x0000000a0300780c */ /* 0x000fe40000f21670 */
[----:B------:R-:W-:Y:S02]  /*9ed0*/  FSEL R40, R20, -INF , !P0 ;  /* 0xff80000014287808 */ /* 0x000fe40004000000 */
[----:B------:R-:W-:Y:S02]  /*9ee0*/  ISETP.GT.AND P0, PT, R2, 0x11, !P2 ;  /* 0x000000110200780c */ /* 0x000fe40005704270 */
[----:B------:R-:W-:Y:S02]  /*9ef0*/  FSEL R38, R17, -INF , !P1 ;  /* 0xff80000011267808 */ /* 0x000fe40004800000 */
[----:B------:R-:W-:Y:S02]  /*9f00*/  ISETP.LT.OR P0, PT, R3, 0x12, P0 ;  /* 0x000000120300780c */ /* 0x000fe40000701670 */
[----:B------:R-:W-:Y:S02]  /*9f10*/  ISETP.GE.AND P1, PT, R0, 0x19, PT ;  /* 0x000000190000780c */ /* 0x000fe40003f26270 */
[----:B------:R-:W-:Y:S02]  /*9f20*/  FSEL R42, R21, -INF , !P0 ;  /* 0xff800000152a7808 */ /* 0x000fe40004000000 */
[----:B------:R-:W-:Y:S02]  /*9f30*/  ISETP.GT.AND P0, PT, R2, 0x18, !P1 ;  /* 0x000000180200780c */ /* 0x000fe40004f04270 */
[----:B------:R-:W-:Y:S02]  /*9f40*/  P2R R21, PR, RZ, 0x2 ;  /* 0x00000002ff157803 */ /* 0x000fe40000000000 */
        /* <DEDUP_REMOVED lines=10> */
[C---:B------:R-:W-:Y:S02]  /*9ff0*/  ISETP.LT.OR P0, PT, R3.reuse, 0x21, P0 ;  /* 0x000000210300780c */ /* 0x040fe40000701670 */
[----:B------:R-:W-:Y:S02]  /*a000*/  ISETP.GE.AND P1, PT, R0, 0x22, PT ;  /* 0x000000220000780c */ /* 0x000fe40003f26270 */
[----:B------:R-:W-:Y:S02]  /*a010*/  FSEL R57, R12, -INF , !P0 ;  /* 0xff8000000c397808 */ /* 0x000fe40004000000 */
[----:B------:R-:W-:Y:S02]  /*a020*/  ISETP.GT.AND P0, PT, R2, 0x21, !P1 ;  /* 0x000000210200780c */ /* 0x000fe40004f04270 */
[----:B------:R-:W-:Y:S02]  /*a030*/  P2R R18, PR, RZ, 0x2 ;  /* 0x00000002ff127803 */ /* 0x000fe40000000000 */
[----:B------:R-:W-:Y:S02]  /*a040*/  ISETP.LT.OR P0, PT, R3, 0x22, P0 ;  /* 0x000000220300780c */ /* 0x000fe40000701670 */
[----:B------:R-:W-:Y:S02]  /*a050*/  ISETP.GE.AND P1, PT, R0, 0x29, PT ;  /* 0x000000290000780c */ /* 0x000fe40003f26270 */
[----:B-1----:R-:W-:Y:S02]  /*a060*/  FSEL R90, R37, -INF , !P0 ;  /* 0xff800000255a7808 */ /* 0x002fe40004000000 */
        /* <DEDUP_REMOVED lines=26> */
[----:B------:R-:W-:Y:S02]  /*a210*/  ISETP.GE.AND P4, PT, R0, 0x41, PT ;  /* 0x000000410000780c */ /* 0x000fe40003f86270 */
[----:B------:R-:W-:Y:S02]  /*a220*/  ISETP.LT.OR P0, PT, R3, 0x3a, P0 ;  /* 0x0000003a0300780c */ /* 0x000fe40000701670 */
[----:B------:R-:W-:Y:S02]  /*a230*/  P2R R24, PR, RZ, 0x8 ;  /* 0x00000008ff187803 */ /* 0x000fe40000000000 */
[----:B------:R-:W-:Y:S02]  /*a240*/  FSEL R198, R65, -INF , !P0 ;  /* 0xff80000041c67808 */ /* 0x000fe40004000000 */
[----:B------:R-:W-:Y:S02]  /*a250*/  ISETP.GT.AND P0, PT, R2, 0x40, !P4 ;  /* 0x000000400200780c */ /* 0x000fe40006704270 */
[----:B------:R-:W-:Y:S02]  /*a260*/  ISETP.GE.AND P3, PT, R0, 0x42, PT ;  /* 0x000000420000780c */ /* 0x000fe40003f66270 */
[C---:B------:R-:W-:Y:S02]  /*a270*/  ISETP.LT.OR P0, PT, R3.reuse, 0x41, P0 ;  /* 0x000000410300780c */ /* 0x040fe40000701670 */
[----:B------:R-:W-:Y:S02]  /*a280*/  P2R R22, PR, RZ, 0x4 ;  /* 0x00000004ff167803 */ /* 0x000fe40000000000 */
        /* <DEDUP_REMOVED lines=17> */
[C---:B------:R-:W-:Y:S02]  /*a3a0*/  ISETP.GE.AND P1, PT, R0.reuse, 0x52, PT ;  /* 0x000000520000780c */ /* 0x040fe40003f26270 */
        /* <DEDUP_REMOVED lines=8> */
[----:B------:R-:W-:Y:S04]  /*a430*/  ISETP.GT.AND P0, PT, R2, 0x58, !P5 ;  /* 0x000000580200780c */ /* 0x000fe80006f04270 */
[C---:B------:R-:W-:Y:S04]  /*a440*/  ISETP.LT.OR P0, PT, R3.reuse, 0x59, P0 ;  /* 0x000000590300780c */ /* 0x040fe80000701670 */
[----:B------:R-:W-:Y:S02]  /*a450*/  FSEL R252, R30, -INF , !P0 ;  /* 0xff8000001efc7808 */ /* 0x000fe40004000000 */
[----:B------:R-:W-:Y:S04]  /*a460*/  ISETP.GT.AND P0, PT, R2, RZ, !P1 ;  /* 0x000000ff0200720c */ /* 0x000fe80004f04270 */
[C---:B------:R-:W-:Y:S04]  /*a470*/  ISETP.LT.OR P0, PT, R3.reuse, 0x1, P0 ;  /* 0x000000010300780c */ /* 0x040fe80000701670 */
[----:B------:R-:W-:Y:S02]  /*a480*/  FSEL R30, R226, -INF , !P0 ;  /* 0xff800000e21e7808 */ /* 0x000fe40004000000 */
[----:B------:R-:W-:Y:S04]  /*a490*/  ISETP.GE.AND P0, PT, R0, 0x5a, PT ;  /* 0x0000005a0000780c */ /* 0x000fe80003f06270 */
[----:B------:R-:W-:Y:S02]  /*a4a0*/  P2R R4, PR, RZ, 0x1 ;  /* 0x00000001ff047803 */ /* 0x000fe40000000000 */
[----:B------:R-:W-:Y:S04]  /*a4b0*/  ISETP.GT.AND P0, PT, R2, 0x59, !P0 ;  /* 0x000000590200780c */ /* 0x000fe80004704270 */
[----:B------:R-:W-:Y:S02]  /*a4c0*/  ISETP.LT.OR P0, PT, R3, 0x5a, P0 ;  /* 0x0000005a0300780c */ /* 0x000fe40000701670 */
[----:B------:R-:W1:Y:S02]  /*a4d0*/  SHFL.IDX PT, R3, R6, 0x1, 0x1c1f ;  /* 0x003c1f0006037f89 */ /* 0x000e6400000e0000 */
[----:B------:R-:W-:Y:S02]  /*a4e0*/  FSEL R84, R27, -INF , !P0 ;  /* 0xff8000001b547808 */ /* 0x000fe40004000000 */
[----:B------:R-:W-:Y:S01]  /*a4f0*/  PLOP3.LUT P0, PT, PT, PT, UP1, 0x40, 0x0 ;  /* 0x000000000000781c */ /* 0x000fe20003f0e818 */
[--C-:B-1----:R-:W-:Y:S02]  /*a500*/  IMAD.IADD R2, R7, 0x1, R3.reuse ;  /* 0x0000000107027824 */ /* 0x102fe400078e0203 */
[----:B------:R-:W-:Y:S10]  /*a510*/  IMAD.IADD R0, R8, 0x1, R3 ;  /* 0x0000000108007824 */ /* 0x000ff400078e0203 */
[----:B------:R-:W-:-:S05]  /*a520*/  @P0 BRA `(.L_x_169) ;  /* 0x000001b000000947 */ /* 0x000fca0003800000 */
[----:B------:R-:W-:Y:S01]  /*a530*/  IADD3 R0, R3, c[0x0][0x1d0], RZ ;  /* 0x0000740003007a10 */ /* 0x000fe20007ffe0ff */
        /* <DEDUP_REMOVED lines=13> */
.L_x_171:
[----:B------:R-:W-:Y:S04]  /*a610*/  MOV R2, c[0x0][0x32c] ;  /* 0x0000cb0000027a02 */ /* 0x000fe80000000f00 */
[----:B------:R-:W-:Y:S11]  /*a620*/  ISETP.NE.AND P0, PT, R2, 0x1, PT ;  /* 0x000000010200780c */ /* 0x000ff60003f05270 */
[----:B------:R-:W-:Y:S02]  /*a630*/  @!UPT UIADD3 URZ, URZ, URZ, URZ ;  /* 0x0000003f3f3ff290 */ /* 0x000fe4000fffe03f */
[----:B------:R-:W-:Y:S05]  /*a640*/  @P0 IMAD.HI.U32 R2, R0, c[0x0][0x330], RZ ;  /* 0x0000cc0000020a27 */ /* 0x000fea00078e00ff */
[----:B------:R-:W-:Y:S02]  /*a650*/  @P0 SHF.R.U32.HI R0, RZ, c[0x0][0x334], R2 ;  /* 0x0000cd00ff000a19 */ /* 0x000fe40000011602 */
.L_x_172:
[----:B------:R-:W-:Y:S05]  /*a660*/  BSYNC B0 ;  /* 0x0000000000007941 */ /* 0x000fea0003800000 */
.L_x_170:
[----:B------:R-:W-:Y:S02]  /*a670*/  IADD3 R2, R9, -0x1, RZ ;  /* 0xffffffff09027810 */ /* 0x000fe40007ffe0ff */
[C-C-:B------:R-:W-:Y:S02]  /*a680*/  IADD3 R27, R3.reuse, UR11, R5.reuse ;  /* 0x0000000b031b7c10 */ /* 0x140fe4000fffe005 */
[----:B------:R-:W-:Y:S01]  /*a690*/  IADD3 R3, R3, c[0x0][0x328], R5 ;  /* 0x0000ca0003037a10 */ /* 0x000fe20007ffe005 */
[----:B------:R-:W-:Y:S05]  /*a6a0*/  IMAD R0, R0, c[0x0][0x32c], R2 ;  /* 0x0000cb0000007a24 */ /* 0x000fea00078e0202 */
[----:B------:R-:W-:Y:S02]  /*a6b0*/  IADD3 R2, R0, c[0x0][0x32c], RZ ;  /* 0x0000cb0000027a10 */ /* 0x000fe40007ffe0ff */
[----:B------:R-:W-:Y:S02]  /*a6c0*/  IMNMX R0, R27, R0, !PT ;  /* 0x000000001b007217 */ /* 0x000fe40007800200 */
[----:B------:R-:W-:Y:S02]  /*a6d0*/  IMNMX R2, R3, R2, PT ;  /* 0x0000000203027217 */ /* 0x000fe40003800200 */
.L_x_169:
[----:B------:R-:W-:Y:S01]  /*a6e0*/  ISETP.NE.AND P0, PT, R26, RZ, PT ;  /* 0x000000ff1a00720c */ /* 0x000fe20003f05270 */
[----:B------:R-:W1:Y:S03]  /*a6f0*/  SHFL.IDX PT, R3, R6, 0x2, 0x1c1f ;  /* 0x005c1f0006037f89 */ /* 0x000e6600000e0000 */
[----:B------:R-:W-:Y:S04]  /*a700*/  ISETP.GT.AND P0, PT, R0, 0x1, !P0 ;  /* 0x000000010000780c */ /* 0x000fe80004704270 */
[----:B------:R-:W-:Y:S04]  /*a710*/  ISETP.LT.OR P0, PT, R2, 0x2, P0 ;  /* 0x000000020200780c */ /* 0x000fe80000701670 */
[----:B------:R-:W-:Y:S02]  /*a720*/  FSEL R34, R229, -INF , !P0 ;  /* 0xff800000e5227808 */ /* 0x000fe40004000000 */
[----:B------:R-:W-:Y:S04]  /*a730*/  ISETP.NE.AND P0, PT, R25, RZ, PT ;  /* 0x000000ff1900720c */ /* 0x000fe80003f05270 */
        /* <DEDUP_REMOVED lines=79> */
[----:B------:R-:W-:Y:S04]  /*ac30*/  ISETP.GT.AND P0, PT, R0, RZ, !P1 ;  /* 0x000000ff0000720c */ /* 0x000fe80004f04270 */
[----:B------:R-:W-:Y:S04]  /*ac40*/  ISETP.LT.OR P0, PT, R2, 0x1, P0 ;  /* 0x000000010200780c */ /* 0x000fe80000701670 */
[----:B------:R-:W-:Y:S02]  /*ac50*/  FSEL R31, R239, -INF , !P0 ;  /* 0xff800000ef1f7808 */ /* 0x000fe40004000000 */
[----:B------:R-:W-:Y:S04]  /*ac60*/  ISETP.NE.AND P0, PT, R4, RZ, PT ;  /* 0x000000ff0400720c */ /* 0x000fe80003f05270 */
[----:B------:R-:W-:Y:S01]  /*ac70*/  ISETP.GT.AND P0, PT, R0, 0x59, !P0 ;  /* 0x000000590000780c */ /* 0x000fe20004704270 */
[--C-:B-1----:R-:W-:Y:S03]  /*ac80*/  IMAD.IADD R0, R8, 0x1, R3.reuse ;  /* 0x0000000108007824 */ /* 0x102fe600078e0203 */
[----:B------:R-:W-:Y:S01]  /*ac90*/  ISETP.LT.OR P0, PT, R2, 0x5a, P0 ;  /* 0x0000005a0200780c */ /* 0x000fe20000701670 */
[----:B------:R-:W-:Y:S03]  /*aca0*/  IMAD.IADD R2, R7, 0x1, R3 ;  /* 0x0000000107027824 */ /* 0x000fe600078e0203 */
[----:B------:R-:W-:Y:S02]  /*acb0*/  FSEL R250, R29, -INF , !P0 ;  /* 0xff8000001dfa7808 */ /* 0x000fe40004000000 */
[----:B------:R-:W-:Y:S11]  /*acc0*/  PLOP3.LUT P0, PT, PT, PT, UP1, 0x40, 0x0 ;  /* 0x000000000000781c */ /* 0x000ff60003f0e818 */
[----:B------:R-:W-:Y:S02]  /*acd0*/  @!UPT UIADD3 URZ, URZ, URZ, URZ ;  /* 0x0000003f3f3ff290 */ /* 0x000fe4000fffe03f */
        /* <DEDUP_REMOVED lines=15> */
.L_x_175:
[----:B------:R-:W-:Y:S04]  /*add0*/  MOV R27, c[0x0][0x32c] ;  /* 0x0000cb00001b7a02 */ /* 0x000fe80000000f00 */
[----:B------:R-:W-:Y:S11]  /*ade0*/  ISETP.NE.AND P0, PT, R27, 0x1, PT ;  /* 0x000000011b00780c */ /* 0x000ff60003f05270 */
[----:B------:R-:W-:Y:S02]  /*adf0*/  @!UPT UIADD3 URZ, URZ, URZ, URZ ;  /* 0x0000003f3f3ff290 */ /* 0x000fe4000fffe03f */
[----:B------:R-:W-:Y:S05]  /*ae00*/  @P0 IMAD.HI.U32 R27, R3, c[0x0][0x330], RZ ;  /* 0x0000cc00031b0a27 */ /* 0x000fea00078e00ff */
[----:B------:R-:W-:Y:S02]  /*ae10*/  @P0 SHF.R.U32.HI R3, RZ, c[0x0][0x334], R27 ;  /* 0x0000cd00ff030a19 */ /* 0x000fe4000001161b */
.L_x_176:
[----:B------:R-:W-:Y:S05]  /*ae20*/  BSYNC B0 ;  /* 0x0000000000007941 */ /* 0x000fea0003800000 */
.L_x_174:
[----:B------:R-:W-:Y:S04]  /*ae30*/  IMAD R27, R225, -0x60, -R46 ;  /* 0xffffffa0e11b7824 */ /* 0x000fe800078e0a2e */
[----:B------:R-:W-:Y:S05]  /*ae40*/  IMAD R3, R3, c[0x0][0x32c], R27 ;  /* 0x0000cb0003037a24 */ /* 0x000fea00078e021b */
[----:B------:R-:W-:Y:S02]  /*ae50*/  IADD3 R27, R3, c[0x0][0x32c], RZ ;  /* 0x0000cb00031b7a10 */ /* 0x000fe40007ffe0ff */
[----:B------:R-:W-:Y:S02]  /*ae60*/  IMNMX R0, R0, R3, !PT ;  /* 0x0000000300007217 */ /* 0x000fe40007800200 */
[----:B------:R-:W-:Y:S02]  /*ae70*/  IMNMX R2, R2, R27, PT ;  /* 0x0000001b02027217 */ /* 0x000fe40003800200 */
.L_x_173:
        /* <DEDUP_REMOVED lines=111> */
.L_x_179:
[----:B------:R-:W-:Y:S04]  /*b570*/  MOV R2, c[0x0][0x32c] ;  /* 0x0000cb0000027a02 */ /* 0x000fe80000000f00 */
[----:B------:R-:W-:Y:S11]  /*b580*/  ISETP.NE.AND P0, PT, R2, 0x1, PT ;  /* 0x000000010200780c */ /* 0x000ff60003f05270 */
[----:B------:R-:W-:Y:S02]  /*b590*/  @!UPT UIADD3 URZ, URZ, URZ, URZ ;  /* 0x0000003f3f3ff290 */ /* 0x000fe4000fffe03f */
[----:B------:R-:W-:Y:S05]  /*b5a0*/  @P0 IMAD.HI.U32 R2, R0, c[0x0][0x330], RZ ;  /* 0x0000cc0000020a27 */ /* 0x000fea00078e00ff */
[----:B------:R-:W-:Y:S02]  /*b5b0*/  @P0 SHF.R.U32.HI R0, RZ, c[0x0][0x334], R2 ;  /* 0x0000cd00ff000a19 */ /* 0x000fe40000011602 */
.L_x_180:
[----:B------:R-:W-:Y:S05]  /*b5c0*/  BSYNC B0 ;  /* 0x0000000000007941 */ /* 0x000fea0003800000 */
.L_x_178:
[----:B------:R-:W-:Y:S02]  /*b5d0*/  IADD3 R9, R9, -0x1, RZ ;  /* 0xffffffff09097810 */ /* 0x000fe40007ffe0ff */
[C-C-:B------:R-:W-:Y:S02]  /*b5e0*/  IADD3 R6, R3.reuse, UR11, R5.reuse ;  /* 0x0000000b03067c10 */ /* 0x140fe4000fffe005 */
[----:B------:R-:W-:Y:S01]  /*b5f0*/  IADD3 R3, R3, c[0x0][0x328], R5 ;  /* 0x0000ca0003037a10 */ /* 0x000fe20007ffe005 */
[----:B------:R-:W-:Y:S05]  /*b600*/  IMAD R0, R0, c[0x0][0x32c], R9 ;  /* 0x0000cb0000007a24 */ /* 0x000fea00078e0209 */
[----:B------:R-:W-:Y:S02]  /*b610*/  IADD3 R2, R0, c[0x0][0x32c], RZ ;  /* 0x0000cb0000027a10 */ /* 0x000fe40007ffe0ff */
[----:B------:R-:W-:Y:S02]  /*b620*/  IMNMX R0, R6, R0, !PT ;  /* 0x0000000006007217 */ /* 0x000fe40007800200 */
[----:B------:R-:W-:Y:S02]  /*b630*/  IMNMX R2, R3, R2, PT ;  /* 0x0000000203027217 */ /* 0x000fe40003800200 */
.L_x_177:
[----:B------:R-:W-:Y:S02]  /*b640*/  ISETP.GT.AND P0, PT, R0, RZ, !P1 ;  /* 0x000000ff0000720c */ /* 0x000fe40004f04270 */
[----:B------:R-:W-:Y:S02]  /*b650*/  ISETP.NE.AND P1, PT, R23, RZ, PT ;  /* 0x000000ff1700720c */ /* 0x000fe40003f25270 */
[----:B------:R-:W-:Y:S02]  /*b660*/  ISETP.LT.OR P0, PT, R2, 0x1, P0 ;  /* 0x000000010200780c */ /* 0x000fe40000701670 */
[----:B------:R-:W-:Y:S02]  /*b670*/  FMNMX.FTZ R72, R30, R100, !PT ;  /* 0x000000641e487209 */ /* 0x000fe40007810000 */
[----:B------:R-:W-:Y:S02]  /*b680*/  FSEL R8, R251, -INF , !P0 ;  /* 0xff800000fb087808 */ /* 0x000fe40004000000 */
[----:B------:R-:W-:Y:S02]  /*b690*/  ISETP.NE.AND P0, PT, R26, RZ, PT ;  /* 0x000000ff1a00720c */ /* 0x000fe40003f05270 */
[----:B------:R-:W-:Y:S02]  /*b6a0*/  FMNMX.FTZ R72, R32, R72, !PT ;  /* 0x0000004820487209 */ /* 0x000fe40007810000 */
[----:B------:R-:W-:Y:S02]  /*b6b0*/  ISETP.GT.AND P0, PT, R0, 0x1, !P0 ;  /* 0x000000010000780c */ /* 0x000fe40004704270 */
[----:B------:R-:W-:Y:S02]  /*b6c0*/  FMNMX.FTZ R72, R36, R72, !PT ;  /* 0x0000004824487209 */ /* 0x000fe40007810000 */
        /* <DEDUP_REMOVED lines=37> */
[----:B------:R-:W-:Y:S01]  /*b920*/  FMNMX.FTZ R3, R49, R3, !PT ;  /* 0x0000000331037209 */ /* 0x000fe20007810000 */
[----:B------:R-:W-:Y:S01]  /*b930*/  LDSM.16.MT88.4 R20, [R209+0x100] ;  /* 0x00010000d114783b */ /* 0x000fe20000004200 */
[----:B------:R-:W-:Y:S02]  /*b940*/  ISETP.GT.AND P0, PT, R0, 0x19, !P0 ;  /* 0x000000190000780c */ /* 0x000fe40004704270 */
[----:B------:R-:W-:Y:S02]  /*b950*/  FMNMX.FTZ R72, R177, R72, !PT ;  /* 0x00000048b1487209 */ /* 0x000fe40007810000 */
[----:B------:R-:W-:Y:S02]  /*b960*/  ISETP.LT.OR P0, PT, R2, 0x1a, P0 ;  /* 0x0000001a0200780c */ /* 0x000fe40000701670 */
[----:B------:R-:W-:Y:S02]  /*b970*/  FMNMX.FTZ R3, R94, R3, !PT ;  /* 0x000000035e037209 */ /* 0x000fe40007810000 */
[----:B------:R-:W-:Y:S02]  /*b980*/  FSEL R88, R231, -INF , !P0 ;  /* 0xff800000e7587808 */ /* 0x000fe40004000000 */
[----:B------:R-:W-:Y:S02]  /*b990*/  FMNMX.FTZ R72, R182, R72, !PT ;  /* 0x00000048b6487209 */ /* 0x000fe40007810000 */
[----:B------:R-:W-:Y:S02]  /*b9a0*/  ISETP.NE.AND P0, PT, R19, RZ, PT ;  /* 0x000000ff1300720c */ /* 0x000fe40003f05270 */
[----:B------:R-:W-:Y:S02]  /*b9b0*/  FMNMX.FTZ R3, R95, R3, !PT ;  /* 0x000000035f037209 */ /* 0x000fe40007810000 */
[----:B------:R-:W-:Y:S02]  /*b9c0*/  ISETP.GT.AND P0, PT, R0, 0x20, !P0 ;  /* 0x000000200000780c */ /* 0x000fe40004704270 */
[----:B------:R-:W-:Y:S02]  /*b9d0*/  FMNMX.FTZ R72, R187, R72, !PT ;  /* 0x00000048bb487209 */ /* 0x000fe40007810000 */
[----:B------:R-:W-:Y:S02]  /*b9e0*/  FMNMX.FTZ R3, R173, R3, !PT ;  /* 0x00000003ad037209 */ /* 0x000fe40007810000 */
[----:B------:R-:W-:Y:S02]  /*b9f0*/  ISETP.LT.OR P0, PT, R2, 0x21, P0 ;  /* 0x000000210200780c */ /* 0x000fe40000701670 */
[----:B------:R-:W-:Y:S02]  /*ba00*/  FMNMX.FTZ R72, R195, R72, !PT ;  /* 0x00000048c3487209 */ /* 0x000fe40007810000 */
[----:B------:R-:W-:Y:S02]  /*ba10*/  FMNMX.FTZ R3, R175, R3, !PT ;  /* 0x00000003af037209 */ /* 0x000fe40007810000 */
[----:B------:R-:W-:Y:S02]  /*ba20*/  FSEL R98, R200, -INF , !P0 ;  /* 0xff800000c8627808 */ /* 0x000fe40004000000 */
[----:B------:R-:W-:Y:S02]  /*ba30*/  ISETP.NE.AND P0, PT, R18, RZ, PT ;  /* 0x000000ff1200720c */ /* 0x000fe40003f05270 */
[----:B------:R-:W-:Y:S02]  /*ba40*/  FMNMX.FTZ R72, R198, R72, !PT ;  /* 0x00000048c6487209 */ /* 0x000fe40007810000 */
[----:B------:R-:W-:Y:S02]  /*ba50*/  FMNMX.FTZ R3, R183, R3, !PT ;  /* 0x00000003b7037209 */ /* 0x000fe40007810000 */
[----:B------:R-:W-:Y:S02]  /*ba60*/  FMNMX.FTZ R72, R204, R72, !PT ;  /* 0x00000048cc487209 */ /* 0x000fe40007810000 */
[----:B------:R-:W-:Y:S02]  /*ba70*/  ISETP.GT.AND P0, PT, R0, 0x21, !P0 ;  /* 0x000000210000780c */ /* 0x000fe40004704270 */
        /* <DEDUP_REMOVED lines=15> */
[----:B------:R-:W-:Y:S02]  /*bb70*/  FMNMX.FTZ R72, R247, R72, !PT ;  /* 0x00000048f7487209 */ /* 0x000fe40007810000 */
[----:B------:R-:W-:Y:S02]  /*bb80*/  ISETP.NE.AND P0, PT, R16, RZ, PT ;  /* 0x000000ff1000720c */ /* 0x000fe40003f05270 */
[----:B------:R-:W-:Y:S02]  /*bb90*/  FMNMX.FTZ R3, R229, R3, !PT ;  /* 0x00000003e5037209 */ /* 0x000fe40007810000 */
[----:B------:R-:W-:Y:S02]  /*bba0*/  FMNMX.FTZ R72, R252, R72, !PT ;  /* 0x00000048fc487209 */ /* 0x000fe40007810000 */
[----:B------:R-:W-:Y:S02]  /*bbb0*/  ISETP.GT.AND P0, PT, R0, 0x29, !P0 ;  /* 0x000000290000780c */ /* 0x000fe40004704270 */
[----:B------:R-:W-:Y:S02]  /*bbc0*/  FMNMX.FTZ R3, R230, R3, !PT ;  /* 0x00000003e6037209 */ /* 0x000fe40007810000 */
[----:B------:R-:W-:Y:S02]  /*bbd0*/  FMNMX.FTZ R72, R84, R72, !PT ;  /* 0x0000004854487209 */ /* 0x000fe40007810000 */
[----:B------:R-:W-:Y:S02]  /*bbe0*/  ISETP.LT.OR P0, PT, R2, 0x2a, P0 ;  /* 0x0000002a0200780c */ /* 0x000fe40000701670 */
[----:B------:R-:W-:Y:S01]  /*bbf0*/  FMNMX.FTZ R3, R242, R3, !PT ;  /* 0x00000003f2037209 */ /* 0x000fe20007810000 */
[----:B------:R-:W-:Y:S01]  /*bc00*/  SHFL.BFLY PT, R5, R72, 0x2, 0x1f ;  /* 0x0c401f0048057f89 */ /* 0x000fe200000e0000 */
        /* <DEDUP_REMOVED lines=8> */
[----:B------:R-:W-:Y:S01]  /*bc90*/  ISETP.NE.AND P0, PT, R14, RZ, PT ;  /* 0x000000ff0e00720c */ /* 0x000fe20003f05270 */
[----:B------:R-:W1:Y:S01]  /*bca0*/  SHFL.BFLY PT, R6, R3, 0x2, 0x1f ;  /* 0x0c401f0003067f89 */ /* 0x000e6200000e0000 */
[----:B------:R-:W-:Y:S02]  /*bcb0*/  ISETP.NE.AND P1, PT, R12, RZ, PT ;  /* 0x000000ff0c00720c */ /* 0x000fe40003f25270 */
[C---:B------:R-:W-:Y:S02]  /*bcc0*/  ISETP.GT.AND P0, PT, R0.reuse, 0x31, !P0 ;  /* 0x000000310000780c */ /* 0x040fe40004704270 */
[----:B------:R-:W-:Y:S02]  /*bcd0*/  ISETP.GT.AND P5, PT, R0, 0x58, !P5 ;  /* 0x000000580000780c */ /* 0x000fe40006fa4270 */
[----:B------:R-:W-:Y:S04]  /*bce0*/  ISETP.LT.OR P0, PT, R2, 0x32, P0 ;  /* 0x000000320200780c */ /* 0x000fe80000701670 */
[----:B------:R-:W-:Y:S02]  /*bcf0*/  FSEL R180, R180, -INF , !P0 ;  /* 0xff800000b4b47808 */ /* 0x000fe40004000000 */
[----:B------:R-:W-:Y:S04]  /*bd00*/  ISETP.NE.AND P0, PT, R13, RZ, PT ;  /* 0x000000ff0d00720c */ /* 0x000fe80003f05270 */
[----:B------:R-:W-:Y:S04]  /*bd10*/  ISETP.GT.AND P0, PT, R0, 0x38, !P0 ;  /* 0x000000380000780c */ /* 0x000fe80004704270 */
[----:B------:R-:W-:Y:S02]  /*bd20*/  ISETP.LT.OR P0, PT, R2, 0x39, P0 ;  /* 0x000000390200780c */ /* 0x000fe40000701670 */
[----:B-1----:R-:W-:Y:S02]  /*bd30*/  FMNMX.FTZ R3, R3, R6, !PT ;  /* 0x0000000603037209 */ /* 0x002fe40007810000 */
[----:B------:R-:W-:Y:S02]  /*bd40*/  FMNMX.FTZ R72, R72, R5, !PT ;  /* 0x0000000548487209 */ /* 0x000fe40007810000 */
[----:B------:R-:W-:Y:S01]  /*bd50*/  FSEL R179, R179, -INF , !P0 ;  /* 0xff800000b3b37808 */ /* 0x000fe20004000000 */
[----:B------:R-:W-:Y:S01]  /*bd60*/  SHFL.BFLY PT, R71, R3, 0x1, 0x1f ;  /* 0x0c201f0003477f89 */ /* 0x000fe200000e0000 */
[----:B------:R-:W-:Y:S02]  /*bd70*/  ISETP.GT.AND P0, PT, R0, 0x39, !P1 ;  /* 0x000000390000780c */ /* 0x000fe40004f04270 */
[----:B------:R-:W-:Y:S02]  /*bd80*/  FMNMX.FTZ R5, R8, R103, !PT ;  /* 0x0000006708057209 */ /* 0x000fe40007810000 */
[----:B------:R-:W-:Y:S02]  /*bd90*/  ISETP.LT.OR P0, PT, R2, 0x3a, P0 ;  /* 0x0000003a0200780c */ /* 0x000fe40000701670 */
[----:B------:R-:W-:Y:S01]  /*bda0*/  FMNMX.FTZ R5, R9, R5, !PT ;  /* 0x0000000509057209 */ /* 0x000fe20007810000 */
[----:B------:R-:W1:Y:S01]  /*bdb0*/  SHFL.BFLY PT, R7, R72, 0x1, 0x1f ;  /* 0x0c201f0048077f89 */ /* 0x000e6200000e0000 */
[----:B------:R-:W-:Y:S02]  /*bdc0*/  FSEL R178, R178, -INF , !P0 ;  /* 0xff800000b2b27808 */ /* 0x000fe40004000000 */
[----:B------:R-:W-:Y:S02]  /*bdd0*/  ISETP.GT.AND P0, PT, R0, 0x40, !P4 ;  /* 0x000000400000780c */ /* 0x000fe40006704270 */
[----:B------:R-:W-:Y:S02]  /*bde0*/  ISETP.NE.AND P4, PT, R4, RZ, PT ;  /* 0x000000ff0400720c */ /* 0x000fe40003f85270 */
        /* <DEDUP_REMOVED lines=8> */
[----:B------:R-:W-:Y:S02]  /*be70*/  FMNMX.FTZ R4, R35, R4, !PT ;  /* 0x0000000423047209 */ /* 0x000fe40007810000 */
[----:B-1----:R-:W-:Y:S02]  /*be80*/  FMNMX.FTZ R72, R72, R7, !PT ;  /* 0x0000000748487209 */ /* 0x002fe40007810000 */
[----:B------:R-:W-:Y:S02]  /*be90*/  ISETP.GT.AND P0, PT, R0, 0x48, !P2 ;  /* 0x000000480000780c */ /* 0x000fe40005704270 */
[C---:B------:R-:W-:Y:S01]  /*bea0*/  FSETP.NEU.FTZ.AND P2, PT, R72.reuse, -INF , PT ;  /* 0xff8000004800780b */ /* 0x040fe20003f5d000 */
[----:B------:R-:W-:Y:S01]  /*beb0*/  FMUL.FTZ R74, R72, c[0x0][0x2d0] ;  /* 0x0000b400484a7a20 */ /* 0x000fe20000410000 */
[----:B------:R-:W-:Y:S02]  /*bec0*/  FMNMX.FTZ R4, R46, R4, !PT ;  /* 0x000000042e047209 */ /* 0x000fe40007810000 */
[----:B------:R-:W-:Y:S02]  /*bed0*/  FMNMX.FTZ R71, R3, R71, !PT ;  /* 0x0000004703477209 */ /* 0x000fe40007810000 */
[----:B------:R-:W-:Y:S02]  /*bee0*/  FSEL R74, R74, RZ, P2 ;  /* 0x000000ff4a4a7208 */ /* 0x000fe40001000000 */
[----:B------:R-:W-:Y:S01]  /*bef0*/  FMNMX.FTZ R4, R48, R4, !PT ;  /* 0x0000000430047209 */ /* 0x000fe20007810000 */
[----:B------:R-:W-:Y:S01]  /*bf00*/  FMUL.FTZ R75, R71, c[0x0][0x2d0] ;  /* 0x0000b400474b7a20 */ /* 0x000fe20000410000 */
[----:B------:R-:W-:Y:S01]  /*bf10*/  FMNMX.FTZ R5, R25, R5, !PT ;  /* 0x0000000519057209 */ /* 0x000fe20007810000 */
[--C-:B------:R-:W-:Y:S01]  /*bf20*/  FFMA.FTZ R3, R36, c[0x0][0x2d0], -R74.reuse ;  /* 0x0000b40024037a23 */ /* 0x100fe2000001084a */
[----:B------:R-:W-:Y:S01]  /*bf30*/  FMNMX.FTZ R4, R50, R4, !PT ;  /* 0x0000000432047209 */ /* 0x000fe20007810000 */
[--C-:B------:R-:W-:Y:S01]  /*bf40*/  FFMA.FTZ R16, R45, c[0x0][0x2d0], -R74.reuse ;  /* 0x0000b4002d107a23 */ /* 0x100fe2000001084a */
[----:B------:R-:W-:Y:S01]  /*bf50*/  ISETP.LT.OR P0, PT, R2, 0x49, P0 ;  /* 0x000000490200780c */ /* 0x000fe20000701670 */
[----:B------:R1:W-:Y:S01]  /*bf60*/  MUFU.EX2 R93, R3 ;  /* 0x00000003005d7308 */ /* 0x0003e20000000800 */
[----:B------:R-:W-:Y:S02]  /*bf70*/  FMNMX.FTZ R5, R24, R5, !PT ;  /* 0x0000000518057209 */ /* 0x000fe40007810000 */
        /* <DEDUP_REMOVED lines=9> */
[----:B------:R-:W-:Y:S01]  /*c010*/  FMNMX.FTZ R6, R98, R5, !PT ;  /* 0x0000000562067209 */ /* 0x000fe20007810000 */
[--C-:B------:R-:W-:Y:S01]  /*c020*/  FFMA.FTZ R5, R30, c[0x0][0x2d0], -R74.reuse ;  /* 0x0000b4001e057a23 */ /* 0x100fe2000001084a */
[----:B------:R-:W-:Y:S01]  /*c030*/  FMNMX.FTZ R4, R184, R4, !PT ;  /* 0x00000004b8047209 */ /* 0x000fe20007810000 */
[--C-:B-1----:R-:W-:Y:S01]  /*c040*/  FFMA.FTZ R3, R38, c[0x0][0x2d0], -R74.reuse ;  /* 0x0000b40026037a23 */ /* 0x102fe2000001084a */
[----:B------:R-:W-:Y:S01]  /*c050*/  FSEL R192, R186, -INF , !P0 ;  /* 0xff800000bac07808 */ /* 0x000fe20004000000 */
[----:B------:R1:W-:Y:S01]  /*c060*/  MUFU.EX2 R245, R5 ;  /* 0x0000000500f57308 */ /* 0x0003e20000000800 */
[----:B------:R-:W-:Y:S02]  /*c070*/  FMNMX.FTZ R4, R188, R4, !PT ;  /* 0x00000004bc047209 */ /* 0x000fe40007810000 */
[----:B------:R-:W-:Y:S02]  /*c080*/  ISETP.NE.AND P3, PT, R10, RZ, PT ;  /* 0x000000ff0a00720c */ /* 0x000fe40003f65270 */
[----:B------:R-:W-:Y:S02]  /*c090*/  FMNMX.FTZ R4, R189, R4, !PT ;  /* 0x00000004bd047209 */ /* 0x000fe40007810000 */
[----:B------:R-:W-:Y:S02]  /*c0a0*/  ISETP.GT.AND P3, PT, R0, 0x50, !P3 ;  /* 0x000000500000780c */ /* 0x000fe40005f64270 */
[----:B------:R-:W-:Y:S01]  /*c0b0*/  FMNMX.FTZ R4, R190, R4, !PT ;  /* 0x00000004be047209 */ /* 0x000fe20007810000 */
[----:B------:R2:W3:Y:S01]  /*c0c0*/  MUFU.EX2 R86, R3 ;  /* 0x0000000300567308 */ /* 0x0004e20000000800 */
[----:B------:R-:W-:Y:S02]  /*c0d0*/  ISETP.NE.AND P1, PT, R11, RZ, PT ;  /* 0x000000ff0b00720c */ /* 0x000fe40003f25270 */
[----:B------:R-:W-:Y:S02]  /*c0e0*/  FMNMX.FTZ R4, R202, R4, !PT ;  /* 0x00000004ca047209 */ /* 0x000fe40007810000 */
[----:B------:R-:W-:Y:S02]  /*c0f0*/  ISETP.GT.AND P0, PT, R0, 0x49, !P1 ;  /* 0x000000490000780c */ /* 0x000fe40004f04270 */
[----:B------:R-:W-:Y:S02]  /*c100*/  FSETP.NEU.FTZ.AND P1, PT, R71, -INF , PT ;  /* 0xff8000004700780b */ /* 0x000fe40003f3d000 */
[----:B------:R-:W-:Y:S02]  /*c110*/  FMNMX.FTZ R4, R206, R4, !PT ;  /* 0x00000004ce047209 */ /* 0x000fe40007810000 */
[----:B------:R-:W-:Y:S02]  /*c120*/  FMNMX.FTZ R6, R168, R6, !PT ;  /* 0x00000006a8067209 */ /* 0x000fe40007810000 */
[----:B------:R-:W-:Y:S02]  /*c130*/  FSEL R75, R75, RZ, P1 ;  /* 0x000000ff4b4b7208 */ /* 0x000fe40000800000 */
[----:B------:R-:W-:Y:S02]  /*c140*/  FMNMX.FTZ R4, R207, R4, !PT ;  /* 0x00000004cf047209 */ /* 0x000fe40007810000 */
[----:B-1----:R-:W-:Y:S01]  /*c150*/  FMNMX.FTZ R5, R169, R6, !PT ;  /* 0x00000006a9057209 */ /* 0x002fe20007810000 */
[----:B------:R-:W-:Y:S01]  /*c160*/  FFMA.FTZ R6, R32, c[0x0][0x2d0], -R74 ;  /* 0x0000b40020067a23 */ /* 0x000fe2000001084a */
[----:B------:R-:W-:Y:S01]  /*c170*/  FMNMX.FTZ R4, R226, R4, !PT ;  /* 0x00000004e2047209 */ /* 0x000fe20007810000 */
[--C-:B------:R-:W-:Y:S01]  /*c180*/  FFMA.FTZ R12, R43, c[0x0][0x2d0], -R75.reuse ;  /* 0x0000b4002b0c7a23 */ /* 0x100fe2000001084b */
[----:B------:R-:W-:Y:S01]  /*c190*/  FMNMX.FTZ R5, R170, R5, !PT ;  /* 0x00000005aa057209 */ /* 0x000fe20007810000 */
[----:B------:R-:W1:Y:S01]  /*c1a0*/  MUFU.EX2 R61, R6 ;  /* 0x00000006003d7308 */ /* 0x000e620000000800 */
[----:B------:R-:W-:Y:S01]  /*c1b0*/  FMNMX.FTZ R4, R237, R4, !PT ;  /* 0x00000004ed047209 */ /* 0x000fe20007810000 */
[--C-:B--2---:R-:W-:Y:S01]  /*c1c0*/  FFMA.FTZ R3, R31, c[0x0][0x2d0], -R75.reuse ;  /* 0x0000b4001f037a23 */ /* 0x104fe2000001084b */
[C---:B------:R-:W-:Y:S02]  /*c1d0*/  ISETP.LT.OR P0, PT, R2.reuse, 0x4a, P0 ;  /* 0x0000004a0200780c */ /* 0x040fe40000701670 */
[----:B------:R-:W-:Y:S02]  /*c1e0*/  ISETP.LT.OR P3, PT, R2, 0x51, P3 ;  /* 0x000000510200780c */ /* 0x000fe40001f61670 */
[----:B------:R-:W-:Y:S02]  /*c1f0*/  FSEL R186, R79, -INF , !P0 ;  /* 0xff8000004fba7808 */ /* 0x000fe40004000000 */
[----:B------:R-:W-:Y:S01]  /*c200*/  FSEL R194, R78, -INF , !P3 ;  /* 0xff8000004ec27808 */ /* 0x000fe20005800000 */
        /* <DEDUP_REMOVED lines=8> */
[----:B------:R-:W-:Y:S01]  /*c290*/  ISETP.NE.AND P0, PT, R28, RZ, PT ;  /* 0x000000ff1c00720c */ /* 0x000fe20003f05270 */
[----:B------:R-:W4:Y:S01]  /*c2a0*/  SHFL.BFLY PT, R7, R4, 0x2, 0x1f ;  /* 0x0c401f0004077f89 */ /* 0x000f2200000e0000 */
[----:B------:R-:W-:Y:S01]  /*c2b0*/  FMNMX.FTZ R5, R199, R5, !PT ;  /* 0x00000005c7057209 */ /* 0x000fe20007810000 */
[--C-:B------:R-:W-:Y:S01]  /*c2c0*/  FFMA.FTZ R28, R49, c[0x0][0x2d0], -R75.reuse ;  /* 0x0000b400311c7a23 */ /* 0x100fe2000001084b */
[C---:B------:R-:W-:Y:S02]  /*c2d0*/  ISETP.GT.AND P0, PT, R0.reuse, 0x51, !P0 ;  /* 0x000000510000780c */ /* 0x040fe40004704270 */
[----:B------:R-:W-:Y:S02]  /*c2e0*/  FMNMX.FTZ R5, R201, R5, !PT ;  /* 0x00000005c9057209 */ /* 0x000fe40007810000 */
[----:B------:R-:W-:Y:S02]  /*c2f0*/  ISETP.GT.AND P4, PT, R0, 0x59, !P4 ;  /* 0x000000590000780c */ /* 0x000fe40006784270 */
[----:B--2---:R-:W-:Y:S02]  /*c300*/  FMNMX.FTZ R3, R192, R5, !PT ;  /* 0x00000005c0037209 */ /* 0x004fe40007810000 */
[----:B------:R-:W-:Y:S02]  /*c310*/  ISETP.LT.OR P0, PT, R2, 0x52, P0 ;  /* 0x000000520200780c */ /* 0x000fe40000701670 */
[----:B------:R-:W-:Y:S01]  /*c320*/  FMNMX.FTZ R0, R186, R3, !PT ;  /* 0x00000003ba007209 */ /* 0x000fe20007810000 */
[--C-:B------:R-:W-:Y:S01]  /*c330*/  FFMA.FTZ R3, R34, c[0x0][0x2d0], -R75.reuse ;  /* 0x0000b40022037a23 */ /* 0x100fe2000001084b */
[----:B------:R-:W-:Y:S02]  /*c340*/  FSEL R196, R91, -INF , !P0 ;  /* 0xff8000005bc47808 */ /* 0x000fe40004000000 */
[----:B---3--:R-:W-:Y:S01]  /*c350*/  F2FP.PACK_AB R78, R86, R93 ;  /* 0x0000005d564e723e */ /* 0x008fe200000000ff */
[----:B------:R2:W3:Y:S01]  /*c360*/  MUFU.EX2 R60, R3 ;  /* 0x00000003003c7308 */ /* 0x0004e20000000800 */
[C---:B------:R-:W-:Y:S02]  /*c370*/  ISETP.LT.OR P0, PT, R2.reuse, 0x5a, P4 ;  /* 0x0000005a0200780c */ /* 0x040fe40002701670 */
[----:B------:R-:W-:Y:S01]  /*c380*/  ISETP.LT.OR P3, PT, R2, 0x59, P5 ;  /* 0x000000590200780c */ /* 0x000fe20002f61670 */
[--C-:B------:R-:W-:Y:S01]  /*c390*/  FFMA.FTZ R2, R37, c[0x0][0x2d0], -R75.reuse ;  /* 0x0000b40025027a23 */ /* 0x100fe2000001084b */
[----:B------:R-:W-:Y:S02]  /*c3a0*/  FSEL R73, R59, -INF , !P0 ;  /* 0xff8000003b497808 */ /* 0x000fe40004000000 */
[----:B----4-:R-:W-:Y:S02]  /*c3b0*/  FMNMX.FTZ R4, R4, R7, !PT ;  /* 0x0000000704047209 */ /* 0x010fe40007810000 */
[----:B------:R-:W-:Y:S01]  /*c3c0*/  FSEL R197, R63, -INF , !P3 ;  /* 0xff8000003fc57808 */ /* 0x000fe20005800000 */
[----:B------:R4:W-:Y:S01]  /*c3d0*/  MUFU.EX2 R92, R2 ;  /* 0x00000002005c7308 */ /* 0x0009e20000000800 */
[----:B------:R-:W-:Y:S01]  /*c3e0*/  FMNMX.FTZ R0, R194, R0, !PT ;  /* 0x00000000c2007209 */ /* 0x000fe20007810000 */
[----:B------:R-:W5:Y:S01]  /*c3f0*/  SHFL.BFLY PT, R70, R4, 0x1, 0x1f ;  /* 0x0c201f0004467f89 */ /* 0x000f6200000e0000 */
[----:B-1----:R-:W-:Y:S02]  /*c400*/  F2FP.PACK_AB R76, R61, R245 ;  /* 0x000000f53d4c723e */ /* 0x002fe400000000ff */
[----:B------:R-:W-:Y:S04]  /*c410*/  FMNMX.FTZ R0, R196, R0, !PT ;  /* 0x00000000c4007209 */ /* 0x000fe80007810000 */
[----:B------:R-:W-:Y:S01]  /*c420*/  FMNMX.FTZ R0, R197, R0, !PT ;  /* 0x00000000c5007209 */ /* 0x000fe20007810000 */
[----:B------:R-:W-:Y:S03]  /*c430*/  MUFU.EX2 R63, R28 ;  /* 0x0000001c003f7308 */ /* 0x000fe60000000800 */
[----:B------:R-:W-:Y:S01]  /*c440*/  FMNMX.FTZ R0, R73, R0, !PT ;  /* 0x0000000049007209 */ /* 0x000fe20007810000 */
[----:B--2---:R-:W-:Y:S01]  /*c450*/  FFMA.FTZ R3, R39, c[0x0][0x2d0], -R75 ;  /* 0x0000b40027037a23 */ /* 0x004fe2000001084b */
[----:B---3--:R-:W-:Y:S01]  /*c460*/  F2FP.PACK_AB R77, R60, R249 ;  /* 0x000000f93c4d723e */ /* 0x008fe200000000ff */
[----:B------:R-:W-:Y:S04]  /*c470*/  LDSM.16.MT88.4 R36, [R212+0x100] ;  /* 0x00010000d424783b */ /* 0x000fe80000004200 */
[----:B------:R-:W1:Y:S04]  /*c480*/  MUFU.EX2 R85, R3 ;  /* 0x0000000300557308 */ /* 0x000e680000000800 */
[----:B----4-:R-:W2:Y:S01]  /*c490*/  SHFL.BFLY PT, R2, R0, 0x2, 0x1f ;  /* 0x0c401f0000027f89 */ /* 0x010ea200000e0000 */
[----:B-----5:R-:W-:Y:S04]  /*c4a0*/  FMNMX.FTZ R70, R4, R70, !PT ;  /* 0x0000004604467209 */ /* 0x020fe80007810000 */
[C---:B------:R-:W-:Y:S01]  /*c4b0*/  FSETP.NEU.FTZ.AND P0, PT, R70.reuse, -INF , PT ;  /* 0xff8000004600780b */ /* 0x040fe20003f1d000 */
[----:B------:R-:W-:Y:S05]  /*c4c0*/  FMUL.FTZ R96, R70, c[0x0][0x2d0] ;  /* 0x0000b40046607a20 */ /* 0x000fea0000410000 */
[----:B------:R-:W-:Y:S05]  /*c4d0*/  FSEL R96, R96, RZ, P0 ;  /* 0x000000ff60607208 */ /* 0x000fea0000000000 */
[--C-:B------:R-:W-:Y:S02]  /*c4e0*/  FFMA.FTZ R4, R35, c[0x0][0x2d0], -R96.reuse ;  /* 0x0000b40023047a23 */ /* 0x100fe40000010860 */
[--C-:B------:R-:W-:Y:S01]  /*c4f0*/  FFMA.FTZ R32, R46, c[0x0][0x2d0], -R96.reuse ;  /* 0x0000b4002e207a23 */ /* 0x100fe20000010860 */
[----:B-1----:R-:W-:Y:S01]  /*c500*/  F2FP.PACK_AB R79, R85, R92 ;  /* 0x0000005c554f723e */ /* 0x002fe200000000ff */
[----:B------:R-:W-:Y:S01]  /*c510*/  MUFU.EX2 R52, R4 ;  /* 0x0000000400347308 */ /* 0x000fe20000000800 */
[--C-:B------:R-:W-:Y:S09]  /*c520*/  FFMA.FTZ R3, R27, c[0x0][0x2d0], -R96.reuse ;  /* 0x0000b4001b037a23 */ /* 0x100ff20000010860 */
[----:B------:R1:W-:Y:S02]  /*c530*/  MUFU.EX2 R251, R3 ;  /* 0x0000000300fb7308 */ /* 0x0003e40000000800 */
[--C-:B-1----:R-:W-:Y:S08]  /*c540*/  FFMA.FTZ R3, R29, c[0x0][0x2d0], -R96.reuse ;  /* 0x0000b4001d037a23 */ /* 0x102ff00000010860 */
[----:B------:R1:W3:Y:S02]  /*c550*/  MUFU.EX2 R246, R3 ;  /* 0x0000000300f67308 */ /* 0x0002e40000000800 */
[----:B-1----:R-:W-:Y:S01]  /*c560*/  FFMA.FTZ R3, R33, c[0x0][0x2d0], -R96 ;  /* 0x0000b40021037a23 */ /* 0x002fe20000010860 */
[----:B---3--:R-:W-:Y:S07]  /*c570*/  F2FP.PACK_AB R64, R246, R251 ;  /* 0x000000fbf640723e */ /* 0x008fee00000000ff */
[----:B------:R-:W-:Y:S10]  /*c580*/  MUFU.EX2 R33, R16 ;  /* 0x0000001000217308 */ /* 0x000ff40000000800 */
[----:B------:R2:W-:Y:S02]  /*c590*/  MUFU.EX2 R89, R3 ;  /* 0x0000000300597308 */ /* 0x0005e40000000800 */
[----:B--2---:R-:W-:Y:S01]  /*c5a0*/  FMNMX.FTZ R3, R0, R2, !PT ;  /* 0x0000000200037209 */ /* 0x004fe20007810000 */
[----:B------:R-:W-:Y:S01]  /*c5b0*/  FFMA.FTZ R2, R40, c[0x0][0x2d0], -R74 ;  /* 0x0000b40028027a23 */ /* 0x000fe2000001084a */
[----:B------:R-:W-:Y:S01]  /*c5c0*/  FSEL R0, R72, RZ, P2 ;  /* 0x000000ff48007208 */ /* 0x000fe20001000000 */
[----:B------:R-:W-:Y:S05]  /*c5d0*/  FFMA.FTZ R40, R50, c[0x0][0x2d0], -R96 ;  /* 0x0000b40032287a23 */ /* 0x000fea0000010860 */
[----:B------:R1:W-:Y:S01]  /*c5e0*/  MUFU.EX2 R80, R2 ;  /* 0x0000000200507308 */ /* 0x0003e20000000800 */
[----:B------:R-:W2:Y:S01]  /*c5f0*/  SHFL.BFLY PT, R4, R3, 0x1, 0x1f ;  /* 0x0c201f0003047f89 */ /* 0x000ea200000e0000 */
[----:B------:R-:W-:Y:S04]  /*c600*/  FADD.FTZ R0, -R0, R100 ;  /* 0x0000006400007221 */ /* 0x000fe80000010100 */
[----:B------:R-:W-:Y:S04]  /*c610*/  FMUL.FTZ R0, R0, c[0x0][0x2d0] ;  /* 0x0000b40000007a20 */ /* 0x000fe80000410000 */
[----:B------:R3:W4:Y:S01]  /*c620*/  MUFU.EX2 R69, R0 ;  /* 0x0000000000457308 */ /* 0x0007220000000800 */
[----:B-1----:R-:W-:Y:S02]  /*c630*/  FSEL R2, R71, RZ, P1 ;  /* 0x000000ff47027208 */ /* 0x002fe40000800000 */
[----:B--2---:R-:W-:Y:S03]  /*c640*/  FMNMX.FTZ R3, R3, R4, !PT ;  /* 0x0000000403037209 */ /* 0x004fe60007810000 */
[----:B------:R-:W-:Y:S02]  /*c650*/  FADD.FTZ R2, -R2, R101 ;  /* 0x0000006502027221 */ /* 0x000fe40000010100 */
[----:B------:R-:W-:Y:S02]  /*c660*/  FMUL.FTZ R97, R3, c[0x0][0x2d0] ;  /* 0x0000b40003617a20 */ /* 0x000fe40000410000 */
[----:B------:R-:W-:Y:S01]  /*c670*/  FMUL.FTZ R2, R2, c[0x0][0x2d0] ;  /* 0x0000b40002027a20 */ /* 0x000fe20000410000 */
[----:B---3--:R-:W-:Y:S01]  /*c680*/  FSEL R0, R70, RZ, P0 ;  /* 0x000000ff46007208 */ /* 0x008fe20000000000 */
[----:B----4-:R-:W-:Y:S01]  /*c690*/  FMUL.FTZ R16, R69, R116 ;  /* 0x0000007445107220 */ /* 0x010fe20000410000 */
[----:B------:R-:W-:Y:S01]  /*c6a0*/  FSETP.NEU.FTZ.AND P0, PT, R3, -INF , PT ;  /* 0xff8000000300780b */ /* 0x000fe20003f1d000 */
[----:B------:R-:W1:Y:S01]  /*c6b0*/  MUFU.EX2 R68, R2 ;  /* 0x0000000200447308 */ /* 0x000e620000000800 */
[----:B------:R-:W-:Y:S02]  /*c6c0*/  FMUL.FTZ R5, R69, R105 ;  /* 0x0000006945057220 */ /* 0x000fe40000410000 */
[----:B------:R-:W-:Y:S01]  /*c6d0*/  FADD.FTZ R0, -R0, R102 ;  /* 0x0000006600007221 */ /* 0x000fe20000010100 */
[----:B------:R-:W-:Y:S01]  /*c6e0*/  FSEL R97, R97, RZ, P0 ;  /* 0x000000ff61617208 */ /* 0x000fe20000000000 */
[----:B------:R-:W-:Y:S01]  /*c6f0*/  FMUL.FTZ R17, R69, R117 ;  /* 0x0000007545117220 */ /* 0x000fe20000410000 */
[----:B------:R-:W-:Y:S01]  /*c700*/  MOV R117, R249 ;  /* 0x000000f900757202 */ /* 0x000fe20000000f00 */
[----:B------:R-:W-:Y:S02]  /*c710*/  FMUL.FTZ R0, R0, c[0x0][0x2d0] ;  /* 0x0000b40000007a20 */ /* 0x000fe40000410000 */
[----:B------:R-:W-:Y:S02]  /*c720*/  IMAD.MOV.U32 R116, RZ, RZ, R245 ;  /* 0x000000ffff747224 */ /* 0x000fe400078e00f5 */
[----:B------:R2:W3:Y:S01]  /*c730*/  MUFU.EX2 R2, R0 ;  /* 0x0000000000027308 */ /* 0x0004e20000000800 */
[--C-:B------:R-:W-:Y:S02]  /*c740*/  FFMA.FTZ R4, R25, c[0x0][0x2d0], -R97.reuse ;  /* 0x0000b40019047a23 */ /* 0x100fe40000010861 */
[--C-:B------:R-:W-:Y:S02]  /*c750*/  FFMA.FTZ R58, R58, c[0x0][0x2d0], -R97.reuse ;  /* 0x0000b4003a3a7a23 */ /* 0x100fe40000010861 */
[--C-:B------:R-:W-:Y:S05]  /*c760*/  FFMA.FTZ R62, R62, c[0x0][0x2d0], -R97.reuse ;  /* 0x0000b4003e3e7a23 */ /* 0x100fea0000010861 */
[----:B------:R4:W-:Y:S01]  /*c770*/  MUFU.EX2 R54, R4 ;  /* 0x0000000400367308 */ /* 0x0009e20000000800 */
[C---:B-1----:R-:W-:Y:S02]  /*c780*/  FMUL.FTZ R6, R68.reuse, R106 ;  /* 0x0000006a44067220 */ /* 0x042fe40000410000 */
[C---:B------:R-:W-:Y:S01]  /*c790*/  FMUL.FTZ R7, R68.reuse, R107 ;  /* 0x0000006b44077220 */ /* 0x040fe20000410000 */
[----:B------:R-:W-:Y:S01]  /*c7a0*/  MOV R107, R52 ;  /* 0x00000034006b7202 */ /* 0x000fe20000000f00 */
[C---:B------:R-:W-:Y:S02]  /*c7b0*/  FMUL.FTZ R18, R68.reuse, R118 ;  /* 0x0000007644127220 */ /* 0x040fe40000410000 */
[C---:B------:R-:W-:Y:S01]  /*c7c0*/  FMUL.FTZ R19, R68.reuse, R119 ;  /* 0x0000007744137220 */ /* 0x040fe20000410000 */
[----:B------:R-:W-:Y:S01]  /*c7d0*/  F2FP.PACK_AB R66, R107, R89 ;  /* 0x000000596b42723e */ /* 0x000fe200000000ff */
[C---:B------:R-:W-:Y:S01]  /*c7e0*/  FMUL.FTZ R34, R68.reuse, R134 ;  /* 0x0000008644227220 */ /* 0x040fe20000410000 */
[----:B------:R-:W-:Y:S01]  /*c7f0*/  MOV R119, R246 ;  /* 0x000000f600777202 */ /* 0x000fe20000000f00 */
[----:B------:R-:W-:Y:S02]  /*c800*/  FMUL.FTZ R35, R68, R135 ;  /* 0x0000008744237220 */ /* 0x000fe40000410000 */
[----:B--2---:R-:W-:Y:S02]  /*c810*/  FFMA.FTZ R0, R8, c[0x0][0x2d0], -R97 ;  /* 0x0000b40008007a23 */ /* 0x004fe40000010861 */
[----:B------:R-:W-:Y:S02]  /*c820*/  IMAD.MOV.U32 R118, RZ, RZ, R251 ;  /* 0x000000ffff767224 */ /* 0x000fe400078e00fb */
[----:B------:R1:W-:Y:S01]  /*c830*/  MUFU.EX2 R200, R0 ;  /* 0x0000000000c87308 */ /* 0x0003e20000000800 */
[----:B------:R-:W-:Y:S02]  /*c840*/  FFMA.FTZ R8, R41, c[0x0][0x2d0], -R75 ;  /* 0x0000b40029087a23 */ /* 0x000fe4000001084b */
[----:B---3--:R-:W-:Y:S02]  /*c850*/  FMUL.FTZ R13, R2, R113 ;  /* 0x00000071020d7220 */ /* 0x008fe40000410000 */
[----:B----4-:R-:W-:Y:S02]  /*c860*/  FFMA.FTZ R4, R24, c[0x0][0x2d0], -R97 ;  /* 0x0000b40018047a23 */ /* 0x010fe40000010861 */
[----:B------:R-:W-:Y:S02]  /*c870*/  IMAD.MOV.U32 R113, RZ, RZ, R89 ;  /* 0x000000ffff717224 */ /* 0x000fe400078e0059 */
[----:B------:R-:W-:Y:S01]  /*c880*/  FMUL.FTZ R45, R2, R145 ;  /* 0x00000091022d7220 */ /* 0x000fe20000410000 */
[----:B------:R2:W-:Y:S01]  /*c890*/  MUFU.EX2 R87, R4 ;  /* 0x0000000400577308 */ /* 0x0005e20000000800 */
[----:B------:R-:W-:Y:S02]  /*c8a0*/  FMUL.FTZ R50, R68, R150 ;  /* 0x0000009644327220 */ /* 0x000fe40000410000 */
[C---:B------:R-:W-:Y:S02]  /*c8b0*/  FMUL.FTZ R25, R2.reuse, R125 ;  /* 0x0000007d02197220 */ /* 0x040fe40000410000 */
[C---:B------:R-:W-:Y:S02]  /*c8c0*/  FMUL.FTZ R28, R2.reuse, R128 ;  /* 0x00000080021c7220 */ /* 0x040fe40000410000 */
[C---:B------:R-:W-:Y:S02]  /*c8d0*/  FMUL.FTZ R29, R2.reuse, R129 ;  /* 0x00000081021d7220 */ /* 0x040fe40000410000 */
[----:B------:R-:W-:Y:S01]  /*c8e0*/  FMUL.FTZ R41, R2, R141 ;  /* 0x0000008d02297220 */ /* 0x000fe20000410000 */
[----:B------:R3:W4:Y:S01]  /*c8f0*/  MUFU.EX2 R31, R8 ;  /* 0x00000008001f7308 */ /* 0x0007220000000800 */
[----:B------:R-:W-:Y:S02]  /*c900*/  FFMA.FTZ R24, R44, c[0x0][0x2d0], -R75 ;  /* 0x0000b4002c187a23 */ /* 0x000fe4000001084b */
[----:B------:R-:W-:Y:S02]  /*c910*/  FFMA.FTZ R44, R51, c[0x0][0x2d0], -R96 ;  /* 0x0000b400332c7a23 */ /* 0x000fe40000010860 */
[----:B-1----:R-:W-:Y:S02]  /*c920*/  FFMA.FTZ R0, R9, c[0x0][0x2d0], -R97 ;  /* 0x0000b40009007a23 */ /* 0x002fe40000010861 */
[----:B------:R-:W-:Y:S02]  /*c930*/  FMUL.FTZ R51, R68, R151 ;  /* 0x0000009744337220 */ /* 0x000fe40000410000 */
[----:B------:R-:W-:Y:S01]  /*c940*/  FMUL.FTZ R9, R2, R109 ;  /* 0x0000006d02097220 */ /* 0x000fe20000410000 */
[----:B------:R1:W5:Y:S01]  /*c950*/  MUFU.EX2 R53, R0 ;  /* 0x0000000000357308 */ /* 0x0003620000000800 */
[----:B--2---:R-:W-:Y:S09]  /*c960*/  FFMA.FTZ R4, R42, c[0x0][0x2d0], -R74 ;  /* 0x0000b4002a047a23 */ /* 0x004ff2000001084a */
[----:B------:R-:W2:Y:S01]  /*c970*/  MUFU.EX2 R244, R4 ;  /* 0x0000000400f47308 */ /* 0x000ea20000000800 */
[----:B---3--:R-:W-:Y:S01]  /*c980*/  FMUL.FTZ R8, R2, R108 ;  /* 0x0000006c02087220 */ /* 0x008fe20000410000 */
[----:B------:R-:W-:Y:S01]  /*c990*/  MOV R108, R85 ;  /* 0x00000055006c7202 */ /* 0x000fe20000000f00 */
[----:B----4-:R-:W-:Y:S07]  /*c9a0*/  IMAD.MOV.U32 R125, RZ, RZ, R31 ;  /* 0x000000ffff7d7224 */ /* 0x010fee00078e001f */
[----:B------:R3:W4:Y:S01]  /*c9b0*/  MUFU.EX2 R30, R24 ;  /* 0x00000018001e7308 */ /* 0x0007220000000800 */
[----:B-1----:R-:W-:Y:S01]  /*c9c0*/  FSEL R0, R3, RZ, P0 ;  /* 0x000000ff03007208 */ /* 0x002fe20000000000 */
[----:B-----5:R-:W-:Y:S01]  /*c9d0*/  IMAD.MOV.U32 R106, RZ, RZ, R53 ;  /* 0x000000ffff6a7224 */ /* 0x020fe200078e0035 */
[C---:B------:R-:W-:Y:S02]  /*c9e0*/  ISETP.GT.AND P0, PT, R225.reuse, UR4, PT ;  /* 0x00000004e1007c0c */ /* 0x040fe4000bf04270 */
[----:B------:R-:W-:Y:S01]  /*c9f0*/  IADD3 R225, R225, -0x1, RZ ;  /* 0xffffffffe1e17810 */ /* 0x000fe20007ffe0ff */
[----:B------:R-:W-:Y:S01]  /*ca00*/  FADD.FTZ R0, -R0, R103 ;  /* 0x0000006700007221 */ /* 0x000fe20000010100 */
[----:B------:R-:W-:Y:S03]  /*ca10*/  F2FP.PACK_AB R65, R106, R200 ;  /* 0x000000c86a41723e */ /* 0x000fe600000000ff */
[----:B------:R1:W-:Y:S01]  /*ca20*/  MUFU.EX2 R49, R44 ;  /* 0x0000002c00317308 */ /* 0x0003e20000000800 */
[----:B------:R-:W-:Y:S01]  /*ca30*/  FMUL.FTZ R0, R0, c[0x0][0x2d0] ;  /* 0x0000b40000007a20 */ /* 0x000fe20000410000 */
[----:B--2---:R-:W-:Y:S01]  /*ca40*/  MOV R105, R244 ;  /* 0x000000f400697202 */ /* 0x004fe20000000f00 */
[----:B------:R-:W-:Y:S01]  /*ca50*/  FMUL.FTZ R4, R69, R104 ;  /* 0x0000006845047220 */ /* 0x000fe20000410000 */
[----:B------:R-:W-:Y:S02]  /*ca60*/  MOV R104, R54 ;  /* 0x0000003600687202 */ /* 0x000fe40000000f00 */
[----:B------:R-:W2:Y:S02]  /*ca70*/  LDSM.16.MT88.4 R52, [R210+0x100] ;  /* 0x00010000d234783b */ /* 0x000ea40000004200 */
[----:B------:R-:W-:Y:S02]  /*ca80*/  F2FP.PACK_AB R67, R87, R104 ;  /* 0x000000685743723e */ /* 0x000fe400000000ff */
[----:B------:R-:W5:Y:S01]  /*ca90*/  MUFU.EX2 R0, R0 ;  /* 0x0000000000007308 */ /* 0x000f620000000800 */
[-C--:B------:R-:W-:Y:S05]  /*caa0*/  HMMA.16816.F32 R4, R76, R20.reuse, R4 ;  /* 0x000000144c04723c */ /* 0x080fea0000001804 */
[C---:B---3--:R-:W-:Y:S02]  /*cab0*/  FMUL.FTZ R24, R2.reuse, R124 ;  /* 0x0000007c02187220 */ /* 0x048fe40000410000 */
[----:B----4-:R-:W-:Y:S02]  /*cac0*/  IMAD.MOV.U32 R129, RZ, RZ, R30 ;  /* 0x000000ffff817224 */ /* 0x010fe400078e001e */
[----:B------:R-:W-:Y:S03]  /*cad0*/  MUFU.EX2 R124, R32 ;  /* 0x00000020007c7308 */ /* 0x000fe60000000800 */
[----:B-1----:R-:W-:Y:S07]  /*cae0*/  FMUL.FTZ R44, R2, R144 ;  /* 0x00000090022c7220 */ /* 0x002fee0000410000 */
[----:B------:R-:W-:Y:S01]  /*caf0*/  MUFU.EX2 R151, R58 ;  /* 0x0000003a00977308 */ /* 0x000fe20000000800 */
[C---:B-----5:R-:W-:Y:S02]  /*cb00*/  FMUL.FTZ R11, R0.reuse, R111 ;  /* 0x0000006f000b7220 */ /* 0x060fe40000410000 */
[C---:B------:R-:W-:Y:S02]  /*cb10*/  FMUL.FTZ R10, R0.reuse, R110 ;  /* 0x0000006e000a7220 */ /* 0x040fe40000410000 */
[----:B------:R-:W-:Y:S05]  /*cb20*/  IMAD.MOV.U32 R110, RZ, RZ, R86 ;  /* 0x000000ffff6e7224 */ /* 0x000fea00078e0056 */
[----:B------:R1:W-:Y:S01]  /*cb30*/  MUFU.EX2 R111, R12 ;  /* 0x0000000c006f7308 */ /* 0x0003e20000000800 */
[C---:B------:R-:W-:Y:S01]  /*cb40*/  FMUL.FTZ R15, R0.reuse, R115 ;  /* 0x00000073000f7220 */ /* 0x040fe20000410000 */
[C---:B------:R-:W-:Y:S04]  /*cb50*/  HMMA.16816.F32 R8, R64.reuse, R20, R8 ;  /* 0x000000144008723c */ /* 0x040fe80000001808 */
[C---:B------:R-:W-:Y:S01]  /*cb60*/  FMUL.FTZ R14, R0.reuse, R114 ;  /* 0x00000072000e7220 */ /* 0x040fe20000410000 */
[----:B------:R-:W-:Y:S01]  /*cb70*/  MOV R114, R92 ;  /* 0x0000005c00727202 */ /* 0x000fe20000000f00 */
[C---:B------:R-:W-:Y:S01]  /*cb80*/  FMUL.FTZ R26, R0.reuse, R126 ;  /* 0x0000007e001a7220 */ /* 0x040fe20000410000 */
[----:B------:R-:W-:Y:S01]  /*cb90*/  MOV R126, R80 ;  /* 0x00000050007e7202 */ /* 0x000fe20000000f00 */
[----:B------:R-:W-:Y:S01]  /*cba0*/  FFMA.FTZ R20, R47, c[0x0][0x2d0], -R74 ;  /* 0x0000b4002f147a23 */ /* 0x000fe2000001084a */
[----:B------:R-:W3:Y:S03]  /*cbb0*/  LDSM.16.MT88.4 R80, [R211+0x100] ;  /* 0x00010000d350783b */ /* 0x000ee60000004200 */
[----:B------:R4:W5:Y:S01]  /*cbc0*/  MUFU.EX2 R59, R20 ;  /* 0x00000014003b7308 */ /* 0x0009620000000800 */
[C---:B------:R-:W-:Y:S02]  /*cbd0*/  FMUL.FTZ R21, R69.reuse, R121 ;  /* 0x0000007945157220 */ /* 0x040fe40000410000 */
[C---:B------:R-:W-:Y:S02]  /*cbe0*/  FMUL.FTZ R27, R0.reuse, R127 ;  /* 0x0000007f001b7220 */ /* 0x040fe40000410000 */
[C---:B------:R-:W-:Y:S02]  /*cbf0*/  FMUL.FTZ R31, R0.reuse, R131 ;  /* 0x00000083001f7220 */ /* 0x040fe40000410000 */
[----:B------:R-:W-:Y:S01]  /*cc00*/  FMUL.FTZ R30, R0, R130 ;  /* 0x00000082001e7220 */ /* 0x000fe20000410000 */
[----:B------:R-:W-:Y:S01]  /*cc10*/  MOV R130, R33 ;  /* 0x0000002100827202 */ /* 0x000fe20000000f00 */
[----:B-1----:R-:W-:Y:S01]  /*cc20*/  FMUL.FTZ R12, R2, R112 ;  /* 0x00000070020c7220 */ /* 0x002fe20000410000 */
[----:B------:R1:W-:Y:S01]  /*cc30*/  MUFU.EX2 R127, R40 ;  /* 0x00000028007f7308 */ /* 0x0003e20000000800 */
[C---:B------:R-:W-:Y:S01]  /*cc40*/  FMUL.FTZ R32, R69.reuse, R132 ;  /* 0x0000008445207220 */ /* 0x040fe20000410000 */
[----:B------:R-:W-:Y:S01]  /*cc50*/  MOV R112, R87 ;  /* 0x0000005700707202 */ /* 0x000fe20000000f00 */
[----:B------:R-:W-:Y:S02]  /*cc60*/  FMUL.FTZ R33, R69, R133 ;  /* 0x0000008545217220 */ /* 0x000fe40000410000 */
[----:B------:R-:W-:Y:S01]  /*cc70*/  LDSM.16.MT88.4 R132, [R212+0x2900] ;  /* 0x00290000d484783b */ /* 0x000fe20000004200 */
[-C--:B------:R-:W-:Y:S03]  /*cc80*/  HMMA.16816.F32 R12, R64, R22.reuse, R12 ;  /* 0x00000016400c723c */ /* 0x080fe6000000180c */
[----:B------:R-:W-:Y:S02]  /*cc90*/  IMAD.MOV.U32 R131, RZ, RZ, R84 ;  /* 0x000000ffff837224 */ /* 0x000fe400078e0054 */
[----:B------:R-:W-:Y:S02]  /*cca0*/  FFMA.FTZ R92, R95, c[0x0][0x2d0], -R75 ;  /* 0x0000b4005f5c7a23 */ /* 0x000fe4000001084b */
[----:B------:R-:W2:Y:S01]  /*ccb0*/  LDSM.16.MT88.4 R84, [R209+0x900] ;  /* 0x00090000d154783b */ /* 0x000ea20000004200 */
[C---:B------:R-:W-:Y:S04]  /*ccc0*/  HMMA.16816.F32 R16, R76.reuse, R22, R16 ;  /* 0x000000164c10723c */ /* 0x040fe80000001810 */
[C---:B----4-:R-:W-:Y:S02]  /*ccd0*/  FMUL.FTZ R20, R69.reuse, R120 ;  /* 0x0000007845147220 */ /* 0x050fe40000410000 */
[----:B------:R-:W-:Y:S01]  /*cce0*/  FMUL.FTZ R42, R0, R142 ;  /* 0x0000008e002a7220 */ /* 0x000fe20000410000 */
[----:B------:R4:W-:Y:S01]  /*ccf0*/  MUFU.EX2 R120, R62 ;  /* 0x0000003e00787308 */ /* 0x0009e20000000800 */
[C---:B------:R-:W-:Y:S01]  /*cd00*/  FMUL.FTZ R22, R68.reuse, R122 ;  /* 0x0000007a44167220 */ /* 0x040fe20000410000 */
[----:B------:R-:W-:Y:S03]  /*cd10*/  MOV R122, R60 ;  /* 0x0000003c007a7202 */ /* 0x000fe60000000f00 */
[----:B------:R-:W-:Y:S02]  /*cd20*/  FMUL.FTZ R23, R68, R123 ;  /* 0x0000007b44177220 */ /* 0x000fe40000410000 */
[----:B-----5:R-:W-:Y:S02]  /*cd30*/  IMAD.MOV.U32 R150, RZ, RZ, R59 ;  /* 0x000000ffff967224 */ /* 0x020fe400078e003b */
[C---:B------:R-:W-:Y:S02]  /*cd40*/  FMUL.FTZ R60, R2.reuse, R160 ;  /* 0x000000a0023c7220 */ /* 0x040fe40000410000 */
[----:B------:R-:W5:Y:S01]  /*cd50*/  LDL.LU R160, [R1+0x8] ;  /* 0x0000080001a07983 */ /* 0x000f620000300800 */
[-C--:B------:R-:W-:Y:S03]  /*cd60*/  HMMA.16816.F32 R20, R76, R36.reuse, R20 ;  /* 0x000000244c14723c */ /* 0x080fe60000001814 */
[----:B------:R-:W-:Y:S02]  /*cd70*/  IMAD.MOV.U32 R115, RZ, RZ, R93 ;  /* 0x000000ffff737224 */ /* 0x000fe400078e005d */
[----:B-1----:R-:W-:Y:S02]  /*cd80*/  FMUL.FTZ R40, R2, R140 ;  /* 0x0000008c02287220 */ /* 0x002fe40000410000 */
[----:B------:R-:W-:Y:S01]  /*cd90*/  FMUL.FTZ R59, R0, R159 ;  /* 0x0000009f003b7220 */ /* 0x000fe20000410000 */
[C---:B------:R-:W-:Y:S04]  /*cda0*/  HMMA.16816.F32 R24, R64.reuse, R36, R24 ;  /* 0x000000244018723c */ /* 0x040fe80000001818 */
[----:B------:R-:W-:Y:S02]  /*cdb0*/  IMAD.MOV.U32 R121, RZ, RZ, R61 ;  /* 0x000000ffff797224 */ /* 0x000fe400078e003d */
[----:B------:R-:W-:Y:S02]  /*cdc0*/  FMUL.FTZ R61, R2, R161 ;  /* 0x000000a1023d7220 */ /* 0x000fe40000410000 */
[-C--:B------:R-:W-:Y:S04]  /*cdd0*/  HMMA.16816.F32 R28, R64, R38.reuse, R28 ;  /* 0x00000026401c723c */ /* 0x080fe8000000181c */
[----:B------:R-:W-:Y:S02]  /*cde0*/  FFMA.FTZ R36, R48, c[0x0][0x2d0], -R96 ;  /* 0x0000b40030247a23 */ /* 0x000fe40000010860 */
[----:B------:R-:W-:Y:S02]  /*cdf0*/  IMAD.MOV.U32 R161, RZ, RZ, R116 ;  /* 0x000000ffffa17224 */ /* 0x000fe400078e0074 */
[C---:B------:R-:W-:Y:S01]  /*ce00*/  HMMA.16816.F32 R32, R76.reuse, R38, R32 ;  /* 0x000000264c20723c */ /* 0x040fe20000001820 */
[----:B------:R1:W-:Y:S03]  /*ce10*/  MUFU.EX2 R128, R36 ;  /* 0x0000002400807308 */ /* 0x0003e60000000800 */
[----:B------:R-:W-:Y:S02]  /*ce20*/  FMUL.FTZ R37, R69, R137 ;  /* 0x0000008945257220 */ /* 0x000fe40000410000 */
[----:B------:R-:W-:Y:S02]  /*ce30*/  FMUL.FTZ R43, R0, R143 ;  /* 0x0000008f002b7220 */ /* 0x000fe40000410000 */
[C---:B------:R-:W-:Y:S03]  /*ce40*/  FMUL.FTZ R38, R68.reuse, R138 ;  /* 0x0000008a44267220 */ /* 0x040fe60000410000 */
[----:B------:R-:W-:Y:S01]  /*ce50*/  MUFU.EX2 R138, R92 ;  /* 0x0000005c008a7308 */ /* 0x000fe20000000800 */
[----:B------:R-:W-:Y:S02]  /*ce60*/  FMUL.FTZ R39, R68, R139 ;  /* 0x0000008b44277220 */ /* 0x000fe40000410000 */
[--C-:B------:R-:W-:Y:S02]  /*ce70*/  FFMA.FTZ R48, R57, c[0x0][0x2d0], -R74.reuse ;  /* 0x0000b40039307a23 */ /* 0x100fe4000001084a */
[C---:B------:R-:W-:Y:S02]  /*ce80*/  FMUL.FTZ R46, R0.reuse, R146 ;  /* 0x00000092002e7220 */ /* 0x040fe40000410000 */
[----:B------:R-:W-:Y:S02]  /*ce90*/  FMUL.FTZ R47, R0, R147 ;  /* 0x00000093002f7220 */ /* 0x000fe40000410000 */
[----:B------:R-:W-:Y:S01]  /*cea0*/  FMUL.FTZ R57, R2, R157 ;  /* 0x0000009d02397220 */ /* 0x000fe20000410000 */
[----:B------:R3:W-:Y:S01]  /*ceb0*/  MUFU.EX2 R123, R48 ;  /* 0x00000030007b7308 */ /* 0x0007e20000000800 */
[C---:B------:R-:W-:Y:S02]  /*cec0*/  FMUL.FTZ R58, R0.reuse, R158 ;  /* 0x0000009e003a7220 */ /* 0x040fe40000410000 */
[----:B----4-:R-:W-:Y:S02]  /*ced0*/  FMUL.FTZ R62, R0, R162 ;  /* 0x000000a2003e7220 */ /* 0x010fe40000410000 */
[C---:B-1----:R-:W-:Y:S07]  /*cee0*/  FMUL.FTZ R36, R69.reuse, R136 ;  /* 0x0000008845247220 */ /* 0x042fee0000410000 */
[-C--:B--2---:R-:W-:Y:S08]  /*cef0*/  HMMA.16816.F32 R36, R76, R52.reuse, R36 ;  /* 0x000000344c24723c */ /* 0x084ff00000001824 */
[C---:B------:R-:W-:Y:S04]  /*cf00*/  HMMA.16816.F32 R40, R64.reuse, R52, R40 ;  /* 0x000000344028723c */ /* 0x040fe80000001828 */
[C---:B---3--:R-:W-:Y:S02]  /*cf10*/  FMUL.FTZ R48, R69.reuse, R148 ;  /* 0x0000009445307220 */ /* 0x048fe40000410000 */
[----:B------:R-:W-:Y:S02]  /*cf20*/  IMAD.MOV.U32 R148, RZ, RZ, R49 ;  /* 0x000000ffff947224 */ /* 0x000fe400078e0031 */
[-C--:B------:R-:W-:Y:S04]  /*cf30*/  HMMA.16816.F32 R44, R64, R54.reuse, R44 ;  /* 0x00000036402c723c */ /* 0x080fe8000000182c */
[--C-:B------:R-:W-:Y:S02]  /*cf40*/  FFMA.FTZ R52, R56, c[0x0][0x2d0], -R97.reuse ;  /* 0x0000b40038347a23 */ /* 0x100fe40000010861 */
[C---:B------:R-:W-:Y:S01]  /*cf50*/  FMUL.FTZ R49, R69.reuse, R149 ;  /* 0x0000009545317220 */ /* 0x040fe20000410000 */
[----:B------:R-:W-:Y:S01]  /*cf60*/  MOV R149, R63 ;  /* 0x0000003f00957202 */ /* 0x000fe20000000f00 */
[----:B------:R1:W2:Y:S01]  /*cf70*/  MUFU.EX2 R103, R52 ;  /* 0x0000003400677308 */ /* 0x0002a20000000800 */
[C---:B------:R-:W-:Y:S03]  /*cf80*/  FMUL.FTZ R53, R69.reuse, R153 ;  /* 0x0000009945357220 */ /* 0x040fe60000410000 */
[----:B------:R-:W-:Y:S01]  /*cf90*/  FMUL.FTZ R56, R2, R156 ;  /* 0x0000009c02387220 */ /* 0x000fe20000410000 */
[C---:B------:R-:W-:Y:S04]  /*cfa0*/  HMMA.16816.F32 R48, R76.reuse, R54, R48 ;  /* 0x000000364c30723c */ /* 0x040fe80000001830 */
[----:B------:R-:W-:Y:S03]  /*cfb0*/  FMUL.FTZ R63, R0, R163 ;  /* 0x000000a3003f7220 */ /* 0x000fe60000410000 */
[C---:B------:R-:W-:Y:S02]  /*cfc0*/  FMUL.FTZ R54, R68.reuse, R154 ;  /* 0x0000009a44367220 */ /* 0x040fe40000410000 */
[----:B------:R-:W-:Y:S03]  /*cfd0*/  FMUL.FTZ R55, R68, R155 ;  /* 0x0000009b44377220 */ /* 0x000fe60000410000 */
[----:B-1----:R-:W-:Y:S07]  /*cfe0*/  FMUL.FTZ R52, R69, R152 ;  /* 0x0000009845347220 */ /* 0x002fee0000410000 */
[-C--:B------:R-:W-:Y:S08]  /*cff0*/  HMMA.16816.F32 R52, R76, R80.reuse, R52 ;  /* 0x000000504c34723c */ /* 0x080ff00000001834 */
[C---:B------:R-:W-:Y:S07]  /*d000*/  HMMA.16816.F32 R56, R64.reuse, R80, R56 ;  /* 0x000000504038723c */ /* 0x040fee0000001838 */
[----:B------:R-:W-:Y:S01]  /*d010*/  FFMA.FTZ R80, R88, c[0x0][0x2d0], -R97 ;  /* 0x0000b40058507a23 */ /* 0x000fe20000010861 */
[-C--:B------:R-:W-:Y:S03]  /*d020*/  HMMA.16816.F32 R60, R64, R82.reuse, R60 ;  /* 0x00000052403c723c */ /* 0x080fe6000000183c */
[----:B------:R1:W3:Y:S01]  /*d030*/  MUFU.EX2 R109, R80 ;  /* 0x00000050006d7308 */ /* 0x0002e20000000800 */
[----:B--2---:R-:W-:Y:S03]  /*d040*/  F2FP.PACK_AB R81, R151, R103 ;  /* 0x000000679751723e */ /* 0x004fe600000000ff */
[C---:B------:R-:W-:Y:S02]  /*d050*/  FMUL.FTZ R64, R69.reuse, R164 ;  /* 0x000000a445407220 */ /* 0x040fe40000410000 */
[----:B------:R-:W-:Y:S03]  /*d060*/  FMUL.FTZ R65, R69, R165 ;  /* 0x000000a545417220 */ /* 0x000fe60000410000 */
[C---:B------:R-:W-:Y:S02]  /*d070*/  FMUL.FTZ R66, R68.reuse, R166 ;  /* 0x000000a644427220 */ /* 0x040fe40000410000 */
[----:B------:R-:W-:Y:S07]  /*d080*/  FMUL.FTZ R67, R68, R167 ;  /* 0x000000a744437220 */ /* 0x000fee0000410000 */
[----:B------:R-:W-:Y:S04]  /*d090*/  HMMA.16816.F32 R64, R76, R82, R64 ;  /* 0x000000524c40723c */ /* 0x000fe80000001840 */
[--C-:B-1----:R-:W-:Y:S03]  /*d0a0*/  FFMA.FTZ R80, R90, c[0x0][0x2d0], -R74.reuse ;  /* 0x0000b4005a507a23 */ /* 0x102fe6000001084a */
[----:B------:R-:W-:Y:S01]  /*d0b0*/  F2FP.PACK_AB R78, R150, R130 ;  /* 0x00000082964e723e */ /* 0x000fe200000000ff */
[----:B------:R-:W1:Y:S01]  /*d0c0*/  LDSM.16.MT88.4 R88, [R212+0x900] ;  /* 0x00090000d458783b */ /* 0x000e620000004200 */
[----:B------:R-:W-:Y:S01]  /*d0d0*/  F2FP.PACK_AB R79, R149, R129 ;  /* 0x00000081954f723e */ /* 0x000fe200000000ff */
[----:B------:R2:W-:Y:S02]  /*d0e0*/  MUFU.EX2 R251, R80 ;  /* 0x0000005000fb7308 */ /* 0x0005e40000000800 */
[----:B------:R-:W-:Y:S02]  /*d0f0*/  F2FP.PACK_AB R76, R105, R126 ;  /* 0x0000007e694c723e */ /* 0x000fe400000000ff */
[----:B------:R-:W-:Y:S02]  /*d100*/  F2FP.PACK_AB R77, R111, R125 ;  /* 0x0000007d6f4d723e */ /* 0x000fe400000000ff */
[----:B------:R-:W-:Y:S02]  /*d110*/  F2FP.PACK_AB R82, R148, R127 ;  /* 0x0000007f9452723e */ /* 0x000fe400000000ff */
[----:B---3--:R-:W-:Y:S03]  /*d120*/  F2FP.PACK_AB R83, R109, R120 ;  /* 0x000000786d53723e */ /* 0x008fe600000000ff */
[-C--:B------:R-:W-:Y:S03]  /*d130*/  HMMA.16816.F32 R4, R76, R84.reuse, R4 ;  /* 0x000000544c04723c */ /* 0x080fe60000001804 */
[--C-:B--2---:R-:W-:Y:S02]  /*d140*/  FFMA.FTZ R80, R94, c[0x0][0x2d0], -R75.reuse ;  /* 0x0000b4005e507a23 */ /* 0x104fe4000001084b */
[----:B------:R-:W2:Y:S02]  /*d150*/  LDSM.16.MT88.4 R92, [R210+0x900] ;  /* 0x00090000d25c783b */ /* 0x000ea40000004200 */
[----:B------:R3:W-:Y:S02]  /*d160*/  MUFU.EX2 R139, R80 ;  /* 0x00000050008b7308 */ /* 0x0007e40000000800 */
[----:B---3--:R-:W-:Y:S07]  /*d170*/  F2FP.PACK_AB R80, R128, R124 ;  /* 0x0000007c8050723e */ /* 0x008fee00000000ff */
[C---:B------:R-:W-:Y:S07]  /*d180*/  HMMA.16816.F32 R8, R80.reuse, R84, R8 ;  /* 0x000000545008723c */ /* 0x040fee0000001808 */
[--C-:B------:R-:W-:Y:S01]  /*d190*/  FFMA.FTZ R84, R176, c[0x0][0x2d0], -R74.reuse ;  /* 0x0000b400b0547a23 */ /* 0x100fe2000001084a */
[-C--:B------:R-:W-:Y:S03]  /*d1a0*/  HMMA.16816.F32 R12, R80, R86.reuse, R12 ;  /* 0x00000056500c723c */ /* 0x080fe6000000180c */
[----:B------:R3:W-:Y:S05]  /*d1b0*/  MUFU.EX2 R249, R84 ;  /* 0x0000005400f97308 */ /* 0x0007ea0000000800 */
[C---:B------:R-:W-:Y:S08]  /*d1c0*/  HMMA.16816.F32 R16, R76.reuse, R86, R16 ;  /* 0x000000564c10723c */ /* 0x040ff00000001810 */
[-C--:B-1----:R-:W-:Y:S08]  /*d1d0*/  HMMA.16816.F32 R20, R76, R88.reuse, R20 ;  /* 0x000000584c14723c */ /* 0x082ff00000001814 */
[C---:B------:R-:W-:Y:S04]  /*d1e0*/  HMMA.16816.F32 R24, R80.reuse, R88, R24 ;  /* 0x000000585018723c */ /* 0x040fe80000001818 */
[----:B---3--:R-:W-:Y:S03]  /*d1f0*/  FFMA.FTZ R84, R177, c[0x0][0x2d0], -R74 ;  /* 0x0000b400b1547a23 */ /* 0x008fe6000001084a */
[--C-:B------:R-:W-:Y:S01]  /*d200*/  FFMA.FTZ R88, R171, c[0x0][0x2d0], -R96.reuse ;  /* 0x0000b400ab587a23 */ /* 0x100fe20000010860 */
[-C--:B------:R-:W-:Y:S01]  /*d210*/  HMMA.16816.F32 R28, R80, R90.reuse, R28 ;  /* 0x0000005a501c723c */ /* 0x080fe2000000181c */
[----:B------:R1:W-:Y:S07]  /*d220*/  MUFU.EX2 R246, R84 ;  /* 0x0000005400f67308 */ /* 0x0003ee0000000800 */
[C---:B------:R-:W-:Y:S03]  /*d230*/  HMMA.16816.F32 R32, R76.reuse, R90, R32 ;  /* 0x0000005a4c20723c */ /* 0x040fe60000001820 */
[----:B------:R3:W-:Y:S05]  /*d240*/  MUFU.EX2 R136, R88 ;  /* 0x0000005800887308 */ /* 0x0007ea0000000800 */
[-C--:B--2---:R-:W-:Y:S08]  /*d250*/  HMMA.16816.F32 R36, R76, R92.reuse, R36 ;  /* 0x0000005c4c24723c */ /* 0x084ff00000001824 */
[C---:B------:R-:W-:Y:S04]  /*d260*/  HMMA.16816.F32 R40, R80.reuse, R92, R40 ;  /* 0x0000005c5028723c */ /* 0x040fe80000001828 */
[----:B-1----:R-:W-:Y:S03]  /*d270*/  FFMA.FTZ R84, R173, c[0x0][0x2d0], -R75 ;  /* 0x0000b400ad547a23 */ /* 0x002fe6000001084b */
[----:B------:R-:W-:Y:S01]  /*d280*/  FFMA.FTZ R92, R168, c[0x0][0x2d0], -R97 ;  /* 0x0000b400a85c7a23 */ /* 0x000fe20000010861 */
[----:B------:R1:W-:Y:S01]  /*d290*/  MUFU.EX2 R245, R84 ;  /* 0x0000005400f57308 */ /* 0x0003e20000000800 */
[-C--:B------:R-:W-:Y:S03]  /*d2a0*/  HMMA.16816.F32 R44, R80, R94.reuse, R44 ;  /* 0x0000005e502c723c */ /* 0x080fe6000000182c */
[--C-:B---3--:R-:W-:Y:S05]  /*d2b0*/  FFMA.FTZ R88, R172, c[0x0][0x2d0], -R96.reuse ;  /* 0x0000b400ac587a23 */ /* 0x108fea0000010860 */
[C---:B------:R-:W-:Y:S01]  /*d2c0*/  HMMA.16816.F32 R48, R76.reuse, R94, R48 ;  /* 0x0000005e4c30723c */ /* 0x040fe20000001830 */
[----:B------:R2:W-:Y:S03]  /*d2d0*/  MUFU.EX2 R142, R88 ;  /* 0x00000058008e7308 */ /* 0x0005e60000000800 */
[----:B-----5:R-:W-:Y:S07]  /*d2e0*/  FFMA.FTZ R69, R69, R160, R161 ;  /* 0x000000a045457223 */ /* 0x020fee00000100a1 */
[----:B------:R3:W-:Y:S01]  /*d2f0*/  MUFU.EX2 R235, R92 ;  /* 0x0000005c00eb7308 */ /* 0x0007e20000000800 */
[----:B-1----:R-:W-:Y:S09]  /*d300*/  FFMA.FTZ R84, R175, c[0x0][0x2d0], -R75 ;  /* 0x0000b400af547a23 */ /* 0x002ff2000001084b */
[----:B------:R1:W-:Y:S01]  /*d310*/  MUFU.EX2 R143, R84 ;  /* 0x00000054008f7308 */ /* 0x0003e20000000800 */
[--C-:B--2---:R-:W-:Y:S09]  /*d320*/  FFMA.FTZ R88, R174, c[0x0][0x2d0], -R96.reuse ;  /* 0x0000b400ae587a23 */ /* 0x104ff20000010860 */
[----:B------:R2:W4:Y:S01]  /*d330*/  MUFU.EX2 R141, R88 ;  /* 0x00000058008d7308 */ /* 0x0005220000000800 */
[----:B---3--:R-:W-:Y:S09]  /*d340*/  FFMA.FTZ R92, R169, c[0x0][0x2d0], -R97 ;  /* 0x0000b400a95c7a23 */ /* 0x008ff20000010861 */
[----:B------:R3:W-:Y:S01]  /*d350*/  MUFU.EX2 R234, R92 ;  /* 0x0000005c00ea7308 */ /* 0x0007e20000000800 */
[----:B-1----:R-:W-:Y:S09]  /*d360*/  FFMA.FTZ R84, R99, c[0x0][0x2d0], -R96 ;  /* 0x0000b40063547a23 */ /* 0x002ff20000010860 */
[----:B------:R1:W-:Y:S01]  /*d370*/  MUFU.EX2 R137, R84 ;  /* 0x0000005400897308 */ /* 0x0003e20000000800 */
[--C-:B--2---:R-:W-:Y:S09]  /*d380*/  FFMA.FTZ R88, R182, c[0x0][0x2d0], -R74.reuse ;  /* 0x0000b400b6587a23 */ /* 0x104ff2000001084a */
[----:B------:R2:W-:Y:S01]  /*d390*/  MUFU.EX2 R244, R88 ;  /* 0x0000005800f47308 */ /* 0x0005e20000000800 */
[----:B---3--:R-:W-:Y:S09]  /*d3a0*/  FFMA.FTZ R92, R185, c[0x0][0x2d0], -R75 ;  /* 0x0000b400b95c7a23 */ /* 0x008ff2000001084b */
[----:B------:R3:W-:Y:S01]  /*d3b0*/  MUFU.EX2 R145, R92 ;  /* 0x0000005c00917308 */ /* 0x0007e20000000800 */
[----:B-1----:R-:W1:Y:S01]  /*d3c0*/  LDSM.16.MT88.4 R84, [R211+0x900] ;  /* 0x00090000d354783b */ /* 0x002e620000004200 */
[--C-:B--2---:R-:W-:Y:S08]  /*d3d0*/  FFMA.FTZ R88, R98, c[0x0][0x2d0], -R97.reuse ;  /* 0x0000b40062587a23 */ /* 0x104ff00000010861 */
[----:B------:R2:W5:Y:S01]  /*d3e0*/  MUFU.EX2 R140, R88 ;  /* 0x00000058008c7308 */ /* 0x0005620000000800 */
[----:B---3--:R-:W-:Y:S08]  /*d3f0*/  LDSM.16.MT88.4 R92, [R210+0x1100] ;  /* 0x00110000d25c783b */ /* 0x008ff00000004200 */
[----:B--2---:R-:W2:Y:S01]  /*d400*/  LDSM.16.MT88.4 R88, [R209+0x1100] ;  /* 0x00110000d158783b */ /* 0x004ea20000004200 */
[-C--:B-1----:R-:W-:Y:S08]  /*d410*/  HMMA.16816.F32 R52, R76, R84.reuse, R52 ;  /* 0x000000544c34723c */ /* 0x082ff00000001834 */
[C---:B------:R-:W-:Y:S07]  /*d420*/  HMMA.16816.F32 R56, R80.reuse, R84, R56 ;  /* 0x000000545038723c */ /* 0x040fee0000001838 */
[----:B------:R-:W-:Y:S01]  /*d430*/  FFMA.FTZ R84, R170, c[0x0][0x2d0], -R97 ;  /* 0x0000b400aa547a23 */ /* 0x000fe20000010861 */
[-C--:B------:R-:W-:Y:S03]  /*d440*/  HMMA.16816.F32 R60, R80, R86.reuse, R60 ;  /* 0x00000056503c723c */ /* 0x080fe6000000183c */
[----:B------:R1:W3:Y:S04]  /*d450*/  MUFU.EX2 R232, R84 ;  /* 0x0000005400e87308 */ /* 0x0002e80000000800 */
[--C-:B------:R-:W-:Y:S01]  /*d460*/  FFMA.FTZ R80, R187, c[0x0][0x2d0], -R74.reuse ;  /* 0x0000b400bb507a23 */ /* 0x100fe2000001084a */
[----:B------:R-:W-:Y:S04]  /*d470*/  HMMA.16816.F32 R64, R76, R86, R64 ;  /* 0x000000564c40723c */ /* 0x000fe80000001840 */
[----:B----4-:R-:W-:Y:S01]  /*d480*/  F2FP.PACK_AB R82, R141, R142 ;  /* 0x0000008e8d52723e */ /* 0x010fe200000000ff */
[----:B------:R4:W-:Y:S01]  /*d490*/  MUFU.EX2 R147, R80 ;  /* 0x0000005000937308 */ /* 0x0009e20000000800 */
[----:B-----5:R-:W-:Y:S02]  /*d4a0*/  F2FP.PACK_AB R81, R235, R140 ;  /* 0x0000008ceb51723e */ /* 0x020fe400000000ff */
[----:B------:R-:W-:Y:S04]  /*d4b0*/  F2FP.PACK_AB R76, R251, R123 ;  /* 0x0000007bfb4c723e */ /* 0x000fe800000000ff */
[----:B------:R-:W-:Y:S02]  /*d4c0*/  F2FP.PACK_AB R77, R138, R139 ;  /* 0x0000008b8a4d723e */ /* 0x000fe400000000ff */
[----:B------:R-:W-:Y:S02]  /*d4d0*/  F2FP.PACK_AB R78, R246, R249 ;  /* 0x000000f9f64e723e */ /* 0x000fe400000000ff */
[----:B------:R-:W-:Y:S01]  /*d4e0*/  F2FP.PACK_AB R79, R143, R245 ;  /* 0x000000f58f4f723e */ /* 0x000fe200000000ff */
[----:B-1----:R-:W1:Y:S01]  /*d4f0*/  LDSM.16.MT88.4 R84, [R212+0x1100] ;  /* 0x00110000d454783b */ /* 0x002e620000004200 */
[----:B---3--:R-:W-:Y:S05]  /*d500*/  F2FP.PACK_AB R83, R232, R234 ;  /* 0x000000eae853723e */ /* 0x008fea00000000ff */
[-C--:B--2---:R-:W-:Y:S03]  /*d510*/  HMMA.16816.F32 R4, R76, R88.reuse, R4 ;  /* 0x000000584c04723c */ /* 0x084fe60000001804 */
[--C-:B----4-:R-:W-:Y:S04]  /*d520*/  FFMA.FTZ R80, R183, c[0x0][0x2d0], -R75.reuse ;  /* 0x0000b400b7507a23 */ /* 0x110fe8000001084b */
[----:B------:R2:W-:Y:S02]  /*d530*/  MUFU.EX2 R146, R80 ;  /* 0x0000005000927308 */ /* 0x0005e40000000800 */
[----:B--2---:R-:W-:Y:S07]  /*d540*/  F2FP.PACK_AB R80, R136, R137 ;  /* 0x000000898850723e */ /* 0x004fee00000000ff */
[C---:B------:R-:W-:Y:S07]  /*d550*/  HMMA.16816.F32 R8, R80.reuse, R88, R8 ;  /* 0x000000585008723c */ /* 0x040fee0000001808 */
[--C-:B------:R-:W-:Y:S01]  /*d560*/  FFMA.FTZ R88, R195, c[0x0][0x2d0], -R74.reuse ;  /* 0x0000b400c3587a23 */ /* 0x100fe2000001084a */
[-C--:B------:R-:W-:Y:S03]  /*d570*/  HMMA.16816.F32 R12, R80, R90.reuse, R12 ;  /* 0x0000005a500c723c */ /* 0x080fe6000000180c */
[----:B------:R2:W-:Y:S05]  /*d580*/  MUFU.EX2 R231, R88 ;  /* 0x0000005800e77308 */ /* 0x0005ea0000000800 */
[C---:B------:R-:W-:Y:S08]  /*d590*/  HMMA.16816.F32 R16, R76.reuse, R90, R16 ;  /* 0x0000005a4c10723c */ /* 0x040ff00000001810 */
[-C--:B-1----:R-:W-:Y:S08]  /*d5a0*/  HMMA.16816.F32 R20, R76, R84.reuse, R20 ;  /* 0x000000544c14723c */ /* 0x082ff00000001814 */
[C---:B------:R-:W-:Y:S04]  /*d5b0*/  HMMA.16816.F32 R24, R80.reuse, R84, R24 ;  /* 0x000000545018723c */ /* 0x040fe80000001818 */
[----:B--2---:R-:W-:Y:S01]  /*d5c0*/  FFMA.FTZ R88, R198, c[0x0][0x2d0], -R74 ;  /* 0x0000b400c6587a23 */ /* 0x004fe2000001084a */
[----:B------:R-:W-:Y:S02]  /*d5d0*/  MOV R198, R109 ;  /* 0x0000006d00c67202 */ /* 0x000fe40000000f00 */
[--C-:B------:R-:W-:Y:S01]  /*d5e0*/  FFMA.FTZ R84, R184, c[0x0][0x2d0], -R96.reuse ;  /* 0x0000b400b8547a23 */ /* 0x100fe20000010860 */
[-C--:B------:R-:W-:Y:S01]  /*d5f0*/  HMMA.16816.F32 R28, R80, R86.reuse, R28 ;  /* 0x00000056501c723c */ /* 0x080fe2000000181c */
[----:B------:R1:W-:Y:S07]  /*d600*/  MUFU.EX2 R195, R88 ;  /* 0x0000005800c37308 */ /* 0x0003ee0000000800 */
[C---:B------:R-:W-:Y:S03]  /*d610*/  HMMA.16816.F32 R32, R76.reuse, R86, R32 ;  /* 0x000000564c20723c */ /* 0x040fe60000001820 */
[----:B------:R2:W-:Y:S05]  /*d620*/  MUFU.EX2 R144, R84 ;  /* 0x0000005400907308 */ /* 0x0005ea0000000800 */
[-C--:B------:R-:W-:Y:S08]  /*d630*/  HMMA.16816.F32 R36, R76, R92.reuse, R36 ;  /* 0x0000005c4c24723c */ /* 0x080ff00000001824 */
[C---:B------:R-:W-:Y:S04]  /*d640*/  HMMA.16816.F32 R40, R80.reuse, R92, R40 ;  /* 0x0000005c5028723c */ /* 0x040fe80000001828 */
[----:B-1----:R-:W-:Y:S03]  /*d650*/  FFMA.FTZ R88, R191, c[0x0][0x2d0], -R75 ;  /* 0x0000b400bf587a23 */ /* 0x002fe6000001084b */
[----:B------:R-:W-:Y:S01]  /*d660*/  FFMA.FTZ R92, R180, c[0x0][0x2d0], -R97 ;  /* 0x0000b400b45c7a23 */ /* 0x000fe20000010861 */
[-C--:B------:R-:W-:Y:S01]  /*d670*/  HMMA.16816.F32 R44, R80, R94.reuse, R44 ;  /* 0x0000005e502c723c */ /* 0x080fe2000000182c */
[----:B------:R1:W-:Y:S03]  /*d680*/  MUFU.EX2 R191, R88 ;  /* 0x0000005800bf7308 */ /* 0x0003e60000000800 */
[--C-:B--2---:R-:W-:Y:S04]  /*d690*/  FFMA.FTZ R84, R188, c[0x0][0x2d0], -R96.reuse ;  /* 0x0000b400bc547a23 */ /* 0x104fe80000010860 */
[C---:B------:R-:W-:Y:S03]  /*d6a0*/  HMMA.16816.F32 R48, R76.reuse, R94, R48 ;  /* 0x0000005e4c30723c */ /* 0x040fe60000001830 */
[----:B------:R2:W-:Y:S10]  /*d6b0*/  MUFU.EX2 R187, R84 ;  /* 0x0000005400bb7308 */ /* 0x0005f40000000800 */
[----:B------:R3:W-:Y:S01]  /*d6c0*/  MUFU.EX2 R155, R92 ;  /* 0x0000005c009b7308 */ /* 0x0007e20000000800 */
[----:B-1----:R-:W-:Y:S09]  /*d6d0*/  FFMA.FTZ R88, R193, c[0x0][0x2d0], -R75 ;  /* 0x0000b400c1587a23 */ /* 0x002ff2000001084b */
[----:B------:R1:W-:Y:S01]  /*d6e0*/  MUFU.EX2 R193, R88 ;  /* 0x0000005800c17308 */ /* 0x0003e20000000800 */
[--C-:B--2---:R-:W-:Y:S02]  /*d6f0*/  FFMA.FTZ R84, R189, c[0x0][0x2d0], -R96.reuse ;  /* 0x0000b400bd547a23 */ /* 0x104fe40000010860 */
[----:B------:R-:W-:Y:S01]  /*d700*/  IMAD.MOV.U32 R189, RZ, RZ, R123 ;  /* 0x000000ffffbd7224 */ /* 0x000fe200078e007b */
[----:B------:R-:W-:Y:S06]  /*d710*/  MOV R123, R118 ;  /* 0x00000076007b7202 */ /* 0x000fec0000000f00 */
[----:B------:R2:W-:Y:S01]  /*d720*/  MUFU.EX2 R184, R84 ;  /* 0x0000005400b87308 */ /* 0x0005e20000000800 */
[----:B---3--:R-:W-:Y:S09]  /*d730*/  FFMA.FTZ R92, R179, c[0x0][0x2d0], -R97 ;  /* 0x0000b400b35c7a23 */ /* 0x008ff20000010861 */
[----:B------:R3:W-:Y:S01]  /*d740*/  MUFU.EX2 R154, R92 ;  /* 0x0000005c009a7308 */ /* 0x0007e20000000800 */
[----:B-1----:R-:W1:Y:S01]  /*d750*/  LDSM.16.MT88.4 R88, [R211+0x1100] ;  /* 0x00110000d358783b */ /* 0x002e620000004200 */
[----:B--2---:R-:W-:Y:S01]  /*d760*/  FFMA.FTZ R84, R190, c[0x0][0x2d0], -R96 ;  /* 0x0000b400be547a23 */ /* 0x004fe20000010860 */
[----:B------:R-:W-:Y:S06]  /*d770*/  MOV R190, R127 ;  /* 0x0000007f00be7202 */ /* 0x000fec0000000f00 */
[----:B------:R-:W2:Y:S01]  /*d780*/  LDL.LU R127, [R1+0xc] ;  /* 0x00000c00017f7983 */ /* 0x000ea20000300800 */
[----:B------:R4:W5:Y:S01]  /*d790*/  MUFU.EX2 R185, R84 ;  /* 0x0000005400b97308 */ /* 0x0009620000000800 */
[----:B---3--:R-:W-:Y:S01]  /*d7a0*/  FFMA.FTZ R92, R205, c[0x0][0x2d0], -R75 ;  /* 0x0000b400cd5c7a23 */ /* 0x008fe2000001084b */
[----:B------:R-:W-:Y:S01]  /*d7b0*/  MOV R205, R190 ;  /* 0x000000be00cd7202 */ /* 0x000fe20000000f00 */
[----:B------:R-:W-:Y:S07]  /*d7c0*/  IMAD.MOV.U32 R190, RZ, RZ, R151 ;  /* 0x000000ffffbe7224 */ /* 0x000fee00078e0097 */
[----:B------:R3:W-:Y:S01]  /*d7d0*/  MUFU.EX2 R159, R92 ;  /* 0x0000005c009f7308 */ /* 0x0007e20000000800 */
[--C-:B----4-:R-:W-:Y:S01]  /*d7e0*/  FFMA.FTZ R84, R204, c[0x0][0x2d0], -R74.reuse ;  /* 0x0000b400cc547a23 */ /* 0x110fe2000001084a */
[----:B------:R-:W-:Y:S01]  /*d7f0*/  MOV R204, R122 ;  /* 0x0000007a00cc7202 */ /* 0x000fe20000000f00 */
[-C--:B-1----:R-:W-:Y:S01]  /*d800*/  HMMA.16816.F32 R52, R76, R88.reuse, R52 ;  /* 0x000000584c34723c */ /* 0x082fe20000001834 */
[----:B------:R-:W4:Y:S06]  /*d810*/  LDL.LU R122, [R1+0x10] ;  /* 0x00001000017a7983 */ /* 0x000f2c0000300800 */
[----:B------:R1:W-:Y:S01]  /*d820*/  MUFU.EX2 R183, R84 ;  /* 0x0000005400b77308 */ /* 0x0003e20000000800 */
[C---:B------:R-:W-:Y:S01]  /*d830*/  HMMA.16816.F32 R56, R80.reuse, R88, R56 ;  /* 0x000000585038723c */ /* 0x040fe20000001838 */
[----:B---3--:R-:W-:Y:S06]  /*d840*/  LDSM.16.MT88.4 R92, [R210+0x1900] ;  /* 0x00190000d25c783b */ /* 0x008fec0000004200 */
[--C-:B------:R-:W-:Y:S01]  /*d850*/  FFMA.FTZ R88, R178, c[0x0][0x2d0], -R97.reuse ;  /* 0x0000b400b2587a23 */ /* 0x100fe20000010861 */
[-C--:B------:R-:W-:Y:S03]  /*d860*/  HMMA.16816.F32 R60, R80, R90.reuse, R60 ;  /* 0x0000005a503c723c */ /* 0x080fe6000000183c */
[----:B------:R-:W3:Y:S04]  /*d870*/  MUFU.EX2 R102, R88 ;  /* 0x0000005800667308 */ /* 0x000ee80000000800 */
[--C-:B------:R-:W-:Y:S01]  /*d880*/  FFMA.FTZ R80, R228, c[0x0][0x2d0], -R74.reuse ;  /* 0x0000b400e4507a23 */ /* 0x100fe2000001084a */
[----:B------:R-:W-:Y:S04]  /*d890*/  HMMA.16816.F32 R64, R76, R90, R64 ;  /* 0x0000005a4c40723c */ /* 0x000fe80000001840 */
[----:B-1----:R-:W-:Y:S01]  /*d8a0*/  FFMA.FTZ R84, R181, c[0x0][0x2d0], -R97 ;  /* 0x0000b400b5547a23 */ /* 0x002fe20000010861 */
[----:B-----5:R-:W-:Y:S01]  /*d8b0*/  F2FP.PACK_AB R82, R185, R184 ;  /* 0x000000b8b952723e */ /* 0x020fe200000000ff */
[----:B------:R1:W-:Y:S01]  /*d8c0*/  MUFU.EX2 R181, R80 ;  /* 0x0000005000b57308 */ /* 0x0003e20000000800 */
[----:B------:R-:W-:Y:S02]  /*d8d0*/  F2FP.PACK_AB R76, R147, R244 ;  /* 0x000000f4934c723e */ /* 0x000fe400000000ff */
[----:B------:R-:W-:Y:S03]  /*d8e0*/  F2FP.PACK_AB R77, R145, R146 ;  /* 0x00000092914d723e */ /* 0x000fe600000000ff */
[----:B------:R-:W-:Y:S02]  /*d8f0*/  F2FP.PACK_AB R78, R195, R231 ;  /* 0x000000e7c34e723e */ /* 0x000fe400000000ff */
[----:B------:R-:W-:Y:S02]  /*d900*/  F2FP.PACK_AB R79, R193, R191 ;  /* 0x000000bfc14f723e */ /* 0x000fe400000000ff */
[----:B------:R5:W5:Y:S01]  /*d910*/  MUFU.EX2 R182, R84 ;  /* 0x0000005400b67308 */ /* 0x000b620000000800 */
[----:B------:R-:W-:Y:S01]  /*d920*/  MOV R228, R121 ;  /* 0x0000007900e47202 */ /* 0x000fe20000000f00 */
[----:B------:R-:W-:Y:S01]  /*d930*/  IMAD.MOV.U32 R121, RZ, RZ, R119 ;  /* 0x000000ffff797224 */ /* 0x000fe200078e0077 */
[----:B---3--:R-:W-:Y:S01]  /*d940*/  F2FP.PACK_AB R83, R102, R154 ;  /* 0x0000009a6653723e */ /* 0x008fe200000000ff */
[----:B------:R-:W-:Y:S03]  /*d950*/  LDSM.16.MT88.4 R88, [R212+0x1900] ;  /* 0x00190000d458783b */ /* 0x000fe60000004200 */
[----:B------:R-:W-:Y:S02]  /*d960*/  MOV R188, R121 ;  /* 0x0000007900bc7202 */ /* 0x000fe40000000f00 */
[----:B------:R-:W-:Y:S01]  /*d970*/  MOV R121, R113 ;  /* 0x0000007100797202 */ /* 0x000fe20000000f00 */
[----:B-1----:R-:W-:Y:S01]  /*d980*/  FFMA.FTZ R80, R203, c[0x0][0x2d0], -R75 ;  /* 0x0000b400cb507a23 */ /* 0x002fe2000001084b */
[----:B------:R-:W-:Y:S03]  /*d990*/  MOV R203, R150 ;  /* 0x0000009600cb7202 */ /* 0x000fe60000000f00 */
[----:B------:R1:W-:Y:S01]  /*d9a0*/  MUFU.EX2 R153, R80 ;  /* 0x0000005000997308 */ /* 0x0003e20000000800 */
[----:B-----5:R-:W3:Y:S01]  /*d9b0*/  LDSM.16.MT88.4 R84, [R209+0x1900] ;  /* 0x00190000d154783b */ /* 0x020ee20000004200 */
[----:B------:R-:W-:Y:S02]  /*d9c0*/  F2FP.PACK_AB R81, R155, R182 ;  /* 0x000000b69b51723e */ /* 0x000fe400000000ff */
[----:B-1----:R-:W-:Y:S01]  /*d9d0*/  F2FP.PACK_AB R80, R187, R144 ;  /* 0x00000090bb50723e */ /* 0x002fe200000000ff */
[-C--:B---3--:R-:W-:Y:S08]  /*d9e0*/  HMMA.16816.F32 R4, R76, R84.reuse, R4 ;  /* 0x000000544c04723c */ /* 0x088ff00000001804 */
[C---:B------:R-:W-:Y:S07]  /*d9f0*/  HMMA.16816.F32 R8, R80.reuse, R84, R8 ;  /* 0x000000545008723c */ /* 0x040fee0000001808 */
[--C-:B------:R-:W-:Y:S01]  /*da00*/  FFMA.FTZ R84, R233, c[0x0][0x2d0], -R74.reuse ;  /* 0x0000b400e9547a23 */ /* 0x100fe2000001084a */
[-C--:B------:R-:W-:Y:S03]  /*da10*/  HMMA.16816.F32 R12, R80, R86.reuse, R12 ;  /* 0x00000056500c723c */ /* 0x080fe6000000180c */
[----:B------:R1:W-:Y:S01]  /*da20*/  MUFU.EX2 R158, R84 ;  /* 0x00000054009e7308 */ /* 0x0003e20000000800 */
[----:B------:R-:W-:Y:S04]  /*da30*/  IMAD.MOV.U32 R233, RZ, RZ, R111 ;  /* 0x000000ffffe97224 */ /* 0x000fe800078e006f */
[C---:B------:R-:W-:Y:S08]  /*da40*/  HMMA.16816.F32 R16, R76.reuse, R86, R16 ;  /* 0x000000564c10723c */ /* 0x040ff00000001810 */
[-C--:B------:R-:W-:Y:S08]  /*da50*/  HMMA.16816.F32 R20, R76, R88.reuse, R20 ;  /* 0x000000584c14723c */ /* 0x080ff00000001814 */
[C---:B------:R-:W-:Y:S04]  /*da60*/  HMMA.16816.F32 R24, R80.reuse, R88, R24 ;  /* 0x000000585018723c */ /* 0x040fe80000001818 */
[----:B-1----:R-:W-:Y:S02]  /*da70*/  FFMA.FTZ R84, R236, c[0x0][0x2d0], -R74 ;  /* 0x0000b400ec547a23 */ /* 0x002fe4000001084a */
[----:B------:R-:W-:Y:S02]  /*da80*/  IMAD.MOV.U32 R236, RZ, RZ, R105 ;  /* 0x000000ffffec7224 */ /* 0x000fe400078e0069 */
[-C--:B------:R-:W-:Y:S01]  /*da90*/  HMMA.16816.F32 R28, R80, R90.reuse, R28 ;  /* 0x0000005a501c723c */ /* 0x080fe2000000181c */
[----:B------:R1:W-:Y:S03]  /*daa0*/  MUFU.EX2 R180, R84 ;  /* 0x0000005400b47308 */ /* 0x0003e60000000800 */
[--C-:B------:R-:W-:Y:S01]  /*dab0*/  FFMA.FTZ R88, R206, c[0x0][0x2d0], -R96.reuse ;  /* 0x0000b400ce587a23 */ /* 0x100fe20000010860 */
[----:B------:R-:W-:Y:S03]  /*dac0*/  MOV R206, R110 ;  /* 0x0000006e00ce7202 */ /* 0x000fe60000000f00 */
[C---:B------:R-:W-:Y:S03]  /*dad0*/  HMMA.16816.F32 R32, R76.reuse, R90, R32 ;  /* 0x0000005a4c20723c */ /* 0x040fe60000001820 */
[----:B------:R3:W-:Y:S05]  /*dae0*/  MUFU.EX2 R156, R88 ;  /* 0x00000058009c7308 */ /* 0x0007ea0000000800 */
[-C--:B------:R-:W-:Y:S08]  /*daf0*/  HMMA.16816.F32 R36, R76, R92.reuse, R36 ;  /* 0x0000005c4c24723c */ /* 0x080ff00000001824 */
[C---:B------:R-:W-:Y:S04]  /*db00*/  HMMA.16816.F32 R40, R80.reuse, R92, R40 ;  /* 0x0000005c5028723c */ /* 0x040fe80000001828 */
[----:B-1----:R-:W-:Y:S01]  /*db10*/  FFMA.FTZ R84, R229, c[0x0][0x2d0], -R75 ;  /* 0x0000b400e5547a23 */ /* 0x002fe2000001084b */
[----:B------:R-:W-:Y:S02]  /*db20*/  MOV R229, R104 ;  /* 0x0000006800e57202 */ /* 0x000fe40000000f00 */
[----:B------:R-:W-:Y:S01]  /*db30*/  FFMA.FTZ R92, R201, c[0x0][0x2d0], -R97 ;  /* 0x0000b400c95c7a23 */ /* 0x000fe20000010861 */
[-C--:B------:R-:W-:Y:S01]  /*db40*/  HMMA.16816.F32 R44, R80, R94.reuse, R44 ;  /* 0x0000005e502c723c */ /* 0x080fe2000000182c */
[----:B------:R1:W-:Y:S03]  /*db50*/  MUFU.EX2 R157, R84 ;  /* 0x00000054009d7308 */ /* 0x0003e60000000800 */
[--C-:B---3--:R-:W-:Y:S04]  /*db60*/  FFMA.FTZ R88, R207, c[0x0][0x2d0], -R96.reuse ;  /* 0x0000b400cf587a23 */ /* 0x108fe80000010860 */
[C---:B------:R-:W-:Y:S03]  /*db70*/  HMMA.16816.F32 R48, R76.reuse, R94, R48 ;  /* 0x0000005e4c30723c */ /* 0x040fe60000001830 */
[----:B------:R3:W-:Y:S10]  /*db80*/  MUFU.EX2 R178, R88 ;  /* 0x0000005800b27308 */ /* 0x0007f40000000800 */
[----:B------:R5:W-:Y:S01]  /*db90*/  MUFU.EX2 R100, R92 ;  /* 0x0000005c00647308 */ /* 0x000be20000000800 */
[----:B-1----:R-:W-:Y:S01]  /*dba0*/  FFMA.FTZ R84, R230, c[0x0][0x2d0], -R75 ;  /* 0x0000b400e6547a23 */ /* 0x002fe2000001084b */
[----:B------:R-:W-:Y:S08]  /*dbb0*/  MOV R230, R107 ;  /* 0x0000006b00e67202 */ /* 0x000ff00000000f00 */
[----:B------:R1:W-:Y:S01]  /*dbc0*/  MUFU.EX2 R179, R84 ;  /* 0x0000005400b37308 */ /* 0x0003e20000000800 */
[--C-:B---3--:R-:W-:Y:S09]  /*dbd0*/  FFMA.FTZ R88, R226, c[0x0][0x2d0], -R96.reuse ;  /* 0x0000b400e2587a23 */ /* 0x108ff20000010860 */
[----:B------:R3:W2:Y:S01]  /*dbe0*/  MUFU.EX2 R177, R88 ;  /* 0x0000005800b17308 */ /* 0x0006a20000000800 */
[----:B-----5:R-:W-:Y:S09]  /*dbf0*/  FFMA.FTZ R92, R192, c[0x0][0x2d0], -R97 ;  /* 0x0000b400c05c7a23 */ /* 0x020ff20000010861 */
[----:B------:R5:W-:Y:S01]  /*dc00*/  MUFU.EX2 R99, R92 ;  /* 0x0000005c00637308 */ /* 0x000be20000000800 */
[----:B-1----:R-:W-:Y:S02]  /*dc10*/  FFMA.FTZ R84, R202, c[0x0][0x2d0], -R96 ;  /* 0x0000b400ca547a23 */ /* 0x002fe40000010860 */
[----:B------:R-:W-:Y:S07]  /*dc20*/  IMAD.MOV.U32 R202, RZ, RZ, R108 ;  /* 0x000000ffffca7224 */ /* 0x000fee00078e006c */
[----:B------:R1:W-:Y:S01]  /*dc30*/  MUFU.EX2 R152, R84 ;  /* 0x0000005400987308 */ /* 0x0003e20000000800 */
[----:B---3--:R-:W-:Y:S09]  /*dc40*/  FFMA.FTZ R88, R241, c[0x0][0x2d0], -R74 ;  /* 0x0000b400f1587a23 */ /* 0x008ff2000001084a */
[----:B------:R3:W-:Y:S01]  /*dc50*/  MUFU.EX2 R176, R88 ;  /* 0x0000005800b07308 */ /* 0x0007e20000000800 */
[----:B-----5:R-:W-:Y:S09]  /*dc60*/  FFMA.FTZ R92, R243, c[0x0][0x2d0], -R75 ;  /* 0x0000b400f35c7a23 */ /* 0x020ff2000001084b */
[----:B------:R5:W-:Y:S01]  /*dc70*/  MUFU.EX2 R172, R92 ;  /* 0x0000005c00ac7308 */ /* 0x000be20000000800 */
[----:B-1----:R-:W1:Y:S01]  /*dc80*/  LDSM.16.MT88.4 R84, [R211+0x1900] ;  /* 0x00190000d354783b */ /* 0x002e620000004200 */
[----:B---3--:R-:W-:Y:S08]  /*dc90*/  FFMA.FTZ R88, R199, c[0x0][0x2d0], -R97 ;  /* 0x0000b400c7587a23 */ /* 0x008ff00000010861 */
[----:B------:R3:W1:Y:S01]  /*dca0*/  MUFU.EX2 R101, R88 ;  /* 0x0000005800657308 */ /* 0x0006620000000800 */
[----:B-----5:R-:W-:Y:S01]  /*dcb0*/  LDSM.16.MT88.4 R92, [R210+0x2100] ;  /* 0x00210000d25c783b */ /* 0x020fe20000004200 */
[----:B----4-:R-:W-:Y:S01]  /*dcc0*/  FFMA.FTZ R2, R2, R122, R123 ;  /* 0x0000007a02027223 */ /* 0x010fe2000001007b */
[----:B------:R-:W-:Y:S01]  /*dcd0*/  MOV R123, R115 ;  /* 0x00000073007b7202 */ /* 0x000fe20000000f00 */
[----:B------:R-:W-:Y:S02]  /*dce0*/  IMAD.MOV.U32 R122, RZ, RZ, R114 ;  /* 0x000000ffff7a7224 */ /* 0x000fe400078e0072 */
[----:B------:R-:W-:Y:S01]  /*dcf0*/  FADD.FTZ R2, R188, R2 ;  /* 0x00000002bc027221 */ /* 0x000fe20000010000 */
[----:B------:R-:W-:Y:S02]  /*dd00*/  MOV R188, R120 ;  /* 0x0000007800bc7202 */ /* 0x000fe40000000f00 */
[----:B---3--:R-:W3:Y:S01]  /*dd10*/  LDSM.16.MT88.4 R88, [R209+0x2100] ;  /* 0x00210000d158783b */ /* 0x008ee20000004200 */
[-C--:B-1----:R-:W-:Y:S08]  /*dd20*/  HMMA.16816.F32 R52, R76, R84.reuse, R52 ;  /* 0x000000544c34723c */ /* 0x082ff00000001834 */
[C---:B------:R-:W-:Y:S07]  /*dd30*/  HMMA.16816.F32 R56, R80.reuse, R84, R56 ;  /* 0x000000545038723c */ /* 0x040fee0000001838 */
[----:B------:R-:W-:Y:S01]  /*dd40*/  FFMA.FTZ R84, R186, c[0x0][0x2d0], -R97 ;  /* 0x0000b400ba547a23 */ /* 0x000fe20000010861 */
[-C--:B------:R-:W-:Y:S03]  /*dd50*/  HMMA.16816.F32 R60, R80, R86.reuse, R60 ;  /* 0x00000056503c723c */ /* 0x080fe6000000183c */
[----:B------:R1:W4:Y:S04]  /*dd60*/  MUFU.EX2 R98, R84 ;  /* 0x0000005400627308 */ /* 0x0003280000000800 */
[--C-:B------:R-:W-:Y:S01]  /*dd70*/  FFMA.FTZ R80, R247, c[0x0][0x2d0], -R74.reuse ;  /* 0x0000b400f7507a23 */ /* 0x100fe2000001084a */
[----:B------:R-:W-:Y:S04]  /*dd80*/  HMMA.16816.F32 R64, R76, R86, R64 ;  /* 0x000000564c40723c */ /* 0x000fe80000001840 */
[----:B--2---:R-:W-:Y:S01]  /*dd90*/  F2FP.PACK_AB R82, R177, R178 ;  /* 0x000000b2b152723e */ /* 0x004fe200000000ff */
[----:B------:R2:W5:Y:S01]  /*dda0*/  MUFU.EX2 R175, R80 ;  /* 0x0000005000af7308 */ /* 0x0005620000000800 */
[----:B------:R-:W-:Y:S02]  /*ddb0*/  F2FP.PACK_AB R81, R100, R101 ;  /* 0x000000656451723e */ /* 0x000fe400000000ff */
[----:B------:R-:W-:Y:S04]  /*ddc0*/  F2FP.PACK_AB R76, R181, R183 ;  /* 0x000000b7b54c723e */ /* 0x000fe800000000ff */
[----:B------:R-:W-:Y:S02]  /*ddd0*/  F2FP.PACK_AB R77, R159, R153 ;  /* 0x000000999f4d723e */ /* 0x000fe400000000ff */
[----:B------:R-:W-:Y:S02]  /*dde0*/  F2FP.PACK_AB R78, R180, R158 ;  /* 0x0000009eb44e723e */ /* 0x000fe400000000ff */
[----:B------:R-:W-:Y:S01]  /*ddf0*/  F2FP.PACK_AB R79, R179, R157 ;  /* 0x0000009db34f723e */ /* 0x000fe200000000ff */
[----:B-1----:R-:W1:Y:S01]  /*de00*/  LDSM.16.MT88.4 R84, [R212+0x2100] ;  /* 0x00210000d454783b */ /* 0x002e620000004200 */
[----:B----4-:R-:W-:Y:S05]  /*de10*/  F2FP.PACK_AB R83, R98, R99 ;  /* 0x000000636253723e */ /* 0x010fea00000000ff */
[-C--:B---3--:R-:W-:Y:S03]  /*de20*/  HMMA.16816.F32 R4, R76, R88.reuse, R4 ;  /* 0x000000584c04723c */ /* 0x088fe60000001804 */
[----:B--2---:R-:W-:Y:S01]  /*de30*/  FFMA.FTZ R80, R242, c[0x0][0x2d0], -R75 ;  /* 0x0000b400f2507a23 */ /* 0x004fe2000001084b */
[----:B-----5:R-:W-:Y:S03]  /*de40*/  F2FP.PACK_AB R164, R175, R176 ;  /* 0x000000b0afa4723e */ /* 0x020fe600000000ff */
[----:B------:R2:W3:Y:S02]  /*de50*/  MUFU.EX2 R174, R80 ;  /* 0x0000005000ae7308 */ /* 0x0004e40000000800 */
[----:B--2---:R-:W-:Y:S03]  /*de60*/  F2FP.PACK_AB R80, R156, R152 ;  /* 0x000000989c50723e */ /* 0x004fe600000000ff */
[----:B---3--:R-:W-:Y:S04]  /*de70*/  F2FP.PACK_AB R165, R172, R174 ;  /* 0x000000aeaca5723e */ /* 0x008fe800000000ff */
[C---:B------:R-:W-:Y:S07]  /*de80*/  HMMA.16816.F32 R8, R80.reuse, R88, R8 ;  /* 0x000000585008723c */ /* 0x040fee0000001808 */
[--C-:B------:R-:W-:Y:S01]  /*de90*/  FFMA.FTZ R88, R252, c[0x0][0x2d0], -R74.reuse ;  /* 0x0000b400fc587a23 */ /* 0x100fe2000001084a */
[-C--:B------:R-:W-:Y:S03]  /*dea0*/  HMMA.16816.F32 R12, R80, R90.reuse, R12 ;  /* 0x0000005a500c723c */ /* 0x080fe6000000180c */
[----:B------:R2:W-:Y:S01]  /*deb0*/  MUFU.EX2 R173, R88 ;  /* 0x0000005800ad7308 */ /* 0x0005e20000000800 */
[----:B------:R-:W-:Y:S01]  /*dec0*/  FFMA.FTZ R74, R131, c[0x0][0x2d0], -R74 ;  /* 0x0000b400834a7a23 */ /* 0x000fe2000001084a */
[----:B------:R-:W-:Y:S02]  /*ded0*/  MOV R131, R117 ;  /* 0x0000007500837202 */ /* 0x000fe40000000f00 */
[----:B------:R-:W-:Y:S01]  /*dee0*/  LDSM.16.MT88.4 R116, [R209+0x2900] ;  /* 0x00290000d174783b */ /* 0x000fe20000004200 */
[C---:B------:R-:W-:Y:S04]  /*def0*/  HMMA.16816.F32 R16, R76.reuse, R90, R16 ;  /* 0x0000005a4c10723c */ /* 0x040fe80000001810 */
[----:B------:R-:W-:Y:S01]  /*df00*/  FFMA.FTZ R68, R68, R127, R131 ;  /* 0x0000007f44447223 */ /* 0x000fe20000010083 */
[----:B------:R3:W4:Y:S01]  /*df10*/  MUFU.EX2 R171, R74 ;  /* 0x0000004a00ab7308 */ /* 0x0007220000000800 */
[----:B------:R-:W-:Y:S02]  /*df20*/  MOV R131, R112 ;  /* 0x0000007000837202 */ /* 0x000fe40000000f00 */
[-C--:B-1----:R-:W-:Y:S04]  /*df30*/  HMMA.16816.F32 R20, R76, R84.reuse, R20 ;  /* 0x000000544c14723c */ /* 0x082fe80000001814 */
[----:B------:R-:W-:Y:S04]  /*df40*/  MOV R127, R106 ;  /* 0x0000006a007f7202 */ /* 0x000fe80000000f00 */
[C---:B------:R-:W-:Y:S01]  /*df50*/  HMMA.16816.F32 R24, R80.reuse, R84, R24 ;  /* 0x000000545018723c */ /* 0x040fe20000001818 */
[----:B--2---:R-:W1:Y:S07]  /*df60*/  LDSM.16.MT88.4 R88, [R211+0x2100] ;  /* 0x00210000d358783b */ /* 0x004e6e0000004200 */
[-C--:B------:R-:W-:Y:S04]  /*df70*/  HMMA.16816.F32 R28, R80, R86.reuse, R28 ;  /* 0x00000056501c723c */ /* 0x080fe8000000181c */
[--C-:B---3--:R-:W-:Y:S01]  /*df80*/  FFMA.FTZ R74, R248, c[0x0][0x2d0], -R75.reuse ;  /* 0x0000b400f84a7a23 */ /* 0x108fe2000001084b */
[----:B----4-:R-:W-:Y:S01]  /*df90*/  F2FP.PACK_AB R166, R171, R173 ;  /* 0x000000adaba6723e */ /* 0x010fe200000000ff */
[----:B------:R-:W-:Y:S02]  /*dfa0*/  FFMA.FTZ R75, R250, c[0x0][0x2d0], -R75 ;  /* 0x0000b400fa4b7a23 */ /* 0x000fe4000001084b */
[C---:B------:R-:W-:Y:S01]  /*dfb0*/  HMMA.16816.F32 R32, R76.reuse, R86, R32 ;  /* 0x000000564c20723c */ /* 0x040fe20000001820 */
[----:B------:R2:W-:Y:S07]  /*dfc0*/  MUFU.EX2 R170, R74 ;  /* 0x0000004a00aa7308 */ /* 0x0005ee0000000800 */
[-C--:B------:R-:W-:Y:S03]  /*dfd0*/  HMMA.16816.F32 R36, R76, R92.reuse, R36 ;  /* 0x0000005c4c24723c */ /* 0x080fe60000001824 */
[----:B------:R-:W3:Y:S05]  /*dfe0*/  MUFU.EX2 R169, R75 ;  /* 0x0000004b00a97308 */ /* 0x000eea0000000800 */
[C---:B------:R-:W-:Y:S08]  /*dff0*/  HMMA.16816.F32 R40, R80.reuse, R92, R40 ;  /* 0x0000005c5028723c */ /* 0x040ff00000001828 */
[-C--:B------:R-:W-:Y:S04]  /*e000*/  HMMA.16816.F32 R44, R80, R94.reuse, R44 ;  /* 0x0000005e502c723c */ /* 0x080fe8000000182c */
[--C-:B--2---:R-:W-:Y:S04]  /*e010*/  FFMA.FTZ R74, R237, c[0x0][0x2d0], -R96.reuse ;  /* 0x0000b400ed4a7a23 */ /* 0x104fe80000010860 */
[----:B------:R2:W-:Y:S01]  /*e020*/  MUFU.EX2 R168, R74 ;  /* 0x0000004a00a87308 */ /* 0x0005e20000000800 */
[C---:B------:R-:W-:Y:S04]  /*e030*/  HMMA.16816.F32 R48, R76.reuse, R94, R48 ;  /* 0x0000005e4c30723c */ /* 0x040fe80000001830 */
[----:B---3--:R-:W-:Y:S04]  /*e040*/  F2FP.PACK_AB R167, R169, R170 ;  /* 0x000000aaa9a7723e */ /* 0x008fe800000000ff */
[-C--:B-1----:R-:W-:Y:S08]  /*e050*/  HMMA.16816.F32 R52, R76, R88.reuse, R52 ;  /* 0x000000584c34723c */ /* 0x082ff00000001834 */
[C---:B------:R-:W-:Y:S04]  /*e060*/  HMMA.16816.F32 R56, R80.reuse, R88, R56 ;  /* 0x000000585038723c */ /* 0x040fe80000001838 */
[----:B--2---:R-:W-:Y:S04]  /*e070*/  FFMA.FTZ R74, R238, c[0x0][0x2d0], -R96 ;  /* 0x0000b400ee4a7a23 */ /* 0x004fe80000010860 */
[-C--:B------:R-:W-:Y:S01]  /*e080*/  HMMA.16816.F32 R60, R80, R90.reuse, R60 ;  /* 0x0000005a503c723c */ /* 0x080fe2000000183c */
[----:B------:R1:W2:Y:S07]  /*e090*/  MUFU.EX2 R85, R74 ;  /* 0x0000004a00557308 */ /* 0x0002ae0000000800 */
[----:B------:R-:W-:Y:S08]  /*e0a0*/  HMMA.16816.F32 R64, R76, R90, R64 ;  /* 0x0000005a4c40723c */ /* 0x000ff00000001840 */
[-C--:B------:R-:W-:Y:S07]  /*e0b0*/  HMMA.16816.F32 R104, R164, R116.reuse, R4 ;  /* 0x00000074a468723c */ /* 0x080fee0000001804 */
[----:B------:R-:W-:Y:S01]  /*e0c0*/  FADD.FTZ R4, R228, R69 ;  /* 0x00000045e4047221 */ /* 0x000fe20000010000 */
[----:B------:R-:W-:Y:S01]  /*e0d0*/  MOV R228, R149 ;  /* 0x0000009500e47202 */ /* 0x000fe20000000f00 */
[----:B------:R-:W-:Y:S03]  /*e0e0*/  FADD.FTZ R6, R204, R68 ;  /* 0x00000044cc067221 */ /* 0x000fe60000010000 */
[--C-:B-1----:R-:W-:Y:S01]  /*e0f0*/  FFMA.FTZ R74, R239, c[0x0][0x2d0], -R96.reuse ;  /* 0x0000b400ef4a7a23 */ /* 0x102fe20000010860 */
[----:B--2---:R-:W-:Y:S01]  /*e100*/  F2FP.PACK_AB R160, R85, R168 ;  /* 0x000000a855a0723e */ /* 0x004fe200000000ff */
[----:B------:R-:W-:Y:S02]  /*e110*/  FFMA.FTZ R96, R240, c[0x0][0x2d0], -R96 ;  /* 0x0000b400f0607a23 */ /* 0x000fe40000010860 */
[----:B------:R-:W-:Y:S01]  /*e120*/  IMAD.MOV.U32 R204, RZ, RZ, R148 ;  /* 0x000000ffffcc7224 */ /* 0x000fe200078e0094 */
[----:B------:R1:W-:Y:S01]  /*e130*/  MUFU.EX2 R86, R74 ;  /* 0x0000004a00567308 */ /* 0x0003e20000000800 */
[----:B------:R-:W-:Y:S01]  /*e140*/  FADD.FTZ R4, R123, R4 ;  /* 0x000000047b047221 */ /* 0x000fe20000010000 */
[----:B------:R-:W2:Y:S01]  /*e150*/  LDSM.16.MT88.4 R148, [R210+0x2900] ;  /* 0x00290000d294783b */ /* 0x000ea20000004200 */
[----:B------:R-:W-:Y:S02]  /*e160*/  FADD.FTZ R6, R122, R6 ;  /* 0x000000067a067221 */ /* 0x000fe40000010000 */
[----:B------:R-:W-:Y:S02]  /*e170*/  FADD.FTZ R5, R121, R2 ;  /* 0x0000000279057221 */ /* 0x000fe40000010000 */
[----:B------:R-:W-:Y:S02]  /*e180*/  FADD.FTZ R4, R206, R4 ;  /* 0x00000004ce047221 */ /* 0x000fe40000010000 */
[----:B------:R-:W-:Y:S01]  /*e190*/  FADD.FTZ R2, R202, R6 ;  /* 0x00000006ca027221 */ /* 0x000fe20000010000 */
[----:B------:R-:W3:Y:S01]  /*e1a0*/  MUFU.EX2 R96, R96 ;  /* 0x0000006000607308 */ /* 0x000ee20000000800 */
[----:B------:R-:W-:Y:S02]  /*e1b0*/  FADD.FTZ R6, R126, R4 ;  /* 0x000000047e067221 */ /* 0x000fe40000010000 */
[--C-:B-1----:R-:W-:Y:S07]  /*e1c0*/  FFMA.FTZ R74, R194, c[0x0][0x2d0], -R97.reuse ;  /* 0x0000b400c24a7a23 */ /* 0x102fee0000010861 */
[----:B------:R1:W-:Y:S01]  /*e1d0*/  MUFU.EX2 R75, R74 ;  /* 0x0000004a004b7308 */ /* 0x0003e20000000800 */
[----:B---3--:R-:W-:Y:S01]  /*e1e0*/  F2FP.PACK_AB R162, R96, R86 ;  /* 0x0000005660a2723e */ /* 0x008fe200000000ff */
[--C-:B-1----:R-:W-:Y:S08]  /*e1f0*/  FFMA.FTZ R74, R196, c[0x0][0x2d0], -R97.reuse ;  /* 0x0000b400c44a7a23 */ /* 0x102ff00000010861 */
[----:B------:R1:W3:Y:S02]  /*e200*/  MUFU.EX2 R84, R74 ;  /* 0x0000004a00547308 */ /* 0x0002e40000000800 */
[--C-:B-1----:R-:W-:Y:S01]  /*e210*/  FFMA.FTZ R74, R197, c[0x0][0x2d0], -R97.reuse ;  /* 0x0000b400c54a7a23 */ /* 0x102fe20000010861 */
[----:B---3--:R-:W-:Y:S01]  /*e220*/  F2FP.PACK_AB R161, R84, R75 ;  /* 0x0000004b54a1723e */ /* 0x008fe200000000ff */
[----:B------:R-:W-:Y:S02]  /*e230*/  FFMA.FTZ R97, R73, c[0x0][0x2d0], -R97 ;  /* 0x0000b40049617a23 */ /* 0x000fe40000010861 */
[----:B------:R-:W3:Y:S04]  /*e240*/  LDL.LU R73, [R1+0x14] ;  /* 0x0000140001497983 */ /* 0x000ee80000300800 */
[----:B------:R-:W-:Y:S10]  /*e250*/  MUFU.EX2 R74, R74 ;  /* 0x0000004a004a7308 */ /* 0x000ff40000000800 */
[----:B------:R-:W1:Y:S02]  /*e260*/  MUFU.EX2 R97, R97 ;  /* 0x0000006100617308 */ /* 0x000e640000000800 */
[----:B-1----:R-:W-:Y:S07]  /*e270*/  F2FP.PACK_AB R163, R97, R74 ;  /* 0x0000004a61a3723e */ /* 0x002fee00000000ff */
[C---:B------:R-:W-:Y:S08]  /*e280*/  HMMA.16816.F32 R108, R160.reuse, R116, R8 ;  /* 0x00000074a06c723c */ /* 0x040ff00000001808 */
[-C--:B------:R-:W-:Y:S08]  /*e290*/  HMMA.16816.F32 R112, R160, R118.reuse, R12 ;  /* 0x00000076a070723c */ /* 0x080ff0000000180c */
[C---:B------:R-:W-:Y:S08]  /*e2a0*/  HMMA.16816.F32 R116, R164.reuse, R118, R16 ;  /* 0x00000076a474723c */ /* 0x040ff00000001810 */
[-C--:B------:R-:W-:Y:S04]  /*e2b0*/  HMMA.16816.F32 R120, R164, R132.reuse, R20 ;  /* 0x00000084a478723c */ /* 0x080fe80000001814 */
[----:B---3--:R-:W-:Y:S02]  /*e2c0*/  FFMA.FTZ R8, R0, R73, R200 ;  /* 0x0000004900087223 */ /* 0x008fe400000100c8 */
[----:B------:R-:W-:Y:S02]  /*e2d0*/  FADD.FTZ R0, R230, R5 ;  /* 0x00000005e6007221 */ /* 0x000fe40000010000 */
[----:B------:R-:W-:Y:S04]  /*e2e0*/  FADD.FTZ R8, R127, R8 ;  /* 0x000000087f087221 */ /* 0x000fe80000010000 */
        /* <DEDUP_REMOVED lines=17> */
[----:B------:R-:W-:Y:S02]  /*e400*/  FADD.FTZ R11, R190, R4 ;  /* 0x00000004be0b7221 */ /* 0x000fe40000010000 */
[----:B------:R-:W-:Y:S01]  /*e410*/  FADD.FTZ R8, R204, R2 ;  /* 0x00000002cc087221 */ /* 0x000fe20000010000 */
[----:B------:R-:W1:Y:S01]  /*e420*/  LDSM.16.MT88.4 R4, [R211+0x2900] ;  /* 0x00290000d304783b */ /* 0x000e620000004200 */
[----:B------:R-:W-:Y:S04]  /*e430*/  FADD.FTZ R9, R189, R0 ;  /* 0x00000000bd097221 */ /* 0x000fe80000010000 */
[----:B------:R-:W-:Y:S02]  /*e440*/  FADD.FTZ R2, R139, R10 ;  /* 0x0000000a8b027221 */ /* 0x000fe40000010000 */
[----:B------:R-:W-:Y:S02]  /*e450*/  FADD.FTZ R0, R137, R8 ;  /* 0x0000000889007221 */ /* 0x000fe40000010000 */
[----:B------:R-:W-:Y:S02]  /*e460*/  FADD.FTZ R8, R188, R11 ;  /* 0x0000000bbc087221 */ /* 0x000fe40000010000 */
[----:B------:R-:W-:Y:S02]  /*e470*/  FADD.FTZ R9, R251, R9 ;  /* 0x00000009fb097221 */ /* 0x000fe40000010000 */
[----:B------:R-:W-:Y:S02]  /*e480*/  FADD.FTZ R2, R138, R2 ;  /* 0x000000028a027221 */ /* 0x000fe40000010000 */
[----:B------:R-:W-:Y:S02]  /*e490*/  FADD.FTZ R0, R136, R0 ;  /* 0x0000000088007221 */ /* 0x000fe40000010000 */
[----:B------:R-:W-:Y:S01]  /*e4a0*/  FADD.FTZ R12, R198, R8 ;  /* 0x00000008c60c7221 */ /* 0x000fe20000010000 */
[-C--:B--2---:R-:W-:Y:S03]  /*e4b0*/  HMMA.16816.F32 R136, R164, R148.reuse, R36 ;  /* 0x00000094a488723c */ /* 0x084fe60000001824 */
        /* <DEDUP_REMOVED lines=36> */
[----:B------:R-:W-:Y:S02]  /*e700*/  FADD.FTZ R9, R157, R0 ;  /* 0x000000009d097221 */ /* 0x000fe40000010000 */
[C---:B------:R-:W-:Y:S04]  /*e710*/  HMMA.16816.F32 R156, R160.reuse, R4, R56 ;  /* 0x00000004a09c723c */ /* 0x040fe80000001838 */
[----:B------:R-:W-:Y:S01]  /*e720*/  FADD.FTZ R8, R102, R8 ;  /* 0x0000000866087221 */ /* 0x000fe20000010000 */
[----:B------:R-:W-:Y:S01]  /*e730*/  MOV R102, R70 ;  /* 0x0000004600667202 */ /* 0x000fe20000000f00 */
[----:B------:R-:W-:Y:S02]  /*e740*/  FADD.FTZ R2, R178, R10 ;  /* 0x0000000ab2027221 */ /* 0x000fe40000010000 */
[----:B------:R-:W-:Y:S01]  /*e750*/  FADD.FTZ R8, R101, R8 ;  /* 0x0000000865087221 */ /* 0x000fe20000010000 */
[-C--:B------:R-:W-:Y:S03]  /*e760*/  HMMA.16816.F32 R160, R160, R6.reuse, R60 ;  /* 0x00000006a0a0723c */ /* 0x080fe6000000183c */
[----:B------:R-:W-:Y:S01]  /*e770*/  FADD.FTZ R4, R100, R8 ;  /* 0x0000000864047221 */ /* 0x000fe20000010000 */
[----:B------:R-:W-:Y:S01]  /*e780*/  MOV R101, R71 ;  /* 0x0000004700657202 */ /* 0x000fe20000000f00 */
        /* <DEDUP_REMOVED lines=18> */
[----:B------:R1:W-:Y:S01]  /*e8b0*/  STL [R1+0x8], R6 ;  /* 0x0000080601007387 */ /* 0x0003e20000100800 */
[----:B------:R-:W-:Y:S02]  /*e8c0*/  FADD.FTZ R4, R86, R4 ;  /* 0x0000000456047221 */ /* 0x000fe40000010000 */
[----:B------:R-:W-:Y:S01]  /*e8d0*/  FADD.FTZ R0, R74, R2 ;  /* 0x000000024a007221 */ /* 0x000fe20000010000 */
[----:B------:R1:W-:Y:S01]  /*e8e0*/  STL [R1+0xc], R5 ;  /* 0x00000c0501007387 */ /* 0x0003e20000100800 */
[----:B------:R-:W-:Y:S02]  /*e8f0*/  FADD.FTZ R2, R96, R4 ;  /* 0x0000000460027221 */ /* 0x000fe40000010000 */
[----:B------:R-:W-:Y:S02]  /*e900*/  FADD.FTZ R0, R97, R0 ;  /* 0x0000000061007221 */ /* 0x000fe40000010000 */
[----:B------:R-:W-:Y:S01]  /*e910*/  IMAD.MOV.U32 R100, RZ, RZ, R72 ;  /* 0x000000ffff647224 */ /* 0x000fe200078e0048 */
[----:B------:R1:W-:Y:S04]  /*e920*/  STL [R1+0x10], R2 ;  /* 0x0000100201007387 */ /* 0x0003e80000100800 */
[----:B------:R1:W-:Y:S01]  /*e930*/  STL [R1+0x14], R0 ;  /* 0x0000140001007387 */ /* 0x0003e20000100800 */
[----:B------:R-:W-:-:S05]  /*e940*/  @P0 BRA `(.L_x_181) ;  /* 0xffff98f000000947 */ /* 0x000fca000383ffff */
.L_x_164:
[----:B------:R-:W2:Y:S01]  /*e950*/  S2UR UR6, SR_CTAID.X ;  /* 0x00000000000679c3 */ /* 0x000ea20000002500 */
[----:B------:R-:W-:Y:S01]  /*e960*/  ULDC.64 UR4, c[0x0][0x2c8] ;  /* 0x0000b20000047ab9 */ /* 0x000fe20000000a00 */
[----:B------:R-:W-:Y:S01]  /*e970*/  PLOP3.LUT P0, PT, PT, PT, UP1, 0x40, 0x0 ;  /* 0x000000000000781c */ /* 0x000fe20003f0e818 */
[----:B--2---:R-:W-:-:S04]  /*e980*/  ULEA UR6, UR6, 0x7f, 0x7 ;  /* 0x0000007f06067891 */ /* 0x004fc8000f8e383f */
[----:B------:R-:W-:-:S03]  /*e990*/  UIMAD.WIDE.U32 UR14, UR6, UR4, URZ ;  /* 0x00000004060e72a5 */ /* 0x000fc6000f8e003f */
[----:B------:R-:W-:Y:S02]  /*e9a0*/  ULDC UR4, c[0x0][0x168] ;  /* 0x00005a0000047ab9 */ /* 0x000fe40000000800 */
[----:B------:R-:W-:Y:S02]  /*e9b0*/  @UP2 USHF.R.U32.HI UR6, URZ, UR5, UR15 ;  /* 0x000000053f062299 */ /* 0x000fe4000801160f */
[----:B------:R-:W-:Y:S02]  /*e9c0*/  UIADD3 UR4, -UR4, 0x1, URZ ;  /* 0x0000000104047890 */ /* 0x000fe4000fffe13f */
[----:B------:R-:W-:Y:S02]  /*e9d0*/  ULDC UR5, c[0x0][0x1d0] ;  /* 0x0000740000057ab9 */ /* 0x000fe40000000800 */
[----:B------:R-:W-:-:S03]  /*e9e0*/  UIADD3 UR7, UR6, UR5, UR4 ;  /* 0x0000000506077290 */ /* 0x000fc6000fffe004 */
[----:B------:R-:W-:Y:S02]  /*e9f0*/  ULDC UR6, c[0x0][0x324] ;  /* 0x0000c90000067ab9 */ /* 0x000fe40000000800 */
[----:B------:R-:W-:Y:S01]  /*ea00*/  UIADD3 UR6, UR7, -UR6, URZ ;  /* 0x8000000607067290 */ /* 0x000fe2000fffe03f */
[----:B------:R-:W-:Y:S05]  /*ea10*/  @P0 BRA `(.L_x_182) ;  /* 0x0000014000000947 */ /* 0x000fea0003800000 */
        /* <DEDUP_REMOVED lines=11> */
.L_x_183:
[----:B------:R-:W-:Y:S02]  /*ead0*/  ULDC UR4, c[0x0][0x32c] ;  /* 0x0000cb0000047ab9 */ /* 0x000fe40000000800 */
[----:B------:R-:W-:-:S03]  /*eae0*/  UISETP.NE.AND UP0, UPT, UR4, 0x1, UPT ;  /* 0x000000010400788c */ /* 0x000fc6000bf05270 */
[----:B------:R-:W-:Y:S02]  /*eaf0*/  ULDC.64 UR4, c[0x0][0x330] ;  /* 0x0000cc0000047ab9 */ /* 0x000fe40000000a00 */
[----:B------:R-:W-:-:S06]  /*eb00*/  UIMAD.WIDE.U32 UR14, UR7, UR4, URZ ;  /* 0x00000004070e72a5 */ /* 0x000fcc000f8e003f */
[----:B------:R-:W-:Y:S02]  /*eb10*/  @UP0 USHF.R.U32.HI UR7, URZ, UR5, UR15 ;  /* 0x000000053f070299 */ /* 0x000fe4000801160f */
.L_x_184:
[----:B------:R-:W-:Y:S02]  /*eb20*/  ULDC UR4, c[0x0][0x32c] ;  /* 0x0000cb0000047ab9 */ /* 0x000fe40000000800 */
[----:B------:R-:W-:-:S04]  /*eb30*/  UIMAD UR4, UR7, UR4, URZ ;  /* 0x00000004070472a4 */ /* 0x000fc8000f8e023f */
[----:B------:R-:W-:-:S04]  /*eb40*/  UISETP.LT.AND UP0, UPT, UR6, UR4, UPT ;  /* 0x000000040600728c */ /* 0x000fc8000bf01270 */
[----:B------:R-:W-:-:S04]  /*eb50*/  USEL UR6, UR6, UR4, !UP0 ;  /* 0x0000000406067287 */ /* 0x000fc8000c000000 */
.L_x_182:
[----:B------:R-:W-:-:S04]  /*eb60*/  UIADD3 UR6, UR6, 0x5f, URZ ;  /* 0x0000005f06067890 */ /* 0x000fc8000fffe03f */
[----:B------:R-:W-:-:S04]  /*eb70*/  UIMAD.WIDE UR4, UR6, 0x2aaaaaab, URZ ;  /* 0x2aaaaaab060478a5 */ /* 0x000fc8000f8e023f */
[----:B------:R-:W-:-:S04]  /*eb80*/  USHF.R.U32.HI UR4, URZ, 0x1f, UR5 ;  /* 0x0000001f3f047899 */ /* 0x000fc80008011605 */
[----:B------:R-:W-:-:S04]  /*eb90*/  ULEA.HI.SX32 UR4, UR5, UR4, 0x1c ;  /* 0x0000000405047291 */ /* 0x000fc8000f8fe23f */
[----:B------:R-:W-:-:S04]  /*eba0*/  UISETP.LT.AND UP0, UPT, UR8, UR4, UPT ;  /* 0x000000040800728c */ /* 0x000fc8000bf01270 */
[----:B------:R-:W-:-:S06]  /*ebb0*/  USEL UR4, UR8, UR4, !UP0 ;  /* 0x0000000408047287 */ /* 0x000fcc000c000000 */
[----:B------:R-:W-:-:S13]  /*ebc0*/  ISETP.GE.AND P0, PT, R225, UR4, PT ;  /* 0x00000004e1007c0c */ /* 0x000fda000bf06270 */
[----:B------:R-:W-:Y:S05]  /*ebd0*/  @!P0 BRA `(.L_x_185) ;  /* 0x00004da000008947 */ /* 0x000fea0003800000 */
[----:B------:R-:W-:Y:S01]  /*ebe0*/  MOV R100, R71 ;  /* 0x0000004700647202 */ /* 0x000fe20000000f00 */
[----:B------:R-:W-:Y:S01]  /*ebf0*/  IMAD.MOV.U32 R102, RZ, RZ, R3 ;  /* 0x000000ffff667224 */ /* 0x000fe200078e0003 */
[----:B-1----:R-:W-:Y:S01]  /*ec00*/  MOV R2, R72 ;  /* 0x0000004800027202 */ /* 0x002fe20000000f00 */
[----:B------:R-:W-:Y:S01]  /*ec10*/  IMAD.MOV.U32 R103, RZ, RZ, R225 ;  /* 0x000000ffff677224 */ /* 0x000fe200078e00e1 */
[----:B------:R-:W-:Y:S02]  /*ec20*/  MOV R101, R70 ;  /* 0x0000004600657202 */ /* 0x000fe40000000f00 */
.L_x_186:
[----:B------:R-:W-:Y:S04]  /*ec30*/  DEPBAR.LE SB0, 0x0 ;  /* 0x000080000000791a */ /* 0x000fe80000000000 */
[----:B------:R-:W-:Y:S01]  /*ec40*/  BAR.SYNC.DEFER_BLOCKING 0x0 ;  /* 0x0000000000007b1d */ /* 0x000fe20000010000 */
[C---:B------:R-:W-:Y:S11]  /*ec50*/  ISETP.LT.AND P0, PT, R103.reuse, UR8, PT ;  /* 0x0000000867007c0c */ /* 0x040ff6000bf01270 */
[----:B------:R-:W-:Y:S02]  /*ec60*/  @!UPT UIADD3 URZ, URZ, URZ, URZ ;  /* 0x0000003f3f3ff290 */ /* 0x000fe4000fffe03f */
[----:B--2---:R-:W-:Y:S05]  /*ec70*/  @!P0 SHF.R.S32.HI R0, RZ, 0x1f, R103 ;  /* 0x0000001fff008819 */ /* 0x004fea0000011467 */
[----:B------:R-:W-:Y:S04]  /*ec80*/  @!P0 IMAD R0, R0, c[0x0][0x208], RZ ;  /* 0x0000820000008a24 */ /* 0x000fe800078e02ff */
[C---:B------:R-:W-:Y:S01]  /*ec90*/  @!P0 IMAD R0, R103.reuse, c[0x0][0x20c], R0 ;  /* 0x0000830067008a24 */ /* 0x040fe200078e0200 */
[----:B-----5:R-:W-:Y:S08]  /*eca0*/  LDSM.16.M88.4 R96, [R215+0x6100] ;  /* 0x00610000d760783b */ /* 0x020ff00000000200 */
[----:B------:R-:W1:Y:S08]  /*ecb0*/  LDSM.16.M88.4 R16, [R208+0x3100] ;  /* 0x00310000d010783b */ /* 0x000e700000000200 */
[----:B------:R-:W2:Y:S06]  /*ecc0*/  LDL.64 R198, [R1+0x30] ;  /* 0x0000300001c67983 */ /* 0x000eac0000100a00 */
[----:B------:R-:W3:Y:S06]  /*ecd0*/  LDL.64 R196, [R1+0x38] ;  /* 0x0000380001c47983 */ /* 0x000eec0000100a00 */
[----:B------:R-:W4:Y:S08]  /*ece0*/  LDSM.16.M88.4 R92, [R215+0x8100] ;  /* 0x00810000d75c783b */ /* 0x000f300000000200 */
        /* <DEDUP_REMOVED lines=19> */
[-C--:B-1----:R-:W-:Y:S08]  /*ee20*/  HMMA.16816.F32 R4, R96, R16.reuse, RZ ;  /* 0x000000106004723c */ /* 0x082ff000000018ff */
[C---:B----4-:R-:W-:Y:S08]  /*ee30*/  HMMA.16816.F32 R8, R92.reuse, R16, RZ ;  /* 0x000000105c08723c */ /* 0x050ff000000018ff */
        /* <DEDUP_REMOVED lines=27> */
[----:B------:R-:W-:Y:S04]  /*eff0*/  @!P0 IADD3 R0, R177, R0, RZ ;  /* 0x00000000b1008210 */ /* 0x000fe80007ffe0ff */
[C---:B------:R-:W-:Y:S04]  /*f000*/  HMMA.16816.F32 R16, R172.reuse, R178, R16 ;  /* 0x000000b2ac10723c */ /* 0x040fe80000001810 */
[----:B------:R-:W-:Y:S04]  /*f010*/  @!P0 IMAD R0, R0, 0x60, RZ ;  /* 0x0000006000008824 */ /* 0x000fe800078e02ff */
[-C--:B------:R-:W-:Y:S08]  /*f020*/  HMMA.16816.F32 R20, R172, R184.reuse, R20 ;  /* 0x000000b8ac14723c */ /* 0x080ff00000001814 */
[C---:B------:R-:W-:Y:S07]  /*f030*/  HMMA.16816.F32 R24, R180.reuse, R184, R24 ;  /* 0x000000b8b418723c */ /* 0x040fee0000001818 */
[----:B---3--:R-:W-:Y:S01]  /*f040*/  @!P0 MOV R184, R196 ;  /* 0x000000c400b88202 */ /* 0x008fe20000000f00 */
[-C--:B------:R-:W-:Y:S04]  /*f050*/  HMMA.16816.F32 R28, R180, R186.reuse, R28 ;  /* 0x000000bab41c723c */ /* 0x080fe8000000181c */
[----:B--2---:R-:W-:Y:S04]  /*f060*/  @!P0 MOV R185, R199 ;  /* 0x000000c700b98202 */ /* 0x004fe80000000f00 */
[C---:B------:R-:W-:Y:S04]  /*f070*/  HMMA.16816.F32 R32, R172.reuse, R186, R32 ;  /* 0x000000baac20723c */ /* 0x040fe80000001820 */
[----:B------:R-:W-:Y:S02]  /*f080*/  @!P0 IMAD.WIDE.U32 R184, R176, 0x60, R184 ;  /* 0x00000060b0b88825 */ /* 0x000fe400078e00b8 */
[----:B------:R-:W2:Y:S02]  /*f090*/  LDSM.16.M88.4 R176, [R221] ;  /* 0x00000000ddb0783b */ /* 0x000ea40000000200 */
[-C--:B------:R-:W-:Y:S04]  /*f0a0*/  HMMA.16816.F32 R36, R172, R188.reuse, R36 ;  /* 0x000000bcac24723c */ /* 0x080fe80000001824 */
[C---:B------:R-:W-:Y:S02]  /*f0b0*/  @!P0 LEA R194, P1, R184.reuse, c[0x0][0x1f8], 0x1 ;  /* 0x00007e00b8c28a11 */ /* 0x040fe400078208ff */
[----:B------:R-:W-:Y:S02]  /*f0c0*/  @!P0 IADD3 R0, R185, R0, RZ ;  /* 0x00000000b9008210 */ /* 0x000fe40007ffe0ff */
[C---:B------:R-:W-:Y:S04]  /*f0d0*/  HMMA.16816.F32 R40, R180.reuse, R188, R40 ;  /* 0x000000bcb428723c */ /* 0x040fe80000001828 */
[----:B------:R-:W-:Y:S02]  /*f0e0*/  @!P0 LEA.HI.X R195, R184, c[0x0][0x1fc], R0, 0x1, P1 ;  /* 0x00007f00b8c38a11 */ /* 0x000fe400008f0c00 */
[----:B------:R-:W3:Y:S01]  /*f0f0*/  LDSM.16.M88.4 R184, [R220] ;  /* 0x00000000dcb8783b */ /* 0x000ee20000000200 */
[----:B------:R-:W-:Y:S01]  /*f100*/  @!P0 IADD3 R192, P2, R194, UR10, RZ ;  /* 0x0000000ac2c08c10 */ /* 0x000fe2000ff5e0ff */
[-C--:B------:R-:W-:Y:S04]  /*f110*/  HMMA.16816.F32 R44, R180, R190.reuse, R44 ;  /* 0x000000beb42c723c */ /* 0x080fe8000000182c */
[----:B------:R-:W-:Y:S02]  /*f120*/  @!P0 IADD3.X R193, R195, UR9, RZ, P2, !PT ;  /* 0x00000009c3c18c10 */ /* 0x000fe400097fe4ff */
[----:B------:R-:W-:Y:S01]  /*f130*/  @!PT LDS RZ, [RZ] ;  /* 0x00000000fffff984 */ /* 0x000fe20000000800 */
[----:B------:R-:W-:Y:S01]  /*f140*/  @!PT LDS RZ, [RZ] ;  /* 0x00000000fffff984 */ /* 0x000fe20000000800 */
[----:B------:R-:W-:Y:S01]  /*f150*/  @!PT LDS RZ, [RZ] ;  /* 0x00000000fffff984 */ /* 0x000fe20000000800 */
[----:B------:R4:W-:Y:S02]  /*f160*/  @!P0 LDGSTS.E.BYPASS.LTC128B.128 [R227+0x100], [R194.64], !P6 ;  /* 0x00100000c2e38fae */ /* 0x0009e4000f101d4c */
[C---:B------:R-:W-:Y:S06]  /*f170*/  HMMA.16816.F32 R48, R172.reuse, R190, R48 ;  /* 0x000000beac30723c */ /* 0x040fec0000001830 */
[----:B------:R2:W-:Y:S01]  /*f180*/  @!P0 LDGSTS.E.BYPASS.LTC128B.128 [R227+0x900], [R192.64], !P6 ;  /* 0x00900000c0e38fae */ /* 0x0005e2000f101d4c */
        /* <DEDUP_REMOVED lines=11> */
[----:B----4-:R-:W-:Y:S02]  /*f240*/  @!P0 IADD3 R194, P1, R168, UR10, RZ ;  /* 0x0000000aa8c28c10 */ /* 0x010fe4000ff3e0ff */
[C---:B------:R-:W-:Y:S01]  /*f250*/  HMMA.16816.F32 R64, R172.reuse, R170, R64 ;  /* 0x000000aaac40723c */ /* 0x040fe20000001840 */
[----:B------:R4:W-:Y:S03]  /*f260*/  @!P0 LDGSTS.E.BYPASS.LTC128B.128 [R227+0x2100], [R168.64], !P6 ;  /* 0x02100000a8e38fae */ /* 0x0009e6000f101d4c */
[----:B------:R-:W-:Y:S04]  /*f270*/  @!P0 IADD3.X R195, R169, UR9, RZ, P1, !PT ;  /* 0x00000009a9c38c10 */ /* 0x000fe80008ffe4ff */
[-C--:B--2---:R-:W-:Y:S01]  /*f280*/  HMMA.16816.F32 R68, R172, R176.reuse, R68 ;  /* 0x000000b0ac44723c */ /* 0x084fe20000001844 */
[----:B------:R2:W-:Y:S02]  /*f290*/  @!P0 LDGSTS.E.BYPASS.LTC128B.128 [R227+0x2900], [R194.64], !P6 ;  /* 0x02900000c2e38fae */ /* 0x0005e4000f101d4c */
[----:B------:R-:W-:Y:S05]  /*f2a0*/  ISETP.GT.AND P0, PT, R103, UR8, PT ;  /* 0x0000000867007c0c */ /* 0x000fea000bf04270 */
[C---:B------:R-:W-:Y:S01]  /*f2b0*/  HMMA.16816.F32 R72, R180.reuse, R176, R72 ;  /* 0x000000b0b448723c */ /* 0x040fe20000001848 */
[----:B------:R-:W-:Y:S07]  /*f2c0*/  LDSM.16.M88.4 R196, [R214+0x3900] ;  /* 0x00390000d6c4783b */ /* 0x000fee0000000200 */
[-C--:B------:R-:W-:Y:S01]  /*f2d0*/  HMMA.16816.F32 R76, R180, R178.reuse, R76 ;  /* 0x000000b2b44c723c */ /* 0x080fe2000000184c */
[----:B-1----:R-:W-:Y:S07]  /*f2e0*/  LDSM.16.M88.4 R188, [R214+0x3100] ;  /* 0x00310000d6bc783b */ /* 0x002fee0000000200 */
[C---:B------:R-:W-:Y:S01]  /*f2f0*/  HMMA.16816.F32 R80, R172.reuse, R178, R80 ;  /* 0x000000b2ac50723c */ /* 0x040fe20000001850 */
[----:B----4-:R-:W1:Y:S07]  /*f300*/  LDSM.16.M88.4 R168, [R216+0x6100] ;  /* 0x00610000d8a8783b */ /* 0x010e6e0000000200 */
[-C--:B---3--:R-:W-:Y:S01]  /*f310*/  HMMA.16816.F32 R84, R172, R184.reuse, R84 ;  /* 0x000000b8ac54723c */ /* 0x088fe20000001854 */
[----:B--2---:R-:W2:Y:S07]  /*f320*/  LDSM.16.M88.4 R192, [R216+0x8100] ;  /* 0x00810000d8c0783b */ /* 0x004eae0000000200 */
[C---:B------:R-:W-:Y:S01]  /*f330*/  HMMA.16816.F32 R88, R180.reuse, R184, R88 ;  /* 0x000000b8b458723c */ /* 0x040fe20000001858 */
[----:B------:R-:W3:Y:S07]  /*f340*/  LDSM.16.M88.4 R200, [R214+0x4100] ;  /* 0x00410000d6c8783b */ /* 0x000eee0000000200 */
[-C--:B------:R-:W-:Y:S01]  /*f350*/  HMMA.16816.F32 R92, R180, R186.reuse, R92 ;  /* 0x000000bab45c723c */ /* 0x080fe2000000185c */
[----:B------:R-:W4:Y:S07]  /*f360*/  LDSM.16.M88.4 R176, [R214+0x4900] ;  /* 0x00490000d6b0783b */ /* 0x000f2e0000000200 */
[----:B------:R-:W-:Y:S01]  /*f370*/  HMMA.16816.F32 R96, R172, R186, R96 ;  /* 0x000000baac60723c */ /* 0x000fe20000001860 */
[----:B------:R-:W3:Y:S07]  /*f380*/  LDSM.16.M88.4 R180, [R214+0x5100] ;  /* 0x00510000d6b4783b */ /* 0x000eee0000000200 */
[-C--:B-1----:R-:W-:Y:S01]  /*f390*/  HMMA.16816.F32 R4, R168, R188.reuse, R4 ;  /* 0x000000bca804723c */ /* 0x082fe20000001804 */
[----:B------:R-:W1:Y:S07]  /*f3a0*/  LDSM.16.M88.4 R204, [R214+0x5900] ;  /* 0x00590000d6cc783b */ /* 0x000e6e0000000200 */
[C---:B--2---:R-:W-:Y:S01]  /*f3b0*/  HMMA.16816.F32 R8, R192.reuse, R188, R8 ;  /* 0x000000bcc008723c */ /* 0x044fe20000001808 */
[----:B------:R-:W-:Y:S07]  /*f3c0*/  LDSM.16.M88.4 R172, [R217+0x6100] ;  /* 0x00610000d9ac783b */ /* 0x000fee0000000200 */
[-C--:B------:R-:W-:Y:S01]  /*f3d0*/  HMMA.16816.F32 R12, R192, R190.reuse, R12 ;  /* 0x000000bec00c723c */ /* 0x080fe2000000180c */
[----:B------:R-:W2:Y:S07]  /*f3e0*/  LDSM.16.M88.4 R184, [R213] ;  /* 0x00000000d5b8783b */ /* 0x000eae0000000200 */
[C---:B------:R-:W-:Y:S01]  /*f3f0*/  HMMA.16816.F32 R16, R168.reuse, R190, R16 ;  /* 0x000000bea810723c */ /* 0x040fe20000001810 */
[----:B------:R-:W1:Y:S07]  /*f400*/  LDSM.16.M88.4 R188, [R217+0x8100] ;  /* 0x00810000d9bc783b */ /* 0x000e6e0000000200 */
[-C--:B------:R-:W-:Y:S01]  /*f410*/  HMMA.16816.F32 R20, R168, R196.reuse, R20 ;  /* 0x000000c4a814723c */ /* 0x080fe20000001814 */
[----:B------:R-:W0:Y:S07]  /*f420*/  LDGDEPBAR ;  /* 0x00000000000079af */ /* 0x000e2e0000000000 */
[C---:B------:R-:W-:Y:S08]  /*f430*/  HMMA.16816.F32 R24, R192.reuse, R196, R24 ;  /* 0x000000c4c018723c */ /* 0x040ff00000001818 */
[-C--:B------:R-:W-:Y:S08]  /*f440*/  HMMA.16816.F32 R28, R192, R198.reuse, R28 ;  /* 0x000000c6c01c723c */ /* 0x080ff0000000181c */
[C---:B------:R-:W-:Y:S08]  /*f450*/  HMMA.16816.F32 R32, R168.reuse, R198, R32 ;  /* 0x000000c6a820723c */ /* 0x040ff00000001820 */
        /* <DEDUP_REMOVED lines=26> */
[----:B------:R-:W-:Y:S01]  /*f600*/  MUFU.TANH R177, R6 ;  /* 0x0000000600b17308 */ /* 0x000fe20000002400 */
[----:B------:R-:W-:Y:S02]  /*f610*/  FMUL.FTZ R9, R9, c[0x0][0x320] ;  /* 0x0000c80009097a20 */ /* 0x000fe40000410000 */
[----:B------:R-:W-:Y:S02]  /*f620*/  FMUL.FTZ R10, R10, c[0x0][0x320] ;  /* 0x0000c8000a0a7a20 */ /* 0x000fe40000410000 */
[----:B------:R-:W-:Y:S02]  /*f630*/  FMUL.FTZ R11, R11, c[0x0][0x320] ;  /* 0x0000c8000b0b7a20 */ /* 0x000fe40000410000 */
[----:B------:R-:W-:Y:S02]  /*f640*/  FMUL.FTZ R15, R15, c[0x0][0x320] ;  /* 0x0000c8000f0f7a20 */ /* 0x000fe40000410000 */
[----:B------:R-:W-:Y:S01]  /*f650*/  FMUL.FTZ R12, R12, c[0x0][0x320] ;  /* 0x0000c8000c0c7a20 */ /* 0x000fe20000410000 */
[----:B------:R-:W2:Y:S01]  /*f660*/  MUFU.TANH R168, R5 ;  /* 0x0000000500a87308 */ /* 0x000ea20000002400 */
[----:B------:R-:W-:Y:S02]  /*f670*/  FMUL.FTZ R13, R13, c[0x0][0x320] ;  /* 0x0000c8000d0d7a20 */ /* 0x000fe40000410000 */
[----:B------:R-:W-:Y:S01]  /*f680*/  FMUL.FTZ R17, R17, c[0x0][0x320] ;  /* 0x0000c80011117a20 */ /* 0x000fe20000410000 */
[----:B-1----:R-:W-:Y:S01]  /*f690*/  FMNMX.FTZ R0, R169, R2, !PT ;  /* 0x00000002a9007209 */ /* 0x002fe20007810000 */
[----:B------:R-:W-:Y:S02]  /*f6a0*/  FMUL.FTZ R14, R14, c[0x0][0x320] ;  /* 0x0000c8000e0e7a20 */ /* 0x000fe40000410000 */
[----:B------:R-:W-:Y:S02]  /*f6b0*/  FMUL.FTZ R16, R16, c[0x0][0x320] ;  /* 0x0000c80010107a20 */ /* 0x000fe40000410000 */
[----:B------:R-:W-:Y:S01]  /*f6c0*/  FMUL.FTZ R18, R18, c[0x0][0x320] ;  /* 0x0000c80012127a20 */ /* 0x000fe20000410000 */
[----:B------:R-:W-:Y:S01]  /*f6d0*/  MUFU.TANH R179, R15 ;  /* 0x0000000f00b37308 */ /* 0x000fe20000002400 */
[----:B------:R-:W-:Y:S09]  /*f6e0*/  FMUL.FTZ R19, R19, c[0x0][0x320] ;  /* 0x0000c80013137a20 */ /* 0x000ff20000410000 */
[----:B------:R1:W-:Y:S01]  /*f6f0*/  MUFU.TANH R170, R7 ;  /* 0x0000000700aa7308 */ /* 0x0003e20000002400 */
[----:B--2---:R-:W-:Y:S09]  /*f700*/  FMNMX.FTZ R0, R168, R0, !PT ;  /* 0x00000000a8007209 */ /* 0x004ff20007810000 */
[----:B------:R-:W2:Y:S10]  /*f710*/  MUFU.TANH R180, R8 ;  /* 0x0000000800b47308 */ /* 0x000eb40000002400 */
[----:B------:R-:W-:Y:S01]  /*f720*/  MUFU.TANH R171, R9 ;  /* 0x0000000900ab7308 */ /* 0x000fe20000002400 */
[----:B-1----:R-:W1:Y:S09]  /*f730*/  LDSM.16.M88.4 R4, [R213+0x800] ;  /* 0x00080000d504783b */ /* 0x002e720000000200 */
[----:B------:R-:W-:Y:S10]  /*f740*/  MUFU.TANH R176, R10 ;  /* 0x0000000a00b07308 */ /* 0x000ff40000002400 */
[----:B------:R3:W-:Y:S10]  /*f750*/  MUFU.TANH R178, R11 ;  /* 0x0000000b00b27308 */ /* 0x0007f40000002400 */
[----:B------:R-:W4:Y:S10]  /*f760*/  MUFU.TANH R16, R16 ;  /* 0x0000001000107308 */ /* 0x000f340000002400 */
[----:B------:R-:W-:Y:S01]  /*f770*/  MUFU.TANH R18, R18 ;  /* 0x0000001200127308 */ /* 0x000fe20000002400 */
[----:B---3--:R-:W3:Y:S01]  /*f780*/  LDSM.16.M88.4 R8, [R213+0x1000] ;  /* 0x00100000d508783b */ /* 0x008ee20000000200 */
[-C--:B-1----:R-:W-:Y:S08]  /*f790*/  HMMA.16816.F32 R20, R172, R4.reuse, R20 ;  /* 0x00000004ac14723c */ /* 0x082ff00000001814 */
[----:B------:R-:W1:Y:S01]  /*f7a0*/  MUFU.TANH R17, R17 ;  /* 0x0000001100117308 */ /* 0x000e620000002400 */
[C---:B------:R-:W-:Y:S09]  /*f7b0*/  HMMA.16816.F32 R24, R188.reuse, R4, R24 ;  /* 0x00000004bc18723c */ /* 0x040ff20000001818 */
[----:B------:R-:W-:Y:S01]  /*f7c0*/  MUFU.TANH R19, R19 ;  /* 0x0000001300137308 */ /* 0x000fe20000002400 */
[-C--:B------:R-:W-:Y:S08]  /*f7d0*/  HMMA.16816.F32 R28, R188, R6.reuse, R28 ;  /* 0x00000006bc1c723c */ /* 0x080ff0000000181c */
        /* <DEDUP_REMOVED lines=8> */
[----:B------:R-:W-:Y:S01]  /*f860*/  FMUL.FTZ R26, R26, c[0x0][0x320] ;  /* 0x0000c8001a1a7a20 */ /* 0x000fe20000410000 */
[-C--:B---3--:R-:W-:Y:S03]  /*f870*/  HMMA.16816.F32 R36, R172, R8.reuse, R36 ;  /* 0x00000008ac24723c */ /* 0x088fe60000001824 */
        /* <DEDUP_REMOVED lines=8> */
[-C--:B------:R-:W-:Y:S03]  /*f900*/  HMMA.16816.F32 R44, R188, R10.reuse, R44 ;  /* 0x0000000abc2c723c */ /* 0x080fe6000000182c */
[----:B------:R-:W-:Y:S02]  /*f910*/  FMUL.FTZ R33, R33, c[0x0][0x320] ;  /* 0x0000c80021217a20 */ /* 0x000fe40000410000 */
[----:B------:R-:W-:Y:S02]  /*f920*/  FMUL.FTZ R35, R35, c[0x0][0x320] ;  /* 0x0000c80023237a20 */ /* 0x000fe40000410000 */
[----:B------:R-:W-:Y:S01]  /*f930*/  FMUL.FTZ R36, R36, c[0x0][0x320] ;  /* 0x0000c80024247a20 */ /* 0x000fe20000410000 */
[C---:B------:R-:W-:Y:S01]  /*f940*/  HMMA.16816.F32 R48, R172.reuse, R10, R48 ;  /* 0x0000000aac30723c */ /* 0x040fe20000001830 */
[----:B------:R-:W-:Y:S01]  /*f950*/  MUFU.TANH R32, R32 ;  /* 0x0000002000207308 */ /* 0x000fe20000002400 */
[----:B------:R-:W3:Y:S02]  /*f960*/  LDSM.16.M88.4 R8, [R213+0x2000] ;  /* 0x00200000d508783b */ /* 0x000ee40000000200 */
        /* <DEDUP_REMOVED lines=8> */
[----:B------:R1:W-:Y:S01]  /*f9f0*/  MUFU.TANH R15, R23 ;  /* 0x00000017000f7308 */ /* 0x0003e20000002400 */
[----:B------:R-:W-:Y:S02]  /*fa00*/  FMUL.FTZ R42, R42, c[0x0][0x320] ;  /* 0x0000c8002a2a7a20 */ /* 0x000fe40000410000 */
[-C--:B------:R-:W-:Y:S04]  /*fa10*/  HMMA.16816.F32 R60, R188, R6.reuse, R60 ;  /* 0x00000006bc3c723c */ /* 0x080fe8000000183c */
[----:B------:R-:W-:Y:S02]  /*fa20*/  FMUL.FTZ R47, R47, c[0x0][0x320] ;  /* 0x0000c8002f2f7a20 */ /* 0x000fe40000410000 */
[----:B------:R-:W-:Y:S01]  /*fa30*/  FMUL.FTZ R44, R44, c[0x0][0x320] ;  /* 0x0000c8002c2c7a20 */ /* 0x000fe20000410000 */
[----:B------:R-:W-:Y:S01]  /*fa40*/  MUFU.TANH R34, R34 ;  /* 0x0000002200227308 */ /* 0x000fe20000002400 */
[C---:B------:R-:W-:Y:S01]  /*fa50*/  HMMA.16816.F32 R64, R172.reuse, R6, R64 ;  /* 0x00000006ac40723c */ /* 0x040fe20000001840 */
[----:B------:R-:W2:Y:S01]  /*fa60*/  LDSM.16.M88.4 R4, [R213+0x2800] ;  /* 0x00280000d504783b */ /* 0x000ea20000000200 */
[----:B------:R-:W-:Y:S04]  /*fa70*/  DEPBAR.LE SB0, 0x0 ;  /* 0x000080000000791a */ /* 0x000fe80000000000 */
[----:B------:R-:W-:Y:S02]  /*fa80*/  FMUL.FTZ R54, R54, c[0x0][0x320] ;  /* 0x0000c80036367a20 */ /* 0x000fe40000410000 */
[----:B------:R-:W-:Y:S01]  /*fa90*/  FMUL.FTZ R55, R55, c[0x0][0x320] ;  /* 0x0000c80037377a20 */ /* 0x000fe20000410000 */
[----:B------:R-:W-:Y:S01]  /*faa0*/  MUFU.TANH R33, R33 ;  /* 0x0000002100217308 */ /* 0x000fe20000002400 */
[-C--:B---3--:R-:W-:Y:S01]  /*fab0*/  HMMA.16816.F32 R68, R172, R8.reuse, R68 ;  /* 0x00000008ac44723c */ /* 0x088fe20000001844 */
[----:B------:R-:W-:Y:S04]  /*fac0*/  BAR.SYNC.DEFER_BLOCKING 0x0 ;  /* 0x0000000000007b1d */ /* 0x000fe80000010000 */
[----:B------:R-:W-:Y:S02]  /*fad0*/  FMUL.FTZ R53, R53, c[0x0][0x320] ;  /* 0x0000c80035357a20 */ /* 0x000fe40000410000 */
[----:B------:R-:W-:Y:S01]  /*fae0*/  FMUL.FTZ R52, R52, c[0x0][0x320] ;  /* 0x0000c80034347a20 */ /* 0x000fe20000410000 */
[C---:B------:R-:W-:Y:S01]  /*faf0*/  HMMA.16816.F32 R72, R188.reuse, R8, R72 ;  /* 0x00000008bc48723c */ /* 0x040fe20000001848 */
[----:B------:R-:W-:Y:S01]  /*fb00*/  MUFU.TANH R35, R35 ;  /* 0x0000002300237308 */ /* 0x000fe20000002400 */
[----:B-1----:R-:W3:Y:S02]  /*fb10*/  LDL.64 R22, [R1+0x28] ;  /* 0x0000280001167983 */ /* 0x002ee40000100a00 */
[----:B------:R-:W-:Y:S02]  /*fb20*/  FMUL.FTZ R56, R56, c[0x0][0x320] ;  /* 0x0000c80038387a20 */ /* 0x000fe40000410000 */
[----:B------:R-:W-:Y:S02]  /*fb30*/  FMUL.FTZ R66, R66, c[0x0][0x320] ;  /* 0x0000c80042427a20 */ /* 0x000fe40000410000 */
[-C--:B------:R-:W-:Y:S03]  /*fb40*/  HMMA.16816.F32 R76, R188, R10.reuse, R76 ;  /* 0x0000000abc4c723c */ /* 0x080fe6000000184c */
[----:B------:R-:W-:Y:S01]  /*fb50*/  MUFU.TANH R194, R36 ;  /* 0x0000002400c27308 */ /* 0x000fe20000002400 */
[----:B------:R-:W-:Y:S02]  /*fb60*/  FMUL.FTZ R57, R57, c[0x0][0x320] ;  /* 0x0000c80039397a20 */ /* 0x000fe40000410000 */
[----:B------:R-:W-:Y:S02]  /*fb70*/  FMUL.FTZ R50, R50, c[0x0][0x320] ;  /* 0x0000c80032327a20 */ /* 0x000fe40000410000 */
[C---:B------:R-:W-:Y:S04]  /*fb80*/  HMMA.16816.F32 R80, R172.reuse, R10, R80 ;  /* 0x0000000aac50723c */ /* 0x040fe80000001850 */
[----:B------:R-:W-:Y:S01]  /*fb90*/  FMUL.FTZ R69, R69, c[0x0][0x320] ;  /* 0x0000c80045457a20 */ /* 0x000fe20000410000 */
[----:B------:R-:W-:Y:S01]  /*fba0*/  MUFU.TANH R199, R38 ;  /* 0x0000002600c77308 */ /* 0x000fe20000002400 */
[----:B------:R-:W-:Y:S02]  /*fbb0*/  FMUL.FTZ R70, R70, c[0x0][0x320] ;  /* 0x0000c80046467a20 */ /* 0x000fe40000410000 */
[-C--:B--2---:R-:W-:Y:S04]  /*fbc0*/  HMMA.16816.F32 R84, R172, R4.reuse, R84 ;  /* 0x00000004ac54723c */ /* 0x084fe80000001854 */
[----:B------:R-:W-:Y:S02]  /*fbd0*/  FMUL.FTZ R48, R48, c[0x0][0x320] ;  /* 0x0000c80030307a20 */ /* 0x000fe40000410000 */
[----:B------:R-:W-:Y:S01]  /*fbe0*/  FMUL.FTZ R51, R51, c[0x0][0x320] ;  /* 0x0000c80033337a20 */ /* 0x000fe20000410000 */
[----:B------:R-:W1:Y:S01]  /*fbf0*/  MUFU.TANH R3, R69 ;  /* 0x0000004500037308 */ /* 0x000e620000002400 */
[C---:B------:R-:W-:Y:S04]  /*fc00*/  HMMA.16816.F32 R88, R188.reuse, R4, R88 ;  /* 0x00000004bc58723c */ /* 0x040fe80000001858 */
[----:B------:R-:W-:Y:S02]  /*fc10*/  FMUL.FTZ R72, R72, c[0x0][0x320] ;  /* 0x0000c80048487a20 */ /* 0x000fe40000410000 */
[----:B------:R-:W-:Y:S01]  /*fc20*/  FMUL.FTZ R76, R76, c[0x0][0x320] ;  /* 0x0000c8004c4c7a20 */ /* 0x000fe20000410000 */
[----:B------:R-:W-:Y:S01]  /*fc30*/  FMNMX.FTZ R5, R180, R101, !PT ;  /* 0x00000065b4057209 */ /* 0x000fe20007810000 */
[-C--:B------:R-:W-:Y:S01]  /*fc40*/  HMMA.16816.F32 R92, R188, R6.reuse, R92 ;  /* 0x00000006bc5c723c */ /* 0x080fe2000000185c */
[----:B------:R-:W-:Y:S03]  /*fc50*/  MUFU.TANH R201, R44 ;  /* 0x0000002c00c97308 */ /* 0x000fe60000002400 */
[----:B------:R-:W-:Y:S01]  /*fc60*/  FMUL.FTZ R82, R82, c[0x0][0x320] ;  /* 0x0000c80052527a20 */ /* 0x000fe20000410000 */
[----:B----4-:R-:W-:Y:S01]  /*fc70*/  FMNMX.FTZ R4, R16, R0, !PT ;  /* 0x0000000010047209 */ /* 0x010fe20007810000 */
[----:B------:R-:W-:Y:S02]  /*fc80*/  FMUL.FTZ R80, R80, c[0x0][0x320] ;  /* 0x0000c80050507a20 */ /* 0x000fe40000410000 */
[----:B------:R-:W-:Y:S01]  /*fc90*/  FMUL.FTZ R83, R83, c[0x0][0x320] ;  /* 0x0000c80053537a20 */ /* 0x000fe20000410000 */
[----:B------:R-:W-:Y:S01]  /*fca0*/  FMNMX.FTZ R4, R17, R4, !PT ;  /* 0x0000000411047209 */ /* 0x000fe20007810000 */
[----:B------:R-:W-:Y:S01]  /*fcb0*/  HMMA.16816.F32 R96, R172, R6, R96 ;  /* 0x00000006ac60723c */ /* 0x000fe20000001860 */
[----:B------:R2:W-:Y:S03]  /*fcc0*/  MUFU.TANH R44, R72 ;  /* 0x00000048002c7308 */ /* 0x0005e60000002400 */
[----:B------:R-:W-:Y:S01]  /*fcd0*/  FMNMX.FTZ R4, R20, R4, !PT ;  /* 0x0000000414047209 */ /* 0x000fe20007810000 */
[----:B------:R-:W-:Y:S01]  /*fce0*/  FMUL.FTZ R81, R81, c[0x0][0x320] ;  /* 0x0000c80051517a20 */ /* 0x000fe20000410000 */
[----:B-1----:R-:W-:Y:S01]  /*fcf0*/  MOV R191, R3 ;  /* 0x0000000300bf7202 */ /* 0x002fe20000000f00 */
[----:B------:R-:W-:Y:S01]  /*fd00*/  FMUL.FTZ R86, R86, c[0x0][0x320] ;  /* 0x0000c80056567a20 */ /* 0x000fe20000410000 */
[----:B------:R-:W-:Y:S01]  /*fd10*/  FMNMX.FTZ R3, R177, R100, !PT ;  /* 0x00000064b1037209 */ /* 0x000fe20007810000 */
[----:B------:R-:W-:Y:S02]  /*fd20*/  FMUL.FTZ R84, R84, c[0x0][0x320] ;  /* 0x0000c80054547a20 */ /* 0x000fe40000410000 */
[----:B------:R-:W-:Y:S01]  /*fd30*/  MUFU.TANH R200, R39 ;  /* 0x0000002700c87308 */ /* 0x000fe20000002400 */
        /* <DEDUP_REMOVED lines=29> */
[----:B------:R-:W2:Y:S01]  /*ff10*/  MUFU.TANH R184, R48 ;  /* 0x0000003000b87308 */ /* 0x000ea20000002400 */
[----:B------:R-:W-:Y:S01]  /*ff20*/  FMUL.FTZ R96, R96, c[0x0][0x320] ;  /* 0x0000c80060607a20 */ /* 0x000fe20000410000 */
[----:B------:R-:W-:Y:S01]  /*ff30*/  FMNMX.FTZ R0, R199, R3, !PT ;  /* 0x00000003c7007209 */ /* 0x000fe20007810000 */
[----:B------:R-:W-:Y:S01]  /*ff40*/  FMUL.FTZ R61, R61, c[0x0][0x320] ;  /* 0x0000c8003d3d7a20 */ /* 0x000fe20000410000 */
[----:B-1----:R-:W3:Y:S01]  /*ff50*/  LDL.64 R36, [R1+0x20] ;  /* 0x0000200001247983 */ /* 0x002ee20000100a00 */
[----:B----4-:R-:W-:Y:S01]  /*ff60*/  FMNMX.FTZ R72, R195, R72, !PT ;  /* 0x00000048c3487209 */ /* 0x010fe20007810000 */
[----:B------:R-:W-:Y:S01]  /*ff70*/  FMUL.FTZ R73, R73, c[0x0][0x320] ;  /* 0x0000c80049497a20 */ /* 0x000fe20000410000 */
[----:B------:R-:W-:Y:S01]  /*ff80*/  FMNMX.FTZ R0, R200, R0, !PT ;  /* 0x00000000c8007209 */ /* 0x000fe20007810000 */
[----:B------:R-:W-:Y:S02]  /*ff90*/  FMUL.FTZ R77, R77, c[0x0][0x320] ;  /* 0x0000c8004d4d7a20 */ /* 0x000fe40000410000 */
[----:B------:R-:W1:Y:S01]  /*ffa0*/  MUFU.TANH R198, R51 ;  /* 0x0000003300c67308 */ /* 0x000e620000002400 */
[----:B------:R-:W-:Y:S02]  /*ffb0*/  FMUL.FTZ R74, R74, c[0x0][0x320] ;  /* 0x0000c8004a4a7a20 */ /* 0x000fe40000410000 */
[----:B------:R-:W-:Y:S01]  /*ffc0*/  FMUL.FTZ R92, R92, c[0x0][0x320] ;  /* 0x0000c8005c5c7a20 */ /* 0x000fe20000410000 */
[----:B------:R-:W-:Y:S01]  /*ffd0*/  FMNMX.FTZ R0, R197, R0, !PT ;  /* 0x00000000c5007209 */ /* 0x000fe20007810000 */
[----:B------:R-:W-:Y:S02]  /*ffe0*/  FMUL.FTZ R79, R79, c[0x0][0x320] ;  /* 0x0000c8004f4f7a20 */ /* 0x000fe40000410000 */
[----:B------:R-:W-:Y:S02]  /*fff0*/  FMUL.FTZ R99, R99, c[0x0][0x320] ;  /* 0x0000c80063637a20 */ /* 0x000fe40000410000 */
[----:B------:R-:W-:Y:S01]  /*10000*/  FMUL.FTZ R64, R64, c[0x0][0x320] ;  /* 0x0000c80040407a20 */ /* 0x000fe20000410000 */
[----:B------:R4:W-:Y:S01]  /*10010*/  MUFU.TANH R239, R74 ;  /* 0x0000004a00ef7308 */ /* 0x0009e20000002400 */
[----:B------:R-:W-:Y:S02]  /*10020*/  FMUL.FTZ R75, R75, c[0x0][0x320] ;  /* 0x0000c8004b4b7a20 */ /* 0x000fe40000410000 */
[----:B------:R-:W-:Y:S01]  /*10030*/  FMUL.FTZ R65, R65, c[0x0][0x320] ;  /* 0x0000c80041417a20 */ /* 0x000fe20000410000 */
[----:B--2---:R-:W-:Y:S01]  /*10040*/  FMNMX.FTZ R72, R184, R72, !PT ;  /* 0x00000048b8487209 */ /* 0x004fe20007810000 */
        /* <DEDUP_REMOVED lines=12> */
[----:B------:R-:W-:Y:S02]  /*10110*/  FMUL.FTZ R78, R78, c[0x0][0x320] ;  /* 0x0000c8004e4e7a20 */ /* 0x000fe40000410000 */
[----:B----4-:R-:W-:Y:S02]  /*10120*/  FMUL.FTZ R74, R94, c[0x0][0x320] ;  /* 0x0000c8005e4a7a20 */ /* 0x010fe40000410000 */
[----:B------:R-:W-:Y:S02]  /*10130*/  FMUL.FTZ R25, R25, c[0x0][0x320] ;  /* 0x0000c80019197a20 */ /* 0x000fe40000410000 */
[----:B------:R-:W-:Y:S01]  /*10140*/  FMUL.FTZ R28, R28, c[0x0][0x320] ;  /* 0x0000c8001c1c7a20 */ /* 0x000fe20000410000 */
[----:B------:R-:W4:Y:S01]  /*10150*/  MUFU.TANH R228, R54 ;  /* 0x0000003600e47308 */ /* 0x000f220000002400 */
[----:B------:R-:W-:Y:S01]  /*10160*/  FMUL.FTZ R29, R29, c[0x0][0x320] ;  /* 0x0000c8001d1d7a20 */ /* 0x000fe20000410000 */
[----:B--2---:R-:W-:Y:S08]  /*10170*/  FMNMX.FTZ R72, R183, R72, !PT ;  /* 0x00000048b7487209 */ /* 0x004ff00007810000 */
[----:B------:R-:W2:Y:S01]  /*10180*/  MUFU.TANH R52, R52 ;  /* 0x0000003400347308 */ /* 0x000ea20000002400 */
[----:B-1----:R-:W-:Y:S09]  /*10190*/  MOV R190, R238 ;  /* 0x000000ee00be7202 */ /* 0x002ff20000000f00 */
[----:B------:R-:W-:Y:S01]  /*101a0*/  MUFU.TANH R226, R40 ;  /* 0x0000002800e27308 */ /* 0x000fe20000002400 */
[----:B----4-:R-:W-:Y:S09]  /*101b0*/  FMNMX.FTZ R0, R228, R0, !PT ;  /* 0x00000000e4007209 */ /* 0x010ff20007810000 */
[----:B------:R-:W1:Y:S01]  /*101c0*/  MUFU.TANH R40, R55 ;  /* 0x0000003700287308 */ /* 0x000e620000002400 */
[----:B--2---:R-:W-:Y:S09]  /*101d0*/  FMNMX.FTZ R72, R52, R72, !PT ;  /* 0x0000004834487209 */ /* 0x004ff20007810000 */
[----:B------:R-:W2:Y:S10]  /*101e0*/  MUFU.TANH R24, R24 ;  /* 0x0000001800187308 */ /* 0x000eb40000002400 */
[----:B------:R-:W4:Y:S01]  /*101f0*/  MUFU.TANH R234, R53 ;  /* 0x0000003500ea7308 */ /* 0x000f220000002400 */
[----:B-1----:R-:W-:Y:S09]  /*10200*/  FMNMX.FTZ R0, R40, R0, !PT ;  /* 0x0000000028007209 */ /* 0x002ff20007810000 */
[----:B------:R-:W1:Y:S01]  /*10210*/  MUFU.TANH R221, R66 ;  /* 0x0000004200dd7308 */ /* 0x000e620000002400 */
[----:B--2---:R-:W-:Y:S09]  /*10220*/  FMNMX.FTZ R4, R24, R5, !PT ;  /* 0x0000000518047209 */ /* 0x004ff20007810000 */
[----:B------:R-:W2:Y:S01]  /*10230*/  MUFU.TANH R25, R25 ;  /* 0x0000001900197308 */ /* 0x000ea20000002400 */
[----:B----4-:R-:W-:Y:S09]  /*10240*/  FMNMX.FTZ R72, R234, R72, !PT ;  /* 0x00000048ea487209 */ /* 0x010ff20007810000 */
        /* <DEDUP_REMOVED lines=14> */
[----:B------:R-:W-:Y:S01]  /*10330*/  MUFU.TANH R237, R43 ;  /* 0x0000002b00ed7308 */ /* 0x000fe20000002400 */
[----:B--2---:R-:W-:Y:S02]  /*10340*/  FMNMX.FTZ R3, R29, R4, !PT ;  /* 0x000000041d037209 */ /* 0x004fe40007810000 */
[----:B------:R-:W-:Y:S02]  /*10350*/  FMNMX.FTZ R4, R176, R102, !PT ;  /* 0x00000066b0047209 */ /* 0x000fe40007810000 */
[----:B------:R-:W-:Y:S05]  /*10360*/  FMNMX.FTZ R3, R226, R3, !PT ;  /* 0x00000003e2037209 */ /* 0x000fea0007810000 */
[----:B------:R-:W1:Y:S01]  /*10370*/  MUFU.TANH R43, R71 ;  /* 0x00000047002b7308 */ /* 0x000e620000002400 */
[----:B---3--:R-:W-:Y:S02]  /*10380*/  MOV R23, c[0x0][0x1e4] ;  /* 0x0000790000177a02 */ /* 0x008fe40000000f00 */
[----:B------:R-:W-:Y:S02]  /*10390*/  FMNMX.FTZ R4, R178, R4, !PT ;  /* 0x00000004b2047209 */ /* 0x000fe40007810000 */
[----:B----4-:R-:W-:Y:S04]  /*103a0*/  FMNMX.FTZ R72, R51, R72, !PT ;  /* 0x0000004833487209 */ /* 0x010fe80007810000 */
[----:B------:R-:W-:Y:S01]  /*103b0*/  FMNMX.FTZ R72, R191, R72, !PT ;  /* 0x00000048bf487209 */ /* 0x000fe20007810000 */
[----:B------:R-:W2:Y:S10]  /*103c0*/  MUFU.TANH R230, R82 ;  /* 0x0000005200e67308 */ /* 0x000eb40000002400 */
[----:B------:R-:W3:Y:S01]  /*103d0*/  MUFU.TANH R14, R14 ;  /* 0x0000000e000e7308 */ /* 0x000ee20000002400 */
[----:B-1----:R-:W-:Y:S09]  /*103e0*/  FMNMX.FTZ R0, R43, R0, !PT ;  /* 0x000000002b007209 */ /* 0x002ff20007810000 */
[----:B------:R-:W1:Y:S01]  /*103f0*/  MUFU.TANH R219, R80 ;  /* 0x0000005000db7308 */ /* 0x000e620000002400 */
[----:B--2---:R-:W-:Y:S09]  /*10400*/  FMNMX.FTZ R0, R230, R0, !PT ;  /* 0x00000000e6007209 */ /* 0x004ff20007810000 */
[----:B------:R-:W2:Y:S01]  /*10410*/  MUFU.TANH R236, R46 ;  /* 0x0000002e00ec7308 */ /* 0x000ea20000002400 */
[----:B---3--:R-:W-:Y:S04]  /*10420*/  FMNMX.FTZ R4, R14, R4, !PT ;  /* 0x000000040e047209 */ /* 0x008fe80007810000 */
[----:B------:R-:W-:Y:S05]  /*10430*/  FMNMX.FTZ R4, R179, R4, !PT ;  /* 0x00000004b3047209 */ /* 0x000fea0007810000 */
[----:B------:R-:W3:Y:S01]  /*10440*/  MUFU.TANH R46, R83 ;  /* 0x00000053002e7308 */ /* 0x000ee20000002400 */
[----:B-1----:R-:W-:Y:S09]  /*10450*/  FMNMX.FTZ R72, R219, R72, !PT ;  /* 0x00000048db487209 */ /* 0x002ff20007810000 */
[----:B------:R-:W1:Y:S01]  /*10460*/  MUFU.TANH R204, R81 ;  /* 0x0000005100cc7308 */ /* 0x000e620000002400 */
[----:B--2---:R-:W-:Y:S09]  /*10470*/  MOV R48, R236 ;  /* 0x000000ec00307202 */ /* 0x004ff20000000f00 */
[----:B------:R-:W2:Y:S01]  /*10480*/  MUFU.TANH R220, R86 ;  /* 0x0000005600dc7308 */ /* 0x000ea20000002400 */
[----:B---3--:R-:W-:Y:S09]  /*10490*/  FMNMX.FTZ R0, R46, R0, !PT ;  /* 0x000000002e007209 */ /* 0x008ff20007810000 */
[----:B------:R-:W3:Y:S01]  /*104a0*/  MUFU.TANH R182, R26 ;  /* 0x0000001a00b67308 */ /* 0x000ee20000002400 */
[----:B-1----:R-:W-:Y:S09]  /*104b0*/  FMNMX.FTZ R72, R204, R72, !PT ;  /* 0x00000048cc487209 */ /* 0x002ff20007810000 */
[----:B------:R-:W1:Y:S01]  /*104c0*/  MUFU.TANH R202, R41 ;  /* 0x0000002900ca7308 */ /* 0x000e620000002400 */
[----:B--2---:R-:W-:Y:S09]  /*104d0*/  FMNMX.FTZ R0, R220, R0, !PT ;  /* 0x00000000dc007209 */ /* 0x004ff20007810000 */
[----:B------:R-:W2:Y:S01]  /*104e0*/  MUFU.TANH R208, R84 ;  /* 0x0000005400d07308 */ /* 0x000ea20000002400 */
[----:B---3--:R-:W-:Y:S09]  /*104f0*/  FMNMX.FTZ R4, R182, R4, !PT ;  /* 0x00000004b6047209 */ /* 0x008ff20007810000 */
[----:B------:R-:W-:Y:S01]  /*10500*/  MUFU.TANH R196, R31 ;  /* 0x0000001f00c47308 */ /* 0x000fe20000002400 */
[----:B-1----:R-:W-:Y:S04]  /*10510*/  FMNMX.FTZ R3, R202, R3, !PT ;  /* 0x00000003ca037209 */ /* 0x002fe80007810000 */
[----:B------:R-:W-:Y:S05]  /*10520*/  FMNMX.FTZ R3, R201, R3, !PT ;  /* 0x00000003c9037209 */ /* 0x000fea0007810000 */
[----:B------:R-:W1:Y:S01]  /*10530*/  MUFU.TANH R31, R87 ;  /* 0x00000057001f7308 */ /* 0x000e620000002400 */
[----:B--2---:R-:W-:Y:S09]  /*10540*/  FMNMX.FTZ R72, R208, R72, !PT ;  /* 0x00000048d0487209 */ /* 0x004ff20007810000 */
[----:B------:R-:W2:Y:S10]  /*10550*/  MUFU.TANH R192, R27 ;  /* 0x0000001b00c07308 */ /* 0x000eb40000002400 */
[----:B------:R-:W-:Y:S01]  /*10560*/  MUFU.TANH R41, R42 ;  /* 0x0000002a00297308 */ /* 0x000fe20000002400 */
[----:B-1----:R-:W-:Y:S09]  /*10570*/  FMNMX.FTZ R0, R31, R0, !PT ;  /* 0x000000001f007209 */ /* 0x002ff20007810000 */
[----:B------:R-:W1:Y:S01]  /*10580*/  MUFU.TANH R42, R85 ;  /* 0x00000055002a7308 */ /* 0x000e620000002400 */
[----:B--2---:R-:W-:Y:S09]  /*10590*/  FMNMX.FTZ R4, R192, R4, !PT ;  /* 0x00000004c0047209 */ /* 0x004ff20007810000 */
        /* <DEDUP_REMOVED lines=8> */
[----:B------:R3:W4:Y:S01]  /*10620*/  MUFU.TANH R175, R99 ;  /* 0x0000006300af7308 */ /* 0x0007220000002400 */
[----:B------:R-:W-:Y:S02]  /*10630*/  FMNMX.FTZ R4, R41, R4, !PT ;  /* 0x0000000429047209 */ /* 0x000fe40007810000 */
[----:B-1----:R-:W-:Y:S02]  /*10640*/  FMNMX.FTZ R3, R30, R3, !PT ;  /* 0x000000031e037209 */ /* 0x002fe40007810000 */
[----:B------:R-:W-:Y:S05]  /*10650*/  MOV R45, R237 ;  /* 0x000000ed002d7202 */ /* 0x000fea0000000f00 */
[----:B------:R-:W1:Y:S01]  /*10660*/  MUFU.TANH R218, R56 ;  /* 0x0000003800da7308 */ /* 0x000e620000002400 */
[----:B------:R-:W-:Y:S02]  /*10670*/  FMNMX.FTZ R4, R45, R4, !PT ;  /* 0x000000042d047209 */ /* 0x000fe40007810000 */
[----:B--2---:R-:W-:Y:S02]  /*10680*/  FMNMX.FTZ R72, R173, R72, !PT ;  /* 0x00000048ad487209 */ /* 0x004fe40007810000 */
[----:B------:R-:W-:Y:S05]  /*10690*/  FMNMX.FTZ R4, R48, R4, !PT ;  /* 0x0000000430047209 */ /* 0x000fea0007810000 */
[----:B------:R-:W2:Y:S01]  /*106a0*/  MUFU.TANH R172, R97 ;  /* 0x0000006100ac7308 */ /* 0x000ea20000002400 */
[----:B---3--:R-:W-:Y:S02]  /*106b0*/  MOV R99, R239 ;  /* 0x000000ef00637202 */ /* 0x008fe40000000f00 */
[----:B----4-:R-:W-:Y:S07]  /*106c0*/  FMNMX.FTZ R0, R175, R0, !PT ;  /* 0x00000000af007209 */ /* 0x010fee0007810000 */
[----:B------:R-:W3:Y:S01]  /*106d0*/  MUFU.TANH R224, R57 ;  /* 0x0000003900e07308 */ /* 0x000ee20000002400 */
[----:B------:R-:W4:Y:S01]  /*106e0*/  SHFL.BFLY PT, R71, R0, 0x2, 0x1f ;  /* 0x0c401f0000477f89 */ /* 0x000f2200000e0000 */
[----:B-1----:R-:W-:Y:S08]  /*106f0*/  FMNMX.FTZ R3, R218, R3, !PT ;  /* 0x00000003da037209 */ /* 0x002ff00007810000 */
[----:B------:R-:W1:Y:S01]  /*10700*/  MUFU.TANH R233, R60 ;  /* 0x0000003c00e97308 */ /* 0x000e620000002400 */
[----:B--2---:R-:W-:Y:S05]  /*10710*/  FMNMX.FTZ R72, R172, R72, !PT ;  /* 0x00000048ac487209 */ /* 0x004fea0007810000 */
[----:B------:R-:W2:Y:S04]  /*10720*/  SHFL.BFLY PT, R5, R72, 0x2, 0x1f ;  /* 0x0c401f0048057f89 */ /* 0x000ea800000e0000 */
[----:B------:R-:W2:Y:S01]  /*10730*/  MUFU.TANH R225, R47 ;  /* 0x0000002f00e17308 */ /* 0x000ea20000002400 */
[----:B---3--:R-:W-:Y:S02]  /*10740*/  FMNMX.FTZ R3, R224, R3, !PT ;  /* 0x00000003e0037209 */ /* 0x008fe40007810000 */
[----:B----4-:R-:W-:Y:S07]  /*10750*/  FMNMX.FTZ R71, R0, R71, !PT ;  /* 0x0000004700477209 */ /* 0x010fee0007810000 */
[----:B------:R-:W3:Y:S01]  /*10760*/  MUFU.TANH R235, R61 ;  /* 0x0000003d00eb7308 */ /* 0x000ee20000002400 */
[----:B-1----:R-:W-:Y:S09]  /*10770*/  FMNMX.FTZ R3, R233, R3, !PT ;  /* 0x00000003e9037209 */ /* 0x002ff20007810000 */
[----:B------:R-:W1:Y:S01]  /*10780*/  MUFU.TANH R229, R58 ;  /* 0x0000003a00e57308 */ /* 0x000e620000002400 */
[----:B--2---:R-:W-:Y:S02]  /*10790*/  FMNMX.FTZ R72, R72, R5, !PT ;  /* 0x0000000548487209 */ /* 0x004fe40007810000 */
[----:B------:R-:W-:Y:S01]  /*107a0*/  MOV R50, R225 ;  /* 0x000000e100327202 */ /* 0x000fe20000000f00 */
[----:B------:R-:W2:Y:S01]  /*107b0*/  SHFL.BFLY PT, R5, R71, 0x1, 0x1f ;  /* 0x0c201f0047057f89 */ /* 0x000ea200000e0000 */
[----:B------:R-:W-:Y:S02]  /*107c0*/  IADD3 R225, R103, -0x1, RZ ;  /* 0xffffffff67e17810 */ /* 0x000fe40007ffe0ff */
[----:B------:R-:W-:Y:S03]  /*107d0*/  FMNMX.FTZ R4, R50, R4, !PT ;  /* 0x0000000432047209 */ /* 0x000fe60007810000 */
[----:B------:R-:W4:Y:S01]  /*107e0*/  MUFU.TANH R231, R73 ;  /* 0x0000004900e77308 */ /* 0x000f220000002400 */
[----:B---3--:R-:W-:Y:S01]  /*107f0*/  MOV R94, R235 ;  /* 0x000000eb005e7202 */ /* 0x008fe20000000f00 */
[----:B------:R-:W3:Y:S01]  /*10800*/  SHFL.BFLY PT, R7, R72, 0x1, 0x1f ;  /* 0x0c201f0048077f89 */ /* 0x000ee200000e0000 */
[----:B------:R-:W-:Y:S07]  /*10810*/  FMNMX.FTZ R3, R235, R3, !PT ;  /* 0x00000003eb037209 */ /* 0x000fee0007810000 */
[----:B------:R-:W3:Y:S01]  /*10820*/  MUFU.TANH R232, R59 ;  /* 0x0000003b00e87308 */ /* 0x000ee20000002400 */
[----:B------:R-:W-:Y:S02]  /*10830*/  FMNMX.FTZ R3, R44, R3, !PT ;  /* 0x000000032c037209 */ /* 0x000fe40007810000 */
[----:B-1----:R-:W-:Y:S07]  /*10840*/  FMNMX.FTZ R4, R229, R4, !PT ;  /* 0x00000004e5047209 */ /* 0x002fee0007810000 */
[----:B------:R-:W1:Y:S01]  /*10850*/  MUFU.TANH R222, R76 ;  /* 0x0000004c00de7308 */ /* 0x000e620000002400 */
[----:B--2---:R-:W-:Y:S02]  /*10860*/  FMNMX.FTZ R71, R71, R5, !PT ;  /* 0x0000000547477209 */ /* 0x004fe40007810000 */
[----:B----4-:R-:W-:Y:S02]  /*10870*/  FMNMX.FTZ R3, R231, R3, !PT ;  /* 0x00000003e7037209 */ /* 0x010fe40007810000 */
[----:B---3--:R-:W-:Y:S05]  /*10880*/  FMNMX.FTZ R72, R72, R7, !PT ;  /* 0x0000000748487209 */ /* 0x008fea0007810000 */
[----:B------:R-:W2:Y:S01]  /*10890*/  MUFU.TANH R215, R77 ;  /* 0x0000004d00d77308 */ /* 0x000ea20000002400 */
[----:B------:R-:W-:Y:S09]  /*108a0*/  FMNMX.FTZ R4, R232, R4, !PT ;  /* 0x00000004e8047209 */ /* 0x000ff20007810000 */
[----:B------:R2:W-:Y:S01]  /*108b0*/  MUFU.TANH R26, R93 ;  /* 0x0000005d001a7308 */ /* 0x0005e20000002400 */
[----:B-1----:R-:W-:Y:S09]  /*108c0*/  FMNMX.FTZ R3, R222, R3, !PT ;  /* 0x00000003de037209 */ /* 0x002ff20007810000 */
[----:B------:R-:W1:Y:S10]  /*108d0*/  MUFU.TANH R206, R62 ;  /* 0x0000003e00ce7308 */ /* 0x000e740000002400 */
[----:B------:R-:W3:Y:S01]  /*108e0*/  MUFU.TANH R205, R63 ;  /* 0x0000003f00cd7308 */ /* 0x000ee20000002400 */
[----:B--2---:R-:W-:Y:S04]  /*108f0*/  MOV R93, R215 ;  /* 0x000000d7005d7202 */ /* 0x004fe80000000f00 */
[----:B------:R-:W-:Y:S05]  /*10900*/  FMNMX.FTZ R3, R93, R3, !PT ;  /* 0x000000035d037209 */ /* 0x000fea0007810000 */
[----:B------:R-:W2:Y:S01]  /*10910*/  MUFU.TANH R174, R88 ;  /* 0x0000005800ae7308 */ /* 0x000ea20000002400 */
[----:B-1----:R-:W-:Y:S09]  /*10920*/  FMNMX.FTZ R0, R206, R4, !PT ;  /* 0x00000004ce007209 */ /* 0x002ff20007810000 */
[----:B------:R-:W1:Y:S01]  /*10930*/  MUFU.TANH R47, R89 ;  /* 0x00000059002f7308 */ /* 0x000e620000002400 */
[----:B---3--:R-:W-:Y:S04]  /*10940*/  FMNMX.FTZ R0, R205, R0, !PT ;  /* 0x00000000cd007209 */ /* 0x008fe80007810000 */
[----:B------:R-:W-:Y:S01]  /*10950*/  FMNMX.FTZ R4, R99, R0, !PT ;  /* 0x0000000063047209 */ /* 0x000fe20007810000 */
[----:B------:R-:W-:Y:S04]  /*10960*/  FMUL.FTZ R0, R95, c[0x0][0x320] ;  /* 0x0000c8005f007a20 */ /* 0x000fe80000410000 */
[----:B------:R-:W3:Y:S01]  /*10970*/  MUFU.TANH R27, R92 ;  /* 0x0000005c001b7308 */ /* 0x000ee20000002400 */
[----:B------:R-:W-:Y:S02]  /*10980*/  MOV R95, R234 ;  /* 0x000000ea005f7202 */ /* 0x000fe40000000f00 */
[----:B------:R-:W-:Y:S02]  /*10990*/  FMNMX.FTZ R4, R190, R4, !PT ;  /* 0x00000004be047209 */ /* 0x000fe40007810000 */
[----:B--2---:R-:W-:Y:S05]  /*109a0*/  FMNMX.FTZ R3, R174, R3, !PT ;  /* 0x00000003ae037209 */ /* 0x004fea0007810000 */
[----:B------:R2:W-:Y:S01]  /*109b0*/  MUFU.TANH R75, R0 ;  /* 0x00000000004b7308 */ /* 0x0005e20000002400 */
[----:B-1----:R-:W-:Y:S09]  /*109c0*/  FMNMX.FTZ R3, R47, R3, !PT ;  /* 0x000000032f037209 */ /* 0x002ff20007810000 */
[----:B------:R-:W1:Y:S01]  /*109d0*/  MUFU.TANH R98, R78 ;  /* 0x0000004e00627308 */ /* 0x000e620000002400 */
[----:B---3--:R-:W-:Y:S02]  /*109e0*/  FMNMX.FTZ R3, R27, R3, !PT ;  /* 0x000000031b037209 */ /* 0x008fe40007810000 */
[----:B------:R-:W-:Y:S02]  /*109f0*/  MOV R92, R226 ;  /* 0x000000e2005c7202 */ /* 0x000fe40000000f00 */
[----:B------:R-:W-:Y:S05]  /*10a00*/  FMNMX.FTZ R3, R26, R3, !PT ;  /* 0x000000031a037209 */ /* 0x000fea0007810000 */
[----:B------:R-:W3:Y:S01]  /*10a10*/  MUFU.TANH R96, R79 ;  /* 0x0000004f00607308 */ /* 0x000ee20000002400 */
[----:B------:R-:W4:Y:S01]  /*10a20*/  SHFL.BFLY PT, R6, R3, 0x2, 0x1f ;  /* 0x0c401f0003067f89 */ /* 0x000f2200000e0000 */
[----:B--2---:R-:W-:Y:S04]  /*10a30*/  FADD.FTZ R0, -R72, R2 ;  /* 0x0000000248007221 */ /* 0x004fe80000010100 */
[----:B------:R-:W-:Y:S04]  /*10a40*/  FMUL.FTZ R2, R0, c[0x0][0x2d0] ;  /* 0x0000b40000027a20 */ /* 0x000fe80000410000 */
[----:B------:R-:W2:Y:S01]  /*10a50*/  MUFU.TANH R215, R90 ;  /* 0x0000005a00d77308 */ /* 0x000ea20000002400 */
[----:B-1----:R-:W-:Y:S09]  /*10a60*/  FMNMX.FTZ R4, R98, R4, !PT ;  /* 0x0000000462047209 */ /* 0x002ff20007810000 */
[----:B------:R-:W1:Y:S01]  /*10a70*/  MUFU.TANH R97, R91 ;  /* 0x0000005b00617308 */ /* 0x000e620000002400 */
[----:B---3--:R-:W-:Y:S02]  /*10a80*/  FMNMX.FTZ R4, R96, R4, !PT ;  /* 0x0000000460047209 */ /* 0x008fe40007810000 */
[----:B----4-:R-:W-:Y:S02]  /*10a90*/  FMNMX.FTZ R3, R3, R6, !PT ;  /* 0x0000000603037209 */ /* 0x010fe40007810000 */
[----:B------:R-:W-:Y:S05]  /*10aa0*/  @P0 SHF.R.S32.HI R6, RZ, 0x1f, R225 ;  /* 0x0000001fff060819 */ /* 0x000fea00000114e1 */
[----:B------:R-:W3:Y:S01]  /*10ab0*/  MUFU.TANH R74, R74 ;  /* 0x0000004a004a7308 */ /* 0x000ee20000002400 */
[----:B------:R-:W4:Y:S01]  /*10ac0*/  SHFL.BFLY PT, R70, R3, 0x1, 0x1f ;  /* 0x0c201f0003467f89 */ /* 0x000f2200000e0000 */
[----:B--2---:R-:W-:Y:S01]  /*10ad0*/  FMNMX.FTZ R4, R215, R4, !PT ;  /* 0x00000004d7047209 */ /* 0x004fe20007810000 */
[----:B------:R-:W-:Y:S04]  /*10ae0*/  @P0 IMAD R6, R6, c[0x0][0x1e0], RZ ;  /* 0x0000780006060a24 */ /* 0x000fe800078e02ff */
[----:B------:R-:W-:Y:S03]  /*10af0*/  @P0 IMAD R6, R225, c[0x0][0x1e4], R6 ;  /* 0x00007900e1060a24 */ /* 0x000fe600078e0206 */
[----:B------:R2:W2:Y:S01]  /*10b00*/  MUFU.EX2 R73, R2 ;  /* 0x0000000200497308 */ /* 0x0004a20000000800 */
[----:B-1----:R-:W-:Y:S04]  /*10b10*/  FMNMX.FTZ R0, R97, R4, !PT ;  /* 0x0000000461007209 */ /* 0x002fe80007810000 */
[----:B---3--:R-:W-:Y:S02]  /*10b20*/  FMNMX.FTZ R0, R74, R0, !PT ;  /* 0x000000004a007209 */ /* 0x008fe40007810000 */
[----:B----4-:R-:W-:Y:S02]  /*10b30*/  FMNMX.FTZ R70, R3, R70, !PT ;  /* 0x0000004603467209 */ /* 0x010fe40007810000 */
[----:B------:R-:W-:Y:S05]  /*10b40*/  FMNMX.FTZ R0, R75, R0, !PT ;  /* 0x000000004b007209 */ /* 0x000fea0007810000 */
[----:B------:R-:W1:Y:S01]  /*10b50*/  SHFL.BFLY PT, R3, R0, 0x2, 0x1f ;  /* 0x0c401f0000037f89 */ /* 0x000e6200000e0000 */
[----:B--2---:R-:W-:Y:S02]  /*10b60*/  FADD.FTZ R2, -R71, R100 ;  /* 0x0000006447027221 */ /* 0x004fe40000010100 */
[----:B------:R-:W-:Y:S02]  /*10b70*/  FMUL.FTZ R100, R72, c[0x0][0x2d0] ;  /* 0x0000b40048647a20 */ /* 0x000fe40000410000 */
[----:B------:R-:W-:Y:S02]  /*10b80*/  FMUL.FTZ R2, R2, c[0x0][0x2d0] ;  /* 0x0000b40002027a20 */ /* 0x000fe40000410000 */
[--C-:B------:R-:W-:Y:S01]  /*10b90*/  FFMA.FTZ R4, R169, c[0x0][0x2d0], -R100.reuse ;  /* 0x0000b400a9047a23 */ /* 0x100fe20000010864 */
[----:B------:R-:W-:Y:S01]  /*10ba0*/  MOV R169, R47 ;  /* 0x0000002f00a97202 */ /* 0x000fe20000000f00 */
[----:B------:R2:W-:Y:S01]  /*10bb0*/  MUFU.EX2 R69, R2 ;  /* 0x0000000200457308 */ /* 0x0005e20000000800 */
[--C-:B------:R-:W-:Y:S09]  /*10bc0*/  FFMA.FTZ R56, R183, c[0x0][0x2d0], -R100.reuse ;  /* 0x0000b400b7387a23 */ /* 0x100ff20000010864 */
[----:B------:R-:W-:Y:S01]  /*10bd0*/  MUFU.EX2 R246, R4 ;  /* 0x0000000400f67308 */ /* 0x000fe20000000800 */
[----:B-1----:R-:W-:Y:S01]  /*10be0*/  FMNMX.FTZ R0, R0, R3, !PT ;  /* 0x0000000300007209 */ /* 0x002fe20007810000 */
[--C-:B------:R-:W-:Y:S02]  /*10bf0*/  FFMA.FTZ R3, R17, c[0x0][0x2d0], -R100.reuse ;  /* 0x0000b40011037a23 */ /* 0x100fe40000010864 */
[----:B------:R-:W-:Y:S01]  /*10c00*/  FMUL.FTZ R17, R73, R117 ;  /* 0x0000007549117220 */ /* 0x000fe20000410000 */
[----:B------:R-:W-:Y:S05]  /*10c10*/  MOV R117, R229 ;  /* 0x000000e500757202 */ /* 0x000fea0000000f00 */
[----:B------:R1:W-:Y:S01]  /*10c20*/  MUFU.EX2 R252, R3 ;  /* 0x0000000300fc7308 */ /* 0x0003e20000000800 */
[----:B--2---:R-:W-:Y:S02]  /*10c30*/  FADD.FTZ R2, -R70, R101 ;  /* 0x0000006546027221 */ /* 0x004fe40000010100 */
[----:B------:R-:W-:Y:S02]  /*10c40*/  FMUL.FTZ R101, R71, c[0x0][0x2d0] ;  /* 0x0000b40047657a20 */ /* 0x000fe40000410000 */
[----:B------:R-:W-:Y:S02]  /*10c50*/  FMUL.FTZ R2, R2, c[0x0][0x2d0] ;  /* 0x0000b40002027a20 */ /* 0x000fe40000410000 */
[--C-:B------:R-:W-:Y:S03]  /*10c60*/  FFMA.FTZ R60, R199, c[0x0][0x2d0], -R101.reuse ;  /* 0x0000b400c73c7a23 */ /* 0x100fe60000010865 */
[----:B------:R2:W3:Y:S01]  /*10c70*/  MUFU.EX2 R68, R2 ;  /* 0x0000000200447308 */ /* 0x0004e20000000800 */
[--C-:B-1----:R-:W-:Y:S01]  /*10c80*/  FFMA.FTZ R3, R177, c[0x0][0x2d0], -R101.reuse ;  /* 0x0000b400b1037a23 */ /* 0x102fe20000010865 */
[----:B------:R-:W-:Y:S08]  /*10c90*/  MOV R177, R31 ;  /* 0x0000001f00b17202 */ /* 0x000ff00000000f00 */
[----:B------:R1:W-:Y:S01]  /*10ca0*/  MUFU.EX2 R244, R3 ;  /* 0x0000000300f47308 */ /* 0x0003e20000000800 */
[--C-:B--2---:R-:W-:Y:S01]  /*10cb0*/  FFMA.FTZ R2, R168, c[0x0][0x2d0], -R100.reuse ;  /* 0x0000b400a8027a23 */ /* 0x104fe20000010864 */
[----:B------:R-:W-:Y:S01]  /*10cc0*/  MOV R168, R27 ;  /* 0x0000001b00a87202 */ /* 0x000fe20000000f00 */
[C---:B---3--:R-:W-:Y:S07]  /*10cd0*/  FMUL.FTZ R57, R68.reuse, R157 ;  /* 0x0000009d44397220 */ /* 0x048fee0000410000 */
[----:B------:R2:W3:Y:S01]  /*10ce0*/  MUFU.EX2 R251, R2 ;  /* 0x0000000200fb7308 */ /* 0x0004e20000000800 */
[----:B------:R-:W-:Y:S02]  /*10cf0*/  FMUL.FTZ R61, R68, R161 ;  /* 0x000000a1443d7220 */ /* 0x000fe40000410000 */
[--C-:B-1----:R-:W-:Y:S01]  /*10d00*/  FFMA.FTZ R3, R170, c[0x0][0x2d0], -R101.reuse ;  /* 0x0000b400aa037a23 */ /* 0x102fe20000010865 */
[----:B------:R-:W-:Y:S06]  /*10d10*/  MOV R170, R233 ;  /* 0x000000e900aa7202 */ /* 0x000fec0000000f00 */
[----:B------:R1:W4:Y:S01]  /*10d20*/  MUFU.EX2 R247, R3 ;  /* 0x0000000300f77308 */ /* 0x0003220000000800 */
[----:B--2---:R-:W-:Y:S01]  /*10d30*/  FFMA.FTZ R2, R16, c[0x0][0x2d0], -R100 ;  /* 0x0000b40010027a23 */ /* 0x004fe20000010864 */
[----:B---3--:R-:W-:Y:S08]  /*10d40*/  F2FP.PACK_AB R76, R251, R246 ;  /* 0x000000f6fb4c723e */ /* 0x008ff000000000ff */
[----:B------:R2:W3:Y:S01]  /*10d50*/  MUFU.EX2 R250, R2 ;  /* 0x0000000200fa7308 */ /* 0x0004e20000000800 */
[--C-:B-1----:R-:W-:Y:S01]  /*10d60*/  FFMA.FTZ R3, R18, c[0x0][0x2d0], -R101.reuse ;  /* 0x0000b40012037a23 */ /* 0x102fe20000010865 */
[----:B----4-:R-:W-:Y:S01]  /*10d70*/  F2FP.PACK_AB R77, R247, R244 ;  /* 0x000000f4f74d723e */ /* 0x010fe200000000ff */
[----:B------:R-:W-:Y:S01]  /*10d80*/  FMUL.FTZ R18, R69, R118 ;  /* 0x0000007645127220 */ /* 0x000fe20000410000 */
[----:B------:R-:W-:Y:S06]  /*10d90*/  MOV R118, R49 ;  /* 0x0000003100767202 */ /* 0x000fec0000000f00 */
[----:B------:R1:W-:Y:S01]  /*10da0*/  MUFU.EX2 R249, R3 ;  /* 0x0000000300f97308 */ /* 0x0003e20000000800 */
[----:B------:R-:W-:Y:S01]  /*10db0*/  FMUL.FTZ R49, R73, R149 ;  /* 0x0000009549317220 */ /* 0x000fe20000410000 */
[----:B--2---:R-:W1:Y:S01]  /*10dc0*/  SHFL.BFLY PT, R2, R0, 0x1, 0x1f ;  /* 0x0c201f0000027f89 */ /* 0x004e6200000e0000 */
[----:B---3--:R-:W-:Y:S02]  /*10dd0*/  F2FP.PACK_AB R78, R252, R250 ;  /* 0x000000fafc4e723e */ /* 0x008fe400000000ff */
[----:B-1----:R-:W-:Y:S01]  /*10de0*/  FMNMX.FTZ R3, R0, R2, !PT ;  /* 0x0000000200037209 */ /* 0x002fe20007810000 */
[----:B------:R-:W-:Y:S02]  /*10df0*/  FFMA.FTZ R0, R19, c[0x0][0x2d0], -R101 ;  /* 0x0000b40013007a23 */ /* 0x000fe40000010865 */
[----:B------:R-:W-:Y:S01]  /*10e00*/  FMUL.FTZ R19, R69, R119 ;  /* 0x0000007745137220 */ /* 0x000fe20000410000 */
[----:B------:R-:W-:Y:S01]  /*10e10*/  MOV R119, R207 ;  /* 0x000000cf00777202 */ /* 0x000fe20000000f00 */
[----:B------:R1:W2:Y:S02]  /*10e20*/  MUFU.EX2 R248, R0 ;  /* 0x0000000000f87308 */ /* 0x0002a40000000800 */
[----:B-1----:R-:W-:Y:S01]  /*10e30*/  FADD.FTZ R0, -R3, R102 ;  /* 0x0000006603007221 */ /* 0x002fe20000010100 */
[----:B--2---:R-:W-:Y:S01]  /*10e40*/  F2FP.PACK_AB R79, R248, R249 ;  /* 0x000000f9f84f723e */ /* 0x004fe200000000ff */
[----:B------:R-:W-:Y:S02]  /*10e50*/  FMUL.FTZ R102, R70, c[0x0][0x2d0] ;  /* 0x0000b40046667a20 */ /* 0x000fe40000410000 */
[----:B------:R-:W-:Y:S02]  /*10e60*/  FMUL.FTZ R0, R0, c[0x0][0x2d0] ;  /* 0x0000b40000007a20 */ /* 0x000fe40000410000 */
[--C-:B------:R-:W-:Y:S01]  /*10e70*/  FFMA.FTZ R2, R180, c[0x0][0x2d0], -R102.reuse ;  /* 0x0000b400b4027a23 */ /* 0x100fe20000010866 */
[----:B------:R-:W-:Y:S01]  /*10e80*/  MOV R180, R42 ;  /* 0x0000002a00b47202 */ /* 0x000fe20000000f00 */
[--C-:B------:R-:W-:Y:S02]  /*10e90*/  FFMA.FTZ R92, R92, c[0x0][0x2d0], -R102.reuse ;  /* 0x0000b4005c5c7a23 */ /* 0x100fe40000010866 */
[----:B------:R1:W-:Y:S01]  /*10ea0*/  MUFU.EX2 R241, R2 ;  /* 0x0000000200f17308 */ /* 0x0003e20000000800 */
[--C-:B------:R-:W-:Y:S02]  /*10eb0*/  FFMA.FTZ R16, R25, c[0x0][0x2d0], -R102.reuse ;  /* 0x0000b40019107a23 */ /* 0x100fe40000010866 */
[----:B------:R-:W-:Y:S07]  /*10ec0*/  FMUL.FTZ R25, R68, R125 ;  /* 0x0000007d44197220 */ /* 0x000fee0000410000 */
[----:B------:R-:W2:Y:S01]  /*10ed0*/  MUFU.EX2 R0, R0 ;  /* 0x0000000000007308 */ /* 0x000ea20000000800 */
[--C-:B-1----:R-:W-:Y:S01]  /*10ee0*/  FFMA.FTZ R2, R171, c[0x0][0x2d0], -R102.reuse ;  /* 0x0000b400ab027a23 */ /* 0x102fe20000010866 */
[----:B------:R-:W-:Y:S08]  /*10ef0*/  MOV R171, R231 ;  /* 0x000000e700ab7202 */ /* 0x000ff00000000f00 */
[----:B------:R1:W-:Y:S01]  /*10f00*/  MUFU.EX2 R231, R16 ;  /* 0x0000001000e77308 */ /* 0x0003e20000000800 */
[C---:B--2---:R-:W-:Y:S02]  /*10f10*/  FMUL.FTZ R27, R0.reuse, R127 ;  /* 0x0000007f001b7220 */ /* 0x044fe40000410000 */
[C---:B------:R-:W-:Y:S07]  /*10f20*/  FMUL.FTZ R31, R0.reuse, R131 ;  /* 0x00000083001f7220 */ /* 0x040fee0000410000 */
[----:B------:R2:W3:Y:S01]  /*10f30*/  MUFU.EX2 R242, R2 ;  /* 0x0000000200f27308 */ /* 0x0004e20000000800 */
[C---:B------:R-:W-:Y:S02]  /*10f40*/  FMUL.FTZ R42, R0.reuse, R142 ;  /* 0x0000008e002a7220 */ /* 0x040fe40000410000 */
[C---:B------:R-:W-:Y:S02]  /*10f50*/  FMUL.FTZ R47, R0.reuse, R147 ;  /* 0x00000093002f7220 */ /* 0x040fe40000410000 */
[C---:B------:R-:W-:Y:S02]  /*10f60*/  FMUL.FTZ R58, R0.reuse, R158 ;  /* 0x0000009e003a7220 */ /* 0x040fe40000410000 */
[C---:B------:R-:W-:Y:S02]  /*10f70*/  FMUL.FTZ R59, R0.reuse, R159 ;  /* 0x0000009f003b7220 */ /* 0x040fe40000410000 */
[C---:B------:R-:W-:Y:S02]  /*10f80*/  FMUL.FTZ R62, R0.reuse, R162 ;  /* 0x000000a2003e7220 */ /* 0x040fe40000410000 */
[----:B------:R-:W-:Y:S02]  /*10f90*/  FMUL.FTZ R63, R0, R163 ;  /* 0x000000a3003f7220 */ /* 0x000fe40000410000 */
[----:B-1----:R-:W-:Y:S01]  /*10fa0*/  FMUL.FTZ R16, R73, R116 ;  /* 0x0000007449107220 */ /* 0x002fe20000410000 */
[----:B------:R-:W-:Y:S01]  /*10fb0*/  MOV R116, R50 ;  /* 0x0000003200747202 */ /* 0x000fe20000000f00 */
[----:B------:R-:W-:Y:S02]  /*10fc0*/  FMUL.FTZ R50, R69, R150 ;  /* 0x0000009645327220 */ /* 0x000fe40000410000 */
[--C-:B--2---:R-:W-:Y:S01]  /*10fd0*/  FFMA.FTZ R2, R12, c[0x0][0x2d0], -R102.reuse ;  /* 0x0000b4000c027a23 */ /* 0x104fe20000010866 */
[----:B---3--:R-:W-:Y:S03]  /*10fe0*/  F2FP.PACK_AB R64, R242, R241 ;  /* 0x000000f1f240723e */ /* 0x008fe600000000ff */
[----:B------:R1:W-:Y:S02]  /*10ff0*/  MUFU.EX2 R243, R2 ;  /* 0x0000000200f37308 */ /* 0x0003e40000000800 */
[----:B-1----:R-:W-:Y:S08]  /*11000*/  FFMA.FTZ R2, R13, c[0x0][0x2d0], -R102 ;  /* 0x0000b4000d027a23 */ /* 0x002ff00000010866 */
[----:B------:R1:W2:Y:S02]  /*11010*/  MUFU.EX2 R245, R2 ;  /* 0x0000000200f57308 */ /* 0x0002a40000000800 */
[----:B-1----:R-:W-:Y:S01]  /*11020*/  FMUL.FTZ R2, R3, c[0x0][0x2d0] ;  /* 0x0000b40003027a20 */ /* 0x002fe20000410000 */
[----:B--2---:R-:W-:Y:S03]  /*11030*/  F2FP.PACK_AB R66, R245, R243 ;  /* 0x000000f3f542723e */ /* 0x004fe600000000ff */
[--C-:B------:R-:W-:Y:S01]  /*11040*/  FFMA.FTZ R4, R176, c[0x0][0x2d0], -R2.reuse ;  /* 0x0000b400b0047a23 */ /* 0x100fe20000010802 */
[----:B------:R-:W-:Y:S01]  /*11050*/  MOV R176, R43 ;  /* 0x0000002b00b07202 */ /* 0x000fe20000000f00 */
[--C-:B------:R-:W-:Y:S02]  /*11060*/  FFMA.FTZ R7, R14, c[0x0][0x2d0], -R2.reuse ;  /* 0x0000b4000e077a23 */ /* 0x100fe40000010802 */
[----:B------:R1:W-:Y:S01]  /*11070*/  MUFU.EX2 R186, R4 ;  /* 0x0000000400ba7308 */ /* 0x0003e20000000800 */
[--C-:B------:R-:W-:Y:S02]  /*11080*/  FFMA.FTZ R8, R179, c[0x0][0x2d0], -R2.reuse ;  /* 0x0000b400b3087a23 */ /* 0x100fe40000010802 */
[C---:B------:R-:W-:Y:S01]  /*11090*/  FMUL.FTZ R14, R0.reuse, R114 ;  /* 0x00000072000e7220 */ /* 0x040fe20000410000 */
[----:B------:R-:W-:Y:S01]  /*110a0*/  MOV R114, R52 ;  /* 0x0000003400727202 */ /* 0x000fe20000000f00 */
[----:B------:R-:W-:Y:S02]  /*110b0*/  FMUL.FTZ R43, R0, R143 ;  /* 0x0000008f002b7220 */ /* 0x000fe40000410000 */
[--C-:B------:R-:W-:Y:S03]  /*110c0*/  FFMA.FTZ R74, R74, c[0x0][0x2d0], -R2.reuse ;  /* 0x0000b4004a4a7a23 */ /* 0x100fe60000010802 */
[----:B------:R2:W-:Y:S10]  /*110d0*/  MUFU.EX2 R188, R7 ;  /* 0x0000000700bc7308 */ /* 0x0005f40000000800 */
[----:B------:R-:W3:Y:S01]  /*110e0*/  MUFU.EX2 R185, R8 ;  /* 0x0000000800b97308 */ /* 0x000ee20000000800 */
[----:B-1----:R-:W-:Y:S01]  /*110f0*/  FFMA.FTZ R4, R178, c[0x0][0x2d0], -R2 ;  /* 0x0000b400b2047a23 */ /* 0x002fe20000010802 */
[----:B------:R-:W-:Y:S08]  /*11100*/  MOV R178, R232 ;  /* 0x000000e800b27202 */ /* 0x000ff00000000f00 */
[----:B------:R1:W4:Y:S01]  /*11110*/  MUFU.EX2 R187, R4 ;  /* 0x0000000400bb7308 */ /* 0x0003220000000800 */
[----:B--2---:R-:W-:Y:S02]  /*11120*/  @P0 MOV R7, R37 ;  /* 0x0000002500070202 */ /* 0x004fe40000000f00 */
[----:B---3--:R-:W-:Y:S01]  /*11130*/  F2FP.PACK_AB R67, R185, R188 ;  /* 0x000000bcb943723e */ /* 0x008fe200000000ff */
[----:B-1----:R-:W-:Y:S01]  /*11140*/  @P0 IMAD.WIDE.U32 R4, R225, c[0x0][0x1e0], RZ ;  /* 0x00007800e1040a25 */ /* 0x002fe200078e00ff */
[----:B----4-:R-:W-:Y:S04]  /*11150*/  F2FP.PACK_AB R65, R187, R186 ;  /* 0x000000babb41723e */ /* 0x010fe800000000ff */
[----:B------:R-:W-:Y:S02]  /*11160*/  @P0 IADD3 R5, R5, R6, RZ ;  /* 0x0000000605050210 */ /* 0x000fe40007ffe0ff */
[----:B------:R-:W-:Y:S02]  /*11170*/  @P0 MOV R6, R22 ;  /* 0x0000001600060202 */ /* 0x000fe40000000f00 */
[----:B------:R-:W-:Y:S01]  /*11180*/  MOV R22, c[0x0][0x1e0] ;  /* 0x0000780000167a02 */ /* 0x000fe20000000f00 */
[----:B------:R-:W-:Y:S02]  /*11190*/  @P0 IMAD R5, R5, 0x60, RZ ;  /* 0x0000006005050824 */ /* 0x000fe400078e02ff */
[----:B------:R-:W-:Y:S01]  /*111a0*/  @P0 IMAD.WIDE.U32 R6, R4, 0x60, R6 ;  /* 0x0000006004060825 */ /* 0x000fe200078e0006 */
[C---:B------:R-:W-:Y:S02]  /*111b0*/  @P0 SHF.L.U32 R13, R22.reuse, 0x5, RZ ;  /* 0x00000005160d0819 */ /* 0x040fe400000006ff */
[----:B------:R-:W-:Y:S02]  /*111c0*/  @P0 SHF.L.U64.HI R12, R22, 0x5, R23 ;  /* 0x00000005160c0819 */ /* 0x000fe40000010217 */
[----:B------:R-:W-:Y:S01]  /*111d0*/  @P0 IADD3 R5, R7, R5, RZ ;  /* 0x0000000507050210 */ /* 0x000fe20007ffe0ff */
[--C-:B------:R-:W-:Y:S01]  /*111e0*/  FFMA.FTZ R7, R20, c[0x0][0x2d0], -R100.reuse ;  /* 0x0000b40014077a23 */ /* 0x100fe20000010864 */
[C---:B------:R-:W-:Y:S03]  /*111f0*/  @P0 LEA R4, P1, R6.reuse, c[0x0][0x1c8], 0x1 ;  /* 0x0000720006040a11 */ /* 0x040fe600078208ff */
[----:B------:R1:W-:Y:S01]  /*11200*/  MUFU.EX2 R240, R7 ;  /* 0x0000000700f07308 */ /* 0x0003e20000000800 */
[----:B------:R-:W-:Y:S02]  /*11210*/  @P0 LEA.HI.X R5, R6, c[0x0][0x1cc], R5, 0x1, P1 ;  /* 0x0000730006050a11 */ /* 0x000fe400008f0c05 */
[-C--:B------:R-:W-:Y:S03]  /*11220*/  @P0 IADD3 R10, P2, R4, R13.reuse, RZ ;  /* 0x0000000d040a0210 */ /* 0x080fe60007f5e0ff */
[----:B------:R2:W-:Y:S01]  /*11230*/  @P0 LDGSTS.E.BYPASS.LTC128B.128 [R227+0x3100], [R4.64], !P6 ;  /* 0x0310000004e30fae */ /* 0x0005e2000f101d4c */
[-C--:B------:R-:W-:Y:S02]  /*11240*/  @P0 IADD3.X R11, R5, R12.reuse, RZ, P2, !PT ;  /* 0x0000000c050b0210 */ /* 0x080fe400017fe4ff */
[-C--:B------:R-:W-:Y:S04]  /*11250*/  @P0 IADD3 R8, P1, R10, R13.reuse, RZ ;  /* 0x0000000d0a080210 */ /* 0x080fe80007f3e0ff */
[----:B------:R-:W-:Y:S01]  /*11260*/  @P0 IADD3.X R9, R11, R12, RZ, P1, !PT ;  /* 0x0000000c0b090210 */ /* 0x000fe20000ffe4ff */
[----:B------:R3:W-:Y:S01]  /*11270*/  @P0 LDGSTS.E.BYPASS.LTC128B.128 [R227+0x3900], [R10.64], !P6 ;  /* 0x039000000ae30fae */ /* 0x0007e2000f101d4c */
[-C--:B------:R-:W-:Y:S07]  /*11280*/  @P0 IADD3 R6, P3, R8, R13.reuse, RZ ;  /* 0x0000000d08060210 */ /* 0x080fee0007f7e0ff */
[----:B------:R4:W-:Y:S01]  /*11290*/  @P0 LDGSTS.E.BYPASS.LTC128B.128 [R227+0x4100], [R8.64], !P6 ;  /* 0x0410000008e30fae */ /* 0x0009e2000f101d4c */
[--C-:B-1----:R-:W-:Y:S04]  /*112a0*/  FFMA.FTZ R7, R21, c[0x0][0x2d0], -R100.reuse ;  /* 0x0000b40015077a23 */ /* 0x102fe80000010864 */
[----:B------:R1:W-:Y:S01]  /*112b0*/  MUFU.EX2 R239, R7 ;  /* 0x0000000700ef7308 */ /* 0x0003e20000000800 */
[-C--:B--2---:R-:W-:Y:S04]  /*112c0*/  @P0 IADD3 R4, P2, R6, R13.reuse, RZ ;  /* 0x0000000d06040210 */ /* 0x084fe80007f5e0ff */
[----:B---3--:R-:W-:Y:S01]  /*112d0*/  @P0 IADD3 R10, P1, R4, R13, RZ ;  /* 0x0000000d040a0210 */ /* 0x008fe20007f3e0ff */
[----:B------:R-:W-:Y:S02]  /*112e0*/  FFMA.FTZ R11, R32, c[0x0][0x2d0], -R100 ;  /* 0x0000b400200b7a23 */ /* 0x000fe40000010864 */
[----:B------:R-:W-:Y:S02]  /*112f0*/  FFMA.FTZ R32, R192, c[0x0][0x2d0], -R2 ;  /* 0x0000b400c0207a23 */ /* 0x000fe40000010802 */
[----:B------:R2:W-:Y:S01]  /*11300*/  MUFU.EX2 R238, R11 ;  /* 0x0000000b00ee7308 */ /* 0x0005e20000000800 */
[C---:B------:R-:W-:Y:S01]  /*11310*/  FMUL.FTZ R13, R68.reuse, R113 ;  /* 0x00000071440d7220 */ /* 0x040fe20000410000 */
[----:B------:R-:W-:Y:S01]  /*11320*/  MOV R113, R51 ;  /* 0x0000003300717202 */ /* 0x000fe20000000f00 */
[----:B----4-:R-:W-:Y:S01]  /*11330*/  FMUL.FTZ R8, R68, R108 ;  /* 0x0000006c44087220 */ /* 0x010fe20000410000 */
[----:B------:R-:W-:Y:S01]  /*11340*/  MOV R108, R44 ;  /* 0x0000002c006c7202 */ /* 0x000fe20000000f00 */
[----:B------:R-:W-:Y:S01]  /*11350*/  FFMA.FTZ R44, R194, c[0x0][0x2d0], -R100 ;  /* 0x0000b400c22c7a23 */ /* 0x000fe20000010864 */
[----:B-1----:R-:W-:Y:S01]  /*11360*/  @P0 IADD3.X R7, R9, R12, RZ, P3, !PT ;  /* 0x0000000c09070210 */ /* 0x002fe20001ffe4ff */
[----:B------:R-:W-:Y:S01]  /*11370*/  FMUL.FTZ R9, R68, R109 ;  /* 0x0000006d44097220 */ /* 0x000fe20000410000 */
[----:B------:R-:W-:Y:S01]  /*11380*/  MOV R109, R40 ;  /* 0x00000028006d7202 */ /* 0x000fe20000000f00 */
[----:B------:R-:W-:Y:S01]  /*11390*/  FFMA.FTZ R40, R196, c[0x0][0x2d0], -R2 ;  /* 0x0000b400c4287a23 */ /* 0x000fe20000010802 */
[-C--:B------:R-:W-:Y:S01]  /*113a0*/  @P0 IADD3.X R5, R7, R12.reuse, RZ, P2, !PT ;  /* 0x0000000c07050210 */ /* 0x080fe200017fe4ff */
[----:B------:R1:W-:Y:S01]  /*113b0*/  @P0 LDGSTS.E.BYPASS.LTC128B.128 [R227+0x4900], [R6.64], !P6 ;  /* 0x0490000006e30fae */ /* 0x0003e2000f101d4c */
[----:B------:R-:W-:Y:S07]  /*113c0*/  FMUL.FTZ R51, R69, R151 ;  /* 0x0000009745337220 */ /* 0x000fee0000410000 */
[----:B------:R3:W-:Y:S01]  /*113d0*/  @P0 LDGSTS.E.BYPASS.LTC128B.128 [R227+0x5100], [R4.64], !P6 ;  /* 0x0510000004e30fae */ /* 0x0007e2000f101d4c */
[----:B--2---:R-:W-:Y:S01]  /*113e0*/  @P0 IADD3.X R11, R5, R12, RZ, P1, !PT ;  /* 0x0000000c050b0210 */ /* 0x004fe20000ffe4ff */
[--C-:B------:R-:W-:Y:S02]  /*113f0*/  FFMA.FTZ R12, R24, c[0x0][0x2d0], -R102.reuse ;  /* 0x0000b400180c7a23 */ /* 0x100fe40000010866 */
[----:B------:R-:W-:Y:S04]  /*11400*/  FFMA.FTZ R24, R29, c[0x0][0x2d0], -R102 ;  /* 0x0000b4001d187a23 */ /* 0x000fe80000010866 */
[----:B------:R2:W-:Y:S01]  /*11410*/  @P0 LDGSTS.E.BYPASS.LTC128B.128 [R227+0x5900], [R10.64], !P6 ;  /* 0x059000000ae30fae */ /* 0x0005e2000f101d4c */
[----:B------:R4:W-:Y:S01]  /*11420*/  MUFU.EX2 R232, R12 ;  /* 0x0000000c00e87308 */ /* 0x0009e20000000800 */
[C---:B------:R-:W-:Y:S01]  /*11430*/  FMUL.FTZ R29, R68.reuse, R129 ;  /* 0x00000081441d7220 */ /* 0x040fe20000410000 */
[----:B------:R-:W-:Y:S02]  /*11440*/  ISETP.GT.AND P0, PT, R103, UR4, PT ;  /* 0x0000000467007c0c */ /* 0x000fe4000bf04270 */
[----:B------:R-:W-:Y:S03]  /*11450*/  MOV R103, R225 ;  /* 0x000000e100677202 */ /* 0x000fe60000000f00 */
[----:B------:R-:W2:Y:S01]  /*11460*/  LDSM.16.MT88.4 R20, [R209+0x100] ;  /* 0x00010000d114783b */ /* 0x000ea20000004200 */
[----:B-1----:R-:W-:Y:S02]  /*11470*/  FFMA.FTZ R6, R33, c[0x0][0x2d0], -R100 ;  /* 0x0000b40021067a23 */ /* 0x002fe40000010864 */
[----:B------:R-:W-:Y:S01]  /*11480*/  FMUL.FTZ R7, R69, R107 ;  /* 0x0000006b45077220 */ /* 0x000fe20000410000 */
[----:B------:R-:W-:Y:S01]  /*11490*/  MOV R107, R230 ;  /* 0x000000e6006b7202 */ /* 0x000fe20000000f00 */
[----:B------:R1:W-:Y:S01]  /*114a0*/  MUFU.EX2 R237, R6 ;  /* 0x0000000600ed7308 */ /* 0x0003e20000000800 */
[----:B------:R-:W-:Y:S02]  /*114b0*/  FMUL.FTZ R33, R73, R133 ;  /* 0x0000008549217220 */ /* 0x000fe40000410000 */
[----:B------:R-:W2:Y:S01]  /*114c0*/  LDSM.16.MT88.4 R36, [R212+0x100] ;  /* 0x00010000d424783b */ /* 0x000ea20000004200 */
[--C-:B---3--:R-:W-:Y:S02]  /*114d0*/  FFMA.FTZ R4, R181, c[0x0][0x2d0], -R101.reuse ;  /* 0x0000b400b5047a23 */ /* 0x108fe40000010865 */
[----:B------:R-:W-:Y:S01]  /*114e0*/  FMUL.FTZ R5, R73, R105 ;  /* 0x0000006949057220 */ /* 0x000fe20000410000 */
[----:B------:R-:W-:Y:S03]  /*114f0*/  MOV R105, R204 ;  /* 0x000000cc00697202 */ /* 0x000fe60000000f00 */
[----:B------:R3:W-:Y:S01]  /*11500*/  MUFU.EX2 R233, R4 ;  /* 0x0000000400e97308 */ /* 0x0007e20000000800 */
[----:B------:R-:W2:Y:S01]  /*11510*/  LDSM.16.MT88.4 R52, [R210+0x100] ;  /* 0x00010000d234783b */ /* 0x000ea20000004200 */
[----:B----4-:R-:W-:Y:S01]  /*11520*/  FMUL.FTZ R12, R68, R112 ;  /* 0x00000070440c7220 */ /* 0x010fe20000410000 */
[----:B------:R-:W-:Y:S01]  /*11530*/  MOV R112, R203 ;  /* 0x000000cb00707202 */ /* 0x000fe20000000f00 */
[C---:B--2---:R-:W-:Y:S01]  /*11540*/  FMUL.FTZ R10, R0.reuse, R110 ;  /* 0x0000006e000a7220 */ /* 0x044fe20000410000 */
[----:B------:R-:W-:Y:S01]  /*11550*/  MOV R110, R46 ;  /* 0x0000002e006e7202 */ /* 0x000fe20000000f00 */
[C---:B------:R-:W-:Y:S01]  /*11560*/  FMUL.FTZ R11, R0.reuse, R111 ;  /* 0x0000006f000b7220 */ /* 0x040fe20000410000 */
[----:B------:R-:W-:Y:S01]  /*11570*/  MOV R111, R205 ;  /* 0x000000cd006f7202 */ /* 0x000fe20000000f00 */
[C---:B------:R-:W-:Y:S01]  /*11580*/  FMUL.FTZ R46, R0.reuse, R146 ;  /* 0x00000092002e7220 */ /* 0x040fe20000410000 */
[----:B------:R-:W2:Y:S01]  /*11590*/  LDSM.16.MT88.4 R80, [R211+0x100] ;  /* 0x00010000d350783b */ /* 0x000ea20000004200 */
[----:B------:R4:W-:Y:S01]  /*115a0*/  MUFU.EX2 R230, R24 ;  /* 0x0000001800e67308 */ /* 0x0009e20000000800 */
[----:B-1----:R-:W-:Y:S01]  /*115b0*/  FMUL.FTZ R6, R69, R106 ;  /* 0x0000006a45067220 */ /* 0x002fe20000410000 */
[----:B------:R-:W-:Y:S01]  /*115c0*/  MOV R106, R26 ;  /* 0x0000001a006a7202 */ /* 0x000fe20000000f00 */
[C---:B------:R-:W-:Y:S04]  /*115d0*/  FMUL.FTZ R26, R0.reuse, R126 ;  /* 0x0000007e001a7220 */ /* 0x040fe80000410000 */
[----:B------:R-:W1:Y:S03]  /*115e0*/  LDSM.16.MT88.4 R84, [R209+0x900] ;  /* 0x00090000d154783b */ /* 0x000e660000004200 */
[----:B------:R2:W-:Y:S01]  /*115f0*/  MUFU.EX2 R181, R32 ;  /* 0x0000002000b57308 */ /* 0x0005e20000000800 */
[--C-:B---3--:R-:W-:Y:S04]  /*11600*/  FFMA.FTZ R4, R15, c[0x0][0x2d0], -R101.reuse ;  /* 0x0000b4000f047a23 */ /* 0x108fe80000010865 */
[----:B------:R-:W3:Y:S01]  /*11610*/  LDSM.16.MT88.4 R88, [R212+0x900] ;  /* 0x00090000d458783b */ /* 0x000ee20000004200 */
[----:B------:R-:W-:Y:S01]  /*11620*/  FMUL.FTZ R15, R0, R115 ;  /* 0x00000073000f7220 */ /* 0x000fe20000410000 */
[----:B------:R-:W-:Y:S03]  /*11630*/  MOV R115, R206 ;  /* 0x000000ce00737202 */ /* 0x000fe60000000f00 */
[----:B------:R1:W-:Y:S03]  /*11640*/  MUFU.EX2 R234, R4 ;  /* 0x0000000400ea7308 */ /* 0x0003e60000000800 */
[----:B------:R-:W0:Y:S01]  /*11650*/  LDGDEPBAR ;  /* 0x00000000000079af */ /* 0x000e220000000000 */
[----:B----4-:R-:W-:Y:S06]  /*11660*/  FMUL.FTZ R24, R68, R124 ;  /* 0x0000007c44187220 */ /* 0x010fec0000410000 */
[----:B------:R4:W-:Y:S01]  /*11670*/  MUFU.EX2 R206, R56 ;  /* 0x0000003800ce7308 */ /* 0x0009e20000000800 */
[----:B--2---:R-:W-:Y:S02]  /*11680*/  FMUL.FTZ R32, R73, R132 ;  /* 0x0000008449207220 */ /* 0x004fe40000410000 */
[--C-:B-1----:R-:W-:Y:S02]  /*11690*/  FFMA.FTZ R4, R34, c[0x0][0x2d0], -R101.reuse ;  /* 0x0000b40022047a23 */ /* 0x102fe40000010865 */
[----:B------:R-:W-:Y:S05]  /*116a0*/  FMUL.FTZ R34, R69, R134 ;  /* 0x0000008645227220 */ /* 0x000fea0000410000 */
[----:B------:R1:W-:Y:S01]  /*116b0*/  MUFU.EX2 R235, R4 ;  /* 0x0000000400eb7308 */ /* 0x0003e20000000800 */
[----:B----4-:R-:W-:Y:S02]  /*116c0*/  FMUL.FTZ R56, R68, R156 ;  /* 0x0000009c44387220 */ /* 0x010fe40000410000 */
[--C-:B-1----:R-:W-:Y:S02]  /*116d0*/  FFMA.FTZ R4, R35, c[0x0][0x2d0], -R101.reuse ;  /* 0x0000b40023047a23 */ /* 0x102fe40000010865 */
[----:B------:R-:W-:Y:S05]  /*116e0*/  FMUL.FTZ R35, R69, R135 ;  /* 0x0000008745237220 */ /* 0x000fea0000410000 */
[----:B------:R1:W-:Y:S01]  /*116f0*/  MUFU.EX2 R236, R4 ;  /* 0x0000000400ec7308 */ /* 0x0003e20000000800 */
[----:B------:R-:W-:Y:S01]  /*11700*/  LDSM.16.MT88.4 R132, [R212+0x2900] ;  /* 0x00290000d484783b */ /* 0x000fe20000004200 */
[C---:B-1----:R-:W-:Y:S01]  /*11710*/  FMUL.FTZ R4, R73.reuse, R104 ;  /* 0x0000006849047220 */ /* 0x042fe20000410000 */
[----:B------:R-:W-:Y:S07]  /*11720*/  MOV R104, R228 ;  /* 0x000000e400687202 */ /* 0x000fee0000000f00 */
[----:B------:R1:W-:Y:S01]  /*11730*/  MUFU.EX2 R228, R44 ;  /* 0x0000002c00e47308 */ /* 0x0003e20000000800 */
[-C--:B------:R-:W-:Y:S08]  /*11740*/  HMMA.16816.F32 R4, R76, R20.reuse, R4 ;  /* 0x000000144c04723c */ /* 0x080ff00000001804 */
[C---:B------:R-:W-:Y:S07]  /*11750*/  HMMA.16816.F32 R8, R64.reuse, R20, R8 ;  /* 0x000000144008723c */ /* 0x040fee0000001808 */
[----:B------:R-:W-:Y:S01]  /*11760*/  FFMA.FTZ R20, R28, c[0x0][0x2d0], -R102 ;  /* 0x0000b4001c147a23 */ /* 0x000fe20000010866 */
[-C--:B------:R-:W-:Y:S03]  /*11770*/  HMMA.16816.F32 R12, R64, R22.reuse, R12 ;  /* 0x00000016400c723c */ /* 0x080fe6000000180c */
[----:B------:R2:W-:Y:S01]  /*11780*/  MUFU.EX2 R229, R20 ;  /* 0x0000001400e57308 */ /* 0x0005e20000000800 */
[----:B------:R-:W-:Y:S01]  /*11790*/  FMUL.FTZ R21, R73, R121 ;  /* 0x0000007949157220 */ /* 0x000fe20000410000 */
[----:B------:R-:W-:Y:S01]  /*117a0*/  MOV R121, R45 ;  /* 0x0000002d00797202 */ /* 0x000fe20000000f00 */
[----:B-1----:R-:W-:Y:S02]  /*117b0*/  FMUL.FTZ R44, R68, R144 ;  /* 0x00000090442c7220 */ /* 0x002fe40000410000 */
[C---:B------:R-:W-:Y:S04]  /*117c0*/  HMMA.16816.F32 R16, R76.reuse, R22, R16 ;  /* 0x000000164c10723c */ /* 0x040fe80000001810 */
[----:B------:R-:W-:Y:S01]  /*117d0*/  FFMA.FTZ R28, R182, c[0x0][0x2d0], -R2 ;  /* 0x0000b400b61c7a23 */ /* 0x000fe20000010802 */
[----:B------:R-:W-:Y:S01]  /*117e0*/  MOV R124, R121 ;  /* 0x00000079007c7202 */ /* 0x000fe20000000f00 */
[----:B------:R-:W-:Y:S01]  /*117f0*/  FMUL.FTZ R45, R68, R145 ;  /* 0x00000091442d7220 */ /* 0x000fe20000410000 */
[----:B------:R-:W-:Y:S01]  /*11800*/  MOV R121, R114 ;  /* 0x0000007200797202 */ /* 0x000fe20000000f00 */
[C---:B------:R-:W-:Y:S01]  /*11810*/  FMUL.FTZ R22, R69.reuse, R122 ;  /* 0x0000007a45167220 */ /* 0x040fe20000410000 */
[----:B------:R1:W4:Y:S03]  /*11820*/  MUFU.EX2 R182, R28 ;  /* 0x0000001c00b67308 */ /* 0x0003260000000800 */
[----:B------:R-:W-:Y:S01]  /*11830*/  FMUL.FTZ R23, R69, R123 ;  /* 0x0000007b45177220 */ /* 0x000fe20000410000 */
[----:B------:R-:W-:Y:S01]  /*11840*/  MOV R123, R30 ;  /* 0x0000001e007b7202 */ /* 0x000fe20000000f00 */
[----:B------:R-:W-:Y:S01]  /*11850*/  FMUL.FTZ R30, R0, R130 ;  /* 0x00000082001e7220 */ /* 0x000fe20000410000 */
[----:B------:R-:W-:Y:S01]  /*11860*/  MOV R122, R41 ;  /* 0x00000029007a7202 */ /* 0x000fe20000000f00 */
[C---:B------:R-:W-:Y:S01]  /*11870*/  FMUL.FTZ R41, R68.reuse, R141 ;  /* 0x0000008d44297220 */ /* 0x040fe20000410000 */
[----:B------:R-:W-:Y:S01]  /*11880*/  MOV R126, R123 ;  /* 0x0000007b007e7202 */ /* 0x000fe20000000f00 */
[----:B--2---:R-:W-:Y:S01]  /*11890*/  FMUL.FTZ R20, R73, R120 ;  /* 0x0000007849147220 */ /* 0x004fe20000410000 */
[----:B------:R-:W-:Y:S01]  /*118a0*/  MOV R120, R48 ;  /* 0x0000003000787202 */ /* 0x000fe20000000f00 */
[----:B------:R-:W-:Y:S01]  /*118b0*/  FFMA.FTZ R48, R195, c[0x0][0x2d0], -R100 ;  /* 0x0000b400c3307a23 */ /* 0x000fe20000010864 */
[----:B------:R-:W-:Y:S02]  /*118c0*/  MOV R114, R178 ;  /* 0x000000b200727202 */ /* 0x000fe40000000f00 */
[----:B------:R-:W-:Y:S01]  /*118d0*/  MOV R178, R93 ;  /* 0x0000005d00b27202 */ /* 0x000fe20000000f00 */
[----:B------:R2:W-:Y:S01]  /*118e0*/  MUFU.EX2 R226, R48 ;  /* 0x0000003000e27308 */ /* 0x0005e20000000800 */
[-C--:B------:R-:W-:Y:S03]  /*118f0*/  HMMA.16816.F32 R20, R76, R36.reuse, R20 ;  /* 0x000000244c14723c */ /* 0x080fe60000001814 */
[----:B------:R-:W-:Y:S02]  /*11900*/  MOV R123, R120 ;  /* 0x00000078007b7202 */ /* 0x000fe40000000f00 */
[----:B------:R-:W-:Y:S01]  /*11910*/  MOV R120, R95 ;  /* 0x0000005f00787202 */ /* 0x000fe20000000f00 */
[C---:B-1----:R-:W-:Y:S02]  /*11920*/  FMUL.FTZ R28, R68.reuse, R128 ;  /* 0x00000080441c7220 */ /* 0x042fe40000410000 */
[C---:B------:R-:W-:Y:S04]  /*11930*/  HMMA.16816.F32 R24, R64.reuse, R36, R24 ;  /* 0x000000244018723c */ /* 0x040fe80000001818 */
[----:B------:R-:W-:Y:S02]  /*11940*/  MOV R125, R122 ;  /* 0x0000007a007d7202 */ /* 0x000fe40000000f00 */
[----:B------:R-:W-:Y:S01]  /*11950*/  MOV R122, R116 ;  /* 0x00000074007a7202 */ /* 0x000fe20000000f00 */
[----:B------:R-:W-:Y:S01]  /*11960*/  FFMA.FTZ R36, R193, c[0x0][0x2d0], -R2 ;  /* 0x0000b400c1247a23 */ /* 0x000fe20000010802 */
[-C--:B------:R-:W-:Y:S03]  /*11970*/  HMMA.16816.F32 R28, R64, R38.reuse, R28 ;  /* 0x00000026401c723c */ /* 0x080fe6000000181c */
[----:B------:R1:W-:Y:S01]  /*11980*/  MUFU.EX2 R179, R36 ;  /* 0x0000002400b37308 */ /* 0x0003e20000000800 */
[C---:B------:R-:W-:Y:S01]  /*11990*/  FMUL.FTZ R37, R73.reuse, R137 ;  /* 0x0000008949257220 */ /* 0x040fe20000410000 */
[----:B------:R-:W-:Y:S01]  /*119a0*/  MOV R116, R170 ;  /* 0x000000aa00747202 */ /* 0x000fe20000000f00 */
[----:B--2---:R-:W-:Y:S02]  /*119b0*/  FMUL.FTZ R48, R73, R148 ;  /* 0x0000009449307220 */ /* 0x004fe40000410000 */
[C---:B------:R-:W-:Y:S01]  /*119c0*/  HMMA.16816.F32 R32, R76.reuse, R38, R32 ;  /* 0x000000264c20723c */ /* 0x040fe20000001820 */
[----:B------:R-:W-:Y:S03]  /*119d0*/  LDSM.16.MT88.4 R148, [R210+0x2900] ;  /* 0x00290000d294783b */ /* 0x000fe60000004200 */
[----:B------:R-:W-:Y:S01]  /*119e0*/  MOV R170, R94 ;  /* 0x0000005e00aa7202 */ /* 0x000fe20000000f00 */
[----:B------:R2:W2:Y:S02]  /*119f0*/  MUFU.EX2 R137, R40 ;  /* 0x0000002800897308 */ /* 0x0004a40000000800 */
[C---:B------:R-:W-:Y:S02]  /*11a00*/  FMUL.FTZ R38, R69.reuse, R138 ;  /* 0x0000008a45267220 */ /* 0x040fe40000410000 */
[----:B------:R-:W-:Y:S06]  /*11a10*/  FMUL.FTZ R39, R69, R139 ;  /* 0x0000008b45277220 */ /* 0x000fec0000410000 */
[----:B------:R3:W-:Y:S01]  /*11a20*/  MUFU.EX2 R139, R60 ;  /* 0x0000003c008b7308 */ /* 0x0007e20000000800 */
[C---:B-1----:R-:W-:Y:S09]  /*11a30*/  FMUL.FTZ R36, R73.reuse, R136 ;  /* 0x0000008849247220 */ /* 0x042ff20000410000 */
[----:B------:R1:W-:Y:S01]  /*11a40*/  MUFU.EX2 R138, R92 ;  /* 0x0000005c008a7308 */ /* 0x0003e20000000800 */
[-C--:B------:R-:W-:Y:S03]  /*11a50*/  HMMA.16816.F32 R36, R76, R52.reuse, R36 ;  /* 0x000000344c24723c */ /* 0x080fe60000001824 */
[C---:B--2---:R-:W-:Y:S07]  /*11a60*/  FMUL.FTZ R40, R68.reuse, R140 ;  /* 0x0000008c44287220 */ /* 0x044fee0000410000 */
[C---:B------:R-:W-:Y:S04]  /*11a70*/  HMMA.16816.F32 R40, R64.reuse, R52, R40 ;  /* 0x000000344028723c */ /* 0x040fe80000001828 */
[----:B---3--:R-:W-:Y:S03]  /*11a80*/  FMUL.FTZ R60, R68, R160 ;  /* 0x000000a0443c7220 */ /* 0x008fe60000410000 */
[----:B------:R-:W-:Y:S01]  /*11a90*/  FFMA.FTZ R52, R184, c[0x0][0x2d0], -R100 ;  /* 0x0000b400b8347a23 */ /* 0x000fe20000010864 */
[-C--:B------:R-:W-:Y:S03]  /*11aa0*/  HMMA.16816.F32 R44, R64, R54.reuse, R44 ;  /* 0x00000036402c723c */ /* 0x080fe6000000182c */
[----:B------:R2:W3:Y:S01]  /*11ab0*/  MUFU.EX2 R207, R52 ;  /* 0x0000003400cf7308 */ /* 0x0004e20000000800 */
[----:B------:R-:W-:Y:S01]  /*11ac0*/  FMUL.FTZ R53, R73, R153 ;  /* 0x0000009949357220 */ /* 0x000fe20000410000 */
[----:B-1----:R-:W1:Y:S03]  /*11ad0*/  LDSM.16.MT88.4 R92, [R210+0x900] ;  /* 0x00090000d25c783b */ /* 0x002e660000004200 */
[C---:B------:R-:W-:Y:S07]  /*11ae0*/  HMMA.16816.F32 R48, R76.reuse, R54, R48 ;  /* 0x000000364c30723c */ /* 0x040fee0000001830 */
[C---:B------:R-:W-:Y:S02]  /*11af0*/  FMUL.FTZ R54, R69.reuse, R154 ;  /* 0x0000009a45367220 */ /* 0x040fe40000410000 */
[----:B------:R-:W-:Y:S03]  /*11b00*/  FMUL.FTZ R55, R69, R155 ;  /* 0x0000009b45377220 */ /* 0x000fe60000410000 */
[----:B--2---:R-:W-:Y:S07]  /*11b10*/  FMUL.FTZ R52, R73, R152 ;  /* 0x0000009849347220 */ /* 0x004fee0000410000 */
[-C--:B------:R-:W-:Y:S08]  /*11b20*/  HMMA.16816.F32 R52, R76, R80.reuse, R52 ;  /* 0x000000504c34723c */ /* 0x080ff00000001834 */
[C---:B------:R-:W-:Y:S07]  /*11b30*/  HMMA.16816.F32 R56, R64.reuse, R80, R56 ;  /* 0x000000504038723c */ /* 0x040fee0000001838 */
[--C-:B------:R-:W-:Y:S01]  /*11b40*/  FFMA.FTZ R80, R200, c[0x0][0x2d0], -R101.reuse ;  /* 0x0000b400c8507a23 */ /* 0x100fe20000010865 */
[-C--:B------:R-:W-:Y:S03]  /*11b50*/  HMMA.16816.F32 R60, R64, R82.reuse, R60 ;  /* 0x00000052403c723c */ /* 0x080fe6000000183c */
[----:B------:R2:W1:Y:S01]  /*11b60*/  MUFU.EX2 R205, R80 ;  /* 0x0000005000cd7308 */ /* 0x0004620000000800 */
[----:B----4-:R-:W-:Y:S03]  /*11b70*/  F2FP.PACK_AB R81, R181, R182 ;  /* 0x000000b6b551723e */ /* 0x010fe600000000ff */
        /* <DEDUP_REMOVED lines=14> */
[--C-:B--2---:R-:W-:Y:S04]  /*11c60*/  FFMA.FTZ R80, R198, c[0x0][0x2d0], -R101.reuse ;  /* 0x0000b400c6507a23 */ /* 0x104fe80000010865 */
[----:B------:R2:W4:Y:S02]  /*11c70*/  MUFU.EX2 R203, R80 ;  /* 0x0000005000cb7308 */ /* 0x0005240000000800 */
[----:B--2---:R-:W-:Y:S07]  /*11c80*/  F2FP.PACK_AB R80, R231, R232 ;  /* 0x000000e8e750723e */ /* 0x004fee00000000ff */
[C---:B------:R-:W-:Y:S07]  /*11c90*/  HMMA.16816.F32 R8, R80.reuse, R84, R8 ;  /* 0x000000545008723c */ /* 0x040fee0000001808 */
[--C-:B------:R-:W-:Y:S01]  /*11ca0*/  FFMA.FTZ R84, R202, c[0x0][0x2d0], -R102.reuse ;  /* 0x0000b400ca547a23 */ /* 0x100fe20000010866 */
[-C--:B------:R-:W-:Y:S03]  /*11cb0*/  HMMA.16816.F32 R12, R80, R86.reuse, R12 ;  /* 0x00000056500c723c */ /* 0x080fe6000000180c */
[----:B------:R2:W-:Y:S05]  /*11cc0*/  MUFU.EX2 R143, R84 ;  /* 0x00000054008f7308 */ /* 0x0005ea0000000800 */
[C---:B------:R-:W-:Y:S08]  /*11cd0*/  HMMA.16816.F32 R16, R76.reuse, R86, R16 ;  /* 0x000000564c10723c */ /* 0x040ff00000001810 */
[-C--:B------:R-:W-:Y:S08]  /*11ce0*/  HMMA.16816.F32 R20, R76, R88.reuse, R20 ;  /* 0x000000584c14723c */ /* 0x080ff00000001814 */
[C---:B------:R-:W-:Y:S04]  /*11cf0*/  HMMA.16816.F32 R24, R80.reuse, R88, R24 ;  /* 0x000000585018723c */ /* 0x040fe80000001818 */
[--C-:B--2---:R-:W-:Y:S04]  /*11d00*/  FFMA.FTZ R84, R201, c[0x0][0x2d0], -R102.reuse ;  /* 0x0000b400c9547a23 */ /* 0x104fe80000010866 */
[-C--:B------:R-:W-:Y:S01]  /*11d10*/  HMMA.16816.F32 R28, R80, R90.reuse, R28 ;  /* 0x0000005a501c723c */ /* 0x080fe2000000181c */
[----:B------:R2:W-:Y:S07]  /*11d20*/  MUFU.EX2 R142, R84 ;  /* 0x00000054008e7308 */ /* 0x0005ee0000000800 */
[C---:B------:R-:W-:Y:S08]  /*11d30*/  HMMA.16816.F32 R32, R76.reuse, R90, R32 ;  /* 0x0000005a4c20723c */ /* 0x040ff00000001820 */
[-C--:B-1----:R-:W-:Y:S08]  /*11d40*/  HMMA.16816.F32 R36, R76, R92.reuse, R36 ;  /* 0x0000005c4c24723c */ /* 0x082ff00000001824 */
[C---:B------:R-:W-:Y:S04]  /*11d50*/  HMMA.16816.F32 R40, R80.reuse, R92, R40 ;  /* 0x0000005c5028723c */ /* 0x040fe80000001828 */
[----:B--2---:R-:W-:Y:S01]  /*11d60*/  FFMA.FTZ R84, R126, c[0x0][0x2d0], -R102 ;  /* 0x0000b4007e547a23 */ /* 0x004fe20000010866 */
[----:B------:R-:W-:Y:S02]  /*11d70*/  MOV R126, R125 ;  /* 0x0000007d007e7202 */ /* 0x000fe40000000f00 */
[----:B------:R-:W-:Y:S01]  /*11d80*/  MOV R125, R124 ;  /* 0x0000007c007d7202 */ /* 0x000fe20000000f00 */
[-C--:B------:R-:W-:Y:S01]  /*11d90*/  HMMA.16816.F32 R44, R80, R94.reuse, R44 ;  /* 0x0000005e502c723c */ /* 0x080fe2000000182c */
[----:B------:R1:W2:Y:S03]  /*11da0*/  MUFU.EX2 R202, R84 ;  /* 0x0000005400ca7308 */ /* 0x0002a60000000800 */
[----:B------:R-:W-:Y:S02]  /*11db0*/  MOV R124, R123 ;  /* 0x0000007b007c7202 */ /* 0x000fe40000000f00 */
[----:B------:R-:W-:Y:S02]  /*11dc0*/  MOV R123, R122 ;  /* 0x0000007a007b7202 */ /* 0x000fe40000000f00 */
[C---:B------:R-:W-:Y:S04]  /*11dd0*/  HMMA.16816.F32 R48, R76.reuse, R94, R48 ;  /* 0x0000005e4c30723c */ /* 0x040fe80000001830 */
[----:B------:R-:W-:Y:S02]  /*11de0*/  MOV R122, R121 ;  /* 0x00000079007a7202 */ /* 0x000fe40000000f00 */
[----:B------:R-:W-:Y:S02]  /*11df0*/  MOV R121, R120 ;  /* 0x0000007800797202 */ /* 0x000fe40000000f00 */
[----:B------:R-:W-:Y:S04]  /*11e00*/  MOV R120, R119 ;  /* 0x0000007700787202 */ /* 0x000fe80000000f00 */
[----:B------:R-:W-:Y:S02]  /*11e10*/  MOV R119, R112 ;  /* 0x0000007000777202 */ /* 0x000fe40000000f00 */
[----:B------:R-:W-:Y:S02]  /*11e20*/  MOV R112, R104 ;  /* 0x0000006800707202 */ /* 0x000fe40000000f00 */
[----:B------:R-:W-:Y:S01]  /*11e30*/  MOV R104, R220 ;  /* 0x000000dc00687202 */ /* 0x000fe20000000f00 */
[--C-:B-1----:R-:W-:Y:S01]  /*11e40*/  FFMA.FTZ R84, R126, c[0x0][0x2d0], -R2.reuse ;  /* 0x0000b4007e547a23 */ /* 0x102fe20000010802 */
[----:B------:R-:W-:Y:S01]  /*11e50*/  MOV R126, R125 ;  /* 0x0000007d007e7202 */ /* 0x000fe20000000f00 */
[----:B------:R1:W5:Y:S01]  /*11e60*/  LDL.LU R220, [R1+0x60] ;  /* 0x0000600001dc7983 */ /* 0x0003620000300800 */
[----:B------:R-:W-:Y:S01]  /*11e70*/  MOV R125, R124 ;  /* 0x0000007c007d7202 */ /* 0x000fe20000000f00 */
[----:B------:R1:W-:Y:S01]  /*11e80*/  MUFU.EX2 R136, R84 ;  /* 0x0000005400887308 */ /* 0x0003e20000000800 */
[----:B------:R-:W-:Y:S01]  /*11e90*/  MOV R124, R123 ;  /* 0x0000007b007c7202 */ /* 0x000fe20000000f00 */
[--C-:B------:R-:W-:Y:S01]  /*11ea0*/  FFMA.FTZ R88, R126, c[0x0][0x2d0], -R2.reuse ;  /* 0x0000b4007e587a23 */ /* 0x100fe20000010802 */
[----:B------:R-:W-:Y:S02]  /*11eb0*/  MOV R126, R125 ;  /* 0x0000007d007e7202 */ /* 0x000fe40000000f00 */
[----:B------:R-:W-:Y:S02]  /*11ec0*/  MOV R125, R124 ;  /* 0x0000007c007d7202 */ /* 0x000fe40000000f00 */
[----:B------:R-:W-:Y:S02]  /*11ed0*/  MOV R123, R122 ;  /* 0x0000007a007b7202 */ /* 0x000fe40000000f00 */
[----:B------:R-:W-:Y:S01]  /*11ee0*/  MOV R122, R121 ;  /* 0x00000079007a7202 */ /* 0x000fe20000000f00 */
[----:B------:R2:W2:Y:S01]  /*11ef0*/  MUFU.EX2 R141, R88 ;  /* 0x00000058008d7308 */ /* 0x0004a20000000800 */
        /* <DEDUP_REMOVED lines=11> */
[----:B------:R-:W-:Y:S02]  /*11fb0*/  MOV R109, R221 ;  /* 0x000000dd006d7202 */ /* 0x000fe40000000f00 */
[----:B------:R1:W5:Y:S01]  /*11fc0*/  LDL.LU R221, [R1+0x5c] ;  /* 0x00005c0001dd7983 */ /* 0x0003620000300800 */
[--C-:B--2---:R-:W-:Y:S01]  /*11fd0*/  FFMA.FTZ R88, R126, c[0x0][0x2d0], -R2.reuse ;  /* 0x0000b4007e587a23 */ /* 0x104fe20000010802 */
        /* <DEDUP_REMOVED lines=11> */
[----:B------:R3:W5:Y:S01]  /*12090*/  LDL.LU R222, [R1+0x58] ;  /* 0x0000580001de7983 */ /* 0x0007620000300800 */
[----:B------:R-:W-:Y:S02]  /*120a0*/  MOV R119, R112 ;  /* 0x0000007000777202 */ /* 0x000fe40000000f00 */
[----:B------:R-:W-:Y:S02]  /*120b0*/  MOV R112, R223 ;  /* 0x000000df00707202 */ /* 0x000fe40000000f00 */
[----:B------:R3:W5:Y:S01]  /*120c0*/  LDL.LU R223, [R1+0x54] ;  /* 0x0000540001df7983 */ /* 0x0007620000300800 */
[----:B--2---:R-:W-:Y:S01]  /*120d0*/  FFMA.FTZ R88, R126, c[0x0][0x2d0], -R2 ;  /* 0x0000b4007e587a23 */ /* 0x004fe20000010802 */
[----:B------:R-:W-:Y:S01]  /*120e0*/  MOV R126, R125 ;  /* 0x0000007d007e7202 */ /* 0x000fe20000000f00 */
[-C--:B-1----:R-:W-:Y:S02]  /*120f0*/  HMMA.16816.F32 R52, R76, R84.reuse, R52 ;  /* 0x000000544c34723c */ /* 0x082fe40000001834 */
[----:B------:R1:W2:Y:S01]  /*12100*/  MUFU.EX2 R144, R88 ;  /* 0x0000005800907308 */ /* 0x0002a20000000800 */
[----:B------:R-:W-:Y:S02]  /*12110*/  MOV R125, R124 ;  /* 0x0000007c007d7202 */ /* 0x000fe40000000f00 */
[----:B------:R-:W-:Y:S02]  /*12120*/  MOV R124, R123 ;  /* 0x0000007b007c7202 */ /* 0x000fe40000000f00 */
[----:B------:R-:W-:Y:S01]  /*12130*/  MOV R123, R122 ;  /* 0x0000007a007b7202 */ /* 0x000fe20000000f00 */
[C---:B------:R-:W-:Y:S04]  /*12140*/  HMMA.16816.F32 R56, R80.reuse, R84, R56 ;  /* 0x000000545038723c */ /* 0x040fe80000001838 */
[----:B------:R-:W-:Y:S02]  /*12150*/  MOV R122, R121 ;  /* 0x00000079007a7202 */ /* 0x000fe40000000f00 */
[----:B------:R-:W-:Y:S02]  /*12160*/  MOV R121, R120 ;  /* 0x0000007800797202 */ /* 0x000fe40000000f00 */
[-C--:B------:R-:W-:Y:S04]  /*12170*/  HMMA.16816.F32 R60, R80, R86.reuse, R60 ;  /* 0x00000056503c723c */ /* 0x080fe8000000183c */
[----:B------:R-:W-:Y:S02]  /*12180*/  MOV R120, R119 ;  /* 0x0000007700787202 */ /* 0x000fe40000000f00 */
[----:B------:R-:W-:Y:S02]  /*12190*/  MOV R119, R118 ;  /* 0x0000007600777202 */ /* 0x000fe40000000f00 */
[----:B------:R-:W-:Y:S04]  /*121a0*/  HMMA.16816.F32 R64, R76, R86, R64 ;  /* 0x000000564c40723c */ /* 0x000fe80000001840 */
[--C-:B-1----:R-:W-:Y:S01]  /*121b0*/  FFMA.FTZ R88, R126, c[0x0][0x2d0], -R100.reuse ;  /* 0x0000b4007e587a23 */ /* 0x102fe20000010864 */
[----:B------:R-:W-:Y:S02]  /*121c0*/  MOV R126, R125 ;  /* 0x0000007d007e7202 */ /* 0x000fe40000000f00 */
[----:B------:R-:W-:Y:S01]  /*121d0*/  MOV R125, R124 ;  /* 0x0000007c007d7202 */ /* 0x000fe20000000f00 */
[----:B------:R1:W-:Y:S01]  /*121e0*/  MUFU.EX2 R147, R88 ;  /* 0x0000005800937308 */ /* 0x0003e20000000800 */
[----:B------:R-:W-:Y:S03]  /*121f0*/  MOV R124, R123 ;  /* 0x0000007b007c7202 */ /* 0x000fe60000000f00 */
[----:B------:R-:W-:Y:S02]  /*12200*/  MOV R123, R122 ;  /* 0x0000007a007b7202 */ /* 0x000fe40000000f00 */
[----:B------:R-:W-:Y:S02]  /*12210*/  MOV R122, R121 ;  /* 0x00000079007a7202 */ /* 0x000fe40000000f00 */
[----:B------:R-:W-:Y:S02]  /*12220*/  MOV R121, R120 ;  /* 0x0000007800797202 */ /* 0x000fe40000000f00 */
[----:B------:R-:W-:Y:S02]  /*12230*/  F2FP.PACK_AB R76, R226, R228 ;  /* 0x000000e4e24c723e */ /* 0x000fe400000000ff */
[----:B---3--:R-:W-:Y:S02]  /*12240*/  F2FP.PACK_AB R78, R206, R207 ;  /* 0x000000cfce4e723e */ /* 0x008fe400000000ff */
[----:B------:R-:W-:Y:S02]  /*12250*/  F2FP.PACK_AB R77, R205, R139 ;  /* 0x0000008bcd4d723e */ /* 0x000fe400000000ff */
[----:B----4-:R-:W-:Y:S02]  /*12260*/  F2FP.PACK_AB R79, R203, R204 ;  /* 0x000000cccb4f723e */ /* 0x010fe400000000ff */
[----:B------:R-:W-:Y:S02]  /*12270*/  MOV R118, R117 ;  /* 0x0000007500767202 */ /* 0x000fe40000000f00 */
[----:B------:R-:W-:Y:S02]  /*12280*/  MOV R117, R224 ;  /* 0x000000e000757202 */ /* 0x000fe40000000f00 */
[----:B------:R-:W-:Y:S01]  /*12290*/  MOV R120, R119 ;  /* 0x0000007700787202 */ /* 0x000fe20000000f00 */
[----:B------:R3:W5:Y:S01]  /*122a0*/  LDL.LU R224, [R1+0x50] ;  /* 0x0000500001e07983 */ /* 0x0007620000300800 */
[--C-:B-1----:R-:W-:Y:S01]  /*122b0*/  FFMA.FTZ R88, R126, c[0x0][0x2d0], -R100.reuse ;  /* 0x0000b4007e587a23 */ /* 0x102fe20000010864 */
[----:B------:R-:W-:Y:S02]  /*122c0*/  MOV R126, R125 ;  /* 0x0000007d007e7202 */ /* 0x000fe40000000f00 */
        /* <DEDUP_REMOVED lines=8> */
[----:B------:R4:W-:Y:S01]  /*12350*/  MUFU.EX2 R199, R92 ;  /* 0x0000005c00c77308 */ /* 0x0009e20000000800 */
[----:B------:R-:W-:Y:S02]  /*12360*/  MOV R122, R121 ;  /* 0x00000079007a7202 */ /* 0x000fe40000000f00 */
[----:B------:R-:W-:Y:S02]  /*12370*/  MOV R119, R117 ;  /* 0x0000007500777202 */ /* 0x000fe40000000f00 */
[----:B------:R-:W-:Y:S02]  /*12380*/  MOV R123, R122 ;  /* 0x0000007a007b7202 */ /* 0x000fe40000000f00 */
[----:B------:R-:W-:Y:S02]  /*12390*/  MOV R117, R218 ;  /* 0x000000da00757202 */ /* 0x000fe40000000f00 */
[----:B------:R-:W-:Y:S01]  /*123a0*/  F2FP.PACK_AB R82, R202, R142 ;  /* 0x0000008eca52723e */ /* 0x000fe200000000ff */
[----:B------:R3:W5:Y:S01]  /*123b0*/  LDL.LU R218, [R1+0x4c] ;  /* 0x00004c0001da7983 */ /* 0x0007620000300800 */
[----:B------:R-:W-:Y:S02]  /*123c0*/  F2FP.PACK_AB R81, R141, R136 ;  /* 0x000000888d51723e */ /* 0x000fe400000000ff */
[----:B--2---:R-:W-:Y:S01]  /*123d0*/  F2FP.PACK_AB R83, R144, R140 ;  /* 0x0000008c9053723e */ /* 0x004fe200000000ff */
[----:B-1----:R-:W1:Y:S01]  /*123e0*/  LDSM.16.MT88.4 R88, [R209+0x1100] ;  /* 0x00110000d158783b */ /* 0x002e620000004200 */
[----:B------:R-:W-:Y:S02]  /*123f0*/  MOV R121, R120 ;  /* 0x0000007800797202 */ /* 0x000fe40000000f00 */
[----:B------:R-:W-:Y:S02]  /*12400*/  MOV R120, R119 ;  /* 0x0000007700787202 */ /* 0x000fe40000000f00 */
[----:B------:R-:W-:Y:S02]  /*12410*/  MOV R119, R117 ;  /* 0x0000007500777202 */ /* 0x000fe40000000f00 */
[----:B------:R-:W-:Y:S02]  /*12420*/  MOV R117, R116 ;  /* 0x0000007400757202 */ /* 0x000fe40000000f00 */
[----:B------:R-:W-:Y:S01]  /*12430*/  MOV R116, R114 ;  /* 0x0000007200747202 */ /* 0x000fe20000000f00 */
[----:B----4-:R-:W-:Y:S01]  /*12440*/  FFMA.FTZ R92, R126, c[0x0][0x2d0], -R100 ;  /* 0x0000b4007e5c7a23 */ /* 0x010fe20000010864 */
[----:B------:R-:W-:Y:S02]  /*12450*/  MOV R126, R125 ;  /* 0x0000007d007e7202 */ /* 0x000fe40000000f00 */
[----:B------:R-:W-:Y:S01]  /*12460*/  MOV R125, R124 ;  /* 0x0000007c007d7202 */ /* 0x000fe20000000f00 */
[----:B------:R2:W-:Y:S01]  /*12470*/  MUFU.EX2 R200, R92 ;  /* 0x0000005c00c87308 */ /* 0x0005e20000000800 */
[----:B------:R-:W-:Y:S01]  /*12480*/  MOV R124, R123 ;  /* 0x0000007b007c7202 */ /* 0x000fe20000000f00 */
[--C-:B------:R-:W-:Y:S01]  /*12490*/  FFMA.FTZ R84, R126, c[0x0][0x2d0], -R101.reuse ;  /* 0x0000b4007e547a23 */ /* 0x100fe20000010865 */
[----:B------:R-:W-:Y:S01]  /*124a0*/  MOV R114, R219 ;  /* 0x000000db00727202 */ /* 0x000fe20000000f00 */
[--C-:B------:R-:W-:Y:S01]  /*124b0*/  FFMA.FTZ R80, R125, c[0x0][0x2d0], -R101.reuse ;  /* 0x0000b4007d507a23 */ /* 0x100fe20000010865 */
[----:B------:R3:W5:Y:S01]  /*124c0*/  LDL.LU R219, [R1+0x48] ;  /* 0x0000480001db7983 */ /* 0x0007620000300800 */
[----:B------:R-:W-:Y:S02]  /*124d0*/  MOV R122, R121 ;  /* 0x00000079007a7202 */ /* 0x000fe40000000f00 */
[----:B------:R-:W-:Y:S02]  /*124e0*/  MOV R121, R120 ;  /* 0x0000007800797202 */ /* 0x000fe40000000f00 */
[----:B------:R4:W-:Y:S01]  /*124f0*/  MUFU.EX2 R198, R80 ;  /* 0x0000005000c67308 */ /* 0x0009e20000000800 */
[----:B------:R-:W-:Y:S02]  /*12500*/  MOV R123, R122 ;  /* 0x0000007a007b7202 */ /* 0x000fe40000000f00 */
[----:B------:R-:W-:Y:S02]  /*12510*/  MOV R120, R119 ;  /* 0x0000007700787202 */ /* 0x000fe40000000f00 */
[----:B------:R-:W-:Y:S02]  /*12520*/  MOV R119, R117 ;  /* 0x0000007500777202 */ /* 0x000fe40000000f00 */
[----:B------:R-:W-:Y:S02]  /*12530*/  MOV R117, R116 ;  /* 0x0000007400757202 */ /* 0x000fe40000000f00 */
[----:B------:R-:W-:Y:S01]  /*12540*/  MOV R116, R115 ;  /* 0x0000007300747202 */ /* 0x000fe20000000f00 */
[----:B------:R3:W-:Y:S01]  /*12550*/  MUFU.EX2 R146, R84 ;  /* 0x0000005400927308 */ /* 0x0007e20000000800 */
[----:B------:R-:W-:Y:S02]  /*12560*/  MOV R115, R170 ;  /* 0x000000aa00737202 */ /* 0x000fe40000000f00 */
[----:B------:R-:W-:Y:S01]  /*12570*/  MOV R170, R208 ;  /* 0x000000d000aa7202 */ /* 0x000fe20000000f00 */
[--C-:B--2---:R-:W-:Y:S01]  /*12580*/  FFMA.FTZ R92, R123, c[0x0][0x2d0], -R101.reuse ;  /* 0x0000b4007b5c7a23 */ /* 0x104fe20000010865 */
[----:B------:R2:W5:Y:S01]  /*12590*/  LDL.LU R208, [R1+0x44] ;  /* 0x0000440001d07983 */ /* 0x0005620000300800 */
[-C--:B-1----:R-:W-:Y:S03]  /*125a0*/  HMMA.16816.F32 R4, R76, R88.reuse, R4 ;  /* 0x000000584c04723c */ /* 0x082fe60000001804 */
[----:B------:R-:W-:Y:S01]  /*125b0*/  MOV R122, R120 ;  /* 0x00000078007a7202 */ /* 0x000fe20000000f00 */
[----:B------:R1:W-:Y:S01]  /*125c0*/  MUFU.EX2 R197, R92 ;  /* 0x0000005c00c57308 */ /* 0x0003e20000000800 */
[----:B------:R-:W-:Y:S02]  /*125d0*/  MOV R120, R119 ;  /* 0x0000007700787202 */ /* 0x000fe40000000f00 */
[----:B------:R-:W-:Y:S01]  /*125e0*/  MOV R119, R115 ;  /* 0x0000007300777202 */ /* 0x000fe20000000f00 */
[--C-:B----4-:R-:W-:Y:S01]  /*125f0*/  FFMA.FTZ R80, R124, c[0x0][0x2d0], -R101.reuse ;  /* 0x0000b4007c507a23 */ /* 0x110fe20000010865 */
[----:B------:R-:W-:Y:S03]  /*12600*/  MOV R115, R111 ;  /* 0x0000006f00737202 */ /* 0x000fe60000000f00 */
[----:B------:R-:W-:Y:S02]  /*12610*/  MOV R111, R105 ;  /* 0x00000069006f7202 */ /* 0x000fe40000000f00 */
[----:B------:R4:W-:Y:S01]  /*12620*/  MUFU.EX2 R196, R80 ;  /* 0x0000005000c47308 */ /* 0x0009e20000000800 */
[----:B------:R-:W-:Y:S02]  /*12630*/  MOV R105, R215 ;  /* 0x000000d700697202 */ /* 0x000fe40000000f00 */
[----:B------:R2:W5:Y:S04]  /*12640*/  LDL.LU R215, [R1+0x40] ;  /* 0x0000400001d77983 */ /* 0x0005680000300800 */
[----:B---3--:R-:W3:Y:S08]  /*12650*/  LDSM.16.MT88.4 R84, [R212+0x1100] ;  /* 0x00110000d454783b */ /* 0x008ef00000004200 */
[----:B-1----:R-:W1:Y:S01]  /*12660*/  LDSM.16.MT88.4 R92, [R210+0x1100] ;  /* 0x00110000d25c783b */ /* 0x002e620000004200 */
[----:B----4-:R-:W-:Y:S07]  /*12670*/  F2FP.PACK_AB R80, R143, R138 ;  /* 0x0000008a8f50723e */ /* 0x010fee00000000ff */
[C---:B------:R-:W-:Y:S07]  /*12680*/  HMMA.16816.F32 R8, R80.reuse, R88, R8 ;  /* 0x000000585008723c */ /* 0x040fee0000001808 */
[--C-:B------:R-:W-:Y:S01]  /*12690*/  FFMA.FTZ R88, R122, c[0x0][0x2d0], -R102.reuse ;  /* 0x0000b4007a587a23 */ /* 0x100fe20000010866 */
[-C--:B------:R-:W-:Y:S03]  /*126a0*/  HMMA.16816.F32 R12, R80, R90.reuse, R12 ;  /* 0x0000005a500c723c */ /* 0x080fe6000000180c */
[----:B------:R4:W-:Y:S05]  /*126b0*/  MUFU.EX2 R145, R88 ;  /* 0x0000005800917308 */ /* 0x0009ea0000000800 */
[C---:B------:R-:W-:Y:S08]  /*126c0*/  HMMA.16816.F32 R16, R76.reuse, R90, R16 ;  /* 0x0000005a4c10723c */ /* 0x040ff00000001810 */
[-C--:B---3--:R-:W-:Y:S08]  /*126d0*/  HMMA.16816.F32 R20, R76, R84.reuse, R20 ;  /* 0x000000544c14723c */ /* 0x088ff00000001814 */
[C---:B------:R-:W-:Y:S04]  /*126e0*/  HMMA.16816.F32 R24, R80.reuse, R84, R24 ;  /* 0x000000545018723c */ /* 0x040fe80000001818 */
[----:B----4-:R-:W-:Y:S03]  /*126f0*/  FFMA.FTZ R88, R121, c[0x0][0x2d0], -R102 ;  /* 0x0000b40079587a23 */ /* 0x010fe60000010866 */
[----:B------:R-:W-:Y:S01]  /*12700*/  FFMA.FTZ R84, R118, c[0x0][0x2d0], -R2 ;  /* 0x0000b40076547a23 */ /* 0x000fe20000010802 */
[-C--:B------:R-:W-:Y:S01]  /*12710*/  HMMA.16816.F32 R28, R80, R86.reuse, R28 ;  /* 0x00000056501c723c */ /* 0x080fe2000000181c */
[----:B------:R3:W-:Y:S07]  /*12720*/  MUFU.EX2 R194, R88 ;  /* 0x0000005800c27308 */ /* 0x0007ee0000000800 */
[C---:B------:R-:W-:Y:S03]  /*12730*/  HMMA.16816.F32 R32, R76.reuse, R86, R32 ;  /* 0x000000564c20723c */ /* 0x040fe60000001820 */
[----:B------:R4:W-:Y:S05]  /*12740*/  MUFU.EX2 R155, R84 ;  /* 0x00000054009b7308 */ /* 0x0009ea0000000800 */
[-C--:B-1----:R-:W-:Y:S08]  /*12750*/  HMMA.16816.F32 R36, R76, R92.reuse, R36 ;  /* 0x0000005c4c24723c */ /* 0x082ff00000001824 */
[C---:B------:R-:W-:Y:S04]  /*12760*/  HMMA.16816.F32 R40, R80.reuse, R92, R40 ;  /* 0x0000005c5028723c */ /* 0x040fe80000001828 */
[----:B---3--:R-:W-:Y:S03]  /*12770*/  FFMA.FTZ R88, R120, c[0x0][0x2d0], -R102 ;  /* 0x0000b40078587a23 */ /* 0x008fe60000010866 */
[----:B------:R-:W-:Y:S01]  /*12780*/  FFMA.FTZ R92, R191, c[0x0][0x2d0], -R100 ;  /* 0x0000b400bf5c7a23 */ /* 0x000fe20000010864 */
[-C--:B------:R-:W-:Y:S01]  /*12790*/  HMMA.16816.F32 R44, R80, R94.reuse, R44 ;  /* 0x0000005e502c723c */ /* 0x080fe2000000182c */
[----:B------:R1:W-:Y:S03]  /*127a0*/  MUFU.EX2 R195, R88 ;  /* 0x0000005800c37308 */ /* 0x0003e60000000800 */
[----:B----4-:R-:W-:Y:S04]  /*127b0*/  FFMA.FTZ R84, R117, c[0x0][0x2d0], -R2 ;  /* 0x0000b40075547a23 */ /* 0x010fe80000010802 */
[C---:B------:R-:W-:Y:S03]  /*127c0*/  HMMA.16816.F32 R48, R76.reuse, R94, R48 ;  /* 0x0000005e4c30723c */ /* 0x040fe60000001830 */
[----:B------:R3:W-:Y:S10]  /*127d0*/  MUFU.EX2 R153, R84 ;  /* 0x0000005400997308 */ /* 0x0007f40000000800 */
[----:B------:R4:W-:Y:S01]  /*127e0*/  MUFU.EX2 R191, R92 ;  /* 0x0000005c00bf7308 */ /* 0x0009e20000000800 */
[----:B-1----:R-:W-:Y:S09]  /*127f0*/  FFMA.FTZ R88, R119, c[0x0][0x2d0], -R102 ;  /* 0x0000b40077587a23 */ /* 0x002ff20000010866 */
[----:B------:R1:W1:Y:S01]  /*12800*/  MUFU.EX2 R193, R88 ;  /* 0x0000005800c17308 */ /* 0x0002620000000800 */
[----:B---3--:R-:W-:Y:S02]  /*12810*/  FFMA.FTZ R84, R116, c[0x0][0x2d0], -R2 ;  /* 0x0000b40074547a23 */ /* 0x008fe40000010802 */
[----:B------:R-:W-:Y:S07]  /*12820*/  LDSM.16.MT88.4 R116, [R209+0x2900] ;  /* 0x00290000d174783b */ /* 0x000fee0000004200 */
[----:B------:R3:W-:Y:S01]  /*12830*/  MUFU.EX2 R154, R84 ;  /* 0x00000054009a7308 */ /* 0x0007e20000000800 */
[----:B----4-:R-:W-:Y:S09]  /*12840*/  FFMA.FTZ R92, R114, c[0x0][0x2d0], -R100 ;  /* 0x0000b400725c7a23 */ /* 0x010ff20000010864 */
[----:B------:R-:W-:Y:S01]  /*12850*/  MUFU.EX2 R192, R92 ;  /* 0x0000005c00c07308 */ /* 0x000fe20000000800 */
[----:B-1----:R-:W1:Y:S01]  /*12860*/  LDSM.16.MT88.4 R88, [R211+0x1100] ;  /* 0x00110000d358783b */ /* 0x002e620000004200 */
[----:B---3--:R-:W-:Y:S08]  /*12870*/  FFMA.FTZ R84, R115, c[0x0][0x2d0], -R2 ;  /* 0x0000b40073547a23 */ /* 0x008ff00000010802 */
[----:B------:R3:W4:Y:S02]  /*12880*/  MUFU.EX2 R152, R84 ;  /* 0x0000005400987308 */ /* 0x0007240000000800 */
[--C-:B---3--:R-:W-:Y:S01]  /*12890*/  FFMA.FTZ R84, R113, c[0x0][0x2d0], -R100.reuse ;  /* 0x0000b40071547a23 */ /* 0x108fe20000010864 */
[----:B------:R-:W-:Y:S01]  /*128a0*/  MOV R113, R112 ;  /* 0x0000007000717202 */ /* 0x000fe20000000f00 */
[-C--:B-1----:R-:W-:Y:S03]  /*128b0*/  HMMA.16816.F32 R52, R76, R88.reuse, R52 ;  /* 0x000000584c34723c */ /* 0x082fe60000001834 */
[----:B------:R-:W-:Y:S02]  /*128c0*/  MOV R112, R109 ;  /* 0x0000006d00707202 */ /* 0x000fe40000000f00 */
[----:B------:R-:W-:Y:S02]  /*128d0*/  MOV R109, R108 ;  /* 0x0000006c006d7202 */ /* 0x000fe40000000f00 */
[----:B------:R-:W-:Y:S01]  /*128e0*/  MOV R108, R171 ;  /* 0x000000ab006c7202 */ /* 0x000fe20000000f00 */
[C---:B------:R-:W-:Y:S04]  /*128f0*/  HMMA.16816.F32 R56, R80.reuse, R88, R56 ;  /* 0x000000585038723c */ /* 0x040fe80000001838 */
[----:B------:R-:W-:Y:S02]  /*12900*/  MOV R171, R170 ;  /* 0x000000aa00ab7202 */ /* 0x000fe40000000f00 */
[----:B------:R-:W-:Y:S01]  /*12910*/  MOV R170, R189 ;  /* 0x000000bd00aa7202 */ /* 0x000fe20000000f00 */
[----:B------:R-:W-:Y:S01]  /*12920*/  FFMA.FTZ R88, R111, c[0x0][0x2d0], -R100 ;  /* 0x0000b4006f587a23 */ /* 0x000fe20000010864 */
[-C--:B------:R-:W-:Y:S01]  /*12930*/  HMMA.16816.F32 R60, R80, R90.reuse, R60 ;  /* 0x0000005a503c723c */ /* 0x080fe2000000183c */
[----:B------:R1:W-:Y:S03]  /*12940*/  MUFU.EX2 R189, R84 ;  /* 0x0000005400bd7308 */ /* 0x0003e60000000800 */
[----:B------:R-:W-:Y:S02]  /*12950*/  MOV R111, R107 ;  /* 0x0000006b006f7202 */ /* 0x000fe40000000f00 */
[----:B------:R-:W-:Y:S01]  /*12960*/  MOV R107, R190 ;  /* 0x000000be006b7202 */ /* 0x000fe20000000f00 */
[--C-:B------:R-:W-:Y:S01]  /*12970*/  FFMA.FTZ R80, R113, c[0x0][0x2d0], -R101.reuse ;  /* 0x0000b40071507a23 */ /* 0x100fe20000010865 */
[----:B------:R-:W-:Y:S03]  /*12980*/  HMMA.16816.F32 R64, R76, R90, R64 ;  /* 0x0000005a4c40723c */ /* 0x000fe60000001840 */
[----:B------:R3:W-:Y:S01]  /*12990*/  MUFU.EX2 R159, R80 ;  /* 0x00000050009f7308 */ /* 0x0007e20000000800 */
[----:B------:R-:W-:Y:S01]  /*129a0*/  F2FP.PACK_AB R82, R193, R195 ;  /* 0x000000c3c152723e */ /* 0x000fe200000000ff */
[--C-:B------:R-:W-:Y:S01]  /*129b0*/  FFMA.FTZ R92, R111, c[0x0][0x2d0], -R101.reuse ;  /* 0x0000b4006f5c7a23 */ /* 0x100fe20000010865 */
[----:B------:R-:W-:Y:S02]  /*129c0*/  F2FP.PACK_AB R81, R153, R155 ;  /* 0x0000009b9951723e */ /* 0x000fe400000000ff */
[----:B------:R-:W-:Y:S04]  /*129d0*/  F2FP.PACK_AB R76, R201, R147 ;  /* 0x00000093c94c723e */ /* 0x000fe800000000ff */
[----:B------:R-:W-:Y:S01]  /*129e0*/  F2FP.PACK_AB R78, R200, R199 ;  /* 0x000000c7c84e723e */ /* 0x000fe200000000ff */
[----:B------:R2:W-:Y:S01]  /*129f0*/  MUFU.EX2 R190, R88 ;  /* 0x0000005800be7308 */ /* 0x0005e20000000800 */
[----:B------:R-:W-:Y:S02]  /*12a00*/  F2FP.PACK_AB R77, R198, R146 ;  /* 0x00000092c64d723e */ /* 0x000fe400000000ff */
[----:B------:R-:W-:Y:S01]  /*12a10*/  F2FP.PACK_AB R79, R197, R196 ;  /* 0x000000c4c54f723e */ /* 0x000fe200000000ff */
[----:B-1----:R-:W1:Y:S01]  /*12a20*/  LDSM.16.MT88.4 R84, [R209+0x1900] ;  /* 0x00190000d154783b */ /* 0x002e620000004200 */
[----:B----4-:R-:W-:Y:S05]  /*12a30*/  F2FP.PACK_AB R83, R152, R154 ;  /* 0x0000009a9853723e */ /* 0x010fea00000000ff */
[----:B------:R4:W-:Y:S01]  /*12a40*/  MUFU.EX2 R184, R92 ;  /* 0x0000005c00b87308 */ /* 0x0009e20000000800 */
[--C-:B---3--:R-:W-:Y:S09]  /*12a50*/  FFMA.FTZ R80, R112, c[0x0][0x2d0], -R101.reuse ;  /* 0x0000b40070507a23 */ /* 0x108ff20000010865 */
[----:B------:R3:W-:Y:S01]  /*12a60*/  MUFU.EX2 R158, R80 ;  /* 0x00000050009e7308 */ /* 0x0007e20000000800 */
[----:B--2---:R-:W2:Y:S08]  /*12a70*/  LDSM.16.MT88.4 R88, [R212+0x1900] ;  /* 0x00190000d458783b */ /* 0x004eb00000004200 */
[----:B----4-:R-:W4:Y:S01]  /*12a80*/  LDSM.16.MT88.4 R92, [R210+0x1900] ;  /* 0x00190000d25c783b */ /* 0x010f220000004200 */
[-C--:B-1----:R-:W-:Y:S03]  /*12a90*/  HMMA.16816.F32 R4, R76, R84.reuse, R4 ;  /* 0x000000544c04723c */ /* 0x082fe60000001804 */
[----:B---3--:R-:W-:Y:S07]  /*12aa0*/  F2FP.PACK_AB R80, R194, R145 ;  /* 0x00000091c250723e */ /* 0x008fee00000000ff */
[C---:B------:R-:W-:Y:S07]  /*12ab0*/  HMMA.16816.F32 R8, R80.reuse, R84, R8 ;  /* 0x000000545008723c */ /* 0x040fee0000001808 */
[--C-:B------:R-:W-:Y:S01]  /*12ac0*/  FFMA.FTZ R84, R110, c[0x0][0x2d0], -R101.reuse ;  /* 0x0000b4006e547a23 */ /* 0x100fe20000010865 */
[-C--:B------:R-:W-:Y:S03]  /*12ad0*/  HMMA.16816.F32 R12, R80, R86.reuse, R12 ;  /* 0x00000056500c723c */ /* 0x080fe6000000180c */
[----:B------:R1:W-:Y:S05]  /*12ae0*/  MUFU.EX2 R183, R84 ;  /* 0x0000005400b77308 */ /* 0x0003ea0000000800 */
[C---:B------:R-:W-:Y:S08]  /*12af0*/  HMMA.16816.F32 R16, R76.reuse, R86, R16 ;  /* 0x000000564c10723c */ /* 0x040ff00000001810 */
[-C--:B--2---:R-:W-:Y:S08]  /*12b00*/  HMMA.16816.F32 R20, R76, R88.reuse, R20 ;  /* 0x000000584c14723c */ /* 0x084ff00000001814 */
[C---:B------:R-:W-:Y:S04]  /*12b10*/  HMMA.16816.F32 R24, R80.reuse, R88, R24 ;  /* 0x000000585018723c */ /* 0x040fe80000001818 */
[--C-:B-1----:R-:W-:Y:S01]  /*12b20*/  FFMA.FTZ R84, R109, c[0x0][0x2d0], -R102.reuse ;  /* 0x0000b4006d547a23 */ /* 0x102fe20000010866 */
[----:B------:R-:W-:Y:S02]  /*12b30*/  MOV R109, R104 ;  /* 0x00000068006d7202 */ /* 0x000fe40000000f00 */
[--C-:B------:R-:W-:Y:S01]  /*12b40*/  FFMA.FTZ R88, R178, c[0x0][0x2d0], -R102.reuse ;  /* 0x0000b400b2587a23 */ /* 0x100fe20000010866 */
[-C--:B------:R-:W-:Y:S01]  /*12b50*/  HMMA.16816.F32 R28, R80, R90.reuse, R28 ;  /* 0x0000005a501c723c */ /* 0x080fe2000000181c */
[----:B------:R1:W-:Y:S03]  /*12b60*/  MUFU.EX2 R157, R84 ;  /* 0x00000054009d7308 */ /* 0x0003e60000000800 */
[----:B------:R-:W-:Y:S02]  /*12b70*/  MOV R104, R168 ;  /* 0x000000a800687202 */ /* 0x000fe40000000f00 */
[----:B------:R-:W-:Y:S02]  /*12b80*/  MOV R168, R174 ;  /* 0x000000ae00a87202 */ /* 0x000fe40000000f00 */
[C---:B------:R-:W-:Y:S03]  /*12b90*/  HMMA.16816.F32 R32, R76.reuse, R90, R32 ;  /* 0x0000005a4c20723c */ /* 0x040fe60000001820 */
[----:B------:R2:W-:Y:S05]  /*12ba0*/  MUFU.EX2 R178, R88 ;  /* 0x0000005800b27308 */ /* 0x0005ea0000000800 */
[-C--:B----4-:R-:W-:Y:S08]  /*12bb0*/  HMMA.16816.F32 R36, R76, R92.reuse, R36 ;  /* 0x0000005c4c24723c */ /* 0x090ff00000001824 */
[C---:B------:R-:W-:Y:S04]  /*12bc0*/  HMMA.16816.F32 R40, R80.reuse, R92, R40 ;  /* 0x0000005c5028723c */ /* 0x040fe80000001828 */
[----:B-1----:R-:W-:Y:S01]  /*12bd0*/  FFMA.FTZ R84, R108, c[0x0][0x2d0], -R102 ;  /* 0x0000b4006c547a23 */ /* 0x002fe20000010866 */
[----:B------:R-:W-:Y:S02]  /*12be0*/  MOV R108, R105 ;  /* 0x00000069006c7202 */ /* 0x000fe40000000f00 */
[----:B------:R-:W-:Y:S01]  /*12bf0*/  MOV R105, R170 ;  /* 0x000000aa00697202 */ /* 0x000fe20000000f00 */
[-C--:B------:R-:W-:Y:S01]  /*12c00*/  HMMA.16816.F32 R44, R80, R94.reuse, R44 ;  /* 0x0000005e502c723c */ /* 0x080fe2000000182c */
[----:B------:R1:W-:Y:S03]  /*12c10*/  MUFU.EX2 R156, R84 ;  /* 0x00000054009c7308 */ /* 0x0003e60000000800 */
[----:B--2---:R-:W-:Y:S01]  /*12c20*/  FFMA.FTZ R88, R99, c[0x0][0x2d0], -R2 ;  /* 0x0000b40063587a23 */ /* 0x004fe20000010802 */
[----:B------:R-:W-:Y:S01]  /*12c30*/  MOV R170, R175 ;  /* 0x000000af00aa7202 */ /* 0x000fe20000000f00 */
[----:B------:R-:W-:Y:S01]  /*12c40*/  FFMA.FTZ R92, R171, c[0x0][0x2d0], -R100 ;  /* 0x0000b400ab5c7a23 */ /* 0x000fe20000010864 */
[----:B------:R-:W-:Y:S01]  /*12c50*/  MOV R171, R177 ;  /* 0x000000b100ab7202 */ /* 0x000fe20000000f00 */
[C---:B------:R-:W-:Y:S03]  /*12c60*/  HMMA.16816.F32 R48, R76.reuse, R94, R48 ;  /* 0x0000005e4c30723c */ /* 0x040fe60000001830 */
[----:B------:R2:W-:Y:S10]  /*12c70*/  MUFU.EX2 R99, R88 ;  /* 0x0000005800637308 */ /* 0x0005f40000000800 */
[----:B------:R3:W-:Y:S01]  /*12c80*/  MUFU.EX2 R177, R92 ;  /* 0x0000005c00b17308 */ /* 0x0007e20000000800 */
[----:B-1----:R-:W-:Y:S01]  /*12c90*/  FFMA.FTZ R84, R176, c[0x0][0x2d0], -R102 ;  /* 0x0000b400b0547a23 */ /* 0x002fe20000010866 */
[----:B------:R-:W-:Y:S08]  /*12ca0*/  MOV R176, R180 ;  /* 0x000000b400b07202 */ /* 0x000ff00000000f00 */
[----:B------:R1:W-:Y:S01]  /*12cb0*/  MUFU.EX2 R180, R84 ;  /* 0x0000005400b47308 */ /* 0x0003e20000000800 */
[----:B--2---:R-:W-:Y:S01]  /*12cc0*/  FFMA.FTZ R88, R107, c[0x0][0x2d0], -R2 ;  /* 0x0000b4006b587a23 */ /* 0x004fe20000010802 */
[----:B------:R-:W-:Y:S08]  /*12cd0*/  MOV R107, R97 ;  /* 0x00000061006b7202 */ /* 0x000ff00000000f00 */
[----:B------:R2:W-:Y:S01]  /*12ce0*/  MUFU.EX2 R97, R88 ;  /* 0x0000005800617308 */ /* 0x0005e20000000800 */
[----:B---3--:R-:W-:Y:S09]  /*12cf0*/  FFMA.FTZ R92, R176, c[0x0][0x2d0], -R100 ;  /* 0x0000b400b05c7a23 */ /* 0x008ff20000010864 */
[----:B------:R3:W4:Y:S01]  /*12d00*/  MUFU.EX2 R175, R92 ;  /* 0x0000005c00af7308 */ /* 0x0007220000000800 */
[----:B-1----:R-:W1:Y:S01]  /*12d10*/  LDSM.16.MT88.4 R84, [R211+0x1900] ;  /* 0x00190000d354783b */ /* 0x002e620000004200 */
[--C-:B--2---:R-:W-:Y:S08]  /*12d20*/  FFMA.FTZ R88, R98, c[0x0][0x2d0], -R2.reuse ;  /* 0x0000b40062587a23 */ /* 0x104ff00000010802 */
[----:B------:R2:W-:Y:S01]  /*12d30*/  MUFU.EX2 R98, R88 ;  /* 0x0000005800627308 */ /* 0x0005e20000000800 */
[--C-:B---3--:R-:W-:Y:S01]  /*12d40*/  FFMA.FTZ R92, R171, c[0x0][0x2d0], -R101.reuse ;  /* 0x0000b400ab5c7a23 */ /* 0x108fe20000010865 */
[----:B----4-:R-:W-:Y:S08]  /*12d50*/  F2FP.PACK_AB R164, R175, R177 ;  /* 0x000000b1afa4723e */ /* 0x010ff000000000ff */
[----:B------:R3:W-:Y:S01]  /*12d60*/  MUFU.EX2 R171, R92 ;  /* 0x0000005c00ab7308 */ /* 0x0007e20000000800 */
[----:B--2---:R-:W-:Y:S01]  /*12d70*/  FFMA.FTZ R88, R96, c[0x0][0x2d0], -R2 ;  /* 0x0000b40060587a23 */ /* 0x004fe20000010802 */
[-C--:B-1----:R-:W-:Y:S08]  /*12d80*/  HMMA.16816.F32 R52, R76, R84.reuse, R52 ;  /* 0x000000544c34723c */ /* 0x082ff00000001834 */
[----:B------:R1:W2:Y:S01]  /*12d90*/  MUFU.EX2 R96, R88 ;  /* 0x0000005800607308 */ /* 0x0002a20000000800 */
[C---:B------:R-:W-:Y:S01]  /*12da0*/  HMMA.16816.F32 R56, R80.reuse, R84, R56 ;  /* 0x000000545038723c */ /* 0x040fe20000001838 */
[----:B---3--:R-:W-:Y:S06]  /*12db0*/  LDSM.16.MT88.4 R92, [R210+0x2100] ;  /* 0x00210000d25c783b */ /* 0x008fec0000004200 */
[--C-:B------:R-:W-:Y:S01]  /*12dc0*/  FFMA.FTZ R84, R173, c[0x0][0x2d0], -R100.reuse ;  /* 0x0000b400ad547a23 */ /* 0x100fe20000010864 */
[-C--:B------:R-:W-:Y:S03]  /*12dd0*/  HMMA.16816.F32 R60, R80, R86.reuse, R60 ;  /* 0x00000056503c723c */ /* 0x080fe6000000183c */
[----:B------:R3:W-:Y:S04]  /*12de0*/  MUFU.EX2 R176, R84 ;  /* 0x0000005400b07308 */ /* 0x0007e80000000800 */
[----:B------:R-:W-:Y:S01]  /*12df0*/  FFMA.FTZ R80, R172, c[0x0][0x2d0], -R100 ;  /* 0x0000b400ac507a23 */ /* 0x000fe20000010864 */
[----:B------:R-:W-:Y:S01]  /*12e00*/  HMMA.16816.F32 R64, R76, R86, R64 ;  /* 0x000000564c40723c */ /* 0x000fe20000001840 */
[----:B-1----:R-:W1:Y:S03]  /*12e10*/  LDSM.16.MT88.4 R88, [R209+0x2100] ;  /* 0x00210000d158783b */ /* 0x002e660000004200 */
[----:B------:R-:W-:Y:S01]  /*12e20*/  F2FP.PACK_AB R82, R178, R180 ;  /* 0x000000b4b252723e */ /* 0x000fe200000000ff */
[----:B------:R4:W4:Y:S01]  /*12e30*/  MUFU.EX2 R174, R80 ;  /* 0x0000005000ae7308 */ /* 0x0009220000000800 */
[----:B------:R-:W-:Y:S02]  /*12e40*/  F2FP.PACK_AB R81, R97, R99 ;  /* 0x000000636151723e */ /* 0x000fe400000000ff */
[----:B------:R-:W-:Y:S04]  /*12e50*/  F2FP.PACK_AB R76, R191, R189 ;  /* 0x000000bdbf4c723e */ /* 0x000fe800000000ff */
[----:B------:R-:W-:Y:S02]  /*12e60*/  F2FP.PACK_AB R78, R190, R192 ;  /* 0x000000c0be4e723e */ /* 0x000fe400000000ff */
[----:B------:R-:W-:Y:S02]  /*12e70*/  F2FP.PACK_AB R77, R158, R159 ;  /* 0x0000009f9e4d723e */ /* 0x000fe400000000ff */
[----:B------:R-:W-:Y:S02]  /*12e80*/  F2FP.PACK_AB R79, R183, R184 ;  /* 0x000000b8b74f723e */ /* 0x000fe400000000ff */
[----:B--2---:R-:W-:Y:S01]  /*12e90*/  F2FP.PACK_AB R83, R96, R98 ;  /* 0x000000626053723e */ /* 0x004fe200000000ff */
[----:B---3--:R-:W2:Y:S01]  /*12ea0*/  LDSM.16.MT88.4 R84, [R212+0x2100] ;  /* 0x00210000d454783b */ /* 0x008ea20000004200 */
[--C-:B----4-:R-:W-:Y:S01]  /*12eb0*/  FFMA.FTZ R80, R109, c[0x0][0x2d0], -R101.reuse ;  /* 0x0000b4006d507a23 */ /* 0x110fe20000010865 */
[----:B------:R-:W-:Y:S06]  /*12ec0*/  MOV R109, R106 ;  /* 0x0000006a006d7202 */ /* 0x000fec0000000f00 */
[----:B------:R-:W3:Y:S01]  /*12ed0*/  LDL.LU R106, [R1+0x8] ;  /* 0x00000800016a7983 */ /* 0x000ee20000300800 */
[----:B------:R4:W2:Y:S01]  /*12ee0*/  MUFU.EX2 R173, R80 ;  /* 0x0000005000ad7308 */ /* 0x0008a20000000800 */
[----:B------:R-:W-:Y:S01]  /*12ef0*/  F2FP.PACK_AB R166, R174, R176 ;  /* 0x000000b0aea6723e */ /* 0x000fe200000000ff */
[-C--:B-1----:R-:W-:Y:S03]  /*12f00*/  HMMA.16816.F32 R4, R76, R88.reuse, R4 ;  /* 0x000000584c04723c */ /* 0x082fe60000001804 */
[----:B----4-:R-:W-:Y:S02]  /*12f10*/  F2FP.PACK_AB R80, R156, R157 ;  /* 0x0000009d9c50723e */ /* 0x010fe400000000ff */
[----:B--2---:R-:W-:Y:S05]  /*12f20*/  F2FP.PACK_AB R165, R171, R173 ;  /* 0x000000adaba5723e */ /* 0x004fea00000000ff */
[C---:B------:R-:W-:Y:S07]  /*12f30*/  HMMA.16816.F32 R8, R80.reuse, R88, R8 ;  /* 0x000000585008723c */ /* 0x040fee0000001808 */
[--C-:B------:R-:W-:Y:S01]  /*12f40*/  FFMA.FTZ R88, R105, c[0x0][0x2d0], -R101.reuse ;  /* 0x0000b40069587a23 */ /* 0x100fe20000010865 */
[-C--:B------:R-:W-:Y:S01]  /*12f50*/  HMMA.16816.F32 R12, R80, R90.reuse, R12 ;  /* 0x0000005a500c723c */ /* 0x080fe2000000180c */
[----:B------:R-:W2:Y:S02]  /*12f60*/  LDL.LU R105, [R1+0xc] ;  /* 0x00000c0001697983 */ /* 0x000ea40000300800 */
[----:B------:R1:W-:Y:S05]  /*12f70*/  MUFU.EX2 R172, R88 ;  /* 0x0000005800ac7308 */ /* 0x0003ea0000000800 */
[C---:B------:R-:W-:Y:S08]  /*12f80*/  HMMA.16816.F32 R16, R76.reuse, R90, R16 ;  /* 0x0000005a4c10723c */ /* 0x040ff00000001810 */
[-C--:B------:R-:W-:Y:S08]  /*12f90*/  HMMA.16816.F32 R20, R76, R84.reuse, R20 ;  /* 0x000000544c14723c */ /* 0x080ff00000001814 */
[C---:B------:R-:W-:Y:S04]  /*12fa0*/  HMMA.16816.F32 R24, R80.reuse, R84, R24 ;  /* 0x000000545018723c */ /* 0x040fe80000001818 */
[----:B-1----:R-:W-:Y:S03]  /*12fb0*/  FFMA.FTZ R88, R170, c[0x0][0x2d0], -R101 ;  /* 0x0000b400aa587a23 */ /* 0x002fe60000010865 */
[--C-:B------:R-:W-:Y:S01]  /*12fc0*/  FFMA.FTZ R84, R104, c[0x0][0x2d0], -R102.reuse ;  /* 0x0000b40068547a23 */ /* 0x100fe20000010866 */
[-C--:B------:R-:W-:Y:S01]  /*12fd0*/  HMMA.16816.F32 R28, R80, R86.reuse, R28 ;  /* 0x00000056501c723c */ /* 0x080fe2000000181c */
[----:B------:R-:W4:Y:S01]  /*12fe0*/  LDL.LU R104, [R1+0x10] ;  /* 0x0000100001687983 */ /* 0x000f220000300800 */
[----:B------:R1:W1:Y:S06]  /*12ff0*/  MUFU.EX2 R170, R88 ;  /* 0x0000005800aa7308 */ /* 0x00026c0000000800 */
[C---:B------:R-:W-:Y:S01]  /*13000*/  HMMA.16816.F32 R32, R76.reuse, R86, R32 ;  /* 0x000000564c20723c */ /* 0x040fe20000001820 */
[----:B------:R-:W4:Y:S03]  /*13010*/  LDL.LU R87, [R1+0x14] ;  /* 0x0000140001577983 */ /* 0x000f260000300800 */
[----:B------:R1:W-:Y:S04]  /*13020*/  MUFU.EX2 R101, R84 ;  /* 0x0000005400657308 */ /* 0x0003e80000000800 */
[-C--:B------:R-:W-:Y:S08]  /*13030*/  HMMA.16816.F32 R36, R76, R92.reuse, R36 ;  /* 0x0000005c4c24723c */ /* 0x080ff00000001824 */
[C---:B------:R-:W-:Y:S04]  /*13040*/  HMMA.16816.F32 R40, R80.reuse, R92, R40 ;  /* 0x0000005c5028723c */ /* 0x040fe80000001828 */
[--C-:B-1----:R-:W-:Y:S01]  /*13050*/  FFMA.FTZ R88, R168, c[0x0][0x2d0], -R102.reuse ;  /* 0x0000b400a8587a23 */ /* 0x102fe20000010866 */
[----:B------:R-:W-:Y:S03]  /*13060*/  F2FP.PACK_AB R167, R170, R172 ;  /* 0x000000acaaa7723e */ /* 0x000fe600000000ff */
[----:B------:R1:W-:Y:S01]  /*13070*/  MUFU.EX2 R168, R88 ;  /* 0x0000005800a87308 */ /* 0x0003e20000000800 */
[-C--:B------:R-:W-:Y:S03]  /*13080*/  HMMA.16816.F32 R44, R80, R94.reuse, R44 ;  /* 0x0000005e502c723c */ /* 0x080fe6000000182c */
[--C-:B------:R-:W-:Y:S05]  /*13090*/  FFMA.FTZ R84, R109, c[0x0][0x2d0], -R102.reuse ;  /* 0x0000b4006d547a23 */ /* 0x100fea0000010866 */
[C---:B------:R-:W-:Y:S01]  /*130a0*/  HMMA.16816.F32 R48, R76.reuse, R94, R48 ;  /* 0x0000005e4c30723c */ /* 0x040fe20000001830 */
[----:B------:R1:W1:Y:S03]  /*130b0*/  MUFU.EX2 R100, R84 ;  /* 0x0000005400647308 */ /* 0x0002660000000800 */
[----:B-1----:R-:W-:Y:S01]  /*130c0*/  FFMA.FTZ R88, R169, c[0x0][0x2d0], -R102 ;  /* 0x0000b400a9587a23 */ /* 0x002fe20000010866 */
[----:B------:R-:W-:Y:S06]  /*130d0*/  MOV R102, R3 ;  /* 0x0000000300667202 */ /* 0x000fec0000000f00 */
[----:B------:R1:W1:Y:S01]  /*130e0*/  MUFU.EX2 R169, R88 ;  /* 0x0000005800a97308 */ /* 0x0002620000000800 */
[--C-:B------:R-:W-:Y:S01]  /*130f0*/  FFMA.FTZ R84, R108, c[0x0][0x2d0], -R2.reuse ;  /* 0x0000b4006c547a23 */ /* 0x100fe20000010802 */
[----:B------:R-:W-:Y:S08]  /*13100*/  F2FP.PACK_AB R162, R100, R101 ;  /* 0x0000006564a2723e */ /* 0x000ff000000000ff */
[----:B------:R1:W-:Y:S02]  /*13110*/  MUFU.EX2 R85, R84 ;  /* 0x0000005400557308 */ /* 0x0003e40000000800 */
[----:B-1----:R-:W1:Y:S01]  /*13120*/  LDSM.16.MT88.4 R88, [R211+0x2100] ;  /* 0x00210000d358783b */ /* 0x002e620000004200 */
[----:B------:R-:W-:Y:S01]  /*13130*/  F2FP.PACK_AB R160, R169, R168 ;  /* 0x000000a8a9a0723e */ /* 0x000fe200000000ff */
[--C-:B------:R-:W-:Y:S02]  /*13140*/  FFMA.FTZ R84, R107, c[0x0][0x2d0], -R2.reuse ;  /* 0x0000b4006b547a23 */ /* 0x100fe40000010802 */
[----:B------:R-:W-:Y:S04]  /*13150*/  FFMA.FTZ R2, R75, c[0x0][0x2d0], -R2 ;  /* 0x0000b4004b027a23 */ /* 0x000fe80000010802 */
[----:B------:R-:W1:Y:S10]  /*13160*/  MUFU.EX2 R86, R84 ;  /* 0x0000005400567308 */ /* 0x000e740000000800 */
[----:B------:R-:W-:Y:S10]  /*13170*/  MUFU.EX2 R84, R74 ;  /* 0x0000004a00547308 */ /* 0x000ff40000000800 */
[----:B------:R-:W1:Y:S02]  /*13180*/  MUFU.EX2 R74, R2 ;  /* 0x00000002004a7308 */ /* 0x000e640000000800 */
[----:B-1----:R-:W-:Y:S01]  /*13190*/  F2FP.PACK_AB R161, R86, R85 ;  /* 0x0000005556a1723e */ /* 0x002fe200000000ff */
[-C--:B------:R-:W-:Y:S08]  /*131a0*/  HMMA.16816.F32 R52, R76, R88.reuse, R52 ;  /* 0x000000584c34723c */ /* 0x080ff00000001834 */
[C---:B------:R-:W-:Y:S08]  /*131b0*/  HMMA.16816.F32 R56, R80.reuse, R88, R56 ;  /* 0x000000585038723c */ /* 0x040ff00000001838 */
[-C--:B------:R-:W-:Y:S04]  /*131c0*/  HMMA.16816.F32 R60, R80, R90.reuse, R60 ;  /* 0x0000005a503c723c */ /* 0x080fe8000000183c */
[----:B------:R-:W-:Y:S04]  /*131d0*/  F2FP.PACK_AB R163, R74, R84 ;  /* 0x000000544aa3723e */ /* 0x000fe800000000ff */
[----:B------:R-:W-:Y:S04]  /*131e0*/  HMMA.16816.F32 R64, R76, R90, R64 ;  /* 0x0000005a4c40723c */ /* 0x000fe80000001840 */
[----:B---3--:R-:W-:Y:S02]  /*131f0*/  FFMA.FTZ R73, R73, R106, R246 ;  /* 0x0000006a49497223 */ /* 0x008fe400000100f6 */
[----:B--2---:R-:W-:Y:S02]  /*13200*/  FFMA.FTZ R69, R69, R105, R244 ;  /* 0x0000006945457223 */ /* 0x004fe400000100f4 */
[----:B----4-:R-:W-:Y:S02]  /*13210*/  FFMA.FTZ R2, R68, R104, R241 ;  /* 0x0000006844027223 */ /* 0x010fe400000100f1 */
[-C--:B------:R-:W-:Y:S05]  /*13220*/  HMMA.16816.F32 R104, R164, R116.reuse, R4 ;  /* 0x00000074a468723c */ /* 0x080fea0000001804 */
[----:B------:R-:W-:Y:S02]  /*13230*/  FADD.FTZ R2, R242, R2 ;  /* 0x00000002f2027221 */ /* 0x000fe40000010000 */
[----:B------:R-:W-:Y:S01]  /*13240*/  FFMA.FTZ R0, R0, R87, R186 ;  /* 0x0000005700007223 */ /* 0x000fe200000100ba */
        /* <DEDUP_REMOVED lines=31> */
[----:B------:R-:W1:Y:S01]  /*13440*/  LDSM.16.MT88.4 R4, [R211+0x2900] ;  /* 0x00290000d304783b */ /* 0x000e620000004200 */
        /* <DEDUP_REMOVED lines=71> */
[----:B------:R-:W-:Y:S01]  /*138c0*/  FADD.FTZ R2, R101, R0 ;  /* 0x0000000065027221 */ /* 0x000fe20000010000 */
[----:B------:R-:W-:Y:S01]  /*138d0*/  MOV R101, R70 ;  /* 0x0000004600657202 */ /* 0x000fe20000000f00 */
[----:B------:R-:W-:Y:S02]  /*138e0*/  FADD.FTZ R0, R84, R4 ;  /* 0x0000000454007221 */ /* 0x000fe40000010000 */
[----:B------:R-:W-:Y:S02]  /*138f0*/  FADD.FTZ R4, R170, R5 ;  /* 0x00000005aa047221 */ /* 0x000fe40000010000 */
[----:B------:R-:W-:Y:S01]  /*13900*/  FADD.FTZ R2, R100, R2 ;  /* 0x0000000264027221 */ /* 0x000fe20000010000 */
[----:B------:R-:W-:Y:S01]  /*13910*/  MOV R100, R71 ;  /* 0x0000004700647202 */ /* 0x000fe20000000f00 */
[----:B------:R-:W-:Y:S01]  /*13920*/  FADD.FTZ R0, R74, R0 ;  /* 0x000000004a007221 */ /* 0x000fe20000010000 */
[----:B------:R-:W-:Y:S04]  /*13930*/  STL [R1+0xc], R4 ;  /* 0x00000c0401007387 */ /* 0x000fe80000100800 */
[----:B------:R1:W-:Y:S04]  /*13940*/  STL [R1+0x10], R2 ;  /* 0x0000100201007387 */ /* 0x0003e80000100800 */
[----:B------:R2:W-:Y:S01]  /*13950*/  STL [R1+0x14], R0 ;  /* 0x0000140001007387 */ /* 0x0005e20000100800 */
[----:B-1----:R-:W-:Y:S01]  /*13960*/  MOV R2, R72 ;  /* 0x0000004800027202 */ /* 0x002fe20000000f00 */
[----:B------:R-:W-:-:S05]  /*13970*/  @P0 BRA `(.L_x_186) ;  /* 0xffffb2b000000947 */ /* 0x000fca000383ffff */
.L_x_185:
[----:B------:R-:W-:-:S13]  /*13980*/  ISETP.GE.AND P0, PT, R225, UR8, PT ;  /* 0x00000008e1007c0c */ /* 0x000fda000bf06270 */
[----:B------:R-:W-:Y:S05]  /*13990*/  @!P0 BRA `(.L_x_187) ;  /* 0x0000677000008947 */ /* 0x000fea0003800000 */
[----:B-1----:R-:W3:Y:S01]  /*139a0*/  LDL.LU.64 R6, [R1+0x30] ;  /* 0x0000300001067983 */ /* 0x002ee20000300a00 */
[----:B------:R-:W-:Y:S01]  /*139b0*/  MOV R103, R3 ;  /* 0x0000000300677202 */ /* 0x000fe20000000f00 */
[----:B------:R-:W-:Y:S01]  /*139c0*/  UMOV UR14, 0x60 ;  /* 0x00000060000e7882 */ /* 0x000fe20000000000 */
[----:B------:R-:W-:Y:S01]  /*139d0*/  IMAD.MOV.U32 R101, RZ, RZ, R71 ;  /* 0x000000ffff657224 */ /* 0x000fe200078e0047 */
[----:B------:R-:W4:Y:S01]  /*139e0*/  LDL.LU.64 R4, [R1+0x38] ;  /* 0x0000380001047983 */ /* 0x000f220000300a00 */
[----:B------:R-:W-:Y:S01]  /*139f0*/  ULDC.64 UR4, c[0x0][0x208] ;  /* 0x0000820000047ab9 */ /* 0x000fe20000000a00 */
[----:B------:R-:W-:Y:S01]  /*13a00*/  IMAD.MOV.U32 R100, RZ, RZ, R72 ;  /* 0x000000ffff647224 */ /* 0x000fe200078e0048 */
[----:B------:R-:W-:Y:S01]  /*13a10*/  UIMAD.WIDE.U32 UR16, UR14, UR4, URZ ;  /* 0x000000040e1072a5 */ /* 0x000fe2000f8e003f */
[----:B------:R-:W-:Y:S01]  /*13a20*/  IMAD.MOV.U32 R102, RZ, RZ, R70 ;  /* 0x000000ffff667224 */ /* 0x000fe200078e0046 */
[----:B------:R-:W-:Y:S02]  /*13a30*/  UIMAD UR5, UR14, UR5, URZ ;  /* 0x000000050e0572a4 */ /* 0x000fe4000f8e023f */
[----:B------:R-:W-:-:S02]  /*13a40*/  ULDC.64 UR6, c[0x0][0x1e0] ;  /* 0x0000780000067ab9 */ /* 0x000fc40000000a00 */
[----:B------:R-:W-:Y:S02]  /*13a50*/  USHF.L.U64.HI UR7, UR6, 0x5, UR7 ;  /* 0x0000000506077899 */ /* 0x000fe40008010207 */
[----:B------:R-:W-:Y:S02]  /*13a60*/  USHF.L.U32 UR6, UR6, 0x5, URZ ;  /* 0x0000000506067899 */ /* 0x000fe4000800063f */
[----:B------:R-:W-:Y:S01]  /*13a70*/  UIADD3 UR5, UR17, UR5, URZ ;  /* 0x0000000511057290 */ /* 0x000fe2000fffe03f */
[----:B---3--:R-:W-:Y:S02]  /*13a80*/  MOV R3, R7 ;  /* 0x0000000700037202 */ /* 0x008fe40000000f00 */
[----:B----4-:R-:W-:-:S05]  /*13a90*/  MOV R2, R4 ;  /* 0x0000000400027202 */ /* 0x010fca0000000f00 */
[----:B------:R1:W-:Y:S04]  /*13aa0*/  STL.64 [R1], R2 ;  /* 0x0000000201007387 */ /* 0x0003e80000100a00 */
.L_x_204:
[----:B------:R-:W-:Y:S04]  /*13ab0*/  DEPBAR.LE SB0, 0x0 ;  /* 0x000080000000791a */ /* 0x000fe80000000000 */
[----:B------:R-:W-:Y:S01]  /*13ac0*/  BAR.SYNC.DEFER_BLOCKING 0x0 ;  /* 0x0000000000007b1d */ /* 0x000fe20000010000 */
[----:B-12---:R-:W-:Y:S01]  /*13ad0*/  SHF.R.S32.HI R2, RZ, 0x1f, R225 ;  /* 0x0000001fff027819 */ /* 0x006fe200000114e1 */
[C---:B--2---:R-:W-:Y:S01]  /*13ae0*/  IMAD R0, R225.reuse, UR5, RZ ;  /* 0x00000005e1007c24 */ /* 0x044fe2000f8e02ff */
[----:B------:R-:W-:Y:S03]  /*13af0*/  PLOP3.LUT P3, PT, PT, PT, UP2, 0x80, 0x0 ;  /* 0x000000000000781c */ /* 0x000fe60003f6f028 */
[----:B------:R-:W-:Y:S02]  /*13b00*/  IMAD R0, R2, UR16, R0 ;  /* 0x0000001002007c24 */ /* 0x000fe4000f8e0200 */
[----:B-----5:R-:W-:Y:S08]  /*13b10*/  LDSM.16.M88.4 R96, [R215+0x6100] ;  /* 0x00610000d760783b */ /* 0x020ff00000000200 */
[----:B------:R-:W2:Y:S06]  /*13b20*/  LDL.64 R196, [R1] ;  /* 0x0000000001c47983 */ /* 0x000eac0000100a00 */
[----:B------:R-:W1:Y:S08]  /*13b30*/  LDSM.16.M88.4 R16, [R208+0x3100] ;  /* 0x00310000d010783b */ /* 0x000e700000000200 */
[----:B------:R-:W3:Y:S08]  /*13b40*/  LDSM.16.M88.4 R92, [R215+0x8100] ;  /* 0x00810000d75c783b */ /* 0x000ef00000000200 */
[----:B------:R-:W4:Y:S08]  /*13b50*/  LDSM.16.M88.4 R32, [R208+0x3900] ;  /* 0x00390000d020783b */ /* 0x000f300000000200 */
[----:B------:R-:W1:Y:S08]  /*13b60*/  LDSM.16.M88.4 R48, [R208+0x4100] ;  /* 0x00410000d030783b */ /* 0x000e700000000200 */
[----:B------:R-:W1:Y:S08]  /*13b70*/  LDSM.16.M88.4 R64, [R208+0x4900] ;  /* 0x00490000d040783b */ /* 0x000e700000000200 */
[----:B------:R-:W1:Y:S08]  /*13b80*/  LDSM.16.M88.4 R80, [R208+0x5100] ;  /* 0x00510000d050783b */ /* 0x000e700000000200 */
[----:B------:R-:W1:Y:S08]  /*13b90*/  LDSM.16.M88.4 R168, [R208+0x5900] ;  /* 0x00590000d0a8783b */ /* 0x000e700000000200 */
[----:B------:R-:W-:Y:S08]  /*13ba0*/  LDSM.16.M88.4 R172, [R218+0x6100] ;  /* 0x00610000daac783b */ /* 0x000ff00000000200 */
[----:B------:R-:W1:Y:S08]  /*13bb0*/  LDSM.16.M88.4 R176, [R219] ;  /* 0x00000000dbb0783b */ /* 0x000e700000000200 */
[----:B------:R-:W2:Y:S08]  /*13bc0*/  LDSM.16.M88.4 R180, [R218+0x8100] ;  /* 0x00810000dab4783b */ /* 0x000eb00000000200 */
[----:B------:R-:W2:Y:S08]  /*13bd0*/  LDSM.16.M88.4 R184, [R224] ;  /* 0x00000000e0b8783b */ /* 0x000eb00000000200 */
[----:B------:R-:W2:Y:S08]  /*13be0*/  LDSM.16.M88.4 R188, [R223] ;  /* 0x00000000dfbc783b */ /* 0x000eb00000000200 */
[----:B------:R-:W2:Y:S08]  /*13bf0*/  LDSM.16.M88.4 R192, [R222] ;  /* 0x00000000dec0783b */ /* 0x000eb00000000200 */
[----:B------:R-:W2:Y:S06]  /*13c00*/  LDL.64 R250, [R1+0x28] ;  /* 0x0000280001fa7983 */ /* 0x000eac0000100a00 */
[----:B------:R-:W2:Y:S01]  /*13c10*/  LDL R226, [R1+0x1c] ;  /* 0x00001c0001e27983 */ /* 0x000ea20000100800 */
[-C--:B-1----:R-:W-:Y:S08]  /*13c20*/  HMMA.16816.F32 R4, R96, R16.reuse, RZ ;  /* 0x000000106004723c */ /* 0x082ff000000018ff */
[C---:B---3--:R-:W-:Y:S08]  /*13c30*/  HMMA.16816.F32 R8, R92.reuse, R16, RZ ;  /* 0x000000105c08723c */ /* 0x048ff000000018ff */
        /* <DEDUP_REMOVED lines=24> */
[C---:B--2---:R-:W-:Y:S07]  /*13dc0*/  HMMA.16816.F32 R8, R180.reuse, R176, R8 ;  /* 0x000000b0b408723c */ /* 0x044fee0000001808 */
[----:B------:R-:W-:Y:S01]  /*13dd0*/  IMAD.WIDE.U32 R176, R225, UR16, R196 ;  /* 0x00000010e1b07c25 */ /* 0x000fe2000f8e00c4 */
[-C--:B------:R-:W-:Y:S04]  /*13de0*/  HMMA.16816.F32 R12, R180, R178.reuse, R12 ;  /* 0x000000b2b40c723c */ /* 0x080fe8000000180c */
[----:B------:R-:W-:Y:S02]  /*13df0*/  IADD3 R0, R177, R0, RZ ;  /* 0x00000000b1007210 */ /* 0x000fe40007ffe0ff */
[C---:B------:R-:W-:Y:S02]  /*13e00*/  LEA R2, P0, R176.reuse, c[0x0][0x1f8], 0x1 ;  /* 0x00007e00b0027a11 */ /* 0x040fe400078008ff */
[C---:B------:R-:W-:Y:S04]  /*13e10*/  HMMA.16816.F32 R16, R172.reuse, R178, R16 ;  /* 0x000000b2ac10723c */ /* 0x040fe80000001810 */
[----:B------:R-:W-:Y:S02]  /*13e20*/  LEA.HI.X R3, R176, c[0x0][0x1fc], R0, 0x1, P0 ;  /* 0x00007f00b0037a11 */ /* 0x000fe400000f0c00 */
[----:B------:R-:W2:Y:S02]  /*13e30*/  LDSM.16.M88.4 R176, [R220] ;  /* 0x00000000dcb0783b */ /* 0x000ea40000000200 */
[-C--:B------:R-:W-:Y:S06]  /*13e40*/  HMMA.16816.F32 R20, R172, R184.reuse, R20 ;  /* 0x000000b8ac14723c */ /* 0x080fec0000001814 */
[----:B------:R-:W-:Y:S01]  /*13e50*/  @!PT LDS RZ, [RZ] ;  /* 0x00000000fffff984 */ /* 0x000fe20000000800 */
[----:B------:R-:W-:Y:S01]  /*13e60*/  @!PT LDS RZ, [RZ] ;  /* 0x00000000fffff984 */ /* 0x000fe20000000800 */
[----:B------:R-:W-:Y:S01]  /*13e70*/  @!PT LDS RZ, [RZ] ;  /* 0x00000000fffff984 */ /* 0x000fe20000000800 */
[----:B------:R3:W-:Y:S02]  /*13e80*/  LDGSTS.E.BYPASS.LTC128B.128 [R227+0x100], [R2.64], !P6 ;  /* 0x0010000002e37fae */ /* 0x0007e4000f101d4c */
[C---:B------:R-:W-:Y:S08]  /*13e90*/  HMMA.16816.F32 R24, R180.reuse, R184, R24 ;  /* 0x000000b8b418723c */ /* 0x040ff00000001818 */
[-C--:B------:R-:W-:Y:S08]  /*13ea0*/  HMMA.16816.F32 R28, R180, R186.reuse, R28 ;  /* 0x000000bab41c723c */ /* 0x080ff0000000181c */
[C---:B------:R-:W-:Y:S08]  /*13eb0*/  HMMA.16816.F32 R32, R172.reuse, R186, R32 ;  /* 0x000000baac20723c */ /* 0x040ff00000001820 */
[-C--:B------:R-:W-:Y:S08]  /*13ec0*/  HMMA.16816.F32 R36, R172, R188.reuse, R36 ;  /* 0x000000bcac24723c */ /* 0x080ff00000001824 */
[C---:B------:R-:W-:Y:S07]  /*13ed0*/  HMMA.16816.F32 R40, R180.reuse, R188, R40 ;  /* 0x000000bcb428723c */ /* 0x040fee0000001828 */
[----:B------:R-:W-:Y:S01]  /*13ee0*/  IADD3 R188, P1, R2, UR10, RZ ;  /* 0x0000000a02bc7c10 */ /* 0x000fe2000ff3e0ff */
[-C--:B------:R-:W-:Y:S04]  /*13ef0*/  HMMA.16816.F32 R44, R180, R190.reuse, R44 ;  /* 0x000000beb42c723c */ /* 0x080fe8000000182c */
[----:B------:R-:W-:Y:S02]  /*13f00*/  IADD3.X R189, R3, UR9, RZ, P1, !PT ;  /* 0x0000000903bd7c10 */ /* 0x000fe40008ffe4ff */
[----:B------:R-:W-:Y:S02]  /*13f10*/  IADD3 R186, P0, R188, UR10, RZ ;  /* 0x0000000abcba7c10 */ /* 0x000fe4000ff1e0ff */
[C---:B------:R-:W-:Y:S01]  /*13f20*/  HMMA.16816.F32 R48, R172.reuse, R190, R48 ;  /* 0x000000beac30723c */ /* 0x040fe20000001830 */
[----:B------:R4:W-:Y:S03]  /*13f30*/  LDGSTS.E.BYPASS.LTC128B.128 [R227+0x900], [R188.64], !P6 ;  /* 0x00900000bce37fae */ /* 0x0009e6000f101d4c */
[----:B------:R-:W-:Y:S02]  /*13f40*/  IADD3.X R187, R189, UR9, RZ, P0, !PT ;  /* 0x00000009bdbb7c10 */ /* 0x000fe400087fe4ff */
[----:B------:R-:W-:Y:S02]  /*13f50*/  IADD3 R184, P2, R186, UR10, RZ ;  /* 0x0000000abab87c10 */ /* 0x000fe4000ff5e0ff */
[-C--:B------:R-:W-:Y:S01]  /*13f60*/  HMMA.16816.F32 R52, R172, R192.reuse, R52 ;  /* 0x000000c0ac34723c */ /* 0x080fe20000001834 */
[----:B------:R1:W-:Y:S03]  /*13f70*/  LDGSTS.E.BYPASS.LTC128B.128 [R227+0x1100], [R186.64], !P6 ;  /* 0x01100000bae37fae */ /* 0x0003e6000f101d4c */
[----:B------:R-:W-:Y:S02]  /*13f80*/  IADD3.X R185, R187, UR9, RZ, P2, !PT ;  /* 0x00000009bbb97c10 */ /* 0x000fe400097fe4ff */
[----:B---3--:R-:W-:Y:S02]  /*13f90*/  IADD3 R2, P1, R184, UR10, RZ ;  /* 0x0000000ab8027c10 */ /* 0x008fe4000ff3e0ff */
[C---:B------:R-:W-:Y:S01]  /*13fa0*/  HMMA.16816.F32 R56, R180.reuse, R192, R56 ;  /* 0x000000c0b438723c */ /* 0x040fe20000001838 */
[----:B------:R3:W-:Y:S03]  /*13fb0*/  LDGSTS.E.BYPASS.LTC128B.128 [R227+0x1900], [R184.64], !P6 ;  /* 0x01900000b8e37fae */ /* 0x0007e6000f101d4c */
[----:B------:R-:W-:Y:S02]  /*13fc0*/  IADD3.X R3, R185, UR9, RZ, P1, !PT ;  /* 0x00000009b9037c10 */ /* 0x000fe40008ffe4ff */
[----:B------:R-:W-:Y:S02]  /*13fd0*/  IADD3 R190, P0, R2, UR10, RZ ;  /* 0x0000000a02be7c10 */ /* 0x000fe4000ff1e0ff */
[-C--:B------:R-:W-:Y:S01]  /*13fe0*/  HMMA.16816.F32 R60, R180, R194.reuse, R60 ;  /* 0x000000c2b43c723c */ /* 0x080fe2000000183c */
[----:B------:R2:W-:Y:S01]  /*13ff0*/  LDGSTS.E.BYPASS.LTC128B.128 [R227+0x2100], [R2.64], !P6 ;  /* 0x0210000002e37fae */ /* 0x0005e2000f101d4c */
[----:B------:R-:W-:Y:S02]  /*14000*/  PLOP3.LUT P1, PT, PT, PT, UP2, 0x80, 0x0 ;  /* 0x000000000000781c */ /* 0x000fe40003f2f028 */
[----:B------:R-:W-:Y:S02]  /*14010*/  IADD3.X R191, R3, UR9, RZ, P0, !PT ;  /* 0x0000000903bf7c10 */ /* 0x000fe400087fe4ff */
[C---:B------:R-:W-:Y:S02]  /*14020*/  ISETP.GT.AND P0, PT, R225.reuse, UR8, PT ;  /* 0x00000008e1007c0c */ /* 0x040fe4000bf04270 */
[C---:B------:R-:W-:Y:S01]  /*14030*/  HMMA.16816.F32 R64, R172.reuse, R194, R64 ;  /* 0x000000c2ac40723c */ /* 0x040fe20000001840 */
[----:B------:R4:W-:Y:S07]  /*14040*/  LDGSTS.E.BYPASS.LTC128B.128 [R227+0x2900], [R190.64], !P6 ;  /* 0x02900000bee37fae */ /* 0x0009ee000f101d4c */
[-C--:B-1----:R-:W-:Y:S01]  /*14050*/  HMMA.16816.F32 R68, R172, R168.reuse, R68 ;  /* 0x000000a8ac44723c */ /* 0x082fe20000001844 */
[----:B------:R-:W-:Y:S07]  /*14060*/  LDSM.16.M88.4 R192, [R216+0x8100] ;  /* 0x00810000d8c0783b */ /* 0x000fee0000000200 */
[C---:B------:R-:W-:Y:S01]  /*14070*/  HMMA.16816.F32 R72, R180.reuse, R168, R72 ;  /* 0x000000a8b448723c */ /* 0x040fe20000001848 */
[----:B------:R-:W0:Y:S03]  /*14080*/  LDGDEPBAR ;  /* 0x00000000000079af */ /* 0x000e260000000000 */
[----:B--2---:R-:W-:Y:S04]  /*14090*/  @P0 IADD3 R2, R225, -0x1, RZ ;  /* 0xffffffffe1020810 */ /* 0x004fe80007ffe0ff */
[-C--:B------:R-:W-:Y:S01]  /*140a0*/  HMMA.16816.F32 R76, R180, R170.reuse, R76 ;  /* 0x000000aab44c723c */ /* 0x080fe2000000184c */
[----:B---3--:R-:W-:Y:S03]  /*140b0*/  LDSM.16.M88.4 R184, [R216+0x6100] ;  /* 0x00610000d8b8783b */ /* 0x008fe60000000200 */
[----:B------:R-:W-:Y:S04]  /*140c0*/  @P0 SHF.R.S32.HI R0, RZ, 0x1f, R2 ;  /* 0x0000001fff000819 */ /* 0x000fe80000011402 */
[C---:B------:R-:W-:Y:S01]  /*140d0*/  HMMA.16816.F32 R80, R172.reuse, R170, R80 ;  /* 0x000000aaac50723c */ /* 0x040fe20000001850 */
[----:B----4-:R-:W1:Y:S03]  /*140e0*/  LDSM.16.M88.4 R188, [R214+0x3100] ;  /* 0x00310000d6bc783b */ /* 0x010e660000000200 */
[----:B------:R-:W-:Y:S04]  /*140f0*/  @P0 IMAD R0, R0, c[0x0][0x1e0], RZ ;  /* 0x0000780000000a24 */ /* 0x000fe800078e02ff */
[-C--:B------:R-:W-:Y:S01]  /*14100*/  HMMA.16816.F32 R84, R172, R176.reuse, R84 ;  /* 0x000000b0ac54723c */ /* 0x080fe20000001854 */
[----:B------:R-:W2:Y:S03]  /*14110*/  LDSM.16.M88.4 R196, [R214+0x3900] ;  /* 0x00390000d6c4783b */ /* 0x000ea60000000200 */
[C---:B------:R-:W-:Y:S02]  /*14120*/  @P0 IMAD R0, R2.reuse, c[0x0][0x1e4], R0 ;  /* 0x0000790002000a24 */ /* 0x040fe400078e0200 */
[----:B------:R-:W-:Y:S02]  /*14130*/  @P0 IMAD.WIDE.U32 R2, R2, c[0x0][0x1e0], RZ ;  /* 0x0000780002020a25 */ /* 0x000fe400078e00ff */
[C---:B------:R-:W-:Y:S01]  /*14140*/  HMMA.16816.F32 R88, R180.reuse, R176, R88 ;  /* 0x000000b0b458723c */ /* 0x040fe20000001858 */
[----:B------:R-:W3:Y:S03]  /*14150*/  LDSM.16.M88.4 R200, [R214+0x4100] ;  /* 0x00410000d6c8783b */ /* 0x000ee60000000200 */
[----:B------:R-:W-:Y:S04]  /*14160*/  @P0 IADD3 R0, R3, R0, RZ ;  /* 0x0000000003000210 */ /* 0x000fe80007ffe0ff */
[-C--:B------:R-:W-:Y:S01]  /*14170*/  HMMA.16816.F32 R92, R180, R178.reuse, R92 ;  /* 0x000000b2b45c723c */ /* 0x080fe2000000185c */
[----:B------:R-:W4:Y:S03]  /*14180*/  LDSM.16.M88.4 R168, [R214+0x4900] ;  /* 0x00490000d6a8783b */ /* 0x000f260000000200 */
[----:B------:R-:W-:Y:S04]  /*14190*/  @P0 IMAD R0, R0, 0x60, RZ ;  /* 0x0000006000000824 */ /* 0x000fe800078e02ff */
[----:B------:R-:W-:Y:S01]  /*141a0*/  HMMA.16816.F32 R96, R172, R178, R96 ;  /* 0x000000b2ac60723c */ /* 0x000fe20000001860 */
[----:B------:R-:W2:Y:S08]  /*141b0*/  LDSM.16.M88.4 R180, [R214+0x5100] ;  /* 0x00510000d6b4783b */ /* 0x000eb00000000200 */
[----:B------:R-:W3:Y:S01]  /*141c0*/  LDSM.16.M88.4 R204, [R214+0x5900] ;  /* 0x00590000d6cc783b */ /* 0x000ee20000000200 */
[-C--:B-1----:R-:W-:Y:S07]  /*141d0*/  HMMA.16816.F32 R4, R184, R188.reuse, R4 ;  /* 0x000000bcb804723c */ /* 0x082fee0000001804 */
[----:B------:R-:W-:Y:S01]  /*141e0*/  LDSM.16.M88.4 R172, [R217+0x6100] ;  /* 0x00610000d9ac783b */ /* 0x000fe20000000200 */
[C---:B------:R-:W-:Y:S07]  /*141f0*/  HMMA.16816.F32 R8, R192.reuse, R188, R8 ;  /* 0x000000bcc008723c */ /* 0x040fee0000001808 */
[----:B------:R-:W1:Y:S01]  /*14200*/  LDSM.16.M88.4 R176, [R213] ;  /* 0x00000000d5b0783b */ /* 0x000e620000000200 */
[-C--:B------:R-:W-:Y:S08]  /*14210*/  HMMA.16816.F32 R12, R192, R190.reuse, R12 ;  /* 0x000000bec00c723c */ /* 0x080ff0000000180c */
[C---:B------:R-:W-:Y:S01]  /*14220*/  HMMA.16816.F32 R16, R184.reuse, R190, R16 ;  /* 0x000000beb810723c */ /* 0x040fe20000001810 */
[----:B------:R-:W1:Y:S07]  /*14230*/  LDSM.16.M88.4 R188, [R217+0x8100] ;  /* 0x00810000d9bc783b */ /* 0x000e6e0000000200 */
[-C--:B--2---:R-:W-:Y:S08]  /*14240*/  HMMA.16816.F32 R20, R184, R196.reuse, R20 ;  /* 0x000000c4b814723c */ /* 0x084ff00000001814 */
        /* <DEDUP_REMOVED lines=19> */
[-C--:B-1----:R-:W-:Y:S08]  /*14380*/  HMMA.16816.F32 R4, R172, R176.reuse, R4 ;  /* 0x000000b0ac04723c */ /* 0x082ff00000001804 */
        /* <DEDUP_REMOVED lines=67> */
[----:B------:R2:W1:Y:S01]  /*147c0*/  MUFU.TANH R230, R30 ;  /* 0x0000001e00e67308 */ /* 0x0004620000002400 */
        /* <DEDUP_REMOVED lines=11> */
[----:B------:R-:W2:Y:S01]  /*14880*/  LDSM.16.M88.4 R4, [R213+0x2800] ;  /* 0x00280000d504783b */ /* 0x000ea20000000200 */
[----:B------:R-:W-:Y:S04]  /*14890*/  DEPBAR.LE SB0, 0x0 ;  /* 0x000080000000791a */ /* 0x000fe80000000000 */
[----:B------:R-:W-:Y:S02]  /*148a0*/  FMUL.FTZ R50, R50, c[0x0][0x320] ;  /* 0x0000c80032327a20 */ /* 0x000fe40000410000 */
[----:B------:R-:W-:Y:S01]  /*148b0*/  FMUL.FTZ R52, R52, c[0x0][0x320] ;  /* 0x0000c80034347a20 */ /* 0x000fe20000410000 */
[----:B------:R2:W2:Y:S01]  /*148c0*/  MUFU.TANH R194, R22 ;  /* 0x0000001600c27308 */ /* 0x0004a20000002400 */
[----:B------:R-:W-:Y:S01]  /*148d0*/  BAR.SYNC.DEFER_BLOCKING 0x0 ;  /* 0x0000000000007b1d */ /* 0x000fe20000010000 */
[-C--:B-1----:R-:W-:Y:S05]  /*148e0*/  HMMA.16816.F32 R68, R172, R8.reuse, R68 ;  /* 0x00000008ac44723c */ /* 0x082fea0000001844 */
[----:B------:R-:W-:Y:S02]  /*148f0*/  FMUL.FTZ R53, R53, c[0x0][0x320] ;  /* 0x0000c80035357a20 */ /* 0x000fe40000410000 */
[----:B------:R-:W-:Y:S01]  /*14900*/  FMUL.FTZ R54, R54, c[0x0][0x320] ;  /* 0x0000c80036367a20 */ /* 0x000fe20000410000 */
[----:B------:R1:W1:Y:S01]  /*14910*/  MUFU.TANH R186, R23 ;  /* 0x0000001700ba7308 */ /* 0x0002620000002400 */
[C---:B------:R-:W-:Y:S04]  /*14920*/  HMMA.16816.F32 R72, R188.reuse, R8, R72 ;  /* 0x00000008bc48723c */ /* 0x040fe80000001848 */
[----:B------:R-:W-:Y:S02]  /*14930*/  FMUL.FTZ R55, R55, c[0x0][0x320] ;  /* 0x0000c80037377a20 */ /* 0x000fe40000410000 */
[----:B------:R-:W-:Y:S02]  /*14940*/  FMUL.FTZ R56, R56, c[0x0][0x320] ;  /* 0x0000c80038387a20 */ /* 0x000fe40000410000 */
[-C--:B------:R-:W-:Y:S01]  /*14950*/  HMMA.16816.F32 R76, R188, R10.reuse, R76 ;  /* 0x0000000abc4c723c */ /* 0x080fe2000000184c */
[----:B------:R1:W1:Y:S03]  /*14960*/  MUFU.TANH R207, R24 ;  /* 0x0000001800cf7308 */ /* 0x0002660000002400 */
[----:B------:R-:W-:Y:S02]  /*14970*/  FMUL.FTZ R57, R57, c[0x0][0x320] ;  /* 0x0000c80039397a20 */ /* 0x000fe40000410000 */
[----:B------:R-:W-:Y:S02]  /*14980*/  FMUL.FTZ R59, R59, c[0x0][0x320] ;  /* 0x0000c8003b3b7a20 */ /* 0x000fe40000410000 */
[C---:B------:R-:W-:Y:S03]  /*14990*/  HMMA.16816.F32 R80, R172.reuse, R10, R80 ;  /* 0x0000000aac50723c */ /* 0x040fe60000001850 */
[----:B------:R1:W1:Y:S01]  /*149a0*/  MUFU.TANH R206, R25 ;  /* 0x0000001900ce7308 */ /* 0x0002620000002400 */
[----:B------:R-:W-:Y:S02]  /*149b0*/  FMUL.FTZ R60, R60, c[0x0][0x320] ;  /* 0x0000c8003c3c7a20 */ /* 0x000fe40000410000 */
[----:B------:R-:W-:Y:S02]  /*149c0*/  FMUL.FTZ R61, R61, c[0x0][0x320] ;  /* 0x0000c8003d3d7a20 */ /* 0x000fe40000410000 */
[-C--:B--2---:R-:W-:Y:S04]  /*149d0*/  HMMA.16816.F32 R84, R172, R4.reuse, R84 ;  /* 0x00000004ac54723c */ /* 0x084fe80000001854 */
        /* <DEDUP_REMOVED lines=8> */
[----:B------:R-:W-:Y:S01]  /*14a60*/  @P0 MOV R4, R250 ;  /* 0x000000fa00040202 */ /* 0x000fe20000000f00 */
[----:B------:R-:W-:Y:S02]  /*14a70*/  FMUL.FTZ R67, R67, c[0x0][0x320] ;  /* 0x0000c80043437a20 */ /* 0x000fe40000410000 */
[----:B------:R-:W-:Y:S01]  /*14a80*/  FMUL.FTZ R68, R68, c[0x0][0x320] ;  /* 0x0000c80044447a20 */ /* 0x000fe20000410000 */
[----:B------:R-:W-:Y:S01]  /*14a90*/  HMMA.16816.F32 R96, R172, R6, R96 ;  /* 0x00000006ac60723c */ /* 0x000fe20000001860 */
[----:B------:R2:W1:Y:S03]  /*14aa0*/  MUFU.TANH R12, R32 ;  /* 0x00000020000c7308 */ /* 0x0004660000002400 */
[----:B------:R-:W-:Y:S02]  /*14ab0*/  FMUL.FTZ R69, R69, c[0x0][0x320] ;  /* 0x0000c80045457a20 */ /* 0x000fe40000410000 */
[----:B------:R-:W-:Y:S02]  /*14ac0*/  FMUL.FTZ R70, R70, c[0x0][0x320] ;  /* 0x0000c80046467a20 */ /* 0x000fe40000410000 */
[----:B------:R-:W-:Y:S03]  /*14ad0*/  @P1 IMAD.HI.U32 R6, R226, c[0x0][0x2c8], RZ ;  /* 0x0000b200e2061a27 */ /* 0x000fe600078e00ff */
        /* <DEDUP_REMOVED lines=45> */
[----:B---3--:R-:W3:Y:S01]  /*14db0*/  LDL R14, [R1+0x18] ;  /* 0x00001800010e7983 */ /* 0x008ee20000100800 */
[----:B------:R-:W-:Y:S01]  /*14dc0*/  @P0 MOV R5, R15 ;  /* 0x0000000f00050202 */ /* 0x000fe20000000f00 */
[----:B------:R-:W-:Y:S02]  /*14dd0*/  FMUL.FTZ R62, R62, c[0x0][0x320] ;  /* 0x0000c8003e3e7a20 */ /* 0x000fe40000410000 */
[----:B------:R-:W-:Y:S02]  /*14de0*/  FMUL.FTZ R90, R90, c[0x0][0x320] ;  /* 0x0000c8005a5a7a20 */ /* 0x000fe40000410000 */
[----:B------:R2:W1:Y:S01]  /*14df0*/  MUFU.TANH R192, R41 ;  /* 0x0000002900c07308 */ /* 0x0004620000002400 */
[----:B------:R-:W-:Y:S04]  /*14e00*/  @P0 IMAD.WIDE.U32 R4, R2, 0x60, R4 ;  /* 0x0000006002040825 */ /* 0x000fe800078e0004 */
[----:B------:R-:W-:Y:S01]  /*14e10*/  FMUL.FTZ R94, R94, c[0x0][0x320] ;  /* 0x0000c8005e5e7a20 */ /* 0x000fe20000410000 */
[----:B------:R-:W-:Y:S01]  /*14e20*/  @P0 LEA R2, P2, R4, c[0x0][0x1c8], 0x1 ;  /* 0x0000720004020a11 */ /* 0x000fe200078408ff */
[----:B------:R-:W-:Y:S01]  /*14e30*/  FMUL.FTZ R95, R95, c[0x0][0x320] ;  /* 0x0000c8005f5f7a20 */ /* 0x000fe20000410000 */
[----:B------:R-:W-:Y:S02]  /*14e40*/  @P0 IADD3 R0, R5, R0, RZ ;  /* 0x0000000005000210 */ /* 0x000fe40007ffe0ff */
[----:B------:R2:W1:Y:S01]  /*14e50*/  MUFU.TANH R200, R42 ;  /* 0x0000002a00c87308 */ /* 0x0004620000002400 */
[----:B------:R-:W-:Y:S02]  /*14e60*/  @P0 IADD3 R10, P4, R2, UR6, RZ ;  /* 0x00000006020a0c10 */ /* 0x000fe4000ff9e0ff */
[----:B------:R-:W-:Y:S01]  /*14e70*/  @P0 LEA.HI.X R3, R4, c[0x0][0x1cc], R0, 0x1, P2 ;  /* 0x0000730004030a11 */ /* 0x000fe200010f0c00 */
[----:B------:R-:W-:Y:S01]  /*14e80*/  IMAD R0, R225, -0x60, RZ ;  /* 0xffffffa0e1007824 */ /* 0x000fe200078e02ff */
[----:B------:R-:W-:Y:S02]  /*14e90*/  @P0 IADD3 R8, P1, R10, UR6, RZ ;  /* 0x000000060a080c10 */ /* 0x000fe4000ff3e0ff */
[----:B------:R-:W-:Y:S01]  /*14ea0*/  @P0 IADD3.X R11, R3, UR7, RZ, P4, !PT ;  /* 0x00000007030b0c10 */ /* 0x000fe2000a7fe4ff */
[----:B------:R-:W-:Y:S01]  /*14eb0*/  @!PT LDS RZ, [RZ] ;  /* 0x00000000fffff984 */ /* 0x000fe20000000800 */
[----:B------:R-:W-:Y:S01]  /*14ec0*/  @!PT LDS RZ, [RZ] ;  /* 0x00000000fffff984 */ /* 0x000fe20000000800 */
[----:B------:R-:W-:Y:S01]  /*14ed0*/  @!PT LDS RZ, [RZ] ;  /* 0x00000000fffff984 */ /* 0x000fe20000000800 */
[----:B------:R1:W-:Y:S01]  /*14ee0*/  @P0 LDGSTS.E.BYPASS.LTC128B.128 [R227+0x3100], [R2.64], !P6 ;  /* 0x0310000002e30fae */ /* 0x0003e2000f101d4c */
[----:B------:R-:W-:Y:S01]  /*14ef0*/  MOV R5, R226 ;  /* 0x000000e200057202 */ /* 0x000fe20000000f00 */
[----:B------:R2:W1:Y:S01]  /*14f00*/  MUFU.TANH R199, R43 ;  /* 0x0000002b00c77308 */ /* 0x0004620000002400 */
[----:B------:R-:W-:Y:S02]  /*14f10*/  @P0 IADD3.X R9, R11, UR7, RZ, P1, !PT ;  /* 0x000000070b090c10 */ /* 0x000fe40008ffe4ff */
[----:B------:R-:W-:Y:S02]  /*14f20*/  @P3 SHF.R.U32.HI R5, RZ, c[0x0][0x2cc], R6 ;  /* 0x0000b300ff053a19 */ /* 0x000fe40000011606 */
[----:B------:R-:W-:Y:S01]  /*14f30*/  @P0 IADD3 R6, P3, R8, UR6, RZ ;  /* 0x0000000608060c10 */ /* 0x000fe2000ff7e0ff */
[----:B------:R2:W-:Y:S03]  /*14f40*/  @P0 LDGSTS.E.BYPASS.LTC128B.128 [R227+0x3900], [R10.64], !P6 ;  /* 0x039000000ae30fae */ /* 0x0005e6000f101d4c */
[----:B------:R-:W-:Y:S01]  /*14f50*/  @P0 IADD3.X R7, R9, UR7, RZ, P3, !PT ;  /* 0x0000000709070c10 */ /* 0x000fe20009ffe4ff */
[----:B------:R2:W2:Y:S04]  /*14f60*/  MUFU.TANH R185, R44 ;  /* 0x0000002c00b97308 */ /* 0x0004a80000002400 */
[----:B------:R2:W-:Y:S06]  /*14f70*/  @P0 LDGSTS.E.BYPASS.LTC128B.128 [R227+0x4100], [R8.64], !P6 ;  /* 0x0410000008e30fae */ /* 0x0005ec000f101d4c */
[----:B------:R3:W3:Y:S02]  /*14f80*/  MUFU.TANH R184, R45 ;  /* 0x0000002d00b87308 */ /* 0x0006e40000002400 */
[----:B------:R3:W-:Y:S01]  /*14f90*/  @P0 LDGSTS.E.BYPASS.LTC128B.128 [R227+0x4900], [R6.64], !P6 ;  /* 0x0490000006e30fae */ /* 0x0007e2000f101d4c */
[----:B-1----:R-:W-:Y:S04]  /*14fa0*/  @P0 IADD3 R2, P2, R6, UR6, RZ ;  /* 0x0000000606020c10 */ /* 0x002fe8000ff5e0ff */
[----:B------:R-:W-:Y:S03]  /*14fb0*/  @P0 IADD3.X R3, R7, UR7, RZ, P2, !PT ;  /* 0x0000000707030c10 */ /* 0x000fe600097fe4ff */
[----:B------:R1:W1:Y:S01]  /*14fc0*/  MUFU.TANH R197, R46 ;  /* 0x0000002e00c57308 */ /* 0x0002620000002400 */
[----:B------:R-:W1:Y:S08]  /*14fd0*/  SHFL.IDX PT, R4, R5, RZ, 0x1c1f ;  /* 0x001c1fff05047589 */ /* 0x000e7000000e0000 */
[----:B------:R1:W-:Y:S01]  /*14fe0*/  @P0 LDGSTS.E.BYPASS.LTC128B.128 [R227+0x5100], [R2.64], !P6 ;  /* 0x0510000002e30fae */ /* 0x0003e2000f101d4c */
[----:B------:R1:W1:Y:S01]  /*14ff0*/  MUFU.TANH R195, R47 ;  /* 0x0000002f00c37308 */ /* 0x0002620000002400 */
[----:B--2---:R-:W-:Y:S04]  /*15000*/  @P0 IADD3 R8, P1, R2, UR6, RZ ;  /* 0x0000000602080c10 */ /* 0x004fe8000ff3e0ff */
[----:B------:R-:W-:Y:S05]  /*15010*/  @P0 IADD3.X R9, R3, UR7, RZ, P1, !PT ;  /* 0x0000000703090c10 */ /* 0x000fea0008ffe4ff */
[----:B------:R-:W2:Y:S01]  /*15020*/  MUFU.TANH R48, R48 ;  /* 0x0000003000307308 */ /* 0x000ea20000002400 */
[----:B------:R1:W-:Y:S01]  /*15030*/  @P0 LDGSTS.E.BYPASS.LTC128B.128 [R227+0x5900], [R8.64], !P6 ;  /* 0x0590000008e30fae */ /* 0x0003e2000f101d4c */
[----:B------:R-:W-:Y:S07]  /*15040*/  PLOP3.LUT P0, PT, PT, PT, UP1, 0x40, 0x0 ;  /* 0x000000000000781c */ /* 0x000fee0003f0e818 */
[----:B------:R-:W0:Y:S01]  /*15050*/  LDGDEPBAR ;  /* 0x00000000000079af */ /* 0x000e220000000000 */
[----:B------:R-:W1:Y:S10]  /*15060*/  MUFU.TANH R49, R49 ;  /* 0x0000003100317308 */ /* 0x000e740000002400 */
[----:B------:R-:W1:Y:S10]  /*15070*/  MUFU.TANH R50, R50 ;  /* 0x0000003200327308 */ /* 0x000e740000002400 */
[----:B------:R1:W1:Y:S10]  /*15080*/  MUFU.TANH R35, R51 ;  /* 0x0000003300237308 */ /* 0x0002740000002400 */
[----:B------:R-:W1:Y:S10]  /*15090*/  MUFU.TANH R52, R52 ;  /* 0x0000003400347308 */ /* 0x000e740000002400 */
[----:B------:R-:W1:Y:S10]  /*150a0*/  MUFU.TANH R53, R53 ;  /* 0x0000003500357308 */ /* 0x000e740000002400 */
[----:B------:R-:W1:Y:S10]  /*150b0*/  MUFU.TANH R54, R54 ;  /* 0x0000003600367308 */ /* 0x000e740000002400 */
[----:B------:R-:W1:Y:S10]  /*150c0*/  MUFU.TANH R55, R55 ;  /* 0x0000003700377308 */ /* 0x000e740000002400 */
[----:B------:R1:W1:Y:S10]  /*150d0*/  MUFU.TANH R168, R56 ;  /* 0x0000003800a87308 */ /* 0x0002740000002400 */
[----:B------:R1:W1:Y:S10]  /*150e0*/  MUFU.TANH R56, R57 ;  /* 0x0000003900387308 */ /* 0x0002740000002400 */
[----:B------:R1:W1:Y:S10]  /*150f0*/  MUFU.TANH R180, R58 ;  /* 0x0000003a00b47308 */ /* 0x0002740000002400 */
[----:B------:R1:W1:Y:S10]  /*15100*/  MUFU.TANH R179, R59 ;  /* 0x0000003b00b37308 */ /* 0x0002740000002400 */
        /* <DEDUP_REMOVED lines=9> */
[----:B------:R-:W2:Y:S10]  /*151a0*/  MUFU.TANH R69, R69 ;  /* 0x0000004500457308 */ /* 0x000eb40000002400 */
[----:B------:R-:W2:Y:S01]  /*151b0*/  MUFU.TANH R70, R70 ;  /* 0x0000004600467308 */ /* 0x000ea20000002400 */
[C---:B---3--:R-:W-:Y:S02]  /*151c0*/  IADD3 R7, -R14.reuse, 0x1, R0 ;  /* 0x000000010e077810 */ /* 0x048fe40007ffe100 */
[----:B-1----:R-:W-:Y:S02]  /*151d0*/  IADD3 R8, -R14, R0, RZ ;  /* 0x000000000e087210 */ /* 0x002fe40007ffe1ff */
[----:B------:R-:W-:Y:S05]  /*151e0*/  IADD3 R7, R7, c[0x0][0x1d0], RZ ;  /* 0x0000740007077a10 */ /* 0x000fea0007ffe0ff */
[----:B------:R-:W1:Y:S01]  /*151f0*/  MUFU.TANH R71, R71 ;  /* 0x0000004700477308 */ /* 0x000e620000002400 */
[----:B------:R-:W-:Y:S04]  /*15200*/  IADD3 R7, R7, -c[0x0][0x168], RZ ;  /* 0x80005a0007077a10 */ /* 0x000fe80007ffe0ff */
[C---:B------:R-:W-:Y:S02]  /*15210*/  IADD3 R6, R7.reuse, c[0x0][0x328], RZ ;  /* 0x0000ca0007067a10 */ /* 0x040fe40007ffe0ff */
[----:B------:R-:W-:Y:S03]  /*15220*/  IADD3 R7, R7, UR11, RZ ;  /* 0x0000000b07077c10 */ /* 0x000fe6000fffe0ff */
[----:B------:R-:W3:Y:S01]  /*15230*/  MUFU.TANH R72, R72 ;  /* 0x0000004800487308 */ /* 0x000ee20000002400 */
[-C--:B------:R-:W-:Y:S02]  /*15240*/  IADD3 R3, R6, R4.reuse, RZ ;  /* 0x0000000406037210 */ /* 0x080fe40007ffe0ff */
[----:B------:R-:W-:Y:S07]  /*15250*/  IADD3 R2, R7, R4, RZ ;  /* 0x0000000407027210 */ /* 0x000fee0007ffe0ff */
        /* <DEDUP_REMOVED lines=42> */
.L_x_190:
[----:B------:R-:W-:Y:S04]  /*15500*/  MOV R9, c[0x0][0x32c] ;  /* 0x0000cb0000097a02 */ /* 0x000fe80000000f00 */
[----:B------:R-:W-:Y:S11]  /*15510*/  ISETP.NE.AND P0, PT, R9, 0x1, PT ;  /* 0x000000010900780c */ /* 0x000ff60003f05270 */
[----:B------:R-:W-:Y:S02]  /*15520*/  @!UPT UIADD3 URZ, URZ, URZ, URZ ;  /* 0x0000003f3f3ff290 */ /* 0x000fe4000fffe03f */
[----:B------:R-:W-:Y:S05]  /*15530*/  @P0 IMAD.HI.U32 R9, R4, c[0x0][0x330], RZ ;  /* 0x0000cc0004090a27 */ /* 0x000fea00078e00ff */
[----:B------:R-:W-:Y:S02]  /*15540*/  @P0 SHF.R.U32.HI R4, RZ, c[0x0][0x334], R9 ;  /* 0x0000cd00ff040a19 */ /* 0x000fe40000011609 */
.L_x_191:
[----:B------:R-:W-:Y:S05]  /*15550*/  BSYNC B0 ;  /* 0x0000000000007941 */ /* 0x000fea0003800000 */
.L_x_189:
[----:B------:R-:W-:Y:S05]  /*15560*/  IMAD R4, R4, c[0x0][0x32c], R8 ;  /* 0x0000cb0004047a24 */ /* 0x000fea00078e0208 */
[----:B------:R-:W-:Y:S02]  /*15570*/  IADD3 R9, R4, c[0x0][0x32c], RZ ;  /* 0x0000cb0004097a10 */ /* 0x000fe40007ffe0ff */
[----:B------:R-:W-:Y:S02]  /*15580*/  IMNMX R2, R2, R4, !PT ;  /* 0x0000000402027217 */ /* 0x000fe40007800200 */
[----:B------:R-:W-:Y:S02]  /*15590*/  IMNMX R3, R3, R9, PT ;  /* 0x0000000903037217 */ /* 0x000fe40003800200 */
.L_x_188:
        /* <DEDUP_REMOVED lines=108> */
[----:B------:R-:W-:Y:S04]  /*15c60*/  ISETP.LT.OR P0, PT, R3, 0x1, P0 ;  /* 0x000000010300780c */ /* 0x000fe80000701670 */
        /* <DEDUP_REMOVED lines=25> */
.L_x_194:
[----:B------:R-:W-:Y:S04]  /*15e00*/  MOV R26, c[0x0][0x32c] ;  /* 0x0000cb00001a7a02 */ /* 0x000fe80000000f00 */
[----:B------:R-:W-:Y:S11]  /*15e10*/  ISETP.NE.AND P0, PT, R26, 0x1, PT ;  /* 0x000000011a00780c */ /* 0x000ff60003f05270 */
[----:B------:R-:W-:Y:S02]  /*15e20*/  @!UPT UIADD3 URZ, URZ, URZ, URZ ;  /* 0x0000003f3f3ff290 */ /* 0x000fe4000fffe03f */
[----:B------:R-:W-:Y:S05]  /*15e30*/  @P0 IMAD.HI.U32 R26, R3, c[0x0][0x330], RZ ;  /* 0x0000cc00031a0a27 */ /* 0x000fea00078e00ff */
[----:B------:R-:W-:Y:S02]  /*15e40*/  @P0 SHF.R.U32.HI R3, RZ, c[0x0][0x334], R26 ;  /* 0x0000cd00ff030a19 */ /* 0x000fe4000001161a */
.L_x_195:
[----:B------:R-:W-:Y:S05]  /*15e50*/  BSYNC B0 ;  /* 0x0000000000007941 */ /* 0x000fea0003800000 */
.L_x_193:
[----:B------:R-:W-:Y:S05]  /*15e60*/  IMAD R3, R3, c[0x0][0x32c], R8 ;  /* 0x0000cb0003037a24 */ /* 0x000fea00078e0208 */
[----:B------:R-:W-:Y:S02]  /*15e70*/  IADD3 R26, R3, c[0x0][0x32c], RZ ;  /* 0x0000cb00031a7a10 */ /* 0x000fe40007ffe0ff */
[----:B------:R-:W-:Y:S02]  /*15e80*/  IMNMX R0, R0, R3, !PT ;  /* 0x0000000300007217 */ /* 0x000fe40007800200 */
[----:B------:R-:W-:Y:S02]  /*15e90*/  IMNMX R2, R2, R26, PT ;  /* 0x0000001a02027217 */ /* 0x000fe40003800200 */
.L_x_192:
        /* <DEDUP_REMOVED lines=111> */
.L_x_198:
[----:B------:R-:W-:Y:S04]  /*16590*/  MOV R26, c[0x0][0x32c] ;  /* 0x0000cb00001a7a02 */ /* 0x000fe80000000f00 */
[----:B------:R-:W-:Y:S11]  /*165a0*/  ISETP.NE.AND P0, PT, R26, 0x1, PT ;  /* 0x000000011a00780c */ /* 0x000ff60003f05270 */
[----:B------:R-:W-:Y:S02]  /*165b0*/  @!UPT UIADD3 URZ, URZ, URZ, URZ ;  /* 0x0000003f3f3ff290 */ /* 0x000fe4000fffe03f */
[----:B------:R-:W-:Y:S05]  /*165c0*/  @P0 IMAD.HI.U32 R26, R3, c[0x0][0x330], RZ ;  /* 0x0000cc00031a0a27 */ /* 0x000fea00078e00ff */
[----:B------:R-:W-:Y:S02]  /*165d0*/  @P0 SHF.R.U32.HI R3, RZ, c[0x0][0x334], R26 ;  /* 0x0000cd00ff030a19 */ /* 0x000fe4000001161a */
.L_x_199:
[----:B------:R-:W-:Y:S05]  /*165e0*/  BSYNC B0 ;  /* 0x0000000000007941 */ /* 0x000fea0003800000 */
.L_x_197:
[----:B------:R-:W-:Y:S05]  /*165f0*/  IMAD R3, R3, c[0x0][0x32c], R8 ;  /* 0x0000cb0003037a24 */ /* 0x000fea00078e0208 */
[----:B------:R-:W-:Y:S02]  /*16600*/  IADD3 R26, R3, c[0x0][0x32c], RZ ;  /* 0x0000cb00031a7a10 */ /* 0x000fe40007ffe0ff */
[----:B------:R-:W-:Y:S02]  /*16610*/  IMNMX R0, R0, R3, !PT ;  /* 0x0000000300007217 */ /* 0x000fe40007800200 */
[----:B------:R-:W-:Y:S02]  /*16620*/  IMNMX R2, R2, R26, PT ;  /* 0x0000001a02027217 */ /* 0x000fe40003800200 */
.L_x_196:
        /* <DEDUP_REMOVED lines=111> */
.L_x_202:
[----:B------:R-:W-:Y:S04]  /*16d20*/  MOV R5, c[0x0][0x32c] ;  /* 0x0000cb0000057a02 */ /* 0x000fe80000000f00 */
[----:B------:R-:W-:Y:S11]  /*16d30*/  ISETP.NE.AND P0, PT, R5, 0x1, PT ;  /* 0x000000010500780c */ /* 0x000ff60003f05270 */
[----:B------:R-:W-:Y:S02]  /*16d40*/  @!UPT UIADD3 URZ, URZ, URZ, URZ ;  /* 0x0000003f3f3ff290 */ /* 0x000fe4000fffe03f */
[----:B------:R-:W-:Y:S05]  /*16d50*/  @P0 IMAD.HI.U32 R5, R3, c[0x0][0x330], RZ ;  /* 0x0000cc0003050a27 */ /* 0x000fea00078e00ff */
[----:B------:R-:W-:Y:S02]  /*16d60*/  @P0 SHF.R.U32.HI R3, RZ, c[0x0][0x334], R5 ;  /* 0x0000cd00ff030a19 */ /* 0x000fe40000011605 */
.L_x_203:
[----:B------:R-:W-:Y:S05]  /*16d70*/  BSYNC B0 ;  /* 0x0000000000007941 */ /* 0x000fea0003800000 */
.L_x_201:
[----:B------:R-:W-:Y:S05]  /*16d80*/  IMAD R8, R3, c[0x0][0x32c], R8 ;  /* 0x0000cb0003087a24 */ /* 0x000fea00078e0208 */
[----:B------:R-:W-:Y:S02]  /*16d90*/  IADD3 R3, R8, c[0x0][0x32c], RZ ;  /* 0x0000cb0008037a10 */ /* 0x000fe40007ffe0ff */
[----:B------:R-:W-:Y:S02]  /*16da0*/  IMNMX R0, R0, R8, !PT ;  /* 0x0000000800007217 */ /* 0x000fe40007800200 */
[----:B------:R-:W-:Y:S02]  /*16db0*/  IMNMX R2, R2, R3, PT ;  /* 0x0000000302027217 */ /* 0x000fe40003800200 */
.L_x_200:
        /* <DEDUP_REMOVED lines=71> */
[----:B------:R-:W-:Y:S02]  /*17230*/  FMNMX.FTZ R72, R234, R72, !PT ;  /* 0x00000048ea487209 */ /* 0x000fe40007810000 */
[----:B------:R-:W-:Y:S02]  /*17240*/  FSEL R168, R199, -INF , !P0 ;  /* 0xff800000c7a87808 */ /* 0x000fe40004000000 */
        /* <DEDUP_REMOVED lines=65> */
[----:B------:R-:W-:Y:S02]  /*17660*/  FMNMX.FTZ R4, R48, R4, !PT ;  /* 0x0000000430047209 */ /* 0x000fe40007810000 */
[----:B------:R-:W-:Y:S01]  /*17670*/  FMNMX.FTZ R71, R3, R71, !PT ;  /* 0x0000004703477209 */ /* 0x000fe20007810000 */
[--C-:B------:R-:W-:Y:S01]  /*17680*/  FFMA.FTZ R3, R32, c[0x0][0x2d0], -R74.reuse ;  /* 0x0000b40020037a23 */ /* 0x100fe2000001084a */
[----:B------:R-:W-:Y:S01]  /*17690*/  FMNMX.FTZ R4, R49, R4, !PT ;  /* 0x0000000431047209 */ /* 0x000fe20007810000 */
[--C-:B------:R-:W-:Y:S01]  /*176a0*/  FFMA.FTZ R16, R43, c[0x0][0x2d0], -R74.reuse ;  /* 0x0000b4002b107a23 */ /* 0x100fe2000001084a */
[----:B------:R-:W-:Y:S01]  /*176b0*/  ISETP.LT.OR P0, PT, R2, 0x49, P0 ;  /* 0x000000490200780c */ /* 0x000fe20000701670 */
[----:B------:R1:W-:Y:S01]  /*176c0*/  MUFU.EX2 R248, R3 ;  /* 0x0000000300f87308 */ /* 0x0003e20000000800 */
[----:B------:R-:W-:Y:S01]  /*176d0*/  FMNMX.FTZ R5, R25, R5, !PT ;  /* 0x0000000519057209 */ /* 0x000fe20007810000 */
[----:B------:R-:W-:Y:S01]  /*176e0*/  FMUL.FTZ R75, R71, c[0x0][0x2d0] ;  /* 0x0000b400474b7a20 */ /* 0x000fe20000410000 */
        /* <DEDUP_REMOVED lines=16> */
[----:B------:R-:W-:Y:S02]  /*177f0*/  ISETP.GT.AND P4, PT, R0, 0x59, !P4 ;  /* 0x000000590000780c */ /* 0x000fe40006784270 */
[----:B------:R-:W-:Y:S02]  /*17800*/  ISETP.NE.AND P1, PT, R10, RZ, PT ;  /* 0x000000ff0a00720c */ /* 0x000fe40003f25270 */
[----:B------:R-:W-:Y:S02]  /*17810*/  ISETP.NE.AND P3, PT, R9, RZ, PT ;  /* 0x000000ff0900720c */ /* 0x000fe40003f65270 */
[----:B------:R-:W-:Y:S01]  /*17820*/  ISETP.GT.AND P0, PT, R0, 0x49, !P1 ;  /* 0x000000490000780c */ /* 0x000fe20004f04270 */
[----:B------:R2:W3:Y:S01]  /*17830*/  MUFU.EX2 R93, R3 ;  /* 0x00000003005d7308 */ /* 0x0004e20000000800 */
[----:B------:R-:W-:Y:S02]  /*17840*/  FMNMX.FTZ R4, R189, R4, !PT ;  /* 0x00000004bd047209 */ /* 0x000fe40007810000 */
[----:B------:R-:W-:Y:S02]  /*17850*/  FSETP.NEU.FTZ.AND P1, PT, R71, -INF , PT ;  /* 0xff8000004700780b */ /* 0x000fe40003f3d000 */
[----:B------:R-:W-:Y:S02]  /*17860*/  FMNMX.FTZ R4, R191, R4, !PT ;  /* 0x00000004bf047209 */ /* 0x000fe40007810000 */
        /* <DEDUP_REMOVED lines=10> */
[----:B------:R-:W-:Y:S02]  /*17910*/  FMNMX.FTZ R4, R229, R4, !PT ;  /* 0x00000004e5047209 */ /* 0x000fe40007810000 */
[----:B------:R-:W-:Y:S01]  /*17920*/  FMNMX.FTZ R5, R180, R5, !PT ;  /* 0x00000005b4057209 */ /* 0x000fe20007810000 */
[--C-:B--2---:R-:W-:Y:S01]  /*17930*/  FFMA.FTZ R3, R29, c[0x0][0x2d0], -R75.reuse ;  /* 0x0000b4001d037a23 */ /* 0x104fe2000001084b */
[----:B------:R-:W-:Y:S02]  /*17940*/  FMNMX.FTZ R4, R237, R4, !PT ;  /* 0x00000004ed047209 */ /* 0x000fe40007810000 */
[----:B------:R-:W-:Y:S02]  /*17950*/  ISETP.LT.OR P0, PT, R2, 0x4a, P0 ;  /* 0x0000004a0200780c */ /* 0x000fe40000701670 */
[----:B------:R-:W-:Y:S01]  /*17960*/  ISETP.GT.AND P3, PT, R0, 0x50, !P3 ;  /* 0x000000500000780c */ /* 0x000fe20005f64270 */
[----:B------:R2:W-:Y:S01]  /*17970*/  MUFU.EX2 R92, R3 ;  /* 0x00000003005c7308 */ /* 0x0005e20000000800 */
[----:B------:R-:W-:Y:S02]  /*17980*/  FMNMX.FTZ R4, R238, R4, !PT ;  /* 0x00000004ee047209 */ /* 0x000fe40007810000 */
[----:B------:R-:W-:Y:S02]  /*17990*/  FMNMX.FTZ R5, R179, R5, !PT ;  /* 0x00000005b3057209 */ /* 0x000fe40007810000 */
[----:B------:R-:W-:Y:S02]  /*179a0*/  FMNMX.FTZ R4, R239, R4, !PT ;  /* 0x00000004ef047209 */ /* 0x000fe40007810000 */
[----:B------:R-:W-:Y:S02]  /*179b0*/  FMNMX.FTZ R5, R178, R5, !PT ;  /* 0x00000005b2057209 */ /* 0x000fe40007810000 */
[----:B------:R-:W-:Y:S02]  /*179c0*/  FMNMX.FTZ R4, R240, R4, !PT ;  /* 0x00000004f0047209 */ /* 0x000fe40007810000 */
[----:B------:R-:W-:Y:S02]  /*179d0*/  FMNMX.FTZ R5, R185, R5, !PT ;  /* 0x00000005b9057209 */ /* 0x000fe40007810000 */
[----:B------:R-:W-:Y:S01]  /*179e0*/  FSEL R183, R79, -INF , !P0 ;  /* 0xff8000004fb77808 */ /* 0x000fe20004000000 */
[----:B------:R-:W4:Y:S01]  /*179f0*/  SHFL.BFLY PT, R7, R4, 0x2, 0x1f ;  /* 0x0c401f0004077f89 */ /* 0x000f2200000e0000 */
[----:B------:R-:W-:Y:S02]  /*17a00*/  FMNMX.FTZ R5, R199, R5, !PT ;  /* 0x00000005c7057209 */ /* 0x000fe40007810000 */
[----:B------:R-:W-:Y:S02]  /*17a10*/  ISETP.NE.AND P0, PT, R27, RZ, PT ;  /* 0x000000ff1b00720c */ /* 0x000fe40003f05270 */
[----:B------:R-:W-:Y:S02]  /*17a20*/  FMNMX.FTZ R5, R201, R5, !PT ;  /* 0x00000005c9057209 */ /* 0x000fe40007810000 */
[----:B------:R-:W-:Y:S02]  /*17a30*/  ISETP.GT.AND P0, PT, R0, 0x51, !P0 ;  /* 0x000000510000780c */ /* 0x000fe40004704270 */
[----:B------:R-:W-:Y:S02]  /*17a40*/  ISETP.LT.OR P3, PT, R2, 0x51, P3 ;  /* 0x000000510200780c */ /* 0x000fe40001f61670 */
[----:B--2---:R-:W-:Y:S02]  /*17a50*/  FMNMX.FTZ R3, R192, R5, !PT ;  /* 0x00000005c0037209 */ /* 0x004fe40007810000 */
[C---:B------:R-:W-:Y:S02]  /*17a60*/  ISETP.LT.OR P0, PT, R2.reuse, 0x52, P0 ;  /* 0x000000520200780c */ /* 0x040fe40000701670 */
[----:B------:R-:W-:Y:S01]  /*17a70*/  FMNMX.FTZ R0, R183, R3, !PT ;  /* 0x00000003b7007209 */ /* 0x000fe20007810000 */
[--C-:B------:R-:W-:Y:S01]  /*17a80*/  FFMA.FTZ R3, R33, c[0x0][0x2d0], -R75.reuse ;  /* 0x0000b40021037a23 */ /* 0x100fe2000001084b */
[----:B------:R-:W-:Y:S01]  /*17a90*/  FSEL R195, R91, -INF , !P0 ;  /* 0xff8000005bc37808 */ /* 0x000fe20004000000 */
[----:B------:R-:W-:Y:S01]  /*17aa0*/  MUFU.EX2 R33, R16 ;  /* 0x0000001000217308 */ /* 0x000fe20000000800 */
[----:B------:R-:W-:Y:S02]  /*17ab0*/  ISETP.LT.OR P0, PT, R2, 0x5a, P4 ;  /* 0x0000005a0200780c */ /* 0x000fe40002701670 */
[----:B------:R-:W-:Y:S02]  /*17ac0*/  FSEL R193, R78, -INF , !P3 ;  /* 0xff8000004ec17808 */ /* 0x000fe40005800000 */
[----:B------:R-:W-:Y:S02]  /*17ad0*/  FSEL R73, R57, -INF , !P0 ;  /* 0xff80000039497808 */ /* 0x000fe40004000000 */
[----:B---3--:R-:W-:Y:S02]  /*17ae0*/  F2FP.PACK_AB R78, R93, R248 ;  /* 0x000000f85d4e723e */ /* 0x008fe400000000ff */
[----:B----4-:R-:W-:Y:S01]  /*17af0*/  FMNMX.FTZ R4, R4, R7, !PT ;  /* 0x0000000704047209 */ /* 0x010fe20007810000 */
[----:B------:R2:W3:Y:S01]  /*17b00*/  MUFU.EX2 R60, R3 ;  /* 0x00000003003c7308 */ /* 0x0004e20000000800 */
[----:B------:R-:W-:Y:S01]  /*17b10*/  ISETP.LT.OR P3, PT, R2, 0x59, P5 ;  /* 0x000000590200780c */ /* 0x000fe20002f61670 */
[--C-:B------:R-:W-:Y:S01]  /*17b20*/  FFMA.FTZ R2, R37, c[0x0][0x2d0], -R75.reuse ;  /* 0x0000b40025027a23 */ /* 0x100fe2000001084b */
[----:B-1----:R-:W-:Y:S01]  /*17b30*/  F2FP.PACK_AB R76, R61, R233 ;  /* 0x000000e93d4c723e */ /* 0x002fe200000000ff */
[----:B------:R-:W1:Y:S01]  /*17b40*/  SHFL.BFLY PT, R70, R4, 0x1, 0x1f ;  /* 0x0c201f0004467f89 */ /* 0x000e6200000e0000 */
[----:B------:R-:W-:Y:S02]  /*17b50*/  FSEL R197, R59, -INF , !P3 ;  /* 0xff8000003bc57808 */ /* 0x000fe40005800000 */
[----:B------:R-:W-:Y:S03]  /*17b60*/  FMNMX.FTZ R0, R193, R0, !PT ;  /* 0x00000000c1007209 */ /* 0x000fe60007810000 */
[----:B------:R4:W-:Y:S01]  /*17b70*/  MUFU.EX2 R249, R2 ;  /* 0x0000000200f97308 */ /* 0x0009e20000000800 */
[----:B------:R-:W-:Y:S04]  /*17b80*/  FMNMX.FTZ R0, R195, R0, !PT ;  /* 0x00000000c3007209 */ /* 0x000fe80007810000 */
[----:B------:R-:W-:Y:S04]  /*17b90*/  FMNMX.FTZ R0, R197, R0, !PT ;  /* 0x00000000c5007209 */ /* 0x000fe80007810000 */
[----:B------:R-:W-:Y:S01]  /*17ba0*/  FMNMX.FTZ R0, R73, R0, !PT ;  /* 0x0000000049007209 */ /* 0x000fe20007810000 */
[----:B------:R-:W-:Y:S01]  /*17bb0*/  MUFU.EX2 R57, R12 ;  /* 0x0000000c00397308 */ /* 0x000fe20000000800 */
[--C-:B--2---:R-:W-:Y:S01]  /*17bc0*/  FFMA.FTZ R3, R38, c[0x0][0x2d0], -R75.reuse ;  /* 0x0000b40026037a23 */ /* 0x104fe2000001084b */
[----:B---3--:R-:W-:Y:S02]  /*17bd0*/  F2FP.PACK_AB R77, R60, R92 ;  /* 0x0000005c3c4d723e */ /* 0x008fe400000000ff */
[----:B-1----:R-:W-:Y:S06]  /*17be0*/  FMNMX.FTZ R70, R4, R70, !PT ;  /* 0x0000004604467209 */ /* 0x002fec0007810000 */
[----:B------:R1:W2:Y:S01]  /*17bf0*/  MUFU.EX2 R246, R3 ;  /* 0x0000000300f67308 */ /* 0x0002a20000000800 */
[C---:B------:R-:W-:Y:S01]  /*17c00*/  FSETP.NEU.FTZ.AND P0, PT, R70.reuse, -INF , PT ;  /* 0xff8000004600780b */ /* 0x040fe20003f1d000 */
[----:B------:R-:W-:Y:S01]  /*17c10*/  FMUL.FTZ R96, R70, c[0x0][0x2d0] ;  /* 0x0000b40046607a20 */ /* 0x000fe20000410000 */
[----:B----4-:R-:W3:Y:S04]  /*17c20*/  SHFL.BFLY PT, R2, R0, 0x2, 0x1f ;  /* 0x0c401f0000027f89 */ /* 0x010ee800000e0000 */
[----:B------:R-:W-:Y:S05]  /*17c30*/  FSEL R96, R96, RZ, P0 ;  /* 0x000000ff60607208 */ /* 0x000fea0000000000 */
[--C-:B------:R-:W-:Y:S02]  /*17c40*/  FFMA.FTZ R4, R36, c[0x0][0x2d0], -R96.reuse ;  /* 0x0000b40024047a23 */ /* 0x100fe40000010860 */
[--C-:B------:R-:W-:Y:S02]  /*17c50*/  FFMA.FTZ R32, R45, c[0x0][0x2d0], -R96.reuse ;  /* 0x0000b4002d207a23 */ /* 0x100fe40000010860 */
[----:B------:R-:W-:Y:S01]  /*17c60*/  MUFU.EX2 R243, R4 ;  /* 0x0000000400f37308 */ /* 0x000fe20000000800 */
[--C-:B-1----:R-:W-:Y:S01]  /*17c70*/  FFMA.FTZ R3, R26, c[0x0][0x2d0], -R96.reuse ;  /* 0x0000b4001a037a23 */ /* 0x102fe20000010860 */
[----:B--2---:R-:W-:Y:S08]  /*17c80*/  F2FP.PACK_AB R79, R246, R249 ;  /* 0x000000f9f64f723e */ /* 0x004ff000000000ff */
[----:B------:R1:W-:Y:S02]  /*17c90*/  MUFU.EX2 R86, R3 ;  /* 0x0000000300567308 */ /* 0x0003e40000000800 */
[--C-:B-1----:R-:W-:Y:S02]  /*17ca0*/  FFMA.FTZ R3, R28, c[0x0][0x2d0], -R96.reuse ;  /* 0x0000b4001c037a23 */ /* 0x102fe40000010860 */
[----:B------:R-:W-:Y:S06]  /*17cb0*/  FFMA.FTZ R28, R47, c[0x0][0x2d0], -R75 ;  /* 0x0000b4002f1c7a23 */ /* 0x000fec000001084b */
[----:B------:R1:W2:Y:S10]  /*17cc0*/  MUFU.EX2 R244, R3 ;  /* 0x0000000300f47308 */ /* 0x0002b40000000800 */
[----:B------:R-:W-:Y:S01]  /*17cd0*/  MUFU.EX2 R63, R28 ;  /* 0x0000001c003f7308 */ /* 0x000fe20000000800 */
[----:B-1----:R-:W-:Y:S01]  /*17ce0*/  FFMA.FTZ R3, R35, c[0x0][0x2d0], -R96 ;  /* 0x0000b40023037a23 */ /* 0x002fe20000010860 */
[----:B--2---:R-:W-:Y:S08]  /*17cf0*/  F2FP.PACK_AB R64, R244, R86 ;  /* 0x00000056f440723e */ /* 0x004ff000000000ff */
[----:B------:R3:W-:Y:S02]  /*17d00*/  MUFU.EX2 R52, R3 ;  /* 0x0000000300347308 */ /* 0x0007e40000000800 */
[----:B---3--:R-:W-:Y:S01]  /*17d10*/  FMNMX.FTZ R3, R0, R2, !PT ;  /* 0x0000000200037209 */ /* 0x008fe20007810000 */
[----:B------:R-:W-:Y:S01]  /*17d20*/  FFMA.FTZ R2, R39, c[0x0][0x2d0], -R74 ;  /* 0x0000b40027027a23 */ /* 0x000fe2000001084a */
[----:B------:R-:W-:Y:S01]  /*17d30*/  FSEL R0, R72, RZ, P2 ;  /* 0x000000ff48007208 */ /* 0x000fe20001000000 */
[----:B------:R-:W-:Y:S05]  /*17d40*/  LDSM.16.MT88.4 R36, [R212+0x100] ;  /* 0x00010000d424783b */ /* 0x000fea0000004200 */
[----:B------:R1:W-:Y:S01]  /*17d50*/  MUFU.EX2 R80, R2 ;  /* 0x0000000200507308 */ /* 0x0003e20000000800 */
[----:B------:R-:W-:Y:S04]  /*17d60*/  FADD.FTZ R0, -R0, R100 ;  /* 0x0000006400007221 */ /* 0x000fe80000010100 */
[----:B------:R-:W-:Y:S01]  /*17d70*/  FMUL.FTZ R0, R0, c[0x0][0x2d0] ;  /* 0x0000b40000007a20 */ /* 0x000fe20000410000 */
[----:B------:R-:W2:Y:S04]  /*17d80*/  SHFL.BFLY PT, R4, R3, 0x1, 0x1f ;  /* 0x0c201f0003047f89 */ /* 0x000ea800000e0000 */
[----:B------:R3:W4:Y:S01]  /*17d90*/  MUFU.EX2 R69, R0 ;  /* 0x0000000000457308 */ /* 0x0007220000000800 */
[----:B-1----:R-:W-:Y:S05]  /*17da0*/  FSEL R2, R71, RZ, P1 ;  /* 0x000000ff47027208 */ /* 0x002fea0000800000 */
[----:B------:R-:W-:Y:S01]  /*17db0*/  FADD.FTZ R2, -R2, R101 ;  /* 0x0000006502027221 */ /* 0x000fe20000010100 */
[----:B--2---:R-:W-:Y:S03]  /*17dc0*/  FMNMX.FTZ R3, R3, R4, !PT ;  /* 0x0000000403037209 */ /* 0x004fe60007810000 */
[----:B------:R-:W-:Y:S01]  /*17dd0*/  FMUL.FTZ R2, R2, c[0x0][0x2d0] ;  /* 0x0000b40002027a20 */ /* 0x000fe20000410000 */
[----:B---3--:R-:W-:Y:S01]  /*17de0*/  FSEL R0, R70, RZ, P0 ;  /* 0x000000ff46007208 */ /* 0x008fe20000000000 */
[----:B----4-:R-:W-:Y:S01]  /*17df0*/  FMUL.FTZ R16, R69, R116 ;  /* 0x0000007445107220 */ /* 0x010fe20000410000 */
[C---:B------:R-:W-:Y:S01]  /*17e00*/  FSETP.NEU.FTZ.AND P0, PT, R3.reuse, -INF , PT ;  /* 0xff8000000300780b */ /* 0x040fe20003f1d000 */
[----:B------:R-:W1:Y:S01]  /*17e10*/  MUFU.EX2 R68, R2 ;  /* 0x0000000200447308 */ /* 0x000e620000000800 */
[----:B------:R-:W-:Y:S02]  /*17e20*/  FMUL.FTZ R97, R3, c[0x0][0x2d0] ;  /* 0x0000b40003617a20 */ /* 0x000fe40000410000 */
[----:B------:R-:W-:Y:S02]  /*17e30*/  FADD.FTZ R0, -R0, R102 ;  /* 0x0000006600007221 */ /* 0x000fe40000010100 */
[----:B------:R-:W-:Y:S01]  /*17e40*/  FMUL.FTZ R5, R69, R105 ;  /* 0x0000006945057220 */ /* 0x000fe20000410000 */
[----:B------:R-:W-:Y:S01]  /*17e50*/  FSEL R97, R97, RZ, P0 ;  /* 0x000000ff61617208 */ /* 0x000fe20000000000 */
[----:B------:R-:W-:Y:S02]  /*17e60*/  FMUL.FTZ R0, R0, c[0x0][0x2d0] ;  /* 0x0000b40000007a20 */ /* 0x000fe40000410000 */
[----:B------:R-:W-:Y:S02]  /*17e70*/  FMUL.FTZ R17, R69, R117 ;  /* 0x0000007545117220 */ /* 0x000fe40000410000 */
[----:B------:R2:W3:Y:S01]  /*17e80*/  MUFU.EX2 R2, R0 ;  /* 0x0000000000027308 */ /* 0x0004e20000000800 */
[----:B------:R-:W-:Y:S02]  /*17e90*/  FFMA.FTZ R4, R24, c[0x0][0x2d0], -R97 ;  /* 0x0000b40018047a23 */ /* 0x000fe40000010861 */
[----:B------:R-:W-:Y:S02]  /*17ea0*/  IMAD.MOV.U32 R117, RZ, RZ, R57 ;  /* 0x000000ffff757224 */ /* 0x000fe400078e0039 */
[--C-:B------:R-:W-:Y:S02]  /*17eb0*/  FFMA.FTZ R58, R58, c[0x0][0x2d0], -R97.reuse ;  /* 0x0000b4003a3a7a23 */ /* 0x100fe40000010861 */
[----:B------:R-:W-:Y:S02]  /*17ec0*/  FFMA.FTZ R62, R62, c[0x0][0x2d0], -R97 ;  /* 0x0000b4003e3e7a23 */ /* 0x000fe40000010861 */
[----:B------:R-:W-:Y:S01]  /*17ed0*/  FFMA.FTZ R24, R44, c[0x0][0x2d0], -R75 ;  /* 0x0000b4002c187a23 */ /* 0x000fe2000001084b */
[----:B------:R4:W-:Y:S01]  /*17ee0*/  MUFU.EX2 R89, R4 ;  /* 0x0000000400597308 */ /* 0x0009e20000000800 */
[----:B------:R-:W-:Y:S02]  /*17ef0*/  FFMA.FTZ R44, R50, c[0x0][0x2d0], -R96 ;  /* 0x0000b400322c7a23 */ /* 0x000fe40000010860 */
[C---:B-1----:R-:W-:Y:S01]  /*17f00*/  FMUL.FTZ R7, R68.reuse, R107 ;  /* 0x0000006b44077220 */ /* 0x042fe20000410000 */
[----:B------:R-:W-:Y:S01]  /*17f10*/  MOV R107, R52 ;  /* 0x00000034006b7202 */ /* 0x000fe20000000f00 */
[C---:B------:R-:W-:Y:S01]  /*17f20*/  FMUL.FTZ R6, R68.reuse, R106 ;  /* 0x0000006a44067220 */ /* 0x040fe20000410000 */
[----:B------:R-:W-:Y:S01]  /*17f30*/  LDSM.16.MT88.4 R52, [R210+0x100] ;  /* 0x00010000d234783b */ /* 0x000fe20000004200 */
[C---:B------:R-:W-:Y:S01]  /*17f40*/  FMUL.FTZ R34, R68.reuse, R134 ;  /* 0x0000008644227220 */ /* 0x040fe20000410000 */
[----:B------:R-:W-:Y:S01]  /*17f50*/  F2FP.PACK_AB R66, R243, R107 ;  /* 0x0000006bf342723e */ /* 0x000fe200000000ff */
[C---:B------:R-:W-:Y:S01]  /*17f60*/  FMUL.FTZ R35, R68.reuse, R135 ;  /* 0x0000008744237220 */ /* 0x040fe20000410000 */
[----:B------:R1:W5:Y:S01]  /*17f70*/  MUFU.EX2 R30, R24 ;  /* 0x00000018001e7308 */ /* 0x0003620000000800 */
[C---:B------:R-:W-:Y:S01]  /*17f80*/  FMUL.FTZ R18, R68.reuse, R118 ;  /* 0x0000007644127220 */ /* 0x040fe20000410000 */
[----:B------:R-:W-:Y:S01]  /*17f90*/  MOV R118, R86 ;  /* 0x0000005600767202 */ /* 0x000fe20000000f00 */
[----:B------:R-:W-:Y:S01]  /*17fa0*/  FMUL.FTZ R19, R68, R119 ;  /* 0x0000007744137220 */ /* 0x000fe20000410000 */
[----:B------:R-:W-:Y:S01]  /*17fb0*/  MOV R106, R246 ;  /* 0x000000f6006a7202 */ /* 0x000fe20000000f00 */
[----:B--2---:R-:W-:Y:S02]  /*17fc0*/  FFMA.FTZ R0, R8, c[0x0][0x2d0], -R97 ;  /* 0x0000b40008007a23 */ /* 0x004fe40000010861 */
[C---:B---3--:R-:W-:Y:S01]  /*17fd0*/  FMUL.FTZ R13, R2.reuse, R113 ;  /* 0x00000071020d7220 */ /* 0x048fe20000410000 */
[----:B------:R-:W-:Y:S01]  /*17fe0*/  MOV R113, R233 ;  /* 0x000000e900717202 */ /* 0x000fe20000000f00 */
[----:B------:R-:W-:Y:S01]  /*17ff0*/  FMUL.FTZ R45, R2, R145 ;  /* 0x00000091022d7220 */ /* 0x000fe20000410000 */
[----:B------:R2:W-:Y:S01]  /*18000*/  MUFU.EX2 R200, R0 ;  /* 0x0000000000c87308 */ /* 0x0005e20000000800 */
[----:B------:R-:W-:Y:S02]  /*18010*/  FFMA.FTZ R8, R40, c[0x0][0x2d0], -R75 ;  /* 0x0000b40028087a23 */ /* 0x000fe4000001084b */
[----:B------:R-:W-:Y:S02]  /*18020*/  FMUL.FTZ R50, R68, R150 ;  /* 0x0000009644327220 */ /* 0x000fe40000410000 */
[--C-:B----4-:R-:W-:Y:S02]  /*18030*/  FFMA.FTZ R4, R25, c[0x0][0x2d0], -R97.reuse ;  /* 0x0000b40019047a23 */ /* 0x110fe40000010861 */
[C---:B------:R-:W-:Y:S01]  /*18040*/  FMUL.FTZ R9, R2.reuse, R109 ;  /* 0x0000006d02097220 */ /* 0x040fe20000410000 */
[----:B------:R-:W-:Y:S01]  /*18050*/  MOV R109, R248 ;  /* 0x000000f8006d7202 */ /* 0x000fe20000000f00 */
[C---:B------:R-:W-:Y:S01]  /*18060*/  FMUL.FTZ R12, R2.reuse, R112 ;  /* 0x00000070020c7220 */ /* 0x040fe20000410000 */
[----:B------:R3:W4:Y:S01]  /*18070*/  MUFU.EX2 R85, R4 ;  /* 0x0000000400557308 */ /* 0x0007220000000800 */
[C---:B------:R-:W-:Y:S02]  /*18080*/  FMUL.FTZ R25, R2.reuse, R125 ;  /* 0x0000007d02197220 */ /* 0x040fe40000410000 */
[C---:B------:R-:W-:Y:S02]  /*18090*/  FMUL.FTZ R28, R2.reuse, R128 ;  /* 0x00000080021c7220 */ /* 0x040fe40000410000 */
[C---:B-1----:R-:W-:Y:S02]  /*180a0*/  FMUL.FTZ R24, R2.reuse, R124 ;  /* 0x0000007c02187220 */ /* 0x042fe40000410000 */
[----:B------:R-:W-:Y:S02]  /*180b0*/  FMUL.FTZ R29, R2, R129 ;  /* 0x00000081021d7220 */ /* 0x000fe40000410000 */
[----:B-----5:R-:W-:Y:S01]  /*180c0*/  IMAD.MOV.U32 R129, RZ, RZ, R30 ;  /* 0x000000ffff817224 */ /* 0x020fe200078e001e */
[----:B------:R1:W5:Y:S01]  /*180d0*/  MUFU.EX2 R31, R8 ;  /* 0x00000008001f7308 */ /* 0x0003620000000800 */
[----:B------:R-:W-:Y:S02]  /*180e0*/  FFMA.FTZ R40, R49, c[0x0][0x2d0], -R96 ;  /* 0x0000b40031287a23 */ /* 0x000fe40000010860 */
[----:B------:R-:W-:Y:S01]  /*180f0*/  FMUL.FTZ R49, R69, R149 ;  /* 0x0000009545317220 */ /* 0x000fe20000410000 */
[----:B------:R-:W-:Y:S01]  /*18100*/  MOV R149, R63 ;  /* 0x0000003f00957202 */ /* 0x000fe20000000f00 */
[----:B--2---:R-:W-:Y:S02]  /*18110*/  FFMA.FTZ R0, R22, c[0x0][0x2d0], -R97 ;  /* 0x0000b40016007a23 */ /* 0x004fe40000010861 */
[----:B------:R-:W2:Y:S01]  /*18120*/  LDSM.16.MT88.4 R20, [R209+0x100] ;  /* 0x00010000d114783b */ /* 0x000ea20000004200 */
[C---:B------:R-:W-:Y:S02]  /*18130*/  FMUL.FTZ R57, R2.reuse, R157 ;  /* 0x0000009d02397220 */ /* 0x040fe40000410000 */
[----:B------:R5:W5:Y:S01]  /*18140*/  MUFU.EX2 R235, R0 ;  /* 0x0000000000eb7308 */ /* 0x000b620000000800 */
[--C-:B---3--:R-:W-:Y:S01]  /*18150*/  FFMA.FTZ R4, R41, c[0x0][0x2d0], -R74.reuse ;  /* 0x0000b40029047a23 */ /* 0x108fe2000001084a */
[----:B----4-:R-:W-:Y:S01]  /*18160*/  F2FP.PACK_AB R67, R85, R89 ;  /* 0x000000595543723e */ /* 0x010fe200000000ff */
[C---:B------:R-:W-:Y:S02]  /*18170*/  FMUL.FTZ R41, R2.reuse, R141 ;  /* 0x0000008d02297220 */ /* 0x040fe40000410000 */
[----:B------:R-:W-:Y:S05]  /*18180*/  IMAD.MOV.U32 R119, RZ, RZ, R85 ;  /* 0x000000ffff777224 */ /* 0x000fea00078e0055 */
[----:B------:R-:W3:Y:S01]  /*18190*/  MUFU.EX2 R87, R4 ;  /* 0x0000000400577308 */ /* 0x000ee20000000800 */
[----:B-1----:R-:W-:Y:S02]  /*181a0*/  FMUL.FTZ R8, R2, R108 ;  /* 0x0000006c02087220 */ /* 0x002fe40000410000 */
[----:B-----5:R-:W-:Y:S02]  /*181b0*/  IMAD.MOV.U32 R125, RZ, RZ, R31 ;  /* 0x000000ffff7d7224 */ /* 0x020fe400078e001f */
[----:B------:R-:W-:Y:S05]  /*181c0*/  IMAD.MOV.U32 R108, RZ, RZ, R249 ;  /* 0x000000ffff6c7224 */ /* 0x000fea00078e00f9 */
[----:B------:R1:W-:Y:S01]  /*181d0*/  MUFU.EX2 R124, R32 ;  /* 0x00000020007c7308 */ /* 0x0003e20000000800 */
[----:B------:R-:W-:Y:S01]  /*181e0*/  FSEL R0, R3, RZ, P0 ;  /* 0x000000ff03007208 */ /* 0x000fe20000000000 */
[----:B------:R-:W-:Y:S01]  /*181f0*/  IMAD.MOV.U32 R112, RZ, RZ, R235 ;  /* 0x000000ffff707224 */ /* 0x000fe200078e00eb */
[----:B------:R-:W-:Y:S02]  /*18200*/  F2FP.PACK_AB R65, R235, R200 ;  /* 0x000000c8eb41723e */ /* 0x000fe400000000ff */
[----:B------:R-:W-:Y:S01]  /*18210*/  ISETP.GT.AND P0, PT, R225, UR8, PT ;  /* 0x00000008e1007c0c */ /* 0x000fe2000bf04270 */
[----:B------:R-:W-:Y:S04]  /*18220*/  FADD.FTZ R0, -R0, R103 ;  /* 0x0000006700007221 */ /* 0x000fe80000010100 */
[----:B------:R4:W-:Y:S01]  /*18230*/  MUFU.EX2 R91, R44 ;  /* 0x0000002c005b7308 */ /* 0x0009e20000000800 */
[----:B------:R-:W-:Y:S01]  /*18240*/  FMUL.FTZ R0, R0, c[0x0][0x2d0] ;  /* 0x0000b40000007a20 */ /* 0x000fe20000410000 */
[----:B---3--:R-:W-:Y:S01]  /*18250*/  MOV R116, R87 ;  /* 0x0000005700747202 */ /* 0x008fe20000000f00 */
[C---:B------:R-:W-:Y:S02]  /*18260*/  FMUL.FTZ R4, R69.reuse, R104 ;  /* 0x0000006845047220 */ /* 0x040fe40000410000 */
[----:B------:R-:W-:Y:S05]  /*18270*/  IMAD.MOV.U32 R104, RZ, RZ, R93 ;  /* 0x000000ffff687224 */ /* 0x000fea00078e005d */
[----:B------:R-:W3:Y:S01]  /*18280*/  MUFU.EX2 R0, R0 ;  /* 0x0000000000007308 */ /* 0x000ee20000000800 */
[-C--:B--2---:R-:W-:Y:S01]  /*18290*/  HMMA.16816.F32 R4, R76, R20.reuse, R4 ;  /* 0x000000144c04723c */ /* 0x084fe20000001804 */
[----:B-1----:R-:W-:Y:S02]  /*182a0*/  FMUL.FTZ R32, R69, R132 ;  /* 0x0000008445207220 */ /* 0x002fe40000410000 */
[----:B----4-:R-:W-:Y:S02]  /*182b0*/  FMUL.FTZ R44, R2, R144 ;  /* 0x00000090022c7220 */ /* 0x010fe40000410000 */
[C---:B---3--:R-:W-:Y:S02]  /*182c0*/  FMUL.FTZ R10, R0.reuse, R110 ;  /* 0x0000006e000a7220 */ /* 0x048fe40000410000 */
[C---:B------:R-:W-:Y:S01]  /*182d0*/  FMUL.FTZ R11, R0.reuse, R111 ;  /* 0x0000006f000b7220 */ /* 0x040fe20000410000 */
[----:B------:R-:W-:Y:S01]  /*182e0*/  MOV R111, R243 ;  /* 0x000000f3006f7202 */ /* 0x000fe20000000f00 */
[C---:B------:R-:W-:Y:S03]  /*182f0*/  FMUL.FTZ R15, R0.reuse, R115 ;  /* 0x00000073000f7220 */ /* 0x040fe60000410000 */
[----:B------:R-:W-:Y:S02]  /*18300*/  IMAD.MOV.U32 R115, RZ, RZ, R89 ;  /* 0x000000ffff737224 */ /* 0x000fe400078e0059 */
[C---:B------:R-:W-:Y:S01]  /*18310*/  FMUL.FTZ R26, R0.reuse, R126 ;  /* 0x0000007e001a7220 */ /* 0x040fe20000410000 */
[C---:B------:R-:W-:Y:S01]  /*18320*/  HMMA.16816.F32 R8, R64.reuse, R20, R8 ;  /* 0x000000144008723c */ /* 0x040fe20000001808 */
[C---:B------:R-:W-:Y:S01]  /*18330*/  FMUL.FTZ R14, R0.reuse, R114 ;  /* 0x00000072000e7220 */ /* 0x040fe20000410000 */
[----:B------:R-:W-:Y:S01]  /*18340*/  MOV R126, R80 ;  /* 0x00000050007e7202 */ /* 0x000fe20000000f00 */
[C---:B------:R-:W-:Y:S01]  /*18350*/  FMUL.FTZ R31, R0.reuse, R131 ;  /* 0x00000083001f7220 */ /* 0x040fe20000410000 */
[----:B------:R-:W1:Y:S01]  /*18360*/  LDSM.16.MT88.4 R80, [R211+0x100] ;  /* 0x00010000d350783b */ /* 0x000e620000004200 */
[----:B------:R-:W-:Y:S01]  /*18370*/  MOV R131, R84 ;  /* 0x0000005400837202 */ /* 0x000fe20000000f00 */
[----:B------:R-:W-:Y:S01]  /*18380*/  FMUL.FTZ R27, R0, R127 ;  /* 0x0000007f001b7220 */ /* 0x000fe20000410000 */
[----:B------:R-:W-:Y:S01]  /*18390*/  MOV R114, R92 ;  /* 0x0000005c00727202 */ /* 0x000fe20000000f00 */
[-C--:B------:R-:W-:Y:S01]  /*183a0*/  HMMA.16816.F32 R12, R64, R22.reuse, R12 ;  /* 0x00000016400c723c */ /* 0x080fe2000000180c */
[----:B------:R-:W-:Y:S01]  /*183b0*/  FFMA.FTZ R20, R46, c[0x0][0x2d0], -R74 ;  /* 0x0000b4002e147a23 */ /* 0x000fe2000001084a */
[----:B------:R2:W-:Y:S02]  /*183c0*/  MUFU.EX2 R127, R40 ;  /* 0x00000028007f7308 */ /* 0x0005e40000000800 */
[----:B------:R-:W3:Y:S01]  /*183d0*/  LDSM.16.MT88.4 R84, [R209+0x900] ;  /* 0x00090000d154783b */ /* 0x000ee20000004200 */
[----:B------:R-:W-:Y:S02]  /*183e0*/  FFMA.FTZ R92, R95, c[0x0][0x2d0], -R75 ;  /* 0x0000b4005f5c7a23 */ /* 0x000fe4000001084b */
[C---:B------:R-:W-:Y:S01]  /*183f0*/  FMUL.FTZ R21, R69.reuse, R121 ;  /* 0x0000007945157220 */ /* 0x040fe20000410000 */
[C---:B------:R-:W-:Y:S01]  /*18400*/  HMMA.16816.F32 R16, R76.reuse, R22, R16 ;  /* 0x000000164c10723c */ /* 0x040fe20000001810 */
[----:B------:R-:W-:Y:S03]  /*18410*/  FMUL.FTZ R30, R0, R130 ;  /* 0x00000082001e7220 */ /* 0x000fe60000410000 */
[----:B------:R4:W5:Y:S01]  /*18420*/  MUFU.EX2 R59, R20 ;  /* 0x00000014003b7308 */ /* 0x0009620000000800 */
[----:B------:R-:W-:Y:S01]  /*18430*/  MOV R130, R33 ;  /* 0x0000002100827202 */ /* 0x000fe20000000f00 */
[C---:B------:R-:W-:Y:S01]  /*18440*/  FMUL.FTZ R33, R69.reuse, R133 ;  /* 0x0000008545217220 */ /* 0x040fe20000410000 */
[----:B------:R-:W-:Y:S01]  /*18450*/  MOV R121, R61 ;  /* 0x0000003d00797202 */ /* 0x000fe20000000f00 */
[C---:B------:R-:W-:Y:S01]  /*18460*/  FMUL.FTZ R22, R68.reuse, R122 ;  /* 0x0000007a44167220 */ /* 0x040fe20000410000 */
[----:B------:R-:W-:Y:S03]  /*18470*/  LDSM.16.MT88.4 R132, [R212+0x2900] ;  /* 0x00290000d484783b */ /* 0x000fe60000004200 */
[----:B------:R-:W-:Y:S02]  /*18480*/  FMUL.FTZ R23, R68, R123 ;  /* 0x0000007b44177220 */ /* 0x000fe40000410000 */
[C---:B------:R-:W-:Y:S02]  /*18490*/  FMUL.FTZ R42, R0.reuse, R142 ;  /* 0x0000008e002a7220 */ /* 0x040fe40000410000 */
[----:B------:R-:W-:Y:S02]  /*184a0*/  FMUL.FTZ R43, R0, R143 ;  /* 0x0000008f002b7220 */ /* 0x000fe40000410000 */
[----:B--2---:R-:W-:Y:S02]  /*184b0*/  FMUL.FTZ R40, R2, R140 ;  /* 0x0000008c02287220 */ /* 0x004fe40000410000 */
[C---:B------:R-:W-:Y:S02]  /*184c0*/  FMUL.FTZ R46, R0.reuse, R146 ;  /* 0x00000092002e7220 */ /* 0x040fe40000410000 */
[----:B------:R-:W-:Y:S02]  /*184d0*/  FMUL.FTZ R47, R0, R147 ;  /* 0x00000093002f7220 */ /* 0x000fe40000410000 */
[----:B------:R-:W-:Y:S02]  /*184e0*/  IMAD.MOV.U32 R122, RZ, RZ, R60 ;  /* 0x000000ffff7a7224 */ /* 0x000fe400078e003c */
[----:B------:R-:W-:Y:S02]  /*184f0*/  FMUL.FTZ R60, R2, R160 ;  /* 0x000000a0023c7220 */ /* 0x000fe40000410000 */
[C---:B----4-:R-:W-:Y:S02]  /*18500*/  FMUL.FTZ R20, R69.reuse, R120 ;  /* 0x0000007845147220 */ /* 0x050fe40000410000 */
[----:B-----5:R-:W-:Y:S01]  /*18510*/  IMAD.MOV.U32 R150, RZ, RZ, R59 ;  /* 0x000000ffff967224 */ /* 0x020fe200078e003b */
[----:B------:R2:W-:Y:S01]  /*18520*/  MUFU.EX2 R120, R62 ;  /* 0x0000003e00787308 */ /* 0x0005e20000000800 */
[----:B------:R-:W-:Y:S02]  /*18530*/  FMUL.FTZ R59, R0, R159 ;  /* 0x0000009f003b7220 */ /* 0x000fe40000410000 */
[----:B------:R-:W-:Y:S01]  /*18540*/  FMUL.FTZ R61, R2, R161 ;  /* 0x000000a1023d7220 */ /* 0x000fe20000410000 */
[-C--:B------:R-:W-:Y:S01]  /*18550*/  HMMA.16816.F32 R20, R76, R36.reuse, R20 ;  /* 0x000000244c14723c */ /* 0x080fe20000001814 */
[----:B------:R-:W-:Y:S02]  /*18560*/  FMUL.FTZ R63, R0, R163 ;  /* 0x000000a3003f7220 */ /* 0x000fe40000410000 */
[----:B------:R-:W-:Y:S05]  /*18570*/  IMAD.MOV.U32 R110, RZ, RZ, R244 ;  /* 0x000000ffff6e7224 */ /* 0x000fea00078e00f4 */
[C---:B------:R-:W-:Y:S07]  /*18580*/  HMMA.16816.F32 R24, R64.reuse, R36, R24 ;  /* 0x000000244018723c */ /* 0x040fee0000001818 */
[----:B------:R-:W-:Y:S01]  /*18590*/  FFMA.FTZ R36, R48, c[0x0][0x2d0], -R96 ;  /* 0x0000b40030247a23 */ /* 0x000fe20000010860 */
[-C--:B------:R-:W-:Y:S01]  /*185a0*/  HMMA.16816.F32 R28, R64, R38.reuse, R28 ;  /* 0x00000026401c723c */ /* 0x080fe2000000181c */
[----:B------:R-:W-:Y:S02]  /*185b0*/  FMUL.FTZ R37, R69, R137 ;  /* 0x0000008945257220 */ /* 0x000fe40000410000 */
[----:B------:R4:W-:Y:S01]  /*185c0*/  MUFU.EX2 R128, R36 ;  /* 0x0000002400807308 */ /* 0x0009e20000000800 */
[--C-:B------:R-:W-:Y:S02]  /*185d0*/  FFMA.FTZ R48, R51, c[0x0][0x2d0], -R74.reuse ;  /* 0x0000b40033307a23 */ /* 0x100fe4000001084a */
[----:B------:R-:W-:Y:S02]  /*185e0*/  FMUL.FTZ R51, R68, R151 ;  /* 0x0000009744337220 */ /* 0x000fe40000410000 */
[C---:B------:R-:W-:Y:S01]  /*185f0*/  HMMA.16816.F32 R32, R76.reuse, R38, R32 ;  /* 0x000000264c20723c */ /* 0x040fe20000001820 */
[----:B--2---:R-:W-:Y:S04]  /*18600*/  FMUL.FTZ R62, R0, R162 ;  /* 0x000000a2003e7220 */ /* 0x004fe80000410000 */
[----:B------:R2:W-:Y:S02]  /*18610*/  MUFU.EX2 R123, R48 ;  /* 0x00000030007b7308 */ /* 0x0005e40000000800 */
[C---:B------:R-:W-:Y:S02]  /*18620*/  FMUL.FTZ R38, R68.reuse, R138 ;  /* 0x0000008a44267220 */ /* 0x040fe40000410000 */
[----:B------:R-:W-:Y:S06]  /*18630*/  FMUL.FTZ R39, R68, R139 ;  /* 0x0000008b44277220 */ /* 0x000fec0000410000 */
[----:B------:R5:W-:Y:S01]  /*18640*/  MUFU.EX2 R151, R58 ;  /* 0x0000003a00977308 */ /* 0x000be20000000800 */
[C---:B----4-:R-:W-:Y:S09]  /*18650*/  FMUL.FTZ R36, R69.reuse, R136 ;  /* 0x0000008845247220 */ /* 0x050ff20000410000 */
[----:B------:R-:W-:Y:S01]  /*18660*/  MUFU.EX2 R138, R92 ;  /* 0x0000005c008a7308 */ /* 0x000fe20000000800 */
[-C--:B------:R-:W-:Y:S01]  /*18670*/  HMMA.16816.F32 R36, R76, R52.reuse, R36 ;  /* 0x000000344c24723c */ /* 0x080fe20000001824 */
[C---:B--2---:R-:W-:Y:S02]  /*18680*/  FMUL.FTZ R48, R69.reuse, R148 ;  /* 0x0000009445307220 */ /* 0x044fe40000410000 */
[----:B------:R-:W-:Y:S05]  /*18690*/  IMAD.MOV.U32 R148, RZ, RZ, R91 ;  /* 0x000000ffff947224 */ /* 0x000fea00078e005b */
[C---:B------:R-:W-:Y:S01]  /*186a0*/  HMMA.16816.F32 R40, R64.reuse, R52, R40 ;  /* 0x000000344028723c */ /* 0x040fe20000001828 */
[----:B-----5:R-:W-:Y:S06]  /*186b0*/  FMUL.FTZ R58, R0, R158 ;  /* 0x0000009e003a7220 */ /* 0x020fec0000410000 */
[--C-:B------:R-:W-:Y:S01]  /*186c0*/  FFMA.FTZ R52, R56, c[0x0][0x2d0], -R97.reuse ;  /* 0x0000b40038347a23 */ /* 0x100fe20000010861 */
[-C--:B------:R-:W-:Y:S01]  /*186d0*/  HMMA.16816.F32 R44, R64, R54.reuse, R44 ;  /* 0x00000036402c723c */ /* 0x080fe2000000182c */
[C---:B------:R-:W-:Y:S02]  /*186e0*/  FMUL.FTZ R53, R69.reuse, R153 ;  /* 0x0000009945357220 */ /* 0x040fe40000410000 */
[----:B------:R2:W4:Y:S01]  /*186f0*/  MUFU.EX2 R103, R52 ;  /* 0x0000003400677308 */ /* 0x0005220000000800 */
[----:B------:R-:W-:Y:S04]  /*18700*/  FMUL.FTZ R56, R2, R156 ;  /* 0x0000009c02387220 */ /* 0x000fe80000410000 */
[C---:B------:R-:W-:Y:S07]  /*18710*/  HMMA.16816.F32 R48, R76.reuse, R54, R48 ;  /* 0x000000364c30723c */ /* 0x040fee0000001830 */
[C---:B------:R-:W-:Y:S02]  /*18720*/  FMUL.FTZ R54, R68.reuse, R154 ;  /* 0x0000009a44367220 */ /* 0x040fe40000410000 */
[----:B------:R-:W-:Y:S03]  /*18730*/  FMUL.FTZ R55, R68, R155 ;  /* 0x0000009b44377220 */ /* 0x000fe60000410000 */
[----:B--2---:R-:W-:Y:S07]  /*18740*/  FMUL.FTZ R52, R69, R152 ;  /* 0x0000009845347220 */ /* 0x004fee0000410000 */
[-C--:B-1----:R-:W-:Y:S08]  /*18750*/  HMMA.16816.F32 R52, R76, R80.reuse, R52 ;  /* 0x000000504c34723c */ /* 0x082ff00000001834 */
[C---:B------:R-:W-:Y:S07]  /*18760*/  HMMA.16816.F32 R56, R64.reuse, R80, R56 ;  /* 0x000000504038723c */ /* 0x040fee0000001838 */
[----:B------:R-:W-:Y:S01]  /*18770*/  FFMA.FTZ R80, R88, c[0x0][0x2d0], -R97 ;  /* 0x0000b40058507a23 */ /* 0x000fe20000010861 */
[-C--:B------:R-:W-:Y:S01]  /*18780*/  HMMA.16816.F32 R60, R64, R82.reuse, R60 ;  /* 0x00000052403c723c */ /* 0x080fe2000000183c */
[----:B----4-:R-:W-:Y:S02]  /*18790*/  F2FP.PACK_AB R81, R151, R103 ;  /* 0x000000679751723e */ /* 0x010fe400000000ff */
[----:B------:R1:W2:Y:S04]  /*187a0*/  MUFU.EX2 R105, R80 ;  /* 0x0000005000697308 */ /* 0x0002a80000000800 */
[C---:B------:R-:W-:Y:S02]  /*187b0*/  FMUL.FTZ R64, R69.reuse, R164 ;  /* 0x000000a445407220 */ /* 0x040fe40000410000 */
[----:B------:R-:W-:Y:S03]  /*187c0*/  FMUL.FTZ R65, R69, R165 ;  /* 0x000000a545417220 */ /* 0x000fe60000410000 */
[C---:B------:R-:W-:Y:S02]  /*187d0*/  FMUL.FTZ R66, R68.reuse, R166 ;  /* 0x000000a644427220 */ /* 0x040fe40000410000 */
[----:B------:R-:W-:Y:S07]  /*187e0*/  FMUL.FTZ R67, R68, R167 ;  /* 0x000000a744437220 */ /* 0x000fee0000410000 */
[----:B------:R-:W-:Y:S01]  /*187f0*/  HMMA.16816.F32 R64, R76, R82, R64 ;  /* 0x000000524c40723c */ /* 0x000fe20000001840 */
[--C-:B-1----:R-:W-:Y:S06]  /*18800*/  FFMA.FTZ R80, R90, c[0x0][0x2d0], -R74.reuse ;  /* 0x0000b4005a507a23 */ /* 0x102fec000001084a */
[----:B------:R-:W-:Y:S01]  /*18810*/  F2FP.PACK_AB R76, R116, R126 ;  /* 0x0000007e744c723e */ /* 0x000fe200000000ff */
[----:B------:R-:W1:Y:S01]  /*18820*/  LDSM.16.MT88.4 R88, [R212+0x900] ;  /* 0x00090000d458783b */ /* 0x000e620000004200 */
[----:B------:R-:W-:Y:S01]  /*18830*/  F2FP.PACK_AB R77, R117, R125 ;  /* 0x0000007d754d723e */ /* 0x000fe200000000ff */
[----:B------:R4:W-:Y:S02]  /*18840*/  MUFU.EX2 R249, R80 ;  /* 0x0000005000f97308 */ /* 0x0009e40000000800 */
[----:B------:R-:W-:Y:S02]  /*18850*/  F2FP.PACK_AB R78, R150, R130 ;  /* 0x00000082964e723e */ /* 0x000fe400000000ff */
[----:B------:R-:W-:Y:S02]  /*18860*/  F2FP.PACK_AB R79, R149, R129 ;  /* 0x00000081954f723e */ /* 0x000fe400000000ff */
[----:B------:R-:W-:Y:S02]  /*18870*/  F2FP.PACK_AB R82, R148, R127 ;  /* 0x0000007f9452723e */ /* 0x000fe400000000ff */
[----:B--2---:R-:W-:Y:S03]  /*18880*/  F2FP.PACK_AB R83, R105, R120 ;  /* 0x000000786953723e */ /* 0x004fe600000000ff */
[-C--:B---3--:R-:W-:Y:S01]  /*18890*/  HMMA.16816.F32 R4, R76, R84.reuse, R4 ;  /* 0x000000544c04723c */ /* 0x088fe20000001804 */
[--C-:B----4-:R-:W-:Y:S02]  /*188a0*/  FFMA.FTZ R80, R94, c[0x0][0x2d0], -R75.reuse ;  /* 0x0000b4005e507a23 */ /* 0x110fe4000001084b */
        /* <DEDUP_REMOVED lines=9> */
[C---:B------:R-:W-:Y:S01]  /*18940*/  HMMA.16816.F32 R24, R80.reuse, R88, R24 ;  /* 0x000000585018723c */ /* 0x040fe20000001818 */
[----:B---3--:R-:W-:Y:S06]  /*18950*/  FFMA.FTZ R84, R177, c[0x0][0x2d0], -R74 ;  /* 0x0000b400b1547a23 */ /* 0x008fec000001084a */
[--C-:B------:R-:W-:Y:S01]  /*18960*/  FFMA.FTZ R88, R170, c[0x0][0x2d0], -R96.reuse ;  /* 0x0000b400aa587a23 */ /* 0x100fe20000010860 */
[-C--:B------:R-:W-:Y:S01]  /*18970*/  HMMA.16816.F32 R28, R80, R90.reuse, R28 ;  /* 0x0000005a501c723c */ /* 0x080fe2000000181c */
[----:B------:R1:W-:Y:S07]  /*18980*/  MUFU.EX2 R246, R84 ;  /* 0x0000005400f67308 */ /* 0x0003ee0000000800 */
[C---:B------:R-:W-:Y:S03]  /*18990*/  HMMA.16816.F32 R32, R76.reuse, R90, R32 ;  /* 0x0000005a4c20723c */ /* 0x040fe60000001820 */
[----:B------:R3:W-:Y:S05]  /*189a0*/  MUFU.EX2 R136, R88 ;  /* 0x0000005800887308 */ /* 0x0007ea0000000800 */
[-C--:B--2---:R-:W-:Y:S08]  /*189b0*/  HMMA.16816.F32 R36, R76, R92.reuse, R36 ;  /* 0x0000005c4c24723c */ /* 0x084ff00000001824 */
[C---:B------:R-:W-:Y:S01]  /*189c0*/  HMMA.16816.F32 R40, R80.reuse, R92, R40 ;  /* 0x0000005c5028723c */ /* 0x040fe20000001828 */
[----:B-1----:R-:W-:Y:S04]  /*189d0*/  FFMA.FTZ R84, R171, c[0x0][0x2d0], -R75 ;  /* 0x0000b400ab547a23 */ /* 0x002fe8000001084b */
[----:B------:R1:W-:Y:S02]  /*189e0*/  MUFU.EX2 R244, R84 ;  /* 0x0000005400f47308 */ /* 0x0003e40000000800 */
[----:B------:R-:W-:Y:S01]  /*189f0*/  FFMA.FTZ R92, R168, c[0x0][0x2d0], -R97 ;  /* 0x0000b400a85c7a23 */ /* 0x000fe20000010861 */
[-C--:B------:R-:W-:Y:S01]  /*18a00*/  HMMA.16816.F32 R44, R80, R94.reuse, R44 ;  /* 0x0000005e502c723c */ /* 0x080fe2000000182c */
[--C-:B---3--:R-:W-:Y:S06]  /*18a10*/  FFMA.FTZ R88, R173, c[0x0][0x2d0], -R96.reuse ;  /* 0x0000b400ad587a23 */ /* 0x108fec0000010860 */
[----:B------:R2:W-:Y:S01]  /*18a20*/  MUFU.EX2 R235, R92 ;  /* 0x0000005c00eb7308 */ /* 0x0005e20000000800 */
[C---:B------:R-:W-:Y:S09]  /*18a30*/  HMMA.16816.F32 R48, R76.reuse, R94, R48 ;  /* 0x0000005e4c30723c */ /* 0x040ff20000001830 */
[----:B------:R3:W-:Y:S03]  /*18a40*/  MUFU.EX2 R142, R88 ;  /* 0x00000058008e7308 */ /* 0x0007e60000000800 */
[----:B-1----:R-:W-:Y:S07]  /*18a50*/  FFMA.FTZ R84, R174, c[0x0][0x2d0], -R75 ;  /* 0x0000b400ae547a23 */ /* 0x002fee000001084b */
[----:B------:R1:W-:Y:S01]  /*18a60*/  MUFU.EX2 R143, R84 ;  /* 0x00000054008f7308 */ /* 0x0003e20000000800 */
[----:B--2---:R-:W-:Y:S09]  /*18a70*/  FFMA.FTZ R92, R169, c[0x0][0x2d0], -R97 ;  /* 0x0000b400a95c7a23 */ /* 0x004ff20000010861 */
[----:B------:R2:W-:Y:S01]  /*18a80*/  MUFU.EX2 R233, R92 ;  /* 0x0000005c00e97308 */ /* 0x0005e20000000800 */
[--C-:B---3--:R-:W-:Y:S09]  /*18a90*/  FFMA.FTZ R88, R175, c[0x0][0x2d0], -R96.reuse ;  /* 0x0000b400af587a23 */ /* 0x108ff20000010860 */
[----:B------:R3:W4:Y:S01]  /*18aa0*/  MUFU.EX2 R141, R88 ;  /* 0x00000058008d7308 */ /* 0x0007220000000800 */
[----:B-1----:R-:W-:Y:S09]  /*18ab0*/  FFMA.FTZ R84, R99, c[0x0][0x2d0], -R96 ;  /* 0x0000b40063547a23 */ /* 0x002ff20000010860 */
[----:B------:R1:W-:Y:S01]  /*18ac0*/  MUFU.EX2 R137, R84 ;  /* 0x0000005400897308 */ /* 0x0003e20000000800 */
[----:B--2---:R-:W-:Y:S09]  /*18ad0*/  FFMA.FTZ R92, R186, c[0x0][0x2d0], -R75 ;  /* 0x0000b400ba5c7a23 */ /* 0x004ff2000001084b */
[----:B------:R2:W-:Y:S01]  /*18ae0*/  MUFU.EX2 R145, R92 ;  /* 0x0000005c00917308 */ /* 0x0005e20000000800 */
[--C-:B---3--:R-:W-:Y:S09]  /*18af0*/  FFMA.FTZ R88, R181, c[0x0][0x2d0], -R74.reuse ;  /* 0x0000b400b5587a23 */ /* 0x108ff2000001084a */
[----:B------:R3:W-:Y:S01]  /*18b00*/  MUFU.EX2 R243, R88 ;  /* 0x0000005800f37308 */ /* 0x0007e20000000800 */
[----:B-1----:R-:W1:Y:S08]  /*18b10*/  LDSM.16.MT88.4 R84, [R211+0x900] ;  /* 0x00090000d354783b */ /* 0x002e700000004200 */
[----:B--2---:R-:W-:Y:S01]  /*18b20*/  LDSM.16.MT88.4 R92, [R210+0x1100] ;  /* 0x00110000d25c783b */ /* 0x004fe20000004200 */
[--C-:B---3--:R-:W-:Y:S04]  /*18b30*/  FFMA.FTZ R88, R98, c[0x0][0x2d0], -R97.reuse ;  /* 0x0000b40062587a23 */ /* 0x108fe80000010861 */
[----:B------:R2:W3:Y:S01]  /*18b40*/  MUFU.EX2 R140, R88 ;  /* 0x00000058008c7308 */ /* 0x0004e20000000800 */
[-C--:B-1----:R-:W-:Y:S08]  /*18b50*/  HMMA.16816.F32 R52, R76, R84.reuse, R52 ;  /* 0x000000544c34723c */ /* 0x082ff00000001834 */
[C---:B------:R-:W-:Y:S01]  /*18b60*/  HMMA.16816.F32 R56, R80.reuse, R84, R56 ;  /* 0x000000545038723c */ /* 0x040fe20000001838 */
[----:B--2---:R-:W1:Y:S06]  /*18b70*/  LDSM.16.MT88.4 R88, [R209+0x1100] ;  /* 0x00110000d158783b */ /* 0x004e6c0000004200 */
[----:B------:R-:W-:Y:S01]  /*18b80*/  FFMA.FTZ R84, R172, c[0x0][0x2d0], -R97 ;  /* 0x0000b400ac547a23 */ /* 0x000fe20000010861 */
[-C--:B------:R-:W-:Y:S03]  /*18b90*/  HMMA.16816.F32 R60, R80, R86.reuse, R60 ;  /* 0x00000056503c723c */ /* 0x080fe6000000183c */
[----:B------:R2:W5:Y:S04]  /*18ba0*/  MUFU.EX2 R230, R84 ;  /* 0x0000005400e67308 */ /* 0x0005680000000800 */
[--C-:B------:R-:W-:Y:S01]  /*18bb0*/  FFMA.FTZ R80, R187, c[0x0][0x2d0], -R74.reuse ;  /* 0x0000b400bb507a23 */ /* 0x100fe2000001084a */
[----:B------:R-:W-:Y:S01]  /*18bc0*/  HMMA.16816.F32 R64, R76, R86, R64 ;  /* 0x000000564c40723c */ /* 0x000fe20000001840 */
[----:B----4-:R-:W-:Y:S03]  /*18bd0*/  F2FP.PACK_AB R82, R141, R142 ;  /* 0x0000008e8d52723e */ /* 0x010fe600000000ff */
[----:B---3--:R-:W-:Y:S01]  /*18be0*/  F2FP.PACK_AB R81, R235, R140 ;  /* 0x0000008ceb51723e */ /* 0x008fe200000000ff */
[----:B------:R3:W-:Y:S02]  /*18bf0*/  MUFU.EX2 R147, R80 ;  /* 0x0000005000937308 */ /* 0x0007e40000000800 */
[----:B------:R-:W-:Y:S02]  /*18c00*/  F2FP.PACK_AB R76, R249, R123 ;  /* 0x0000007bf94c723e */ /* 0x000fe400000000ff */
[----:B------:R-:W-:Y:S03]  /*18c10*/  F2FP.PACK_AB R77, R138, R139 ;  /* 0x0000008b8a4d723e */ /* 0x000fe600000000ff */
[----:B------:R-:W-:Y:S02]  /*18c20*/  F2FP.PACK_AB R78, R246, R248 ;  /* 0x000000f8f64e723e */ /* 0x000fe400000000ff */
[----:B------:R-:W-:Y:S01]  /*18c30*/  F2FP.PACK_AB R79, R143, R244 ;  /* 0x000000f48f4f723e */ /* 0x000fe200000000ff */
[----:B--2---:R-:W2:Y:S01]  /*18c40*/  LDSM.16.MT88.4 R84, [R212+0x1100] ;  /* 0x00110000d454783b */ /* 0x004ea20000004200 */
[----:B-----5:R-:W-:Y:S05]  /*18c50*/  F2FP.PACK_AB R83, R230, R233 ;  /* 0x000000e9e653723e */ /* 0x020fea00000000ff */
[-C--:B-1----:R-:W-:Y:S01]  /*18c60*/  HMMA.16816.F32 R4, R76, R88.reuse, R4 ;  /* 0x000000584c04723c */ /* 0x082fe20000001804 */
[--C-:B---3--:R-:W-:Y:S04]  /*18c70*/  FFMA.FTZ R80, R182, c[0x0][0x2d0], -R75.reuse ;  /* 0x0000b400b6507a23 */ /* 0x108fe8000001084b */
[----:B------:R1:W-:Y:S02]  /*18c80*/  MUFU.EX2 R146, R80 ;  /* 0x0000005000927308 */ /* 0x0003e40000000800 */
[----:B-1----:R-:W-:Y:S07]  /*18c90*/  F2FP.PACK_AB R80, R136, R137 ;  /* 0x000000898850723e */ /* 0x002fee00000000ff */
[C---:B------:R-:W-:Y:S07]  /*18ca0*/  HMMA.16816.F32 R8, R80.reuse, R88, R8 ;  /* 0x000000585008723c */ /* 0x040fee0000001808 */
[--C-:B------:R-:W-:Y:S01]  /*18cb0*/  FFMA.FTZ R88, R196, c[0x0][0x2d0], -R74.reuse ;  /* 0x0000b400c4587a23 */ /* 0x100fe2000001084a */
[-C--:B------:R-:W-:Y:S03]  /*18cc0*/  HMMA.16816.F32 R12, R80, R90.reuse, R12 ;  /* 0x0000005a500c723c */ /* 0x080fe6000000180c */
[----:B------:R1:W-:Y:S05]  /*18cd0*/  MUFU.EX2 R228, R88 ;  /* 0x0000005800e47308 */ /* 0x0003ea0000000800 */
[C---:B------:R-:W-:Y:S08]  /*18ce0*/  HMMA.16816.F32 R16, R76.reuse, R90, R16 ;  /* 0x0000005a4c10723c */ /* 0x040ff00000001810 */
[-C--:B--2---:R-:W-:Y:S08]  /*18cf0*/  HMMA.16816.F32 R20, R76, R84.reuse, R20 ;  /* 0x000000544c14723c */ /* 0x084ff00000001814 */
[C---:B------:R-:W-:Y:S01]  /*18d00*/  HMMA.16816.F32 R24, R80.reuse, R84, R24 ;  /* 0x000000545018723c */ /* 0x040fe20000001818 */
[----:B-1----:R-:W-:Y:S03]  /*18d10*/  FFMA.FTZ R88, R198, c[0x0][0x2d0], -R74 ;  /* 0x0000b400c6587a23 */ /* 0x002fe6000001084a */
[----:B------:R-:W-:Y:S03]  /*18d20*/  MOV R198, R105 ;  /* 0x0000006900c67202 */ /* 0x000fe60000000f00 */
[--C-:B------:R-:W-:Y:S01]  /*18d30*/  FFMA.FTZ R84, R184, c[0x0][0x2d0], -R96.reuse ;  /* 0x0000b400b8547a23 */ /* 0x100fe20000010860 */
[-C--:B------:R-:W-:Y:S01]  /*18d40*/  HMMA.16816.F32 R28, R80, R86.reuse, R28 ;  /* 0x00000056501c723c */ /* 0x080fe2000000181c */
[----:B------:R1:W-:Y:S07]  /*18d50*/  MUFU.EX2 R196, R88 ;  /* 0x0000005800c47308 */ /* 0x0003ee0000000800 */
[C---:B------:R-:W-:Y:S03]  /*18d60*/  HMMA.16816.F32 R32, R76.reuse, R86, R32 ;  /* 0x000000564c20723c */ /* 0x040fe60000001820 */
[----:B------:R2:W-:Y:S05]  /*18d70*/  MUFU.EX2 R144, R84 ;  /* 0x0000005400907308 */ /* 0x0005ea0000000800 */
[-C--:B------:R-:W-:Y:S08]  /*18d80*/  HMMA.16816.F32 R36, R76, R92.reuse, R36 ;  /* 0x0000005c4c24723c */ /* 0x080ff00000001824 */
[C---:B------:R-:W-:Y:S01]  /*18d90*/  HMMA.16816.F32 R40, R80.reuse, R92, R40 ;  /* 0x0000005c5028723c */ /* 0x040fe20000001828 */
[----:B-1----:R-:W-:Y:S04]  /*18da0*/  FFMA.FTZ R88, R190, c[0x0][0x2d0], -R75 ;  /* 0x0000b400be587a23 */ /* 0x002fe8000001084b */
[----:B------:R1:W-:Y:S02]  /*18db0*/  MUFU.EX2 R190, R88 ;  /* 0x0000005800be7308 */ /* 0x0003e40000000800 */
[----:B------:R-:W-:Y:S01]  /*18dc0*/  FFMA.FTZ R92, R179, c[0x0][0x2d0], -R97 ;  /* 0x0000b400b35c7a23 */ /* 0x000fe20000010861 */
[-C--:B------:R-:W-:Y:S01]  /*18dd0*/  HMMA.16816.F32 R44, R80, R94.reuse, R44 ;  /* 0x0000005e502c723c */ /* 0x080fe2000000182c */
[--C-:B--2---:R-:W-:Y:S06]  /*18de0*/  FFMA.FTZ R84, R188, c[0x0][0x2d0], -R96.reuse ;  /* 0x0000b400bc547a23 */ /* 0x104fec0000010860 */
[----:B------:R2:W-:Y:S01]  /*18df0*/  MUFU.EX2 R155, R92 ;  /* 0x0000005c009b7308 */ /* 0x0005e20000000800 */
[C---:B------:R-:W-:Y:S09]  /*18e00*/  HMMA.16816.F32 R48, R76.reuse, R94, R48 ;  /* 0x0000005e4c30723c */ /* 0x040ff20000001830 */
[----:B------:R3:W-:Y:S03]  /*18e10*/  MUFU.EX2 R188, R84 ;  /* 0x0000005400bc7308 */ /* 0x0007e60000000800 */
[----:B-1----:R-:W-:Y:S07]  /*18e20*/  FFMA.FTZ R88, R194, c[0x0][0x2d0], -R75 ;  /* 0x0000b400c2587a23 */ /* 0x002fee000001084b */
[----:B------:R1:W-:Y:S01]  /*18e30*/  MUFU.EX2 R194, R88 ;  /* 0x0000005800c27308 */ /* 0x0003e20000000800 */
[----:B--2---:R-:W-:Y:S09]  /*18e40*/  FFMA.FTZ R92, R178, c[0x0][0x2d0], -R97 ;  /* 0x0000b400b25c7a23 */ /* 0x004ff20000010861 */
[----:B------:R2:W-:Y:S01]  /*18e50*/  MUFU.EX2 R154, R92 ;  /* 0x0000005c009a7308 */ /* 0x0005e20000000800 */
[----:B---3--:R-:W-:Y:S02]  /*18e60*/  FFMA.FTZ R84, R189, c[0x0][0x2d0], -R96 ;  /* 0x0000b400bd547a23 */ /* 0x008fe40000010860 */
[----:B------:R-:W-:Y:S07]  /*18e70*/  IMAD.MOV.U32 R189, RZ, RZ, R110 ;  /* 0x000000ffffbd7224 */ /* 0x000fee00078e006e */
[----:B------:R3:W-:Y:S01]  /*18e80*/  MUFU.EX2 R186, R84 ;  /* 0x0000005400ba7308 */ /* 0x0007e20000000800 */
[----:B-1----:R-:W1:Y:S01]  /*18e90*/  LDSM.16.MT88.4 R88, [R211+0x1100] ;  /* 0x00110000d358783b */ /* 0x002e620000004200 */
[----:B--2---:R-:W-:Y:S01]  /*18ea0*/  FFMA.FTZ R92, R205, c[0x0][0x2d0], -R75 ;  /* 0x0000b400cd5c7a23 */ /* 0x004fe2000001084b */
[----:B------:R-:W-:Y:S07]  /*18eb0*/  MOV R205, R117 ;  /* 0x0000007500cd7202 */ /* 0x000fee0000000f00 */
[----:B------:R2:W-:Y:S01]  /*18ec0*/  MUFU.EX2 R159, R92 ;  /* 0x0000005c009f7308 */ /* 0x0005e20000000800 */
[----:B---3--:R-:W-:Y:S01]  /*18ed0*/  FFMA.FTZ R84, R191, c[0x0][0x2d0], -R96 ;  /* 0x0000b400bf547a23 */ /* 0x008fe20000010860 */
[----:B------:R-:W-:Y:S02]  /*18ee0*/  MOV R191, R123 ;  /* 0x0000007b00bf7202 */ /* 0x000fe40000000f00 */
[----:B------:R-:W-:Y:S06]  /*18ef0*/  MOV R123, R109 ;  /* 0x0000006d007b7202 */ /* 0x000fec0000000f00 */
[----:B------:R3:W4:Y:S01]  /*18f00*/  MUFU.EX2 R187, R84 ;  /* 0x0000005400bb7308 */ /* 0x0007220000000800 */
[----:B--2---:R-:W-:Y:S01]  /*18f10*/  LDSM.16.MT88.4 R92, [R210+0x1900] ;  /* 0x00190000d25c783b */ /* 0x004fe20000004200 */
[-C--:B-1----:R-:W-:Y:S08]  /*18f20*/  HMMA.16816.F32 R52, R76, R88.reuse, R52 ;  /* 0x000000584c34723c */ /* 0x082ff00000001834 */
[C---:B------:R-:W-:Y:S01]  /*18f30*/  HMMA.16816.F32 R56, R80.reuse, R88, R56 ;  /* 0x000000585038723c */ /* 0x040fe20000001838 */
[----:B---3--:R-:W-:Y:S03]  /*18f40*/  FFMA.FTZ R84, R203, c[0x0][0x2d0], -R74 ;  /* 0x0000b400cb547a23 */ /* 0x008fe6000001084a */
[----:B------:R-:W-:Y:S01]  /*18f50*/  IMAD.MOV.U32 R203, RZ, RZ, R127 ;  /* 0x000000ffffcb7224 */ /* 0x000fe200078e007f */
[----:B------:R1:W-:Y:S01]  /*18f60*/  MUFU.EX2 R184, R84 ;  /* 0x0000005400b87308 */ /* 0x0003e20000000800 */
[----:B------:R-:W-:Y:S01]  /*18f70*/  MOV R127, R112 ;  /* 0x00000070007f7202 */ /* 0x000fe20000000f00 */
[----:B------:R-:W-:Y:S01]  /*18f80*/  FFMA.FTZ R88, R185, c[0x0][0x2d0], -R97 ;  /* 0x0000b400b9587a23 */ /* 0x000fe20000010861 */
[-C--:B------:R-:W-:Y:S01]  /*18f90*/  HMMA.16816.F32 R60, R80, R90.reuse, R60 ;  /* 0x0000005a503c723c */ /* 0x080fe2000000183c */
[----:B------:R-:W-:Y:S03]  /*18fa0*/  IMAD.MOV.U32 R185, RZ, RZ, R122 ;  /* 0x000000ffffb97224 */ /* 0x000fe600078e007a */
[----:B------:R-:W-:Y:S03]  /*18fb0*/  MOV R122, R108 ;  /* 0x0000006c007a7202 */ /* 0x000fe60000000f00 */
[--C-:B------:R-:W-:Y:S01]  /*18fc0*/  FFMA.FTZ R80, R226, c[0x0][0x2d0], -R74.reuse ;  /* 0x0000b400e2507a23 */ /* 0x100fe2000001084a */
[----:B------:R-:W-:Y:S01]  /*18fd0*/  HMMA.16816.F32 R64, R76, R90, R64 ;  /* 0x0000005a4c40723c */ /* 0x000fe20000001840 */
[----:B------:R-:W2:Y:S03]  /*18fe0*/  MUFU.EX2 R102, R88 ;  /* 0x0000005800667308 */ /* 0x000ea60000000800 */
[----:B----4-:R-:W-:Y:S02]  /*18ff0*/  F2FP.PACK_AB R82, R187, R186 ;  /* 0x000000babb52723e */ /* 0x010fe400000000ff */
[----:B------:R-:W-:Y:S01]  /*19000*/  MOV R226, R121 ;  /* 0x0000007900e27202 */ /* 0x000fe20000000f00 */
[----:B------:R-:W-:Y:S01]  /*19010*/  IMAD.MOV.U32 R121, RZ, RZ, R107 ;  /* 0x000000ffff797224 */ /* 0x000fe200078e006b */
[----:B------:R-:W-:Y:S03]  /*19020*/  F2FP.PACK_AB R76, R147, R243 ;  /* 0x000000f3934c723e */ /* 0x000fe600000000ff */
[----:B------:R3:W-:Y:S01]  /*19030*/  MUFU.EX2 R181, R80 ;  /* 0x0000005000b57308 */ /* 0x0007e20000000800 */
[----:B------:R-:W-:Y:S01]  /*19040*/  F2FP.PACK_AB R77, R145, R146 ;  /* 0x00000092914d723e */ /* 0x000fe200000000ff */
[----:B-1----:R-:W-:Y:S01]  /*19050*/  FFMA.FTZ R84, R180, c[0x0][0x2d0], -R97 ;  /* 0x0000b400b4547a23 */ /* 0x002fe20000010861 */
[----:B------:R-:W-:Y:S02]  /*19060*/  F2FP.PACK_AB R78, R196, R228 ;  /* 0x000000e4c44e723e */ /* 0x000fe400000000ff */
[----:B------:R-:W-:Y:S05]  /*19070*/  F2FP.PACK_AB R79, R194, R190 ;  /* 0x000000bec24f723e */ /* 0x000fea00000000ff */
[----:B------:R1:W4:Y:S01]  /*19080*/  MUFU.EX2 R182, R84 ;  /* 0x0000005400b67308 */ /* 0x0003220000000800 */
[----:B--2---:R-:W-:Y:S01]  /*19090*/  F2FP.PACK_AB R83, R102, R154 ;  /* 0x0000009a6653723e */ /* 0x004fe200000000ff */
[----:B------:R-:W-:Y:S01]  /*190a0*/  LDSM.16.MT88.4 R88, [R212+0x1900] ;  /* 0x00190000d458783b */ /* 0x000fe20000004200 */
[--C-:B---3--:R-:W-:Y:S01]  /*190b0*/  FFMA.FTZ R80, R204, c[0x0][0x2d0], -R75.reuse ;  /* 0x0000b400cc507a23 */ /* 0x108fe2000001084b */
[----:B------:R-:W-:Y:S06]  /*190c0*/  MOV R204, R118 ;  /* 0x0000007600cc7202 */ /* 0x000fec0000000f00 */
[----:B------:R2:W-:Y:S01]  /*190d0*/  MUFU.EX2 R153, R80 ;  /* 0x0000005000997308 */ /* 0x0005e20000000800 */
[----:B-1----:R-:W1:Y:S01]  /*190e0*/  LDSM.16.MT88.4 R84, [R209+0x1900] ;  /* 0x00190000d154783b */ /* 0x002e620000004200 */
[----:B----4-:R-:W-:Y:S02]  /*190f0*/  F2FP.PACK_AB R81, R155, R182 ;  /* 0x000000b69b51723e */ /* 0x010fe400000000ff */
[----:B--2---:R-:W-:Y:S01]  /*19100*/  F2FP.PACK_AB R80, R188, R144 ;  /* 0x00000090bc50723e */ /* 0x004fe200000000ff */
[-C--:B-1----:R-:W-:Y:S08]  /*19110*/  HMMA.16816.F32 R4, R76, R84.reuse, R4 ;  /* 0x000000544c04723c */ /* 0x082ff00000001804 */
[C---:B------:R-:W-:Y:S07]  /*19120*/  HMMA.16816.F32 R8, R80.reuse, R84, R8 ;  /* 0x000000545008723c */ /* 0x040fee0000001808 */
[----:B------:R-:W-:Y:S01]  /*19130*/  FFMA.FTZ R84, R234, c[0x0][0x2d0], -R74 ;  /* 0x0000b400ea547a23 */ /* 0x000fe2000001084a */
[-C--:B------:R-:W-:Y:S01]  /*19140*/  HMMA.16816.F32 R12, R80, R86.reuse, R12 ;  /* 0x00000056500c723c */ /* 0x080fe2000000180c */
[----:B------:R-:W-:Y:S02]  /*19150*/  IMAD.MOV.U32 R234, RZ, RZ, R116 ;  /* 0x000000ffffea7224 */ /* 0x000fe400078e0074 */
[----:B------:R1:W-:Y:S05]  /*19160*/  MUFU.EX2 R158, R84 ;  /* 0x00000054009e7308 */ /* 0x0003ea0000000800 */
[C---:B------:R-:W-:Y:S08]  /*19170*/  HMMA.16816.F32 R16, R76.reuse, R86, R16 ;  /* 0x000000564c10723c */ /* 0x040ff00000001810 */
[-C--:B------:R-:W-:Y:S08]  /*19180*/  HMMA.16816.F32 R20, R76, R88.reuse, R20 ;  /* 0x000000584c14723c */ /* 0x080ff00000001814 */
[C---:B------:R-:W-:Y:S01]  /*19190*/  HMMA.16816.F32 R24, R80.reuse, R88, R24 ;  /* 0x000000585018723c */ /* 0x040fe20000001818 */
[----:B-1----:R-:W-:Y:S03]  /*191a0*/  FFMA.FTZ R84, R236, c[0x0][0x2d0], -R74 ;  /* 0x0000b400ec547a23 */ /* 0x002fe6000001084a */
[----:B------:R-:W-:Y:S03]  /*191b0*/  MOV R236, R115 ;  /* 0x0000007300ec7202 */ /* 0x000fe60000000f00 */
[----:B------:R-:W-:Y:S01]  /*191c0*/  FFMA.FTZ R88, R206, c[0x0][0x2d0], -R96 ;  /* 0x0000b400ce587a23 */ /* 0x000fe20000010860 */
[-C--:B------:R-:W-:Y:S01]  /*191d0*/  HMMA.16816.F32 R28, R80, R90.reuse, R28 ;  /* 0x0000005a501c723c */ /* 0x080fe2000000181c */
[----:B------:R1:W-:Y:S03]  /*191e0*/  MUFU.EX2 R180, R84 ;  /* 0x0000005400b47308 */ /* 0x0003e60000000800 */
[----:B------:R-:W-:Y:S04]  /*191f0*/  IMAD.MOV.U32 R206, RZ, RZ, R104 ;  /* 0x000000ffffce7224 */ /* 0x000fe800078e0068 */
[C---:B------:R-:W-:Y:S03]  /*19200*/  HMMA.16816.F32 R32, R76.reuse, R90, R32 ;  /* 0x0000005a4c20723c */ /* 0x040fe60000001820 */
[----:B------:R2:W-:Y:S05]  /*19210*/  MUFU.EX2 R156, R88 ;  /* 0x00000058009c7308 */ /* 0x0005ea0000000800 */
[-C--:B------:R-:W-:Y:S08]  /*19220*/  HMMA.16816.F32 R36, R76, R92.reuse, R36 ;  /* 0x0000005c4c24723c */ /* 0x080ff00000001824 */
[C---:B------:R-:W-:Y:S01]  /*19230*/  HMMA.16816.F32 R40, R80.reuse, R92, R40 ;  /* 0x0000005c5028723c */ /* 0x040fe20000001828 */
[----:B-1----:R-:W-:Y:S03]  /*19240*/  FFMA.FTZ R84, R231, c[0x0][0x2d0], -R75 ;  /* 0x0000b400e7547a23 */ /* 0x002fe6000001084b */
[----:B------:R-:W-:Y:S01]  /*19250*/  MOV R231, R114 ;  /* 0x0000007200e77202 */ /* 0x000fe20000000f00 */
[----:B------:R1:W-:Y:S01]  /*19260*/  MUFU.EX2 R157, R84 ;  /* 0x00000054009d7308 */ /* 0x0003e20000000800 */
[----:B------:R-:W-:Y:S02]  /*19270*/  IMAD.MOV.U32 R114, RZ, RZ, R113 ;  /* 0x000000ffff727224 */ /* 0x000fe400078e0071 */
[-C--:B------:R-:W-:Y:S01]  /*19280*/  HMMA.16816.F32 R44, R80, R94.reuse, R44 ;  /* 0x0000005e502c723c */ /* 0x080fe2000000182c */
[----:B------:R-:W3:Y:S03]  /*19290*/  LDL.LU R113, [R1+0x8] ;  /* 0x0000080001717983 */ /* 0x000ee60000300800 */
[--C-:B--2---:R-:W-:Y:S02]  /*192a0*/  FFMA.FTZ R88, R207, c[0x0][0x2d0], -R96.reuse ;  /* 0x0000b400cf587a23 */ /* 0x104fe40000010860 */
[----:B------:R-:W-:Y:S02]  /*192b0*/  FFMA.FTZ R92, R201, c[0x0][0x2d0], -R97 ;  /* 0x0000b400c95c7a23 */ /* 0x000fe40000010861 */
[C---:B------:R-:W-:Y:S01]  /*192c0*/  HMMA.16816.F32 R48, R76.reuse, R94, R48 ;  /* 0x0000005e4c30723c */ /* 0x040fe20000001830 */
[----:B------:R2:W-:Y:S10]  /*192d0*/  MUFU.EX2 R178, R88 ;  /* 0x0000005800b27308 */ /* 0x0005f40000000800 */
[----:B------:R4:W-:Y:S01]  /*192e0*/  MUFU.EX2 R100, R92 ;  /* 0x0000005c00647308 */ /* 0x0009e20000000800 */
[----:B-1----:R-:W-:Y:S01]  /*192f0*/  FFMA.FTZ R84, R232, c[0x0][0x2d0], -R75 ;  /* 0x0000b400e8547a23 */ /* 0x002fe2000001084b */
[----:B------:R-:W-:Y:S08]  /*19300*/  MOV R232, R111 ;  /* 0x0000006f00e87202 */ /* 0x000ff00000000f00 */
[----:B------:R1:W-:Y:S01]  /*19310*/  MUFU.EX2 R179, R84 ;  /* 0x0000005400b37308 */ /* 0x0003e20000000800 */
[--C-:B--2---:R-:W-:Y:S09]  /*19320*/  FFMA.FTZ R88, R229, c[0x0][0x2d0], -R96.reuse ;  /* 0x0000b400e5587a23 */ /* 0x104ff20000010860 */
[----:B------:R2:W5:Y:S01]  /*19330*/  MUFU.EX2 R177, R88 ;  /* 0x0000005800b17308 */ /* 0x0005620000000800 */
[----:B----4-:R-:W-:Y:S02]  /*19340*/  FFMA.FTZ R92, R192, c[0x0][0x2d0], -R97 ;  /* 0x0000b400c05c7a23 */ /* 0x010fe40000010861 */
[----:B------:R-:W4:Y:S07]  /*19350*/  LDL.LU R192, [R1+0xc] ;  /* 0x00000c0001c07983 */ /* 0x000f2e0000300800 */
[----:B------:R5:W-:Y:S01]  /*19360*/  MUFU.EX2 R99, R92 ;  /* 0x0000005c00637308 */ /* 0x000be20000000800 */
[----:B-1----:R-:W-:Y:S01]  /*19370*/  FFMA.FTZ R84, R202, c[0x0][0x2d0], -R96 ;  /* 0x0000b400ca547a23 */ /* 0x002fe20000010860 */
[----:B------:R-:W-:Y:S08]  /*19380*/  MOV R202, R106 ;  /* 0x0000006a00ca7202 */ /* 0x000ff00000000f00 */
[----:B------:R1:W-:Y:S01]  /*19390*/  MUFU.EX2 R152, R84 ;  /* 0x0000005400987308 */ /* 0x0003e20000000800 */
[--C-:B--2---:R-:W-:Y:S09]  /*193a0*/  FFMA.FTZ R88, R241, c[0x0][0x2d0], -R74.reuse ;  /* 0x0000b400f1587a23 */ /* 0x104ff2000001084a */
[----:B------:R2:W-:Y:S01]  /*193b0*/  MUFU.EX2 R176, R88 ;  /* 0x0000005800b07308 */ /* 0x0005e20000000800 */
[----:B-----5:R-:W-:Y:S09]  /*193c0*/  FFMA.FTZ R92, R245, c[0x0][0x2d0], -R75 ;  /* 0x0000b400f55c7a23 */ /* 0x020ff2000001084b */
[----:B------:R5:W-:Y:S01]  /*193d0*/  MUFU.EX2 R172, R92 ;  /* 0x0000005c00ac7308 */ /* 0x000be20000000800 */
[----:B-1----:R-:W1:Y:S01]  /*193e0*/  LDSM.16.MT88.4 R84, [R211+0x1900] ;  /* 0x00190000d354783b */ /* 0x002e620000004200 */
[--C-:B--2---:R-:W-:Y:S08]  /*193f0*/  FFMA.FTZ R88, R199, c[0x0][0x2d0], -R97.reuse ;  /* 0x0000b400c7587a23 */ /* 0x104ff00000010861 */
[----:B------:R2:W1:Y:S01]  /*19400*/  MUFU.EX2 R101, R88 ;  /* 0x0000005800657308 */ /* 0x0004620000000800 */
[----:B-----5:R-:W-:Y:S08]  /*19410*/  LDSM.16.MT88.4 R92, [R210+0x2100] ;  /* 0x00210000d25c783b */ /* 0x020ff00000004200 */
[----:B--2---:R-:W2:Y:S01]  /*19420*/  LDSM.16.MT88.4 R88, [R209+0x2100] ;  /* 0x00210000d158783b */ /* 0x004ea20000004200 */
[-C--:B-1----:R-:W-:Y:S08]  /*19430*/  HMMA.16816.F32 R52, R76, R84.reuse, R52 ;  /* 0x000000544c34723c */ /* 0x082ff00000001834 */
[C---:B------:R-:W-:Y:S07]  /*19440*/  HMMA.16816.F32 R56, R80.reuse, R84, R56 ;  /* 0x000000545038723c */ /* 0x040fee0000001838 */
[----:B------:R-:W-:Y:S01]  /*19450*/  FFMA.FTZ R84, R183, c[0x0][0x2d0], -R97 ;  /* 0x0000b400b7547a23 */ /* 0x000fe20000010861 */
[-C--:B------:R-:W-:Y:S01]  /*19460*/  HMMA.16816.F32 R60, R80, R86.reuse, R60 ;  /* 0x00000056503c723c */ /* 0x080fe2000000183c */
[----:B------:R-:W5:Y:S02]  /*19470*/  LDL.LU R183, [R1+0x10] ;  /* 0x0000100001b77983 */ /* 0x000f640000300800 */
[----:B------:R1:W1:Y:S04]  /*19480*/  MUFU.EX2 R98, R84 ;  /* 0x0000005400627308 */ /* 0x0002680000000800 */
[--C-:B------:R-:W-:Y:S01]  /*19490*/  FFMA.FTZ R80, R247, c[0x0][0x2d0], -R74.reuse ;  /* 0x0000b400f7507a23 */ /* 0x100fe2000001084a */
[----:B------:R-:W-:Y:S01]  /*194a0*/  HMMA.16816.F32 R64, R76, R86, R64 ;  /* 0x000000564c40723c */ /* 0x000fe20000001840 */
[----:B------:R-:W-:Y:S03]  /*194b0*/  F2FP.PACK_AB R82, R177, R178 ;  /* 0x000000b2b152723e */ /* 0x000fe600000000ff */
[----:B------:R-:W-:Y:S01]  /*194c0*/  F2FP.PACK_AB R81, R100, R101 ;  /* 0x000000656451723e */ /* 0x000fe200000000ff */
[----:B------:R2:W2:Y:S02]  /*194d0*/  MUFU.EX2 R175, R80 ;  /* 0x0000005000af7308 */ /* 0x0004a40000000800 */
[----:B------:R-:W-:Y:S02]  /*194e0*/  F2FP.PACK_AB R76, R181, R184 ;  /* 0x000000b8b54c723e */ /* 0x000fe400000000ff */
[----:B------:R-:W-:Y:S03]  /*194f0*/  F2FP.PACK_AB R77, R159, R153 ;  /* 0x000000999f4d723e */ /* 0x000fe600000000ff */
[----:B------:R-:W-:Y:S02]  /*19500*/  F2FP.PACK_AB R78, R180, R158 ;  /* 0x0000009eb44e723e */ /* 0x000fe400000000ff */
[----:B------:R-:W-:Y:S01]  /*19510*/  F2FP.PACK_AB R79, R179, R157 ;  /* 0x0000009db34f723e */ /* 0x000fe200000000ff */
[----:B-1----:R-:W1:Y:S01]  /*19520*/  LDSM.16.MT88.4 R84, [R212+0x2100] ;  /* 0x00210000d454783b */ /* 0x002e620000004200 */
[----:B------:R-:W-:Y:S05]  /*19530*/  F2FP.PACK_AB R83, R98, R99 ;  /* 0x000000636253723e */ /* 0x000fea00000000ff */
[-C--:B--2---:R-:W-:Y:S01]  /*19540*/  HMMA.16816.F32 R4, R76, R88.reuse, R4 ;  /* 0x000000584c04723c */ /* 0x084fe20000001804 */
[----:B------:R-:W-:Y:S01]  /*19550*/  FFMA.FTZ R80, R242, c[0x0][0x2d0], -R75 ;  /* 0x0000b400f2507a23 */ /* 0x000fe2000001084b */
[----:B------:R-:W-:Y:S03]  /*19560*/  F2FP.PACK_AB R164, R175, R176 ;  /* 0x000000b0afa4723e */ /* 0x000fe600000000ff */
[----:B------:R2:W1:Y:S02]  /*19570*/  MUFU.EX2 R174, R80 ;  /* 0x0000005000ae7308 */ /* 0x0004640000000800 */
[----:B--2---:R-:W-:Y:S02]  /*19580*/  F2FP.PACK_AB R80, R156, R152 ;  /* 0x000000989c50723e */ /* 0x004fe400000000ff */
[----:B-1----:R-:W-:Y:S05]  /*19590*/  F2FP.PACK_AB R165, R172, R174 ;  /* 0x000000aeaca5723e */ /* 0x002fea00000000ff */
[C---:B------:R-:W-:Y:S07]  /*195a0*/  HMMA.16816.F32 R8, R80.reuse, R88, R8 ;  /* 0x000000585008723c */ /* 0x040fee0000001808 */
[--C-:B------:R-:W-:Y:S01]  /*195b0*/  FFMA.FTZ R88, R252, c[0x0][0x2d0], -R74.reuse ;  /* 0x0000b400fc587a23 */ /* 0x100fe2000001084a */
[-C--:B------:R-:W-:Y:S01]  /*195c0*/  HMMA.16816.F32 R12, R80, R90.reuse, R12 ;  /* 0x0000005a500c723c */ /* 0x080fe2000000180c */
[----:B------:R-:W-:Y:S02]  /*195d0*/  FFMA.FTZ R74, R131, c[0x0][0x2d0], -R74 ;  /* 0x0000b400834a7a23 */ /* 0x000fe4000001084a */
[----:B------:R1:W-:Y:S01]  /*195e0*/  MUFU.EX2 R173, R88 ;  /* 0x0000005800ad7308 */ /* 0x0003e20000000800 */
[----:B------:R-:W-:Y:S02]  /*195f0*/  IMAD.MOV.U32 R131, RZ, RZ, R119 ;  /* 0x000000ffff837224 */ /* 0x000fe400078e0077 */
[----:B------:R-:W-:Y:S02]  /*19600*/  LDSM.16.MT88.4 R116, [R209+0x2900] ;  /* 0x00290000d174783b */ /* 0x000fe40000004200 */
[C---:B------:R-:W-:Y:S05]  /*19610*/  HMMA.16816.F32 R16, R76.reuse, R90, R16 ;  /* 0x0000005a4c10723c */ /* 0x040fea0000001810 */
[----:B------:R2:W2:Y:S03]  /*19620*/  MUFU.EX2 R171, R74 ;  /* 0x0000004a00ab7308 */ /* 0x0004a60000000800 */
[-C--:B------:R-:W-:Y:S08]  /*19630*/  HMMA.16816.F32 R20, R76, R84.reuse, R20 ;  /* 0x000000544c14723c */ /* 0x080ff00000001814 */
[C---:B------:R-:W-:Y:S01]  /*19640*/  HMMA.16816.F32 R24, R80.reuse, R84, R24 ;  /* 0x000000545018723c */ /* 0x040fe20000001818 */
[----:B-1----:R-:W1:Y:S07]  /*19650*/  LDSM.16.MT88.4 R88, [R211+0x2100] ;  /* 0x00210000d358783b */ /* 0x002e6e0000004200 */
[-C--:B------:R-:W-:Y:S01]  /*19660*/  HMMA.16816.F32 R28, R80, R86.reuse, R28 ;  /* 0x00000056501c723c */ /* 0x080fe2000000181c */
[--C-:B--2---:R-:W-:Y:S03]  /*19670*/  FFMA.FTZ R74, R250, c[0x0][0x2d0], -R75.reuse ;  /* 0x0000b400fa4a7a23 */ /* 0x104fe6000001084b */
[----:B------:R-:W-:Y:S01]  /*19680*/  F2FP.PACK_AB R166, R171, R173 ;  /* 0x000000adaba6723e */ /* 0x000fe200000000ff */
[----:B------:R-:W-:Y:S03]  /*19690*/  FFMA.FTZ R75, R251, c[0x0][0x2d0], -R75 ;  /* 0x0000b400fb4b7a23 */ /* 0x000fe6000001084b */
[C---:B------:R-:W-:Y:S01]  /*196a0*/  HMMA.16816.F32 R32, R76.reuse, R86, R32 ;  /* 0x000000564c20723c */ /* 0x040fe20000001820 */
[----:B------:R2:W-:Y:S07]  /*196b0*/  MUFU.EX2 R170, R74 ;  /* 0x0000004a00aa7308 */ /* 0x0005ee0000000800 */
[-C--:B------:R-:W-:Y:S03]  /*196c0*/  HMMA.16816.F32 R36, R76, R92.reuse, R36 ;  /* 0x0000005c4c24723c */ /* 0x080fe60000001824 */
[----:B------:R-:W1:Y:S05]  /*196d0*/  MUFU.EX2 R169, R75 ;  /* 0x0000004b00a97308 */ /* 0x000e6a0000000800 */
[C---:B------:R-:W-:Y:S08]  /*196e0*/  HMMA.16816.F32 R40, R80.reuse, R92, R40 ;  /* 0x0000005c5028723c */ /* 0x040ff00000001828 */
[-C--:B------:R-:W-:Y:S01]  /*196f0*/  HMMA.16816.F32 R44, R80, R94.reuse, R44 ;  /* 0x0000005e502c723c */ /* 0x080fe2000000182c */
[----:B--2---:R-:W-:Y:S04]  /*19700*/  FFMA.FTZ R74, R237, c[0x0][0x2d0], -R96 ;  /* 0x0000b400ed4a7a23 */ /* 0x004fe80000010860 */
[----:B------:R2:W-:Y:S03]  /*19710*/  MUFU.EX2 R168, R74 ;  /* 0x0000004a00a87308 */ /* 0x0005e60000000800 */
[C---:B------:R-:W-:Y:S01]  /*19720*/  HMMA.16816.F32 R48, R76.reuse, R94, R48 ;  /* 0x0000005e4c30723c */ /* 0x040fe20000001830 */
[----:B-1----:R-:W-:Y:S07]  /*19730*/  F2FP.PACK_AB R167, R169, R170 ;  /* 0x000000aaa9a7723e */ /* 0x002fee00000000ff */
[-C--:B------:R-:W-:Y:S01]  /*19740*/  HMMA.16816.F32 R52, R76, R88.reuse, R52 ;  /* 0x000000584c34723c */ /* 0x080fe20000001834 */
[----:B---3--:R-:W-:Y:S07]  /*19750*/  FFMA.FTZ R69, R69, R113, R114 ;  /* 0x0000007145457223 */ /* 0x008fee0000010072 */
[C---:B------:R-:W-:Y:S01]  /*19760*/  HMMA.16816.F32 R56, R80.reuse, R88, R56 ;  /* 0x000000585038723c */ /* 0x040fe20000001838 */
[--C-:B--2---:R-:W-:Y:S07]  /*19770*/  FFMA.FTZ R74, R238, c[0x0][0x2d0], -R96.reuse ;  /* 0x0000b400ee4a7a23 */ /* 0x104fee0000010860 */
[-C--:B------:R-:W-:Y:S01]  /*19780*/  HMMA.16816.F32 R60, R80, R90.reuse, R60 ;  /* 0x0000005a503c723c */ /* 0x080fe2000000183c */
[----:B------:R1:W2:Y:S07]  /*19790*/  MUFU.EX2 R85, R74 ;  /* 0x0000004a00557308 */ /* 0x0002ae0000000800 */
[----:B------:R-:W-:Y:S08]  /*197a0*/  HMMA.16816.F32 R64, R76, R90, R64 ;  /* 0x0000005a4c40723c */ /* 0x000ff00000001840 */
[-C--:B------:R-:W-:Y:S07]  /*197b0*/  HMMA.16816.F32 R104, R164, R116.reuse, R4 ;  /* 0x00000074a468723c */ /* 0x080fee0000001804 */
[----:B------:R-:W-:Y:S01]  /*197c0*/  FADD.FTZ R4, R226, R69 ;  /* 0x00000045e2047221 */ /* 0x000fe20000010000 */
[----:B------:R-:W-:Y:S01]  /*197d0*/  MOV R226, R149 ;  /* 0x0000009500e27202 */ /* 0x000fe20000000f00 */
[--C-:B-1----:R-:W-:Y:S03]  /*197e0*/  FFMA.FTZ R74, R239, c[0x0][0x2d0], -R96.reuse ;  /* 0x0000b400ef4a7a23 */ /* 0x102fe60000010860 */
[----:B------:R-:W-:Y:S01]  /*197f0*/  FFMA.FTZ R96, R240, c[0x0][0x2d0], -R96 ;  /* 0x0000b400f0607a23 */ /* 0x000fe20000010860 */
[----:B------:R1:W-:Y:S01]  /*19800*/  MUFU.EX2 R86, R74 ;  /* 0x0000004a00567308 */ /* 0x0003e20000000800 */
[----:B----4-:R-:W-:Y:S01]  /*19810*/  FFMA.FTZ R68, R68, R192, R231 ;  /* 0x000000c044447223 */ /* 0x010fe200000100e7 */
[----:B--2---:R-:W-:Y:S01]  /*19820*/  F2FP.PACK_AB R160, R85, R168 ;  /* 0x000000a855a0723e */ /* 0x004fe200000000ff */
[----:B------:R-:W-:Y:S01]  /*19830*/  FADD.FTZ R4, R123, R4 ;  /* 0x000000047b047221 */ /* 0x000fe20000010000 */
[----:B------:R-:W-:Y:S01]  /*19840*/  MOV R231, R236 ;  /* 0x000000ec00e77202 */ /* 0x000fe20000000f00 */
[----:B------:R-:W-:Y:S01]  /*19850*/  FADD.FTZ R6, R185, R68 ;  /* 0x00000044b9067221 */ /* 0x000fe20000010000 */
[----:B------:R-:W-:Y:S01]  /*19860*/  MOV R185, R148 ;  /* 0x0000009400b97202 */ /* 0x000fe20000000f00 */
[----:B------:R-:W-:Y:S01]  /*19870*/  FADD.FTZ R4, R206, R4 ;  /* 0x00000004ce047221 */ /* 0x000fe20000010000 */
[----:B------:R-:W-:Y:S01]  /*19880*/  MOV R236, R234 ;  /* 0x000000ea00ec7202 */ /* 0x000fe20000000f00 */
[----:B------:R-:W-:Y:S01]  /*19890*/  IMAD.MOV.U32 R234, RZ, RZ, R205 ;  /* 0x000000ffffea7224 */ /* 0x000fe200078e00cd */
[----:B------:R-:W2:Y:S01]  /*198a0*/  MUFU.EX2 R96, R96 ;  /* 0x0000006000607308 */ /* 0x000ea20000000800 */
[----:B------:R-:W-:Y:S01]  /*198b0*/  FADD.FTZ R6, R122, R6 ;  /* 0x000000067a067221 */ /* 0x000fe20000010000 */
[----:B------:R-:W-:Y:S02]  /*198c0*/  MOV R205, R203 ;  /* 0x000000cb00cd7202 */ /* 0x000fe40000000f00 */
[----:B------:R-:W-:Y:S01]  /*198d0*/  MOV R203, R151 ;  /* 0x0000009700cb7202 */ /* 0x000fe20000000f00 */
[--C-:B-1----:R-:W-:Y:S05]  /*198e0*/  FFMA.FTZ R74, R193, c[0x0][0x2d0], -R97.reuse ;  /* 0x0000b400c14a7a23 */ /* 0x102fea0000010861 */
[----:B------:R1:W-:Y:S01]  /*198f0*/  MUFU.EX2 R75, R74 ;  /* 0x0000004a004b7308 */ /* 0x0003e20000000800 */
[----:B--2---:R-:W-:Y:S01]  /*19900*/  F2FP.PACK_AB R162, R96, R86 ;  /* 0x0000005660a2723e */ /* 0x004fe200000000ff */
[--C-:B-1----:R-:W-:Y:S08]  /*19910*/  FFMA.FTZ R74, R195, c[0x0][0x2d0], -R97.reuse ;  /* 0x0000b400c34a7a23 */ /* 0x102ff00000010861 */
[----:B------:R1:W2:Y:S02]  /*19920*/  MUFU.EX2 R84, R74 ;  /* 0x0000004a00547308 */ /* 0x0002a40000000800 */
[--C-:B-1----:R-:W-:Y:S01]  /*19930*/  FFMA.FTZ R74, R197, c[0x0][0x2d0], -R97.reuse ;  /* 0x0000b400c54a7a23 */ /* 0x102fe20000010861 */
[----:B--2---:R-:W-:Y:S01]  /*19940*/  F2FP.PACK_AB R161, R84, R75 ;  /* 0x0000004b54a1723e */ /* 0x004fe200000000ff */
[----:B------:R-:W-:Y:S02]  /*19950*/  FFMA.FTZ R97, R73, c[0x0][0x2d0], -R97 ;  /* 0x0000b40049617a23 */ /* 0x000fe40000010861 */
[----:B------:R-:W2:Y:S04]  /*19960*/  LDL.LU R73, [R1+0x14] ;  /* 0x0000140001497983 */ /* 0x000ea80000300800 */
[----:B------:R-:W-:Y:S01]  /*19970*/  MUFU.EX2 R74, R74 ;  /* 0x0000004a004a7308 */ /* 0x000fe20000000800 */
[----:B-----5:R-:W-:Y:S09]  /*19980*/  FFMA.FTZ R2, R2, R183, R204 ;  /* 0x000000b702027223 */ /* 0x020ff200000100cc */
[----:B------:R-:W1:Y:S01]  /*19990*/  MUFU.EX2 R97, R97 ;  /* 0x0000006100617308 */ /* 0x000e620000000800 */
[----:B------:R-:W-:Y:S02]  /*199a0*/  IMAD.MOV.U32 R204, RZ, RZ, R150 ;  /* 0x000000ffffcc7224 */ /* 0x000fe400078e0096 */
[----:B------:R-:W-:Y:S01]  /*199b0*/  FADD.FTZ R2, R189, R2 ;  /* 0x00000002bd027221 */ /* 0x000fe20000010000 */
[----:B------:R-:W3:Y:S01]  /*199c0*/  LDSM.16.MT88.4 R148, [R210+0x2900] ;  /* 0x00290000d294783b */ /* 0x000ee20000004200 */
[----:B------:R-:W-:Y:S02]  /*199d0*/  IMAD.MOV.U32 R189, RZ, RZ, R120 ;  /* 0x000000ffffbd7224 */ /* 0x000fe400078e0078 */
[----:B------:R-:W-:Y:S02]  /*199e0*/  FADD.FTZ R5, R121, R2 ;  /* 0x0000000279057221 */ /* 0x000fe40000010000 */
[----:B------:R-:W-:Y:S02]  /*199f0*/  FADD.FTZ R2, R202, R6 ;  /* 0x00000006ca027221 */ /* 0x000fe40000010000 */
[----:B------:R-:W-:Y:S01]  /*19a00*/  FADD.FTZ R6, R126, R4 ;  /* 0x000000047e067221 */ /* 0x000fe20000010000 */
[----:B-1----:R-:W-:Y:S07]  /*19a10*/  F2FP.PACK_AB R163, R97, R74 ;  /* 0x0000004a61a3723e */ /* 0x002fee00000000ff */
[C---:B------:R-:W-:Y:S08]  /*19a20*/  HMMA.16816.F32 R108, R160.reuse, R116, R8 ;  /* 0x00000074a06c723c */ /* 0x040ff00000001808 */
[-C--:B------:R-:W-:Y:S08]  /*19a30*/  HMMA.16816.F32 R112, R160, R118.reuse, R12 ;  /* 0x00000076a070723c */ /* 0x080ff0000000180c */
[C---:B------:R-:W-:Y:S08]  /*19a40*/  HMMA.16816.F32 R116, R164.reuse, R118, R16 ;  /* 0x00000076a474723c */ /* 0x040ff00000001810 */
[-C--:B------:R-:W-:Y:S01]  /*19a50*/  HMMA.16816.F32 R120, R164, R132.reuse, R20 ;  /* 0x00000084a478723c */ /* 0x080fe20000001814 */
[----:B--2---:R-:W-:Y:S03]  /*19a60*/  FFMA.FTZ R8, R0, R73, R200 ;  /* 0x0000004900087223 */ /* 0x004fe600000100c8 */
[----:B------:R-:W-:Y:S02]  /*19a70*/  FADD.FTZ R0, R232, R5 ;  /* 0x00000005e8007221 */ /* 0x000fe40000010000 */
[----:B------:R-:W-:Y:S02]  /*19a80*/  FADD.FTZ R8, R127, R8 ;  /* 0x000000087f087221 */ /* 0x000fe40000010000 */
[----:B------:R-:W-:Y:S04]  /*19a90*/  FADD.FTZ R5, R125, R2 ;  /* 0x000000027d057221 */ /* 0x000fe80000010000 */
[----:B------:R-:W-:Y:S02]  /*19aa0*/  FADD.FTZ R7, R124, R0 ;  /* 0x000000007c077221 */ /* 0x000fe40000010000 */
[----:B------:R-:W-:Y:S01]  /*19ab0*/  FADD.FTZ R4, R231, R8 ;  /* 0x00000008e7047221 */ /* 0x000fe20000010000 */
[C---:B------:R-:W-:Y:S01]  /*19ac0*/  HMMA.16816.F32 R124, R160.reuse, R132, R24 ;  /* 0x00000084a07c723c */ /* 0x040fe20000001818 */
[----:B------:R-:W-:Y:S02]  /*19ad0*/  FADD.FTZ R2, R236, R6 ;  /* 0x00000006ec027221 */ /* 0x000fe40000010000 */
[----:B------:R-:W-:Y:S02]  /*19ae0*/  FADD.FTZ R0, R234, R5 ;  /* 0x00000005ea007221 */ /* 0x000fe40000010000 */
[----:B------:R-:W-:Y:S02]  /*19af0*/  FADD.FTZ R7, R128, R7 ;  /* 0x0000000780077221 */ /* 0x000fe40000010000 */
[----:B------:R-:W-:Y:S02]  /*19b00*/  FADD.FTZ R4, R131, R4 ;  /* 0x0000000483047221 */ /* 0x000fe40000010000 */
[----:B------:R-:W-:Y:S03]  /*19b10*/  FADD.FTZ R6, R130, R2 ;  /* 0x0000000282067221 */ /* 0x000fe60000010000 */
[----:B------:R-:W-:Y:S02]  /*19b20*/  FADD.FTZ R5, R129, R0 ;  /* 0x0000000081057221 */ /* 0x000fe40000010000 */
[----:B------:R-:W-:Y:S01]  /*19b30*/  FADD.FTZ R2, R205, R7 ;  /* 0x00000007cd027221 */ /* 0x000fe20000010000 */
[-C--:B------:R-:W-:Y:S01]  /*19b40*/  HMMA.16816.F32 R128, R160, R134.reuse, R28 ;  /* 0x00000086a080723c */ /* 0x080fe2000000181c */
[----:B------:R-:W-:Y:S01]  /*19b50*/  FADD.FTZ R4, R103, R4 ;  /* 0x0000000467047221 */ /* 0x000fe20000010000 */
[----:B------:R-:W-:Y:S01]  /*19b60*/  MOV R103, R3 ;  /* 0x0000000300677202 */ /* 0x000fe20000000f00 */
[----:B------:R-:W-:Y:S02]  /*19b70*/  FADD.FTZ R0, R204, R6 ;  /* 0x00000006cc007221 */ /* 0x000fe40000010000 */
[----:B------:R-:W-:Y:S02]  /*19b80*/  FADD.FTZ R10, R226, R5 ;  /* 0x00000005e20a7221 */ /* 0x000fe40000010000 */
[----:B------:R-:W-:Y:S01]  /*19b90*/  FADD.FTZ R11, R203, R4 ;  /* 0x00000004cb0b7221 */ /* 0x000fe20000010000 */
[C---:B------:R-:W-:Y:S01]  /*19ba0*/  HMMA.16816.F32 R132, R164.reuse, R134, R32 ;  /* 0x00000086a484723c */ /* 0x040fe20000001820 */
[----:B------:R-:W-:Y:S01]  /*19bb0*/  FADD.FTZ R8, R185, R2 ;  /* 0x00000002b9087221 */ /* 0x000fe20000010000 */
[----:B------:R-:W1:Y:S02]  /*19bc0*/  LDSM.16.MT88.4 R4, [R211+0x2900] ;  /* 0x00290000d304783b */ /* 0x000e640000004200 */
        /* <DEDUP_REMOVED lines=8> */
[-C--:B---3--:R-:W-:Y:S01]  /*19c50*/  HMMA.16816.F32 R136, R164, R148.reuse, R36 ;  /* 0x00000094a488723c */ /* 0x088fe20000001824 */
[----:B------:R-:W-:Y:S02]  /*19c60*/  FADD.FTZ R8, R248, R9 ;  /* 0x00000009f8087221 */ /* 0x000fe40000010000 */
[----:B------:R-:W-:Y:S02]  /*19c70*/  FADD.FTZ R2, R244, R2 ;  /* 0x00000002f4027221 */ /* 0x000fe40000010000 */
[----:B------:R-:W-:Y:S02]  /*19c80*/  FADD.FTZ R0, R142, R0 ;  /* 0x000000008e007221 */ /* 0x000fe40000010000 */
[----:B------:R-:W-:Y:S02]  /*19c90*/  FADD.FTZ R12, R140, R12 ;  /* 0x0000000c8c0c7221 */ /* 0x000fe40000010000 */
[----:B------:R-:W-:Y:S03]  /*19ca0*/  FADD.FTZ R10, R246, R8 ;  /* 0x00000008f60a7221 */ /* 0x000fe60000010000 */
[----:B------:R-:W-:Y:S02]  /*19cb0*/  FADD.FTZ R9, R143, R2 ;  /* 0x000000028f097221 */ /* 0x000fe40000010000 */
        /* <DEDUP_REMOVED lines=11> */
[----:B------:R-:W-:Y:S02]  /*19d70*/  FADD.FTZ R8, R230, R8 ;  /* 0x00000008e6087221 */ /* 0x000fe40000010000 */
[----:B------:R-:W-:Y:S02]  /*19d80*/  FADD.FTZ R0, R228, R10 ;  /* 0x0000000ae4007221 */ /* 0x000fe40000010000 */
[----:B------:R-:W-:Y:S02]  /*19d90*/  FADD.FTZ R9, R190, R9 ;  /* 0x00000009be097221 */ /* 0x000fe40000010000 */
[----:B------:R-:W-:Y:S01]  /*19da0*/  FADD.FTZ R11, R186, R2 ;  /* 0x00000002ba0b7221 */ /* 0x000fe20000010000 */
[C---:B------:R-:W-:Y:S01]  /*19db0*/  HMMA.16816.F32 R148, R164.reuse, R150, R48 ;  /* 0x00000096a494723c */ /* 0x040fe20000001830 */
[----:B------:R-:W-:Y:S03]  /*19dc0*/  FADD.FTZ R8, R182, R8 ;  /* 0x00000008b6087221 */ /* 0x000fe60000010000 */
        /* <DEDUP_REMOVED lines=8> */
[----:B------:R-:W-:Y:S01]  /*19e50*/  FADD.FTZ R2, R181, R10 ;  /* 0x0000000ab5027221 */ /* 0x000fe20000010000 */
[-C--:B-1----:R-:W-:Y:S01]  /*19e60*/  HMMA.16816.F32 R152, R164, R4.reuse, R52 ;  /* 0x00000004a498723c */ /* 0x082fe20000001834 */
[----:B------:R-:W-:Y:S02]  /*19e70*/  FADD.FTZ R0, R159, R11 ;  /* 0x0000000b9f007221 */ /* 0x000fe40000010000 */
[----:B------:R-:W-:Y:S02]  /*19e80*/  FADD.FTZ R10, R156, R9 ;  /* 0x000000099c0a7221 */ /* 0x000fe40000010000 */
[----:B------:R-:W-:Y:S02]  /*19e90*/  FADD.FTZ R11, R158, R2 ;  /* 0x000000029e0b7221 */ /* 0x000fe40000010000 */
[----:B------:R-:W-:Y:S02]  /*19ea0*/  FADD.FTZ R9, R157, R0 ;  /* 0x000000009d097221 */ /* 0x000fe40000010000 */
[----:B------:R-:W-:Y:S01]  /*19eb0*/  FADD.FTZ R8, R102, R8 ;  /* 0x0000000866087221 */ /* 0x000fe20000010000 */
[C---:B------:R-:W-:Y:S02]  /*19ec0*/  HMMA.16816.F32 R156, R160.reuse, R4, R56 ;  /* 0x00000004a09c723c */ /* 0x040fe40000001838 */
[----:B------:R-:W-:Y:S01]  /*19ed0*/  FADD.FTZ R2, R178, R10 ;  /* 0x0000000ab2027221 */ /* 0x000fe20000010000 */
[----:B------:R-:W-:Y:S01]  /*19ee0*/  MOV R102, R70 ;  /* 0x0000004600667202 */ /* 0x000fe20000000f00 */
[----:B------:R-:W-:Y:S01]  /*19ef0*/  FADD.FTZ R8, R101, R8 ;  /* 0x0000000865087221 */ /* 0x000fe20000010000 */
[----:B------:R-:W-:Y:S01]  /*19f00*/  MOV R101, R71 ;  /* 0x0000004700657202 */ /* 0x000fe20000000f00 */
[----:B------:R-:W-:Y:S02]  /*19f10*/  FADD.FTZ R0, R180, R11 ;  /* 0x0000000bb4007221 */ /* 0x000fe40000010000 */
[----:B------:R-:W-:Y:S01]  /*19f20*/  FADD.FTZ R4, R100, R8 ;  /* 0x0000000864047221 */ /* 0x000fe20000010000 */
[-C--:B------:R-:W-:Y:S03]  /*19f30*/  HMMA.16816.F32 R160, R160, R6.reuse, R60 ;  /* 0x00000006a0a0723c */ /* 0x080fe6000000183c */
[----:B------:R-:W-:Y:S02]  /*19f40*/  FADD.FTZ R8, R179, R9 ;  /* 0x00000009b3087221 */ /* 0x000fe40000010000 */
[----:B------:R-:W-:Y:S02]  /*19f50*/  FADD.FTZ R9, R177, R2 ;  /* 0x00000002b1097221 */ /* 0x000fe40000010000 */
[----:B------:R-:W-:Y:S01]  /*19f60*/  FADD.FTZ R4, R99, R4 ;  /* 0x0000000463047221 */ /* 0x000fe20000010000 */
[----:B------:R-:W-:Y:S01]  /*19f70*/  HMMA.16816.F32 R164, R164, R6, R64 ;  /* 0x00000006a4a4723c */ /* 0x000fe20000001840 */
        /* <DEDUP_REMOVED lines=18> */
[----:B------:R-:W-:Y:S01]  /*1a0a0*/  IMAD.MOV.U32 R100, RZ, RZ, R72 ;  /* 0x000000ffff647224 */ /* 0x000fe200078e0048 */
[----:B------:R2:W-:Y:S01]  /*1a0b0*/  STL [R1+0x10], R4 ;  /* 0x0000100401007387 */ /* 0x0005e20000100800 */
[----:B------:R-:W-:Y:S05]  /*1a0c0*/  FADD.FTZ R2, R97, R2 ;  /* 0x0000000261027221 */ /* 0x000fea0000010000 */
[----:B------:R2:W-:Y:S01]  /*1a0d0*/  STL [R1+0x14], R2 ;  /* 0x0000140201007387 */ /* 0x0005e20000100800 */
[----:B-1----:R-:W-:Y:S04]  /*1a0e0*/  IADD3 R0, R225, -0x1, RZ ;  /* 0xffffffffe1007810 */ /* 0x002fe80007ffe0ff */
[----:B------:R-:W-:Y:S01]  /*1a0f0*/  MOV R225, R0 ;  /* 0x0000000000e17202 */ /* 0x000fe20000000f00 */
[----:B------:R-:W-:-:S05]  /*1a100*/  @P0 BRA `(.L_x_204) ;  /* 0xffff99a000000947 */ /* 0x000fca000383ffff */
.L_x_187:
        /* <DEDUP_REMOVED lines=24> */
[----:B------:R-:W-:Y:S01]  /*1a290*/  FSETP.NE.FTZ.AND P3, PT, R5, RZ, PT ;  /* 0x000000ff0500720b */ /* 0x000fe20003f75000 */
[----:B---3--:R-:W-:Y:S01]  /*1a2a0*/  FADD.FTZ R7, R7, R4 ;  /* 0x0000000407077221 */ /* 0x008fe20000010000 */
[----:B------:R-:W-:Y:S02]  /*1a2b0*/  FSETP.NE.FTZ.AND P2, PT, R6, RZ, PT ;  /* 0x000000ff0600720b */ /* 0x000fe40003f55000 */
[----:B------:R-:W-:Y:S01]  /*1a2c0*/  MOV R4, RZ ;  /* 0x000000ff00047202 */ /* 0x000fe20000000f00 */
[----:B----4-:R-:W-:Y:S01]  /*1a2d0*/  FADD.FTZ R8, R2, R8 ;  /* 0x0000000802087221 */ /* 0x010fe20000010000 */
[----:B------:R-:W-:Y:S02]  /*1a2e0*/  FSETP.NE.FTZ.AND P1, PT, R7, RZ, PT ;  /* 0x000000ff0700720b */ /* 0x000fe40003f35000 */
[----:B------:R-:W-:-:S05]  /*1a2f0*/  MOV R2, RZ ;  /* 0x000000ff00027202 */ /* 0x000fca0000000f00 */
[----:B------:R-:W1:Y:S01]  /*1a300*/  @P3 MUFU.RCP R0, R5 ;  /* 0x0000000500003308 */ /* 0x000e620000001000 */
[----:B------:R-:W-:-:S07]  /*1a310*/  FSETP.NE.FTZ.AND P0, PT, R8, RZ, PT ;  /* 0x000000ff0800720b */ /* 0x000fce0003f15000 */
[----:B------:R-:W-:Y:S01]  /*1a320*/  @P2 MUFU.RCP R4, R6 ;  /* 0x0000000600042308 */ /* 0x000fe20000001000 */
        /* <DEDUP_REMOVED lines=21> */
[C---:B-1----:R-:W-:Y:S01]  /*1a480*/  FMUL.FTZ R108, R2.reuse, R108 ;  /* 0x0000006c026c7220 */ /* 0x042fe20000410000 */
[----:B------:R-:W-:Y:S01]  /*1a490*/  @P0 MUFU.LG2 R6, R8 ;  /* 0x0000000800060308 */ /* 0x000fe20000000c00 */
[C---:B------:R-:W-:Y:S02]  /*1a4a0*/  FMUL.FTZ R109, R2.reuse, R109 ;  /* 0x0000006d026d7220 */ /* 0x040fe40000410000 */
[C---:B------:R-:W-:Y:S02]  /*1a4b0*/  FMUL.FTZ R112, R2.reuse, R112 ;  /* 0x0000007002707220 */ /* 0x040fe40000410000 */
[----:B------:R-:W-:-:S02]  /*1a4c0*/  FMUL.FTZ R113, R2, R113 ;  /* 0x0000007102717220 */ /* 0x000fc40000410000 */
[C---:B------:R-:W-:Y:S01]  /*1a4d0*/  FMUL.FTZ R124, R2.reuse, R124 ;  /* 0x0000007c027c7220 */ /* 0x040fe20000410000 */
[----:B------:R1:W2:Y:S01]  /*1a4e0*/  @P0 MUFU.RCP R0, R8 ;  /* 0x0000000800000308 */ /* 0x0002a20000001000 */
        /* <DEDUP_REMOVED lines=8> */
[----:B-1----:R-:W-:Y:S01]  /*1a570*/  @P0 MOV R8, 0x3f317218 ;  /* 0x3f31721800080802 */ /* 0x002fe20000000f00 */
[C---:B------:R-:W-:Y:S02]  /*1a580*/  FMUL.FTZ R157, R2.reuse, R157 ;  /* 0x0000009d029d7220 */ /* 0x040fe40000410000 */
[C---:B------:R-:W-:Y:S02]  /*1a590*/  FMUL.FTZ R160, R2.reuse, R160 ;  /* 0x000000a002a07220 */ /* 0x040fe40000410000 */
[----:B------:R-:W-:Y:S01]  /*1a5a0*/  FMUL.FTZ R161, R2, R161 ;  /* 0x000000a102a17220 */ /* 0x000fe20000410000 */
[----:B------:R-:W-:Y:S01]  /*1a5b0*/  @P2 MOV R2, 0x3f317218 ;  /* 0x3f31721800022802 */ /* 0x000fe20000000f00 */
        /* <DEDUP_REMOVED lines=17> */
[C---:B--2---:R-:W-:Y:S02]  /*1a6d0*/  FMUL.FTZ R110, R0.reuse, R110 ;  /* 0x0000006e006e7220 */ /* 0x044fe40000410000 */
        /* <DEDUP_REMOVED lines=28> */
.L_x_143:
[----:B------:R-:W-:Y:S05]  /*1a8a0*/  @P4 BRA `(.L_x_205) ;  /* 0x000011f000004947 */ /* 0x000fea0003800000 */
[----:B------:R-:W1:Y:S01]  /*1a8b0*/  S2R R13, SR_TID.X ;  /* 0x00000000000d7919 */ /* 0x000e620000002100 */
[----:B------:R-:W-:Y:S01]  /*1a8c0*/  IMAD.MOV.U32 R54, RZ, RZ, c[0x0][0x4e8] ;  /* 0x00013a00ff367624 */ /* 0x000fe200078e00ff */
[----:B------:R-:W-:Y:S02]  /*1a8d0*/  F2FP.PACK_AB R104, R105, R104 ;  /* 0x000000686968723e */ /* 0x000fe400000000ff */
[----:B------:R-:W2:Y:S01]  /*1a8e0*/  S2R R16, SR_CTAID.Y ;  /* 0x0000000000107919 */ /* 0x000ea20000002600 */
[----:B------:R-:W-:Y:S02]  /*1a8f0*/  F2FP.PACK_AB R106, R107, R106 ;  /* 0x0000006a6b6a723e */ /* 0x000fe400000000ff */
[C---:B------:R-:W-:Y:S01]  /*1a900*/  ISETP.NE.AND P3, PT, R54.reuse, 0x1, PT ;  /* 0x000000013600780c */ /* 0x040fe20003f65270 */
[----:B------:R-:W3:Y:S01]  /*1a910*/  S2R R28, SR_CTAID.Z ;  /* 0x00000000001c7919 */ /* 0x000ee20000002700 */
[----:B------:R-:W-:Y:S01]  /*1a920*/  IMAD R54, R54, c[0x0][0x388], RZ ;  /* 0x0000e20036367a24 */ /* 0x000fe200078e02ff */
[----:B------:R-:W-:-:S02]  /*1a930*/  F2FP.PACK_AB R23, R23, R116 ;  /* 0x000000741717723e */ /* 0x000fc400000000ff */
[----:B------:R-:W4:Y:S01]  /*1a940*/  S2R R29, SR_CTAID.X ;  /* 0x00000000001d7919 */ /* 0x000f220000002500 */
[----:B------:R-:W-:Y:S02]  /*1a950*/  F2FP.PACK_AB R118, R119, R118 ;  /* 0x000000767776723e */ /* 0x000fe400000000ff */
[----:B------:R-:W-:Y:S01]  /*1a960*/  F2FP.PACK_AB R108, R109, R108 ;  /* 0x0000006c6d6c723e */ /* 0x000fe200000000ff */
[----:B------:R-:W-:Y:S01]  /*1a970*/  BAR.SYNC.DEFER_BLOCKING 0x1, 0x80 ;  /* 0x0042000000007b1d */ /* 0x000fe20000010000 */
[----:B------:R-:W-:Y:S02]  /*1a980*/  F2FP.PACK_AB R110, R111, R110 ;  /* 0x0000006e6f6e723e */ /* 0x000fe400000000ff */
[----:B------:R-:W-:Y:S02]  /*1a990*/  F2FP.PACK_AB R112, R113, R112 ;  /* 0x000000707170723e */ /* 0x000fe400000000ff */
[----:B------:R-:W-:Y:S02]  /*1a9a0*/  F2FP.PACK_AB R114, R115, R114 ;  /* 0x000000727372723e */ /* 0x000fe400000000ff */
[----:B------:R-:W-:-:S02]  /*1a9b0*/  F2FP.PACK_AB R120, R121, R120 ;  /* 0x000000787978723e */ /* 0x000fc400000000ff */
[----:B-1----:R-:W-:Y:S02]  /*1a9c0*/  SHF.R.S32.HI R20, RZ, 0x1f, R13 ;  /* 0x0000001fff147819 */ /* 0x002fe4000001140d */
[----:B------:R-:W-:Y:S01]  /*1a9d0*/  F2FP.PACK_AB R122, R123, R122 ;  /* 0x0000007a7b7a723e */ /* 0x000fe200000000ff */
[----:B--2---:R-:W-:Y:S01]  /*1a9e0*/  IMAD.WIDE.U32 R14, R16, c[0x0][0x490], RZ ;  /* 0x00012400100e7a25 */ /* 0x004fe200078e00ff */
[----:B------:R-:W-:Y:S02]  /*1a9f0*/  SHF.R.S32.HI R0, RZ, 0x1f, R16 ;  /* 0x0000001fff007819 */ /* 0x000fe40000011410 */
[CC--:B------:R-:W-:Y:S02]  /*1aa00*/  LEA.HI R2, R20.reuse, R13.reuse, RZ, 0x2 ;  /* 0x0000000d14027211 */ /* 0x0c0fe400078f10ff */
[-C--:B------:R-:W-:Y:S01]  /*1aa10*/  LEA.HI R7, R20, R13.reuse, RZ, 0x5 ;  /* 0x0000000d14077211 */ /* 0x080fe200078f28ff */
[----:B------:R-:W-:Y:S01]  /*1aa20*/  IMAD R4, R0, c[0x0][0x490], RZ ;  /* 0x0001240000047a24 */ /* 0x000fe200078e02ff */
[----:B------:R-:W-:Y:S01]  /*1aa30*/  LEA.HI R12, R20, R13, RZ, 0x3 ;  /* 0x0000000d140c7211 */ /* 0x000fe200078f18ff */
[----:B------:R-:W-:Y:S01]  /*1aa40*/  IMAD R3, R0, c[0x0][0x3e8], RZ ;  /* 0x0000fa0000037a24 */ /* 0x000fe200078e02ff */
[----:B------:R-:W-:Y:S01]  /*1aa50*/  SHF.R.S32.HI R8, RZ, 0x2, R2 ;  /* 0x00000002ff087819 */ /* 0x000fe20000011402 */
[C---:B------:R-:W-:Y:S01]  /*1aa60*/  IMAD R4, R16.reuse, c[0x0][0x494], R4 ;  /* 0x0001250010047a24 */ /* 0x040fe200078e0204 */
[----:B------:R-:W-:Y:S01]  /*1aa70*/  SHF.R.S32.HI R0, RZ, 0x1f, R2 ;  /* 0x0000001fff007819 */ /* 0x000fe20000011402 */
[----:B------:R-:W-:Y:S01]  /*1aa80*/  IMAD R3, R16, c[0x0][0x3ec], R3 ;  /* 0x0000fb0010037a24 */ /* 0x000fe200078e0203 */
[----:B------:R-:W-:Y:S01]  /*1aa90*/  LOP3.LUT R10, R7, 0xffffffe0, RZ, 0xc0, !PT ;  /* 0xffffffe0070a7812 */ /* 0x000fe200078ec0ff */
[----:B------:R-:W-:Y:S01]  /*1aaa0*/  IMAD.IADD R5, R15, 0x1, R4 ;  /* 0x000000010f057824 */ /* 0x000fe200078e0204 */
[----:B------:R-:W-:Y:S01]  /*1aab0*/  LOP3.LUT R2, R2, 0xfffffffc, RZ, 0xc0, !PT ;  /* 0xfffffffc02027812 */ /* 0x000fe200078ec0ff */
[----:B------:R-:W-:Y:S01]  /*1aac0*/  IMAD.WIDE.U32 R16, R16, c[0x0][0x3e8], RZ ;  /* 0x0000fa0010107a25 */ /* 0x000fe200078e00ff */
[----:B------:R-:W-:-:S02]  /*1aad0*/  LOP3.LUT R11, R12, 0xfffffff8, RZ, 0xc0, !PT ;  /* 0xfffffff80c0b7812 */ /* 0x000fc400078ec0ff */
[----:B------:R-:W-:Y:S01]  /*1aae0*/  LEA.HI R6, R0, R8, RZ, 0x3 ;  /* 0x0000000800067211 */ /* 0x000fe200078f18ff */
[C---:B------:R-:W-:Y:S01]  /*1aaf0*/  IMAD.IADD R0, R13.reuse, 0x1, -R10 ;  /* 0x000000010d007824 */ /* 0x040fe200078e0a0a */
[----:B------:R-:W-:Y:S01]  /*1ab00*/  LEA.HI R20, R20, R13, RZ, 0x6 ;  /* 0x0000000d14147211 */ /* 0x000fe200078f30ff */
[C---:B------:R-:W-:Y:S01]  /*1ab10*/  IMAD.IADD R9, R13.reuse, 0x1, -R2 ;  /* 0x000000010d097824 */ /* 0x040fe200078e0a02 */
[----:B------:R-:W-:Y:S01]  /*1ab20*/  LOP3.LUT R6, R6, 0xfffffff8, RZ, 0xc0, !PT ;  /* 0xfffffff806067812 */ /* 0x000fe200078ec0ff */
[----:B------:R-:W-:Y:S01]  /*1ab30*/  IMAD.IADD R11, R13, 0x1, -R11 ;  /* 0x000000010d0b7824 */ /* 0x000fe200078e0a0b */
[----:B------:R-:W-:Y:S01]  /*1ab40*/  SHF.R.S32.HI R13, RZ, 0x1f, R0 ;  /* 0x0000001fff0d7819 */ /* 0x000fe20000011400 */
[----:B------:R-:W-:Y:S01]  /*1ab50*/  IMAD.MOV.U32 R4, RZ, RZ, R14 ;  /* 0x000000ffff047224 */ /* 0x000fe200078e000e */
[----:B------:R-:W-:Y:S01]  /*1ab60*/  LOP3.LUT P0, RZ, R0, 0x3, RZ, 0xc0, !PT ;  /* 0x0000000300ff7812 */ /* 0x000fe2000780c0ff */
[----:B------:R-:W-:Y:S01]  /*1ab70*/  IMAD.IADD R10, R8, 0x1, -R6 ;  /* 0x00000001080a7824 */ /* 0x000fe200078e0a06 */
[----:B------:R-:W-:Y:S01]  /*1ab80*/  LEA.HI R15, R13, R0, RZ, 0x2 ;  /* 0x000000000d0f7211 */ /* 0x000fe200078f10ff */
[----:B------:R-:W-:Y:S01]  /*1ab90*/  IMAD.IADD R3, R17, 0x1, R3 ;  /* 0x0000000111037824 */ /* 0x000fe200078e0203 */
[--C-:B------:R-:W-:Y:S01]  /*1aba0*/  SHF.R.S32.HI R6, RZ, 0x5, R7.reuse ;  /* 0x00000005ff067819 */ /* 0x100fe20000011407 */
[----:B------:R-:W-:Y:S01]  /*1abb0*/  IMAD.MOV.U32 R2, RZ, RZ, R16 ;  /* 0x000000ffff027224 */ /* 0x000fe200078e0010 */
[----:B------:R-:W-:Y:S01]  /*1abc0*/  SHF.R.S32.HI R0, RZ, 0x1f, R7 ;  /* 0x0000001fff007819 */ /* 0x000fe20000011407 */
[----:B---3--:R-:W-:Y:S01]  /*1abd0*/  IMAD.WIDE.U32 R18, R28, c[0x0][0x498], R4 ;  /* 0x000126001c127a25 */ /* 0x008fe200078e0004 */
[----:B------:R-:W-:-:S02]  /*1abe0*/  SHF.R.S32.HI R22, RZ, 0x3, R12 ;  /* 0x00000003ff167819 */ /* 0x000fc4000001140c */
[----:B------:R-:W-:Y:S01]  /*1abf0*/  LEA.HI R0, R0, R6, RZ, 0x2 ;  /* 0x0000000600007211 */ /* 0x000fe200078f10ff */
[----:B------:R-:W-:Y:S01]  /*1ac00*/  IMAD.WIDE.U32 R12, R28, c[0x0][0x3f0], R2 ;  /* 0x0000fc001c0c7a25 */ /* 0x000fe200078e0002 */
[----:B------:R-:W-:Y:S02]  /*1ac10*/  LEA.HI R2, R9, R9, RZ, 0x1 ;  /* 0x0000000909027211 */ /* 0x000fe400078f08ff */
[----:B------:R-:W-:Y:S01]  /*1ac20*/  LOP3.LUT R3, R0, 0xffffffc, RZ, 0xc0, !PT ;  /* 0x0ffffffc00037812 */ /* 0x000fe200078ec0ff */
[----:B------:R-:W-:Y:S01]  /*1ac30*/  IMAD.SHL.U32 R4, R22, 0x40, RZ ;  /* 0x0000004016047824 */ /* 0x000fe200078e00ff */
[----:B------:R-:W-:Y:S01]  /*1ac40*/  LOP3.LUT R5, R2, 0x1ffffffe, RZ, 0xc0, !PT ;  /* 0x1ffffffe02057812 */ /* 0x000fe200078ec0ff */
[----:B------:R-:W-:Y:S01]  /*1ac50*/  IMAD.SHL.U32 R8, R11, 0x8, RZ ;  /* 0x000000080b087824 */ /* 0x000fe200078e00ff */
[----:B------:R-:W-:Y:S01]  /*1ac60*/  SHF.R.S32.HI R14, RZ, 0x1f, R28 ;  /* 0x0000001fff0e7819 */ /* 0x000fe2000001141c */
[----:B------:R-:W-:Y:S01]  /*1ac70*/  IMAD.IADD R7, R6, 0x1, -R3 ;  /* 0x0000000106077824 */ /* 0x000fe200078e0a03 */
[----:B------:R-:W-:Y:S01]  /*1ac80*/  LOP3.LUT R0, R4, 0x1c0, RZ, 0xc0, !PT ;  /* 0x000001c004007812 */ /* 0x000fe200078ec0ff */
[----:B------:R-:W-:Y:S01]  /*1ac90*/  IMAD.IADD R5, R9, 0x1, -R5 ;  /* 0x0000000109057824 */ /* 0x000fe200078e0a05 */
[----:B------:R-:W-:Y:S01]  /*1aca0*/  F2FP.PACK_AB R132, R133, R132 ;  /* 0x000000848584723e */ /* 0x000fe200000000ff */
[----:B------:R-:W-:Y:S01]  /*1acb0*/  IMAD R21, R14, c[0x0][0x498], RZ ;  /* 0x000126000e157a24 */ /* 0x000fe200078e02ff */
[----:B------:R-:W-:Y:S01]  /*1acc0*/  LOP3.LUT R4, R0, 0x38, R8, 0xf8, !PT ;  /* 0x0000003800047812 */ /* 0x000fe200078ef808 */
[----:B------:R-:W-:Y:S01]  /*1acd0*/  IMAD R17, R14, c[0x0][0x3f0], RZ ;  /* 0x0000fc000e117a24 */ /* 0x000fe200078e02ff */
[----:B------:R-:W-:Y:S01]  /*1ace0*/  SHF.R.U32.HI R3, RZ, 0x3, R0 ;  /* 0x00000003ff037819 */ /* 0x000fe20000011600 */
[----:B------:R-:W-:Y:S01]  /*1acf0*/  IMAD.SHL.U32 R0, R2, 0x20, RZ ;  /* 0x0000002002007824 */ /* 0x000fe200078e00ff */
[----:B------:R-:W-:Y:S01]  /*1ad00*/  F2FP.PACK_AB R134, R135, R134 ;  /* 0x000000868786723e */ /* 0x000fe200000000ff */
[----:B------:R-:W-:Y:S01]  /*1ad10*/  IMAD R16, R6, 0x200, R9 ;  /* 0x0000020006107824 */ /* 0x000fe200078e0209 */
[----:B------:R-:W-:Y:S01]  /*1ad20*/  LOP3.LUT R14, R4, R3, RZ, 0x3c, !PT ;  /* 0x00000003040e7212 */ /* 0x000fe200078e3cff */
[----:B------:R-:W-:Y:S01]  /*1ad30*/  IMAD R17, R28, c[0x0][0x3f4], R17 ;  /* 0x0000fd001c117a24 */ /* 0x000fe200078e0211 */
[----:B------:R-:W-:Y:S01]  /*1ad40*/  LOP3.LUT R2, R0, 0xffffffc0, RZ, 0xc0, !PT ;  /* 0xffffffc000027812 */ /* 0x000fe200078ec0ff */
[----:B------:R-:W-:Y:S01]  /*1ad50*/  IMAD R0, R11, 0x10, R22 ;  /* 0x000000100b007824 */ /* 0x000fe200078e0216 */
[----:B------:R-:W-:Y:S01]  /*1ad60*/  LOP3.LUT R4, R10, 0x1, RZ, 0xc0, !PT ;  /* 0x000000010a047812 */ /* 0x000fe200078ec0ff */
[----:B------:R-:W-:Y:S01]  /*1ad70*/  IMAD.SHL.U32 R6, R20, 0x8, RZ ;  /* 0x0000000814067824 */ /* 0x000fe200078e00ff */
[----:B------:R-:W-:Y:S01]  /*1ad80*/  SHF.R.S32.HI R3, RZ, 0x2, R15 ;  /* 0x00000002ff037819 */ /* 0x000fe2000001140f */
[----:B------:R-:W-:Y:S01]  /*1ad90*/  IMAD R11, R5, 0x8, R2 ;  /* 0x00000008050b7824 */ /* 0x000fe200078e0202 */
[----:B------:R-:W-:Y:S01]  /*1ada0*/  ISETP.NE.U32.AND P4, PT, R4, 0x1, PT ;  /* 0x000000010400780c */ /* 0x000fe20003f85070 */
[----:B----4-:R-:W-:Y:S01]  /*1adb0*/  IMAD R5, R29, 0x80, R0 ;  /* 0x000000801d057824 */ /* 0x010fe200078e0200 */
[----:B------:R-:W-:Y:S01]  /*1adc0*/  F2FP.PACK_AB R124, R125, R124 ;  /* 0x0000007c7d7c723e */ /* 0x000fe200000000ff */
[C---:B------:R-:W-:Y:S01]  /*1add0*/  IMAD.SHL.U32 R2, R10.reuse, 0x40, RZ ;  /* 0x000000400a027824 */ /* 0x040fe200078e00ff */
[----:B------:R-:W-:Y:S01]  /*1ade0*/  R2P PR, R10, 0x6 ;  /* 0x000000060a007804 */ /* 0x000fe20000000000 */
[----:B------:R-:W-:Y:S01]  /*1adf0*/  @P3 IMAD.HI.U32 R9, R5, c[0x0][0x4ec], RZ ;  /* 0x00013b0005093a27 */ /* 0x000fe200078e00ff */
[----:B------:R-:W-:-:S02]  /*1ae00*/  F2FP.PACK_AB R126, R127, R126 ;  /* 0x0000007e7f7e723e */ /* 0x000fc400000000ff */
[----:B------:R-:W-:Y:S01]  /*1ae10*/  F2FP.PACK_AB R128, R129, R128 ;  /* 0x000000808180723e */ /* 0x000fe200000000ff */
[----:B------:R-:W-:Y:S01]  /*1ae20*/  IMAD.MOV.U32 R4, RZ, RZ, R5 ;  /* 0x000000ffff047224 */ /* 0x000fe200078e0005 */
[----:B------:R-:W-:Y:S01]  /*1ae30*/  @P3 SHF.R.U32.HI R4, RZ, c[0x0][0x4f0], R9 ;  /* 0x00013c00ff043a19 */ /* 0x000fe20000011609 */
[----:B------:R-:W-:Y:S01]  /*1ae40*/  IMAD R0, R7, 0x10, R3 ;  /* 0x0000001007007824 */ /* 0x000fe200078e0203 */
[----:B------:R-:W-:Y:S01]  /*1ae50*/  LOP3.LUT R7, R2, 0x1c0, RZ, 0xc0, !PT ;  /* 0x000001c002077812 */ /* 0x000fe200078ec0ff */
[----:B------:R-:W-:Y:S01]  /*1ae60*/  IMAD.IADD R3, R13, 0x1, R17 ;  /* 0x000000010d037824 */ /* 0x000fe200078e0211 */
[----:B------:R-:W-:Y:S01]  /*1ae70*/  LOP3.LUT R17, R14, 0x7ffffe00, R6, 0xf8, !PT ;  /* 0x7ffffe000e117812 */ /* 0x000fe200078ef806 */
[----:B------:R-:W-:Y:S01]  /*1ae80*/  IMAD.IADD R9, R0, 0x1, R11 ;  /* 0x0000000100097824 */ /* 0x000fe200078e020b */
[----:B------:R-:W-:Y:S01]  /*1ae90*/  LEA.HI R7, R7, R7, RZ, 0x1d ;  /* 0x0000000707077211 */ /* 0x000fe200078fe8ff */
[----:B------:R-:W-:Y:S01]  /*1aea0*/  IMAD.MOV R6, RZ, RZ, -R4 ;  /* 0x000000ffff067224 */ /* 0x000fe200078e0a04 */
[----:B------:R-:W-:Y:S01]  /*1aeb0*/  F2FP.PACK_AB R130, R131, R130 ;  /* 0x000000828382723e */ /* 0x000fe200000000ff */
[----:B------:R-:W-:Y:S01]  /*1aec0*/  IMAD R0, R29, 0x80, R0 ;  /* 0x000000801d007824 */ /* 0x000fe200078e0200 */
[----:B------:R-:W-:Y:S01]  /*1aed0*/  F2FP.PACK_AB R136, R137, R136 ;  /* 0x000000888988723e */ /* 0x000fe200000000ff */
[----:B------:R-:W-:Y:S01]  /*1aee0*/  IMAD R10, R6, c[0x0][0x4e8], R5 ;  /* 0x00013a00060a7a24 */ /* 0x000fe200078e0205 */
[----:B------:R-:W-:Y:S01]  /*1aef0*/  SHF.R.S32.HI R5, RZ, 0x1f, R4 ;  /* 0x0000001fff057819 */ /* 0x000fe20000011404 */
[----:B------:R-:W-:Y:S01]  /*1af00*/  IMAD.U32 R11, R16, 0x2, R7 ;  /* 0x00000002100b7824 */ /* 0x000fe200078e0007 */
[C---:B------:R-:W-:Y:S01]  /*1af10*/  IADD3 R7, R0.reuse, 0x8, RZ ;  /* 0x0000000800077810 */ /* 0x040fe20007ffe0ff */
[----:B------:R-:W-:Y:S01]  /*1af20*/  IMAD R14, R29, 0x80, R9 ;  /* 0x000000801d0e7824 */ /* 0x000fe200078e0209 */
[CC--:B------:R-:W-:Y:S01]  /*1af30*/  ISETP.GE.OR P5, PT, R0.reuse, R54.reuse, P0 ;  /* 0x000000360000720c */ /* 0x0c0fe200007a6670 */
[----:B------:R-:W-:Y:S01]  /*1af40*/  IMAD.MOV.U32 R2, RZ, RZ, R12 ;  /* 0x000000ffff027224 */ /* 0x000fe200078e000c */
[----:B------:R-:W-:Y:S01]  /*1af50*/  IADD3 R6, R0, 0x40, RZ ;  /* 0x0000004000067810 */ /* 0x000fe20007ffe0ff */
[----:B------:R-:W-:Y:S01]  /*1af60*/  IMAD R5, R5, c[0x0][0x3e0], RZ ;  /* 0x0000f80005057a24 */ /* 0x000fe200078e02ff */
[----:B------:R-:W-:Y:S01]  /*1af70*/  ISETP.GE.OR P6, PT, R7, R54, P0 ;  /* 0x000000360700720c */ /* 0x000fe200007c6670 */
[----:B------:R-:W-:Y:S01]  /*1af80*/  @P3 IMAD.HI.U32 R7, R14, c[0x0][0x4ec], RZ ;  /* 0x00013b000e073a27 */ /* 0x000fe200078e00ff */
[----:B------:R-:W-:-:S02]  /*1af90*/  P2R R9, PR, RZ, 0x20 ;  /* 0x00000020ff097803 */ /* 0x000fc40000000000 */
[----:B------:R-:W-:Y:S01]  /*1afa0*/  ISETP.GE.OR P5, PT, R6, R54, P0 ;  /* 0x000000360600720c */ /* 0x000fe200007a6670 */
[----:B------:R-:W-:Y:S01]  /*1afb0*/  IMAD.MOV.U32 R15, RZ, RZ, -0x10 ;  /* 0xfffffff0ff0f7424 */ /* 0x000fe200078e00ff */
[----:B------:R-:W-:Y:S01]  /*1afc0*/  IADD3 R0, R0, 0x48, RZ ;  /* 0x0000004800007810 */ /* 0x000fe20007ffe0ff */
[C---:B------:R-:W-:Y:S01]  /*1afd0*/  IMAD.WIDE.U32 R2, R4.reuse, c[0x0][0x3e0], R2 ;  /* 0x0000f80004027a25 */ /* 0x040fe200078e0002 */
[----:B------:R-:W-:Y:S02]  /*1afe0*/  F2FP.PACK_AB R138, R139, R138 ;  /* 0x0000008a8b8a723e */ /* 0x000fe400000000ff */
[----:B------:R-:W-:Y:S01]  /*1aff0*/  SEL R15, R15, 0x10, !P4 ;  /* 0x000000100f0f7807 */ /* 0x000fe20006000000 */
[----:B------:R-:W-:Y:S01]  /*1b000*/  IMAD R6, R4, c[0x0][0x3e4], R5 ;  /* 0x0000f90004067a24 */ /* 0x000fe200078e0205 */
[----:B------:R-:W-:Y:S01]  /*1b010*/  ISETP.GE.OR P4, PT, R0, R54, P0 ;  /* 0x000000360000720c */ /* 0x000fe20000786670 */
[----:B------:R-:W-:Y:S01]  /*1b020*/  IMAD.MOV.U32 R4, RZ, RZ, R14 ;  /* 0x000000ffff047224 */ /* 0x000fe200078e000e */
[----:B------:R-:W-:Y:S01]  /*1b030*/  @P3 SHF.R.U32.HI R4, RZ, c[0x0][0x4f0], R7 ;  /* 0x00013c00ff043a19 */ /* 0x000fe20000011607 */
[----:B------:R-:W-:Y:S01]  /*1b040*/  IMAD R21, R28, c[0x0][0x49c], R21 ;  /* 0x000127001c157a24 */ /* 0x000fe200078e0215 */
[----:B------:R-:W-:Y:S01]  /*1b050*/  ISETP.NE.AND P3, PT, R9, RZ, PT ;  /* 0x000000ff0900720c */ /* 0x000fe20003f65270 */
[----:B------:R-:W-:Y:S01]  /*1b060*/  IMAD.SHL.U32 R0, R11, 0x2, RZ ;  /* 0x000000020b007824 */ /* 0x000fe200078e00ff */
[----:B------:R-:W-:Y:S01]  /*1b070*/  SHF.R.S32.HI R11, RZ, 0x1f, R10 ;  /* 0x0000001fff0b7819 */ /* 0x000fe2000001140a */
[----:B------:R-:W-:Y:S01]  /*1b080*/  IMAD.IADD R3, R3, 0x1, R6 ;  /* 0x0000000103037824 */ /* 0x000fe200078e0206 */
[--C-:B------:R-:W-:Y:S01]  /*1b090*/  SHF.R.S32.HI R6, RZ, 0x1f, R4.reuse ;  /* 0x0000001fff067819 */ /* 0x100fe20000011404 */
[----:B------:R-:W-:Y:S01]  /*1b0a0*/  IMAD.MOV.U32 R16, RZ, RZ, 0x20 ;  /* 0x00000020ff107424 */ /* 0x000fe200078e00ff */
[----:B------:R-:W-:Y:S01]  /*1b0b0*/  IADD3 R12, P0, R4, R18, RZ ;  /* 0x00000012040c7210 */ /* 0x000fe20007f1e0ff */
[----:B------:R-:W-:Y:S01]  /*1b0c0*/  IMAD.MOV R4, RZ, RZ, -R4 ;  /* 0x000000ffff047224 */ /* 0x000fe200078e0a04 */
[----:B------:R-:W-:Y:S01]  /*1b0d0*/  STS [R0+0x80], R104 ;  /* 0x0000806800007388 */ /* 0x000fe20000000800 */
[----:B------:R-:W-:Y:S01]  /*1b0e0*/  IMAD.WIDE.U32 R2, R10, c[0x0][0x3d8], R2 ;  /* 0x0000f6000a027a25 */ /* 0x000fe200078e0002 */
[----:B------:R-:W-:-:S02]  /*1b0f0*/  IADD3.X R13, R6, R19, R21, P0, !PT ;  /* 0x00000013060d7210 */ /* 0x000fc400007fe415 */
[----:B------:R-:W-:Y:S01]  /*1b100*/  SEL R16, R16, 0xffffffe0, !P1 ;  /* 0xffffffe010107807 */ /* 0x000fe20004800000 */
[----:B------:R-:W-:Y:S01]  /*1b110*/  IMAD R6, R11, c[0x0][0x3d8], RZ ;  /* 0x0000f6000b067a24 */ /* 0x000fe200078e02ff */
[----:B------:R-:W-:Y:S01]  /*1b120*/  STS [R0+0x480], R106 ;  /* 0x0004806a00007388 */ /* 0x000fe20000000800 */
[----:B------:R-:W-:Y:S01]  /*1b130*/  IMAD R4, R4, c[0x0][0x4e8], R14 ;  /* 0x00013a0004047a24 */ /* 0x000fe200078e020e */
[----:B------:R-:W-:Y:S01]  /*1b140*/  IADD3 R7, R0, 0x80, RZ ;  /* 0x0000008000077810 */ /* 0x000fe20007ffe0ff */
[----:B------:R-:W-:Y:S01]  /*1b150*/  IMAD R6, R10, c[0x0][0x3dc], R6 ;  /* 0x0000f7000a067a24 */ /* 0x000fe200078e0206 */
[C---:B------:R-:W-:Y:S01]  /*1b160*/  IADD3 R9, R0.reuse, 0xc0, RZ ;  /* 0x000000c000097810 */ /* 0x040fe20007ffe0ff */
[----:B------:R-:W-:Y:S01]  /*1b170*/  IMAD.IADD R5, R0, 0x1, R15 ;  /* 0x0000000100057824 */ /* 0x000fe200078e020f */
[----:B------:R-:W-:Y:S01]  /*1b180*/  LEA R21, P0, R2, c[0x0][0x380], 0x1 ;  /* 0x0000e00002157a11 */ /* 0x000fe200078008ff */
[----:B------:R-:W-:Y:S01]  /*1b190*/  IMAD.IADD R3, R3, 0x1, R6 ;  /* 0x0000000103037824 */ /* 0x000fe200078e0206 */
[----:B------:R-:W-:Y:S01]  /*1b1a0*/  SHF.R.S32.HI R6, RZ, 0x1f, R4 ;  /* 0x0000001fff067819 */ /* 0x000fe20000011404 */
[----:B------:R-:W-:Y:S01]  /*1b1b0*/  IMAD R22, R29, 0x80, R22 ;  /* 0x000000801d167824 */ /* 0x000fe200078e0216 */
[----:B------:R-:W-:Y:S01]  /*1b1c0*/  STS [R5+0x80], R23 ;  /* 0x0000801705007388 */ /* 0x000fe20000000800 */
[----:B------:R-:W-:-:S02]  /*1b1d0*/  @P2 IADD3 R9, R7, -0x40, RZ ;  /* 0xffffffc007092810 */ /* 0x000fc40007ffe0ff */
[----:B------:R-:W-:Y:S01]  /*1b1e0*/  IMAD R6, R6, c[0x0][0x488], RZ ;  /* 0x0001220006067a24 */ /* 0x000fe200078e02ff */
[----:B------:R-:W-:Y:S01]  /*1b1f0*/  STS [R5+0x480], R118 ;  /* 0x0004807605007388 */ /* 0x000fe20000000800 */
[----:B------:R-:W-:Y:S01]  /*1b200*/  LEA.HI.X R20, R2, c[0x0][0x384], R3, 0x1, P0 ;  /* 0x0000e10002147a11 */ /* 0x000fe200000f0c03 */
[C---:B------:R-:W-:Y:S01]  /*1b210*/  IMAD.WIDE.U32 R2, R4.reuse, c[0x0][0x488], R12 ;  /* 0x0001220004027a25 */ /* 0x040fe200078e000c */
[----:B------:R-:W-:Y:S01]  /*1b220*/  F2FP.PACK_AB R148, R149, R148 ;  /* 0x000000949594723e */ /* 0x000fe200000000ff */
[----:B------:R-:W-:Y:S01]  /*1b230*/  STS [R0+0x2080], R108 ;  /* 0x0020806c00007388 */ /* 0x000fe20000000800 */
[----:B------:R-:W-:Y:S01]  /*1b240*/  F2FP.PACK_AB R150, R151, R150 ;  /* 0x000000969796723e */ /* 0x000fe200000000ff */
[----:B------:R-:W-:Y:S01]  /*1b250*/  IMAD R6, R4, c[0x0][0x48c], R6 ;  /* 0x0001230004067a24 */ /* 0x000fe200078e0206 */
[----:B------:R-:W-:Y:S01]  /*1b260*/  LEA R4, P0, R2, c[0x0][0x450], 0x2 ;  /* 0x0001140002047a11 */ /* 0x000fe200078010ff */
[----:B------:R1:W-:Y:S01]  /*1b270*/  STS [R0+0x2480], R110 ;  /* 0x0024806e00007388 */ /* 0x0003e20000000800 */
[----:B------:R-:W-:-:S02]  /*1b280*/  F2FP.PACK_AB R140, R141, R140 ;  /* 0x0000008c8d8c723e */ /* 0x000fc400000000ff */
[----:B------:R-:W-:Y:S01]  /*1b290*/  F2FP.PACK_AB R142, R143, R142 ;  /* 0x0000008e8f8e723e */ /* 0x000fe200000000ff */
[----:B------:R-:W-:Y:S01]  /*1b2a0*/  STS [R5+0x2080], R112 ;  /* 0x0020807005007388 */ /* 0x000fe20000000800 */
[----:B------:R-:W-:Y:S02]  /*1b2b0*/  F2FP.PACK_AB R144, R145, R144 ;  /* 0x000000909190723e */ /* 0x000fe400000000ff */
[----:B------:R-:W-:Y:S01]  /*1b2c0*/  F2FP.PACK_AB R146, R147, R146 ;  /* 0x000000929392723e */ /* 0x000fe200000000ff */
[----:B------:R2:W-:Y:S01]  /*1b2d0*/  STS [R5+0x2480], R114 ;  /* 0x0024807205007388 */ /* 0x0005e20000000800 */
[----:B------:R-:W-:Y:S02]  /*1b2e0*/  F2FP.PACK_AB R152, R153, R152 ;  /* 0x000000989998723e */ /* 0x000fe400000000ff */
[----:B------:R-:W-:Y:S01]  /*1b2f0*/  F2FP.PACK_AB R154, R155, R154 ;  /* 0x0000009a9b9a723e */ /* 0x000fe200000000ff */
[----:B------:R-:W-:Y:S01]  /*1b300*/  SHFL.IDX PT, R12, R4, RZ, 0x1c1f ;  /* 0x001c1fff040c7589 */ /* 0x000fe200000e0000 */
[----:B------:R-:W-:-:S02]  /*1b310*/  F2FP.PACK_AB R164, R165, R164 ;  /* 0x000000a4a5a4723e */ /* 0x000fc400000000ff */
[----:B------:R-:W-:Y:S01]  /*1b320*/  F2FP.PACK_AB R166, R167, R166 ;  /* 0x000000a6a7a6723e */ /* 0x000fe200000000ff */
[----:B------:R-:W-:Y:S01]  /*1b330*/  SHFL.IDX PT, R10, R4, 0x1, 0x1c1f ;  /* 0x003c1f00040a7f89 */ /* 0x000fe200000e0000 */
[----:B------:R-:W-:Y:S02]  /*1b340*/  F2FP.PACK_AB R156, R157, R156 ;  /* 0x0000009c9d9c723e */ /* 0x000fe400000000ff */
[----:B------:R-:W-:Y:S01]  /*1b350*/  F2FP.PACK_AB R158, R159, R158 ;  /* 0x0000009e9f9e723e */ /* 0x000fe200000000ff */
[----:B------:R-:W-:Y:S01]  /*1b360*/  SHFL.IDX PT, R44, R20, 0x3, 0x181f ;  /* 0x00781f00142c7f89 */ /* 0x000fe200000e0000 */
[----:B------:R-:W-:Y:S02]  /*1b370*/  F2FP.PACK_AB R160, R161, R160 ;  /* 0x000000a0a1a0723e */ /* 0x000fe400000000ff */
[----:B------:R-:W-:Y:S01]  /*1b380*/  F2FP.PACK_AB R162, R163, R162 ;  /* 0x000000a2a3a2723e */ /* 0x000fe200000000ff */
[----:B------:R-:W-:Y:S01]  /*1b390*/  SHFL.IDX PT, R48, R21, 0x6, 0x181f ;  /* 0x00d81f0015307f89 */ /* 0x000fe200000e0000 */
[----:B-1----:R-:W-:Y:S01]  /*1b3a0*/  IMAD.IADD R0, R0, 0x1, R16 ;  /* 0x0000000100007824 */ /* 0x002fe200078e0210 */
[----:B------:R-:W-:-:S02]  /*1b3b0*/  SHF.R.S32.HI R52, RZ, 0x1f, R8 ;  /* 0x0000001fff347819 */ /* 0x000fc40000011408 */
[C---:B------:R-:W-:Y:S01]  /*1b3c0*/  IADD3 R23, R22.reuse, 0x40, RZ ;  /* 0x0000004016177810 */ /* 0x040fe20007ffe0ff */
[----:B------:R-:W-:Y:S01]  /*1b3d0*/  SHFL.IDX PT, R51, R20, 0x4, 0x181f ;  /* 0x00981f0014337f89 */ /* 0x000fe200000e0000 */
[C---:B------:R-:W-:Y:S02]  /*1b3e0*/  IADD3 R45, R22.reuse, 0x50, RZ ;  /* 0x00000050162d7810 */ /* 0x040fe40007ffe0ff */
[----:B------:R-:W-:Y:S01]  /*1b3f0*/  IADD3 R53, R22, 0x60, RZ ;  /* 0x0000006016357810 */ /* 0x000fe20007ffe0ff */
[C---:B--2---:R-:W-:Y:S01]  /*1b400*/  IMAD.IADD R5, R16.reuse, 0x1, R5 ;  /* 0x0000000110057824 */ /* 0x044fe200078e0205 */
[----:B------:R-:W-:Y:S04]  /*1b410*/  STS [R0+0x80], R120 ;  /* 0x0000807800007388 */ /* 0x000fe80000000800 */
[----:B------:R-:W-:Y:S04]  /*1b420*/  STS [R0+0x480], R122 ;  /* 0x0004807a00007388 */ /* 0x000fe80000000800 */
[----:B------:R-:W-:Y:S04]  /*1b430*/  STS [R5+0x80], R132 ;  /* 0x0000808405007388 */ /* 0x000fe80000000800 */
[----:B------:R-:W-:Y:S04]  /*1b440*/  STS [R5+0x480], R134 ;  /* 0x0004808605007388 */ /* 0x000fe80000000800 */
[----:B------:R-:W-:Y:S04]  /*1b450*/  STS [R0+0x2080], R124 ;  /* 0x0020807c00007388 */ /* 0x000fe80000000800 */
[----:B------:R1:W-:Y:S04]  /*1b460*/  STS [R0+0x2480], R126 ;  /* 0x0024807e00007388 */ /* 0x0003e80000000800 */
[----:B------:R-:W-:Y:S04]  /*1b470*/  STS [R5+0x2080], R128 ;  /* 0x0020808005007388 */ /* 0x000fe80000000800 */
[----:B------:R-:W-:Y:S04]  /*1b480*/  STS [R5+0x2480], R130 ;  /* 0x0024808205007388 */ /* 0x000fe80000000800 */
[----:B------:R-:W-:Y:S04]  /*1b490*/  STS [R9], R136 ;  /* 0x0000008809007388 */ /* 0x000fe80000000800 */
[----:B------:R-:W-:Y:S04]  /*1b4a0*/  STS [R9+0x400], R138 ;  /* 0x0004008a09007388 */ /* 0x000fe80000000800 */
[----:B------:R-:W-:Y:S04]  /*1b4b0*/  SHFL.IDX PT, R50, R20, 0x5, 0x181f ;  /* 0x00b81f0014327f89 */ /* 0x000fe800000e0000 */
[----:B------:R-:W-:Y:S01]  /*1b4c0*/  SHFL.IDX PT, R49, R20, 0x6, 0x181f ;  /* 0x00d81f0014317f89 */ /* 0x000fe200000e0000 */
[----:B-1----:R-:W-:Y:S01]  /*1b4d0*/  IMAD.IADD R0, R3, 0x1, R6 ;  /* 0x0000000103007824 */ /* 0x002fe200078e0206 */
[----:B------:R-:W-:-:S02]  /*1b4e0*/  IADD3 R3, R16, 0x400, R9 ;  /* 0x0000040010037810 */ /* 0x000fc40007ffe009 */
[----:B------:R-:W-:Y:S02]  /*1b4f0*/  SHFL.IDX PT, R6, R4, 0x2, 0x1c1f ;  /* 0x005c1f0004067f89 */ /* 0x000fe400000e0000 */
[----:B------:R-:W-:Y:S01]  /*1b500*/  LEA.HI.X R2, R2, c[0x0][0x454], R0, 0x2, P0 ;  /* 0x0001150002027a11 */ /* 0x000fe200000f1400 */
[C---:B------:R-:W-:Y:S01]  /*1b510*/  IMAD.IADD R0, R15.reuse, 0x1, R9 ;  /* 0x000000010f007824 */ /* 0x040fe200078e0209 */
[----:B------:R-:W-:Y:S01]  /*1b520*/  SHFL.IDX PT, R4, R4, 0x3, 0x1c1f ;  /* 0x007c1f0004047f89 */ /* 0x000fe200000e0000 */
[----:B------:R-:W-:Y:S01]  /*1b530*/  IMAD.IADD R14, R15, 0x1, R3 ;  /* 0x000000010f0e7824 */ /* 0x000fe200078e0203 */
[----:B------:R-:W-:Y:S01]  /*1b540*/  ISETP.GE.AND P0, PT, R8, c[0x0][0x3c8], PT ;  /* 0x0000f20008007a0c */ /* 0x000fe20003f06270 */
[----:B------:R-:W-:Y:S01]  /*1b550*/  IMAD.IADD R3, R16, 0x1, R9 ;  /* 0x0000000110037824 */ /* 0x000fe200078e0209 */
[----:B------:R-:W1:Y:S02]  /*1b560*/  SHFL.IDX PT, R13, R2, RZ, 0x1c1f ;  /* 0x001c1fff020d7589 */ /* 0x000e6400000e0000 */
[----:B------:R-:W-:-:S02]  /*1b570*/  ISETP.GE.OR P1, PT, R22, R54, P0 ;  /* 0x000000361600720c */ /* 0x000fc40000726670 */
[----:B------:R-:W2:Y:S04]  /*1b580*/  SHFL.IDX PT, R11, R2, 0x1, 0x1c1f ;  /* 0x003c1f00020b7f89 */ /* 0x000ea800000e0000 */
[----:B------:R-:W3:Y:S04]  /*1b590*/  SHFL.IDX PT, R7, R2, 0x2, 0x1c1f ;  /* 0x005c1f0002077f89 */ /* 0x000ee800000e0000 */
[----:B------:R4:W1:Y:S04]  /*1b5a0*/  SHFL.IDX PT, R5, R2, 0x3, 0x1c1f ;  /* 0x007c1f0002057f89 */ /* 0x00086800000e0000 */
[----:B------:R-:W-:Y:S04]  /*1b5b0*/  STS [R0], R148 ;  /* 0x0000009400007388 */ /* 0x000fe80000000800 */
[----:B------:R-:W-:Y:S04]  /*1b5c0*/  STS [R0+0x400], R150 ;  /* 0x0004009600007388 */ /* 0x000fe80000000800 */
[----:B------:R-:W-:Y:S04]  /*1b5d0*/  STS [R9+0x2000], R140 ;  /* 0x0020008c09007388 */ /* 0x000fe80000000800 */
[----:B------:R-:W-:Y:S04]  /*1b5e0*/  STS [R9+0x2400], R142 ;  /* 0x0024008e09007388 */ /* 0x000fe80000000800 */
[----:B------:R-:W-:Y:S01]  /*1b5f0*/  STS [R0+0x2000], R144 ;  /* 0x0020009000007388 */ /* 0x000fe20000000800 */
[----:B----4-:R-:W-:-:S03]  /*1b600*/  IMAD.IADD R2, R16, 0x1, R0 ;  /* 0x0000000110027824 */ /* 0x010fc600078e0200 */
[----:B------:R4:W-:Y:S04]  /*1b610*/  STS [R0+0x2400], R146 ;  /* 0x0024009200007388 */ /* 0x0009e80000000800 */
[----:B------:R-:W-:Y:S04]  /*1b620*/  STS [R3], R152 ;  /* 0x0000009803007388 */ /* 0x000fe80000000800 */
[----:B------:R-:W-:Y:S04]  /*1b630*/  STS [R3+0x400], R154 ;  /* 0x0004009a03007388 */ /* 0x000fe80000000800 */
[----:B------:R-:W-:Y:S04]  /*1b640*/  STS [R2], R164 ;  /* 0x000000a402007388 */ /* 0x000fe80000000800 */
[----:B------:R-:W-:Y:S04]  /*1b650*/  STS [R14], R166 ;  /* 0x000000a60e007388 */ /* 0x000fe80000000800 */
[----:B------:R-:W-:Y:S04]  /*1b660*/  STS [R3+0x2000], R156 ;  /* 0x0020009c03007388 */ /* 0x000fe80000000800 */
[----:B------:R-:W-:Y:S01]  /*1b670*/  STS [R3+0x2400], R158 ;  /* 0x0024009e03007388 */ /* 0x000fe20000000800 */
[----:B----4-:R-:W-:-:S03]  /*1b680*/  IMAD.SHL.U32 R0, R17, 0x2, RZ ;  /* 0x0000000211007824 */ /* 0x010fc600078e00ff */
[----:B------:R4:W-:Y:S04]  /*1b690*/  STS [R2+0x2000], R160 ;  /* 0x002000a002007388 */ /* 0x0009e80000000800 */
[----:B------:R-:W-:Y:S04]  /*1b6a0*/  STS [R14+0x2000], R162 ;  /* 0x002000a20e007388 */ /* 0x000fe80000000800 */
[----:B------:R-:W-:Y:S06]  /*1b6b0*/  BAR.SYNC.DEFER_BLOCKING 0x1, 0x80 ;  /* 0x0042000000007b1d */ /* 0x000fec0000010000 */
[----:B------:R-:W3:Y:S04]  /*1b6c0*/  SHFL.IDX PT, R3, R21, 0x1, 0x181f ;  /* 0x00381f0015037f89 */ /* 0x000ee800000e0000 */
[----:B------:R-:W-:Y:S01]  /*1b6d0*/  SHFL.IDX PT, R9, R21, 0x2, 0x181f ;  /* 0x00581f0015097f89 */ /* 0x000fe200000e0000 */
[----:B----4-:R-:W-:-:S03]  /*1b6e0*/  IADD3 R2, R22, 0x10, RZ ;  /* 0x0000001016027810 */ /* 0x010fc60007ffe0ff */
[----:B-1----:R-:W-:Y:S04]  /*1b6f0*/  @!P3 ST.E [R12.64], R24 ;  /* 0x000000180c00b985 */ /* 0x002fe8000c10190c */
[----:B--2---:R-:W-:Y:S04]  /*1b700*/  @!P6 ST.E [R10.64], R25 ;  /* 0x000000190a00e985 */ /* 0x004fe8000c10190c */
[----:B---3--:R-:W-:Y:S04]  /*1b710*/  @!P5 ST.E [R6.64], R26 ;  /* 0x0000001a0600d985 */ /* 0x008fe8000c10190c */
[----:B------:R1:W-:Y:S01]  /*1b720*/  @!P4 ST.E [R4.64], R27 ;  /* 0x0000001b0400c985 */ /* 0x0003e2000c10190c */
[----:B------:R-:W-:-:S02]  /*1b730*/  ISETP.GE.OR P4, PT, R2, R54, P0 ;  /* 0x000000360200720c */ /* 0x000fc40000786670 */
[----:B------:R-:W-:Y:S01]  /*1b740*/  IADD3 R2, R22, 0x20, RZ ;  /* 0x0000002016027810 */ /* 0x000fe20007ffe0ff */
[----:B------:R-:W2:Y:S03]  /*1b750*/  SHFL.IDX PT, R6, R21, RZ, 0x181f ;  /* 0x00181fff15067589 */ /* 0x000ea600000e0000 */
[----:B------:R-:W-:Y:S01]  /*1b760*/  ISETP.GE.OR P3, PT, R2, R54, P0 ;  /* 0x000000360200720c */ /* 0x000fe20000766670 */
[----:B------:R-:W3:Y:S01]  /*1b770*/  SHFL.IDX PT, R7, R20, RZ, 0x181f ;  /* 0x00181fff14077589 */ /* 0x000ee200000e0000 */
[----:B------:R-:W-:-:S03]  /*1b780*/  IADD3 R2, R22, 0x30, RZ ;  /* 0x0000003016027810 */ /* 0x000fc60007ffe0ff */
[----:B------:R-:W-:Y:S01]  /*1b790*/  LDS.128 R24, [R0+0x80] ;  /* 0x0000800000187984 */ /* 0x000fe20000000c00 */
[----:B------:R-:W-:-:S03]  /*1b7a0*/  ISETP.GE.OR P2, PT, R2, R54, P0 ;  /* 0x000000360200720c */ /* 0x000fc60000746670 */
[----:B------:R-:W4:Y:S04]  /*1b7b0*/  SHFL.IDX PT, R5, R20, 0x1, 0x181f ;  /* 0x00381f0014057f89 */ /* 0x000f2800000e0000 */
[----:B------:R-:W4:Y:S04]  /*1b7c0*/  SHFL.IDX PT, R11, R20, 0x2, 0x181f ;  /* 0x00581f00140b7f89 */ /* 0x000f2800000e0000 */
[----:B------:R-:W4:Y:S01]  /*1b7d0*/  SHFL.IDX PT, R10, R21, 0x3, 0x181f ;  /* 0x00781f00150a7f89 */ /* 0x000f2200000e0000 */
[----:B-1----:R-:W-:-:S03]  /*1b7e0*/  @!P4 LEA R4, P6, R8, R3, 0x1 ;  /* 0x000000030804c211 */ /* 0x002fc600078c08ff */
[----:B------:R-:W1:Y:S01]  /*1b7f0*/  LDS.128 R16, [R0+0x880] ;  /* 0x0008800000107984 */ /* 0x000e620000000c00 */
[----:B--2---:R-:W-:-:S03]  /*1b800*/  @!P1 LEA R6, P5, R8, R6, 0x1 ;  /* 0x0000000608069211 */ /* 0x004fc600078a08ff */
[----:B------:R-:W2:Y:S01]  /*1b810*/  LDS.128 R12, [R0+0x1080] ;  /* 0x00108000000c7984 */ /* 0x000ea20000000c00 */
[----:B---3--:R-:W-:-:S03]  /*1b820*/  @!P1 LEA.HI.X R7, R8, R7, R52, 0x1, P5 ;  /* 0x0000000708079211 */ /* 0x008fc600028f0c34 */
[----:B------:R-:W3:Y:S02]  /*1b830*/  LDS.128 R28, [R0+0x1880] ;  /* 0x00188000001c7984 */ /* 0x000ee40000000c00 */
[----:B------:R-:W-:Y:S02]  /*1b840*/  P2R R2, PR, RZ, 0x40 ;  /* 0x00000040ff027803 */ /* 0x000fe40000000000 */
[----:B------:R-:W-:Y:S01]  /*1b850*/  LDS.128 R32, [R0+0x2080] ;  /* 0x0020800000207984 */ /* 0x000fe20000000c00 */
[----:B------:R-:W-:Y:S02]  /*1b860*/  ISETP.GE.OR P6, PT, R23, R54, P0 ;  /* 0x000000361700720c */ /* 0x000fe400007c6670 */
[----:B------:R-:W-:Y:S01]  /*1b870*/  ISETP.NE.AND P5, PT, R2, RZ, PT ;  /* 0x000000ff0200720c */ /* 0x000fe20003fa5270 */
[----:B------:R-:W-:Y:S03]  /*1b880*/  LDS.128 R36, [R0+0x2880] ;  /* 0x0028800000247984 */ /* 0x000fe60000000c00 */
[C---:B----4-:R-:W-:Y:S01]  /*1b890*/  @!P4 LEA.HI.X R5, R8.reuse, R5, R52, 0x1, P5 ;  /* 0x000000050805c211 */ /* 0x050fe200028f0c34 */
[----:B------:R-:W-:Y:S01]  /*1b8a0*/  LDS.128 R40, [R0+0x3080] ;  /* 0x0030800000287984 */ /* 0x000fe20000000c00 */
[----:B------:R-:W-:-:S03]  /*1b8b0*/  @!P3 LEA R2, P5, R8, R9, 0x1 ;  /* 0x000000090802b211 */ /* 0x000fc600078a08ff */
[----:B------:R-:W4:Y:S01]  /*1b8c0*/  SHFL.IDX PT, R23, R21, 0x4, 0x181f ;  /* 0x00981f0015177f89 */ /* 0x000f2200000e0000 */
[C-C-:B------:R-:W-:Y:S02]  /*1b8d0*/  @!P3 LEA.HI.X R3, R8.reuse, R11, R52.reuse, 0x1, P5 ;  /* 0x0000000b0803b211 */ /* 0x140fe400028f0c34 */
[C---:B------:R-:W-:Y:S01]  /*1b8e0*/  @!P2 LEA R10, P5, R8.reuse, R10, 0x1 ;  /* 0x0000000a080aa211 */ /* 0x040fe200078a08ff */
[----:B------:R-:W4:Y:S03]  /*1b8f0*/  SHFL.IDX PT, R9, R21, 0x5, 0x181f ;  /* 0x00b81f0015097f89 */ /* 0x000f2600000e0000 */
[----:B------:R-:W-:Y:S02]  /*1b900*/  @!P2 LEA.HI.X R11, R8, R44, R52, 0x1, P5 ;  /* 0x0000002c080ba211 */ /* 0x000fe400028f0c34 */
[-C--:B------:R-:W-:Y:S02]  /*1b910*/  ISETP.GE.OR P5, PT, R45, R54.reuse, P0 ;  /* 0x000000362d00720c */ /* 0x080fe400007a6670 */
[----:B------:R4:W4:Y:S04]  /*1b920*/  LDS.128 R44, [R0+0x3880] ;  /* 0x00388000002c7984 */ /* 0x0009280000000c00 */
[----:B------:R4:W-:Y:S01]  /*1b930*/  @!P1 ST.E.128 [R6.64], R24 ;  /* 0x0000001806009985 */ /* 0x0009e2000c101d0c */
[----:B------:R-:W-:-:S03]  /*1b940*/  ISETP.GE.OR P1, PT, R53, R54, P0 ;  /* 0x000000363500720c */ /* 0x000fc60000726670 */
[----:B-1----:R1:W-:Y:S04]  /*1b950*/  @!P4 ST.E.128 [R4.64], R16 ;  /* 0x000000100400c985 */ /* 0x0023e8000c101d0c */
[----:B--2---:R2:W-:Y:S04]  /*1b960*/  @!P3 ST.E.128 [R2.64], R12 ;  /* 0x0000000c0200b985 */ /* 0x0045e8000c101d0c */
[----:B---3--:R3:W-:Y:S01]  /*1b970*/  @!P2 ST.E.128 [R10.64], R28 ;  /* 0x0000001c0a00a985 */ /* 0x0087e2000c101d0c */
[----:B----4-:R-:W-:-:S04]  /*1b980*/  IADD3 R0, R22, 0x70, RZ ;  /* 0x0000007016007810 */ /* 0x010fc80007ffe0ff */
[----:B------:R-:W-:Y:S02]  /*1b990*/  ISETP.GE.OR P0, PT, R0, R54, P0 ;  /* 0x000000360000720c */ /* 0x000fe40000706670 */
[C---:B------:R-:W-:Y:S02]  /*1b9a0*/  @!P6 LEA R6, P4, R8.reuse, R23, 0x1 ;  /* 0x000000170806e211 */ /* 0x040fe400078808ff */
[C---:B-1----:R-:W-:Y:S02]  /*1b9b0*/  @!P5 LEA R4, P3, R8.reuse, R9, 0x1 ;  /* 0x000000090804d211 */ /* 0x042fe400078608ff */
[C-C-:B------:R-:W-:Y:S02]  /*1b9c0*/  @!P6 LEA.HI.X R7, R8.reuse, R51, R52.reuse, 0x1, P4 ;  /* 0x000000330807e211 */ /* 0x140fe400020f0c34 */
[C---:B--2---:R-:W-:Y:S02]  /*1b9d0*/  @!P1 LEA R2, P2, R8.reuse, R48, 0x1 ;  /* 0x0000003008029211 */ /* 0x044fe400078408ff */
[C-C-:B------:R-:W-:Y:S01]  /*1b9e0*/  @!P5 LEA.HI.X R5, R8.reuse, R50, R52.reuse, 0x1, P3 ;  /* 0x000000320805d211 */ /* 0x140fe200018f0c34 */
[----:B------:R3:W-:Y:S01]  /*1b9f0*/  @!P6 ST.E.128 [R6.64], R32 ;  /* 0x000000200600e985 */ /* 0x0007e2000c101d0c */
[----:B------:R-:W-:-:S03]  /*1ba00*/  @!P1 LEA.HI.X R3, R8, R49, R52, 0x1, P2 ;  /* 0x0000003108039211 */ /* 0x000fc600010f0c34 */
[----:B------:R3:W-:Y:S04]  /*1ba10*/  @!P5 ST.E.128 [R4.64], R36 ;  /* 0x000000240400d985 */ /* 0x0007e8000c101d0c */
[----:B------:R3:W1:Y:S04]  /*1ba20*/  SHFL.IDX PT, R6, R21, 0x7, 0x181f ;  /* 0x00f81f0015067f89 */ /* 0x00066800000e0000 */
[----:B------:R3:W2:Y:S04]  /*1ba30*/  SHFL.IDX PT, R4, R20, 0x7, 0x181f ;  /* 0x00f81f0014047f89 */ /* 0x0006a800000e0000 */
[----:B------:R3:W-:Y:S01]  /*1ba40*/  @!P1 ST.E.128 [R2.64], R40 ;  /* 0x0000002802009985 */ /* 0x0007e2000c101d0c */
[----:B------:R-:W-:Y:S05]  /*1ba50*/  @P0 EXIT ;  /* 0x000000000000094d */ /* 0x000fea0003800000 */
[----:B-1-3--:R-:W-:-:S04]  /*1ba60*/  LEA R2, P0, R8, R6, 0x1 ;  /* 0x0000000608027211 */ /* 0x00afc800078008ff */
[----:B--2---:R-:W-:-:S05]  /*1ba70*/  LEA.HI.X R3, R8, R4, R52, 0x1, P0 ;  /* 0x0000000408037211 */ /* 0x004fca00000f0c34 */
[----:B------:R-:W-:Y:S01]  /*1ba80*/  ST.E.128 [R2.64], R44 ;  /* 0x0000002c02007985 */ /* 0x000fe2000c101d0c */
[----:B------:R-:W-:Y:S05]  /*1ba90*/  EXIT ;  /* 0x000000000000794d */ /* 0x000fea0003800000 */
.L_x_205:
[----:B------:R-:W1:Y:S01]  /*1baa0*/  S2R R8, SR_TID.X ;  /* 0x0000000000087919 */ /* 0x000e620000002100 */
[----:B------:R-:W-:Y:S03]  /*1bab0*/  BSSY B0, `(.L_x_206) ;  /* 0x0000027000007945 */ /* 0x000fe60003800000 */
[----:B------:R-:W2:Y:S01]  /*1bac0*/  S2R R10, SR_CTAID.Z ;  /* 0x00000000000a7919 */ /* 0x000ea20000002700 */
[----:B-1----:R-:W-:Y:S02]  /*1bad0*/  ISETP.GT.AND P0, PT, R8, 0x7f, PT ;  /* 0x0000007f0800780c */ /* 0x002fe40003f04270 */
[----:B--2---:R-:W-:-:S11]  /*1bae0*/  SHF.R.S32.HI R11, RZ, 0x1f, R10 ;  /* 0x0000001fff0b7819 */ /* 0x004fd6000001140a */
[----:B------:R-:W-:Y:S05]  /*1baf0*/  @P0 BRA `(.L_x_207) ;  /* 0x0000022000000947 */ /* 0x000fea0003800000 */
[----:B------:R-:W1:Y:S01]  /*1bb00*/  S2R R5, SR_CTAID.X ;  /* 0x0000000000057919 */ /* 0x000e620000002500 */
[----:B------:R-:W-:-:S05]  /*1bb10*/  MOV R2, c[0x0][0x4e8] ;  /* 0x00013a0000027a02 */ /* 0x000fca0000000f00 */
[----:B------:R-:W-:Y:S01]  /*1bb20*/  IMAD R0, R2, c[0x0][0x388], RZ ;  /* 0x0000e20002007a24 */ /* 0x000fe200078e02ff */
[----:B-1----:R-:W-:-:S04]  /*1bb30*/  LEA R5, R5, R8, 0x7 ;  /* 0x0000000805057211 */ /* 0x002fc800078e38ff */
[----:B------:R-:W-:-:S13]  /*1bb40*/  ISETP.GE.AND P0, PT, R5, R0, PT ;  /* 0x000000000500720c */ /* 0x000fda0003f06270 */
[----:B------:R-:W-:Y:S05]  /*1bb50*/  @P0 BRA `(.L_x_207) ;  /* 0x000001c000000947 */ /* 0x000fea0003800000 */
[----:B------:R-:W1:Y:S01]  /*1bb60*/  S2R R4, SR_CTAID.Y ;  /* 0x0000000000047919 */ /* 0x000e620000002600 */
[----:B------:R-:W-:Y:S02]  /*1bb70*/  ISETP.NE.AND P0, PT, R2, 0x1, PT ;  /* 0x000000010200780c */ /* 0x000fe40003f05270 */
[----:B------:R-:W-:-:S11]  /*1bb80*/  MOV R0, R5 ;  /* 0x0000000500007202 */ /* 0x000fd60000000f00 */
[----:B------:R-:W-:-:S05]  /*1bb90*/  @P0 IMAD.HI.U32 R2, R5, c[0x0][0x4ec], RZ ;  /* 0x00013b0005020a27 */ /* 0x000fca00078e00ff */
[----:B------:R-:W-:Y:S02]  /*1bba0*/  @P0 SHF.R.U32.HI R0, RZ, c[0x0][0x4f0], R2 ;  /* 0x00013c00ff000a19 */ /* 0x000fe40000011602 */
[----:B-1----:R-:W-:Y:S01]  /*1bbb0*/  SHF.R.S32.HI R3, RZ, 0x1f, R4 ;  /* 0x0000001fff037819 */ /* 0x002fe20000011404 */
[----:B------:R-:W-:-:S04]  /*1bbc0*/  IMAD.WIDE.U32 R6, R4, c[0x0][0x490], RZ ;  /* 0x0001240004067a25 */ /* 0x000fc800078e00ff */
[----:B------:R-:W-:-:S04]  /*1bbd0*/  IMAD R3, R3, c[0x0][0x490], RZ ;  /* 0x0001240003037a24 */ /* 0x000fc800078e02ff */
[----:B------:R-:W-:Y:S01]  /*1bbe0*/  IMAD R2, R4, c[0x0][0x494], R3 ;  /* 0x0001250004027a24 */ /* 0x000fe200078e0203 */
[----:B------:R-:W-:-:S04]  /*1bbf0*/  IADD3 R4, -R0, RZ, RZ ;  /* 0x000000ff00047210 */ /* 0x000fc80007ffe1ff */
[----:B------:R-:W-:Y:S01]  /*1bc00*/  IADD3 R3, R7, R2, RZ ;  /* 0x0000000207037210 */ /* 0x000fe20007ffe0ff */
[----:B------:R-:W-:Y:S02]  /*1bc10*/  IMAD.MOV.U32 R2, RZ, RZ, R6 ;  /* 0x000000ffff027224 */ /* 0x000fe400078e0006 */
[----:B------:R-:W-:Y:S02]  /*1bc20*/  IMAD R7, R11, c[0x0][0x498], RZ ;  /* 0x000126000b077a24 */ /* 0x000fe400078e02ff */
[----:B------:R-:W-:Y:S02]  /*1bc30*/  IMAD R4, R4, c[0x0][0x4e8], R5 ;  /* 0x00013a0004047a24 */ /* 0x000fe400078e0205 */
[----:B------:R-:W-:-:S03]  /*1bc40*/  IMAD.WIDE.U32 R2, R10, c[0x0][0x498], R2 ;  /* 0x000126000a027a25 */ /* 0x000fc600078e0002 */
[----:B------:R-:W-:Y:S01]  /*1bc50*/  SHF.R.S32.HI R5, RZ, 0x1f, R4 ;  /* 0x0000001fff057819 */ /* 0x000fe20000011404 */
[----:B------:R-:W-:Y:S01]  /*1bc60*/  IMAD R6, R10, c[0x0][0x49c], R7 ;  /* 0x000127000a067a24 */ /* 0x000fe200078e0207 */
[----:B------:R-:W-:Y:S02]  /*1bc70*/  SHF.R.S32.HI R7, RZ, 0x1f, R0 ;  /* 0x0000001fff077819 */ /* 0x000fe40000011400 */
[----:B------:R-:W-:Y:S01]  /*1bc80*/  IADD3 R2, P0, R0, R2, RZ ;  /* 0x0000000200027210 */ /* 0x000fe20007f1e0ff */
[----:B------:R-:W-:-:S03]  /*1bc90*/  IMAD R0, R5, c[0x0][0x488], RZ ;  /* 0x0001220005007a24 */ /* 0x000fc600078e02ff */
[----:B------:R-:W-:Y:S01]  /*1bca0*/  IADD3.X R3, R7, R3, R6, P0, !PT ;  /* 0x0000000307037210 */ /* 0x000fe200007fe406 */
[----:B------:R-:W-:-:S04]  /*1bcb0*/  IMAD R0, R4, c[0x0][0x48c], R0 ;  /* 0x0001230004007a24 */ /* 0x000fc800078e0200 */
[----:B------:R-:W-:-:S05]  /*1bcc0*/  IMAD.WIDE.U32 R2, R4, c[0x0][0x488], R2 ;  /* 0x0001220004027a25 */ /* 0x000fca00078e0002 */
[----:B------:R-:W-:Y:S02]  /*1bcd0*/  IADD3 R0, R3, R0, RZ ;  /* 0x0000000003007210 */ /* 0x000fe40007ffe0ff */
[----:B------:R-:W-:-:S04]  /*1bce0*/  LEA R4, P0, R2, c[0x0][0x450], 0x2 ;  /* 0x0001140002047a11 */ /* 0x000fc800078010ff */
[----:B------:R-:W-:Y:S01]  /*1bcf0*/  LEA.HI.X R5, R2, c[0x0][0x454], R0, 0x2, P0 ;  /* 0x0001150002057a11 */ /* 0x000fe200000f1400 */
[----:B------:R-:W-:-:S05]  /*1bd00*/  IMAD.MOV.U32 R0, RZ, RZ, -0x800000 ;  /* 0xff800000ff007424 */ /* 0x000fca00078e00ff */
[----:B------:R1:W-:Y:S03]  /*1bd10*/  STG.E [R4.64], R0 ;  /* 0x0000000004007986 */ /* 0x0003e6000c10190c */
.L_x_207:
[----:B------:R-:W-:Y:S05]  /*1bd20*/  BSYNC B0 ;  /* 0x0000000000007941 */ /* 0x000fea0003800000 */
.L_x_206:
[----:B------:R-:W2:Y:S01]  /*1bd30*/  S2R R6, SR_CTAID.Y ;  /* 0x0000000000067919 */ /* 0x000ea20000002600 */
[----:B-1----:R-:W-:Y:S01]  /*1bd40*/  SHF.R.S32.HI R0, RZ, 0x1f, R8 ;  /* 0x0000001fff007819 */ /* 0x002fe20000011408 */
[----:B------:R-:W-:Y:S02]  /*1bd50*/  IMAD.MOV.U32 R20, RZ, RZ, c[0x0][0x4e8] ;  /* 0x00013a00ff147624 */ /* 0x000fe400078e00ff */
[----:B------:R-:W1:Y:S01]  /*1bd60*/  S2R R12, SR_CTAID.X ;  /* 0x00000000000c7919 */ /* 0x000e620000002500 */
[----:B------:R-:W-:Y:S02]  /*1bd70*/  LEA.HI R0, R0, R8, RZ, 0x3 ;  /* 0x0000000800007211 */ /* 0x000fe400078f18ff */
[C---:B------:R-:W-:Y:S01]  /*1bd80*/  ISETP.NE.AND P0, PT, R20.reuse, 0x1, PT ;  /* 0x000000011400780c */ /* 0x040fe20003f05270 */
[----:B------:R-:W-:Y:S01]  /*1bd90*/  IMAD R20, R20, c[0x0][0x388], RZ ;  /* 0x0000e20014147a24 */ /* 0x000fe200078e02ff */
[----:B------:R-:W-:Y:S02]  /*1bda0*/  LOP3.LUT R2, R0, 0xfffffff8, RZ, 0xc0, !PT ;  /* 0xfffffff800027812 */ /* 0x000fe400078ec0ff */
[----:B------:R-:W-:-:S03]  /*1bdb0*/  SHF.R.S32.HI R9, RZ, 0x3, R0 ;  /* 0x00000003ff097819 */ /* 0x000fc60000011400 */
[----:B------:R-:W-:-:S04]  /*1bdc0*/  IMAD.IADD R8, R8, 0x1, -R2 ;  /* 0x0000000108087824 */ /* 0x000fc800078e0a02 */
[----:B------:R-:W-:Y:S01]  /*1bdd0*/  IMAD R0, R8, 0x10, R9 ;  /* 0x0000001008007824 */ /* 0x000fe200078e0209 */
[----:B--2---:R-:W-:-:S03]  /*1bde0*/  SHF.R.S32.HI R3, RZ, 0x1f, R6 ;  /* 0x0000001fff037819 */ /* 0x004fc60000011406 */
[----:B-1----:R-:W-:Y:S02]  /*1bdf0*/  IMAD R5, R12, 0x80, R0 ;  /* 0x000000800c057824 */ /* 0x002fe400078e0200 */
[----:B------:R-:W-:Y:S02]  /*1be00*/  IMAD R2, R3, c[0x0][0x3e8], RZ ;  /* 0x0000fa0003027a24 */ /* 0x000fe400078e02ff */
[----:B------:R-:W-:-:S04]  /*1be10*/  @P0 IMAD.HI.U32 R4, R5, c[0x0][0x4ec], RZ ;  /* 0x00013b0005040a27 */ /* 0x000fc800078e00ff */
[C---:B------:R-:W-:Y:S02]  /*1be20*/  IMAD R2, R6.reuse, c[0x0][0x3ec], R2 ;  /* 0x0000fb0006027a24 */ /* 0x040fe400078e0202 */
[----:B------:R-:W-:-:S04]  /*1be30*/  IMAD.WIDE.U32 R6, R6, c[0x0][0x3e8], RZ ;  /* 0x0000fa0006067a25 */ /* 0x000fc800078e00ff */
[----:B------:R-:W-:Y:S01]  /*1be40*/  IMAD.MOV.U32 R0, RZ, RZ, R5 ;  /* 0x000000ffff007224 */ /* 0x000fe200078e0005 */
[----:B------:R-:W-:Y:S01]  /*1be50*/  @P0 SHF.R.U32.HI R0, RZ, c[0x0][0x4f0], R4 ;  /* 0x00013c00ff000a19 */ /* 0x000fe20000011604 */
[----:B------:R-:W-:Y:S02]  /*1be60*/  IMAD.IADD R3, R7, 0x1, R2 ;  /* 0x0000000107037824 */ /* 0x000fe400078e0202 */
[----:B------:R-:W-:Y:S02]  /*1be70*/  IMAD R7, R11, c[0x0][0x3f0], RZ ;  /* 0x0000fc000b077a24 */ /* 0x000fe400078e02ff */
[----:B------:R-:W-:Y:S01]  /*1be80*/  IMAD.MOV.U32 R2, RZ, RZ, R6 ;  /* 0x000000ffff027224 */ /* 0x000fe200078e0006 */
[----:B------:R-:W-:Y:S01]  /*1be90*/  SHF.R.S32.HI R6, RZ, 0x1f, R0 ;  /* 0x0000001fff067819 */ /* 0x000fe20000011400 */
[C---:B------:R-:W-:Y:S02]  /*1bea0*/  IMAD R7, R10.reuse, c[0x0][0x3f4], R7 ;  /* 0x0000fd000a077a24 */ /* 0x040fe400078e0207 */
[----:B------:R-:W-:-:S04]  /*1beb0*/  IMAD.WIDE.U32 R2, R10, c[0x0][0x3f0], R2 ;  /* 0x0000fc000a027a25 */ /* 0x000fc800078e0002 */
        /* <DEDUP_REMOVED lines=31> */
[----:B------:R-:W-:Y:S01]  /*1c0b0*/  ISETP.GE.OR P3, PT, R10, R20, P0 ;  /* 0x000000140a00720c */ /* 0x000fe20000766670 */
        /* <DEDUP_REMOVED lines=45> */
.L_x_208:
        /* <DEDUP_REMOVED lines=15> */
.L_x_1473:


//--------------------- .text._ZN7cutlass13device_kernelIN5flash19enable_sm80_to_sm89INS1_16FlashAttnFwdSm80INS1_25CollectiveMainloopFwdSm80ILi4ELi1ELb0EN4cute5tupleIJNS5_1CILi128EEENS7_ILi96EEENS7_ILi64EEEEEELi64ENS_6half_tEfNS_4arch4Sm80ELb0ELb1ELb1ELb1ELb0ELb0ELb1ELb0EEENS1_21CollectiveEpilogueFwdINS6_IJS8_SA_S9_EEENS6_IJNS7_ILi1EEESI_SI_EEESC_SE_Li128ELb1ELb1ELb0ELb0EEENS1_19SingleTileSchedulerILb1ELb0ELb1ELi128EEEEEEEEEvNT_6ParamsE --------------------------
	.section	.text._ZN7cutlass13device_kernelIN5flash19enable_sm80_to_sm89INS1_16FlashAttnFwdSm80INS1_25CollectiveMainloopFwdSm80ILi4ELi1ELb0EN4cute5tupleIJNS5_1CILi128EEENS7_ILi96EEENS7_ILi64EEEEEELi64ENS_6half_tEfNS_4arch4Sm80ELb0ELb1ELb1ELb1ELb0ELb0ELb1ELb0EEENS1_21CollectiveEpilogueFwdINS6_IJS8_SA_S9_EEENS6_IJNS7_ILi1EEESI_SI_EEESC_SE_Li128ELb1ELb1ELb0ELb0EEENS1_19SingleTileSchedulerILb1ELb0ELb1ELi128EEEEEEEEEvNT_6ParamsE,"ax",@progbits
	.sectioninfo	@"SHI_REGISTERS=255"
	.align	128
.text._ZN7cutlass13device_kernelIN5flash19enable_sm80_to_sm89INS1_16FlashAttnFwdSm80INS1_25CollectiveMainloopFwdSm80ILi4ELi1ELb0EN4cute5tupleIJNS5_1CILi128EEENS7_ILi96EEENS7_ILi64EEEEEELi64ENS_6half_tEfNS_4arch4Sm80ELb0ELb1ELb1ELb1ELb0ELb0ELb1ELb0EEENS1_21CollectiveEpilogueFwdINS6_IJS8_SA_S9_EEENS6_IJNS7_ILi1EEESI_SI_EEESC_SE_Li128ELb1ELb1ELb0ELb0EEENS1_19SingleTileSchedulerILb1ELb0ELb1ELi128EEEEEEEEEvNT_6ParamsE:
        .type           _ZN7cutlass13device_kernelIN5flash19enable_sm80_to_sm89INS1_16FlashAttnFwdSm80INS1_25CollectiveMainloopFwdSm80ILi4ELi1ELb0EN4cute5tupleIJNS5_1CILi128EEENS7_ILi96EEENS7_ILi64EEEEEELi64ENS_6half_tEfNS_4arch4Sm80ELb0ELb1ELb1ELb1ELb0ELb0ELb1ELb0EEENS1_21CollectiveEpilogueFwdINS6_IJS8_SA_S9_EEENS6_IJNS7_ILi1EEESI_SI_EEESC_SE_Li128ELb1ELb1ELb0ELb0EEENS1_19SingleTileSchedulerILb1ELb0ELb1ELi128EEEEEEEEEvNT_6ParamsE,@function
        .size           _ZN7cutlass13device_kernelIN5flash19enable_sm80_to_sm89INS1_16FlashAttnFwdSm80INS1_25CollectiveMainloopFwdSm80ILi4ELi1ELb0EN4cute5tupleIJNS5_1CILi128EEENS7_ILi96EEENS7_ILi64EEEEEELi64ENS_6half_tEfNS_4arch4Sm80ELb0ELb1ELb1ELb1ELb0ELb0ELb1ELb0EEENS1_21CollectiveEpilogueFwdINS6_IJS8_SA_S9_EEENS6_IJNS7_ILi1EEESI_SI_EEESC_SE_Li128ELb1ELb1ELb0ELb0EEENS1_19SingleTileSchedulerILb1ELb0ELb1ELi128EEEEEEEEEvNT_6ParamsE,(.L_x_1474 - _ZN7cutlass13device_kernelIN5flash19enable_sm80_to_sm89INS1_16FlashAttnFwdSm80INS1_25CollectiveMainloopFwdSm80ILi4ELi1ELb0EN4cute5tupleIJNS5_1CILi128EEENS7_ILi96EEENS7_ILi64EEEEEELi64ENS_6half_tEfNS_4arch4Sm80ELb0ELb1ELb1ELb1ELb0ELb0ELb1ELb0EEENS1_21CollectiveEpilogueFwdINS6_IJS8_SA_S9_EEENS6_IJNS7_ILi1EEESI_SI_EEESC_SE_Li128ELb1ELb1ELb0ELb0EEENS1_19SingleTileSchedulerILb1ELb0ELb1ELi128EEEEEEEEEvNT_6ParamsE)
        .other          _ZN7cutlass13device_kernelIN5flash19enable_sm80_to_sm89INS1_16FlashAttnFwdSm80INS1_25CollectiveMainloopFwdSm80ILi4ELi1ELb0EN4cute5tupleIJNS5_1CILi128EEENS7_ILi96EEENS7_ILi64EEEEEELi64ENS_6half_tEfNS_4arch4Sm80ELb0ELb1ELb1ELb1ELb0ELb0ELb1ELb0EEENS1_21CollectiveEpilogueFwdINS6_IJS8_SA_S9_EEENS6_IJNS7_ILi1EEESI_SI_EEESC_SE_Li128ELb1ELb1ELb0ELb0EEENS1_19SingleTileSchedulerILb1ELb0ELb1ELi128EEEEEEEEEvNT_6ParamsE,@"STO_CUDA_ENTRY STV_DEFAULT"
_ZN7cutlass13device_kernelIN5flash19enable_sm80_to_sm89INS1_16FlashAttnFwdSm80INS1_25CollectiveMainloopFwdSm80ILi4ELi1ELb0EN4cute5tupleIJNS5_1CILi128EEENS7_ILi96EEENS7_ILi64EEEEEELi64ENS_6half_tEfNS_4arch4Sm80ELb0ELb1ELb1ELb1ELb0ELb0ELb1ELb0EEENS1_21CollectiveEpilogueFwdINS6_IJS8_SA_S9_EEENS6_IJNS7_ILi1EEESI_SI_EEESC_SE_Li128ELb1ELb1ELb0ELb0EEENS1_19SingleTileSchedulerILb1ELb0ELb1ELi128EEEEEEEEEvNT_6ParamsE:
[----:B------:R-:W-:Y:S02]  /*0000*/  MOV R1, c[0x0][0x28] ;  /* 0x00000a0000017a02 */ /* 0x000fe40000000f00 */
[----:B------:R-:W1:Y:S01]  /*0010*/  S2R R209, SR_TID.X ;  /* 0x0000000000d17919 */ /* 0x000e620000002100 */
[----:B------:R-:W-:Y:S01]  /*0020*/  IMAD.MOV.U32 R10, RZ, RZ, 0x4 ;  /* 0x00000004ff0a7424 */ /* 0x000fe200078e00ff */
[----:B------:R-:W2:Y:S01]  /*0030*/  S2UR UR4, SR_CTAID.X ;  /* 0x00000000000479c3 */ /* 0x000ea20000002500 */
[----:B------:R-:W-:Y:S01]  /*0040*/  ULDC.64 UR40, c[0x0][0x118] ;  /* 0x0000460000287ab9 */ /* 0x000fe20000000a00 */
[----:B------:R-:W3:Y:S01]  /*0050*/  S2R R5, SR_CTAID.Z ;  /* 0x0000000000057919 */ /* 0x000ee20000002700 */
[----:B------:R-:W-:Y:S02]  /*0060*/  IADD3 R1, R1, -0x70, RZ ;  /* 0xffffff9001017810 */ /* 0x000fe40007ffe0ff */
[----:B-1----:R-:W-:Y:S01]  /*0070*/  SHF.R.U32.HI R0, RZ, 0x5, R209 ;  /* 0x00000005ff007819 */ /* 0x002fe200000116d1 */
[----:B---3--:R-:W-:-:S05]  /*0080*/  IMAD.WIDE R2, R5, R10, c[0x0][0x568] ;  /* 0x00015a0005027625 */ /* 0x008fca00078e020a */
[----:B------:R-:W1:Y:S02]  /*0090*/  SHFL.IDX PT, R0, R0, RZ, 0x1f ;  /* 0x00001fff00007589 */ /* 0x000e6400000e0000 */
[----:B-1----:R-:W-:-:S13]  /*00a0*/  ISETP.NE.AND P0, PT, R0, RZ, PT ;  /* 0x000000ff0000720c */ /* 0x002fda0003f05270 */
[----:B--2---:R-:W-:Y:S05]  /*00b0*/  @!P0 BRA `(.L_x_209) ;  /* 0x0000015000008947 */ /* 0x004fea0003800000 */
[----:B------:R-:W-:-:S04]  /*00c0*/  ISETP.NE.U32.AND P0, PT, RZ, c[0x0][0x568], PT ;  /* 0x00015a00ff007a0c */ /* 0x000fc80003f05070 */
[----:B------:R-:W-:-:S13]  /*00d0*/  ISETP.NE.AND.EX P0, PT, RZ, c[0x0][0x56c], PT, P0 ;  /* 0x00015b00ff007a0c */ /* 0x000fda0003f05300 */
[----:B------:R-:W-:Y:S05]  /*00e0*/  @!P0 BRA `(.L_x_210) ;  /* 0x0000002000008947 */ /* 0x000fea0003800000 */
[----:B------:R1:W5:Y:S01]  /*00f0*/  LDG.E R0, [R2.64] ;  /* 0x0000002802007981 */ /* 0x000362000c1e1900 */
[----:B------:R-:W-:Y:S05]  /*0100*/  BRA `(.L_x_211) ;  /* 0x0000009000007947 */ /* 0x000fea0003800000 */
.L_x_210:
        /* <DEDUP_REMOVED lines=8> */
.L_x_212:
[----:B------:R-:W-:-:S04]  /*0190*/  MOV R0, c[0x0][0x54c] ;  /* 0x0001530000007a02 */ /* 0x000fc80000000f00 */
.L_x_211:
[----:B------:R-:W-:Y:S01]  /*01a0*/  USHF.L.U32 UR4, UR4, 0x7, URZ ;  /* 0x0000000704047899 */ /* 0x000fe2000800063f */
[----:B-----5:R-:W-:-:S05]  /*01b0*/  IMAD R0, R0, c[0x0][0x548], RZ ;  /* 0x0001520000007a24 */ /* 0x020fca00078e02ff */
[----:B------:R-:W-:-:S04]  /*01c0*/  MOV R6, UR4 ;  /* 0x0000000400067c02 */ /* 0x000fc80008000f00 */
[----:B------:R-:W-:-:S04]  /*01d0*/  ISETP.GE.AND P0, PT, R6, R0, PT ;  /* 0x000000000600720c */ /* 0x000fc80003f06270 */
[----:B------:R-:W-:-:S05]  /*01e0*/  SEL R0, R5, 0xffffffff, !P0 ;  /* 0xffffffff05007807 */ /* 0x000fca0004000000 */
[----:B------:R2:W-:Y:S01]  /*01f0*/  STL [R1+0x48], R0 ;  /* 0x0000480001007387 */ /* 0x0005e20000100800 */
[----:B------:R-:W-:Y:S05]  /*0200*/  BRA `(.L_x_213) ;  /* 0x0000014000007947 */ /* 0x000fea0003800000 */
.L_x_209:
[----:B------:R-:W-:-:S04]  /*0210*/  ISETP.NE.U32.AND P0, PT, RZ, c[0x0][0x568], PT ;  /* 0x00015a00ff007a0c */ /* 0x000fc80003f05070 */
[----:B------:R-:W-:-:S13]  /*0220*/  ISETP.NE.AND.EX P0, PT, RZ, c[0x0][0x56c], PT, P0 ;  /* 0x00015b00ff007a0c */ /* 0x000fda0003f05300 */
[----:B------:R-:W-:Y:S05]  /*0230*/  @!P0 BRA `(.L_x_214) ;  /* 0x0000002000008947 */ /* 0x000fea0003800000 */
[----:B------:R1:W5:Y:S01]  /*0240*/  LDG.E R0, [R2.64] ;  /* 0x0000002802007981 */ /* 0x000362000c1e1900 */
[----:B------:R-:W-:Y:S05]  /*0250*/  BRA `(.L_x_215) ;  /* 0x0000009000007947 */ /* 0x000fea0003800000 */
.L_x_214:
        /* <DEDUP_REMOVED lines=8> */
.L_x_216:
[----:B------:R-:W-:-:S04]  /*02e0*/  MOV R0, c[0x0][0x54c] ;  /* 0x0001530000007a02 */ /* 0x000fc80000000f00 */
.L_x_215:
[----:B------:R-:W-:Y:S01]  /*02f0*/  USHF.L.U32 UR4, UR4, 0x7, URZ ;  /* 0x0000000704047899 */ /* 0x000fe2000800063f */
[----:B-----5:R-:W-:-:S05]  /*0300*/  IMAD R0, R0, c[0x0][0x548], RZ ;  /* 0x0001520000007a24 */ /* 0x020fca00078e02ff */
[----:B------:R-:W-:-:S04]  /*0310*/  MOV R6, UR4 ;  /* 0x0000000400067c02 */ /* 0x000fc80008000f00 */
[----:B------:R-:W-:-:S04]  /*0320*/  ISETP.GE.AND P0, PT, R6, R0, PT ;  /* 0x000000000600720c */ /* 0x000fc80003f06270 */
[----:B------:R-:W-:-:S05]  /*0330*/  SEL R0, R5, 0xffffffff, !P0 ;  /* 0xffffffff05007807 */ /* 0x000fca0004000000 */
[----:B------:R2:W-:Y:S04]  /*0340*/  STL [R1+0x48], R0 ;  /* 0x0000480001007387 */ /* 0x0005e80000100800 */
.L_x_213:
[----:B------:R-:W3:Y:S02]  /*0350*/  LDL R35, [R1+0x48] ;  /* 0x0000480001237983 */ /* 0x000ee40000100800 */
[----:B---3--:R-:W-:-:S13]  /*0360*/  ISETP.GE.AND P0, PT, R35, RZ, PT ;  /* 0x000000ff2300720c */ /* 0x008fda0003f06270 */
[----:B------:R-:W-:Y:S05]  /*0370*/  @!P0 EXIT ;  /* 0x000000000000894d */ /* 0x000fea0003800000 */
[----:B------:R-:W-:Y:S02]  /*0380*/  ISETP.NE.U32.AND P3, PT, RZ, c[0x0][0x370], PT ;  /* 0x0000dc00ff007a0c */ /* 0x000fe40003f65070 */
[----:B------:R-:W-:Y:S02]  /*0390*/  ISETP.NE.U32.AND P2, PT, RZ, c[0x0][0x360], PT ;  /* 0x0000d800ff007a0c */ /* 0x000fe40003f45070 */
[----:B------:R-:W-:Y:S02]  /*03a0*/  ISETP.NE.AND.EX P3, PT, RZ, c[0x0][0x374], PT, P3 ;  /* 0x0000dd00ff007a0c */ /* 0x000fe40003f65330 */
[----:B------:R-:W-:Y:S02]  /*03b0*/  ISETP.NE.AND.EX P2, PT, RZ, c[0x0][0x364], PT, P2 ;  /* 0x0000d900ff007a0c */ /* 0x000fe40003f45320 */
[----:B------:R-:W-:Y:S02]  /*03c0*/  ISETP.NE.U32.AND P1, PT, RZ, c[0x0][0x348], PT ;  /* 0x0000d200ff007a0c */ /* 0x000fe40003f25070 */
[----:B------:R-:W-:-:S02]  /*03d0*/  ISETP.NE.U32.AND P0, PT, RZ, c[0x0][0x350], PT ;  /* 0x0000d400ff007a0c */ /* 0x000fc40003f05070 */
[----:B------:R-:W-:Y:S02]  /*03e0*/  ISETP.NE.AND.EX P1, PT, RZ, c[0x0][0x34c], PT, P1 ;  /* 0x0000d300ff007a0c */ /* 0x000fe40003f25310 */
[----:B------:R-:W-:-:S03]  /*03f0*/  ISETP.NE.AND.EX P0, PT, RZ, c[0x0][0x354], PT, P0 ;  /* 0x0000d500ff007a0c */ /* 0x000fc60003f05300 */
[----:B------:R-:W-:-:S04]  /*0400*/  @P3 IMAD.WIDE R4, R35, R10, c[0x0][0x370] ;  /* 0x0000dc0023043625 */ /* 0x000fc800078e020a */
[CC--:B-1----:R-:W-:Y:S01]  /*0410*/  @P2 IMAD.WIDE R2, R35.reuse, R10.reuse, c[0x0][0x360] ;  /* 0x0000d80023022625 */ /* 0x0c2fe200078e020a */
[----:B------:R1:W3:Y:S03]  /*0420*/  @P3 LDG.E R8, [R4.64] ;  /* 0x0000002804083981 */ /* 0x0002e6000c1e1900 */
[----:B------:R-:W-:Y:S01]  /*0430*/  IMAD.MOV.U32 R7, RZ, RZ, RZ ;  /* 0x000000ffff077224 */ /* 0x000fe200078e00ff */
[----:B--2---:R2:W4:Y:S01]  /*0440*/  @P2 LDG.E R0, [R2.64] ;  /* 0x0000002802002981 */ /* 0x004522000c1e1900 */
[----:B------:R-:W-:Y:S02]  /*0450*/  IMAD.MOV.U32 R9, RZ, RZ, RZ ;  /* 0x000000ffff097224 */ /* 0x000fe400078e00ff */
[----:B-1----:R-:W-:-:S04]  /*0460*/  IMAD.WIDE R4, R35, R10, c[0x0][0x348] ;  /* 0x0000d20023047625 */ /* 0x002fc800078e020a */
[----:B--2---:R-:W-:Y:S01]  /*0470*/  IMAD.WIDE R2, R35, R10, c[0x0][0x350] ;  /* 0x0000d40023027625 */ /* 0x004fe200078e020a */
[----:B------:R1:W5:Y:S04]  /*0480*/  @P1 LDG.E R7, [R4.64] ;  /* 0x0000002804071981 */ /* 0x000368000c1e1900 */
[----:B------:R1:W5:Y:S01]  /*0490*/  @P0 LDG.E R9, [R2.64] ;  /* 0x0000002802090981 */ /* 0x000362000c1e1900 */
[----:B------:R-:W-:Y:S02]  /*04a0*/  UMOV UR6, URZ ;  /* 0x0000003f00067c82 */ /* 0x000fe40008000000 */
[----:B------:R-:W-:Y:S02]  /*04b0*/  ULDC UR12, c[0x0][0x168] ;  /* 0x00005a00000c7ab9 */ /* 0x000fe40000000800 */
[----:B------:R-:W-:Y:S01]  /*04c0*/  ULDC UR7, c[0x0][0x1d0] ;  /* 0x0000740000077ab9 */ /* 0x000fe20000000800 */
[----:B---3--:R1:W2:Y:S08]  /*04d0*/  @P3 R2UR UR6, R8 ;  /* 0x00000000080633c2 */ /* 0x0082b000000e0000 */
[----:B----4-:R1:W3:Y:S02]  /*04e0*/  @P2 R2UR UR12, R0 ;  /* 0x00000000000c23c2 */ /* 0x0102e400000e0000 */
[----:B-12---:R-:W-:Y:S05]  /*04f0*/  @P2 BRA `(.L_x_217) ;  /* 0x0000006000002947 */ /* 0x006fea0003800000 */
[----:B------:R-:W-:Y:S05]  /*0500*/  @!P1 BRA `(.L_x_217) ;  /* 0x0000005000009947 */ /* 0x000fea0003800000 */
[----:B------:R1:W2:Y:S04]  /*0510*/  LDG.E R0, [R4.64] ;  /* 0x0000002804007981 */ /* 0x0002a8000c1e1900 */
[----:B-1----:R-:W4:Y:S01]  /*0520*/  LDG.E R4, [R4.64+0x4] ;  /* 0x0000042804047981 */ /* 0x002f22000c1e1900 */
[----:B--23--:R-:W1:Y:S08]  /*0530*/  R2UR UR12, R0 ;  /* 0x00000000000c73c2 */ /* 0x00ce7000000e0000 */
[----:B----4-:R-:W1:Y:S02]  /*0540*/  R2UR UR4, R4 ;  /* 0x00000000040473c2 */ /* 0x010e6400000e0000 */
[----:B-1----:R-:W-:-:S06]  /*0550*/  UIADD3 UR12, -UR12, UR4, URZ ;  /* 0x000000040c0c7290 */ /* 0x002fcc000fffe13f */
.L_x_217:
[----:B------:R-:W-:-:S04]  /*0560*/  ISETP.NE.U32.AND P2, PT, RZ, c[0x0][0x368], PT ;  /* 0x0000da00ff007a0c */ /* 0x000fc80003f45070 */
[----:B------:R-:W-:-:S13]  /*0570*/  ISETP.NE.AND.EX P2, PT, RZ, c[0x0][0x36c], PT, P2 ;  /* 0x0000db00ff007a0c */ /* 0x000fda0003f45320 */
[----:B------:R-:W-:Y:S05]  /*0580*/  @!P2 BRA `(.L_x_218) ;  /* 0x000000400000a947 */ /* 0x000fea0003800000 */
[----:B------:R-:W-:-:S05]  /*0590*/  IMAD.WIDE R2, R35, R10, c[0x0][0x368] ;  /* 0x0000da0023027625 */ /* 0x000fca00078e020a */
[----:B------:R-:W2:Y:S02]  /*05a0*/  LDG.E R0, [R2.64] ;  /* 0x0000002802007981 */ /* 0x000ea4000c1e1900 */
[----:B--2---:R1:W2:Y:S02]  /*05b0*/  R2UR UR7, R0 ;  /* 0x00000000000773c2 */ /* 0x0042a400000e0000 */
[----:B-12---:R-:W-:Y:S05]  /*05c0*/  BRA `(.L_x_219) ;  /* 0x0000006000007947 */ /* 0x006fea0003800000 */
.L_x_218:
[----:B------:R-:W-:Y:S05]  /*05d0*/  @!P0 BRA `(.L_x_219) ;  /* 0x0000005000008947 */ /* 0x000fea0003800000 */
[----:B------:R1:W2:Y:S04]  /*05e0*/  LDG.E R0, [R2.64] ;  /* 0x0000002802007981 */ /* 0x0002a8000c1e1900 */
[----:B-1----:R-:W4:Y:S01]  /*05f0*/  LDG.E R2, [R2.64+0x4] ;  /* 0x0000042802027981 */ /* 0x002f22000c1e1900 */
[----:B--2---:R-:W1:Y:S08]  /*0600*/  R2UR UR7, R0 ;  /* 0x00000000000773c2 */ /* 0x004e7000000e0000 */
[----:B----4-:R-:W1:Y:S02]  /*0610*/  R2UR UR4, R2 ;  /* 0x00000000020473c2 */ /* 0x010e6400000e0000 */
[----:B-1----:R-:W-:-:S06]  /*0620*/  UIADD3 UR7, -UR7, UR4, URZ ;  /* 0x0000000407077290 */ /* 0x002fcc000fffe13f */
.L_x_219:
[----:B------:R-:W1:Y:S01]  /*0630*/  R2UR UR11, R6 ;  /* 0x00000000060b73c2 */ /* 0x000e6200000e0000 */
[----:B------:R-:W-:Y:S01]  /*0640*/  ULDC UR4, c[0x0][0x2c4] ;  /* 0x0000b10000047ab9 */ /* 0x000fe20000000800 */
[----:B------:R-:W-:Y:S01]  /*0650*/  IADD3 R0, R6, 0x7f, RZ ;  /* 0x0000007f06007810 */ /* 0x000fe20007ffe0ff */
[----:B------:R-:W-:Y:S01]  /*0660*/  UISETP.NE.AND UP1, UPT, UR4, 0x1, UPT ;  /* 0x000000010400788c */ /* 0x000fe2000bf25270 */
[----:B-----5:R-:W-:Y:S01]  /*0670*/  IADD3 R9, R9, UR6, RZ ;  /* 0x0000000609097c10 */ /* 0x020fe2000fffe0ff */
[----:B------:R-:W-:-:S02]  /*0680*/  ULDC.64 UR8, c[0x0][0x328] ;  /* 0x0000ca0000087ab9 */ /* 0x000fc40000000a00 */
[----:B------:R-:W-:Y:S01]  /*0690*/  ULDC.64 UR4, c[0x0][0x2c8] ;  /* 0x0000b20000047ab9 */ /* 0x000fe20000000a00 */
[----:B------:R2:W4:Y:S01]  /*06a0*/  R2UR UR10, R0 ;  /* 0x00000000000a73c2 */ /* 0x00052200000e0000 */
[----:B------:R-:W-:Y:S02]  /*06b0*/  UISETP.GE.AND UP0, UPT, UR9, 0x1, UPT ;  /* 0x000000010900788c */ /* 0x000fe4000bf06270 */
[----:B------:R-:W-:-:S04]  /*06c0*/  UIADD3 UR7, -UR6, UR7, URZ ;  /* 0x0000000706077290 */ /* 0x000fc8000fffe13f */
[----:B------:R-:W-:Y:S01]  /*06d0*/  PLOP3.LUT P2, PT, PT, PT, UP0, 0x40, 0x0 ;  /* 0x000000000000781c */ /* 0x000fe20003f4e808 */
[----:B-1----:R-:W-:-:S04]  /*06e0*/  @UP1 UIADD3 UR14, UR11, 0x7f, URZ ;  /* 0x0000007f0b0e1890 */ /* 0x002fc8000fffe03f */
[----:B------:R-:W-:Y:S02]  /*06f0*/  UIMAD.WIDE.U32 UR14, UR14, UR4, URZ ;  /* 0x000000040e0e72a5 */ /* 0x000fe4000f8e003f */
[----:B---3--:R-:W-:-:S05]  /*0700*/  UIADD3 UR4, UR7, 0x1, -UR12 ;  /* 0x0000000107047890 */ /* 0x008fca000fffe80c */
[----:B------:R-:W-:Y:S02]  /*0710*/  @UP1 UMOV UR13, UR15 ;  /* 0x0000000f000d1c82 */ /* 0x000fe40008000000 */
[----:B----4-:R-:W-:-:S04]  /*0720*/  @UP1 USHF.R.U32.HI UR10, URZ, UR5, UR13 ;  /* 0x000000053f0a1299 */ /* 0x010fc8000801160d */
[----:B------:R-:W-:-:S04]  /*0730*/  UIADD3 UR4, UR4, UR10, URZ ;  /* 0x0000000a04047290 */ /* 0x000fc8000fffe03f */
[----:B------:R-:W-:Y:S01]  /*0740*/  UIADD3 UR8, UR4, UR8, URZ ;  /* 0x0000000804087290 */ /* 0x000fe2000fffe03f */
[----:B--2---:R-:W-:Y:S05]  /*0750*/  @P2 BRA `(.L_x_220) ;  /* 0x0000014000002947 */ /* 0x004fea0003800000 */
[----:B------:R-:W-:Y:S01]  /*0760*/  ISETP.LT.AND P2, PT, RZ, UR4, PT ;  /* 0x00000004ff007c0c */ /* 0x000fe2000bf41270 */
[----:B------:R-:W-:-:S12]  /*0770*/  UIADD3 UR6, UR4, -0x1, URZ ;  /* 0xffffffff04067890 */ /* 0x000fd8000fffe03f */
        /* <DEDUP_REMOVED lines=9> */
.L_x_221:
[----:B------:R-:W-:Y:S02]  /*0810*/  UISETP.NE.AND UP2, UPT, UR9, 0x1, UPT ;  /* 0x000000010900788c */ /* 0x000fe4000bf45270 */
[----:B------:R-:W-:Y:S02]  /*0820*/  ULDC.64 UR4, c[0x0][0x330] ;  /* 0x0000cc0000047ab9 */ /* 0x000fe40000000a00 */
[----:B------:R-:W-:-:S07]  /*0830*/  UIMAD.WIDE.U32 UR14, UR6, UR4, URZ ;  /* 0x00000004060e72a5 */ /* 0x000fce000f8e003f */
[----:B------:R-:W-:Y:S02]  /*0840*/  @UP2 UMOV UR13, UR15 ;  /* 0x0000000f000d2c82 */ /* 0x000fe40008000000 */
[----:B------:R-:W-:Y:S02]  /*0850*/  @UP2 USHF.R.U32.HI UR6, URZ, UR5, UR13 ;  /* 0x000000053f062299 */ /* 0x000fe4000801160d */
.L_x_222:
[----:B------:R-:W-:Y:S02]  /*0860*/  ULDC UR4, c[0x0][0x32c] ;  /* 0x0000cb0000047ab9 */ /* 0x000fe40000000800 */
[----:B------:R-:W-:-:S04]  /*0870*/  UIMAD UR4, UR6, UR9, UR4 ;  /* 0x00000009060472a4 */ /* 0x000fc8000f8e0204 */
[----:B------:R-:W-:-:S04]  /*0880*/  UISETP.LT.AND UP2, UPT, UR8, UR4, UPT ;  /* 0x000000040800728c */ /* 0x000fc8000bf41270 */
[----:B------:R-:W-:-:S03]  /*0890*/  USEL UR8, UR8, UR4, UP2 ;  /* 0x0000000408087287 */ /* 0x000fc60009000000 */
.L_x_220:
[----:B------:R-:W-:Y:S01]  /*08a0*/  ULDC.64 UR4, c[0x0][0x2c8] ;  /* 0x0000b20000047ab9 */ /* 0x000fe20000000a00 */
[----:B------:R-:W-:Y:S01]  /*08b0*/  PLOP3.LUT P2, PT, PT, PT, UP0, 0x40, 0x0 ;  /* 0x000000000000781c */ /* 0x000fe20003f4e808 */
[----:B------:R-:W-:Y:S02]  /*08c0*/  UIADD3 UR16, UR8, 0x5f, URZ ;  /* 0x0000005f08107890 */ /* 0x000fe4000fffe03f */
[----:B------:R-:W-:Y:S02]  /*08d0*/  UIMAD.WIDE.U32 UR18, UR11, UR4, URZ ;  /* 0x000000040b1272a5 */ /* 0x000fe4000f8e003f */
[----:B------:R-:W-:Y:S02]  /*08e0*/  UIMAD.WIDE UR16, UR16, 0x2aaaaaab, URZ ;  /* 0x2aaaaaab101078a5 */ /* 0x000fe4000f8e023f */
[----:B------:R-:W-:Y:S02]  /*08f0*/  UIADD3 UR14, UR7, 0x5f, URZ ;  /* 0x0000005f070e7890 */ /* 0x000fe4000fffe03f */
[----:B------:R-:W-:-:S02]  /*0900*/  UMOV UR8, UR11 ;  /* 0x0000000b00087c82 */ /* 0x000fc40008000000 */
[----:B------:R-:W-:Y:S02]  /*0910*/  @UP1 UMOV UR13, UR19 ;  /* 0x00000013000d1c82 */ /* 0x000fe40008000000 */
[----:B------:R-:W-:Y:S02]  /*0920*/  UIMAD.WIDE UR14, UR14, 0x2aaaaaab, URZ ;  /* 0x2aaaaaab0e0e78a5 */ /* 0x000fe4000f8e023f */
[----:B------:R-:W-:Y:S02]  /*0930*/  @UP1 USHF.R.U32.HI UR8, URZ, UR5, UR13 ;  /* 0x000000053f081299 */ /* 0x000fe4000801160d */
[----:B------:R-:W-:Y:S02]  /*0940*/  USHF.R.U32.HI UR10, URZ, 0x1f, UR15 ;  /* 0x0000001f3f0a7899 */ /* 0x000fe4000801160f */
[----:B------:R-:W-:Y:S02]  /*0950*/  UMOV UR13, UR17 ;  /* 0x00000011000d7c82 */ /* 0x000fe40008000000 */
[----:B------:R-:W-:-:S02]  /*0960*/  USHF.R.U32.HI UR6, URZ, 0x1f, UR13 ;  /* 0x0000001f3f067899 */ /* 0x000fc4000801160d */
[----:B------:R-:W-:Y:S02]  /*0970*/  UIADD3 UR5, UR7, -UR12, URZ ;  /* 0x8000000c07057290 */ /* 0x000fe4000fffe03f */
[----:B------:R-:W-:Y:S02]  /*0980*/  ULEA.HI.SX32 UR10, UR15, UR10, 0x1c ;  /* 0x0000000a0f0a7291 */ /* 0x000fe4000f8fe23f */
[----:B------:R-:W-:Y:S02]  /*0990*/  ULEA.HI.SX32 UR6, UR13, UR6, 0x1c ;  /* 0x000000060d067291 */ /* 0x000fe4000f8fe23f */
[----:B------:R-:W-:Y:S02]  /*09a0*/  UIADD3 UR8, UR5, UR8, URZ ;  /* 0x0000000805087290 */ /* 0x000fe4000fffe03f */
[----:B------:R-:W-:Y:S02]  /*09b0*/  UISETP.LT.AND UP2, UPT, UR10, UR6, UPT ;  /* 0x000000060a00728c */ /* 0x000fe4000bf41270 */
[----:B------:R-:W-:-:S02]  /*09c0*/  ULDC UR4, c[0x0][0x324] ;  /* 0x0000c90000047ab9 */ /* 0x000fc40000000800 */
[----:B------:R-:W-:Y:S02]  /*09d0*/  UIADD3 UR4, UR8, -UR4, URZ ;  /* 0x8000000408047290 */ /* 0x000fe4000fffe03f */
[----:B------:R-:W-:Y:S01]  /*09e0*/  USEL UR6, UR10, UR6, UP2 ;  /* 0x000000060a067287 */ /* 0x000fe20009000000 */
[----:B------:R-:W-:Y:S05]  /*09f0*/  @P2 BRA `(.L_x_223) ;  /* 0x0000015000002947 */ /* 0x000fea0003800000 */
[----:B------:R-:W-:Y:S02]  /*0a00*/  UMOV UR10, UR8 ;  /* 0x00000008000a7c82 */ /* 0x000fe40008000000 */
[----:B------:R-:W-:-:S06]  /*0a10*/  UISETP.GT.AND UP2, UPT, UR10, -0x1, UPT ;  /* 0xffffffff0a00788c */ /* 0x000fcc000bf44270 */
[----:B------:R-:W-:-:S13]  /*0a20*/  PLOP3.LUT P2, PT, PT, PT, UP2, 0x80, 0x0 ;  /* 0x000000000000781c */ /* 0x000fda0003f4f028 */
[----:B------:R-:W-:Y:S05]  /*0a30*/  @P2 BRA `(.L_x_224) ;  /* 0x0000008000002947 */ /* 0x000fea0003800000 */
[----:B------:R-:W-:Y:S02]  /*0a40*/  UISETP.NE.AND UP2, UPT, UR9, 0x1, UPT ;  /* 0x000000010900788c */ /* 0x000fe4000bf45270 */
[----:B------:R-:W-:Y:S02]  /*0a50*/  ULOP3.LUT UR10, URZ, UR10, URZ, 0x33, !UPT ;  /* 0x0000000a3f0a7292 */ /* 0x000fe4000f8e333f */
[----:B------:R-:W-:Y:S02]  /*0a60*/  ULDC.64 UR8, c[0x0][0x330] ;  /* 0x0000cc0000087ab9 */ /* 0x000fe40000000a00 */
[----:B------:R-:W-:-:S07]  /*0a70*/  UIMAD.WIDE.U32 UR14, UR10, UR8, URZ ;  /* 0x000000080a0e72a5 */ /* 0x000fce000f8e003f */
[----:B------:R-:W-:Y:S02]  /*0a80*/  @UP2 UMOV UR13, UR15 ;  /* 0x0000000f000d2c82 */ /* 0x000fe40008000000 */
[----:B------:R-:W-:-:S04]  /*0a90*/  @UP2 USHF.R.U32.HI UR10, URZ, UR9, UR13 ;  /* 0x000000093f0a2299 */ /* 0x000fc8000801160d */
[----:B------:R-:W-:Y:S01]  /*0aa0*/  ULOP3.LUT UR10, URZ, UR10, URZ, 0x33, !UPT ;  /* 0x0000000a3f0a7292 */ /* 0x000fe2000f8e333f */
[----:B------:R-:W-:Y:S05]  /*0ab0*/  BRA `(.L_x_225) ;  /* 0x0000005000007947 */ /* 0x000fea0003800000 */
.L_x_224:
[----:B------:R-:W-:-:S03]  /*0ac0*/  UISETP.NE.AND UP2, UPT, UR9, 0x1, UPT ;  /* 0x000000010900788c */ /* 0x000fc6000bf45270 */
[----:B------:R-:W-:Y:S02]  /*0ad0*/  ULDC.64 UR8, c[0x0][0x330] ;  /* 0x0000cc0000087ab9 */ /* 0x000fe40000000a00 */
[----:B------:R-:W-:-:S07]  /*0ae0*/  UIMAD.WIDE.U32 UR14, UR10, UR8, URZ ;  /* 0x000000080a0e72a5 */ /* 0x000fce000f8e003f */
[----:B------:R-:W-:Y:S02]  /*0af0*/  @UP2 UMOV UR13, UR15 ;  /* 0x0000000f000d2c82 */ /* 0x000fe40008000000 */
[----:B------:R-:W-:Y:S02]  /*0b00*/  @UP2 USHF.R.U32.HI UR10, URZ, UR9, UR13 ;  /* 0x000000093f0a2299 */ /* 0x000fe4000801160d */
.L_x_225:
[----:B------:R-:W-:Y:S02]  /*0b10*/  ULDC UR8, c[0x0][0x32c] ;  /* 0x0000cb0000087ab9 */ /* 0x000fe40000000800 */
[----:B------:R-:W-:-:S04]  /*0b20*/  UIMAD UR8, UR10, UR8, URZ ;  /* 0x000000080a0872a4 */ /* 0x000fc8000f8e023f */
[----:B------:R-:W-:-:S04]  /*0b30*/  UISETP.LT.AND UP2, UPT, UR4, UR8, UPT ;  /* 0x000000080400728c */ /* 0x000fc8000bf41270 */
[----:B------:R-:W-:-:S04]  /*0b40*/  USEL UR4, UR4, UR8, !UP2 ;  /* 0x0000000804047287 */ /* 0x000fc8000d000000 */
.L_x_223:
[----:B------:R-:W-:Y:S01]  /*0b50*/  UIMAD.WIDE UR8, UR4, 0x2aaaaaab, URZ ;  /* 0x2aaaaaab040878a5 */ /* 0x000fe2000f8e023f */
[----:B------:R-:W-:Y:S01]  /*0b60*/  PLOP3.LUT P4, PT, PT, PT, PT, 0x80, 0x0 ;  /* 0x000000000000781c */ /* 0x000fe20003f8f070 */
[----:B------:R-:W-:Y:S01]  /*0b70*/  CS2R R162, SRZ ;  /* 0x0000000000a27805 */ /* 0x000fe2000001ff00 */
[----:B------:R-:W-:Y:S01]  /*0b80*/  CS2R R160, SRZ ;  /* 0x0000000000a07805 */ /* 0x000fe2000001ff00 */
[----:B------:R-:W-:Y:S01]  /*0b90*/  USHF.R.U32.HI UR4, URZ, 0x1f, UR9 ;  /* 0x0000001f3f047899 */ /* 0x000fe20008011609 */
[----:B------:R-:W-:Y:S01]  /*0ba0*/  CS2R R166, SRZ ;  /* 0x0000000000a67805 */ /* 0x000fe2000001ff00 */
[----:B------:R-:W-:Y:S01]  /*0bb0*/  CS2R R12, SRZ ;  /* 0x00000000000c7805 */ /* 0x000fe2000001ff00 */
[----:B------:R-:W-:Y:S01]  /*0bc0*/  IMAD.MOV.U32 R164, RZ, RZ, RZ ;  /* 0x000000ffffa47224 */ /* 0x000fe200078e00ff */
[----:B------:R-:W-:Y:S01]  /*0bd0*/  ULEA.HI.SX32 UR4, UR9, UR4, 0x1c ;  /* 0x0000000409047291 */ /* 0x000fe2000f8fe23f */
[----:B------:R-:W-:Y:S01]  /*0be0*/  CS2R R14, SRZ ;  /* 0x00000000000e7805 */ /* 0x000fe2000001ff00 */
[----:B------:R-:W-:Y:S01]  /*0bf0*/  IMAD.MOV.U32 R158, RZ, RZ, RZ ;  /* 0x000000ffff9e7224 */ /* 0x000fe200078e00ff */
[----:B------:R-:W-:Y:S01]  /*0c00*/  MOV R156, RZ ;  /* 0x000000ff009c7202 */ /* 0x000fe20000000f00 */
[----:B------:R-:W-:Y:S01]  /*0c10*/  UISETP.LT.AND UP2, UPT, URZ, UR4, UPT ;  /* 0x000000043f00728c */ /* 0x000fe2000bf41270 */
[----:B------:R-:W-:Y:S01]  /*0c20*/  CS2R R16, SRZ ;  /* 0x0000000000107805 */ /* 0x000fe2000001ff00 */
[----:B------:R-:W-:Y:S01]  /*0c30*/  IMAD.MOV.U32 R154, RZ, RZ, RZ ;  /* 0x000000ffff9a7224 */ /* 0x000fe200078e00ff */
[----:B------:R-:W-:Y:S01]  /*0c40*/  MOV R19, RZ ;  /* 0x000000ff00137202 */ /* 0x000fe20000000f00 */
[----:B------:R-:W-:Y:S01]  /*0c50*/  USEL UR4, URZ, UR4, !UP2 ;  /* 0x000000043f047287 */ /* 0x000fe2000d000000 */
[----:B------:R-:W-:Y:S01]  /*0c60*/  IMAD.MOV.U32 R152, RZ, RZ, RZ ;  /* 0x000000ffff987224 */ /* 0x000fe200078e00ff */
[----:B------:R-:W-:Y:S01]  /*0c70*/  CS2R R26, SRZ ;  /* 0x00000000001a7805 */ /* 0x000fe2000001ff00 */
[----:B------:R-:W-:Y:S01]  /*0c80*/  MOV R146, RZ ;  /* 0x000000ff00927202 */ /* 0x000fe20000000f00 */
[----:B------:R-:W-:Y:S01]  /*0c90*/  UISETP.GT.AND UP2, UPT, UR6, UR4, UPT ;  /* 0x000000040600728c */ /* 0x000fe2000bf44270 */
[----:B------:R-:W-:Y:S01]  /*0ca0*/  CS2R R20, SRZ ;  /* 0x0000000000147805 */ /* 0x000fe2000001ff00 */
[----:B------:R-:W-:Y:S01]  /*0cb0*/  IMAD.MOV.U32 R144, RZ, RZ, RZ ;  /* 0x000000ffff907224 */ /* 0x000fe200078e00ff */
[----:B------:R-:W-:Y:S01]  /*0cc0*/  MOV R150, RZ ;  /* 0x000000ff00967202 */ /* 0x000fe20000000f00 */
[----:B------:R-:W-:Y:S01]  /*0cd0*/  IMAD.MOV.U32 R148, RZ, RZ, RZ ;  /* 0x000000ffff947224 */ /* 0x000fe200078e00ff */
[----:B------:R-:W-:Y:S01]  /*0ce0*/  CS2R R22, SRZ ;  /* 0x0000000000167805 */ /* 0x000fe2000001ff00 */
[----:B------:R-:W-:Y:S01]  /*0cf0*/  PLOP3.LUT P2, PT, PT, PT, UP2, 0x80, 0x0 ;  /* 0x000000000000781c */ /* 0x000fe20003f4f028 */
[----:B------:R-:W-:Y:S01]  /*0d00*/  IMAD.MOV.U32 R140, RZ, RZ, RZ ;  /* 0x000000ffff8c7224 */ /* 0x000fe200078e00ff */
[----:B------:R-:W-:Y:S01]  /*0d10*/  MOV R142, RZ ;  /* 0x000000ff008e7202 */ /* 0x000fe20000000f00 */
[----:B------:R-:W-:Y:S01]  /*0d20*/  CS2R R24, SRZ ;  /* 0x0000000000187805 */ /* 0x000fe2000001ff00 */
[----:B------:R-:W-:Y:S01]  /*0d30*/  MOV R138, RZ ;  /* 0x000000ff008a7202 */ /* 0x000fe20000000f00 */
[----:B------:R-:W-:Y:S01]  /*0d40*/  IMAD.MOV.U32 R136, RZ, RZ, RZ ;  /* 0x000000ffff887224 */ /* 0x000fe200078e00ff */
[----:B------:R-:W-:Y:S01]  /*0d50*/  CS2R R130, SRZ ;  /* 0x0000000000827805 */ /* 0x000fe2000001ff00 */
[----:B------:R-:W-:Y:S01]  /*0d60*/  CS2R R30, SRZ ;  /* 0x00000000001e7805 */ /* 0x000fe2000001ff00 */
[----:B------:R-:W-:Y:S01]  /*0d70*/  MOV R128, RZ ;  /* 0x000000ff00807202 */ /* 0x000fe20000000f00 */
[----:B------:R-:W-:Y:S01]  /*0d80*/  IMAD.MOV.U32 R134, RZ, RZ, RZ ;  /* 0x000000ffff867224 */ /* 0x000fe200078e00ff */
[----:B------:R-:W-:Y:S01]  /*0d90*/  MOV R132, RZ ;  /* 0x000000ff00847202 */ /* 0x000fe20000000f00 */
[----:B------:R-:W-:Y:S01]  /*0da0*/  CS2R R126, SRZ ;  /* 0x00000000007e7805 */ /* 0x000fe2000001ff00 */
[----:B------:R-:W-:Y:S01]  /*0db0*/  CS2R R32, SRZ ;  /* 0x0000000000207805 */ /* 0x000fe2000001ff00 */
[----:B------:R-:W-:Y:S01]  /*0dc0*/  IMAD.MOV.U32 R124, RZ, RZ, RZ ;  /* 0x000000ffff7c7224 */ /* 0x000fe200078e00ff */
[----:B------:R-:W-:Y:S01]  /*0dd0*/  CS2R R28, SRZ ;  /* 0x00000000001c7805 */ /* 0x000fe2000001ff00 */
[----:B------:R-:W-:Y:S01]  /*0de0*/  MOV R122, RZ ;  /* 0x000000ff007a7202 */ /* 0x000fe20000000f00 */
[----:B------:R-:W-:Y:S01]  /*0df0*/  IMAD.MOV.U32 R120, RZ, RZ, RZ ;  /* 0x000000ffff787224 */ /* 0x000fe200078e00ff */
        /* <DEDUP_REMOVED lines=12> */
[----:B------:R-:W-:Y:S05]  /*0ec0*/  @!P2 BRA `(.L_x_226) ;  /* 0x0001ae100000a947 */ /* 0x000fea0003800000 */
[----:B------:R-:W-:-:S04]  /*0ed0*/  ISETP.NE.U32.AND P4, PT, RZ, c[0x0][0x340], PT ;  /* 0x0000d000ff007a0c */ /* 0x000fc80003f85070 */
[----:B------:R-:W-:-:S13]  /*0ee0*/  ISETP.NE.AND.EX P4, PT, RZ, c[0x0][0x344], PT, P4 ;  /* 0x0000d100ff007a0c */ /* 0x000fda0003f85340 */
[----:B------:R-:W-:-:S05]  /*0ef0*/  @P4 IMAD.WIDE R2, R35, R10, c[0x0][0x340] ;  /* 0x0000d00023024625 */ /* 0x000fca00078e020a */
[----:B------:R1:W2:Y:S01]  /*0f00*/  @P4 LDG.E R17, [R2.64] ;  /* 0x0000002802114981 */ /* 0x0002a2000c1e1900 */
[----:B------:R-:W-:Y:S01]  /*0f10*/  SHF.R.S32.HI R207, RZ, 0x1f, R209 ;  /* 0x0000001fffcf7819 */ /* 0x000fe200000114d1 */
[----:B------:R-:W-:Y:S01]  /*0f20*/  ULDC UR8, c[0x0][0x2c4] ;  /* 0x0000b10000087ab9 */ /* 0x000fe20000000800 */
[----:B------:R-:W-:Y:S01]  /*0f30*/  SHF.R.S32.HI R0, RZ, 0x1f, R7 ;  /* 0x0000001fff007819 */ /* 0x000fe20000011407 */
[----:B------:R-:W3:Y:S01]  /*0f40*/  S2R R18, SR_CTAID.Y ;  /* 0x0000000000127919 */ /* 0x000ee20000002600 */
[-C--:B------:R-:W-:Y:S01]  /*0f50*/  LEA.HI R4, R207, R209.reuse, RZ, 0x3 ;  /* 0x000000d1cf047211 */ /* 0x080fe200078f18ff */
[----:B------:R-:W-:Y:S01]  /*0f60*/  UIMAD UR8, UR12, UR8, URZ ;  /* 0x000000080c0872a4 */ /* 0x000fe2000f8e023f */
[----:B------:R-:W-:Y:S01]  /*0f70*/  PLOP3.LUT P3, PT, PT, PT, UP1, 0x80, 0x0 ;  /* 0x000000000000781c */ /* 0x000fe20003f6f018 */
[----:B------:R-:W-:Y:S01]  /*0f80*/  IMAD R0, R0, c[0x0][0x178], RZ ;  /* 0x00005e0000007a24 */ /* 0x000fe200078e02ff */
[----:B------:R-:W-:Y:S01]  /*0f90*/  SHF.R.S32.HI R16, RZ, 0x3, R4 ;  /* 0x00000003ff107819 */ /* 0x000fe20000011404 */
[----:B------:R-:W-:Y:S01]  /*0fa0*/  BSSY B0, `(.L_x_227) ;  /* 0x000006c000007945 */ /* 0x000fe20003800000 */
[----:B------:R-:W-:Y:S01]  /*0fb0*/  LOP3.LUT R4, R4, 0xfffffff8, RZ, 0xc0, !PT ;  /* 0xfffffff804047812 */ /* 0x000fe200078ec0ff */
[----:B------:R-:W-:Y:S01]  /*0fc0*/  IMAD R0, R7, c[0x0][0x17c], R0 ;  /* 0x00005f0007007a24 */ /* 0x000fe200078e0200 */
[----:B------:R-:W-:Y:S01]  /*0fd0*/  SHF.R.S32.HI R15, RZ, 0x1f, R35 ;  /* 0x0000001fff0f7819 */ /* 0x000fe20000011423 */
[----:B------:R-:W-:Y:S01]  /*0fe0*/  IMAD.SHL.U32 R5, R16, 0x40, RZ ;  /* 0x0000004010057824 */ /* 0x000fe200078e00ff */
[----:B------:R-:W-:Y:S01]  /*0ff0*/  LEA.HI R25, R207, R209, RZ, 0x4 ;  /* 0x000000d1cf197211 */ /* 0x000fe200078f20ff */
[----:B------:R-:W-:Y:S01]  /*1000*/  IMAD.IADD R23, R209, 0x1, -R4 ;  /* 0x00000001d1177824 */ /* 0x000fe200078e0a04 */
[----:B------:R-:W-:-:S02]  /*1010*/  SHF.R.S32.HI R4, RZ, 0x1f, R9 ;  /* 0x0000001fff047819 */ /* 0x000fc40000011409 */
[----:B------:R-:W-:Y:S01]  /*1020*/  SEL R10, R15, RZ, !P1 ;  /* 0x000000ff0f0a7207 */ /* 0x000fe20004800000 */
[----:B------:R-:W-:-:S04]  /*1030*/  IMAD.SHL.U32 R20, R23, 0x8, RZ ;  /* 0x0000000817147824 */ /* 0x000fc800078e00ff */
[----:B------:R-:W-:Y:S01]  /*1040*/  IMAD R10, R10, c[0x0][0x1c0], RZ ;  /* 0x000070000a0a7a24 */ /* 0x000fe200078e02ff */
[----:B------:R-:W-:Y:S01]  /*1050*/  SHF.R.S32.HI R21, RZ, 0x1f, R20 ;  /* 0x0000001fff157819 */ /* 0x000fe20000011414 */
[----:B-1----:R-:W-:Y:S01]  /*1060*/  IMAD.WIDE.U32 R2, R7, c[0x0][0x178], RZ ;  /* 0x00005e0007027a25 */ /* 0x002fe200078e00ff */
[----:B---3--:R-:W-:-:S04]  /*1070*/  SHF.R.S32.HI R14, RZ, 0x1f, R18 ;  /* 0x0000001fff0e7819 */ /* 0x008fc80000011412 */
[----:B------:R-:W-:Y:S02]  /*1080*/  IADD3 R3, R3, R0, RZ ;  /* 0x0000000003037210 */ /* 0x000fe40007ffe0ff */
[----:B------:R-:W-:Y:S01]  /*1090*/  LOP3.LUT R0, R5, 0x1c0, RZ, 0xc0, !PT ;  /* 0x000001c005007812 */ /* 0x000fe200078ec0ff */
[----:B------:R-:W-:Y:S02]  /*10a0*/  IMAD R8, R14, c[0x0][0x1b8], RZ ;  /* 0x00006e000e087a24 */ /* 0x000fe400078e02ff */
[----:B------:R-:W-:Y:S01]  /*10b0*/  IMAD.WIDE.U32 R2, R18, c[0x0][0x1b8], R2 ;  /* 0x00006e0012027a25 */ /* 0x000fe200078e0002 */
[----:B------:R-:W-:Y:S02]  /*10c0*/  LOP3.LUT R6, R0, 0x38, R20, 0xf8, !PT ;  /* 0x0000003800067812 */ /* 0x000fe400078ef814 */
[----:B------:R-:W-:Y:S01]  /*10d0*/  SHF.R.U32.HI R5, RZ, 0x3, R0 ;  /* 0x00000003ff057819 */ /* 0x000fe20000011600 */
[----:B------:R-:W-:Y:S01]  /*10e0*/  IMAD R8, R18, c[0x0][0x1bc], R8 ;  /* 0x00006f0012087a24 */ /* 0x000fe200078e0208 */
[----:B------:R-:W-:-:S02]  /*10f0*/  IADD3 R0, P2, R9, R16, RZ ;  /* 0x0000001009007210 */ /* 0x000fc40007f5e0ff */
[----:B------:R-:W-:Y:S01]  /*1100*/  LOP3.LUT R19, R6, R5, RZ, 0x3c, !PT ;  /* 0x0000000506137212 */ /* 0x000fe200078e3cff */
[----:B------:R-:W-:Y:S01]  /*1110*/  IMAD R5, R23, 0x10, R16 ;  /* 0x0000001017057824 */ /* 0x000fe200078e0210 */
[----:B------:R-:W-:Y:S02]  /*1120*/  LEA.HI.X.SX32 R4, R16, R4, 0x1, P2 ;  /* 0x0000000410047211 */ /* 0x000fe400010f0eff */
[----:B------:R-:W-:Y:S02]  /*1130*/  PLOP3.LUT P2, PT, PT, PT, UP1, 0x80, 0x0 ;  /* 0x000000000000781c */ /* 0x000fe40003f4f018 */
[----:B------:R-:W-:Y:S01]  /*1140*/  IADD3 R9, R5, UR11, RZ ;  /* 0x0000000b05097c10 */ /* 0x000fe2000fffe0ff */
[C---:B------:R-:W-:Y:S01]  /*1150*/  IMAD R6, R4.reuse, c[0x0][0x1e0], RZ ;  /* 0x0000780004067a24 */ /* 0x040fe200078e02ff */
[----:B------:R-:W-:Y:S01]  /*1160*/  IADD3 R3, R3, R8, RZ ;  /* 0x0000000803037210 */ /* 0x000fe20007ffe0ff */
[----:B------:R-:W-:Y:S01]  /*1170*/  IMAD R4, R4, c[0x0][0x208], RZ ;  /* 0x0000820004047a24 */ /* 0x000fe200078e02ff */
[----:B------:R-:W-:Y:S01]  /*1180*/  SEL R8, R35, RZ, !P1 ;  /* 0x000000ff23087207 */ /* 0x000fe20004800000 */
[----:B------:R-:W-:-:S04]  /*1190*/  @P3 IMAD.HI.U32 R11, R9, c[0x0][0x2c8], RZ ;  /* 0x0000b200090b3a27 */ /* 0x000fc800078e00ff */
[C---:B------:R-:W-:Y:S02]  /*11a0*/  IMAD R12, R0.reuse, c[0x0][0x1e4], R6 ;  /* 0x00007900000c7a24 */ /* 0x040fe400078e0206 */
[C---:B------:R-:W-:Y:S02]  /*11b0*/  IMAD R13, R0.reuse, c[0x0][0x20c], R4 ;  /* 0x00008300000d7a24 */ /* 0x040fe400078e0204 */
[----:B------:R-:W-:-:S04]  /*11c0*/  IMAD.WIDE.U32 R6, R0, c[0x0][0x1e0], R20 ;  /* 0x0000780000067a25 */ /* 0x000fc800078e0014 */
[----:B------:R-:W-:-:S04]  /*11d0*/  IMAD.WIDE.U32 R4, R0, c[0x0][0x208], R20 ;  /* 0x0000820000047a25 */ /* 0x000fc800078e0014 */
[----:B------:R-:W-:Y:S01]  /*11e0*/  IMAD.MOV.U32 R0, RZ, RZ, R9 ;  /* 0x000000ffff007224 */ /* 0x000fe200078e0009 */
[----:B------:R-:W-:Y:S01]  /*11f0*/  @P2 SHF.R.U32.HI R0, RZ, c[0x0][0x2cc], R11 ;  /* 0x0000b300ff002a19 */ /* 0x000fe2000001160b */
[C---:B------:R-:W-:Y:S01]  /*1200*/  IMAD R11, R8.reuse, c[0x0][0x1c4], R10 ;  /* 0x00007100080b7a24 */ /* 0x040fe200078e020a */
[----:B------:R-:W-:Y:S01]  /*1210*/  IADD3 R5, R5, R13, RZ ;  /* 0x0000000d05057210 */ /* 0x000fe20007ffe0ff */
[----:B------:R-:W-:Y:S01]  /*1220*/  IMAD.WIDE.U32 R2, R8, c[0x0][0x1c0], R2 ;  /* 0x0000700008027a25 */ /* 0x000fe200078e0002 */
[----:B------:R-:W-:-:S03]  /*1230*/  SHF.R.S32.HI R8, RZ, 0x1f, R0 ;  /* 0x0000001fff087819 */ /* 0x000fc60000011400 */
[----:B------:R-:W-:Y:S02]  /*1240*/  IMAD.MOV R10, RZ, RZ, -R0 ;  /* 0x000000ffff0a7224 */ /* 0x000fe400078e0a00 */
[----:B------:R-:W-:Y:S02]  /*1250*/  IMAD.IADD R3, R3, 0x1, R11 ;  /* 0x0000000103037824 */ /* 0x000fe400078e020b */
[----:B------:R-:W-:Y:S01]  /*1260*/  IMAD R10, R10, c[0x0][0x2c4], R9 ;  /* 0x0000b1000a0a7a24 */ /* 0x000fe200078e0209 */
[----:B------:R-:W-:Y:S01]  /*1270*/  LOP3.LUT R9, R25, 0xfffffff0, RZ, 0xc0, !PT ;  /* 0xfffffff019097812 */ /* 0x000fe200078ec0ff */
[----:B------:R-:W-:Y:S02]  /*1280*/  IMAD R8, R8, c[0x0][0x1b0], RZ ;  /* 0x00006c0008087a24 */ /* 0x000fe400078e02ff */
[----:B------:R-:W-:Y:S01]  /*1290*/  IMAD.WIDE.U32 R2, R0, c[0x0][0x1b0], R2 ;  /* 0x00006c0000027a25 */ /* 0x000fe200078e0002 */
[----:B------:R-:W-:-:S03]  /*12a0*/  SHF.R.S32.HI R11, RZ, 0x1f, R10 ;  /* 0x0000001fff0b7819 */ /* 0x000fc6000001140a */
[----:B------:R-:W-:Y:S01]  /*12b0*/  IMAD R8, R0, c[0x0][0x1b4], R8 ;  /* 0x00006d0000087a24 */ /* 0x000fe200078e0208 */
[----:B------:R-:W-:Y:S01]  /*12c0*/  IADD3 R0, -R9, R209, RZ ;  /* 0x000000d109007210 */ /* 0x000fe20007ffe1ff */
[----:B------:R-:W-:Y:S02]  /*12d0*/  IMAD.IADD R7, R7, 0x1, R12 ;  /* 0x0000000107077824 */ /* 0x000fe400078e020c */
[C---:B------:R-:W-:Y:S02]  /*12e0*/  IMAD R12, R14.reuse, c[0x0][0x1e8], RZ ;  /* 0x00007a000e0c7a24 */ /* 0x040fe400078e02ff */
[----:B------:R-:W-:Y:S01]  /*12f0*/  IMAD R13, R14, c[0x0][0x210], RZ ;  /* 0x000084000e0d7a24 */ /* 0x000fe200078e02ff */
[----:B------:R-:W-:Y:S01]  /*1300*/  SHF.R.S32.HI R14, RZ, 0x1f, R0 ;  /* 0x0000001fff0e7819 */ /* 0x000fe20000011400 */
[----:B------:R-:W-:Y:S02]  /*1310*/  IMAD.IADD R3, R3, 0x1, R8 ;  /* 0x0000000103037824 */ /* 0x000fe400078e0208 */
[----:B------:R-:W-:Y:S01]  /*1320*/  IMAD.WIDE.U32 R8, R18, c[0x0][0x1e8], R6 ;  /* 0x00007a0012087a25 */ /* 0x000fe200078e0006 */
[----:B------:R-:W-:-:S03]  /*1330*/  LEA.HI R24, R14, R0, RZ, 0x3 ;  /* 0x000000000e187211 */ /* 0x000fc600078f18ff */
[----:B------:R-:W-:-:S04]  /*1340*/  IMAD.WIDE.U32 R6, R18, c[0x0][0x210], R4 ;  /* 0x0000840012067a25 */ /* 0x000fc800078e0004 */
[----:B------:R-:W-:Y:S01]  /*1350*/  IMAD.WIDE.U32 R4, R10, c[0x0][0x1a8], R2 ;  /* 0x00006a000a047a25 */ /* 0x000fe200078e0002 */
[----:B------:R-:W-:-:S03]  /*1360*/  LOP3.LUT R2, R24, 0xfffffff8, RZ, 0xc0, !PT ;  /* 0xfffffff818027812 */ /* 0x000fc600078ec0ff */
[C---:B------:R-:W-:Y:S02]  /*1370*/  IMAD R12, R18.reuse, c[0x0][0x1ec], R12 ;  /* 0x00007b00120c7a24 */ /* 0x040fe400078e020c */
[----:B------:R-:W-:Y:S01]  /*1380*/  IMAD R13, R18, c[0x0][0x214], R13 ;  /* 0x00008500120d7a24 */ /* 0x000fe200078e020d */
[----:B------:R-:W-:Y:S01]  /*1390*/  IADD3 R18, R0, -R2, RZ ;  /* 0x8000000200127210 */ /* 0x000fe20007ffe0ff */
[----:B------:R-:W-:Y:S01]  /*13a0*/  IMAD.IADD R9, R9, 0x1, R12 ;  /* 0x0000000109097824 */ /* 0x000fe200078e020c */
[----:B------:R-:W-:Y:S01]  /*13b0*/  LEA R12, P1, R4, c[0x0][0x160], 0x1 ;  /* 0x00005800040c7a11 */ /* 0x000fe200078208ff */
[----:B------:R-:W-:Y:S01]  /*13c0*/  IMAD R11, R11, c[0x0][0x1a8], RZ ;  /* 0x00006a000b0b7a24 */ /* 0x000fe200078e02ff */
[----:B------:R-:W-:-:S03]  /*13d0*/  IADD3 R7, R7, R13, RZ ;  /* 0x0000000d07077210 */ /* 0x000fc60007ffe0ff */
[----:B------:R-:W-:Y:S01]  /*13e0*/  IMAD R11, R10, c[0x0][0x1ac], R11 ;  /* 0x00006b000a0b7a24 */ /* 0x000fe200078e020b */
[----:B------:R-:W-:Y:S01]  /*13f0*/  IADD3 R10, R16, UR11, RZ ;  /* 0x0000000b100a7c10 */ /* 0x000fe2000fffe0ff */
[----:B------:R1:W3:Y:S02]  /*1400*/  SHFL.IDX PT, R14, R12, RZ, 0x181f ;  /* 0x00181fff0c0e7589 */ /* 0x0002e400000e0000 */
[----:B------:R-:W-:Y:S01]  /*1410*/  IMAD.IADD R11, R5, 0x1, R11 ;  /* 0x00000001050b7824 */ /* 0x000fe200078e020b */
[----:B------:R-:W-:Y:S02]  /*1420*/  ISETP.GE.AND P3, PT, R10, UR8, PT ;  /* 0x000000080a007c0c */ /* 0x000fe4000bf66270 */
[----:B------:R-:W-:Y:S02]  /*1430*/  LEA.HI R5, R207, R209, RZ, 0x6 ;  /* 0x000000d1cf057211 */ /* 0x000fe400078f30ff */
[----:B------:R-:W-:Y:S02]  /*1440*/  LEA.HI.X R11, R4, c[0x0][0x164], R11, 0x1, P1 ;  /* 0x00005900040b7a11 */ /* 0x000fe400008f0c0b */
[----:B------:R-:W-:-:S02]  /*1450*/  MOV R4, 0x10 ;  /* 0x0000001000047802 */ /* 0x000fc40000000f00 */
[----:B------:R-:W-:-:S04]  /*1460*/  SHF.L.U32 R5, R5, 0x3, RZ ;  /* 0x0000000305057819 */ /* 0x000fc800000006ff */
[----:B------:R-:W-:Y:S02]  /*1470*/  LOP3.LUT R5, R19, 0xfffffe00, R5, 0xf8, !PT ;  /* 0xfffffe0013057812 */ /* 0x000fe400078ef805 */
[--C-:B--2---:R-:W-:Y:S01]  /*1480*/  @P4 SHF.R.S32.HI R3, RZ, 0x1f, R17.reuse ;  /* 0x0000001fff034819 */ /* 0x104fe20000011411 */
[----:B------:R-:W-:Y:S01]  /*1490*/  @P4 IMAD.MOV.U32 R2, RZ, RZ, R17 ;  /* 0x000000ffff024224 */ /* 0x000fe200078e0011 */
[----:B------:R-:W-:Y:S01]  /*14a0*/  @!P4 MOV R2, R35 ;  /* 0x000000230002c202 */ /* 0x000fe20000000f00 */
[----:B------:R-:W-:Y:S02]  /*14b0*/  @!P4 IMAD.MOV.U32 R3, RZ, RZ, R15 ;  /* 0x000000ffff03c224 */ /* 0x000fe400078e000f */
[----:B------:R-:W-:Y:S01]  /*14c0*/  IMAD.MOV.U32 R17, RZ, RZ, 0x20 ;  /* 0x00000020ff117424 */ /* 0x000fe200078e00ff */
[----:B------:R-:W-:Y:S01]  /*14d0*/  SEL R0, R2, RZ, !P0 ;  /* 0x000000ff02007207 */ /* 0x000fe20004000000 */
[----:B------:R1:W2:Y:S01]  /*14e0*/  SHFL.IDX PT, R15, R11, RZ, 0x181f ;  /* 0x00181fff0b0f7589 */ /* 0x0002a200000e0000 */
[----:B------:R-:W-:-:S02]  /*14f0*/  SEL R2, R3, RZ, !P0 ;  /* 0x000000ff03027207 */ /* 0x000fc40004000000 */
[----:B------:R-:W-:Y:S01]  /*1500*/  ISETP.GE.AND P0, PT, R20, c[0x0][0x198], PT ;  /* 0x0000660014007a0c */ /* 0x000fe20003f06270 */
[----:B------:R-:W-:-:S03]  /*1510*/  IMAD.WIDE.U32 R62, R0, c[0x0][0x218], R6 ;  /* 0x00008600003e7a25 */ /* 0x000fc600078e0006 */
[----:B------:R-:W-:Y:S01]  /*1520*/  R2P PR, R18, 0x6 ;  /* 0x0000000612007804 */ /* 0x000fe20000000000 */
[C---:B------:R-:W-:Y:S02]  /*1530*/  IMAD R3, R2.reuse, c[0x0][0x1f0], RZ ;  /* 0x00007c0002037a24 */ /* 0x040fe400078e02ff */
[----:B------:R-:W-:Y:S02]  /*1540*/  IMAD R2, R2, c[0x0][0x218], RZ ;  /* 0x0000860002027a24 */ /* 0x000fe400078e02ff */
[C---:B------:R-:W-:Y:S02]  /*1550*/  IMAD R13, R0.reuse, c[0x0][0x1f4], R3 ;  /* 0x00007d00000d7a24 */ /* 0x040fe400078e0203 */
[----:B------:R-:W-:Y:S01]  /*1560*/  IMAD R3, R0, c[0x0][0x21c], R2 ;  /* 0x0000870000037a24 */ /* 0x000fe200078e0202 */
[----:B------:R-:W-:Y:S01]  /*1570*/  SEL R2, R4, 0xfffffff0, !P1 ;  /* 0xfffffff004027807 */ /* 0x000fe20004800000 */
[----:B------:R-:W-:Y:S01]  /*1580*/  IMAD.WIDE.U32 R28, R0, c[0x0][0x1f0], R8 ;  /* 0x00007c00001c7a25 */ /* 0x000fe200078e0008 */
[----:B------:R-:W-:-:S02]  /*1590*/  SEL R4, R17, 0xffffffe0, !P2 ;  /* 0xffffffe011047807 */ /* 0x000fc40005000000 */
[----:B------:R-:W-:Y:S01]  /*15a0*/  IADD3 R27, R63, R3, RZ ;  /* 0x000000033f1b7210 */ /* 0x000fe20007ffe0ff */
[----:B------:R-:W-:Y:S01]  /*15b0*/  IMAD.IADD R31, R29, 0x1, R13 ;  /* 0x000000011d1f7824 */ /* 0x000fe200078e020d */
[----:B------:R1:W-:Y:S04]  /*15c0*/  STL.64 [R1+0x30], R28 ;  /* 0x0000301c01007387 */ /* 0x0003e80000100a00 */
[----:B------:R1:W-:Y:S04]  /*15d0*/  STL.64 [R1+0x40], R62 ;  /* 0x0000403e01007387 */ /* 0x0003e80000100a00 */
[----:B------:R1:W-:Y:S04]  /*15e0*/  STL [R1+0x3c], R27 ;  /* 0x00003c1b01007387 */ /* 0x0003e80000100800 */
[----:B------:R1:W-:Y:S01]  /*15f0*/  STL [R1+0x2c], R31 ;  /* 0x00002c1f01007387 */ /* 0x0003e20000100800 */
[----:B------:R-:W-:Y:S05]  /*1600*/  @P3 BRA `(.L_x_228) ;  /* 0x0000005000003947 */ /* 0x000fea0003800000 */
[----:B--23--:R-:W-:Y:S01]  /*1610*/  LEA R6, P1, R20, R14, 0x1 ;  /* 0x0000000e14067211 */ /* 0x00cfe200078208ff */
[----:B------:R-:W-:-:S03]  /*1620*/  IMAD.SHL.U32 R0, R5, 0x2, RZ ;  /* 0x0000000205007824 */ /* 0x000fc600078e00ff */
[----:B------:R-:W-:-:S05]  /*1630*/  LEA.HI.X R7, R20, R15, R21, 0x1, P1 ;  /* 0x0000000f14077211 */ /* 0x000fca00008f0c15 */
[----:B------:R-:W-:Y:S01]  /*1640*/  @!PT LDS RZ, [RZ] ;  /* 0x00000000fffff984 */ /* 0x000fe20000000800 */
[----:B------:R2:W-:Y:S04]  /*1650*/  LDGSTS.E.BYPASS.LTC128B.128 [R0+0x6100], [R6.64], !P0 ;  /* 0x0610000006007fae */ /* 0x0005e8000c101d68 */
.L_x_228:
[----:B--23--:R-:W-:Y:S05]  /*1660*/  BSYNC B0 ;  /* 0x0000000000007941 */ /* 0x00cfea0003800000 */
.L_x_227:
[----:B------:R-:W-:Y:S01]  /*1670*/  IADD3 R0, R10, 0x10, RZ ;  /* 0x000000100a007810 */ /* 0x000fe20007ffe0ff */
[----:B------:R2:W3:Y:S01]  /*1680*/  SHFL.IDX PT, R3, R11, 0x1, 0x181f ;  /* 0x00381f000b037f89 */ /* 0x0004e200000e0000 */
[----:B------:R-:W-:Y:S02]  /*1690*/  BSSY B0, `(.L_x_229) ;  /* 0x0000009000007945 */ /* 0x000fe40003800000 */
[----:B------:R-:W-:Y:S01]  /*16a0*/  ISETP.GE.AND P1, PT, R0, UR8, PT ;  /* 0x0000000800007c0c */ /* 0x000fe2000bf26270 */
[----:B------:R2:W4:-:S12]  /*16b0*/  SHFL.IDX PT, R6, R12, 0x1, 0x181f ;  /* 0x00381f000c067f89 */ /* 0x00051800000e0000 */
[----:B------:R-:W-:Y:S05]  /*16c0*/  @P1 BRA `(.L_x_230) ;  /* 0x0000005000001947 */ /* 0x000fea0003800000 */
[----:B----4-:R-:W-:Y:S01]  /*16d0*/  LEA R6, P1, R20, R6, 0x1 ;  /* 0x0000000614067211 */ /* 0x010fe200078208ff */
[----:B------:R-:W-:-:S03]  /*16e0*/  IMAD.SHL.U32 R0, R5, 0x2, RZ ;  /* 0x0000000205007824 */ /* 0x000fc600078e00ff */
[----:B---3--:R-:W-:-:S05]  /*16f0*/  LEA.HI.X R7, R20, R3, R21, 0x1, P1 ;  /* 0x0000000314077211 */ /* 0x008fca00008f0c15 */
[----:B------:R-:W-:Y:S01]  /*1700*/  @!PT LDS RZ, [RZ] ;  /* 0x00000000fffff984 */ /* 0x000fe20000000800 */
[----:B------:R3:W-:Y:S04]  /*1710*/  LDGSTS.E.BYPASS.LTC128B.128 [R0+0x6900], [R6.64], !P0 ;  /* 0x0690000006007fae */ /* 0x0007e8000c101d68 */
.L_x_230:
[----:B------:R-:W-:Y:S05]  /*1720*/  BSYNC B0 ;  /* 0x0000000000007941 */ /* 0x000fea0003800000 */
.L_x_229:
[----:B---3--:R-:W-:Y:S01]  /*1730*/  IADD3 R0, R10, 0x20, RZ ;  /* 0x000000200a007810 */ /* 0x008fe20007ffe0ff */
[----:B------:R3:W1:Y:S01]  /*1740*/  SHFL.IDX PT, R3, R11, 0x2, 0x181f ;  /* 0x00581f000b037f89 */ /* 0x00066200000e0000 */
[----:B------:R-:W-:Y:S02]  /*1750*/  BSSY B0, `(.L_x_231) ;  /* 0x0000009000007945 */ /* 0x000fe40003800000 */
[----:B------:R-:W-:Y:S01]  /*1760*/  ISETP.GE.AND P1, PT, R0, UR8, PT ;  /* 0x0000000800007c0c */ /* 0x000fe2000bf26270 */
[----:B----4-:R3:W4:-:S12]  /*1770*/  SHFL.IDX PT, R6, R12, 0x2, 0x181f ;  /* 0x00581f000c067f89 */ /* 0x01071800000e0000 */
[----:B------:R-:W-:Y:S05]  /*1780*/  @P1 BRA `(.L_x_232) ;  /* 0x0000005000001947 */ /* 0x000fea0003800000 */
[----:B----4-:R-:W-:Y:S01]  /*1790*/  LEA R6, P1, R20, R6, 0x1 ;  /* 0x0000000614067211 */ /* 0x010fe200078208ff */
[----:B------:R-:W-:-:S03]  /*17a0*/  IMAD.SHL.U32 R0, R5, 0x2, RZ ;  /* 0x0000000205007824 */ /* 0x000fc600078e00ff */
[----:B-1----:R-:W-:-:S05]  /*17b0*/  LEA.HI.X R7, R20, R3, R21, 0x1, P1 ;  /* 0x0000000314077211 */ /* 0x002fca00008f0c15 */
[----:B------:R-:W-:Y:S01]  /*17c0*/  @!PT LDS RZ, [RZ] ;  /* 0x00000000fffff984 */ /* 0x000fe20000000800 */
[----:B------:R1:W-:Y:S04]  /*17d0*/  LDGSTS.E.BYPASS.LTC128B.128 [R0+0x7100], [R6.64], !P0 ;  /* 0x0710000006007fae */ /* 0x0003e8000c101d68 */
.L_x_232:
[----:B------:R-:W-:Y:S05]  /*17e0*/  BSYNC B0 ;  /* 0x0000000000007941 */ /* 0x000fea0003800000 */
.L_x_231:
[----:B-1----:R-:W-:Y:S01]  /*17f0*/  IADD3 R0, R10, 0x30, RZ ;  /* 0x000000300a007810 */ /* 0x002fe20007ffe0ff */
[----:B------:R1:W2:Y:S01]  /*1800*/  SHFL.IDX PT, R3, R11, 0x3, 0x181f ;  /* 0x00781f000b037f89 */ /* 0x0002a200000e0000 */
[----:B------:R-:W-:Y:S02]  /*1810*/  BSSY B0, `(.L_x_233) ;  /* 0x0000009000007945 */ /* 0x000fe40003800000 */
[----:B------:R-:W-:Y:S01]  /*1820*/  ISETP.GE.AND P1, PT, R0, UR8, PT ;  /* 0x0000000800007c0c */ /* 0x000fe2000bf26270 */
[----:B----4-:R1:W4:-:S12]  /*1830*/  SHFL.IDX PT, R6, R12, 0x3, 0x181f ;  /* 0x00781f000c067f89 */ /* 0x01031800000e0000 */
[----:B------:R-:W-:Y:S05]  /*1840*/  @P1 BRA `(.L_x_234) ;  /* 0x0000005000001947 */ /* 0x000fea0003800000 */
[----:B----4-:R-:W-:Y:S01]  /*1850*/  LEA R6, P1, R20, R6, 0x1 ;  /* 0x0000000614067211 */ /* 0x010fe200078208ff */
[----:B------:R-:W-:-:S03]  /*1860*/  IMAD.SHL.U32 R0, R5, 0x2, RZ ;  /* 0x0000000205007824 */ /* 0x000fc600078e00ff */
[----:B--2---:R-:W-:-:S05]  /*1870*/  LEA.HI.X R7, R20, R3, R21, 0x1, P1 ;  /* 0x0000000314077211 */ /* 0x004fca00008f0c15 */
[----:B------:R-:W-:Y:S01]  /*1880*/  @!PT LDS RZ, [RZ] ;  /* 0x00000000fffff984 */ /* 0x000fe20000000800 */
[----:B------:R2:W-:Y:S04]  /*1890*/  LDGSTS.E.BYPASS.LTC128B.128 [R0+0x7900], [R6.64], !P0 ;  /* 0x0790000006007fae */ /* 0x0005e8000c101d68 */
.L_x_234:
[----:B------:R-:W-:Y:S05]  /*18a0*/  BSYNC B0 ;  /* 0x0000000000007941 */ /* 0x000fea0003800000 */
.L_x_233:
[----:B--2---:R-:W-:Y:S01]  /*18b0*/  IADD3 R0, R10, 0x40, RZ ;  /* 0x000000400a007810 */ /* 0x004fe20007ffe0ff */
        /* <DEDUP_REMOVED lines=10> */
.L_x_236:
[----:B------:R-:W-:Y:S05]  /*1960*/  BSYNC B0 ;  /* 0x0000000000007941 */ /* 0x000fea0003800000 */
.L_x_235:
        /* <DEDUP_REMOVED lines=11> */
.L_x_238:
[----:B------:R-:W-:Y:S05]  /*1a20*/  BSYNC B0 ;  /* 0x0000000000007941 */ /* 0x000fea0003800000 */
.L_x_237:
        /* <DEDUP_REMOVED lines=11> */
.L_x_240:
[----:B------:R-:W-:Y:S05]  /*1ae0*/  BSYNC B0 ;  /* 0x0000000000007941 */ /* 0x000fea0003800000 */
.L_x_239:
[----:B------:R5:W2:Y:S01]  /*1af0*/  SHFL.IDX PT, R8, R12, 0x7, 0x181f ;  /* 0x00f81f000c087f89 */ /* 0x000aa200000e0000 */
[----:B-1----:R-:W-:Y:S01]  /*1b00*/  IADD3 R0, R10, 0x70, RZ ;  /* 0x000000700a007810 */ /* 0x002fe20007ffe0ff */
[----:B------:R-:W-:Y:S01]  /*1b10*/  UMOV UR10, 0x60 ;  /* 0x00000060000a7882 */ /* 0x000fe20000000000 */
[----:B------:R-:W-:Y:S01]  /*1b20*/  IMAD.SHL.U32 R227, R5, 0x2, RZ ;  /* 0x0000000205e37824 */ /* 0x000fe200078e00ff */
[----:B------:R-:W1:Y:S01]  /*1b30*/  SHFL.IDX PT, R3, R11, 0x7, 0x181f ;  /* 0x00f81f000b037f89 */ /* 0x000e6200000e0000 */
[----:B------:R-:W-:Y:S01]  /*1b40*/  ISETP.GE.AND P3, PT, R0, UR8, PT ;  /* 0x0000000800007c0c */ /* 0x000fe2000bf66270 */
[----:B------:R-:W-:Y:S01]  /*1b50*/  UIMAD UR32, UR6, -0x60, UR10 ;  /* 0xffffffa0062078a4 */ /* 0x000fe2000f8e020a */
[----:B------:R-:W-:Y:S01]  /*1b60*/  IMAD.MOV.U32 R228, RZ, RZ, R30 ;  /* 0x000000ffffe47224 */ /* 0x000fe200078e001e */
[----:B------:R-:W-:Y:S01]  /*1b70*/  ULDC.64 UR8, c[0x0][0x1e0] ;  /* 0x0000780000087ab9 */ /* 0x000fe20000000a00 */
[----:B------:R-:W-:Y:S01]  /*1b80*/  IMAD.MOV.U32 R229, RZ, RZ, R31 ;  /* 0x000000ffffe57224 */ /* 0x000fe200078e001f */
[----:B------:R-:W-:Y:S01]  /*1b90*/  UIMAD.WIDE.U32 UR18, UR10, UR8, URZ ;  /* 0x000000080a1272a5 */ /* 0x000fe2000f8e003f */
[----:B------:R-:W-:Y:S01]  /*1ba0*/  IMAD.MOV.U32 R210, RZ, RZ, c[0x0][0x1e0] ;  /* 0x00007800ffd27624 */ /* 0x000fe200078e00ff */
[----:B------:R-:W-:Y:S01]  /*1bb0*/  UIMAD UR9, UR10, UR9, URZ ;  /* 0x000000090a0972a4 */ /* 0x000fe2000f8e023f */
[----:B------:R-:W-:Y:S01]  /*1bc0*/  IMAD.U32 R0, RZ, RZ, UR32 ;  /* 0x00000020ff007e24 */ /* 0x000fe2000f8e00ff */
[----:B------:R-:W-:Y:S01]  /*1bd0*/  UIADD3 UR10, UR6, -0x1, URZ ;  /* 0xffffffff060a7890 */ /* 0x000fe2000fffe03f */
[----:B------:R-:W-:Y:S01]  /*1be0*/  IMAD.MOV.U32 R228, RZ, RZ, R28 ;  /* 0x000000ffffe47224 */ /* 0x000fe200078e001c */
[----:B------:R-:W-:Y:S01]  /*1bf0*/  UIADD3 UR16, UR19, UR9, URZ ;  /* 0x0000000913107290 */ /* 0x000fe2000fffe03f */
[----:B------:R-:W-:Y:S01]  /*1c00*/  IMAD.MOV.U32 R211, RZ, RZ, c[0x0][0x1e4] ;  /* 0x00007900ffd37624 */ /* 0x000fe200078e00ff */
[----:B------:R-:W-:Y:S01]  /*1c10*/  IADD3 R22, R0, UR7, -R16 ;  /* 0x0000000700167c10 */ /* 0x000fe2000fffe810 */
[----:B------:R-:W-:Y:S01]  /*1c20*/  USHF.R.S32.HI UR8, URZ, 0x1f, UR10 ;  /* 0x0000001f3f087899 */ /* 0x000fe2000801140a */
[----:B----4-:R-:W-:Y:S01]  /*1c30*/  IMAD.U32 R6, RZ, RZ, UR10 ;  /* 0x0000000aff067e24 */ /* 0x010fe2000f8e00ff */
[----:B------:R-:W-:Y:S01]  /*1c40*/  UIMAD UR9, UR16, UR10, URZ ;  /* 0x0000000a100972a4 */ /* 0x000fe2000f8e023f */
[----:B------:R-:W-:Y:S01]  /*1c50*/  ISETP.GE.AND P6, PT, R22, 0x21, PT ;  /* 0x000000211600780c */ /* 0x000fe20003fc6270 */
[----:B--23-5:R-:W-:Y:S01]  /*1c60*/  IMAD.WIDE.U32 R12, R210, 0x20, RZ ;  /* 0x00000020d20c7825 */ /* 0x02cfe200078e00ff */
[----:B------:R-:W-:Y:S01]  /*1c70*/  @!P3 LEA R8, P1, R20, R8, 0x1 ;  /* 0x000000081408b211 */ /* 0x000fe200078208ff */
[----:B------:R-:W-:Y:S01]  /*1c80*/  UIMAD UR9, UR8, UR18, UR9 ;  /* 0x00000012080972a4 */ /* 0x000fe2000f8e0209 */
[----:B------:R-:W-:Y:S01]  /*1c90*/  ISETP.GE.AND P2, PT, R22, 0x1, PT ;  /* 0x000000011600780c */ /* 0x000fe20003f46270 */
[----:B------:R-:W-:Y:S01]  /*1ca0*/  IMAD.WIDE.U32 R6, R6, UR18, R228 ;  /* 0x0000001206067c25 */ /* 0x000fe2000f8e00e4 */
[----:B-1----:R-:W-:Y:S01]  /*1cb0*/  @!P3 LEA.HI.X R9, R20, R3, R21, 0x1, P1 ;  /* 0x000000031409b211 */ /* 0x002fe200008f0c15 */
[----:B------:R-:W-:Y:S01]  /*1cc0*/  ULDC.64 UR14, c[0x0][0x208] ;  /* 0x00008200000e7ab9 */ /* 0x000fe20000000a00 */
[----:B------:R-:W-:Y:S01]  /*1cd0*/  ISETP.GE.AND P1, PT, R22, 0x11, PT ;  /* 0x000000111600780c */ /* 0x000fe20003f26270 */
[----:B------:R-:W-:Y:S01]  /*1ce0*/  IMAD.MOV.U32 R60, RZ, RZ, R26 ;  /* 0x000000ffff3c7224 */ /* 0x000fe200078e001a */
[----:B------:R-:W-:Y:S01]  /*1cf0*/  IADD3 R7, R7, UR9, RZ ;  /* 0x0000000907077c10 */ /* 0x000fe2000fffe0ff */
[----:B------:R-:W-:Y:S01]  /*1d00*/  @!PT LDS RZ, [RZ] ;  /* 0x00000000fffff984 */ /* 0x000fe20000000800 */
[----:B------:R1:W-:Y:S01]  /*1d10*/  @!P3 LDGSTS.E.BYPASS.LTC128B.128 [R227+0x9900], [R8.64], !P0 ;  /* 0x0990000008e3bfae */ /* 0x0003e2000c101d68 */
[----:B------:R-:W-:Y:S01]  /*1d20*/  ISETP.GE.AND P3, PT, R20, c[0x0][0x1d4], PT ;  /* 0x0000750014007a0c */ /* 0x000fe20003f66270 */
[----:B------:R-:W-:Y:S01]  /*1d30*/  IMAD.MOV.U32 R61, RZ, RZ, R27 ;  /* 0x000000ffff3d7224 */ /* 0x000fe200078e001b */
[----:B------:R-:W-:Y:S01]  /*1d40*/  @P6 IADD3 R3, P4, R6, R12, RZ ;  /* 0x0000000c06036210 */ /* 0x000fe20007f9e0ff */
[----:B------:R-:W0:Y:S01]  /*1d50*/  LDGDEPBAR ;  /* 0x00000000000079af */ /* 0x000e220000000000 */
[----:B------:R-:W-:Y:S01]  /*1d60*/  SHF.R.S32.HI R17, RZ, 0x4, R25 ;  /* 0x00000004ff117819 */ /* 0x000fe20000011419 */
[----:B------:R-:W-:Y:S01]  /*1d70*/  UIMAD UR13, UR8, UR14, URZ ;  /* 0x0000000e080d72a4 */ /* 0x000fe2000f8e023f */
[----:B------:R-:W-:Y:S01]  /*1d80*/  LEA.HI R206, R207, R209, RZ, 0x5 ;  /* 0x000000d1cfce7211 */ /* 0x000fe200078f28ff */
[----:B------:R-:W-:Y:S01]  /*1d90*/  UIMAD.WIDE.U32 UR8, UR10, UR14, URZ ;  /* 0x0000000e0a0872a5 */ /* 0x000fe2000f8e003f */
[----:B------:R-:W-:Y:S01]  /*1da0*/  IMAD.MOV.U32 R60, RZ, RZ, R62 ;  /* 0x000000ffff3c7224 */ /* 0x000fe200078e003e */
[----:B------:R-:W-:Y:S01]  /*1db0*/  BAR.SYNC.DEFER_BLOCKING 0x0 ;  /* 0x0000000000007b1d */ /* 0x000fe20000010000 */
[C---:B------:R-:W-:Y:S01]  /*1dc0*/  @P1 LEA R0, P0, R210.reuse, R6, 0x4 ;  /* 0x00000006d2001211 */ /* 0x040fe200078020ff */
[----:B------:R-:W-:Y:S01]  /*1dd0*/  UIMAD UR13, UR10, UR15, UR13 ;  /* 0x0000000f0a0d72a4 */ /* 0x000fe2000f8e020d */
[----:B------:R-:W-:Y:S01]  /*1de0*/  SHF.R.S32.HI R205, RZ, 0x5, R206 ;  /* 0x00000005ffcd7819 */ /* 0x000fe200000114ce */
[----:B------:R-:W-:Y:S01]  /*1df0*/  UISETP.GT.AND UP2, UPT, UR10, UR4, UPT ;  /* 0x000000040a00728c */ /* 0x000fe2000bf44270 */
[----:B------:R-:W-:Y:S01]  /*1e00*/  @P1 LEA.HI.X R5, R210, R7, R211, 0x4, P0 ;  /* 0x00000007d2051211 */ /* 0x000fe200000f24d3 */
[----:B------:R-:W-:Y:S01]  /*1e10*/  UIADD3 UR13, UR9, UR13, URZ ;  /* 0x0000000d090d7290 */ /* 0x000fe2000fffe03f */
[C---:B------:R-:W-:Y:S01]  /*1e20*/  @P1 LEA R10, P0, R0.reuse, c[0x0][0x1c8], 0x1 ;  /* 0x00007200000a1a11 */ /* 0x040fe200078008ff */
[----:B------:R-:W-:Y:S02]  /*1e30*/  STL.64 [R1+0x28], R228 ;  /* 0x000028e401007387 */ /* 0x000fe40000100a00 */
[----:B------:R-:W-:Y:S01]  /*1e40*/  UIMAD UR13, UR13, 0x60, URZ ;  /* 0x000000600d0d78a4 */ /* 0x000fe2000f8e023f */
[----:B------:R-:W-:Y:S01]  /*1e50*/  @P1 LEA.HI.X R11, R0, c[0x0][0x1cc], R5, 0x1, P0 ;  /* 0x00007300000b1a11 */ /* 0x000fe200000f0c05 */
[----:B------:R-:W-:Y:S01]  /*1e60*/  STL.64 [R1+0x38], R60 ;  /* 0x0000383c01007387 */ /* 0x000fe20000100a00 */
[----:B------:R-:W-:-:S02]  /*1e70*/  @P6 LEA R14, P0, R3, c[0x0][0x1c8], 0x1 ;  /* 0x00007200030e6a11 */ /* 0x000fc400078008ff */
[----:B------:R-:W-:Y:S01]  /*1e80*/  LEA.HI R5, R25, R17, RZ, 0x1 ;  /* 0x0000001119057211 */ /* 0x000fe200078f08ff */
[----:B-1----:R-:W-:Y:S01]  /*1e90*/  IMAD.SHL.U32 R9, R211, 0x20, RZ ;  /* 0x00000020d3097824 */ /* 0x002fe200078e00ff */
[C---:B------:R-:W-:Y:S02]  /*1ea0*/  @P2 LEA R8, P5, R6.reuse, c[0x0][0x1c8], 0x1 ;  /* 0x0000720006082a11 */ /* 0x040fe400078a08ff */
[----:B------:R-:W-:Y:S02]  /*1eb0*/  LOP3.LUT R5, R5, 0xfffffffe, RZ, 0xc0, !PT ;  /* 0xfffffffe05057812 */ /* 0x000fe400078ec0ff */
[----:B------:R-:W-:Y:S02]  /*1ec0*/  @P6 IADD3.X R12, R7, R13, R9, P4, !PT ;  /* 0x0000000d070c6210 */ /* 0x000fe400027fe409 */
[----:B------:R-:W-:Y:S02]  /*1ed0*/  @P2 LEA.HI.X R9, R6, c[0x0][0x1cc], R7, 0x1, P5 ;  /* 0x0000730006092a11 */ /* 0x000fe400028f0c07 */
[----:B------:R-:W-:-:S02]  /*1ee0*/  ISETP.GE.AND P5, PT, R22, 0x31, PT ;  /* 0x000000311600780c */ /* 0x000fc40003fa6270 */
[C---:B------:R-:W-:Y:S01]  /*1ef0*/  ISETP.GE.AND P4, PT, R22.reuse, 0x41, PT ;  /* 0x000000411600780c */ /* 0x040fe20003f86270 */
[----:B------:R-:W-:Y:S01]  /*1f00*/  @!PT LDS RZ, [RZ] ;  /* 0x00000000fffff984 */ /* 0x000fe20000000800 */
[----:B------:R-:W-:Y:S01]  /*1f10*/  @!PT LDS RZ, [RZ] ;  /* 0x00000000fffff984 */ /* 0x000fe20000000800 */
[----:B------:R-:W-:Y:S01]  /*1f20*/  @!PT LDS RZ, [RZ] ;  /* 0x00000000fffff984 */ /* 0x000fe20000000800 */
[----:B------:R1:W-:Y:S01]  /*1f30*/  @P2 LDGSTS.E.BYPASS.LTC128B.128 [R227+0x3100], [R8.64], !P3 ;  /* 0x0310000008e32fae */ /* 0x0003e2000d901d68 */
[----:B------:R-:W-:Y:S02]  /*1f40*/  ISETP.GE.AND P2, PT, R22, 0x51, PT ;  /* 0x000000511600780c */ /* 0x000fe40003f46270 */
[----:B------:R-:W-:Y:S01]  /*1f50*/  @P6 LEA.HI.X R15, R3, c[0x0][0x1cc], R12, 0x1, P0 ;  /* 0x00007300030f6a11 */ /* 0x000fe200000f0c0c */
[----:B------:R2:W-:Y:S04]  /*1f60*/  @P1 LDGSTS.E.BYPASS.LTC128B.128 [R227+0x3900], [R10.64], !P3 ;  /* 0x039000000ae31fae */ /* 0x0005e8000d901d68 */
[----:B------:R3:W-:Y:S02]  /*1f70*/  @P6 LDGSTS.E.BYPASS.LTC128B.128 [R227+0x4100], [R14.64], !P3 ;  /* 0x041000000ee36fae */ /* 0x0007e4000d901d68 */
[----:B------:R-:W-:-:S02]  /*1f80*/  @P5 IMAD R0, R211, 0x30, RZ ;  /* 0x00000030d3005824 */ /* 0x000fc400078e02ff */
[C---:B------:R-:W-:Y:S01]  /*1f90*/  @P4 LEA R3, P0, R210.reuse, R6, 0x6 ;  /* 0x00000006d2034211 */ /* 0x040fe200078030ff */
[----:B-1----:R-:W-:-:S04]  /*1fa0*/  @P5 IMAD.WIDE.U32 R8, R210, 0x30, R6 ;  /* 0x00000030d2085825 */ /* 0x002fc800078e0006 */
[----:B--2---:R-:W-:Y:S01]  /*1fb0*/  @P2 IMAD.MOV.U32 R10, RZ, RZ, R6 ;  /* 0x000000ffff0a2224 */ /* 0x004fe200078e0006 */
[----:B------:R-:W-:Y:S01]  /*1fc0*/  @P5 LEA R12, P1, R8, c[0x0][0x1c8], 0x1 ;  /* 0x00007200080c5a11 */ /* 0x000fe200078208ff */
[----:B------:R-:W-:Y:S01]  /*1fd0*/  @P2 IMAD.MOV.U32 R11, RZ, RZ, R7 ;  /* 0x000000ffff0b2224 */ /* 0x000fe200078e0007 */
[C---:B------:R-:W-:Y:S01]  /*1fe0*/  @P4 LEA.HI.X R7, R210.reuse, R7, R211, 0x6, P0 ;  /* 0x00000007d2074211 */ /* 0x040fe200000f34d3 */
[----:B------:R-:W-:Y:S02]  /*1ff0*/  @P5 IMAD.IADD R0, R9, 0x1, R0 ;  /* 0x0000000109005824 */ /* 0x000fe400078e0200 */
[----:B------:R-:W-:Y:S02]  /*2000*/  @P2 IMAD R9, R211, 0x50, RZ ;  /* 0x00000050d3092824 */ /* 0x000fe400078e02ff */
[----:B------:R-:W-:Y:S01]  /*2010*/  @P2 IMAD.WIDE.U32 R10, R210, 0x50, R10 ;  /* 0x00000050d20a2825 */ /* 0x000fe200078e000a */
[----:B------:R-:W-:Y:S02]  /*2020*/  @P5 LEA.HI.X R13, R8, c[0x0][0x1cc], R0, 0x1, P1 ;  /* 0x00007300080d5a11 */ /* 0x000fe400008f0c00 */
[----:B------:R-:W-:Y:S01]  /*2030*/  @P4 LEA R8, P1, R3, c[0x0][0x1c8], 0x1 ;  /* 0x0000720003084a11 */ /* 0x000fe200078208ff */
[----:B------:R-:W-:Y:S01]  /*2040*/  @P2 IMAD.IADD R0, R11, 0x1, R9 ;  /* 0x000000010b002824 */ /* 0x000fe200078e0209 */
[C---:B------:R-:W-:Y:S01]  /*2050*/  @P2 LEA R6, P0, R10.reuse, c[0x0][0x1c8], 0x1 ;  /* 0x000072000a062a11 */ /* 0x040fe200078008ff */
[----:B------:R3:W-:Y:S01]  /*2060*/  @P5 LDGSTS.E.BYPASS.LTC128B.128 [R227+0x4900], [R12.64], !P3 ;  /* 0x049000000ce35fae */ /* 0x0007e2000d901d68 */
[----:B------:R-:W-:Y:S01]  /*2070*/  @P4 LEA.HI.X R9, R3, c[0x0][0x1cc], R7, 0x1, P1 ;  /* 0x0000730003094a11 */ /* 0x000fe200008f0c07 */
[----:B------:R-:W-:Y:S01]  /*2080*/  IMAD.IADD R11, R17, 0x1, -R5 ;  /* 0x00000001110b7824 */ /* 0x000fe200078e0a05 */
[----:B------:R-:W-:Y:S01]  /*2090*/  @P2 LEA.HI.X R7, R10, c[0x0][0x1cc], R0, 0x1, P0 ;  /* 0x000073000a072a11 */ /* 0x000fe200000f0c00 */
[----:B------:R-:W-:Y:S01]  /*20a0*/  IMAD.SHL.U32 R3, R18, 0x40, RZ ;  /* 0x0000004012037824 */ /* 0x000fe200078e00ff */
[C---:B------:R-:W-:Y:S01]  /*20b0*/  LOP3.LUT P0, RZ, R23.reuse, 0x2, RZ, 0xc0, !PT ;  /* 0x0000000217ff7812 */ /* 0x040fe2000780c0ff */
[----:B------:R1:W-:Y:S01]  /*20c0*/  @P4 LDGSTS.E.BYPASS.LTC128B.128 [R227+0x5100], [R8.64], !P3 ;  /* 0x0510000008e34fae */ /* 0x0003e2000d901d68 */
[C---:B------:R-:W-:Y:S01]  /*20d0*/  IMAD.SHL.U32 R0, R23.reuse, 0x40, RZ ;  /* 0x0000004017007824 */ /* 0x040fe200078e00ff */
[----:B------:R-:W-:Y:S01]  /*20e0*/  LOP3.LUT P1, RZ, R23, 0x4, RZ, 0xc0, !PT ;  /* 0x0000000417ff7812 */ /* 0x000fe2000782c0ff */
[----:B------:R-:W-:Y:S01]  /*20f0*/  IMAD.SHL.U32 R5, R24, 0x40, RZ ;  /* 0x0000004018057824 */ /* 0x000fe200078e00ff */
[----:B------:R2:W-:Y:S01]  /*2100*/  @P2 LDGSTS.E.BYPASS.LTC128B.128 [R227+0x5900], [R6.64], !P3 ;  /* 0x0590000006e32fae */ /* 0x0005e2000d901d68 */
[----:B------:R-:W-:-:S02]  /*2110*/  LOP3.LUT R3, R3, 0x1c0, RZ, 0xc0, !PT ;  /* 0x000001c003037812 */ /* 0x000fc400078ec0ff */
[----:B------:R-:W-:Y:S01]  /*2120*/  LOP3.LUT R0, R0, 0x1c0, RZ, 0xc0, !PT ;  /* 0x000001c000007812 */ /* 0x000fe200078ec0ff */
[----:B------:R-:W0:Y:S01]  /*2130*/  LDGDEPBAR ;  /* 0x00000000000079af */ /* 0x000e220000000000 */
[----:B------:R-:W-:Y:S02]  /*2140*/  LOP3.LUT R204, R5, 0xfffffe00, RZ, 0xc0, !PT ;  /* 0xfffffe0005cc7812 */ /* 0x000fe400078ec0ff */
[----:B------:R-:W-:-:S04]  /*2150*/  ISETP.GE.AND P2, PT, R20, c[0x0][0x1d4], PT ;  /* 0x0000750014007a0c */ /* 0x000fc80003f46270 */
[----:B------:R-:W-:Y:S01]  /*2160*/  ISETP.LT.OR P5, PT, R22, 0x1, P2 ;  /* 0x000000011600780c */ /* 0x000fe200017a1670 */
[----:B--2---:R-:W-:Y:S01]  /*2170*/  IMAD.SHL.U32 R7, R16, 0x8, RZ ;  /* 0x0000000810077824 */ /* 0x004fe200078e00ff */
[----:B------:R-:W-:-:S04]  /*2180*/  DEPBAR.LE SB0, 0x1 ;  /* 0x000080400000791a */ /* 0x000fc80000000000 */
[----:B------:R-:W-:-:S04]  /*2190*/  DEPBAR.LE SB0, 0x0 ;  /* 0x000080000000791a */ /* 0x000fc80000000000 */
[----:B------:R-:W-:Y:S01]  /*21a0*/  IMAD.SHL.U32 R6, R11, 0x8, RZ ;  /* 0x000000080b067824 */ /* 0x000fe200078e00ff */
[----:B------:R-:W-:Y:S02]  /*21b0*/  LOP3.LUT R7, R0, 0x8, R7, 0xf8, !PT ;  /* 0x0000000800077812 */ /* 0x000fe400078ef807 */
[----:B------:R-:W-:Y:S02]  /*21c0*/  SHF.R.U32.HI R0, RZ, 0x3, R0 ;  /* 0x00000003ff007819 */ /* 0x000fe40000011600 */
[----:B------:R-:W-:Y:S01]  /*21d0*/  LOP3.LUT R5, R3, 0x8, R6, 0xf8, !PT ;  /* 0x0000000803057812 */ /* 0x000fe200078ef806 */
[----:B------:R-:W-:Y:S01]  /*21e0*/  IMAD.U32 R6, RZ, RZ, UR8 ;  /* 0x00000008ff067e24 */ /* 0x000fe2000f8e00ff */
[----:B------:R-:W-:Y:S01]  /*21f0*/  SHF.R.U32.HI R3, RZ, 0x3, R3 ;  /* 0x00000003ff037819 */ /* 0x000fe20000011603 */
[----:B------:R-:W-:Y:S01]  /*2200*/  UMOV UR8, 0x5 ;  /* 0x0000000500087882 */ /* 0x000fe20000000000 */
[----:B------:R-:W-:Y:S01]  /*2210*/  LOP3.LUT R0, R7, R0, RZ, 0x3c, !PT ;  /* 0x0000000007007212 */ /* 0x000fe200078e3cff */
[----:B------:R-:W-:Y:S01]  /*2220*/  IMAD.U32 R7, RZ, RZ, UR9 ;  /* 0x00000009ff077e24 */ /* 0x000fe2000f8e00ff */
[----:B------:R-:W-:Y:S01]  /*2230*/  LOP3.LUT R5, R5, R3, RZ, 0x3c, !PT ;  /* 0x0000000305057212 */ /* 0x000fe200078e3cff */
[----:B------:R-:W-:Y:S01]  /*2240*/  IMAD R3, R205, 0x400, R204 ;  /* 0x00000400cd037824 */ /* 0x000fe200078e02cc */
[----:B------:R-:W-:Y:S01]  /*2250*/  USHF.L.U32 UR9, UR14, 0x5, URZ ;  /* 0x000000050e097899 */ /* 0x000fe2000800063f */
[----:B------:R-:W-:Y:S01]  /*2260*/  IMAD R0, R11, 0x200, R0 ;  /* 0x000002000b007824 */ /* 0x000fe200078e0200 */
[----:B------:R-:W-:Y:S01]  /*2270*/  USHF.L.U64.HI UR8, UR14, UR8, UR15 ;  /* 0x000000080e087299 */ /* 0x000fe2000801020f */
[----:B------:R-:W-:-:S02]  /*2280*/  IMAD.IADD R3, R5, 0x1, R3 ;  /* 0x0000000105037824 */ /* 0x000fc400078e0203 */
[----:B------:R-:W-:Y:S01]  /*2290*/  IMAD.SHL.U32 R208, R0, 0x2, RZ ;  /* 0x0000000200d07824 */ /* 0x000fe200078e00ff */
[----:B------:R-:W-:Y:S01]  /*22a0*/  BAR.SYNC.DEFER_BLOCKING 0x0 ;  /* 0x0000000000007b1d */ /* 0x000fe20000010000 */
[----:B------:R-:W-:-:S03]  /*22b0*/  IMAD.SHL.U32 R215, R3, 0x2, RZ ;  /* 0x0000000203d77824 */ /* 0x000fc600078e00ff */
[----:B------:R-:W-:Y:S01]  /*22c0*/  IADD3 R0, R208, 0x3100, RZ ;  /* 0x00003100d0007810 */ /* 0x000fe20007ffe0ff */
[--C-:B------:R-:W-:Y:S01]  /*22d0*/  IMAD R218, R2, 0x2, R215.reuse ;  /* 0x0000000202da7824 */ /* 0x100fe200078e02d7 */
[----:B------:R-:W-:Y:S01]  /*22e0*/  IADD3 R219, R208, 0x3120, RZ ;  /* 0x00003120d0db7810 */ /* 0x000fe20007ffe0ff */
[----:B------:R-:W-:Y:S01]  /*22f0*/  IMAD R216, R4, 0x2, R215 ;  /* 0x0000000204d87824 */ /* 0x000fe200078e02d7 */
[----:B------:R-:W-:-:S03]  /*2300*/  @P0 IADD3 R219, R0, -0x20, RZ ;  /* 0xffffffe000db0810 */ /* 0x000fc60007ffe0ff */
[----:B------:R-:W-:Y:S01]  /*2310*/  IMAD R217, R2, 0x2, R216 ;  /* 0x0000000202d97824 */ /* 0x000fe200078e02d8 */
[C---:B------:R-:W-:Y:S02]  /*2320*/  IADD3 R224, R219.reuse, 0x800, RZ ;  /* 0x00000800dbe07810 */ /* 0x040fe40007ffe0ff */
[C---:B------:R-:W-:Y:S02]  /*2330*/  IADD3 R223, R219.reuse, 0x1000, RZ ;  /* 0x00001000dbdf7810 */ /* 0x040fe40007ffe0ff */
[C---:B------:R-:W-:Y:S02]  /*2340*/  IADD3 R222, R219.reuse, 0x1800, RZ ;  /* 0x00001800dbde7810 */ /* 0x040fe40007ffe0ff */
[C---:B------:R-:W-:Y:S02]  /*2350*/  IADD3 R221, R219.reuse, 0x2000, RZ ;  /* 0x00002000dbdd7810 */ /* 0x040fe40007ffe0ff */
[----:B------:R-:W-:Y:S01]  /*2360*/  IADD3 R220, R219, 0x2800, RZ ;  /* 0x00002800dbdc7810 */ /* 0x000fe20007ffe0ff */
[----:B------:R-:W-:Y:S04]  /*2370*/  LDSM.16.M88.4 R24, [R208+0x3100] ;  /* 0x00310000d018783b */ /* 0x000fe80000000200 */
[----:B---3--:R-:W2:Y:S04]  /*2380*/  LDSM.16.M88.4 R12, [R215+0x6100] ;  /* 0x00610000d70c783b */ /* 0x008ea80000000200 */
[----:B-1----:R-:W1:Y:S04]  /*2390*/  LDSM.16.M88.4 R8, [R215+0x8100] ;  /* 0x00810000d708783b */ /* 0x002e680000000200 */
[----:B------:R-:W3:Y:S04]  /*23a0*/  LDSM.16.M88.4 R16, [R208+0x3900] ;  /* 0x00390000d010783b */ /* 0x000ee80000000200 */
[----:B------:R-:W4:Y:S04]  /*23b0*/  LDSM.16.M88.4 R32, [R208+0x4100] ;  /* 0x00410000d020783b */ /* 0x000f280000000200 */
[----:B------:R-:W5:Y:S04]  /*23c0*/  LDSM.16.M88.4 R28, [R208+0x4900] ;  /* 0x00490000d01c783b */ /* 0x000f680000000200 */
[----:B------:R-:W3:Y:S04]  /*23d0*/  LDSM.16.M88.4 R36, [R208+0x5100] ;  /* 0x00510000d024783b */ /* 0x000ee80000000200 */
[----:B------:R-:W-:Y:S04]  /*23e0*/  LDSM.16.M88.4 R40, [R219+0x800] ;  /* 0x00080000db28783b */ /* 0x000fe80000000200 */
[----:B------:R-:W-:Y:S01]  /*23f0*/  LDSM.16.M88.4 R44, [R219] ;  /* 0x00000000db2c783b */ /* 0x000fe20000000200 */
[-C--:B--2---:R-:W-:Y:S08]  /*2400*/  HMMA.16816.F32 R160, R12, R24.reuse, RZ ;  /* 0x000000180ca0723c */ /* 0x084ff000000018ff */
[C---:B-1----:R-:W-:Y:S08]  /*2410*/  HMMA.16816.F32 R48, R8.reuse, R24, RZ ;  /* 0x000000180830723c */ /* 0x042ff000000018ff */
[-C--:B------:R-:W-:Y:S08]  /*2420*/  HMMA.16816.F32 R88, R8, R26.reuse, RZ ;  /* 0x0000001a0858723c */ /* 0x080ff000000018ff */
[----:B------:R-:W-:Y:S01]  /*2430*/  HMMA.16816.F32 R156, R12, R26, RZ ;  /* 0x0000001a0c9c723c */ /* 0x000fe200000018ff */
[----:B------:R-:W1:Y:S07]  /*2440*/  LDSM.16.M88.4 R24, [R208+0x5900] ;  /* 0x00590000d018783b */ /* 0x000e6e0000000200 */
[C---:B---3--:R-:W-:Y:S08]  /*2450*/  HMMA.16816.F32 R52, R8.reuse, R16, RZ ;  /* 0x000000100834723c */ /* 0x048ff000000018ff */
[C---:B------:R-:W-:Y:S08]  /*2460*/  HMMA.16816.F32 R96, R8.reuse, R18, RZ ;  /* 0x000000120860723c */ /* 0x040ff000000018ff */
[C---:B----4-:R-:W-:Y:S08]  /*2470*/  HMMA.16816.F32 R68, R8.reuse, R32, RZ ;  /* 0x000000200844723c */ /* 0x050ff000000018ff */
[C---:B------:R-:W-:Y:S08]  /*2480*/  HMMA.16816.F32 R92, R8.reuse, R34, RZ ;  /* 0x00000022085c723c */ /* 0x040ff000000018ff */
[C---:B-----5:R-:W-:Y:S08]  /*2490*/  HMMA.16816.F32 R64, R8.reuse, R28, RZ ;  /* 0x0000001c0840723c */ /* 0x060ff000000018ff */
[C---:B------:R-:W-:Y:S08]  /*24a0*/  HMMA.16816.F32 R124, R8.reuse, R30, RZ ;  /* 0x0000001e087c723c */ /* 0x040ff000000018ff */
[C---:B------:R-:W-:Y:S08]  /*24b0*/  HMMA.16816.F32 R56, R8.reuse, R36, RZ ;  /* 0x000000240838723c */ /* 0x040ff000000018ff */
[C---:B------:R-:W-:Y:S08]  /*24c0*/  HMMA.16816.F32 R116, R8.reuse, R38, RZ ;  /* 0x000000260874723c */ /* 0x040ff000000018ff */
[C---:B-1----:R-:W-:Y:S08]  /*24d0*/  HMMA.16816.F32 R72, R8.reuse, R24, RZ ;  /* 0x000000180848723c */ /* 0x042ff000000018ff */
[----:B------:R-:W-:Y:S07]  /*24e0*/  HMMA.16816.F32 R108, R8, R26, RZ ;  /* 0x0000001a086c723c */ /* 0x000fee00000018ff */
[----:B------:R-:W-:Y:S01]  /*24f0*/  IMAD.WIDE.U32 R8, R6, 0x60, R60 ;  /* 0x0000006006087825 */ /* 0x000fe200078e003c */
[----:B------:R-:W-:Y:S04]  /*2500*/  HMMA.16816.F32 R148, R12, R16, RZ ;  /* 0x000000100c94723c */ /* 0x000fe800000018ff */
[----:B------:R-:W-:-:S04]  /*2510*/  IADD3 R0, R9, UR13, RZ ;  /* 0x0000000d09007c10 */ /* 0x000fc8000fffe0ff */
[C---:B------:R-:W-:Y:S01]  /*2520*/  HMMA.16816.F32 R144, R12.reuse, R18, RZ ;  /* 0x000000120c90723c */ /* 0x040fe200000018ff */
[----:B------:R-:W1:Y:S07]  /*2530*/  LDSM.16.M88.4 R16, [R218+0x8100] ;  /* 0x00810000da10783b */ /* 0x000e6e0000000200 */
[C---:B------:R-:W-:Y:S08]  /*2540*/  HMMA.16816.F32 R132, R12.reuse, R32, RZ ;  /* 0x000000200c84723c */ /* 0x040ff000000018ff */
[C---:B------:R-:W-:Y:S01]  /*2550*/  HMMA.16816.F32 R140, R12.reuse, R34, RZ ;  /* 0x000000220c8c723c */ /* 0x040fe200000018ff */
[----:B------:R-:W2:Y:S07]  /*2560*/  LDSM.16.M88.4 R32, [R219+0x1800] ;  /* 0x00180000db20783b */ /* 0x000eae0000000200 */
[C---:B------:R-:W-:Y:S08]  /*2570*/  HMMA.16816.F32 R128, R12.reuse, R28, RZ ;  /* 0x0000001c0c80723c */ /* 0x040ff000000018ff */
[C---:B------:R-:W-:Y:S01]  /*2580*/  HMMA.16816.F32 R152, R12.reuse, R30, RZ ;  /* 0x0000001e0c98723c */ /* 0x040fe200000018ff */
[----:B------:R-:W-:Y:S07]  /*2590*/  LDSM.16.M88.4 R28, [R219+0x2000] ;  /* 0x00200000db1c783b */ /* 0x000fee0000000200 */
[C---:B------:R-:W-:Y:S08]  /*25a0*/  HMMA.16816.F32 R120, R12.reuse, R36, RZ ;  /* 0x000000240c78723c */ /* 0x040ff000000018ff */
[C---:B------:R-:W-:Y:S01]  /*25b0*/  HMMA.16816.F32 R136, R12.reuse, R38, RZ ;  /* 0x000000260c88723c */ /* 0x040fe200000018ff */
[----:B------:R-:W3:Y:S07]  /*25c0*/  LDSM.16.M88.4 R36, [R219+0x1000] ;  /* 0x00100000db24783b */ /* 0x000eee0000000200 */
[C---:B------:R-:W-:Y:S08]  /*25d0*/  HMMA.16816.F32 R112, R12.reuse, R24, RZ ;  /* 0x000000180c70723c */ /* 0x040ff000000018ff */
[----:B------:R-:W-:Y:S01]  /*25e0*/  HMMA.16816.F32 R104, R12, R26, RZ ;  /* 0x0000001a0c68723c */ /* 0x000fe200000018ff */
[----:B------:R-:W4:Y:S06]  /*25f0*/  LDSM.16.M88.4 R24, [R219+0x2800] ;  /* 0x00280000db18783b */ /* 0x000f2c0000000200 */
[C---:B------:R-:W-:Y:S01]  /*2600*/  LEA R12, P0, R8.reuse, c[0x0][0x1f8], 0x1 ;  /* 0x00007e00080c7a11 */ /* 0x040fe200078008ff */
[C---:B-1----:R-:W-:Y:S03]  /*2610*/  HMMA.16816.F32 R80, R16.reuse, R40, R52 ;  /* 0x000000281050723c */ /* 0x042fe60000001834 */
[----:B------:R-:W-:Y:S01]  /*2620*/  LEA.HI.X R13, R8, c[0x0][0x1fc], R0, 0x1, P0 ;  /* 0x00007f00080d7a11 */ /* 0x000fe200000f0c00 */
[----:B------:R-:W-:Y:S01]  /*2630*/  IMAD.MOV.U32 R0, RZ, RZ, 0x40 ;  /* 0x00000040ff007424 */ /* 0x000fe200078e00ff */
[----:B------:R-:W-:Y:S01]  /*2640*/  IADD3 R6, P6, R12, UR9, RZ ;  /* 0x000000090c067c10 */ /* 0x000fe2000ffde0ff */
[----:B------:R-:W1:Y:S01]  /*2650*/  LDSM.16.M88.4 R8, [R218+0x6100] ;  /* 0x00610000da08783b */ /* 0x000e620000000200 */
[----:B------:R-:W-:Y:S01]  /*2660*/  ISETP.LT.OR P0, PT, R22, 0x11, P2 ;  /* 0x000000111600780c */ /* 0x000fe20001701670 */
[----:B------:R-:W-:Y:S01]  /*2670*/  HMMA.16816.F32 R100, R16, R44, R48 ;  /* 0x0000002c1064723c */ /* 0x000fe20000001830 */
[----:B------:R-:W-:Y:S01]  /*2680*/  IADD3 R20, P4, R6, UR9, RZ ;  /* 0x0000000906147c10 */ /* 0x000fe2000ff9e0ff */
[----:B------:R-:W-:Y:S01]  /*2690*/  @!PT LDS RZ, [RZ] ;  /* 0x00000000fffff984 */ /* 0x000fe20000000800 */
[----:B------:R-:W-:Y:S01]  /*26a0*/  @!PT LDS RZ, [RZ] ;  /* 0x00000000fffff984 */ /* 0x000fe20000000800 */
[----:B------:R-:W-:Y:S01]  /*26b0*/  @!PT LDS RZ, [RZ] ;  /* 0x00000000fffff984 */ /* 0x000fe20000000800 */
[----:B------:R5:W-:Y:S01]  /*26c0*/  LDGSTS.E.BYPASS.LTC128B.128 [R227+0x100], [R12.64], !P5 ;  /* 0x001000000ce37fae */ /* 0x000be2000e901d68 */
[----:B------:R-:W-:-:S02]  /*26d0*/  IADD3.X R7, R13, UR8, RZ, P6, !PT ;  /* 0x000000080d077c10 */ /* 0x000fc4000b7fe4ff */
[----:B------:R-:W-:Y:S02]  /*26e0*/  ISETP.LT.OR P6, PT, R22, 0x21, P2 ;  /* 0x000000211600780c */ /* 0x000fe400017c1670 */
[----:B------:R-:W-:Y:S01]  /*26f0*/  IADD3.X R21, R7, UR8, RZ, P4, !PT ;  /* 0x0000000807157c10 */ /* 0x000fe2000a7fe4ff */
[C---:B--2---:R-:W-:Y:S01]  /*2700*/  HMMA.16816.F32 R64, R16.reuse, R32, R64 ;  /* 0x000000201040723c */ /* 0x044fe20000001840 */
[----:B------:R-:W-:Y:S02]  /*2710*/  IADD3 R14, P4, R20, UR9, RZ ;  /* 0x00000009140e7c10 */ /* 0x000fe4000ff9e0ff */
[C---:B------:R-:W-:Y:S01]  /*2720*/  ISETP.LT.OR P5, PT, R22.reuse, 0x31, P2 ;  /* 0x000000311600780c */ /* 0x040fe200017a1670 */
[----:B------:R2:W-:Y:S01]  /*2730*/  LDGSTS.E.BYPASS.LTC128B.128 [R227+0x900], [R6.64], !P0 ;  /* 0x0090000006e37fae */ /* 0x0005e2000c101d68 */
[----:B------:R-:W-:Y:S02]  /*2740*/  IADD3.X R15, R21, UR8, RZ, P4, !PT ;  /* 0x00000008150f7c10 */ /* 0x000fe4000a7fe4ff */
[C---:B------:R-:W-:Y:S01]  /*2750*/  ISETP.LT.OR P4, PT, R22.reuse, 0x41, P2 ;  /* 0x000000411600780c */ /* 0x040fe20001781670 */
[----:B---3--:R-:W-:Y:S01]  /*2760*/  HMMA.16816.F32 R68, R16, R36, R68 ;  /* 0x000000241044723c */ /* 0x008fe20000001844 */
[----:B------:R-:W-:Y:S01]  /*2770*/  ISETP.LT.OR P2, PT, R22, 0x51, P2 ;  /* 0x000000511600780c */ /* 0x000fe20001741670 */
[----:B------:R3:W-:Y:S01]  /*2780*/  LDGSTS.E.BYPASS.LTC128B.128 [R227+0x1100], [R20.64], !P6 ;  /* 0x0110000014e37fae */ /* 0x0007e2000f101d68 */
[----:B------:R-:W-:-:S05]  /*2790*/  SEL R0, R0, 0xffffffc0, !P1 ;  /* 0xffffffc000007807 */ /* 0x000fca0004800000 */
[----:B------:R-:W-:Y:S01]  /*27a0*/  IMAD.IADD R214, R208, 0x1, R0 ;  /* 0x00000001d0d67824 */ /* 0x000fe200078e0200 */
[----:B------:R1:W-:Y:S01]  /*27b0*/  LDGSTS.E.BYPASS.LTC128B.128 [R227+0x1900], [R14.64], !P5 ;  /* 0x019000000ee37fae */ /* 0x0003e2000e901d68 */
[----:B----4-:R-:W-:Y:S01]  /*27c0*/  HMMA.16816.F32 R72, R16, R24, R72 ;  /* 0x000000181048723c */ /* 0x010fe20000001848 */
[----:B------:R-:W-:Y:S01]  /*27d0*/  IMAD.IADD R213, R0, 0x1, R219 ;  /* 0x0000000100d57824 */ /* 0x000fe200078e02db */
[----:B------:R-:W-:-:S06]  /*27e0*/  LOP3.LUT R0, R5, R204, RZ, 0xfc, !PT ;  /* 0x000000cc05007212 */ /* 0x000fcc00078efcff */
[----:B------:R-:W-:Y:S01]  /*27f0*/  HMMA.16816.F32 R88, R16, R46, R88 ;  /* 0x0000002e1058723c */ /* 0x000fe20000001858 */
[----:B--2---:R-:W-:-:S07]  /*2800*/  IADD3 R6, P0, R14, UR9, RZ ;  /* 0x000000090e067c10 */ /* 0x004fce000ff1e0ff */
[----:B------:R-:W-:Y:S01]  /*2810*/  HMMA.16816.F32 R96, R16, R42, R96 ;  /* 0x0000002a1060723c */ /* 0x000fe20000001860 */
[----:B------:R-:W-:Y:S02]  /*2820*/  IADD3.X R7, R15, UR8, RZ, P0, !PT ;  /* 0x000000080f077c10 */ /* 0x000fe400087fe4ff */
[----:B-----5:R-:W-:-:S03]  /*2830*/  IADD3 R12, P0, R6, UR9, RZ ;  /* 0x00000009060c7c10 */ /* 0x020fc6000ff1e0ff */
[----:B------:R2:W-:Y:S01]  /*2840*/  LDGSTS.E.BYPASS.LTC128B.128 [R227+0x2100], [R6.64], !P4 ;  /* 0x0210000006e37fae */ /* 0x0005e2000e101d68 */
[----:B------:R-:W-:Y:S01]  /*2850*/  IADD3.X R13, R7, UR8, RZ, P0, !PT ;  /* 0x00000008070d7c10 */ /* 0x000fe200087fe4ff */
[----:B------:R-:W-:Y:S01]  /*2860*/  HMMA.16816.F32 R92, R16, R38, R92 ;  /* 0x00000026105c723c */ /* 0x000fe2000000185c */
[----:B------:R-:W-:-:S03]  /*2870*/  PLOP3.LUT P0, PT, PT, PT, UP2, 0x80, 0x0 ;  /* 0x000000000000781c */ /* 0x000fc60003f0f028 */
[----:B------:R1:W-:Y:S04]  /*2880*/  LDGSTS.E.BYPASS.LTC128B.128 [R227+0x2900], [R12.64], !P2 ;  /* 0x029000000ce37fae */ /* 0x0003e8000d101d68 */
[----:B---3--:R-:W-:Y:S01]  /*2890*/  LDSM.16.M88.4 R20, [R216+0x8100] ;  /* 0x00810000d814783b */ /* 0x008fe20000000200 */
[C---:B------:R-:W-:Y:S03]  /*28a0*/  HMMA.16816.F32 R176, R16.reuse, R34, R124 ;  /* 0x0000002210b0723c */ /* 0x040fe6000000187c */
[----:B------:R-:W3:Y:S04]  /*28b0*/  LDSM.16.M88.4 R76, [R214+0x5100] ;  /* 0x00510000d64c783b */ /* 0x000ee80000000200 */
[----:B------:R-:W4:Y:S01]  /*28c0*/  LDSM.16.M88.4 R52, [R214+0x4100] ;  /* 0x00410000d634783b */ /* 0x000f220000000200 */
[C---:B------:R-:W-:Y:S03]  /*28d0*/  HMMA.16816.F32 R188, R16.reuse, R30, R116 ;  /* 0x0000001e10bc723c */ /* 0x040fe60000001874 */
[----:B------:R-:W5:Y:S04]  /*28e0*/  LDSM.16.M88.4 R60, [R214+0x3100] ;  /* 0x00310000d63c783b */ /* 0x000f680000000200 */
[----:B------:R-:W2:Y:S01]  /*28f0*/  LDSM.16.M88.4 R48, [R214+0x4900] ;  /* 0x00490000d630783b */ /* 0x000ea20000000200 */
[C---:B------:R-:W-:Y:S03]  /*2900*/  HMMA.16816.F32 R172, R16.reuse, R26, R108 ;  /* 0x0000001a10ac723c */ /* 0x040fe6000000186c */
[----:B------:R-:W-:Y:S04]  /*2910*/  LDSM.16.M88.4 R84, [R214+0x5900] ;  /* 0x00590000d654783b */ /* 0x000fe80000000200 */
[----:B------:R-:W0:Y:S01]  /*2920*/  LDGDEPBAR ;  /* 0x00000000000079af */ /* 0x000e220000000000 */
[----:B-1----:R-:W-:Y:S03]  /*2930*/  HMMA.16816.F32 R12, R16, R28, R56 ;  /* 0x0000001c100c723c */ /* 0x002fe60000001838 */
[----:B------:R-:W1:Y:S04]  /*2940*/  LDSM.16.M88.4 R56, [R214+0x3900] ;  /* 0x00390000d638783b */ /* 0x000e680000000200 */
[----:B------:R-:W1:Y:S01]  /*2950*/  LDSM.16.M88.4 R16, [R216+0x6100] ;  /* 0x00610000d810783b */ /* 0x000e620000000200 */
[C---:B------:R-:W-:Y:S08]  /*2960*/  HMMA.16816.F32 R184, R8.reuse, R36, R132 ;  /* 0x0000002408b8723c */ /* 0x040ff00000001884 */
[C---:B------:R-:W-:Y:S08]  /*2970*/  HMMA.16816.F32 R196, R8.reuse, R28, R120 ;  /* 0x0000001c08c4723c */ /* 0x040ff00000001878 */
[C---:B------:R-:W-:Y:S08]  /*2980*/  HMMA.16816.F32 R168, R8.reuse, R44, R160 ;  /* 0x0000002c08a8723c */ /* 0x040ff000000018a0 */
[C---:B------:R-:W-:Y:S08]  /*2990*/  HMMA.16816.F32 R180, R8.reuse, R40, R148 ;  /* 0x0000002808b4723c */ /* 0x040ff00000001894 */
[C---:B------:R-:W-:Y:S01]  /*29a0*/  HMMA.16816.F32 R120, R8.reuse, R46, R156 ;  /* 0x0000002e0878723c */ /* 0x040fe2000000189c */
[----:B------:R-:W-:Y:S07]  /*29b0*/  LDSM.16.M88.4 R44, [R213] ;  /* 0x00000000d52c783b */ /* 0x000fee0000000200 */
[C---:B------:R-:W-:Y:S01]  /*29c0*/  HMMA.16816.F32 R132, R8.reuse, R42, R144 ;  /* 0x0000002a0884723c */ /* 0x040fe20000001890 */
[----:B------:R-:W-:Y:S07]  /*29d0*/  LDSM.16.M88.4 R40, [R213+0x800] ;  /* 0x00080000d528783b */ /* 0x000fee0000000200 */
[C---:B------:R-:W-:Y:S08]  /*29e0*/  HMMA.16816.F32 R192, R8.reuse, R32, R128 ;  /* 0x0000002008c0723c */ /* 0x040ff00000001880 */
[C---:B------:R-:W-:Y:S01]  /*29f0*/  HMMA.16816.F32 R140, R8.reuse, R38, R140 ;  /* 0x00000026088c723c */ /* 0x040fe2000000188c */
[----:B------:R-:W-:Y:S07]  /*2a00*/  LDSM.16.M88.4 R36, [R213+0x1000] ;  /* 0x00100000d524783b */ /* 0x000fee0000000200 */
[C---:B------:R-:W-:Y:S01]  /*2a10*/  HMMA.16816.F32 R152, R8.reuse, R34, R152 ;  /* 0x000000220898723c */ /* 0x040fe20000001898 */
[----:B------:R-:W-:Y:S07]  /*2a20*/  LDSM.16.M88.4 R32, [R213+0x1800] ;  /* 0x00180000d520783b */ /* 0x000fee0000000200 */
[C---:B------:R-:W-:Y:S08]  /*2a30*/  HMMA.16816.F32 R200, R8.reuse, R24, R112 ;  /* 0x0000001808c8723c */ /* 0x040ff00000001870 */
[C---:B------:R-:W-:Y:S01]  /*2a40*/  HMMA.16816.F32 R164, R8.reuse, R30, R136 ;  /* 0x0000001e08a4723c */ /* 0x040fe20000001888 */
[----:B------:R-:W-:Y:S07]  /*2a50*/  LDSM.16.M88.4 R28, [R213+0x2000] ;  /* 0x00200000d51c783b */ /* 0x000fee0000000200 */
[----:B------:R-:W-:Y:S01]  /*2a60*/  HMMA.16816.F32 R160, R8, R26, R104 ;  /* 0x0000001a08a0723c */ /* 0x000fe20000001868 */
[----:B------:R-:W1:Y:S04]  /*2a70*/  LDSM.16.M88.4 R8, [R217+0x8100] ;  /* 0x00810000d908783b */ /* 0x000e680000000200 */
[----:B------:R-:W-:Y:S03]  /*2a80*/  LDSM.16.M88.4 R24, [R213+0x2800] ;  /* 0x00280000d518783b */ /* 0x000fe60000000200 */
[----:B---3--:R-:W-:Y:S01]  /*2a90*/  HMMA.16816.F32 R128, R20, R76, R12 ;  /* 0x0000004c1480723c */ /* 0x008fe2000000180c */
[----:B------:R-:W3:Y:S01]  /*2aa0*/  LDSM.16.M88.4 R12, [R217+0x6100] ;  /* 0x00610000d90c783b */ /* 0x000ee20000000200 */
[----:B------:R-:W-:-:S06]  /*2ab0*/  DEPBAR.LE SB0, 0x0 ;  /* 0x000080000000791a */ /* 0x000fcc0000000000 */
[C---:B----4-:R-:W-:Y:S08]  /*2ac0*/  HMMA.16816.F32 R108, R20.reuse, R54, R92 ;  /* 0x00000036146c723c */ /* 0x050ff0000000185c */
[C---:B-----5:R-:W-:Y:S08]  /*2ad0*/  HMMA.16816.F32 R156, R20.reuse, R60, R100 ;  /* 0x0000003c149c723c */ /* 0x060ff00000001864 */
[C---:B--2---:R-:W-:Y:S08]  /*2ae0*/  HMMA.16816.F32 R104, R20.reuse, R50, R176 ;  /* 0x000000321468723c */ /* 0x044ff000000018b0 */
[C---:B-1----:R-:W-:Y:S08]  /*2af0*/  HMMA.16816.F32 R148, R20.reuse, R56, R80 ;  /* 0x000000381494723c */ /* 0x042ff00000001850 */
        /* <DEDUP_REMOVED lines=9> */
[----:B------:R-:W-:Y:S08]  /*2b90*/  HMMA.16816.F32 R72, R16, R58, R132 ;  /* 0x0000003a1048723c */ /* 0x000ff00000001884 */
[----:B------:R-:W-:Y:S08]  /*2ba0*/  HMMA.16816.F32 R96, R20, R86, R172 ;  /* 0x000000561460723c */ /* 0x000ff000000018ac */
        /* <DEDUP_REMOVED lines=11> */
[-C--:B------:R-:W-:Y:S08]  /*2c60*/  HMMA.16816.F32 R164, R8, R40.reuse, R148 ;  /* 0x0000002808a4723c */ /* 0x080ff00000001894 */
[----:B---3--:R-:W-:Y:S08]  /*2c70*/  HMMA.16816.F32 R100, R12, R40, R80 ;  /* 0x000000280c64723c */ /* 0x008ff00000001850 */
[C---:B------:R-:W-:Y:S08]  /*2c80*/  HMMA.16816.F32 R160, R8.reuse, R44, R156 ;  /* 0x0000002c08a0723c */ /* 0x040ff0000000189c */
[----:B------:R-:W-:Y:S08]  /*2c90*/  HMMA.16816.F32 R148, R8, R36, R144 ;  /* 0x000000240894723c */ /* 0x000ff00000001890 */
[----:B------:R-:W-:Y:S08]  /*2ca0*/  HMMA.16816.F32 R80, R12, R32, R60 ;  /* 0x000000200c50723c */ /* 0x000ff0000000183c */
[C---:B------:R-:W-:Y:S08]  /*2cb0*/  HMMA.16816.F32 R156, R8.reuse, R42, R112 ;  /* 0x0000002a089c723c */ /* 0x040ff00000001870 */
[----:B------:R-:W-:Y:S08]  /*2cc0*/  HMMA.16816.F32 R144, R8, R26, R96 ;  /* 0x0000001a0890723c */ /* 0x000ff00000001860 */
[C---:B------:R-:W-:Y:S08]  /*2cd0*/  HMMA.16816.F32 R76, R12.reuse, R42, R72 ;  /* 0x0000002a0c4c723c */ /* 0x040ff00000001848 */
[----:B------:R-:W-:Y:S08]  /*2ce0*/  HMMA.16816.F32 R60, R12, R30, R48 ;  /* 0x0000001e0c3c723c */ /* 0x000ff00000001830 */
        /* <DEDUP_REMOVED lines=11> */
[----:B------:R-:W-:Y:S01]  /*2da0*/  HMMA.16816.F32 R48, R12, R26, R16 ;  /* 0x0000001a0c30723c */ /* 0x000fe20000001810 */
[----:B------:R-:W-:Y:S06]  /*2db0*/  BAR.SYNC.DEFER_BLOCKING 0x0 ;  /* 0x0000000000007b1d */ /* 0x000fec0000010000 */
[----:B------:R-:W-:Y:S05]  /*2dc0*/  @!P0 BRA `(.L_x_241) ;  /* 0x000001e000008947 */ /* 0x000fea0003800000 */
[----:B------:R-:W-:Y:S01]  /*2dd0*/  UIADD3 UR13, UR6, -0x2, URZ ;  /* 0xfffffffe060d7890 */ /* 0x000fe2000fffe03f */
[C---:B------:R-:W-:Y:S01]  /*2de0*/  IMAD.SHL.U32 R16, R210.reuse, 0x20, RZ ;  /* 0x00000020d2107824 */ /* 0x040fe200078e00ff */
[----:B------:R-:W-:-:S02]  /*2df0*/  SHF.L.U64.HI R5, R210, 0x5, R211 ;  /* 0x00000005d2057819 */ /* 0x000fc400000102d3 */
[----:B------:R-:W-:Y:S02]  /*2e00*/  USHF.R.S32.HI UR10, URZ, 0x1f, UR13 ;  /* 0x0000001f3f0a7899 */ /* 0x000fe4000801140d */
[----:B------:R-:W-:Y:S01]  /*2e10*/  IMAD.U32 R3, RZ, RZ, UR13 ;  /* 0x0000000dff037e24 */ /* 0x000fe2000f8e00ff */
[----:B------:R-:W-:-:S03]  /*2e20*/  UIMAD UR13, UR16, UR13, URZ ;  /* 0x0000000d100d72a4 */ /* 0x000fc6000f8e023f */
[----:B------:R-:W-:Y:S01]  /*2e30*/  IMAD.WIDE.U32 R6, R3, UR18, R228 ;  /* 0x0000001203067c25 */ /* 0x000fe2000f8e00e4 */
[----:B------:R-:W-:-:S04]  /*2e40*/  UIMAD UR10, UR10, UR18, UR13 ;  /* 0x000000120a0a72a4 */ /* 0x000fc8000f8e020d */
[----:B------:R-:W-:Y:S02]  /*2e50*/  LEA R14, P1, R6, c[0x0][0x1c8], 0x1 ;  /* 0x00007200060e7a11 */ /* 0x000fe400078208ff */
[----:B------:R-:W-:Y:S02]  /*2e60*/  IADD3 R3, R7, UR10, RZ ;  /* 0x0000000a07037c10 */ /* 0x000fe4000fffe0ff */
[----:B------:R-:W-:Y:S02]  /*2e70*/  IADD3 R12, P0, R16, R14, RZ ;  /* 0x0000000e100c7210 */ /* 0x000fe40007f1e0ff */
        /* <DEDUP_REMOVED lines=19> */
.L_x_241:
[----:B------:R-:W-:Y:S01]  /*2fb0*/  FMUL.FTZ R3, R96, c[0x0][0x320] ;  /* 0x0000c80060037a20 */ /* 0x000fe20000410000 */
[----:B--2---:R-:W-:Y:S01]  /*2fc0*/  SHF.R.S32.HI R7, RZ, 0x1f, R205 ;  /* 0x0000001fff077819 */ /* 0x004fe200000114cd */
[----:B------:R-:W-:Y:S01]  /*2fd0*/  FMUL.FTZ R5, R52, c[0x0][0x320] ;  /* 0x0000c80034057a20 */ /* 0x000fe20000410000 */
[----:B------:R-:W-:Y:S01]  /*2fe0*/  LEA.HI R6, R207, R209, RZ, 0x2 ;  /* 0x000000d1cf067211 */ /* 0x000fe200078f10ff */
[----:B------:R1:W2:Y:S01]  /*2ff0*/  MUFU.TANH R93, R3 ;  /* 0x00000003005d7308 */ /* 0x0002a20000002400 */
[----:B------:R-:W-:Y:S01]  /*3000*/  PLOP3.LUT P1, PT, PT, PT, UP1, 0x80, 0x0 ;  /* 0x000000000000781c */ /* 0x000fe20003f2f018 */
[----:B------:R-:W-:Y:S01]  /*3010*/  FMUL.FTZ R10, R60, c[0x0][0x320] ;  /* 0x0000c8003c0a7a20 */ /* 0x000fe20000410000 */
[----:B------:R-:W-:Y:S01]  /*3020*/  LOP3.LUT R6, R6, 0xfffffffc, RZ, 0xc0, !PT ;  /* 0xfffffffc06067812 */ /* 0x000fe200078ec0ff */
[----:B------:R-:W-:Y:S01]  /*3030*/  UIADD3 UR10, UR7, 0x1, UR32 ;  /* 0x00000001070a7890 */ /* 0x000fe2000fffe020 */
[----:B------:R-:W-:Y:S01]  /*3040*/  PLOP3.LUT P0, PT, PT, PT, UP1, 0x80, 0x0 ;  /* 0x000000000000781c */ /* 0x000fe20003f0f018 */
[----:B------:R-:W0:Y:S02]  /*3050*/  LDGDEPBAR ;  /* 0x00000000000079af */ /* 0x000e240000000000 */
        /* <DEDUP_REMOVED lines=47> */
[----:B------:R-:W-:Y:S01]  /*3350*/  LOP3.LUT R5, R7, 0xffffffc0, RZ, 0xc0, !PT ;  /* 0xffffffc007057812 */ /* 0x000fe200078ec0ff */
[----:B------:R-:W-:Y:S02]  /*3360*/  FMUL.FTZ R7, R49, c[0x0][0x320] ;  /* 0x0000c80031077a20 */ /* 0x000fe40000410000 */
[----:B------:R-:W-:Y:S01]  /*3370*/  IMAD.IADD R6, R6, 0x1, -R8 ;  /* 0x0000000106067824 */ /* 0x000fe200078e0a08 */
[----:B------:R-:W-:Y:S01]  /*3380*/  IADD3 R5, R5, R11, RZ ;  /* 0x0000000b05057210 */ /* 0x000fe20007ffe0ff */
[----:B------:R3:W1:Y:S04]  /*3390*/  MUFU.TANH R10, R7 ;  /* 0x00000007000a7308 */ /* 0x0006680000002400 */
[----:B------:R-:W-:-:S02]  /*33a0*/  IMAD R12, R6, 0x8, R5 ;  /* 0x00000008060c7824 */ /* 0x000fc400078e0205 */
[----:B------:R-:W-:Y:S02]  /*33b0*/  FMUL.FTZ R5, R72, c[0x0][0x320] ;  /* 0x0000c80048057a20 */ /* 0x000fe40000410000 */
[----:B------:R-:W-:Y:S01]  /*33c0*/  @P1 IMAD.HI.U32 R6, R12, c[0x0][0x2c8], RZ ;  /* 0x0000b2000c061a27 */ /* 0x000fe200078e00ff */
[----:B------:R5:W-:Y:S01]  /*33d0*/  STL [R1+0x24], R12 ;  /* 0x0000240c01007387 */ /* 0x000be20000100800 */
[----:B------:R1:W1:Y:S01]  /*33e0*/  MUFU.TANH R13, R5 ;  /* 0x00000005000d7308 */ /* 0x0002620000002400 */
[----:B------:R-:W-:Y:S02]  /*33f0*/  MOV R18, R12 ;  /* 0x0000000c00127202 */ /* 0x000fe40000000f00 */
[----:B------:R-:W-:Y:S02]  /*3400*/  @P0 SHF.R.U32.HI R18, RZ, c[0x0][0x2cc], R6 ;  /* 0x0000b300ff120a19 */ /* 0x000fe40000011606 */
[----:B------:R-:W-:Y:S01]  /*3410*/  PLOP3.LUT P0, PT, PT, PT, UP0, 0x40, 0x0 ;  /* 0x000000000000781c */ /* 0x000fe20003f0e808 */
[----:B---3--:R-:W-:-:S02]  /*3420*/  FMUL.FTZ R7, R80, c[0x0][0x320] ;  /* 0x0000c80050077a20 */ /* 0x008fc40000410000 */
[----:B------:R-:W3:Y:S01]  /*3430*/  SHFL.IDX PT, R6, R18, RZ, 0x1c1f ;  /* 0x001c1fff12067589 */ /* 0x000ee200000e0000 */
[----:B-1----:R-:W-:-:S04]  /*3440*/  FMUL.FTZ R5, R73, c[0x0][0x320] ;  /* 0x0000c80049057a20 */ /* 0x002fc80000410000 */
[----:B-----5:R1:W1:Y:S02]  /*3450*/  MUFU.TANH R12, R5 ;  /* 0x00000005000c7308 */ /* 0x0202640000002400 */
[----:B-1----:R-:W-:-:S06]  /*3460*/  FMUL.FTZ R5, R48, c[0x0][0x320] ;  /* 0x0000c80030057a20 */ /* 0x002fcc0000410000 */
[----:B------:R1:W1:Y:S02]  /*3470*/  MUFU.TANH R11, R5 ;  /* 0x00000005000b7308 */ /* 0x0002640000002400 */
[----:B-1----:R-:W-:-:S06]  /*3480*/  LOP3.LUT R5, R9, 0x7ffffffc, RZ, 0xc0, !PT ;  /* 0x7ffffffc09057812 */ /* 0x002fcc00078ec0ff */
[----:B------:R1:W1:Y:S01]  /*3490*/  MUFU.TANH R9, R7 ;  /* 0x0000000700097308 */ /* 0x0002620000002400 */
[----:B------:R-:W-:Y:S01]  /*34a0*/  IMAD.IADD R5, R3, 0x1, -R5 ;  /* 0x0000000103057824 */ /* 0x000fe200078e0a05 */
[----:B------:R-:W-:Y:S01]  /*34b0*/  MOV R3, UR10 ;  /* 0x0000000a00037c02 */ /* 0x000fe20008000f00 */
[----:B------:R-:W-:Y:S02]  /*34c0*/  ULDC UR10, c[0x0][0x324] ;  /* 0x0000c900000a7ab9 */ /* 0x000fe40000000800 */
[----:B------:R-:W-:Y:S01]  /*34d0*/  ULOP3.LUT UR10, URZ, UR10, URZ, 0x33, !UPT ;  /* 0x0000000a3f0a7292 */ /* 0x000fe2000f8e333f */
[----:B------:R-:W-:Y:S01]  /*34e0*/  SHF.L.U32 R8, R5, 0x1, RZ ;  /* 0x0000000105087819 */ /* 0x000fe200000006ff */
[----:B------:R-:W-:-:S03]  /*34f0*/  IMAD.U32 R5, RZ, RZ, UR32 ;  /* 0x00000020ff057e24 */ /* 0x000fc6000f8e00ff */
[----:B------:R-:W-:Y:S01]  /*3500*/  IADD3 R3, R3, -UR12, -R8 ;  /* 0x8000000c03037c10 */ /* 0x000fe2000fffe808 */
[----:B------:R1:W-:Y:S01]  /*3510*/  STL [R1+0x20], R8 ;  /* 0x0000200801007387 */ /* 0x0003e20000100800 */
[----:B------:R-:W-:Y:S02]  /*3520*/  IADD3 R22, -R8, UR7, R5 ;  /* 0x0000000708167c10 */ /* 0x000fe4000fffe105 */
[C---:B------:R-:W-:Y:S02]  /*3530*/  IADD3 R20, R3.reuse, c[0x0][0x328], RZ ;  /* 0x0000ca0003147a10 */ /* 0x040fe40007ffe0ff */
[----:B------:R-:W-:Y:S02]  /*3540*/  IADD3 R23, R3, UR10, RZ ;  /* 0x0000000a03177c10 */ /* 0x000fe4000fffe0ff */
[----:B---3--:R-:W-:Y:S02]  /*3550*/  IADD3 R5, R20, R6, RZ ;  /* 0x0000000614057210 */ /* 0x008fe40007ffe0ff */
[----:B------:R-:W-:-:S02]  /*3560*/  IADD3 R24, -R8, UR32, RZ ;  /* 0x0000002008187c10 */ /* 0x000fc4000fffe1ff */
[----:B------:R-:W-:Y:S02]  /*3570*/  IADD3 R3, R23, R6, RZ ;  /* 0x0000000617037210 */ /* 0x000fe40007ffe0ff */
[----:B------:R-:W-:Y:S01]  /*3580*/  IMNMX R5, R5, R22, PT ;  /* 0x0000001605057217 */ /* 0x000fe20003800200 */
[----:B------:R-:W-:Y:S05]  /*3590*/  @P0 BRA `(.L_x_242) ;  /* 0x0000015000000947 */ /* 0x000fea0003800000 */
[----:B-12-4-:R-:W-:Y:S01]  /*35a0*/  IMAD.U32 R7, RZ, RZ, UR12 ;  /* 0x0000000cff077e24 */ /* 0x016fe2000f8e00ff */
[----:B------:R-:W-:Y:S04]  /*35b0*/  BSSY B0, `(.L_x_243) ;  /* 0x000000f000007945 */ /* 0x000fe80003800000 */
[----:B------:R-:W-:-:S04]  /*35c0*/  IADD3 R6, -R7, UR7, R6 ;  /* 0x0000000707067c10 */ /* 0x000fc8000fffe106 */
        /* <DEDUP_REMOVED lines=9> */
.L_x_244:
[----:B------:R-:W-:-:S04]  /*3660*/  MOV R7, c[0x0][0x32c] ;  /* 0x0000cb0000077a02 */ /* 0x000fc80000000f00 */
[----:B------:R-:W-:-:S13]  /*3670*/  ISETP.NE.AND P0, PT, R7, 0x1, PT ;  /* 0x000000010700780c */ /* 0x000fda0003f05270 */
[----:B------:R-:W-:-:S05]  /*3680*/  @P0 IMAD.HI.U32 R7, R6, c[0x0][0x330], RZ ;  /* 0x0000cc0006070a27 */ /* 0x000fca00078e00ff */
[----:B------:R-:W-:Y:S02]  /*3690*/  @P0 SHF.R.U32.HI R6, RZ, c[0x0][0x334], R7 ;  /* 0x0000cd00ff060a19 */ /* 0x000fe40000011607 */
.L_x_245:
[----:B------:R-:W-:Y:S05]  /*36a0*/  BSYNC B0 ;  /* 0x0000000000007941 */ /* 0x000fea0003800000 */
.L_x_243:
[----:B------:R-:W-:-:S05]  /*36b0*/  IMAD R6, R6, c[0x0][0x32c], R24 ;  /* 0x0000cb0006067a24 */ /* 0x000fca00078e0218 */
[----:B------:R-:W-:Y:S02]  /*36c0*/  IADD3 R7, R6, c[0x0][0x32c], RZ ;  /* 0x0000cb0006077a10 */ /* 0x000fe40007ffe0ff */
[----:B------:R-:W-:Y:S02]  /*36d0*/  IMNMX R3, R3, R6, !PT ;  /* 0x0000000603037217 */ /* 0x000fe40007800200 */
[----:B------:R-:W-:Y:S02]  /*36e0*/  IMNMX R5, R5, R7, PT ;  /* 0x0000000705057217 */ /* 0x000fe40003800200 */
.L_x_242:
[----:B--2-4-:R-:W-:Y:S01]  /*36f0*/  FMUL.FTZ R6, R59, c[0x0][0x320] ;  /* 0x0000c8003b067a20 */ /* 0x014fe20000410000 */
[----:B------:R-:W-:Y:S01]  /*3700*/  UISETP.GE.AND UP2, UPT, UR32, 0x11, UPT ;  /* 0x000000112000788c */ /* 0x000fe2000bf46270 */
[----:B-1----:R-:W-:Y:S01]  /*3710*/  FMUL.FTZ R8, R50, c[0x0][0x320] ;  /* 0x0000c80032087a20 */ /* 0x002fe20000410000 */
[----:B------:R-:W-:Y:S01]  /*3720*/  UISETP.GE.AND UP6, UPT, UR32, 0x1, UPT ;  /* 0x000000012000788c */ /* 0x000fe2000bfc6270 */
[----:B------:R1:W2:Y:S01]  /*3730*/  MUFU.TANH R72, R6 ;  /* 0x0000000600487308 */ /* 0x0002a20000002400 */
[----:B------:R-:W-:Y:S01]  /*3740*/  UP2UR UR27, UPR, URZ, 0x4 ;  /* 0x000000043f1b7883 */ /* 0x000fe20008000000 */
[----:B------:R-:W-:Y:S01]  /*3750*/  FMUL.FTZ R7, R51, c[0x0][0x320] ;  /* 0x0000c80033077a20 */ /* 0x000fe20000410000 */
[----:B------:R-:W-:Y:S01]  /*3760*/  PLOP3.LUT P2, PT, PT, PT, UP2, 0x40, 0x0 ;  /* 0x000000000000781c */ /* 0x000fe20003f4e828 */
[----:B------:R-:W-:Y:S01]  /*3770*/  UISETP.GE.AND UP2, UPT, UR32, 0x12, UPT ;  /* 0x000000122000788c */ /* 0x000fe2000bf46270 */
[----:B------:R-:W-:Y:S01]  /*3780*/  PLOP3.LUT P0, PT, PT, PT, UP6, 0x40, 0x0 ;  /* 0x000000000000781c */ /* 0x000fe20003f0e868 */
[----:B------:R-:W-:Y:S01]  /*3790*/  UISETP.GE.AND UP5, UPT, UR32, 0x2, UPT ;  /* 0x000000022000788c */ /* 0x000fe2000bfa6270 */
[C---:B------:R-:W-:Y:S01]  /*37a0*/  ISETP.GT.AND P2, PT, R3.reuse, 0x10, P2 ;  /* 0x000000100300780c */ /* 0x040fe20001744270 */
[----:B------:R-:W-:Y:S01]  /*37b0*/  UP2UR UR26, UPR, URZ, 0x4 ;  /* 0x000000043f1a7883 */ /* 0x000fe20008000000 */
[----:B------:R-:W-:Y:S01]  /*37c0*/  ISETP.GT.AND P0, PT, R3, RZ, P0 ;  /* 0x000000ff0300720c */ /* 0x000fe20000704270 */
[----:B------:R-:W-:Y:S01]  /*37d0*/  UISETP.GE.AND UP4, UPT, UR32, 0x9, UPT ;  /* 0x000000092000788c */ /* 0x000fe2000bf86270 */
[----:B------:R-:W-:Y:S01]  /*37e0*/  PLOP3.LUT P1, PT, PT, PT, UP2, 0x40, 0x0 ;  /* 0x000000000000781c */ /* 0x000fe20003f2e828 */
[----:B------:R-:W-:Y:S01]  /*37f0*/  UISETP.GE.AND UP2, UPT, UR32, 0x19, UPT ;  /* 0x000000192000788c */ /* 0x000fe2000bf46270 */
[----:B------:R-:W-:Y:S01]  /*3800*/  PLOP3.LUT P6, PT, PT, PT, UP5, 0x40, 0x0 ;  /* 0x000000000000781c */ /* 0x000fe20003fce858 */
[----:B------:R-:W-:Y:S01]  /*3810*/  UISETP.GE.AND UP3, UPT, UR32, 0xa, UPT ;  /* 0x0000000a2000788c */ /* 0x000fe2000bf66270 */
[----:B------:R-:W-:Y:S01]  /*3820*/  ISETP.LT.OR P0, PT, R5, 0x1, P0 ;  /* 0x000000010500780c */ /* 0x000fe20000701670 */
[----:B-1----:R-:W-:Y:S01]  /*3830*/  FMUL.FTZ R6, R78, c[0x0][0x320] ;  /* 0x0000c8004e067a20 */ /* 0x002fe20000410000 */
[----:B------:R-:W-:Y:S01]  /*3840*/  ISETP.GT.AND P6, PT, R3, 0x1, P6 ;  /* 0x000000010300780c */ /* 0x000fe200037c4270 */
[----:B------:R-:W-:Y:S01]  /*3850*/  UP2UR UR25, UPR, URZ, 0x4 ;  /* 0x000000043f197883 */ /* 0x000fe20008000000 */
[----:B------:R-:W-:Y:S01]  /*3860*/  PLOP3.LUT P5, PT, PT, PT, UP4, 0x40, 0x0 ;  /* 0x000000000000781c */ /* 0x000fe20003fae848 */
[----:B------:R1:W3:Y:S01]  /*3870*/  MUFU.TANH R41, R6 ;  /* 0x0000000600297308 */ /* 0x0002e20000002400 */
[----:B------:R-:W-:Y:S01]  /*3880*/  ISETP.LT.OR P6, PT, R5, 0x2, P6 ;  /* 0x000000020500780c */ /* 0x000fe200037c1670 */
[----:B------:R-:W-:Y:S01]  /*3890*/  UP2UR UR31, UPR, URZ, 0x40 ;  /* 0x000000403f1f7883 */ /* 0x000fe20008000000 */
[----:B------:R-:W-:Y:S01]  /*38a0*/  ISETP.GT.AND P5, PT, R3, 0x8, P5 ;  /* 0x000000080300780c */ /* 0x000fe20002fa4270 */
[----:B------:R-:W-:Y:S01]  /*38b0*/  UP2UR UR30, UPR, URZ, 0x20 ;  /* 0x000000203f1e7883 */ /* 0x000fe20008000000 */
[----:B------:R-:W-:Y:S01]  /*38c0*/  PLOP3.LUT P4, PT, PT, PT, UP3, 0x40, 0x0 ;  /* 0x000000000000781c */ /* 0x000fe20003f8e838 */
[----:B------:R-:W-:Y:S01]  /*38d0*/  UP2UR UR29, UPR, URZ, 0x10 ;  /* 0x000000103f1d7883 */ /* 0x000fe20008000000 */
[----:B------:R-:W-:Y:S01]  /*38e0*/  ISETP.LT.OR P5, PT, R5, 0x9, P5 ;  /* 0x000000090500780c */ /* 0x000fe20002fa1670 */
[----:B------:R-:W-:Y:S01]  /*38f0*/  UP2UR UR28, UPR, URZ, 0x8 ;  /* 0x000000083f1c7883 */ /* 0x000fe20008000000 */
[----:B------:R-:W-:Y:S01]  /*3900*/  ISETP.GT.AND P4, PT, R3, 0x9, P4 ;  /* 0x000000090300780c */ /* 0x000fe20002784270 */
[----:B------:R-:W-:Y:S01]  /*3910*/  UISETP.GE.AND UP6, UPT, UR32, 0x4a, UPT ;  /* 0x0000004a2000788c */ /* 0x000fe2000bfc6270 */
[----:B------:R-:W-:Y:S01]  /*3920*/  FSEL R73, R88, -INF , !P5 ;  /* 0xff80000058497808 */ /* 0x000fe20006800000 */
[----:B------:R-:W-:Y:S01]  /*3930*/  UISETP.GE.AND UP5, UPT, UR32, 0x51, UPT ;  /* 0x000000512000788c */ /* 0x000fe2000bfa6270 */
[C---:B------:R-:W-:Y:S01]  /*3940*/  ISETP.LT.OR P4, PT, R5.reuse, 0xa, P4 ;  /* 0x0000000a0500780c */ /* 0x040fe20002781670 */
[----:B------:R-:W-:Y:S01]  /*3950*/  UISETP.GE.AND UP4, UPT, UR32, 0x52, UPT ;  /* 0x000000522000788c */ /* 0x000fe2000bf86270 */
[----:B------:R-:W-:Y:S01]  /*3960*/  ISETP.LT.OR P2, PT, R5, 0x11, P2 ;  /* 0x000000110500780c */ /* 0x000fe20001741670 */
[----:B-1----:R-:W-:Y:S01]  /*3970*/  FMUL.FTZ R6, R79, c[0x0][0x320] ;  /* 0x0000c8004f067a20 */ /* 0x002fe20000410000 */
[----:B------:R-:W-:Y:S01]  /*3980*/  ISETP.GT.AND P1, PT, R3, 0x11, P1 ;  /* 0x000000110300780c */ /* 0x000fe20000f24270 */
[----:B------:R-:W-:Y:S01]  /*3990*/  UISETP.GE.AND UP3, UPT, UR32, 0x59, UPT ;  /* 0x000000592000788c */ /* 0x000fe2000bf66270 */
[----:B------:R-:W1:Y:S02]  /*39a0*/  MUFU.TANH R25, R8 ;  /* 0x0000000800197308 */ /* 0x000e640000002400 */
[----:B------:R-:W-:-:S04]  /*39b0*/  ISETP.LT.OR P1, PT, R5, 0x12, P1 ;  /* 0x000000120500780c */ /* 0x000fc80000f21670 */
[----:B------:R-:W-:Y:S02]  /*39c0*/  FSEL R78, R85, -INF , !P1 ;  /* 0xff800000554e7808 */ /* 0x000fe40004800000 */
[----:B------:R4:W1:Y:S02]  /*39d0*/  MUFU.TANH R46, R6 ;  /* 0x00000006002e7308 */ /* 0x0008640000002400 */
[----:B----4-:R-:W-:Y:S01]  /*39e0*/  FMUL.FTZ R6, R70, c[0x0][0x320] ;  /* 0x0000c80046067a20 */ /* 0x010fe20000410000 */
[----:B------:R-:W-:-:S05]  /*39f0*/  FSEL R70, R92, -INF , !P6 ;  /* 0xff8000005c467808 */ /* 0x000fca0007000000 */
[----:B------:R4:W1:Y:S02]  /*3a00*/  MUFU.TANH R44, R6 ;  /* 0x00000006002c7308 */ /* 0x0008640000002400 */
[----:B----4-:R-:W-:-:S06]  /*3a10*/  FMUL.FTZ R6, R71, c[0x0][0x320] ;  /* 0x0000c80047067a20 */ /* 0x010fcc0000410000 */
[----:B------:R4:W1:Y:S02]  /*3a20*/  MUFU.TANH R43, R6 ;  /* 0x00000006002b7308 */ /* 0x0008640000002400 */
[----:B----4-:R-:W-:-:S06]  /*3a30*/  FMUL.FTZ R6, R98, c[0x0][0x320] ;  /* 0x0000c80062067a20 */ /* 0x010fcc0000410000 */
[----:B------:R4:W1:Y:S02]  /*3a40*/  MUFU.TANH R39, R6 ;  /* 0x0000000600277308 */ /* 0x0008640000002400 */
[----:B----4-:R-:W-:-:S06]  /*3a50*/  FMUL.FTZ R6, R90, c[0x0][0x320] ;  /* 0x0000c8005a067a20 */ /* 0x010fcc0000410000 */
[----:B------:R4:W1:Y:S02]  /*3a60*/  MUFU.TANH R37, R6 ;  /* 0x0000000600257308 */ /* 0x0008640000002400 */
[----:B----4-:R-:W-:Y:S01]  /*3a70*/  FMUL.FTZ R6, R66, c[0x0][0x320] ;  /* 0x0000c80042067a20 */ /* 0x010fe20000410000 */
[----:B------:R-:W-:Y:S02]  /*3a80*/  FSEL R66, R93, -INF , !P0 ;  /* 0xff8000005d427808 */ /* 0x000fe40004000000 */
[----:B------:R-:W-:-:S03]  /*3a90*/  PLOP3.LUT P0, PT, PT, PT, UP2, 0x40, 0x0 ;  /* 0x000000000000781c */ /* 0x000fc60003f0e828 */
[----:B------:R4:W1:Y:S01]  /*3aa0*/  MUFU.TANH R35, R6 ;  /* 0x0000000600237308 */ /* 0x0008620000002400 */
[----:B------:R-:W-:Y:S01]  /*3ab0*/  UISETP.GE.AND UP2, UPT, UR32, 0x1a, UPT ;  /* 0x0000001a2000788c */ /* 0x000fe2000bf46270 */
[----:B------:R-:W-:-:S03]  /*3ac0*/  ISETP.GT.AND P0, PT, R3, 0x18, P0 ;  /* 0x000000180300780c */ /* 0x000fc60000704270 */
[----:B------:R-:W-:Y:S02]  /*3ad0*/  UP2UR UR24, UPR, URZ, 0x4 ;  /* 0x000000043f187883 */ /* 0x000fe40008000000 */
[----:B------:R-:W-:Y:S01]  /*3ae0*/  PLOP3.LUT P6, PT, PT, PT, UP2, 0x40, 0x0 ;  /* 0x000000000000781c */ /* 0x000fe20003fce828 */
[----:B------:R-:W-:Y:S01]  /*3af0*/  UISETP.GE.AND UP2, UPT, UR32, 0x21, UPT ;  /* 0x000000212000788c */ /* 0x000fe2000bf46270 */
[----:B------:R-:W-:Y:S02]  /*3b00*/  ISETP.LT.OR P0, PT, R5, 0x19, P0 ;  /* 0x000000190500780c */ /* 0x000fe40000701670 */
[----:B------:R-:W-:Y:S01]  /*3b10*/  ISETP.GT.AND P6, PT, R3, 0x19, P6 ;  /* 0x000000190300780c */ /* 0x000fe200037c4270 */
[----:B------:R-:W-:Y:S01]  /*3b20*/  UP2UR UR23, UPR, URZ, 0x4 ;  /* 0x000000043f177883 */ /* 0x000fe20008000000 */
[----:B------:R-:W-:Y:S02]  /*3b30*/  FSEL R79, R84, -INF , !P0 ;  /* 0xff800000544f7808 */ /* 0x000fe40004000000 */
[----:B------:R-:W-:Y:S01]  /*3b40*/  PLOP3.LUT P5, PT, PT, PT, UP2, 0x40, 0x0 ;  /* 0x000000000000781c */ /* 0x000fe20003fae828 */
[----:B----4-:R-:W-:Y:S01]  /*3b50*/  FMUL.FTZ R6, R67, c[0x0][0x320] ;  /* 0x0000c80043067a20 */ /* 0x010fe20000410000 */
[----:B------:R-:W-:Y:S01]  /*3b60*/  UISETP.GE.AND UP2, UPT, UR32, 0x22, UPT ;  /* 0x000000222000788c */ /* 0x000fe2000bf46270 */
[----:B------:R-:W-:-:S02]  /*3b70*/  ISETP.LT.OR P6, PT, R5, 0x1a, P6 ;  /* 0x0000001a0500780c */ /* 0x000fc400037c1670 */
[----:B------:R4:W1:Y:S01]  /*3b80*/  MUFU.TANH R36, R6 ;  /* 0x0000000600247308 */ /* 0x0008620000002400 */
[----:B------:R-:W-:Y:S01]  /*3b90*/  UP2UR UR22, UPR, URZ, 0x4 ;  /* 0x000000043f167883 */ /* 0x000fe20008000000 */
[----:B------:R-:W-:Y:S02]  /*3ba0*/  ISETP.GT.AND P5, PT, R3, 0x20, P5 ;  /* 0x000000200300780c */ /* 0x000fe40002fa4270 */
[----:B------:R-:W-:Y:S02]  /*3bb0*/  FSEL R77, R77, -INF , !P6 ;  /* 0xff8000004d4d7808 */ /* 0x000fe40007000000 */
[----:B------:R-:W-:-:S04]  /*3bc0*/  ISETP.LT.OR P5, PT, R5, 0x21, P5 ;  /* 0x000000210500780c */ /* 0x000fc80002fa1670 */
[----:B------:R-:W-:Y:S01]  /*3bd0*/  FSEL R76, R76, -INF , !P5 ;  /* 0xff8000004c4c7808 */ /* 0x000fe20006800000 */
[----:B----4-:R-:W-:-:S04]  /*3be0*/  FMUL.FTZ R6, R91, c[0x0][0x320] ;  /* 0x0000c8005b067a20 */ /* 0x010fc80000410000 */
[----:B------:R4:W1:Y:S02]  /*3bf0*/  MUFU.TANH R34, R6 ;  /* 0x0000000600227308 */ /* 0x0008640000002400 */
[----:B----4-:R-:W-:-:S06]  /*3c00*/  FMUL.FTZ R6, R82, c[0x0][0x320] ;  /* 0x0000c80052067a20 */ /* 0x010fcc0000410000 */
        /* <DEDUP_REMOVED lines=21> */
[----:B------:R-:W-:Y:S01]  /*3d60*/  PLOP3.LUT P4, PT, PT, PT, UP2, 0x40, 0x0 ;  /* 0x000000000000781c */ /* 0x000fe20003f8e828 */
[----:B------:R-:W-:Y:S02]  /*3d70*/  UISETP.GE.AND UP2, UPT, UR32, 0x29, UPT ;  /* 0x000000292000788c */ /* 0x000fe4000bf46270 */
[----:B------:R4:W1:Y:S01]  /*3d80*/  MUFU.TANH R28, R6 ;  /* 0x00000006001c7308 */ /* 0x0008620000002400 */
[----:B------:R-:W-:Y:S01]  /*3d90*/  ISETP.GT.AND P4, PT, R3, 0x21, P4 ;  /* 0x000000210300780c */ /* 0x000fe20002784270 */
[----:B------:R-:W-:-:S03]  /*3da0*/  UP2UR UR21, UPR, URZ, 0x4 ;  /* 0x000000043f157883 */ /* 0x000fc60008000000 */
[----:B------:R-:W-:-:S04]  /*3db0*/  ISETP.LT.OR P4, PT, R5, 0x22, P4 ;  /* 0x000000220500780c */ /* 0x000fc80002781670 */
[----:B------:R-:W-:Y:S01]  /*3dc0*/  FSEL R80, R69, -INF , !P4 ;  /* 0xff80000045507808 */ /* 0x000fe20006000000 */
[----:B----4-:R-:W-:Y:S01]  /*3dd0*/  FMUL.FTZ R6, R75, c[0x0][0x320] ;  /* 0x0000c8004b067a20 */ /* 0x010fe20000410000 */
[----:B------:R-:W-:Y:S02]  /*3de0*/  FSEL R75, R86, -INF , !P2 ;  /* 0xff800000564b7808 */ /* 0x000fe40005000000 */
[----:B------:R-:W-:Y:S01]  /*3df0*/  PLOP3.LUT P2, PT, PT, PT, UP2, 0x40, 0x0 ;  /* 0x000000000000781c */ /* 0x000fe20003f4e828 */
[----:B------:R-:W-:Y:S01]  /*3e00*/  UISETP.GE.AND UP2, UPT, UR32, 0x2a, UPT ;  /* 0x0000002a2000788c */ /* 0x000fe2000bf46270 */
[----:B------:R4:W1:Y:S02]  /*3e10*/  MUFU.TANH R26, R6 ;  /* 0x00000006001a7308 */ /* 0x0008640000002400 */
[----:B------:R-:W-:Y:S01]  /*3e20*/  ISETP.GT.AND P2, PT, R3, 0x28, P2 ;  /* 0x000000280300780c */ /* 0x000fe20001744270 */
[----:B------:R-:W-:Y:S02]  /*3e30*/  UP2UR UR20, UPR, URZ, 0x4 ;  /* 0x000000043f147883 */ /* 0x000fe40008000000 */
[----:B------:R-:W-:Y:S01]  /*3e40*/  PLOP3.LUT P1, PT, PT, PT, UP2, 0x40, 0x0 ;  /* 0x000000000000781c */ /* 0x000fe20003f2e828 */
[----:B------:R-:W-:Y:S01]  /*3e50*/  UISETP.GE.AND UP2, UPT, UR32, 0x31, UPT ;  /* 0x000000312000788c */ /* 0x000fe2000bf46270 */
[----:B------:R-:W-:-:S02]  /*3e60*/  ISETP.LT.OR P2, PT, R5, 0x29, P2 ;  /* 0x000000290500780c */ /* 0x000fc40001741670 */
[----:B------:R-:W-:Y:S01]  /*3e70*/  ISETP.GT.AND P1, PT, R3, 0x29, P1 ;  /* 0x000000290300780c */ /* 0x000fe20000f24270 */
[----:B------:R-:W-:Y:S01]  /*3e80*/  UP2UR UR19, UPR, URZ, 0x4 ;  /* 0x000000043f137883 */ /* 0x000fe20008000000 */
[----:B------:R-:W-:Y:S02]  /*3e90*/  FSEL R81, R68, -INF , !P2 ;  /* 0xff80000044517808 */ /* 0x000fe40005000000 */
[----:B------:R-:W-:Y:S01]  /*3ea0*/  PLOP3.LUT P0, PT, PT, PT, UP2, 0x40, 0x0 ;  /* 0x000000000000781c */ /* 0x000fe20003f0e828 */
[----:B------:R-:W-:Y:S01]  /*3eb0*/  UISETP.GE.AND UP2, UPT, UR32, 0x32, UPT ;  /* 0x000000322000788c */ /* 0x000fe2000bf46270 */
[----:B------:R-:W-:Y:S01]  /*3ec0*/  ISETP.LT.OR P1, PT, R5, 0x2a, P1 ;  /* 0x0000002a0500780c */ /* 0x000fe20000f21670 */
[----:B----4-:R-:W4:Y:S01]  /*3ed0*/  SHFL.IDX PT, R6, R18, 0x1, 0x1c1f ;  /* 0x003c1f0012067f89 */ /* 0x010f2200000e0000 */
[----:B------:R-:W-:Y:S01]  /*3ee0*/  ISETP.GT.AND P0, PT, R3, 0x30, P0 ;  /* 0x000000300300780c */ /* 0x000fe20000704270 */
[----:B------:R-:W-:Y:S01]  /*3ef0*/  UP2UR UR18, UPR, URZ, 0x4 ;  /* 0x000000043f127883 */ /* 0x000fe20008000000 */
[----:B------:R-:W-:-:S02]  /*3f00*/  FSEL R82, R64, -INF , !P1 ;  /* 0xff80000040527808 */ /* 0x000fc40004800000 */
[----:B------:R-:W-:Y:S01]  /*3f10*/  PLOP3.LUT P6, PT, PT, PT, UP2, 0x40, 0x0 ;  /* 0x000000000000781c */ /* 0x000fe20003fce828 */
[----:B------:R-:W-:Y:S01]  /*3f20*/  UISETP.GE.AND UP2, UPT, UR32, 0x39, UPT ;  /* 0x000000392000788c */ /* 0x000fe2000bf46270 */
[----:B------:R-:W-:Y:S02]  /*3f30*/  ISETP.LT.OR P0, PT, R5, 0x31, P0 ;  /* 0x000000310500780c */ /* 0x000fe40000701670 */
[----:B------:R-:W-:Y:S01]  /*3f40*/  ISETP.GT.AND P6, PT, R3, 0x31, P6 ;  /* 0x000000310300780c */ /* 0x000fe200037c4270 */
[----:B------:R-:W-:Y:S01]  /*3f50*/  UP2UR UR17, UPR, URZ, 0x4 ;  /* 0x000000043f117883 */ /* 0x000fe20008000000 */
[----:B------:R-:W-:Y:S02]  /*3f60*/  FSEL R83, R9, -INF , !P0 ;  /* 0xff80000009537808 */ /* 0x000fe40004000000 */
        /* <DEDUP_REMOVED lines=8> */
[----:B------:R-:W-:Y:S02]  /*3ff0*/  ISETP.LT.OR P5, PT, R5, 0x39, P5 ;  /* 0x000000390500780c */ /* 0x000fe40002fa1670 */
        /* <DEDUP_REMOVED lines=18> */
[----:B------:R1:W1:Y:S01]  /*4120*/  MUFU.TANH R17, R7 ;  /* 0x0000000700117308 */ /* 0x0002620000002400 */
[----:B------:R-:W-:Y:S02]  /*4130*/  ISETP.GT.AND P0, PT, R3, 0x48, P0 ;  /* 0x000000480300780c */ /* 0x000fe40000704270 */
[----:B------:R-:W-:-:S02]  /*4140*/  FSEL R231, R16, -INF , !P1 ;  /* 0xff80000010e77808 */ /* 0x000fc40004800000 */
[----:B------:R-:W-:Y:S02]  /*4150*/  ISETP.LT.OR P0, PT, R5, 0x49, P0 ;  /* 0x000000490500780c */ /* 0x000fe40000701670 */
[----:B------:R-:W-:Y:S02]  /*4160*/  PLOP3.LUT P6, PT, PT, PT, UP6, 0x40, 0x0 ;  /* 0x000000000000781c */ /* 0x000fe40003fce868 */
[----:B------:R-:W-:Y:S02]  /*4170*/  FSEL R230, R15, -INF , !P0 ;  /* 0xff8000000fe67808 */ /* 0x000fe40004000000 */
[----:B------:R-:W-:Y:S02]  /*4180*/  PLOP3.LUT P0, PT, PT, PT, UP0, 0x40, 0x0 ;  /* 0x000000000000781c */ /* 0x000fe40003f0e808 */
[----:B------:R-:W-:Y:S02]  /*4190*/  PLOP3.LUT P5, PT, PT, PT, UP5, 0x40, 0x0 ;  /* 0x000000000000781c */ /* 0x000fe40003fae858 */
[----:B------:R-:W-:-:S02]  /*41a0*/  PLOP3.LUT P4, PT, PT, PT, UP4, 0x40, 0x0 ;  /* 0x000000000000781c */ /* 0x000fc40003f8e848 */
[----:B------:R-:W-:Y:S02]  /*41b0*/  PLOP3.LUT P2, PT, PT, PT, UP3, 0x40, 0x0 ;  /* 0x000000000000781c */ /* 0x000fe40003f4e838 */
[----:B------:R-:W-:Y:S02]  /*41c0*/  PLOP3.LUT P1, PT, PT, PT, UP2, 0x40, 0x0 ;  /* 0x000000000000781c */ /* 0x000fe40003f2e828 */
[C---:B------:R-:W-:Y:S02]  /*41d0*/  ISETP.GT.AND P6, PT, R3.reuse, 0x49, P6 ;  /* 0x000000490300780c */ /* 0x040fe400037c4270 */
[C---:B------:R-:W-:Y:S02]  /*41e0*/  ISETP.GT.AND P5, PT, R3.reuse, 0x50, P5 ;  /* 0x000000500300780c */ /* 0x040fe40002fa4270 */
[C---:B------:R-:W-:Y:S02]  /*41f0*/  ISETP.GT.AND P4, PT, R3.reuse, 0x51, P4 ;  /* 0x000000510300780c */ /* 0x040fe40002784270 */
[----:B------:R-:W-:-:S02]  /*4200*/  ISETP.GT.AND P2, PT, R3, 0x58, P2 ;  /* 0x000000580300780c */ /* 0x000fc40001744270 */
[----:B------:R-:W-:Y:S01]  /*4210*/  ISETP.GT.AND P1, PT, R3, 0x59, P1 ;  /* 0x000000590300780c */ /* 0x000fe20000f24270 */
[--C-:B----4-:R-:W-:Y:S01]  /*4220*/  IMAD.IADD R3, R23, 0x1, R6.reuse ;  /* 0x0000000117037824 */ /* 0x110fe200078e0206 */
[C---:B------:R-:W-:Y:S02]  /*4230*/  ISETP.LT.OR P6, PT, R5.reuse, 0x4a, P6 ;  /* 0x0000004a0500780c */ /* 0x040fe400037c1670 */
[C---:B------:R-:W-:Y:S02]  /*4240*/  ISETP.LT.OR P5, PT, R5.reuse, 0x51, P5 ;  /* 0x000000510500780c */ /* 0x040fe40002fa1670 */
[C---:B------:R-:W-:Y:S02]  /*4250*/  ISETP.LT.OR P4, PT, R5.reuse, 0x52, P4 ;  /* 0x000000520500780c */ /* 0x040fe40002781670 */
[C---:B------:R-:W-:Y:S02]  /*4260*/  ISETP.LT.OR P2, PT, R5.reuse, 0x59, P2 ;  /* 0x000000590500780c */ /* 0x040fe40001741670 */
[----:B------:R-:W-:Y:S01]  /*4270*/  ISETP.LT.OR P1, PT, R5, 0x5a, P1 ;  /* 0x0000005a0500780c */ /* 0x000fe20000f21670 */
[----:B------:R-:W-:Y:S01]  /*4280*/  IMAD.IADD R5, R20, 0x1, R6 ;  /* 0x0000000114057824 */ /* 0x000fe200078e0206 */
[----:B------:R-:W-:-:S02]  /*4290*/  FSEL R232, R14, -INF , !P6 ;  /* 0xff8000000ee87808 */ /* 0x000fc40007000000 */
[----:B------:R-:W-:Y:S02]  /*42a0*/  FSEL R233, R13, -INF , !P5 ;  /* 0xff8000000de97808 */ /* 0x000fe40006800000 */
[----:B------:R-:W-:Y:S02]  /*42b0*/  IMNMX R5, R5, R22, PT ;  /* 0x0000001605057217 */ /* 0x000fe40003800200 */
[----:B------:R-:W-:Y:S02]  /*42c0*/  FSEL R234, R12, -INF , !P4 ;  /* 0xff8000000cea7808 */ /* 0x000fe40006000000 */
[----:B------:R-:W-:Y:S02]  /*42d0*/  FSEL R241, R11, -INF , !P2 ;  /* 0xff8000000bf17808 */ /* 0x000fe40005000000 */
[----:B------:R-:W-:Y:S01]  /*42e0*/  FSEL R244, R10, -INF , !P1 ;  /* 0xff8000000af47808 */ /* 0x000fe20004800000 */
[----:B------:R-:W-:Y:S05]  /*42f0*/  @P0 BRA `(.L_x_246) ;  /* 0x0000015000000947 */ /* 0x000fea0003800000 */
[----:B-123--:R-:W-:Y:S01]  /*4300*/  IMAD.U32 R7, RZ, RZ, UR12 ;  /* 0x0000000cff077e24 */ /* 0x00efe2000f8e00ff */
        /* <DEDUP_REMOVED lines=11> */
.L_x_248:
[----:B------:R-:W-:-:S04]  /*43c0*/  MOV R7, c[0x0][0x32c] ;  /* 0x0000cb0000077a02 */ /* 0x000fc80000000f00 */
[----:B------:R-:W-:-:S13]  /*43d0*/  ISETP.NE.AND P0, PT, R7, 0x1, PT ;  /* 0x000000010700780c */ /* 0x000fda0003f05270 */
[----:B------:R-:W-:-:S05]  /*43e0*/  @P0 IMAD.HI.U32 R7, R6, c[0x0][0x330], RZ ;  /* 0x0000cc0006070a27 */ /* 0x000fca00078e00ff */
[----:B------:R-:W-:Y:S02]  /*43f0*/  @P0 SHF.R.U32.HI R6, RZ, c[0x0][0x334], R7 ;  /* 0x0000cd00ff060a19 */ /* 0x000fe40000011607 */
.L_x_249:
[----:B------:R-:W-:Y:S05]  /*4400*/  BSYNC B0 ;  /* 0x0000000000007941 */ /* 0x000fea0003800000 */
.L_x_247:
[----:B------:R-:W-:-:S05]  /*4410*/  IMAD R6, R6, c[0x0][0x32c], R24 ;  /* 0x0000cb0006067a24 */ /* 0x000fca00078e0218 */
[----:B------:R-:W-:Y:S02]  /*4420*/  IADD3 R7, R6, c[0x0][0x32c], RZ ;  /* 0x0000cb0006077a10 */ /* 0x000fe40007ffe0ff */
[----:B------:R-:W-:Y:S02]  /*4430*/  IMNMX R3, R3, R6, !PT ;  /* 0x0000000603037217 */ /* 0x000fe40007800200 */
[----:B------:R-:W-:Y:S02]  /*4440*/  IMNMX R5, R5, R7, PT ;  /* 0x0000000705057217 */ /* 0x000fe40003800200 */
.L_x_246:
[----:B-123--:R-:W-:Y:S01]  /*4450*/  FMUL.FTZ R6, R109, c[0x0][0x320] ;  /* 0x0000c8006d067a20 */ /* 0x00efe20000410000 */
[----:B------:R-:W-:Y:S01]  /*4460*/  UP2UR UR38, UPR, URZ, 0x40 ;  /* 0x000000403f267883 */ /* 0x000fe20008000000 */
[----:B------:R-:W-:Y:S01]  /*4470*/  FMUL.FTZ R9, R112, c[0x0][0x320] ;  /* 0x0000c80070097a20 */ /* 0x000fe20000410000 */
[----:B------:R-:W-:Y:S01]  /*4480*/  UISETP.NE.AND UP6, UPT, UR31, URZ, UPT ;  /* 0x0000003f1f00728c */ /* 0x000fe2000bfc5270 */
[----:B------:R1:W2:Y:S01]  /*4490*/  MUFU.TANH R63, R6 ;  /* 0x00000006003f7308 */ /* 0x0002a20000002400 */
[----:B------:R-:W-:Y:S01]  /*44a0*/  UP2UR UR36, UPR, URZ, 0x10 ;  /* 0x000000103f247883 */ /* 0x000fe20008000000 */
[----:B------:R-:W-:Y:S01]  /*44b0*/  FMUL.FTZ R11, R105, c[0x0][0x320] ;  /* 0x0000c800690b7a20 */ /* 0x000fe20000410000 */
[----:B------:R-:W-:Y:S01]  /*44c0*/  UP2UR UR37, UPR, URZ, 0x20 ;  /* 0x000000203f257883 */ /* 0x000fe20008000000 */
[----:B------:R-:W-:Y:S01]  /*44d0*/  FMUL.FTZ R16, R161, c[0x0][0x320] ;  /* 0x0000c800a1107a20 */ /* 0x000fe20000410000 */
[----:B------:R-:W-:Y:S01]  /*44e0*/  UISETP.NE.AND UP4, UPT, UR29, URZ, UPT ;  /* 0x0000003f1d00728c */ /* 0x000fe2000bf85270 */
[----:B------:R-:W-:Y:S01]  /*44f0*/  PLOP3.LUT P0, PT, PT, PT, UP6, 0x40, 0x0 ;  /* 0x000000000000781c */ /* 0x000fe20003f0e868 */
[----:B------:R-:W-:Y:S01]  /*4500*/  UISETP.NE.AND UP5, UPT, UR30, URZ, UPT ;  /* 0x0000003f1e00728c */ /* 0x000fe2000bfa5270 */
[----:B------:R-:W3:Y:S01]  /*4510*/  MUFU.TANH R54, R11 ;  /* 0x0000000b00367308 */ /* 0x000ee20000002400 */
[----:B------:R-:W-:Y:S01]  /*4520*/  UP2UR UR32, UPR, URZ, 0x2 ;  /* 0x000000023f207883 */ /* 0x000fe20008000000 */
[----:B------:R-:W-:Y:S01]  /*4530*/  ISETP.GT.AND P0, PT, R3, RZ, P0 ;  /* 0x000000ff0300720c */ /* 0x000fe20000704270 */
[----:B------:R-:W-:Y:S01]  /*4540*/  UP2UR UR34, UPR, URZ, 0x4 ;  /* 0x000000043f227883 */ /* 0x000fe20008000000 */
[----:B------:R-:W-:Y:S01]  /*4550*/  PLOP3.LUT P5, PT, PT, PT, UP4, 0x40, 0x0 ;  /* 0x000000000000781c */ /* 0x000fe20003fae848 */
[----:B------:R-:W-:Y:S01]  /*4560*/  UP2UR UR33, UPR, URZ, 0x1 ;  /* 0x000000013f217883 */ /* 0x000fe20008000000 */
[----:B------:R-:W-:Y:S01]  /*4570*/  PLOP3.LUT P6, PT, PT, PT, UP5, 0x40, 0x0 ;  /* 0x000000000000781c */ /* 0x000fe20003fce858 */
[----:B------:R-:W-:Y:S01]  /*4580*/  UISETP.NE.AND UP1, UPT, UR27, URZ, UPT ;  /* 0x0000003f1b00728c */ /* 0x000fe2000bf25270 */
[----:B-1----:R-:W-:Y:S01]  /*4590*/  FMUL.FTZ R6, R108, c[0x0][0x320] ;  /* 0x0000c8006c067a20 */ /* 0x002fe20000410000 */
[----:B------:R-:W-:Y:S01]  /*45a0*/  UP2UR UR35, UPR, URZ, 0x8 ;  /* 0x000000083f237883 */ /* 0x000fe20008000000 */
[----:B------:R-:W-:Y:S01]  /*45b0*/  ISETP.LT.OR P0, PT, R5, 0x1, P0 ;  /* 0x000000010500780c */ /* 0x000fe20000701670 */
[----:B------:R-:W-:Y:S01]  /*45c0*/  UISETP.NE.AND UP2, UPT, UR28, URZ, UPT ;  /* 0x0000003f1c00728c */ /* 0x000fe2000bf45270 */
[----:B------:R1:W4:Y:S01]  /*45d0*/  MUFU.TANH R62, R6 ;  /* 0x00000006003e7308 */ /* 0x0003220000002400 */
[----:B------:R-:W-:Y:S01]  /*45e0*/  UISETP.NE.AND UP0, UPT, UR26, URZ, UPT ;  /* 0x0000003f1a00728c */ /* 0x000fe2000bf05270 */
[C---:B------:R-:W-:Y:S01]  /*45f0*/  ISETP.GT.AND P5, PT, R3.reuse, 0x8, P5 ;  /* 0x000000080300780c */ /* 0x040fe20002fa4270 */
[----:B------:R-:W-:Y:S01]  /*4600*/  UISETP.NE.AND UP3, UPT, UR25, URZ, UPT ;  /* 0x0000003f1900728c */ /* 0x000fe2000bf65270 */
[----:B------:R-:W-:Y:S01]  /*4610*/  ISETP.GT.AND P6, PT, R3, 0x1, P6 ;  /* 0x000000010300780c */ /* 0x000fe200037c4270 */
[----:B------:R-:W-:Y:S01]  /*4620*/  UISETP.NE.AND UP6, UPT, UR38, URZ, UPT ;  /* 0x0000003f2600728c */ /* 0x000fe2000bfc5270 */
[----:B------:R-:W-:Y:S01]  /*4630*/  PLOP3.LUT P2, PT, PT, PT, UP1, 0x40, 0x0 ;  /* 0x000000000000781c */ /* 0x000fe20003f4e818 */
[----:B------:R-:W-:Y:S01]  /*4640*/  UISETP.NE.AND UP1, UPT, UR23, URZ, UPT ;  /* 0x0000003f1700728c */ /* 0x000fe2000bf25270 */
[----:B------:R-:W-:Y:S01]  /*4650*/  PLOP3.LUT P4, PT, PT, PT, UP2, 0x40, 0x0 ;  /* 0x000000000000781c */ /* 0x000fe20003f8e828 */
[----:B------:R-:W-:Y:S01]  /*4660*/  UISETP.NE.AND UP2, UPT, UR24, URZ, UPT ;  /* 0x0000003f1800728c */ /* 0x000fe2000bf45270 */
[----:B------:R-:W-:Y:S01]  /*4670*/  PLOP3.LUT P1, PT, PT, PT, UP0, 0x40, 0x0 ;  /* 0x000000000000781c */ /* 0x000fe20003f2e808 */
[----:B------:R-:W-:Y:S01]  /*4680*/  UISETP.NE.AND UP0, UPT, UR21, URZ, UPT ;  /* 0x0000003f1500728c */ /* 0x000fe2000bf05270 */
[----:B------:R-:W-:Y:S01]  /*4690*/  FSEL R52, R39, -INF , !P0 ;  /* 0xff80000027347808 */ /* 0x000fe20004000000 */
[----:B------:R-:W-:Y:S01]  /*46a0*/  UISETP.NE.AND UP5, UPT, UR37, URZ, UPT ;  /* 0x0000003f2500728c */ /* 0x000fe2000bfa5270 */
[----:B------:R-:W-:Y:S01]  /*46b0*/  PLOP3.LUT P0, PT, PT, PT, UP3, 0x40, 0x0 ;  /* 0x000000000000781c */ /* 0x000fe20003f0e838 */
[----:B------:R-:W-:Y:S01]  /*46c0*/  UISETP.NE.AND UP3, UPT, UR22, URZ, UPT ;  /* 0x0000003f1600728c */ /* 0x000fe2000bf65270 */
[----:B-1----:R-:W-:Y:S01]  /*46d0*/  FMUL.FTZ R6, R148, c[0x0][0x320] ;  /* 0x0000c80094067a20 */ /* 0x002fe20000410000 */
[C---:B------:R-:W-:Y:S01]  /*46e0*/  ISETP.LT.OR P5, PT, R5.reuse, 0x9, P5 ;  /* 0x000000090500780c */ /* 0x040fe20002fa1670 */
[----:B------:R-:W-:Y:S01]  /*46f0*/  UISETP.NE.AND UP4, UPT, UR36, URZ, UPT ;  /* 0x0000003f2400728c */ /* 0x000fe2000bf85270 */
[----:B------:R-:W-:Y:S01]  /*4700*/  ISETP.LT.OR P6, PT, R5, 0x2, P6 ;  /* 0x000000020500780c */ /* 0x000fe200037c1670 */
[----:B------:R1:W1:Y:S01]  /*4710*/  MUFU.TANH R59, R6 ;  /* 0x00000006003b7308 */ /* 0x0002620000002400 */
[----:B------:R-:W-:Y:S01]  /*4720*/  ISETP.GT.AND P1, PT, R3, 0x11, P1 ;  /* 0x000000110300780c */ /* 0x000fe20000f24270 */
[----:B------:R-:W-:Y:S01]  /*4730*/  FMUL.FTZ R15, R152, c[0x0][0x320] ;  /* 0x0000c800980f7a20 */ /* 0x000fe20000410000 */
[----:B------:R-:W-:Y:S01]  /*4740*/  FSEL R57, R37, -INF , !P5 ;  /* 0xff80000025397808 */ /* 0x000fe20006800000 */
[----:B------:R-:W-:Y:S01]  /*4750*/  FMUL.FTZ R14, R153, c[0x0][0x320] ;  /* 0x0000c800990e7a20 */ /* 0x000fe20000410000 */
[C---:B------:R-:W-:Y:S01]  /*4760*/  ISETP.GT.AND P2, PT, R3.reuse, 0x10, P2 ;  /* 0x000000100300780c */ /* 0x040fe20001744270 */
[----:B------:R-:W-:Y:S01]  /*4770*/  FMUL.FTZ R10, R168, c[0x0][0x320] ;  /* 0x0000c800a80a7a20 */ /* 0x000fe20000410000 */
[----:B------:R-:W-:Y:S01]  /*4780*/  ISETP.GT.AND P0, PT, R3, 0x18, P0 ;  /* 0x000000180300780c */ /* 0x000fe20000704270 */
[----:B------:R-:W-:Y:S01]  /*4790*/  FMUL.FTZ R8, R113, c[0x0][0x320] ;  /* 0x0000c80071087a20 */ /* 0x000fe20000410000 */
[----:B------:R-:W-:Y:S01]  /*47a0*/  FSEL R51, R27, -INF , !P6 ;  /* 0xff8000001b337808 */ /* 0x000fe20007000000 */
[----:B------:R-:W-:Y:S01]  /*47b0*/  FMUL.FTZ R7, R164, c[0x0][0x320] ;  /* 0x0000c800a4077a20 */ /* 0x000fe20000410000 */
[----:B------:R-:W-:Y:S01]  /*47c0*/  ISETP.GT.AND P4, PT, R3, 0x9, P4 ;  /* 0x000000090300780c */ /* 0x000fe20002784270 */
[----:B------:R-:W-:Y:S01]  /*47d0*/  FMUL.FTZ R13, R169, c[0x0][0x320] ;  /* 0x0000c800a90d7a20 */ /* 0x000fe20000410000 */
[----:B------:R-:W-:Y:S01]  /*47e0*/  PLOP3.LUT P5, PT, PT, PT, UP1, 0x40, 0x0 ;  /* 0x000000000000781c */ /* 0x000fe20003fae818 */
[----:B------:R-:W-:Y:S01]  /*47f0*/  UISETP.NE.AND UP1, UPT, UR20, URZ, UPT ;  /* 0x0000003f1400728c */ /* 0x000fe2000bf25270 */
[----:B------:R-:W-:Y:S01]  /*4800*/  PLOP3.LUT P6, PT, PT, PT, UP2, 0x40, 0x0 ;  /* 0x000000000000781c */ /* 0x000fe20003fce828 */
[----:B-1----:R-:W-:Y:S01]  /*4810*/  FMUL.FTZ R6, R120, c[0x0][0x320] ;  /* 0x0000c80078067a20 */ /* 0x002fe20000410000 */
[----:B------:R-:W-:Y:S01]  /*4820*/  UISETP.NE.AND UP2, UPT, UR19, URZ, UPT ;  /* 0x0000003f1300728c */ /* 0x000fe2000bf45270 */
[C---:B------:R-:W-:Y:S01]  /*4830*/  ISETP.LT.OR P1, PT, R5.reuse, 0x12, P1 ;  /* 0x000000120500780c */ /* 0x040fe20000f21670 */
[----:B------:R-:W-:Y:S01]  /*4840*/  FMUL.FTZ R12, R156, c[0x0][0x320] ;  /* 0x0000c8009c0c7a20 */ /* 0x000fe20000410000 */
[----:B------:R1:W1:Y:S01]  /*4850*/  MUFU.TANH R58, R6 ;  /* 0x00000006003a7308 */ /* 0x0002620000002400 */
[C---:B------:R-:W-:Y:S01]  /*4860*/  ISETP.LT.OR P2, PT, R5.reuse, 0x11, P2 ;  /* 0x000000110500780c */ /* 0x040fe20001741670 */
[----:B------:R-:W-:Y:S01]  /*4870*/  FMUL.FTZ R11, R144, c[0x0][0x320] ;  /* 0x0000c800900b7a20 */ /* 0x000fe20000410000 */
[----:B------:R-:W-:-:S02]  /*4880*/  ISETP.LT.OR P0, PT, R5, 0x19, P0 ;  /* 0x000000190500780c */ /* 0x000fc40000701670 */
[----:B------:R-:W-:Y:S02]  /*4890*/  ISETP.LT.OR P4, PT, R5, 0xa, P4 ;  /* 0x0000000a0500780c */ /* 0x000fe40002781670 */
[----:B------:R-:W-:Y:S01]  /*48a0*/  ISETP.GT.AND P5, PT, R3, 0x20, P5 ;  /* 0x000000200300780c */ /* 0x000fe20002fa4270 */
[----:B------:R-:W2:Y:S01]  /*48b0*/  MUFU.TANH R45, R16 ;  /* 0x00000010002d7308 */ /* 0x000ea20000002400 */
[----:B------:R-:W-:Y:S02]  /*48c0*/  FSEL R65, R19, -INF , !P1 ;  /* 0xff80000013417808 */ /* 0x000fe40004800000 */
[----:B------:R-:W-:Y:S02]  /*48d0*/  ISETP.GT.AND P6, PT, R3, 0x19, P6 ;  /* 0x000000190300780c */ /* 0x000fe400037c4270 */
[----:B------:R-:W-:Y:S02]  /*48e0*/  FSEL R64, R21, -INF , !P2 ;  /* 0xff80000015407808 */ /* 0x000fe40005000000 */
[----:B------:R-:W-:Y:S01]  /*48f0*/  PLOP3.LUT P1, PT, PT, PT, UP1, 0x40, 0x0 ;  /* 0x000000000000781c */ /* 0x000fe20003f2e818 */
[----:B-1----:R-:W-:Y:S01]  /*4900*/  FMUL.FTZ R6, R140, c[0x0][0x320] ;  /* 0x0000c8008c067a20 */ /* 0x002fe20000410000 */
[----:B------:R-:W-:Y:S01]  /*4910*/  FSEL R67, R41, -INF , !P0 ;  /* 0xff80000029437808 */ /* 0x000fe20004000000 */
[----:B------:R-:W-:Y:S01]  /*4920*/  UISETP.NE.AND UP1, UPT, UR17, URZ, UPT ;  /* 0x0000003f1100728c */ /* 0x000fe2000bf25270 */
[----:B------:R-:W-:Y:S01]  /*4930*/  FSEL R56, R34, -INF , !P4 ;  /* 0xff80000022387808 */ /* 0x000fe20006000000 */
[----:B------:R1:W1:Y:S01]  /*4940*/  MUFU.TANH R61, R6 ;  /* 0x00000006003d7308 */ /* 0x0002620000002400 */
[----:B------:R-:W-:Y:S01]  /*4950*/  PLOP3.LUT P2, PT, PT, PT, UP0, 0x40, 0x0 ;  /* 0x000000000000781c */ /* 0x000fe20003f4e808 */
[----:B------:R-:W-:Y:S01]  /*4960*/  UISETP.NE.AND UP0, UPT, UR18, URZ, UPT ;  /* 0x0000003f1200728c */ /* 0x000fe2000bf05270 */
[----:B------:R-:W-:Y:S01]  /*4970*/  PLOP3.LUT P0, PT, PT, PT, UP2, 0x40, 0x0 ;  /* 0x000000000000781c */ /* 0x000fe20003f0e828 */
[----:B------:R-:W-:Y:S01]  /*4980*/  UISETP.NE.AND UP2, UPT, UR15, URZ, UPT ;  /* 0x0000003f0f00728c */ /* 0x000fe2000bf45270 */
[----:B------:R-:W-:Y:S01]  /*4990*/  PLOP3.LUT P4, PT, PT, PT, UP3, 0x40, 0x0 ;  /* 0x000000000000781c */ /* 0x000fe20003f8e838 */
[----:B------:R-:W-:Y:S01]  /*49a0*/  UISETP.NE.AND UP3, UPT, UR16, URZ, UPT ;  /* 0x0000003f1000728c */ /* 0x000fe2000bf65270 */
[C---:B------:R-:W-:Y:S01]  /*49b0*/  ISETP.LT.OR P5, PT, R5.reuse, 0x21, P5 ;  /* 0x000000210500780c */ /* 0x040fe20002fa1670 */
[----:B------:R-:W2:Y:S01]  /*49c0*/  MUFU.TANH R47, R15 ;  /* 0x0000000f002f7308 */ /* 0x000ea20000002400 */
[----:B------:R-:W-:-:S02]  /*49d0*/  ISETP.LT.OR P6, PT, R5, 0x1a, P6 ;  /* 0x0000001a0500780c */ /* 0x000fc400037c1670 */
[C---:B------:R-:W-:Y:S02]  /*49e0*/  ISETP.GT.AND P0, PT, R3.reuse, 0x30, P0 ;  /* 0x000000300300780c */ /* 0x040fe40000704270 */
[C---:B------:R-:W-:Y:S02]  /*49f0*/  ISETP.GT.AND P4, PT, R3.reuse, 0x21, P4 ;  /* 0x000000210300780c */ /* 0x040fe40002784270 */
[----:B------:R-:W-:Y:S01]  /*4a00*/  ISETP.GT.AND P2, PT, R3, 0x28, P2 ;  /* 0x000000280300780c */ /* 0x000fe20001744270 */
[----:B-1----:R-:W-:Y:S01]  /*4a10*/  FMUL.FTZ R6, R141, c[0x0][0x320] ;  /* 0x0000c8008d067a20 */ /* 0x002fe20000410000 */
[----:B------:R-:W-:Y:S01]  /*4a20*/  FSEL R68, R44, -INF , !P5 ;  /* 0xff8000002c447808 */ /* 0x000fe20006800000 */
[----:B------:R-:W1:Y:S01]  /*4a30*/  MUFU.TANH R42, R14 ;  /* 0x0000000e002a7308 */ /* 0x000e620000002400 */
[----:B------:R-:W-:Y:S02]  /*4a40*/  ISETP.GT.AND P1, PT, R3, 0x29, P1 ;  /* 0x000000290300780c */ /* 0x000fe40000f24270 */
[----:B------:R-:W-:-:S02]  /*4a50*/  FSEL R46, R46, -INF , !P6 ;  /* 0xff8000002e2e7808 */ /* 0x000fc40007000000 */
[----:B------:R-:W-:Y:S01]  /*4a60*/  PLOP3.LUT P5, PT, PT, PT, UP1, 0x40, 0x0 ;  /* 0x000000000000781c */ /* 0x000fe20003fae818 */
[----:B------:R-:W-:Y:S01]  /*4a70*/  UISETP.NE.AND UP1, UPT, UR13, URZ, UPT ;  /* 0x0000003f0d00728c */ /* 0x000fe2000bf25270 */
[----:B------:R-:W-:Y:S01]  /*4a80*/  PLOP3.LUT P6, PT, PT, PT, UP0, 0x40, 0x0 ;  /* 0x000000000000781c */ /* 0x000fe20003fce808 */
[----:B------:R5:W1:Y:S01]  /*4a90*/  MUFU.TANH R60, R6 ;  /* 0x00000006003c7308 */ /* 0x000a620000002400 */
[----:B------:R-:W-:Y:S01]  /*4aa0*/  UISETP.NE.AND UP0, UPT, UR14, URZ, UPT ;  /* 0x0000003f0e00728c */ /* 0x000fe2000bf05270 */
[C---:B------:R-:W-:Y:S02]  /*4ab0*/  ISETP.LT.OR P0, PT, R5.reuse, 0x31, P0 ;  /* 0x000000310500780c */ /* 0x040fe40000701670 */
[C---:B------:R-:W-:Y:S02]  /*4ac0*/  ISETP.LT.OR P4, PT, R5.reuse, 0x22, P4 ;  /* 0x000000220500780c */ /* 0x040fe40002781670 */
[C---:B------:R-:W-:Y:S02]  /*4ad0*/  ISETP.LT.OR P2, PT, R5.reuse, 0x29, P2 ;  /* 0x000000290500780c */ /* 0x040fe40001741670 */
[----:B------:R-:W-:Y:S01]  /*4ae0*/  ISETP.LT.OR P1, PT, R5, 0x2a, P1 ;  /* 0x0000002a0500780c */ /* 0x000fe20000f21670 */
[----:B------:R-:W1:Y:S01]  /*4af0*/  MUFU.TANH R37, R10 ;  /* 0x0000000a00257308 */ /* 0x000e620000002400 */
[----:B------:R-:W-:-:S02]  /*4b00*/  FSEL R126, R33, -INF , !P0 ;  /* 0xff800000217e7808 */ /* 0x000fc40004000000 */
[----:B------:R-:W-:Y:S02]  /*4b10*/  FSEL R69, R43, -INF , !P4 ;  /* 0xff8000002b457808 */ /* 0x000fe40006000000 */
[----:B------:R-:W-:Y:S01]  /*4b20*/  FSEL R112, R35, -INF , !P2 ;  /* 0xff80000023707808 */ /* 0x000fe20005000000 */
[----:B-----5:R-:W-:Y:S01]  /*4b30*/  FMUL.FTZ R6, R121, c[0x0][0x320] ;  /* 0x0000c80079067a20 */ /* 0x020fe20000410000 */
[----:B------:R-:W-:Y:S01]  /*4b40*/  FSEL R118, R36, -INF , !P1 ;  /* 0xff80000024767808 */ /* 0x000fe20004800000 */
[----:B------:R-:W1:Y:S01]  /*4b50*/  MUFU.TANH R41, R9 ;  /* 0x0000000900297308 */ /* 0x000e620000002400 */
[----:B------:R-:W-:Y:S01]  /*4b60*/  PLOP3.LUT P0, PT, PT, PT, UP1, 0x40, 0x0 ;  /* 0x000000000000781c */ /* 0x000fe20003f0e818 */
[----:B------:R-:W-:Y:S01]  /*4b70*/  UISETP.NE.AND UP1, UPT, UR32, URZ, UPT ;  /* 0x0000003f2000728c */ /* 0x000fe2000bf25270 */
[----:B------:R-:W-:Y:S01]  /*4b80*/  PLOP3.LUT P4, PT, PT, PT, UP3, 0x40, 0x0 ;  /* 0x000000000000781c */ /* 0x000fe20003f8e838 */
[----:B------:R-:W-:Y:S01]  /*4b90*/  UISETP.NE.AND UP3, UPT, UR35, URZ, UPT ;  /* 0x0000003f2300728c */ /* 0x000fe2000bf65270 */
[----:B------:R-:W-:Y:S01]  /*4ba0*/  PLOP3.LUT P2, PT, PT, PT, UP2, 0x40, 0x0 ;  /* 0x000000000000781c */ /* 0x000fe20003f4e828 */
[----:B------:R-:W-:Y:S01]  /*4bb0*/  UISETP.NE.AND UP2, UPT, UR34, URZ, UPT ;  /* 0x0000003f2200728c */ /* 0x000fe2000bf45270 */
[----:B------:R-:W-:Y:S01]  /*4bc0*/  PLOP3.LUT P1, PT, PT, PT, UP0, 0x40, 0x0 ;  /* 0x000000000000781c */ /* 0x000fe20003f2e808 */
[----:B------:R5:W1:Y:S01]  /*4bd0*/  MUFU.TANH R53, R6 ;  /* 0x0000000600357308 */ /* 0x000a620000002400 */
[C---:B------:R-:W-:Y:S01]  /*4be0*/  ISETP.GT.AND P0, PT, R3.reuse, 0x48, P0 ;  /* 0x000000480300780c */ /* 0x040fe20000704270 */
[----:B------:R-:W-:Y:S01]  /*4bf0*/  UISETP.NE.AND UP0, UPT, UR33, URZ, UPT ;  /* 0x0000003f2100728c */ /* 0x000fe2000bf05270 */
[----:B------:R-:W-:-:S02]  /*4c00*/  ISETP.GT.AND P6, PT, R3, 0x31, P6 ;  /* 0x000000310300780c */ /* 0x000fc400037c4270 */
[C---:B------:R-:W-:Y:S02]  /*4c10*/  ISETP.GT.AND P5, PT, R3.reuse, 0x38, P5 ;  /* 0x000000380300780c */ /* 0x040fe40002fa4270 */
[C---:B------:R-:W-:Y:S01]  /*4c20*/  ISETP.GT.AND P4, PT, R3.reuse, 0x39, P4 ;  /* 0x000000390300780c */ /* 0x040fe20002784270 */
[----:B------:R-:W1:Y:S01]  /*4c30*/  MUFU.TANH R39, R8 ;  /* 0x0000000800277308 */ /* 0x000e620000002400 */
[C---:B------:R-:W-:Y:S02]  /*4c40*/  ISETP.GT.AND P2, PT, R3.reuse, 0x40, P2 ;  /* 0x000000400300780c */ /* 0x040fe40001744270 */
[----:B------:R-:W-:Y:S02]  /*4c50*/  ISETP.GT.AND P1, PT, R3, 0x41, P1 ;  /* 0x000000410300780c */ /* 0x000fe40000f24270 */
[C---:B------:R-:W-:Y:S02]  /*4c60*/  ISETP.LT.OR P0, PT, R5.reuse, 0x49, P0 ;  /* 0x000000490500780c */ /* 0x040fe40000701670 */
[C---:B------:R-:W-:Y:S01]  /*4c70*/  ISETP.LT.OR P6, PT, R5.reuse, 0x32, P6 ;  /* 0x000000320500780c */ /* 0x040fe200037c1670 */
[----:B-----5:R-:W-:Y:S01]  /*4c80*/  FMUL.FTZ R6, R160, c[0x0][0x320] ;  /* 0x0000c800a0067a20 */ /* 0x020fe20000410000 */
[C---:B------:R-:W-:Y:S01]  /*4c90*/  ISETP.LT.OR P5, PT, R5.reuse, 0x39, P5 ;  /* 0x000000390500780c */ /* 0x040fe20002fa1670 */
[----:B------:R-:W1:Y:S01]  /*4ca0*/  MUFU.TANH R35, R7 ;  /* 0x0000000700237308 */ /* 0x000e620000002400 */
[----:B------:R-:W-:-:S02]  /*4cb0*/  ISETP.LT.OR P4, PT, R5, 0x3a, P4 ;  /* 0x0000003a0500780c */ /* 0x000fc40002781670 */
[C---:B------:R-:W-:Y:S02]  /*4cc0*/  ISETP.LT.OR P2, PT, R5.reuse, 0x41, P2 ;  /* 0x000000410500780c */ /* 0x040fe40001741670 */
[----:B------:R-:W-:Y:S02]  /*4cd0*/  ISETP.LT.OR P1, PT, R5, 0x42, P1 ;  /* 0x000000420500780c */ /* 0x000fe40000f21670 */
[----:B------:R-:W-:Y:S01]  /*4ce0*/  FSEL R203, R38, -INF , !P0 ;  /* 0xff80000026cb7808 */ /* 0x000fe20004000000 */
[----:B------:R5:W1:Y:S01]  /*4cf0*/  MUFU.TANH R49, R6 ;  /* 0x0000000600317308 */ /* 0x000a620000002400 */
[----:B------:R-:W-:Y:S02]  /*4d00*/  FSEL R127, R32, -INF , !P6 ;  /* 0xff800000207f7808 */ /* 0x000fe40007000000 */
[----:B------:R-:W-:Y:S02]  /*4d10*/  FSEL R128, R29, -INF , !P5 ;  /* 0xff8000001d807808 */ /* 0x000fe40006800000 */
[----:B------:R-:W-:-:S02]  /*4d20*/  FSEL R130, R72, -INF , !P4 ;  /* 0xff80000048827808 */ /* 0x000fc40006000000 */
[----:B------:R-:W-:Y:S01]  /*4d30*/  FSEL R202, R31, -INF , !P2 ;  /* 0xff8000001fca7808 */ /* 0x000fe20005000000 */
[----:B------:R-:W1:Y:S01]  /*4d40*/  MUFU.TANH R32, R13 ;  /* 0x0000000d00207308 */ /* 0x000e620000002400 */
[----:B------:R-:W-:Y:S02]  /*4d50*/  FSEL R205, R30, -INF , !P1 ;  /* 0xff8000001ecd7808 */ /* 0x000fe40004800000 */
[----:B------:R-:W-:Y:S02]  /*4d60*/  PLOP3.LUT P0, PT, PT, PT, UP0, 0x40, 0x0 ;  /* 0x000000000000781c */ /* 0x000fe40003f0e808 */
[----:B------:R-:W-:Y:S02]  /*4d70*/  PLOP3.LUT P6, PT, PT, PT, UP6, 0x40, 0x0 ;  /* 0x000000000000781c */ /* 0x000fe40003fce868 */
[----:B------:R-:W-:Y:S01]  /*4d80*/  PLOP3.LUT P5, PT, PT, PT, UP5, 0x40, 0x0 ;  /* 0x000000000000781c */ /* 0x000fe20003fae858 */
[----:B-----5:R-:W-:Y:S01]  /*4d90*/  FMUL.FTZ R6, R149, c[0x0][0x320] ;  /* 0x0000c80095067a20 */ /* 0x020fe20000410000 */
[----:B------:R-:W-:Y:S01]  /*4da0*/  PLOP3.LUT P4, PT, PT, PT, UP4, 0x40, 0x0 ;  /* 0x000000000000781c */ /* 0x000fe20003f8e848 */
[----:B------:R-:W1:Y:S01]  /*4db0*/  MUFU.TANH R31, R12 ;  /* 0x0000000c001f7308 */ /* 0x000e620000002400 */
[----:B------:R-:W-:-:S02]  /*4dc0*/  PLOP3.LUT P2, PT, PT, PT, UP3, 0x40, 0x0 ;  /* 0x000000000000781c */ /* 0x000fc40003f4e838 */
[----:B------:R-:W-:Y:S02]  /*4dd0*/  PLOP3.LUT P1, PT, PT, PT, UP2, 0x40, 0x0 ;  /* 0x000000000000781c */ /* 0x000fe40003f2e828 */
[C---:B------:R-:W-:Y:S02]  /*4de0*/  ISETP.GT.AND P6, PT, R3.reuse, 0x49, P6 ;  /* 0x000000490300780c */ /* 0x040fe400037c4270 */
[C---:B------:R-:W-:Y:S01]  /*4df0*/  ISETP.GT.AND P5, PT, R3.reuse, 0x50, P5 ;  /* 0x000000500300780c */ /* 0x040fe20002fa4270 */
[----:B------:R5:W1:Y:S01]  /*4e00*/  MUFU.TANH R50, R6 ;  /* 0x0000000600327308 */ /* 0x000a620000002400 */
[C---:B------:R-:W-:Y:S02]  /*4e10*/  ISETP.GT.AND P4, PT, R3.reuse, 0x51, P4 ;  /* 0x000000510300780c */ /* 0x040fe40002784270 */
[C---:B------:R-:W-:Y:S02]  /*4e20*/  ISETP.GT.AND P2, PT, R3.reuse, 0x58, P2 ;  /* 0x000000580300780c */ /* 0x040fe40001744270 */
[----:B------:R-:W-:Y:S01]  /*4e30*/  ISETP.GT.AND P1, PT, R3, 0x59, P1 ;  /* 0x000000590300780c */ /* 0x000fe20000f24270 */
[----:B------:R-:W-:Y:S01]  /*4e40*/  FMUL.FTZ R3, R145, c[0x0][0x320] ;  /* 0x0000c80091037a20 */ /* 0x000fe20000410000 */
[C---:B------:R-:W-:Y:S01]  /*4e50*/  ISETP.LT.OR P6, PT, R5.reuse, 0x4a, P6 ;  /* 0x0000004a0500780c */ /* 0x040fe200037c1670 */
[----:B------:R-:W1:Y:S01]  /*4e60*/  MUFU.TANH R36, R11 ;  /* 0x0000000b00247308 */ /* 0x000e620000002400 */
[----:B------:R-:W-:-:S02]  /*4e70*/  ISETP.LT.OR P5, PT, R5, 0x51, P5 ;  /* 0x000000510500780c */ /* 0x000fc40002fa1670 */
[C---:B------:R-:W-:Y:S02]  /*4e80*/  ISETP.LT.OR P4, PT, R5.reuse, 0x52, P4 ;  /* 0x000000520500780c */ /* 0x040fe40002781670 */
[C---:B------:R-:W-:Y:S02]  /*4e90*/  ISETP.LT.OR P2, PT, R5.reuse, 0x59, P2 ;  /* 0x000000590500780c */ /* 0x040fe40001741670 */
[----:B------:R-:W-:Y:S01]  /*4ea0*/  ISETP.LT.OR P1, PT, R5, 0x5a, P1 ;  /* 0x0000005a0500780c */ /* 0x000fe20000f21670 */
[----:B-----5:R-:W-:Y:S01]  /*4eb0*/  FMUL.FTZ R6, R157, c[0x0][0x320] ;  /* 0x0000c8009d067a20 */ /* 0x020fe20000410000 */
[----:B------:R-:W1:Y:S01]  /*4ec0*/  MUFU.TANH R33, R3 ;  /* 0x0000000300217308 */ /* 0x000e620000002400 */
[----:B------:R-:W-:Y:S02]  /*4ed0*/  FSEL R206, R40, -INF , !P6 ;  /* 0xff80000028ce7808 */ /* 0x000fe40007000000 */
[----:B------:R-:W-:Y:S02]  /*4ee0*/  FSEL R207, R28, -INF , !P5 ;  /* 0xff8000001ccf7808 */ /* 0x000fe40006800000 */
[----:B------:R-:W-:-:S02]  /*4ef0*/  FSEL R225, R26, -INF , !P4 ;  /* 0xff8000001ae17808 */ /* 0x000fc40006000000 */
[----:B------:R-:W-:Y:S01]  /*4f00*/  FSEL R228, R25, -INF , !P2 ;  /* 0xff80000019e47808 */ /* 0x000fe20005000000 */
[----:B------:R5:W1:Y:S01]  /*4f10*/  MUFU.TANH R48, R6 ;  /* 0x0000000600307308 */ /* 0x000a620000002400 */
[----:B------:R-:W-:Y:S01]  /*4f20*/  FSEL R229, R17, -INF , !P1 ;  /* 0xff80000011e57808 */ /* 0x000fe20004800000 */
[----:B-----5:R-:W-:-:S06]  /*4f30*/  FMUL.FTZ R6, R104, c[0x0][0x320] ;  /* 0x0000c80068067a20 */ /* 0x020fcc0000410000 */
[----:B------:R5:W1:Y:S02]  /*4f40*/  MUFU.TANH R55, R6 ;  /* 0x0000000600377308 */ /* 0x000a640000002400 */
[----:B-----5:R-:W-:-:S06]  /*4f50*/  FMUL.FTZ R6, R165, c[0x0][0x320] ;  /* 0x0000c800a5067a20 */ /* 0x020fcc0000410000 */
[----:B------:R5:W1:Y:S02]  /*4f60*/  MUFU.TANH R34, R6 ;  /* 0x0000000600227308 */ /* 0x000a640000002400 */
[----:B-----5:R-:W5:Y:S02]  /*4f70*/  SHFL.IDX PT, R6, R18, 0x2, 0x1c1f ;  /* 0x005c1f0012067f89 */ /* 0x020f6400000e0000 */
[--C-:B-----5:R-:W-:Y:S02]  /*4f80*/  IMAD.IADD R5, R20, 0x1, R6.reuse ;  /* 0x0000000114057824 */ /* 0x120fe400078e0206 */
[----:B------:R-:W-:-:S03]  /*4f90*/  IMAD.IADD R3, R23, 0x1, R6 ;  /* 0x0000000117037824 */ /* 0x000fc600078e0206 */
[----:B------:R-:W-:Y:S01]  /*4fa0*/  IMNMX R5, R5, R22, PT ;  /* 0x0000001605057217 */ /* 0x000fe20003800200 */
[----:B------:R-:W-:Y:S05]  /*4fb0*/  @P0 BRA `(.L_x_250) ;  /* 0x0000015000000947 */ /* 0x000fea0003800000 */
[----:B-1234-:R-:W-:Y:S01]  /*4fc0*/  IMAD.U32 R7, RZ, RZ, UR12 ;  /* 0x0000000cff077e24 */ /* 0x01efe2000f8e00ff */
        /* <DEDUP_REMOVED lines=11> */
.L_x_252:
[----:B------:R-:W-:-:S04]  /*5080*/  MOV R7, c[0x0][0x32c] ;  /* 0x0000cb0000077a02 */ /* 0x000fc80000000f00 */
[----:B------:R-:W-:-:S13]  /*5090*/  ISETP.NE.AND P0, PT, R7, 0x1, PT ;  /* 0x000000010700780c */ /* 0x000fda0003f05270 */
[----:B------:R-:W-:-:S05]  /*50a0*/  @P0 IMAD.HI.U32 R7, R6, c[0x0][0x330], RZ ;  /* 0x0000cc0006070a27 */ /* 0x000fca00078e00ff */
[----:B------:R-:W-:Y:S02]  /*50b0*/  @P0 SHF.R.U32.HI R6, RZ, c[0x0][0x334], R7 ;  /* 0x0000cd00ff060a19 */ /* 0x000fe40000011607 */
.L_x_253:
[----:B------:R-:W-:Y:S05]  /*50c0*/  BSYNC B0 ;  /* 0x0000000000007941 */ /* 0x000fea0003800000 */
.L_x_251:
[----:B------:R-:W-:-:S05]  /*50d0*/  IMAD R6, R6, c[0x0][0x32c], R24 ;  /* 0x0000cb0006067a24 */ /* 0x000fca00078e0218 */
[----:B------:R-:W-:Y:S02]  /*50e0*/  IADD3 R7, R6, c[0x0][0x32c], RZ ;  /* 0x0000cb0006077a10 */ /* 0x000fe40007ffe0ff */
[----:B------:R-:W-:Y:S02]  /*50f0*/  IMNMX R3, R3, R6, !PT ;  /* 0x0000000603037217 */ /* 0x000fe40007800200 */
[----:B------:R-:W-:Y:S02]  /*5100*/  IMNMX R5, R5, R7, PT ;  /* 0x0000000705057217 */ /* 0x000fe40003800200 */
.L_x_250:
[----:B-1234-:R-:W-:Y:S01]  /*5110*/  FMUL.FTZ R6, R151, c[0x0][0x320] ;  /* 0x0000c80097067a20 */ /* 0x01efe20000410000 */
        /* <DEDUP_REMOVED lines=28> */
[----:B------:R-:W-:Y:S01]  /*52e0*/  FMUL.FTZ R10, R171, c[0x0][0x320] ;  /* 0x0000c800ab0a7a20 */ /* 0x000fe20000410000 */
[----:B------:R-:W-:Y:S01]  /*52f0*/  PLOP3.LUT P2, PT, PT, PT, UP1, 0x40, 0x0 ;  /* 0x000000000000781c */ /* 0x000fe20003f4e818 */
[----:B------:R-:W-:Y:S01]  /*5300*/  UISETP.NE.AND UP1, UPT, UR23, URZ, UPT ;  /* 0x0000003f1700728c */ /* 0x000fe2000bf25270 */
[----:B------:R-:W-:Y:S01]  /*5310*/  PLOP3.LUT P4, PT, PT, PT, UP2, 0x40, 0x0 ;  /* 0x000000000000781c */ /* 0x000fe20003f8e828 */
[----:B------:R-:W-:Y:S01]  /*5320*/  UISETP.NE.AND UP2, UPT, UR24, URZ, UPT ;  /* 0x0000003f1800728c */ /* 0x000fe2000bf45270 */
[----:B------:R-:W-:Y:S01]  /*5330*/  PLOP3.LUT P1, PT, PT, PT, UP0, 0x40, 0x0 ;  /* 0x000000000000781c */ /* 0x000fe20003f2e808 */
[----:B------:R-:W-:Y:S01]  /*5340*/  UISETP.NE.AND UP0, UPT, UR21, URZ, UPT ;  /* 0x0000003f1500728c */ /* 0x000fe2000bf05270 */
[----:B------:R-:W-:Y:S01]  /*5350*/  FSEL R120, R49, -INF , !P0 ;  /* 0xff80000031787808 */ /* 0x000fe20004000000 */
[----:B------:R5:W2:Y:S01]  /*5360*/  MUFU.TANH R19, R10 ;  /* 0x0000000a00137308 */ /* 0x000aa20000002400 */
[----:B------:R-:W-:Y:S01]  /*5370*/  PLOP3.LUT P0, PT, PT, PT, UP3, 0x40, 0x0 ;  /* 0x000000000000781c */ /* 0x000fe20003f0e838 */
[----:B------:R-:W-:Y:S01]  /*5380*/  UISETP.NE.AND UP3, UPT, UR22, URZ, UPT ;  /* 0x0000003f1600728c */ /* 0x000fe2000bf65270 */
[----:B-1----:R-:W-:Y:S01]  /*5390*/  FMUL.FTZ R6, R122, c[0x0][0x320] ;  /* 0x0000c8007a067a20 */ /* 0x002fe20000410000 */
[----:B------:R-:W-:Y:S01]  /*53a0*/  ISETP.LT.OR P5, PT, R5, 0x9, P5 ;  /* 0x000000090500780c */ /* 0x000fe20002fa1670 */
[----:B------:R-:W-:Y:S01]  /*53b0*/  FMUL.FTZ R17, R159, c[0x0][0x320] ;  /* 0x0000c8009f117a20 */ /* 0x000fe20000410000 */
[----:B------:R-:W-:Y:S01]  /*53c0*/  ISETP.LT.OR P6, PT, R5, 0x2, P6 ;  /* 0x000000020500780c */ /* 0x000fe200037c1670 */
[----:B------:R-:W-:Y:S01]  /*53d0*/  FMUL.FTZ R16, R114, c[0x0][0x320] ;  /* 0x0000c80072107a20 */ /* 0x000fe20000410000 */
[----:B------:R1:W1:Y:S01]  /*53e0*/  MUFU.TANH R28, R6 ;  /* 0x00000006001c7308 */ /* 0x0002620000002400 */
[----:B------:R-:W-:Y:S01]  /*53f0*/  ISETP.GT.AND P1, PT, R3, 0x11, P1 ;  /* 0x000000110300780c */ /* 0x000fe20000f24270 */
[----:B------:R-:W-:Y:S01]  /*5400*/  FMUL.FTZ R14, R163, c[0x0][0x320] ;  /* 0x0000c800a30e7a20 */ /* 0x000fe20000410000 */
[----:B------:R-:W-:Y:S01]  /*5410*/  FSEL R124, R37, -INF , !P5 ;  /* 0xff800000257c7808 */ /* 0x000fe20006800000 */
[----:B------:R-:W-:Y:S01]  /*5420*/  FMUL.FTZ R9, R150, c[0x0][0x320] ;  /* 0x0000c80096097a20 */ /* 0x000fe20000410000 */
[----:B------:R-:W-:Y:S01]  /*5430*/  ISETP.GT.AND P0, PT, R3, 0x18, P0 ;  /* 0x000000180300780c */ /* 0x000fe20000704270 */
[----:B------:R-:W-:Y:S01]  /*5440*/  FMUL.FTZ R8, R154, c[0x0][0x320] ;  /* 0x0000c8009a087a20 */ /* 0x000fe20000410000 */
[----:B------:R-:W-:Y:S01]  /*5450*/  FSEL R122, R45, -INF , !P6 ;  /* 0xff8000002d7a7808 */ /* 0x000fe20007000000 */
[----:B------:R-:W-:Y:S01]  /*5460*/  FMUL.FTZ R13, R155, c[0x0][0x320] ;  /* 0x0000c8009b0d7a20 */ /* 0x000fe20000410000 */
[----:B------:R-:W-:Y:S01]  /*5470*/  PLOP3.LUT P5, PT, PT, PT, UP1, 0x40, 0x0 ;  /* 0x000000000000781c */ /* 0x000fe20003fae818 */
[----:B------:R-:W-:Y:S01]  /*5480*/  UISETP.NE.AND UP1, UPT, UR20, URZ, UPT ;  /* 0x0000003f1400728c */ /* 0x000fe2000bf25270 */
[----:B------:R-:W-:Y:S01]  /*5490*/  PLOP3.LUT P6, PT, PT, PT, UP2, 0x40, 0x0 ;  /* 0x000000000000781c */ /* 0x000fe20003fce828 */
[----:B------:R-:W-:Y:S01]  /*54a0*/  UISETP.NE.AND UP2, UPT, UR19, URZ, UPT ;  /* 0x0000003f1300728c */ /* 0x000fe2000bf45270 */
[C---:B------:R-:W-:Y:S01]  /*54b0*/  ISETP.GT.AND P2, PT, R3.reuse, 0x10, P2 ;  /* 0x000000100300780c */ /* 0x040fe20001744270 */
[----:B-----5:R-:W-:Y:S01]  /*54c0*/  FMUL.FTZ R10, R166, c[0x0][0x320] ;  /* 0x0000c800a60a7a20 */ /* 0x020fe20000410000 */
[----:B------:R-:W-:Y:S01]  /*54d0*/  ISETP.GT.AND P4, PT, R3, 0x9, P4 ;  /* 0x000000090300780c */ /* 0x000fe20002784270 */
[----:B-1----:R-:W-:Y:S01]  /*54e0*/  FMUL.FTZ R6, R162, c[0x0][0x320] ;  /* 0x0000c800a2067a20 */ /* 0x002fe20000410000 */
[C---:B------:R-:W-:Y:S01]  /*54f0*/  ISETP.LT.OR P1, PT, R5.reuse, 0x12, P1 ;  /* 0x000000120500780c */ /* 0x040fe20000f21670 */
[----:B------:R-:W-:Y:S01]  /*5500*/  UISETP.NE.AND UP6, UPT, UR38, URZ, UPT ;  /* 0x0000003f2600728c */ /* 0x000fe2000bfc5270 */
[C---:B------:R-:W-:Y:S01]  /*5510*/  ISETP.LT.OR P0, PT, R5.reuse, 0x19, P0 ;  /* 0x000000190500780c */ /* 0x040fe20000701670 */
[----:B------:R1:W1:Y:S01]  /*5520*/  MUFU.TANH R27, R6 ;  /* 0x00000006001b7308 */ /* 0x0002620000002400 */
[----:B------:R-:W-:Y:S01]  /*5530*/  ISETP.LT.OR P2, PT, R5, 0x11, P2 ;  /* 0x000000110500780c */ /* 0x000fe20001741670 */
[----:B------:R-:W-:Y:S01]  /*5540*/  UISETP.NE.AND UP5, UPT, UR37, URZ, UPT ;  /* 0x0000003f2500728c */ /* 0x000fe2000bfa5270 */
[----:B------:R-:W-:Y:S01]  /*5550*/  ISETP.GT.AND P5, PT, R3, 0x20, P5 ;  /* 0x000000200300780c */ /* 0x000fe20002fa4270 */
[----:B------:R-:W-:Y:S01]  /*5560*/  UISETP.NE.AND UP4, UPT, UR36, URZ, UPT ;  /* 0x0000003f2400728c */ /* 0x000fe2000bf85270 */
[----:B------:R-:W-:Y:S01]  /*5570*/  ISETP.LT.OR P4, PT, R5, 0xa, P4 ;  /* 0x0000000a0500780c */ /* 0x000fe20002781670 */
[----:B------:R-:W-:Y:S01]  /*5580*/  FMUL.FTZ R7, R142, c[0x0][0x320] ;  /* 0x0000c8008e077a20 */ /* 0x000fe20000410000 */
[----:B------:R-:W-:Y:S01]  /*5590*/  FSEL R131, R34, -INF , !P1 ;  /* 0xff80000022837808 */ /* 0x000fe20004800000 */
[----:B------:R-:W2:Y:S01]  /*55a0*/  MUFU.TANH R136, R16 ;  /* 0x0000001000887308 */ /* 0x000ea20000002400 */
[----:B------:R-:W-:Y:S01]  /*55b0*/  PLOP3.LUT P1, PT, PT, PT, UP1, 0x40, 0x0 ;  /* 0x000000000000781c */ /* 0x000fe20003f2e818 */
[----:B------:R-:W-:Y:S01]  /*55c0*/  UISETP.NE.AND UP1, UPT, UR17, URZ, UPT ;  /* 0x0000003f1100728c */ /* 0x000fe2000bf25270 */
[----:B------:R-:W-:-:S02]  /*55d0*/  FSEL R141, R31, -INF , !P0 ;  /* 0xff8000001f8d7808 */ /* 0x000fc40004000000 */
[----:B------:R-:W-:Y:S02]  /*55e0*/  ISETP.GT.AND P6, PT, R3, 0x19, P6 ;  /* 0x000000190300780c */ /* 0x000fe400037c4270 */
[----:B------:R-:W-:Y:S01]  /*55f0*/  PLOP3.LUT P0, PT, PT, PT, UP2, 0x40, 0x0 ;  /* 0x000000000000781c */ /* 0x000fe20003f0e828 */
[----:B-1----:R-:W-:Y:S01]  /*5600*/  FMUL.FTZ R6, R158, c[0x0][0x320] ;  /* 0x0000c8009e067a20 */ /* 0x002fe20000410000 */
[----:B------:R-:W-:Y:S01]  /*5610*/  FSEL R129, R35, -INF , !P2 ;  /* 0xff80000023817808 */ /* 0x000fe20005000000 */
[----:B------:R-:W-:Y:S01]  /*5620*/  UISETP.NE.AND UP2, UPT, UR15, URZ, UPT ;  /* 0x0000003f0f00728c */ /* 0x000fe2000bf45270 */
[C---:B------:R-:W-:Y:S01]  /*5630*/  ISETP.LT.OR P5, PT, R5.reuse, 0x21, P5 ;  /* 0x000000210500780c */ /* 0x040fe20002fa1670 */
[----:B------:R1:W1:Y:S01]  /*5640*/  MUFU.TANH R26, R6 ;  /* 0x00000006001a7308 */ /* 0x0002620000002400 */
[----:B------:R-:W-:Y:S02]  /*5650*/  FSEL R125, R32, -INF , !P4 ;  /* 0xff800000207d7808 */ /* 0x000fe40006000000 */
[----:B------:R-:W-:Y:S01]  /*5660*/  PLOP3.LUT P2, PT, PT, PT, UP0, 0x40, 0x0 ;  /* 0x000000000000781c */ /* 0x000fe20003f4e808 */
[----:B------:R-:W-:Y:S01]  /*5670*/  UISETP.NE.AND UP0, UPT, UR18, URZ, UPT ;  /* 0x0000003f1200728c */ /* 0x000fe2000bf05270 */
[----:B------:R-:W-:Y:S01]  /*5680*/  PLOP3.LUT P4, PT, PT, PT, UP3, 0x40, 0x0 ;  /* 0x000000000000781c */ /* 0x000fe20003f8e838 */
[----:B------:R-:W-:Y:S01]  /*5690*/  UISETP.NE.AND UP3, UPT, UR16, URZ, UPT ;  /* 0x0000003f1000728c */ /* 0x000fe2000bf65270 */
[----:B------:R-:W-:Y:S01]  /*56a0*/  ISETP.LT.OR P6, PT, R5, 0x1a, P6 ;  /* 0x0000001a0500780c */ /* 0x000fe200037c1670 */
[----:B------:R-:W2:Y:S01]  /*56b0*/  MUFU.TANH R17, R17 ;  /* 0x0000001100117308 */ /* 0x000ea20000002400 */
[----:B------:R-:W-:-:S02]  /*56c0*/  ISETP.GT.AND P0, PT, R3, 0x30, P0 ;  /* 0x000000300300780c */ /* 0x000fc40000704270 */
[----:B------:R-:W-:Y:S02]  /*56d0*/  FSEL R186, R59, -INF , !P5 ;  /* 0xff8000003bba7808 */ /* 0x000fe40006800000 */
[----:B------:R-:W-:Y:S01]  /*56e0*/  PLOP3.LUT P5, PT, PT, PT, UP1, 0x40, 0x0 ;  /* 0x000000000000781c */ /* 0x000fe20003fae818 */
[----:B------:R-:W-:Y:S01]  /*56f0*/  UISETP.NE.AND UP1, UPT, UR13, URZ, UPT ;  /* 0x0000003f0d00728c */ /* 0x000fe2000bf25270 */
[C---:B------:R-:W-:Y:S01]  /*5700*/  ISETP.GT.AND P4, PT, R3.reuse, 0x21, P4 ;  /* 0x000000210300780c */ /* 0x040fe20002784270 */
[----:B-1----:R-:W-:Y:S01]  /*5710*/  FMUL.FTZ R6, R106, c[0x0][0x320] ;  /* 0x0000c8006a067a20 */ /* 0x002fe20000410000 */
[C---:B------:R-:W-:Y:S01]  /*5720*/  ISETP.GT.AND P2, PT, R3.reuse, 0x28, P2 ;  /* 0x000000280300780c */ /* 0x040fe20001744270 */
[----:B------:R-:W1:Y:S01]  /*5730*/  MUFU.TANH R14, R14 ;  /* 0x0000000e000e7308 */ /* 0x000e620000002400 */
[----:B------:R-:W-:Y:S02]  /*5740*/  ISETP.GT.AND P1, PT, R3, 0x29, P1 ;  /* 0x000000290300780c */ /* 0x000fe40000f24270 */
[----:B------:R-:W-:-:S02]  /*5750*/  FSEL R140, R48, -INF , !P6 ;  /* 0xff800000308c7808 */ /* 0x000fc40007000000 */
[C---:B------:R-:W-:Y:S02]  /*5760*/  ISETP.LT.OR P0, PT, R5.reuse, 0x31, P0 ;  /* 0x000000310500780c */ /* 0x040fe40000701670 */
[----:B------:R-:W-:Y:S01]  /*5770*/  PLOP3.LUT P6, PT, PT, PT, UP0, 0x40, 0x0 ;  /* 0x000000000000781c */ /* 0x000fe20003fce808 */
[----:B------:R5:W1:Y:S01]  /*5780*/  MUFU.TANH R135, R6 ;  /* 0x0000000600877308 */ /* 0x000a620000002400 */
[----:B------:R-:W-:Y:S01]  /*5790*/  UISETP.NE.AND UP0, UPT, UR14, URZ, UPT ;  /* 0x0000003f0e00728c */ /* 0x000fe2000bf05270 */
[C---:B------:R-:W-:Y:S02]  /*57a0*/  ISETP.LT.OR P4, PT, R5.reuse, 0x22, P4 ;  /* 0x000000220500780c */ /* 0x040fe40002781670 */
[C---:B------:R-:W-:Y:S02]  /*57b0*/  ISETP.LT.OR P2, PT, R5.reuse, 0x29, P2 ;  /* 0x000000290500780c */ /* 0x040fe40001741670 */
[----:B------:R-:W-:Y:S02]  /*57c0*/  ISETP.LT.OR P1, PT, R5, 0x2a, P1 ;  /* 0x0000002a0500780c */ /* 0x000fe40000f21670 */
[----:B------:R-:W-:Y:S01]  /*57d0*/  FSEL R199, R47, -INF , !P0 ;  /* 0xff8000002fc77808 */ /* 0x000fe20004000000 */
[----:B------:R-:W1:Y:S01]  /*57e0*/  MUFU.TANH R9, R9 ;  /* 0x0000000900097308 */ /* 0x000e620000002400 */
[----:B------:R-:W-:Y:S01]  /*57f0*/  PLOP3.LUT P0, PT, PT, PT, UP1, 0x40, 0x0 ;  /* 0x000000000000781c */ /* 0x000fe20003f0e818 */
[----:B------:R-:W-:Y:S01]  /*5800*/  UISETP.NE.AND UP1, UPT, UR32, URZ, UPT ;  /* 0x0000003f2000728c */ /* 0x000fe2000bf25270 */
[----:B------:R-:W-:-:S02]  /*5810*/  FSEL R185, R50, -INF , !P4 ;  /* 0xff80000032b97808 */ /* 0x000fc40006000000 */
        /* <DEDUP_REMOVED lines=10> */
[C---:B------:R-:W-:Y:S01]  /*58c0*/  ISETP.GT.AND P0, PT, R3.reuse, 0x48, P0 ;  /* 0x000000480300780c */ /* 0x040fe20000704270 */
[----:B------:R5:W1:Y:S01]  /*58d0*/  MUFU.TANH R138, R6 ;  /* 0x00000006008a7308 */ /* 0x000a620000002400 */
[----:B------:R-:W-:-:S02]  /*58e0*/  ISETP.GT.AND P6, PT, R3, 0x31, P6 ;  /* 0x000000310300780c */ /* 0x000fc400037c4270 */
[C---:B------:R-:W-:Y:S02]  /*58f0*/  ISETP.GT.AND P5, PT, R3.reuse, 0x38, P5 ;  /* 0x000000380300780c */ /* 0x040fe40002fa4270 */
[C---:B------:R-:W-:Y:S02]  /*5900*/  ISETP.GT.AND P4, PT, R3.reuse, 0x39, P4 ;  /* 0x000000390300780c */ /* 0x040fe40002784270 */
[C---:B------:R-:W-:Y:S01]  /*5910*/  ISETP.GT.AND P2, PT, R3.reuse, 0x40, P2 ;  /* 0x000000400300780c */ /* 0x040fe20001744270 */
[----:B------:R-:W1:Y:S01]  /*5920*/  MUFU.TANH R16, R7 ;  /* 0x0000000700107308 */ /* 0x000e620000002400 */
[----:B------:R-:W-:Y:S02]  /*5930*/  ISETP.GT.AND P1, PT, R3, 0x41, P1 ;  /* 0x000000410300780c */ /* 0x000fe40000f24270 */
[C---:B------:R-:W-:Y:S02]  /*5940*/  ISETP.LT.OR P0, PT, R5.reuse, 0x49, P0 ;  /* 0x000000490500780c */ /* 0x040fe40000701670 */
[----:B------:R-:W-:-:S02]  /*5950*/  ISETP.LT.OR P6, PT, R5, 0x32, P6 ;  /* 0x000000320500780c */ /* 0x000fc400037c1670 */
[----:B------:R-:W-:Y:S01]  /*5960*/  ISETP.LT.OR P5, PT, R5, 0x39, P5 ;  /* 0x000000390500780c */ /* 0x000fe20002fa1670 */
[----:B-----5:R-:W-:Y:S01]  /*5970*/  FMUL.FTZ R6, R167, c[0x0][0x320] ;  /* 0x0000c800a7067a20 */ /* 0x020fe20000410000 */
[C---:B------:R-:W-:Y:S01]  /*5980*/  ISETP.LT.OR P4, PT, R5.reuse, 0x3a, P4 ;  /* 0x0000003a0500780c */ /* 0x040fe20002781670 */
[----:B------:R-:W1:Y:S01]  /*5990*/  MUFU.TANH R13, R13 ;  /* 0x0000000d000d7308 */ /* 0x000e620000002400 */
[C---:B------:R-:W-:Y:S02]  /*59a0*/  ISETP.LT.OR P2, PT, R5.reuse, 0x41, P2 ;  /* 0x000000410500780c */ /* 0x040fe40001741670 */
[----:B------:R-:W-:Y:S02]  /*59b0*/  ISETP.LT.OR P1, PT, R5, 0x42, P1 ;  /* 0x000000420500780c */ /* 0x000fe40000f21670 */
[----:B------:R-:W-:Y:S02]  /*59c0*/  FSEL R236, R55, -INF , !P0 ;  /* 0xff80000037ec7808 */ /* 0x000fe40004000000 */
[----:B------:R-:W-:Y:S01]  /*59d0*/  PLOP3.LUT P0, PT, PT, PT, UP0, 0x40, 0x0 ;  /* 0x000000000000781c */ /* 0x000fe20003f0e808 */
[----:B------:R5:W1:Y:S01]  /*59e0*/  MUFU.TANH R25, R6 ;  /* 0x0000000600197308 */ /* 0x000a620000002400 */
[----:B------:R-:W-:-:S02]  /*59f0*/  FSEL R200, R42, -INF , !P6 ;  /* 0xff8000002ac87808 */ /* 0x000fc40007000000 */
[----:B------:R-:W-:Y:S02]  /*5a00*/  FSEL R201, R62, -INF , !P5 ;  /* 0xff8000003ec97808 */ /* 0x000fe40006800000 */
[----:B------:R-:W-:Y:S02]  /*5a10*/  FSEL R204, R63, -INF , !P4 ;  /* 0xff8000003fcc7808 */ /* 0x000fe40006000000 */
[----:B------:R-:W-:Y:S01]  /*5a20*/  FSEL R240, R61, -INF , !P2 ;  /* 0xff8000003df07808 */ /* 0x000fe20005000000 */
[----:B------:R-:W1:Y:S01]  /*5a30*/  MUFU.TANH R59, R12 ;  /* 0x0000000c003b7308 */ /* 0x000e620000002400 */
[----:B------:R-:W-:Y:S02]  /*5a40*/  FSEL R239, R60, -INF , !P1 ;  /* 0xff8000003cef7808 */ /* 0x000fe40004800000 */
[----:B------:R-:W-:Y:S02]  /*5a50*/  PLOP3.LUT P6, PT, PT, PT, UP6, 0x40, 0x0 ;  /* 0x000000000000781c */ /* 0x000fe40003fce868 */
[----:B------:R-:W-:-:S02]  /*5a60*/  PLOP3.LUT P5, PT, PT, PT, UP5, 0x40, 0x0 ;  /* 0x000000000000781c */ /* 0x000fc40003fae858 */
[----:B------:R-:W-:Y:S01]  /*5a70*/  PLOP3.LUT P4, PT, PT, PT, UP4, 0x40, 0x0 ;  /* 0x000000000000781c */ /* 0x000fe20003f8e848 */
[----:B-----5:R-:W-:Y:S01]  /*5a80*/  FMUL.FTZ R6, R110, c[0x0][0x320] ;  /* 0x0000c8006e067a20 */ /* 0x020fe20000410000 */
[----:B------:R-:W-:Y:S01]  /*5a90*/  PLOP3.LUT P2, PT, PT, PT, UP3, 0x40, 0x0 ;  /* 0x000000000000781c */ /* 0x000fe20003f4e838 */
[----:B------:R-:W1:Y:S01]  /*5aa0*/  MUFU.TANH R58, R11 ;  /* 0x0000000b003a7308 */ /* 0x000e620000002400 */
[----:B------:R-:W-:Y:S02]  /*5ab0*/  PLOP3.LUT P1, PT, PT, PT, UP2, 0x40, 0x0 ;  /* 0x000000000000781c */ /* 0x000fe40003f2e828 */
[C---:B------:R-:W-:Y:S02]  /*5ac0*/  ISETP.GT.AND P6, PT, R3.reuse, 0x49, P6 ;  /* 0x000000490300780c */ /* 0x040fe400037c4270 */
[C---:B------:R-:W-:Y:S02]  /*5ad0*/  ISETP.GT.AND P5, PT, R3.reuse, 0x50, P5 ;  /* 0x000000500300780c */ /* 0x040fe40002fa4270 */
[C---:B------:R-:W-:Y:S01]  /*5ae0*/  ISETP.GT.AND P4, PT, R3.reuse, 0x51, P4 ;  /* 0x000000510300780c */ /* 0x040fe20002784270 */
[----:B------:R5:W1:Y:S01]  /*5af0*/  MUFU.TANH R38, R6 ;  /* 0x0000000600267308 */ /* 0x000a620000002400 */
[----:B------:R-:W-:-:S02]  /*5b00*/  ISETP.GT.AND P2, PT, R3, 0x58, P2 ;  /* 0x000000580300780c */ /* 0x000fc40001744270 */
[----:B------:R-:W-:Y:S02]  /*5b10*/  ISETP.GT.AND P1, PT, R3, 0x59, P1 ;  /* 0x000000590300780c */ /* 0x000fe40000f24270 */
[C---:B------:R-:W-:Y:S02]  /*5b20*/  ISETP.LT.OR P6, PT, R5.reuse, 0x4a, P6 ;  /* 0x0000004a0500780c */ /* 0x040fe400037c1670 */
[C---:B------:R-:W-:Y:S01]  /*5b30*/  ISETP.LT.OR P5, PT, R5.reuse, 0x51, P5 ;  /* 0x000000510500780c */ /* 0x040fe20002fa1670 */
[----:B------:R-:W1:Y:S01]  /*5b40*/  MUFU.TANH R10, R10 ;  /* 0x0000000a000a7308 */ /* 0x000e620000002400 */
[C---:B------:R-:W-:Y:S02]  /*5b50*/  ISETP.LT.OR P4, PT, R5.reuse, 0x52, P4 ;  /* 0x000000520500780c */ /* 0x040fe40002781670 */
[C---:B------:R-:W-:Y:S02]  /*5b60*/  ISETP.LT.OR P2, PT, R5.reuse, 0x59, P2 ;  /* 0x000000590500780c */ /* 0x040fe40001741670 */
[----:B------:R-:W-:-:S02]  /*5b70*/  ISETP.LT.OR P1, PT, R5, 0x5a, P1 ;  /* 0x0000005a0500780c */ /* 0x000fc40000f21670 */
[----:B------:R-:W-:Y:S01]  /*5b80*/  FSEL R235, R54, -INF , !P6 ;  /* 0xff80000036eb7808 */ /* 0x000fe20007000000 */
[----:B-----5:R-:W-:Y:S01]  /*5b90*/  FMUL.FTZ R6, R111, c[0x0][0x320] ;  /* 0x0000c8006f067a20 */ /* 0x020fe20000410000 */
[----:B------:R-:W-:Y:S02]  /*5ba0*/  FSEL R237, R41, -INF , !P5 ;  /* 0xff80000029ed7808 */ /* 0x000fe40006800000 */
[----:B------:R-:W-:Y:S01]  /*5bb0*/  FSEL R238, R39, -INF , !P4 ;  /* 0xff80000027ee7808 */ /* 0x000fe20006000000 */
[----:B------:R5:W1:Y:S01]  /*5bc0*/  MUFU.TANH R40, R6 ;  /* 0x0000000600287308 */ /* 0x000a620000002400 */
[----:B------:R-:W-:Y:S02]  /*5bd0*/  FSEL R242, R36, -INF , !P2 ;  /* 0xff80000024f27808 */ /* 0x000fe40005000000 */
[----:B------:R-:W-:Y:S01]  /*5be0*/  FSEL R243, R33, -INF , !P1 ;  /* 0xff80000021f37808 */ /* 0x000fe20004800000 */
[----:B-----5:R-:W-:-:S04]  /*5bf0*/  FMUL.FTZ R6, R170, c[0x0][0x320] ;  /* 0x0000c800aa067a20 */ /* 0x020fc80000410000 */
[----:B------:R5:W1:Y:S02]  /*5c00*/  MUFU.TANH R21, R6 ;  /* 0x0000000600157308 */ /* 0x000a640000002400 */
[----:B-----5:R-:W-:-:S06]  /*5c10*/  FMUL.FTZ R6, R143, c[0x0][0x320] ;  /* 0x0000c8008f067a20 */ /* 0x020fcc0000410000 */
[----:B------:R5:W1:Y:S02]  /*5c20*/  MUFU.TANH R15, R6 ;  /* 0x00000006000f7308 */ /* 0x000a640000002400 */
[----:B-----5:R-:W5:Y:S02]  /*5c30*/  SHFL.IDX PT, R6, R18, 0x3, 0x1c1f ;  /* 0x007c1f0012067f89 */ /* 0x020f6400000e0000 */
[----:B-----5:R-:W-:-:S05]  /*5c40*/  IMAD.IADD R3, R20, 0x1, R6 ;  /* 0x0000000114037824 */ /* 0x020fca00078e0206 */
[----:B------:R-:W-:Y:S01]  /*5c50*/  IMNMX R5, R3, R22, PT ;  /* 0x0000001603057217 */ /* 0x000fe20003800200 */
[----:B------:R-:W-:Y:S01]  /*5c60*/  IMAD.IADD R3, R23, 0x1, R6 ;  /* 0x0000000117037824 */ /* 0x000fe200078e0206 */
        /* <DEDUP_REMOVED lines=13> */
.L_x_256:
[----:B------:R-:W-:-:S04]  /*5d40*/  MOV R7, c[0x0][0x32c] ;  /* 0x0000cb0000077a02 */ /* 0x000fc80000000f00 */
[----:B------:R-:W-:-:S13]  /*5d50*/  ISETP.NE.AND P0, PT, R7, 0x1, PT ;  /* 0x000000010700780c */ /* 0x000fda0003f05270 */
[----:B------:R-:W-:-:S05]  /*5d60*/  @P0 IMAD.HI.U32 R7, R6, c[0x0][0x330], RZ ;  /* 0x0000cc0006070a27 */ /* 0x000fca00078e00ff */
[----:B------:R-:W-:Y:S02]  /*5d70*/  @P0 SHF.R.U32.HI R6, RZ, c[0x0][0x334], R7 ;  /* 0x0000cd00ff060a19 */ /* 0x000fe40000011607 */
.L_x_257:
[----:B------:R-:W-:Y:S05]  /*5d80*/  BSYNC B0 ;  /* 0x0000000000007941 */ /* 0x000fea0003800000 */
.L_x_255:
[----:B------:R-:W-:-:S05]  /*5d90*/  IMAD R6, R6, c[0x0][0x32c], R24 ;  /* 0x0000cb0006067a24 */ /* 0x000fca00078e0218 */
[----:B------:R-:W-:Y:S02]  /*5da0*/  IADD3 R7, R6, c[0x0][0x32c], RZ ;  /* 0x0000cb0006077a10 */ /* 0x000fe40007ffe0ff */
[----:B------:R-:W-:Y:S02]  /*5db0*/  IMNMX R3, R3, R6, !PT ;  /* 0x0000000603037217 */ /* 0x000fe40007800200 */
[----:B------:R-:W-:Y:S02]  /*5dc0*/  IMNMX R5, R5, R7, PT ;  /* 0x0000000705057217 */ /* 0x000fe40003800200 */
.L_x_254:
[----:B-1234-:R-:W-:Y:S01]  /*5dd0*/  FMNMX.FTZ R7, R66, R70, !PT ;  /* 0x0000004642077209 */ /* 0x01efe20007810000 */
[----:B------:R-:W-:Y:S01]  /*5de0*/  UP2UR UR32, UPR, URZ, 0x40 ;  /* 0x000000403f207883 */ /* 0x000fe20008000000 */
[----:B------:R-:W-:Y:S01]  /*5df0*/  FMNMX.FTZ R6, R52, R51, !PT ;  /* 0x0000003334067209 */ /* 0x000fe20007810000 */
[----:B------:R-:W-:Y:S01]  /*5e00*/  UISETP.NE.AND UP6, UPT, UR30, URZ, UPT ;  /* 0x0000003f1e00728c */ /* 0x000fe2000bfc5270 */
[----:B------:R-:W-:Y:S01]  /*5e10*/  FMNMX.FTZ R7, R73, R7, !PT ;  /* 0x0000000749077209 */ /* 0x000fe20007810000 */
[----:B------:R-:W-:Y:S01]  /*5e20*/  IMAD.SHL.U32 R209, R0, 0x2, RZ ;  /* 0x0000000200d17824 */ /* 0x000fe200078e00ff */
[----:B------:R-:W-:Y:S01]  /*5e30*/  FMNMX.FTZ R6, R57, R6, !PT ;  /* 0x0000000639067209 */ /* 0x000fe20007810000 */
[----:B------:R-:W-:Y:S01]  /*5e40*/  UP2UR UR30, UPR, URZ, 0x40 ;  /* 0x000000403f1e7883 */ /* 0x000fe20008000000 */
[----:B------:R-:W-:Y:S01]  /*5e50*/  FMNMX.FTZ R72, R74, R7, !PT ;  /* 0x000000074a487209 */ /* 0x000fe20007810000 */
[----:B------:R-:W-:Y:S01]  /*5e60*/  UISETP.NE.AND UP6, UPT, UR31, URZ, UPT ;  /* 0x0000003f1f00728c */ /* 0x000fe2000bfc5270 */
        /* <DEDUP_REMOVED lines=25> */
[----:B------:R-:W-:Y:S01]  /*6000*/  IMAD R212, R2, 0x2, R209 ;  /* 0x0000000202d47824 */ /* 0x000fe200078e02d1 */
[----:B------:R-:W-:Y:S01]  /*6010*/  FMNMX.FTZ R72, R81, R72, !PT ;  /* 0x0000004851487209 */ /* 0x000fe20007810000 */
[----:B------:R-:W-:Y:S01]  /*6020*/  LDSM.16.MT88.4 R60, [R209+0x100] ;  /* 0x00010000d13c783b */ /* 0x000fe20000004200 */
[----:B------:R-:W-:-:S02]  /*6030*/  FMNMX.FTZ R6, R112, R6, !PT ;  /* 0x0000000670067209 */ /* 0x000fc40007810000 */
[----:B------:R-:W-:Y:S01]  /*6040*/  FMNMX.FTZ R72, R82, R72, !PT ;  /* 0x0000004852487209 */ /* 0x000fe20007810000 */
[----:B------:R-:W-:Y:S01]  /*6050*/  LDSM.16.MT88.4 R84, [R212+0x100] ;  /* 0x00010000d454783b */ /* 0x000fe20000004200 */
[----:B------:R-:W-:Y:S02]  /*6060*/  FMNMX.FTZ R6, R118, R6, !PT ;  /* 0x0000000676067209 */ /* 0x000fe40007810000 */
[----:B------:R-:W-:Y:S01]  /*6070*/  FMNMX.FTZ R72, R83, R72, !PT ;  /* 0x0000004853487209 */ /* 0x000fe20007810000 */
[----:B------:R-:W-:Y:S01]  /*6080*/  LDSM.16.MT88.4 R92, [R212+0x900] ;  /* 0x00090000d45c783b */ /* 0x000fe20000004200 */
[----:B------:R-:W-:Y:S02]  /*6090*/  FMNMX.FTZ R6, R126, R6, !PT ;  /* 0x000000067e067209 */ /* 0x000fe40007810000 */
        /* <DEDUP_REMOVED lines=25> */
[----:B------:R-:W-:Y:S01]  /*6230*/  PLOP3.LUT P6, PT, PT, PT, UP6, 0x40, 0x0 ;  /* 0x000000000000781c */ /* 0x000fe20003fce868 */
[----:B------:R-:W1:Y:S01]  /*6240*/  SHFL.BFLY PT, R6, R72, 0x2, 0x1f ;  /* 0x0c401f0048067f89 */ /* 0x000e6200000e0000 */
[----:B------:R-:W-:Y:S01]  /*6250*/  PLOP3.LUT P4, PT, PT, PT, UP5, 0x40, 0x0 ;  /* 0x000000000000781c */ /* 0x000fe20003f8e858 */
[----:B------:R-:W-:Y:S01]  /*6260*/  UISETP.NE.AND UP6, UPT, UR30, URZ, UPT ;  /* 0x0000003f1e00728c */ /* 0x000fe2000bfc5270 */
[C---:B------:R-:W-:Y:S01]  /*6270*/  ISETP.GT.AND P6, PT, R3.reuse, RZ, P6 ;  /* 0x000000ff0300720c */ /* 0x040fe200037c4270 */
[----:B------:R-:W2:Y:S01]  /*6280*/  SHFL.BFLY PT, R7, R71, 0x2, 0x1f ;  /* 0x0c401f0047077f89 */ /* 0x000ea200000e0000 */
[----:B------:R-:W-:Y:S01]  /*6290*/  ISETP.GT.AND P4, PT, R3, 0x8, P4 ;  /* 0x000000080300780c */ /* 0x000fe20002784270 */
[----:B------:R-:W-:Y:S01]  /*62a0*/  UISETP.NE.AND UP5, UPT, UR31, URZ, UPT ;  /* 0x0000003f1f00728c */ /* 0x000fe2000bfa5270 */
[----:B------:R-:W-:-:S02]  /*62b0*/  ISETP.LT.OR P6, PT, R5, 0x1, P6 ;  /* 0x000000010500780c */ /* 0x000fc400037c1670 */
[----:B------:R-:W-:Y:S01]  /*62c0*/  PLOP3.LUT P2, PT, PT, PT, UP0, 0x40, 0x0 ;  /* 0x000000000000781c */ /* 0x000fe20003f4e808 */
[----:B------:R-:W-:Y:S01]  /*62d0*/  UISETP.NE.AND UP0, UPT, UR23, URZ, UPT ;  /* 0x0000003f1700728c */ /* 0x000fe2000bf05270 */
[----:B------:R-:W-:Y:S02]  /*62e0*/  FSEL R116, R27, -INF , !P6 ;  /* 0xff8000001b747808 */ /* 0x000fe40007000000 */
[----:B------:R-:W-:Y:S01]  /*62f0*/  PLOP3.LUT P6, PT, PT, PT, UP2, 0x40, 0x0 ;  /* 0x000000000000781c */ /* 0x000fe20003fce828 */
[----:B------:R-:W-:Y:S01]  /*6300*/  UISETP.NE.AND UP2, UPT, UR21, URZ, UPT ;  /* 0x0000003f1500728c */ /* 0x000fe2000bf45270 */
[----:B------:R-:W-:Y:S02]  /*6310*/  ISETP.LT.OR P4, PT, R5, 0x9, P4 ;  /* 0x000000090500780c */ /* 0x000fe40002781670 */
[----:B------:R-:W-:Y:S02]  /*6320*/  ISETP.GT.AND P6, PT, R3, 0x18, P6 ;  /* 0x000000180300780c */ /* 0x000fe400037c4270 */
[----:B------:R-:W-:-:S02]  /*6330*/  FSEL R114, R21, -INF , !P4 ;  /* 0xff80000015727808 */ /* 0x000fc40006000000 */
[----:B------:R-:W-:Y:S01]  /*6340*/  PLOP3.LUT P4, PT, PT, PT, UP0, 0x40, 0x0 ;  /* 0x000000000000781c */ /* 0x000fe20003f8e808 */
[----:B------:R-:W-:Y:S01]  /*6350*/  UISETP.NE.AND UP0, UPT, UR19, URZ, UPT ;  /* 0x0000003f1300728c */ /* 0x000fe2000bf05270 */
[----:B------:R-:W-:Y:S02]  /*6360*/  ISETP.LT.OR P6, PT, R5, 0x19, P6 ;  /* 0x000000190500780c */ /* 0x000fe400037c1670 */
[----:B-1----:R-:W-:Y:S02]  /*6370*/  FMNMX.FTZ R72, R72, R6, !PT ;  /* 0x0000000648487209 */ /* 0x002fe40007810000 */
[----:B------:R-:W-:Y:S02]  /*6380*/  FSEL R121, R26, -INF , !P6 ;  /* 0xff8000001a797808 */ /* 0x000fe40007000000 */
[----:B--2---:R-:W-:Y:S01]  /*6390*/  FMNMX.FTZ R71, R71, R7, !PT ;  /* 0x0000000747477209 */ /* 0x004fe20007810000 */
[----:B------:R-:W1:Y:S01]  /*63a0*/  SHFL.BFLY PT, R6, R72, 0x1, 0x1f ;  /* 0x0c201f0048067f89 */ /* 0x000e6200000e0000 */
[----:B------:R-:W-:Y:S01]  /*63b0*/  PLOP3.LUT P6, PT, PT, PT, UP0, 0x40, 0x0 ;  /* 0x000000000000781c */ /* 0x000fe20003fce808 */
[----:B------:R-:W-:Y:S01]  /*63c0*/  UISETP.NE.AND UP0, UPT, UR14, URZ, UPT ;  /* 0x0000003f0e00728c */ /* 0x000fe2000bf05270 */
[----:B------:R-:W-:Y:S01]  /*63d0*/  PLOP3.LUT P5, PT, PT, PT, UP6, 0x40, 0x0 ;  /* 0x000000000000781c */ /* 0x000fe20003fae868 */
[----:B------:R-:W2:Y:S01]  /*63e0*/  SHFL.BFLY PT, R7, R71, 0x1, 0x1f ;  /* 0x0c201f0047077f89 */ /* 0x000ea200000e0000 */
[----:B------:R-:W-:Y:S01]  /*63f0*/  ISETP.GT.AND P6, PT, R3, 0x30, P6 ;  /* 0x000000300300780c */ /* 0x000fe200037c4270 */
[----:B------:R-:W-:Y:S01]  /*6400*/  UISETP.NE.AND UP6, UPT, UR32, URZ, UPT ;  /* 0x0000003f2000728c */ /* 0x000fe2000bfc5270 */
[----:B------:R-:W-:Y:S01]  /*6410*/  PLOP3.LUT P1, PT, PT, PT, UP1, 0x40, 0x0 ;  /* 0x000000000000781c */ /* 0x000fe20003f2e818 */
[----:B------:R-:W-:Y:S01]  /*6420*/  UISETP.NE.AND UP1, UPT, UR20, URZ, UPT ;  /* 0x0000003f1400728c */ /* 0x000fe2000bf25270 */
[----:B------:R-:W-:-:S02]  /*6430*/  ISETP.LT.OR P6, PT, R5, 0x31, P6 ;  /* 0x000000310500780c */ /* 0x000fc400037c1670 */
[----:B------:R-:W-:Y:S01]  /*6440*/  PLOP3.LUT P0, PT, PT, PT, UP3, 0x40, 0x0 ;  /* 0x000000000000781c */ /* 0x000fe20003f0e838 */
[----:B------:R-:W-:Y:S01]  /*6450*/  UISETP.NE.AND UP3, UPT, UR22, URZ, UPT ;  /* 0x0000003f1600728c */ /* 0x000fe2000bf65270 */
[----:B------:R-:W-:Y:S02]  /*6460*/  FSEL R193, R8, -INF , !P6 ;  /* 0xff80000008c17808 */ /* 0x000fe40007000000 */
[C---:B------:R-:W-:Y:S02]  /*6470*/  ISETP.GT.AND P5, PT, R3.reuse, 0x1, P5 ;  /* 0x000000010300780c */ /* 0x040fe40002fa4270 */
[C---:B------:R-:W-:Y:S02]  /*6480*/  ISETP.GT.AND P2, PT, R3.reuse, 0x9, P2 ;  /* 0x000000090300780c */ /* 0x040fe40001744270 */
[C---:B------:R-:W-:Y:S02]  /*6490*/  ISETP.GT.AND P1, PT, R3.reuse, 0x10, P1 ;  /* 0x000000100300780c */ /* 0x040fe40000f24270 */
[----:B------:R-:W-:-:S02]  /*64a0*/  ISETP.GT.AND P0, PT, R3, 0x11, P0 ;  /* 0x000000110300780c */ /* 0x000fc40000704270 */
[C---:B------:R-:W-:Y:S02]  /*64b0*/  ISETP.LT.OR P5, PT, R5.reuse, 0x2, P5 ;  /* 0x000000020500780c */ /* 0x040fe40002fa1670 */
[----:B-1----:R-:W-:Y:S02]  /*64c0*/  FMNMX.FTZ R72, R72, R6, !PT ;  /* 0x0000000648487209 */ /* 0x002fe40007810000 */
[----:B------:R-:W-:Y:S02]  /*64d0*/  ISETP.LT.OR P2, PT, R5, 0xa, P2 ;  /* 0x0000000a0500780c */ /* 0x000fe40001741670 */
[----:B--2---:R-:W-:Y:S01]  /*64e0*/  FMNMX.FTZ R71, R71, R7, !PT ;  /* 0x0000000747477209 */ /* 0x004fe20007810000 */
[C---:B------:R-:W-:Y:S01]  /*64f0*/  FMUL.FTZ R7, R72.reuse, c[0x0][0x2d0] ;  /* 0x0000b40048077a20 */ /* 0x040fe20000410000 */
[----:B------:R-:W-:Y:S02]  /*6500*/  FSETP.NEU.FTZ.AND P6, PT, R72, -INF , PT ;  /* 0xff8000004800780b */ /* 0x000fe40003fdd000 */
[----:B------:R-:W-:Y:S01]  /*6510*/  ISETP.LT.OR P1, PT, R5, 0x11, P1 ;  /* 0x000000110500780c */ /* 0x000fe20000f21670 */
[----:B------:R-:W-:Y:S01]  /*6520*/  FMUL.FTZ R6, R71, c[0x0][0x2d0] ;  /* 0x0000b40047067a20 */ /* 0x000fe20000410000 */
[----:B------:R-:W-:-:S02]  /*6530*/  FSEL R7, R7, RZ, P6 ;  /* 0x000000ff07077208 */ /* 0x000fc40003000000 */
[----:B------:R-:W-:Y:S02]  /*6540*/  FSETP.NEU.FTZ.AND P6, PT, R71, -INF , PT ;  /* 0xff8000004700780b */ /* 0x000fe40003fdd000 */
[----:B------:R-:W-:Y:S01]  /*6550*/  ISETP.LT.OR P0, PT, R5, 0x12, P0 ;  /* 0x000000120500780c */ /* 0x000fe20000701670 */
[--C-:B------:R-:W-:Y:S01]  /*6560*/  FFMA.FTZ R8, R66, c[0x0][0x2d0], -R7.reuse ;  /* 0x0000b40042087a23 */ /* 0x100fe20000010807 */
[----:B------:R-:W-:Y:S02]  /*6570*/  FSEL R6, R6, RZ, P6 ;  /* 0x000000ff06067208 */ /* 0x000fe40003000000 */
[----:B------:R-:W-:Y:S01]  /*6580*/  LEA R210, R4, R209, 0x1 ;  /* 0x000000d104d27211 */ /* 0x000fe200078e08ff */
[----:B------:R1:W-:Y:S01]  /*6590*/  MUFU.EX2 R151, R8 ;  /* 0x0000000800977308 */ /* 0x0003e20000000800 */
[----:B------:R-:W-:Y:S01]  /*65a0*/  FSEL R115, R14, -INF , !P5 ;  /* 0xff8000000e737808 */ /* 0x000fe20006800000 */
[----:B------:R-:W-:Y:S01]  /*65b0*/  FFMA.FTZ R0, R57, c[0x0][0x2d0], -R6 ;  /* 0x0000b40039007a23 */ /* 0x000fe20000010806 */
[----:B------:R-:W-:Y:S01]  /*65c0*/  FSEL R113, R19, -INF , !P2 ;  /* 0xff80000013717808 */ /* 0x000fe20005000000 */
[----:B------:R-:W-:Y:S01]  /*65d0*/  IMAD R211, R2, 0x2, R210 ;  /* 0x0000000202d37824 */ /* 0x000fe200078e02d2 */
[----:B------:R-:W-:Y:S01]  /*65e0*/  FSEL R117, R10, -INF , !P1 ;  /* 0xff8000000a757808 */ /* 0x000fe20004800000 */
[----:B------:R-:W2:Y:S01]  /*65f0*/  LDSM.16.MT88.4 R100, [R210+0x100] ;  /* 0x00010000d264783b */ /* 0x000ea20000004200 */
[----:B------:R-:W-:Y:S01]  /*6600*/  FSEL R119, R25, -INF , !P0 ;  /* 0xff80000019777808 */ /* 0x000fe20004000000 */
[----:B------:R3:W-:Y:S01]  /*6610*/  MUFU.EX2 R157, R0 ;  /* 0x00000000009d7308 */ /* 0x0007e20000000800 */
[----:B------:R-:W-:Y:S01]  /*6620*/  PLOP3.LUT P5, PT, PT, PT, UP4, 0x40, 0x0 ;  /* 0x000000000000781c */ /* 0x000fe20003fae848 */
[----:B------:R-:W-:Y:S01]  /*6630*/  UISETP.NE.AND UP4, UPT, UR18, URZ, UPT ;  /* 0x0000003f1200728c */ /* 0x000fe2000bf85270 */
[----:B------:R-:W-:Y:S01]  /*6640*/  PLOP3.LUT P2, PT, PT, PT, UP3, 0x40, 0x0 ;  /* 0x000000000000781c */ /* 0x000fe20003f4e838 */
[----:B------:R-:W-:Y:S01]  /*6650*/  UISETP.NE.AND UP3, UPT, UR17, URZ, UPT ;  /* 0x0000003f1100728c */ /* 0x000fe2000bf65270 */
[----:B------:R-:W-:Y:S01]  /*6660*/  PLOP3.LUT P1, PT, PT, PT, UP2, 0x40, 0x0 ;  /* 0x000000000000781c */ /* 0x000fe20003f2e828 */
[----:B------:R-:W-:Y:S01]  /*6670*/  UISETP.NE.AND UP2, UPT, UR16, URZ, UPT ;  /* 0x0000003f1000728c */ /* 0x000fe2000bf45270 */
[----:B------:R-:W-:Y:S01]  /*6680*/  PLOP3.LUT P0, PT, PT, PT, UP1, 0x40, 0x0 ;  /* 0x000000000000781c */ /* 0x000fe20003f0e818 */
[--C-:B-1----:R-:W-:Y:S01]  /*6690*/  FFMA.FTZ R8, R70, c[0x0][0x2d0], -R7.reuse ;  /* 0x0000b40046087a23 */ /* 0x102fe20000010807 */
[----:B------:R-:W-:Y:S01]  /*66a0*/  FMNMX.FTZ R2, R120, R122, !PT ;  /* 0x0000007a78027209 */ /* 0x000fe20007810000 */
[----:B------:R-:W-:Y:S01]  /*66b0*/  UISETP.NE.AND UP1, UPT, UR15, URZ, UPT ;  /* 0x0000003f0f00728c */ /* 0x000fe2000bf25270 */
[C---:B------:R-:W-:Y:S01]  /*66c0*/  ISETP.GT.AND P5, PT, R3.reuse, 0x19, P5 ;  /* 0x000000190300780c */ /* 0x040fe20002fa4270 */
[----:B------:R1:W4:Y:S01]  /*66d0*/  MUFU.EX2 R11, R8 ;  /* 0x00000008000b7308 */ /* 0x0003220000000800 */
[C---:B------:R-:W-:Y:S01]  /*66e0*/  ISETP.GT.AND P4, PT, R3.reuse, 0x20, P4 ;  /* 0x000000200300780c */ /* 0x040fe20002784270 */
[----:B------:R-:W5:Y:S01]  /*66f0*/  LDSM.16.MT88.4 R96, [R211+0x100] ;  /* 0x00010000d360783b */ /* 0x000f620000004200 */
[C---:B------:R-:W-:Y:S01]  /*6700*/  ISETP.GT.AND P2, PT, R3.reuse, 0x21, P2 ;  /* 0x000000210300780c */ /* 0x040fe20001744270 */
[----:B---3--:R-:W-:Y:S01]  /*6710*/  FFMA.FTZ R0, R56, c[0x0][0x2d0], -R6 ;  /* 0x0000b40038007a23 */ /* 0x008fe20000010806 */
[C---:B------:R-:W-:Y:S01]  /*6720*/  ISETP.GT.AND P1, PT, R3.reuse, 0x28, P1 ;  /* 0x000000280300780c */ /* 0x040fe20000f24270 */
[----:B------:R-:W3:Y:S01]  /*6730*/  LDSM.16.MT88.4 R88, [R210+0x900] ;  /* 0x00090000d258783b */ /* 0x000ee20000004200 */
[----:B------:R-:W-:Y:S01]  /*6740*/  ISETP.GT.AND P0, PT, R3, 0x29, P0 ;  /* 0x000000290300780c */ /* 0x000fe20000704270 */
[----:B------:R2:W-:Y:S01]  /*6750*/  MUFU.EX2 R70, R0 ;  /* 0x0000000000467308 */ /* 0x0005e20000000800 */
[----:B------:R-:W-:Y:S01]  /*6760*/  FMNMX.FTZ R2, R124, R2, !PT ;  /* 0x000000027c027209 */ /* 0x000fe20007810000 */
[----:B------:R-:W3:Y:S01]  /*6770*/  LDSM.16.MT88.4 R104, [R211+0x900] ;  /* 0x00090000d368783b */ /* 0x000ee20000004200 */
[C---:B------:R-:W-:Y:S01]  /*6780*/  ISETP.LT.OR P5, PT, R5.reuse, 0x1a, P5 ;  /* 0x0000001a0500780c */ /* 0x040fe20002fa1670 */
[----:B------:R-:W-:Y:S01]  /*6790*/  ULDC.64 UR14, c[0x0][0x2c8] ;  /* 0x0000b200000e7ab9 */ /* 0x000fe20000000a00 */
[C---:B------:R-:W-:Y:S01]  /*67a0*/  ISETP.LT.OR P4, PT, R5.reuse, 0x21, P4 ;  /* 0x000000210500780c */ /* 0x040fe20002781670 */
[----:B------:R-:W-:Y:S01]  /*67b0*/  UIMAD.WIDE.U32 UR16, UR11, UR14, URZ ;  /* 0x0000000e0b1072a5 */ /* 0x000fe2000f8e003f */
[----:B------:R-:W-:Y:S01]  /*67c0*/  ISETP.LT.OR P2, PT, R5, 0x22, P2 ;  /* 0x000000220500780c */ /* 0x000fe20001741670 */
[----:B-1----:R-:W-:Y:S01]  /*67d0*/  FFMA.FTZ R8, R73, c[0x0][0x2d0], -R7 ;  /* 0x0000b40049087a23 */ /* 0x002fe20000010807 */
[C---:B------:R-:W-:Y:S01]  /*67e0*/  ISETP.LT.OR P1, PT, R5.reuse, 0x29, P1 ;  /* 0x000000290500780c */ /* 0x040fe20000f21670 */
[----:B----4-:R-:W-:Y:S01]  /*67f0*/  IMAD.MOV.U32 R73, RZ, RZ, R11 ;  /* 0x000000ffff497224 */ /* 0x010fe200078e000b */
[----:B------:R-:W-:Y:S01]  /*6800*/  ISETP.LT.OR P0, PT, R5, 0x2a, P0 ;  /* 0x0000002a0500780c */ /* 0x000fe20000701670 */
[----:B------:R1:W-:Y:S01]  /*6810*/  MUFU.EX2 R156, R8 ;  /* 0x00000008009c7308 */ /* 0x0003e20000000800 */
[----:B------:R-:W-:-:S02]  /*6820*/  FSEL R123, R17, -INF , !P5 ;  /* 0xff800000117b7808 */ /* 0x000fc40006800000 */
[----:B------:R-:W-:Y:S01]  /*6830*/  FSEL R142, R9, -INF , !P4 ;  /* 0xff800000098e7808 */ /* 0x000fe20006000000 */
[--C-:B--2---:R-:W-:Y:S01]  /*6840*/  FFMA.FTZ R0, R75, c[0x0][0x2d0], -R7.reuse ;  /* 0x0000b4004b007a23 */ /* 0x104fe20000010807 */
[----:B------:R-:W-:Y:S02]  /*6850*/  FSEL R143, R30, -INF , !P2 ;  /* 0xff8000001e8f7808 */ /* 0x000fe40005000000 */
[----:B------:R-:W-:Y:S01]  /*6860*/  FSEL R144, R28, -INF , !P1 ;  /* 0xff8000001c907808 */ /* 0x000fe20004800000 */
[----:B------:R2:W-:Y:S01]  /*6870*/  MUFU.EX2 R154, R0 ;  /* 0x00000000009a7308 */ /* 0x0005e20000000800 */
[----:B------:R-:W-:Y:S02]  /*6880*/  FSEL R145, R29, -INF , !P0 ;  /* 0xff8000001d917808 */ /* 0x000fe40004000000 */
        /* <DEDUP_REMOVED lines=8> */
[----:B------:R-:W-:Y:S01]  /*6910*/  PLOP3.LUT P0, PT, PT, PT, UP0, 0x40, 0x0 ;  /* 0x000000000000781c */ /* 0x000fe20003f0e808 */
[----:B------:R-:W-:Y:S01]  /*6920*/  UISETP.NE.AND UP0, UPT, UR13, URZ, UPT ;  /* 0x0000003f0d00728c */ /* 0x000fe2000bf05270 */
[C---:B------:R-:W-:Y:S01]  /*6930*/  ISETP.GT.AND P5, PT, R3.reuse, 0x31, P5 ;  /* 0x000000310300780c */ /* 0x040fe20002fa4270 */
[----:B------:R1:W-:Y:S01]  /*6940*/  MUFU.EX2 R183, R8 ;  /* 0x0000000800b77308 */ /* 0x0003e20000000800 */
[C---:B------:R-:W-:Y:S01]  /*6950*/  ISETP.GT.AND P4, PT, R3.reuse, 0x38, P4 ;  /* 0x000000380300780c */ /* 0x040fe20002784270 */
[----:B--2---:R-:W-:Y:S01]  /*6960*/  FFMA.FTZ R0, R78, c[0x0][0x2d0], -R7 ;  /* 0x0000b4004e007a23 */ /* 0x004fe20000010807 */
[C---:B------:R-:W-:Y:S01]  /*6970*/  ISETP.GT.AND P2, PT, R3.reuse, 0x39, P2 ;  /* 0x000000390300780c */ /* 0x040fe20001744270 */
[----:B------:R-:W-:Y:S01]  /*6980*/  UISETP.NE.AND UP1, UPT, UR25, URZ, UPT ;  /* 0x0000003f1900728c */ /* 0x000fe2000bf25270 */
[----:B------:R-:W-:-:S02]  /*6990*/  ISETP.GT.AND P1, PT, R3, 0x40, P1 ;  /* 0x000000400300780c */ /* 0x000fc40000f24270 */
[----:B------:R-:W-:Y:S01]  /*69a0*/  ISETP.GT.AND P0, PT, R3, 0x41, P0 ;  /* 0x000000410300780c */ /* 0x000fe20000704270 */
[----:B------:R2:W-:Y:S01]  /*69b0*/  MUFU.EX2 R158, R0 ;  /* 0x00000000009e7308 */ /* 0x0005e20000000800 */
[C---:B------:R-:W-:Y:S02]  /*69c0*/  ISETP.LT.OR P5, PT, R5.reuse, 0x32, P5 ;  /* 0x000000320500780c */ /* 0x040fe40002fa1670 */
[C---:B------:R-:W-:Y:S02]  /*69d0*/  ISETP.LT.OR P4, PT, R5.reuse, 0x39, P4 ;  /* 0x000000390500780c */ /* 0x040fe40002781670 */
[C---:B------:R-:W-:Y:S02]  /*69e0*/  ISETP.LT.OR P2, PT, R5.reuse, 0x3a, P2 ;  /* 0x0000003a0500780c */ /* 0x040fe40001741670 */
[C---:B------:R-:W-:Y:S01]  /*69f0*/  ISETP.LT.OR P1, PT, R5.reuse, 0x41, P1 ;  /* 0x000000410500780c */ /* 0x040fe20000f21670 */
[--C-:B-1----:R-:W-:Y:S01]  /*6a00*/  FFMA.FTZ R8, R52, c[0x0][0x2d0], -R6.reuse ;  /* 0x0000b40034087a23 */ /* 0x102fe20000010806 */
[----:B------:R-:W-:Y:S01]  /*6a10*/  ISETP.LT.OR P0, PT, R5, 0x42, P0 ;  /* 0x000000420500780c */ /* 0x000fe20000701670 */
[----:B------:R-:W-:Y:S01]  /*6a20*/  @UP1 UMOV UR13, UR17 ;  /* 0x00000011000d1c82 */ /* 0x000fe20008000000 */
[----:B------:R-:W-:Y:S01]  /*6a30*/  FSEL R194, R13, -INF , !P5 ;  /* 0xff8000000dc27808 */ /* 0x000fe20006800000 */
[----:B------:R1:W-:Y:S01]  /*6a40*/  MUFU.EX2 R181, R8 ;  /* 0x0000000800b57308 */ /* 0x0003e20000000800 */
[----:B------:R-:W-:Y:S01]  /*6a50*/  FSEL R195, R38, -INF , !P4 ;  /* 0xff80000026c37808 */ /* 0x000fe20006000000 */
[----:B------:R-:W-:Y:S01]  /*6a60*/  @UP1 USHF.R.U32.HI UR11, URZ, UR15, UR13 ;  /* 0x0000000f3f0b1299 */ /* 0x000fe2000801160d */
[----:B------:R-:W-:Y:S01]  /*6a70*/  FSEL R196, R40, -INF , !P2 ;  /* 0xff80000028c47808 */ /* 0x000fe20005000000 */
[----:B--2---:R-:W-:Y:S01]  /*6a80*/  FFMA.FTZ R0, R79, c[0x0][0x2d0], -R7 ;  /* 0x0000b4004f007a23 */ /* 0x004fe20000010807 */
[----:B------:R-:W-:Y:S01]  /*6a90*/  FSEL R198, R16, -INF , !P1 ;  /* 0xff80000010c67808 */ /* 0x000fe20004800000 */
[----:B------:R-:W-:Y:S01]  /*6aa0*/  UIADD3 UR13, UR6, -0x2, URZ ;  /* 0xfffffffe060d7890 */ /* 0x000fe2000fffe03f */
[----:B------:R-:W-:Y:S01]  /*6ab0*/  FSEL R197, R15, -INF , !P0 ;  /* 0xff8000000fc57808 */ /* 0x000fe20004000000 */
[----:B------:R2:W-:Y:S01]  /*6ac0*/  MUFU.EX2 R152, R0 ;  /* 0x0000000000987308 */ /* 0x0005e20000000800 */
[----:B------:R-:W-:Y:S01]  /*6ad0*/  PLOP3.LUT P6, PT, PT, PT, UP0, 0x40, 0x0 ;  /* 0x000000000000781c */ /* 0x000fe20003fce808 */
[----:B------:R-:W-:Y:S01]  /*6ae0*/  UISETP.NE.AND UP0, UPT, UR27, URZ, UPT ;  /* 0x0000003f1b00728c */ /* 0x000fe2000bf05270 */
[----:B------:R-:W-:Y:S01]  /*6af0*/  PLOP3.LUT P5, PT, PT, PT, UP6, 0x40, 0x0 ;  /* 0x000000000000781c */ /* 0x000fe20003fae868 */
[----:B------:R-:W-:Y:S01]  /*6b00*/  UIADD3 UR14, UR5, UR11, URZ ;  /* 0x0000000b050e7290 */ /* 0x000fe2000fffe03f */
[----:B------:R-:W-:Y:S01]  /*6b10*/  PLOP3.LUT P4, PT, PT, PT, UP5, 0x40, 0x0 ;  /* 0x000000000000781c */ /* 0x000fe20003f8e858 */
[----:B------:R-:W-:Y:S01]  /*6b20*/  ULDC UR6, c[0x0][0x328] ;  /* 0x0000ca0000067ab9 */ /* 0x000fe20000000800 */
[----:B------:R-:W-:Y:S01]  /*6b30*/  PLOP3.LUT P2, PT, PT, PT, UP4, 0x40, 0x0 ;  /* 0x000000000000781c */ /* 0x000fe20003f4e848 */
[----:B-1----:R-:W-:Y:S01]  /*6b40*/  FFMA.FTZ R8, R51, c[0x0][0x2d0], -R6 ;  /* 0x0000b40033087a23 */ /* 0x002fe20000010806 */
[----:B------:R-:W-:Y:S01]  /*6b50*/  PLOP3.LUT P1, PT, PT, PT, UP3, 0x40, 0x0 ;  /* 0x000000000000781c */ /* 0x000fe20003f2e838 */
[----:B------:R-:W-:Y:S01]  /*6b60*/  UIADD3 UR6, UR14, UR6, URZ ;  /* 0x000000060e067290 */ /* 0x000fe2000fffe03f */
[----:B------:R-:W-:Y:S01]  /*6b70*/  PLOP3.LUT P0, PT, PT, PT, UP2, 0x40, 0x0 ;  /* 0x000000000000781c */ /* 0x000fe20003f0e828 */
[----:B------:R-:W-:Y:S01]  /*6b80*/  MUFU.EX2 R172, R8 ;  /* 0x0000000800ac7308 */ /* 0x000fe20000000800 */
[----:B------:R-:W-:-:S02]  /*6b90*/  ISETP.GT.AND P6, PT, R3, 0x48, P6 ;  /* 0x000000480300780c */ /* 0x000fc400037c4270 */
[----:B------:R-:W-:Y:S02]  /*6ba0*/  ISETP.GT.AND P5, PT, R3, 0x49, P5 ;  /* 0x000000490300780c */ /* 0x000fe40002fa4270 */
[----:B--2---:R-:W-:Y:S01]  /*6bb0*/  FMNMX.FTZ R0, R125, R2, !PT ;  /* 0x000000027d007209 */ /* 0x004fe20007810000 */
[----:B------:R-:W-:Y:S01]  /*6bc0*/  FFMA.FTZ R2, R77, c[0x0][0x2d0], -R7 ;  /* 0x0000b4004d027a23 */ /* 0x000fe20000010807 */
[----:B------:R-:W-:Y:S02]  /*6bd0*/  ISETP.GT.AND P4, PT, R3, 0x50, P4 ;  /* 0x000000500300780c */ /* 0x000fe40002784270 */
[----:B------:R-:W-:Y:S01]  /*6be0*/  FMNMX.FTZ R0, R129, R0, !PT ;  /* 0x0000000081007209 */ /* 0x000fe20007810000 */
[----:B------:R1:W2:Y:S01]  /*6bf0*/  MUFU.EX2 R148, R2 ;  /* 0x0000000200947308 */ /* 0x0002a20000000800 */
[----:B------:R-:W-:Y:S02]  /*6c00*/  ISETP.GT.AND P2, PT, R3, 0x51, P2 ;  /* 0x000000510300780c */ /* 0x000fe40001744270 */
[----:B------:R-:W-:-:S02]  /*6c10*/  FMNMX.FTZ R0, R131, R0, !PT ;  /* 0x0000000083007209 */ /* 0x000fc40007810000 */
[----:B------:R-:W-:Y:S02]  /*6c20*/  ISETP.GT.AND P1, PT, R3, 0x58, P1 ;  /* 0x000000580300780c */ /* 0x000fe40000f24270 */
[----:B------:R-:W-:Y:S02]  /*6c30*/  FMNMX.FTZ R0, R141, R0, !PT ;  /* 0x000000008d007209 */ /* 0x000fe40007810000 */
[----:B------:R-:W-:Y:S02]  /*6c40*/  ISETP.GT.AND P0, PT, R3, 0x59, P0 ;  /* 0x000000590300780c */ /* 0x000fe40000704270 */
[----:B------:R-:W-:Y:S02]  /*6c50*/  FMNMX.FTZ R0, R140, R0, !PT ;  /* 0x000000008c007209 */ /* 0x000fe40007810000 */
[----:B------:R-:W-:Y:S02]  /*6c60*/  FMNMX.FTZ R3, R116, R115, !PT ;  /* 0x0000007374037209 */ /* 0x000fe40007810000 */
[----:B------:R-:W-:Y:S01]  /*6c70*/  FMNMX.FTZ R0, R186, R0, !PT ;  /* 0x00000000ba007209 */ /* 0x000fe20007810000 */
[----:B-1----:R-:W-:Y:S01]  /*6c80*/  FFMA.FTZ R2, R64, c[0x0][0x2d0], -R6 ;  /* 0x0000b40040027a23 */ /* 0x002fe20000010806 */
[----:B------:R-:W-:-:S02]  /*6c90*/  FMNMX.FTZ R3, R114, R3, !PT ;  /* 0x0000000372037209 */ /* 0x000fc40007810000 */
[----:B------:R-:W-:Y:S01]  /*6ca0*/  FMNMX.FTZ R0, R185, R0, !PT ;  /* 0x00000000b9007209 */ /* 0x000fe20007810000 */
[----:B------:R1:W-:Y:S01]  /*6cb0*/  MUFU.EX2 R139, R2 ;  /* 0x00000002008b7308 */ /* 0x0003e20000000800 */
[----:B------:R-:W-:Y:S02]  /*6cc0*/  FMNMX.FTZ R3, R113, R3, !PT ;  /* 0x0000000371037209 */ /* 0x000fe40007810000 */
[----:B------:R-:W-:Y:S02]  /*6cd0*/  FMNMX.FTZ R0, R147, R0, !PT ;  /* 0x0000000093007209 */ /* 0x000fe40007810000 */
[----:B------:R-:W-:Y:S02]  /*6ce0*/  FMNMX.FTZ R3, R117, R3, !PT ;  /* 0x0000000375037209 */ /* 0x000fe40007810000 */
[----:B------:R-:W-:Y:S02]  /*6cf0*/  FMNMX.FTZ R0, R146, R0, !PT ;  /* 0x0000000092007209 */ /* 0x000fe40007810000 */
[----:B------:R-:W-:-:S02]  /*6d00*/  FMNMX.FTZ R3, R119, R3, !PT ;  /* 0x0000000377037209 */ /* 0x000fc40007810000 */
[----:B------:R-:W-:Y:S02]  /*6d10*/  FMNMX.FTZ R0, R199, R0, !PT ;  /* 0x00000000c7007209 */ /* 0x000fe40007810000 */
[----:B------:R-:W-:Y:S02]  /*6d20*/  ISETP.LT.OR P6, PT, R5, 0x49, P6 ;  /* 0x000000490500780c */ /* 0x000fe400037c1670 */
[----:B------:R-:W-:Y:S01]  /*6d30*/  FMNMX.FTZ R0, R200, R0, !PT ;  /* 0x00000000c8007209 */ /* 0x000fe20007810000 */
[----:B-1----:R-:W-:Y:S01]  /*6d40*/  FFMA.FTZ R2, R65, c[0x0][0x2d0], -R6 ;  /* 0x0000b40041027a23 */ /* 0x002fe20000010806 */
[----:B------:R-:W-:Y:S02]  /*6d50*/  ISETP.LT.OR P5, PT, R5, 0x4a, P5 ;  /* 0x0000004a0500780c */ /* 0x000fe40002fa1670 */
[----:B------:R-:W-:Y:S01]  /*6d60*/  FMNMX.FTZ R0, R201, R0, !PT ;  /* 0x00000000c9007209 */ /* 0x000fe20007810000 */
[----:B------:R1:W4:Y:S01]  /*6d70*/  MUFU.EX2 R164, R2 ;  /* 0x0000000200a47308 */ /* 0x0003220000000800 */
[----:B------:R-:W-:-:S02]  /*6d80*/  FSEL R188, R135, -INF , !P6 ;  /* 0xff80000087bc7808 */ /* 0x000fc40007000000 */
[----:B------:R-:W-:Y:S02]  /*6d90*/  FMNMX.FTZ R0, R204, R0, !PT ;  /* 0x00000000cc007209 */ /* 0x000fe40007810000 */
[C---:B------:R-:W-:Y:S02]  /*6da0*/  ISETP.LT.OR P4, PT, R5.reuse, 0x51, P4 ;  /* 0x000000510500780c */ /* 0x040fe40002781670 */
[----:B------:R-:W-:Y:S02]  /*6db0*/  FMNMX.FTZ R0, R240, R0, !PT ;  /* 0x00000000f0007209 */ /* 0x000fe40007810000 */
[----:B------:R-:W-:Y:S02]  /*6dc0*/  FSEL R187, R138, -INF , !P5 ;  /* 0xff8000008abb7808 */ /* 0x000fe40006800000 */
[----:B------:R-:W-:Y:S02]  /*6dd0*/  ISETP.LT.OR P2, PT, R5, 0x52, P2 ;  /* 0x000000520500780c */ /* 0x000fe40001741670 */
[----:B------:R-:W-:-:S02]  /*6de0*/  FSEL R190, R136, -INF , !P4 ;  /* 0xff80000088be7808 */ /* 0x000fc40006000000 */
[----:B------:R-:W-:Y:S01]  /*6df0*/  ISETP.LT.OR P1, PT, R5, 0x59, P1 ;  /* 0x000000590500780c */ /* 0x000fe20000f21670 */
[----:B-1----:R-:W-:Y:S01]  /*6e00*/  FFMA.FTZ R2, R67, c[0x0][0x2d0], -R6 ;  /* 0x0000b40043027a23 */ /* 0x002fe20000010806 */
[----:B------:R-:W-:Y:S01]  /*6e10*/  FSEL R192, R137, -INF , !P2 ;  /* 0xff80000089c07808 */ /* 0x000fe20005000000 */
[----:B------:R-:W-:Y:S01]  /*6e20*/  LDSM.16.MT88.4 R64, [R210+0x1100] ;  /* 0x00110000d240783b */ /* 0x000fe20000004200 */
[----:B------:R-:W-:Y:S01]  /*6e30*/  ISETP.LT.OR P0, PT, R5, 0x5a, P0 ;  /* 0x0000005a0500780c */ /* 0x000fe20000701670 */
[----:B------:R1:W-:Y:S01]  /*6e40*/  MUFU.EX2 R74, R2 ;  /* 0x00000002004a7308 */ /* 0x0003e20000000800 */
[----:B------:R-:W-:Y:S02]  /*6e50*/  FSEL R191, R59, -INF , !P1 ;  /* 0xff8000003bbf7808 */ /* 0x000fe40004800000 */
[----:B------:R-:W-:Y:S02]  /*6e60*/  FSEL R189, R58, -INF , !P0 ;  /* 0xff8000003abd7808 */ /* 0x000fe40004000000 */
[----:B--2---:R-:W-:Y:S01]  /*6e70*/  F2FP.PACK_AB R10, R148, R152 ;  /* 0x00000098940a723e */ /* 0x004fe200000000ff */
[----:B------:R-:W-:Y:S01]  /*6e80*/  LDSM.16.MT88.4 R56, [R211+0x1100] ;  /* 0x00110000d338783b */ /* 0x000fe20000004200 */
[----:B------:R-:W-:-:S02]  /*6e90*/  F2FP.PACK_AB R12, R73, R151 ;  /* 0x00000097490c723e */ /* 0x000fc400000000ff */
[----:B------:R-:W-:Y:S02]  /*6ea0*/  F2FP.PACK_AB R14, R183, R156 ;  /* 0x0000009cb70e723e */ /* 0x000fe400000000ff */
[----:B------:R-:W-:Y:S02]  /*6eb0*/  F2FP.PACK_AB R13, R172, R181 ;  /* 0x000000b5ac0d723e */ /* 0x000fe400000000ff */
[----:B------:R-:W-:Y:S02]  /*6ec0*/  F2FP.PACK_AB R15, R70, R157 ;  /* 0x0000009d460f723e */ /* 0x000fe400000000ff */
[----:B------:R-:W-:Y:S01]  /*6ed0*/  F2FP.PACK_AB R8, R158, R154 ;  /* 0x0000009a9e08723e */ /* 0x000fe200000000ff */
[----:B-1----:R-:W-:Y:S01]  /*6ee0*/  FFMA.FTZ R2, R46, c[0x0][0x2d0], -R6 ;  /* 0x0000b4002e027a23 */ /* 0x002fe20000010806 */
[----:B----4-:R-:W-:-:S03]  /*6ef0*/  F2FP.PACK_AB R9, R164, R139 ;  /* 0x0000008ba409723e */ /* 0x010fc600000000ff */
[----:B------:R1:W2:Y:S01]  /*6f00*/  MUFU.EX2 R150, R2 ;  /* 0x0000000200967308 */ /* 0x0002a20000000800 */
[C---:B------:R-:W-:Y:S08]  /*6f10*/  HMMA.16816.F32 R20, R12.reuse, R84, RZ ;  /* 0x000000540c14723c */ /* 0x040ff000000018ff */
[----:B------:R-:W-:Y:S01]  /*6f20*/  HMMA.16816.F32 R24, R12, R100, RZ ;  /* 0x000000640c18723c */ /* 0x000fe200000018ff */
[----:B-1----:R-:W-:Y:S01]  /*6f30*/  FMNMX.FTZ R2, R121, R3, !PT ;  /* 0x0000000379027209 */ /* 0x002fe20007810000 */
[----:B------:R-:W-:-:S06]  /*6f40*/  FFMA.FTZ R3, R76, c[0x0][0x2d0], -R7 ;  /* 0x0000b4004c037a23 */ /* 0x000fcc0000010807 */
[----:B------:R-:W-:Y:S01]  /*6f50*/  HMMA.16816.F32 R36, R12, R86, RZ ;  /* 0x000000560c24723c */ /* 0x000fe200000018ff */
[----:B------:R-:W-:Y:S01]  /*6f60*/  LDSM.16.MT88.4 R76, [R212+0x1100] ;  /* 0x00110000d44c783b */ /* 0x000fe20000004200 */
[----:B------:R-:W-:Y:S01]  /*6f70*/  FMNMX.FTZ R2, R123, R2, !PT ;  /* 0x000000027b027209 */ /* 0x000fe20007810000 */
[----:B------:R1:W-:Y:S01]  /*6f80*/  MUFU.EX2 R180, R3 ;  /* 0x0000000300b47308 */ /* 0x0003e20000000800 */
[----:B--2---:R-:W-:-:S04]  /*6f90*/  F2FP.PACK_AB R11, R150, R74 ;  /* 0x0000004a960b723e */ /* 0x004fc800000000ff */
[C---:B------:R-:W-:Y:S08]  /*6fa0*/  HMMA.16816.F32 R16, R12.reuse, R60, RZ ;  /* 0x0000003c0c10723c */ /* 0x040ff000000018ff */
[----:B------:R-:W-:Y:S01]  /*6fb0*/  HMMA.16816.F32 R32, R12, R62, RZ ;  /* 0x0000003e0c20723c */ /* 0x000fe200000018ff */
[----:B-1----:R-:W-:Y:S01]  /*6fc0*/  FMNMX.FTZ R3, R142, R2, !PT ;  /* 0x000000028e037209 */ /* 0x002fe20007810000 */
[----:B------:R-:W-:-:S03]  /*6fd0*/  FFMA.FTZ R2, R80, c[0x0][0x2d0], -R7 ;  /* 0x0000b40050027a23 */ /* 0x000fc60000010807 */
[----:B------:R-:W-:Y:S01]  /*6fe0*/  FMNMX.FTZ R3, R143, R3, !PT ;  /* 0x000000038f037209 */ /* 0x000fe20007810000 */
[----:B------:R1:W2:Y:S02]  /*6ff0*/  MUFU.EX2 R159, R2 ;  /* 0x00000002009f7308 */ /* 0x0002a40000000800 */
[C---:B-----5:R-:W-:Y:S08]  /*7000*/  HMMA.16816.F32 R28, R12.reuse, R96, RZ ;  /* 0x000000600c1c723c */ /* 0x060ff000000018ff */
[----:B------:R-:W-:Y:S01]  /*7010*/  HMMA.16816.F32 R48, R12, R102, RZ ;  /* 0x000000660c30723c */ /* 0x000fe200000018ff */
[----:B-1----:R-:W-:Y:S01]  /*7020*/  FMNMX.FTZ R2, R239, R0, !PT ;  /* 0x00000000ef027209 */ /* 0x002fe20007810000 */
[----:B------:R-:W-:-:S06]  /*7030*/  FFMA.FTZ R0, R81, c[0x0][0x2d0], -R7 ;  /* 0x0000b40051007a23 */ /* 0x000fcc0000010807 */
[----:B------:R-:W-:Y:S01]  /*7040*/  HMMA.16816.F32 R44, R12, R98, RZ ;  /* 0x000000620c2c723c */ /* 0x000fe200000018ff */
[----:B------:R1:W-:Y:S07]  /*7050*/  MUFU.EX2 R167, R0 ;  /* 0x0000000000a77308 */ /* 0x0003ee0000000800 */
[C---:B------:R-:W-:Y:S08]  /*7060*/  HMMA.16816.F32 R40, R8.reuse, R92, R20 ;  /* 0x0000005c0828723c */ /* 0x040ff00000001814 */
[----:B---3--:R-:W-:Y:S01]  /*7070*/  HMMA.16816.F32 R20, R8, R88, R24 ;  /* 0x000000580814723c */ /* 0x008fe20000001818 */
[----:B-1----:R-:W-:-:S02]  /*7080*/  FMNMX.FTZ R0, R236, R2, !PT ;  /* 0x00000002ec007209 */ /* 0x002fc40007810000 */
[----:B------:R-:W-:Y:S01]  /*7090*/  FMNMX.FTZ R2, R144, R3, !PT ;  /* 0x0000000390027209 */ /* 0x000fe20007810000 */
[----:B------:R-:W-:Y:S01]  /*70a0*/  FFMA.FTZ R3, R82, c[0x0][0x2d0], -R7 ;  /* 0x0000b40052037a23 */ /* 0x000fe20000010807 */
[----:B------:R-:W-:-:S03]  /*70b0*/  FMNMX.FTZ R0, R235, R0, !PT ;  /* 0x00000000eb007209 */ /* 0x000fc60007810000 */
[C---:B------:R-:W-:Y:S01]  /*70c0*/  HMMA.16816.F32 R36, R8.reuse, R94, R36 ;  /* 0x0000005e0824723c */ /* 0x040fe20000001824 */
[----:B------:R-:W-:Y:S01]  /*70d0*/  FMNMX.FTZ R2, R145, R2, !PT ;  /* 0x0000000291027209 */ /* 0x000fe20007810000 */
[----:B------:R1:W-:Y:S01]  /*70e0*/  MUFU.EX2 R153, R3 ;  /* 0x0000000300997308 */ /* 0x0003e20000000800 */
[----:B------:R-:W-:Y:S02]  /*70f0*/  FMNMX.FTZ R0, R237, R0, !PT ;  /* 0x00000000ed007209 */ /* 0x000fe40007810000 */
[----:B------:R-:W-:Y:S02]  /*7100*/  FMNMX.FTZ R2, R193, R2, !PT ;  /* 0x00000002c1027209 */ /* 0x000fe40007810000 */
[----:B------:R-:W-:Y:S01]  /*7110*/  FMNMX.FTZ R0, R238, R0, !PT ;  /* 0x00000000ee007209 */ /* 0x000fe20007810000 */
[----:B------:R-:W-:Y:S01]  /*7120*/  HMMA.16816.F32 R52, R8, R108, R16 ;  /* 0x0000006c0834723c */ /* 0x000fe20000001810 */
[----:B------:R-:W-:Y:S02]  /*7130*/  FMNMX.FTZ R2, R194, R2, !PT ;  /* 0x00000002c2027209 */ /* 0x000fe40007810000 */
[----:B------:R-:W-:-:S04]  /*7140*/  FMNMX.FTZ R0, R242, R0, !PT ;  /* 0x00000000f2007209 */ /* 0x000fc80007810000 */
[----:B------:R-:W-:Y:S01]  /*7150*/  FMNMX.FTZ R0, R243, R0, !PT ;  /* 0x00000000f3007209 */ /* 0x000fe20007810000 */
[----:B------:R-:W-:Y:S01]  /*7160*/  HMMA.16816.F32 R16, R8, R110, R32 ;  /* 0x0000006e0810723c */ /* 0x000fe20000001820 */
[----:B-1----:R-:W-:-:S03]  /*7170*/  FFMA.FTZ R3, R83, c[0x0][0x2d0], -R7 ;  /* 0x0000b40053037a23 */ /* 0x002fc60000010807 */
[----:B------:R-:W1:Y:S01]  /*7180*/  SHFL.BFLY PT, R4, R0, 0x2, 0x1f ;  /* 0x0c401f0000047f89 */ /* 0x000e6200000e0000 */
[----:B------:R3:W-:Y:S03]  /*7190*/  MUFU.EX2 R149, R3 ;  /* 0x0000000300957308 */ /* 0x0007e60000000800 */
[----:B------:R-:W-:Y:S01]  /*71a0*/  LDSM.16.MT88.4 R80, [R209+0x1100] ;  /* 0x00110000d150783b */ /* 0x000fe20000004200 */
[C---:B------:R-:W-:Y:S08]  /*71b0*/  HMMA.16816.F32 R12, R8.reuse, R104, R28 ;  /* 0x00000068080c723c */ /* 0x040ff0000000181c */
[----:B------:R-:W-:Y:S01]  /*71c0*/  HMMA.16816.F32 R24, R8, R90, R48 ;  /* 0x0000005a0818723c */ /* 0x000fe20000001830 */
[----:B---3--:R-:W-:Y:S01]  /*71d0*/  FMNMX.FTZ R3, R195, R2, !PT ;  /* 0x00000002c3037209 */ /* 0x008fe20007810000 */
[----:B------:R-:W-:-:S02]  /*71e0*/  FFMA.FTZ R2, R68, c[0x0][0x2d0], -R6 ;  /* 0x0000b40044027a23 */ /* 0x000fc40000010806 */
[----:B------:R-:W-:-:S04]  /*71f0*/  IMAD.MOV.U32 R68, RZ, RZ, R152 ;  /* 0x000000ffff447224 */ /* 0x000fc800078e0098 */
[----:B------:R-:W-:Y:S01]  /*7200*/  HMMA.16816.F32 R32, R8, R106, R44 ;  /* 0x0000006a0820723c */ /* 0x000fe2000000182c */
[----:B------:R3:W-:Y:S01]  /*7210*/  MUFU.EX2 R182, R2 ;  /* 0x0000000200b67308 */ /* 0x0007e20000000800 */
[----:B-1----:R-:W-:-:S05]  /*7220*/  FMNMX.FTZ R0, R0, R4, !PT ;  /* 0x0000000400007209 */ /* 0x002fca0007810000 */
[----:B------:R-:W1:Y:S01]  /*7230*/  SHFL.BFLY PT, R5, R0, 0x1, 0x1f ;  /* 0x0c201f0000057f89 */ /* 0x000e6200000e0000 */
[----:B--2---:R-:W-:Y:S02]  /*7240*/  F2FP.PACK_AB R8, R159, R180 ;  /* 0x000000b49f08723e */ /* 0x004fe400000000ff */
[----:B---3--:R-:W-:Y:S01]  /*7250*/  FMNMX.FTZ R2, R196, R3, !PT ;  /* 0x00000003c4027209 */ /* 0x008fe20007810000 */
[----:B------:R-:W-:Y:S01]  /*7260*/  FFMA.FTZ R3, R69, c[0x0][0x2d0], -R6 ;  /* 0x0000b40045037a23 */ /* 0x000fe20000010806 */
[----:B------:R-:W-:Y:S02]  /*7270*/  MOV R69, R70 ;  /* 0x0000004600457202 */ /* 0x000fe40000000f00 */
[----:B------:R-:W-:Y:S01]  /*7280*/  FMNMX.FTZ R2, R198, R2, !PT ;  /* 0x00000002c6027209 */ /* 0x000fe20007810000 */
[----:B------:R2:W3:Y:S03]  /*7290*/  MUFU.EX2 R166, R3 ;  /* 0x0000000300a67308 */ /* 0x0004e60000000800 */
[----:B------:R-:W-:-:S04]  /*72a0*/  FMNMX.FTZ R2, R197, R2, !PT ;  /* 0x00000002c5027209 */ /* 0x000fc80007810000 */
[----:B------:R-:W-:Y:S02]  /*72b0*/  FMNMX.FTZ R2, R188, R2, !PT ;  /* 0x00000002bc027209 */ /* 0x000fe40007810000 */
[----:B-1----:R-:W-:Y:S01]  /*72c0*/  FMNMX.FTZ R70, R0, R5, !PT ;  /* 0x0000000500467209 */ /* 0x002fe20007810000 */
[----:B------:R-:W-:Y:S01]  /*72d0*/  FFMA.FTZ R0, R128, c[0x0][0x2d0], -R6 ;  /* 0x0000b40080007a23 */ /* 0x000fe20000010806 */
[----:B------:R-:W-:Y:S01]  /*72e0*/  FMNMX.FTZ R2, R187, R2, !PT ;  /* 0x00000002bb027209 */ /* 0x000fe20007810000 */
[----:B------:R-:W-:Y:S01]  /*72f0*/  IMAD.MOV.U32 R128, RZ, RZ, R164 ;  /* 0x000000ffff807224 */ /* 0x000fe200078e00a4 */
[----:B------:R-:W-:Y:S01]  /*7300*/  FSETP.NEU.FTZ.AND P0, PT, R70, -INF , PT ;  /* 0xff8000004600780b */ /* 0x000fe20003f1d000 */
[----:B------:R-:W-:Y:S01]  /*7310*/  IMAD.MOV.U32 R5, RZ, RZ, R181 ;  /* 0x000000ffff057224 */ /* 0x000fe200078e00b5 */
[----:B------:R-:W-:Y:S01]  /*7320*/  FMNMX.FTZ R2, R190, R2, !PT ;  /* 0x00000002be027209 */ /* 0x000fe20007810000 */
[----:B--2---:R-:W-:Y:S01]  /*7330*/  FFMA.FTZ R3, R112, c[0x0][0x2d0], -R6 ;  /* 0x0000b40070037a23 */ /* 0x004fe20000010806 */
[----:B---3--:R-:W-:Y:S01]  /*7340*/  F2FP.PACK_AB R9, R166, R182 ;  /* 0x000000b6a609723e */ /* 0x008fe200000000ff */
[----:B------:R-:W-:-:S02]  /*7350*/  IMAD.MOV.U32 R112, RZ, RZ, R151 ;  /* 0x000000ffff707224 */ /* 0x000fc400078e0097 */
[----:B------:R1:W-:Y:S08]  /*7360*/  MUFU.EX2 R165, R3 ;  /* 0x0000000300a57308 */ /* 0x0003f00000000800 */
[----:B------:R2:W-:Y:S01]  /*7370*/  MUFU.EX2 R151, R0 ;  /* 0x0000000000977308 */ /* 0x0005e20000000800 */
[----:B-1----:R-:W-:Y:S02]  /*7380*/  FFMA.FTZ R3, R118, c[0x0][0x2d0], -R6 ;  /* 0x0000b40076037a23 */ /* 0x002fe40000010806 */
[----:B------:R-:W-:-:S05]  /*7390*/  IMAD.MOV.U32 R118, RZ, RZ, R153 ;  /* 0x000000ffff767224 */ /* 0x000fca00078e0099 */
[----:B------:R1:W3:Y:S01]  /*73a0*/  MUFU.EX2 R246, R3 ;  /* 0x0000000300f67308 */ /* 0x0002e20000000800 */
[----:B------:R-:W-:Y:S01]  /*73b0*/  F2FP.PACK_AB R10, R118, R167 ;  /* 0x000000a7760a723e */ /* 0x000fe200000000ff */
[----:B--2---:R-:W-:Y:S01]  /*73c0*/  FFMA.FTZ R0, R130, c[0x0][0x2d0], -R6 ;  /* 0x0000b40082007a23 */ /* 0x004fe20000010806 */
[----:B------:R-:W-:-:S05]  /*73d0*/  MOV R130, R159 ;  /* 0x0000009f00827202 */ /* 0x000fca0000000f00 */
[----:B------:R-:W-:Y:S01]  /*73e0*/  MUFU.EX2 R245, R0 ;  /* 0x0000000000f57308 */ /* 0x000fe20000000800 */
[----:B-1----:R-:W-:Y:S01]  /*73f0*/  FMNMX.FTZ R3, R192, R2, !PT ;  /* 0x00000002c0037209 */ /* 0x002fe20007810000 */
[----:B------:R-:W-:Y:S01]  /*7400*/  FFMA.FTZ R2, R132, c[0x0][0x2d0], -R7 ;  /* 0x0000b40084027a23 */ /* 0x000fe20000010807 */
[----:B---3--:R-:W-:Y:S02]  /*7410*/  F2FP.PACK_AB R11, R246, R165 ;  /* 0x000000a5f60b723e */ /* 0x008fe400000000ff */
[----:B------:R-:W-:-:S03]  /*7420*/  FMNMX.FTZ R3, R191, R3, !PT ;  /* 0x00000003bf037209 */ /* 0x000fc60007810000 */
[----:B------:R1:W-:Y:S01]  /*7430*/  MUFU.EX2 R152, R2 ;  /* 0x0000000200987308 */ /* 0x0003e20000000800 */
[----:B------:R-:W-:Y:S01]  /*7440*/  FMNMX.FTZ R3, R189, R3, !PT ;  /* 0x00000003bd037209 */ /* 0x000fe20007810000 */
[C---:B------:R-:W-:Y:S04]  /*7450*/  HMMA.16816.F32 R44, R8.reuse, R76, R40 ;  /* 0x0000004c082c723c */ /* 0x040fe80000001828 */
[----:B------:R-:W2:Y:S04]  /*7460*/  SHFL.BFLY PT, R4, R3, 0x2, 0x1f ;  /* 0x0c401f0003047f89 */ /* 0x000ea800000e0000 */
[----:B------:R-:W-:Y:S01]  /*7470*/  HMMA.16816.F32 R40, R8, R64, R20 ;  /* 0x000000400828723c */ /* 0x000fe20000001814 */
[----:B-1----:R-:W-:-:S04]  /*7480*/  FFMA.FTZ R2, R133, c[0x0][0x2d0], -R7 ;  /* 0x0000b40085027a23 */ /* 0x002fc80000010807 */
[----:B------:R1:W-:Y:S03]  /*7490*/  MUFU.EX2 R155, R2 ;  /* 0x00000002009b7308 */ /* 0x0003e60000000800 */
[C---:B------:R-:W-:Y:S07]  /*74a0*/  HMMA.16816.F32 R20, R8.reuse, R78, R36 ;  /* 0x0000004e0814723c */ /* 0x040fee0000001824 */
[----:B------:R-:W-:Y:S01]  /*74b0*/  IMAD.MOV.U32 R38, RZ, RZ, R156 ;  /* 0x000000ffff267224 */ /* 0x000fe200078e009c */
[----:B------:R-:W-:Y:S01]  /*74c0*/  HMMA.16816.F32 R48, R8, R80, R52 ;  /* 0x000000500830723c */ /* 0x000fe20000001834 */
[----:B------:R-:W-:Y:S01]  /*74d0*/  IMAD.MOV.U32 R36, RZ, RZ, R130 ;  /* 0x000000ffff247224 */ /* 0x000fe200078e0082 */
[----:B--2---:R-:W-:Y:S01]  /*74e0*/  FMNMX.FTZ R3, R3, R4, !PT ;  /* 0x0000000403037209 */ /* 0x004fe20007810000 */
[----:B------:R-:W-:-:S02]  /*74f0*/  IMAD.MOV.U32 R130, RZ, RZ, R180 ;  /* 0x000000ffff827224 */ /* 0x000fc400078e00b4 */
[----:B-1----:R-:W-:Y:S02]  /*7500*/  FFMA.FTZ R2, R134, c[0x0][0x2d0], -R7 ;  /* 0x0000b40086027a23 */ /* 0x002fe40000010807 */
[----:B------:R-:W1:Y:S01]  /*7510*/  SHFL.BFLY PT, R4, R3, 0x1, 0x1f ;  /* 0x0c201f0003047f89 */ /* 0x000e6200000e0000 */
[----:B------:R-:W-:Y:S01]  /*7520*/  IMAD.MOV.U32 R55, RZ, RZ, R172 ;  /* 0x000000ffff377224 */ /* 0x000fe200078e00ac */
[----:B------:R-:W-:Y:S01]  /*7530*/  HMMA.16816.F32 R28, R8, R56, R12 ;  /* 0x00000038081c723c */ /* 0x000fe2000000180c */
[----:B------:R2:W3:Y:S01]  /*7540*/  MUFU.EX2 R135, R2 ;  /* 0x0000000200877308 */ /* 0x0004e20000000800 */
[----:B------:R-:W-:Y:S01]  /*7550*/  LDSM.16.MT88.4 R172, [R211+0x1900] ;  /* 0x00190000d3ac783b */ /* 0x000fe20000004200 */
[----:B------:R-:W-:Y:S01]  /*7560*/  MOV R54, R167 ;  /* 0x000000a700367202 */ /* 0x000fe20000000f00 */
[----:B------:R-:W-:Y:S02]  /*7570*/  IMAD.MOV.U32 R52, RZ, RZ, R165 ;  /* 0x000000ffff347224 */ /* 0x000fe400078e00a5 */
[----:B------:R-:W-:-:S02]  /*7580*/  IMAD.MOV.U32 R53, RZ, RZ, R166 ;  /* 0x000000ffff357224 */ /* 0x000fc400078e00a6 */
[C---:B------:R-:W-:Y:S08]  /*7590*/  HMMA.16816.F32 R16, R8.reuse, R82, R16 ;  /* 0x000000520810723c */ /* 0x040ff00000001810 */
[----:B------:R-:W-:Y:S01]  /*75a0*/  HMMA.16816.F32 R24, R8, R66, R24 ;  /* 0x000000420818723c */ /* 0x000fe20000001818 */
[----:B--2---:R-:W-:Y:S02]  /*75b0*/  FFMA.FTZ R2, R126, c[0x0][0x2d0], -R6 ;  /* 0x0000b4007e027a23 */ /* 0x004fe40000010806 */
[----:B---3--:R-:W-:-:S02]  /*75c0*/  IMAD.MOV.U32 R39, RZ, RZ, R135 ;  /* 0x000000ffff277224 */ /* 0x008fc400078e0087 */
[----:B------:R2:W-:Y:S01]  /*75d0*/  MUFU.EX2 R75, R2 ;  /* 0x00000002004b7308 */ /* 0x0005e20000000800 */
[----:B-1----:R-:W-:Y:S02]  /*75e0*/  FMNMX.FTZ R3, R3, R4, !PT ;  /* 0x0000000403037209 */ /* 0x002fe40007810000 */
[----:B------:R-:W-:Y:S07]  /*75f0*/  HMMA.16816.F32 R12, R8, R58, R32 ;  /* 0x0000003a080c723c */ /* 0x000fee0000001820 */
[----:B------:R-:W-:-:S02]  /*7600*/  F2FP.PACK_AB R8, R152, R149 ;  /* 0x000000959808723e */ /* 0x000fc400000000ff */
[----:B------:R-:W-:Y:S02]  /*7610*/  F2FP.PACK_AB R10, R39, R155 ;  /* 0x0000009b270a723e */ /* 0x000fe400000000ff */
[----:B------:R-:W-:Y:S01]  /*7620*/  F2FP.PACK_AB R11, R245, R151 ;  /* 0x00000097f50b723e */ /* 0x000fe200000000ff */
[----:B--2---:R-:W-:-:S04]  /*7630*/  FFMA.FTZ R2, R127, c[0x0][0x2d0], -R6 ;  /* 0x0000b4007f027a23 */ /* 0x004fc80000010806 */
[----:B------:R1:W2:Y:S02]  /*7640*/  MUFU.EX2 R153, R2 ;  /* 0x0000000200997308 */ /* 0x0002a40000000800 */
[----:B-1----:R-:W-:Y:S01]  /*7650*/  FMUL.FTZ R2, R70, c[0x0][0x2d0] ;  /* 0x0000b40046027a20 */ /* 0x002fe20000410000 */
[----:B--2---:R-:W-:-:S04]  /*7660*/  F2FP.PACK_AB R9, R153, R75 ;  /* 0x0000004b9909723e */ /* 0x004fc800000000ff */
[----:B------:R-:W-:Y:S02]  /*7670*/  FSEL R2, R2, RZ, P0 ;  /* 0x000000ff02027208 */ /* 0x000fe40000000000 */
[----:B------:R-:W-:Y:S01]  /*7680*/  FSETP.NEU.FTZ.AND P0, PT, R3, -INF , PT ;  /* 0xff8000000300780b */ /* 0x000fe20003f1d000 */
[C---:B------:R-:W-:Y:S02]  /*7690*/  HMMA.16816.F32 R176, R8.reuse, R168, R48 ;  /* 0x000000a808b0723c */ /* 0x040fe40000001830 */
[----:B------:R-:W-:Y:S02]  /*76a0*/  FFMA.FTZ R0, R120, c[0x0][0x2d0], -R2 ;  /* 0x0000b40078007a23 */ /* 0x000fe40000010802 */
[----:B------:R-:W-:Y:S02]  /*76b0*/  IMAD.MOV.U32 R120, RZ, RZ, R158 ;  /* 0x000000ffff787224 */ /* 0x000fe400078e009e */
[----:B------:R1:W-:Y:S01]  /*76c0*/  MUFU.EX2 R252, R0 ;  /* 0x0000000000fc7308 */ /* 0x0003e20000000800 */
[----:B------:R-:W-:Y:S01]  /*76d0*/  FFMA.FTZ R4, R131, c[0x0][0x2d0], -R2 ;  /* 0x0000b40083047a23 */ /* 0x000fe20000010802 */
[----:B------:R-:W-:Y:S01]  /*76e0*/  MOV R50, R52 ;  /* 0x0000003400327202 */ /* 0x000fe20000000f00 */
[----:B------:R-:W-:Y:S01]  /*76f0*/  IMAD.MOV.U32 R51, RZ, RZ, R128 ;  /* 0x000000ffff337224 */ /* 0x000fe200078e0080 */
[----:B------:R-:W-:Y:S01]  /*7700*/  HMMA.16816.F32 R164, R8, R170, R16 ;  /* 0x000000aa08a4723c */ /* 0x000fe20000001810 */
[----:B------:R-:W-:-:S02]  /*7710*/  IMAD.MOV.U32 R128, RZ, RZ, R182 ;  /* 0x000000ffff807224 */ /* 0x000fc400078e00b6 */
[----:B------:R-:W-:Y:S01]  /*7720*/  IMAD.MOV.U32 R37, RZ, RZ, R120 ;  /* 0x000000ffff257224 */ /* 0x000fe200078e0078 */
[----:B------:R-:W-:Y:S01]  /*7730*/  MUFU.EX2 R247, R4 ;  /* 0x0000000400f77308 */ /* 0x000fe20000000800 */
[----:B------:R-:W-:Y:S01]  /*7740*/  MOV R120, R246 ;  /* 0x000000f600787202 */ /* 0x000fe20000000f00 */
[----:B------:R-:W-:Y:S02]  /*7750*/  IMAD.MOV.U32 R49, RZ, RZ, R53 ;  /* 0x000000ffff317224 */ /* 0x000fe400078e0035 */
[----:B------:R-:W-:Y:S01]  /*7760*/  IMAD.MOV.U32 R48, RZ, RZ, R54 ;  /* 0x000000ffff307224 */ /* 0x000fe200078e0036 */
[----:B------:R-:W-:Y:S01]  /*7770*/  HMMA.16816.F32 R132, R8, R162, R20 ;  /* 0x000000a20884723c */ /* 0x000fe20000001814 */
[----:B------:R-:W-:Y:S02]  /*7780*/  IMAD.MOV.U32 R131, RZ, RZ, R154 ;  /* 0x000000ffff837224 */ /* 0x000fe400078e009a */
[----:B-1----:R-:W-:Y:S02]  /*7790*/  FFMA.FTZ R0, R122, c[0x0][0x2d0], -R2 ;  /* 0x0000b4007a007a23 */ /* 0x002fe40000010802 */
[----:B------:R-:W-:-:S02]  /*77a0*/  IMAD.MOV.U32 R122, RZ, RZ, R157 ;  /* 0x000000ffff7a7224 */ /* 0x000fc400078e009d */
[----:B------:R1:W2:Y:S01]  /*77b0*/  MUFU.EX2 R250, R0 ;  /* 0x0000000000fa7308 */ /* 0x0002a20000000800 */
[----:B------:R-:W3:Y:S01]  /*77c0*/  LDSM.16.MT88.4 R156, [R210+0x1900] ;  /* 0x00190000d29c783b */ /* 0x000ee20000004200 */
[----:B-1----:R-:W-:-:S06]  /*77d0*/  FFMA.FTZ R0, R124, c[0x0][0x2d0], -R2 ;  /* 0x0000b4007c007a23 */ /* 0x002fcc0000010802 */
[----:B------:R1:W-:Y:S02]  /*77e0*/  MUFU.EX2 R251, R0 ;  /* 0x0000000000fb7308 */ /* 0x0003e40000000800 */
[----:B-1----:R-:W-:Y:S02]  /*77f0*/  FFMA.FTZ R0, R125, c[0x0][0x2d0], -R2 ;  /* 0x0000b4007d007a23 */ /* 0x002fe40000010802 */
[----:B------:R-:W-:Y:S04]  /*7800*/  HMMA.16816.F32 R124, R8, R160, R44 ;  /* 0x000000a0087c723c */ /* 0x000fe8000000182c */
[----:B------:R1:W4:Y:S03]  /*7810*/  MUFU.EX2 R248, R0 ;  /* 0x0000000000f87308 */ /* 0x0003260000000800 */
[----:B------:R-:W-:Y:S01]  /*7820*/  IMAD.MOV.U32 R45, RZ, RZ, R75 ;  /* 0x000000ffff2d7224 */ /* 0x000fe200078e004b */
[----:B------:R-:W-:Y:S01]  /*7830*/  MOV R47, R148 ;  /* 0x00000094002f7202 */ /* 0x000fe20000000f00 */
[----:B------:R-:W-:-:S02]  /*7840*/  IMAD.MOV.U32 R44, RZ, RZ, R150 ;  /* 0x000000ffff2c7224 */ /* 0x000fc400078e0096 */
[----:B------:R-:W-:Y:S02]  /*7850*/  IMAD.MOV.U32 R46, RZ, RZ, R149 ;  /* 0x000000ffff2e7224 */ /* 0x000fe400078e0095 */
[----:B-1----:R-:W-:Y:S01]  /*7860*/  FFMA.FTZ R0, R129, c[0x0][0x2d0], -R2 ;  /* 0x0000b40081007a23 */ /* 0x002fe20000010802 */
[----:B------:R-:W-:-:S03]  /*7870*/  MOV R129, R155 ;  /* 0x0000009b00817202 */ /* 0x000fc60000000f00 */
[----:B------:R1:W-:Y:S02]  /*7880*/  MUFU.EX2 R249, R0 ;  /* 0x0000000000f97308 */ /* 0x0003e40000000800 */
[----:B-1----:R-:W-:-:S05]  /*7890*/  FMUL.FTZ R0, R3, c[0x0][0x2d0] ;  /* 0x0000b40003007a20 */ /* 0x002fca0000410000 */
[----:B------:R-:W-:Y:S02]  /*78a0*/  FSEL R0, R0, RZ, P0 ;  /* 0x000000ff00007208 */ /* 0x000fe40000000000 */
[----:B------:R-:W-:-:S03]  /*78b0*/  PLOP3.LUT P0, PT, PT, PT, UP0, 0x40, 0x0 ;  /* 0x000000000000781c */ /* 0x000fc60003f0e808 */
[--C-:B------:R-:W-:Y:S02]  /*78c0*/  FFMA.FTZ R4, R116, c[0x0][0x2d0], -R0.reuse ;  /* 0x0000b40074047a23 */ /* 0x100fe40000010800 */
[----:B------:R-:W-:Y:S02]  /*78d0*/  IMAD.MOV.U32 R116, RZ, RZ, R245 ;  /* 0x000000ffff747224 */ /* 0x000fe400078e00f5 */
[----:B------:R1:W-:Y:S02]  /*78e0*/  MUFU.EX2 R184, R4 ;  /* 0x0000000400b87308 */ /* 0x0003e40000000800 */
[----:B-1----:R-:W-:Y:S01]  /*78f0*/  FFMA.FTZ R4, R115, c[0x0][0x2d0], -R0 ;  /* 0x0000b40073047a23 */ /* 0x002fe20000010800 */
[----:B------:R-:W-:-:S05]  /*7900*/  MOV R115, R183 ;  /* 0x000000b700737202 */ /* 0x000fca0000000f00 */
[----:B------:R1:W5:Y:S02]  /*7910*/  MUFU.EX2 R183, R4 ;  /* 0x0000000400b77308 */ /* 0x0003640000000800 */
[----:B-1----:R-:W-:Y:S02]  /*7920*/  FFMA.FTZ R4, R114, c[0x0][0x2d0], -R0 ;  /* 0x0000b40072047a23 */ /* 0x002fe40000010800 */
[----:B------:R-:W-:-:S04]  /*7930*/  IMAD.MOV.U32 R114, RZ, RZ, R139 ;  /* 0x000000ffff727224 */ /* 0x000fc800078e008b */
[----:B------:R1:W-:Y:S01]  /*7940*/  MUFU.EX2 R181, R4 ;  /* 0x0000000400b57308 */ /* 0x0003e20000000800 */
[C---:B---3--:R-:W-:Y:S07]  /*7950*/  HMMA.16816.F32 R136, R8.reuse, R156, R40 ;  /* 0x0000009c0888723c */ /* 0x048fee0000001828 */
[----:B------:R-:W-:Y:S01]  /*7960*/  IMAD.MOV.U32 R41, RZ, RZ, R153 ;  /* 0x000000ffff297224 */ /* 0x000fe200078e0099 */
[----:B------:R-:W-:Y:S01]  /*7970*/  MOV R43, R151 ;  /* 0x00000097002b7202 */ /* 0x000fe20000000f00 */
[----:B------:R-:W-:Y:S01]  /*7980*/  IMAD.MOV.U32 R42, RZ, RZ, R152 ;  /* 0x000000ffff2a7224 */ /* 0x000fe200078e0098 */
[----:B------:R-:W-:Y:S01]  /*7990*/  HMMA.16816.F32 R148, R8, R158, R24 ;  /* 0x0000009e0894723c */ /* 0x000fe20000001818 */
[----:B-1----:R-:W-:-:S02]  /*79a0*/  FFMA.FTZ R4, R113, c[0x0][0x2d0], -R0 ;  /* 0x0000b40071047a23 */ /* 0x002fc40000010800 */
[----:B------:R-:W-:Y:S01]  /*79b0*/  IMAD.MOV.U32 R113, RZ, RZ, R38 ;  /* 0x000000ffff717224 */ /* 0x000fe200078e0026 */
[----:B------:R-:W-:Y:S01]  /*79c0*/  MOV R38, R122 ;  /* 0x0000007a00267202 */ /* 0x000fe20000000f00 */
[----:B------:R1:W3:Y:S01]  /*79d0*/  MUFU.EX2 R182, R4 ;  /* 0x0000000400b67308 */ /* 0x0002e20000000800 */
[----:B------:R-:W-:Y:S02]  /*79e0*/  IMAD.MOV.U32 R122, RZ, RZ, R55 ;  /* 0x000000ffff7a7224 */ /* 0x000fe400078e0037 */
[C---:B------:R-:W-:Y:S08]  /*79f0*/  HMMA.16816.F32 R152, R8.reuse, R172, R28 ;  /* 0x000000ac0898723c */ /* 0x040ff0000000181c */
[----:B------:R-:W-:Y:S01]  /*7a00*/  HMMA.16816.F32 R52, R8, R174, R12 ;  /* 0x000000ae0834723c */ /* 0x000fe2000000180c */
[----:B-1----:R-:W-:-:S06]  /*7a10*/  FFMA.FTZ R4, R141, c[0x0][0x2d0], -R2 ;  /* 0x0000b4008d047a23 */ /* 0x002fcc0000010802 */
[----:B--2---:R-:W-:Y:S01]  /*7a20*/  F2FP.PACK_AB R8, R250, R252 ;  /* 0x000000fcfa08723e */ /* 0x004fe200000000ff */
[----:B------:R-:W-:Y:S01]  /*7a30*/  IMAD.MOV.U32 R141, RZ, RZ, R47 ;  /* 0x000000ffff8d7224 */ /* 0x000fe200078e002f */
[----:B----4-:R-:W-:Y:S01]  /*7a40*/  F2FP.PACK_AB R10, R248, R251 ;  /* 0x000000fbf80a723e */ /* 0x010fe200000000ff */
[----:B------:R1:W-:Y:S01]  /*7a50*/  MUFU.EX2 R246, R4 ;  /* 0x0000000400f67308 */ /* 0x0003e20000000800 */
[----:B-----5:R-:W-:Y:S02]  /*7a60*/  F2FP.PACK_AB R9, R183, R184 ;  /* 0x000000b8b709723e */ /* 0x020fe400000000ff */
[----:B---3--:R-:W-:-:S07]  /*7a70*/  F2FP.PACK_AB R11, R182, R181 ;  /* 0x000000b5b60b723e */ /* 0x008fce00000000ff */
[----:B------:R-:W-:Y:S01]  /*7a80*/  HMMA.16816.F32 R24, R8, R84, RZ ;  /* 0x000000540818723c */ /* 0x000fe200000018ff */
[----:B-1----:R-:W-:-:S07]  /*7a90*/  FFMA.FTZ R4, R140, c[0x0][0x2d0], -R2 ;  /* 0x0000b4008c047a23 */ /* 0x002fce0000010802 */
[C---:B------:R-:W-:Y:S01]  /*7aa0*/  HMMA.16816.F32 R20, R8.reuse, R86, RZ ;  /* 0x000000560814723c */ /* 0x040fe200000018ff */
[----:B------:R-:W-:Y:S01]  /*7ab0*/  IMAD.MOV.U32 R140, RZ, RZ, R46 ;  /* 0x000000ffff8c7224 */ /* 0x000fe200078e002e */
[----:B------:R1:W2:Y:S05]  /*7ac0*/  MUFU.EX2 R245, R4 ;  /* 0x0000000400f57308 */ /* 0x0002aa0000000800 */
[----:B------:R-:W-:Y:S01]  /*7ad0*/  IMAD.MOV.U32 R87, RZ, RZ, R36 ;  /* 0x000000ffff577224 */ /* 0x000fe200078e0024 */
[----:B------:R-:W-:Y:S01]  /*7ae0*/  HMMA.16816.F32 R28, R8, R62, RZ ;  /* 0x0000003e081c723c */ /* 0x000fe200000018ff */
[----:B------:R-:W-:-:S06]  /*7af0*/  IMAD.MOV.U32 R86, RZ, RZ, R37 ;  /* 0x000000ffff567224 */ /* 0x000fcc00078e0025 */
[----:B------:R-:W-:Y:S01]  /*7b00*/  IMAD.MOV.U32 R62, RZ, RZ, R42 ;  /* 0x000000ffff3e7224 */ /* 0x000fe200078e002a */
[C---:B------:R-:W-:Y:S01]  /*7b10*/  HMMA.16816.F32 R16, R8.reuse, R100, RZ ;  /* 0x000000640810723c */ /* 0x040fe200000018ff */
[----:B------:R-:W-:Y:S02]  /*7b20*/  IMAD.MOV.U32 R63, RZ, RZ, R43 ;  /* 0x000000ffff3f7224 */ /* 0x000fe400078e002b */
[----:B-1----:R-:W-:Y:S02]  /*7b30*/  FFMA.FTZ R4, R117, c[0x0][0x2d0], -R0 ;  /* 0x0000b40075047a23 */ /* 0x002fe40000010800 */
[----:B------:R-:W-:Y:S02]  /*7b40*/  IMAD.MOV.U32 R117, RZ, RZ, R49 ;  /* 0x000000ffff757224 */ /* 0x000fe400078e0031 */
[----:B------:R1:W-:Y:S01]  /*7b50*/  MUFU.EX2 R75, R4 ;  /* 0x00000004004b7308 */ /* 0x0003e20000000800 */
[----:B------:R-:W-:Y:S01]  /*7b60*/  HMMA.16816.F32 R12, R8, R96, RZ ;  /* 0x00000060080c723c */ /* 0x000fe200000018ff */
[----:B------:R-:W-:Y:S01]  /*7b70*/  IMAD.MOV.U32 R101, RZ, RZ, R41 ;  /* 0x000000ffff657224 */ /* 0x000fe200078e0029 */
[----:B------:R-:W-:Y:S01]  /*7b80*/  MOV R100, R116 ;  /* 0x0000007400647202 */ /* 0x000fe20000000f00 */
[----:B------:R-:W-:-:S04]  /*7b90*/  IMAD.MOV.U32 R116, RZ, RZ, R48 ;  /* 0x000000ffff747224 */ /* 0x000fc800078e0030 */
[----:B------:R-:W-:Y:S01]  /*7ba0*/  MOV R97, R39 ;  /* 0x0000002700617202 */ /* 0x000fe20000000f00 */
[----:B------:R-:W-:Y:S01]  /*7bb0*/  HMMA.16816.F32 R32, R8, R60, RZ ;  /* 0x0000003c0820723c */ /* 0x000fe200000018ff */
[----:B-1----:R-:W-:-:S07]  /*7bc0*/  FFMA.FTZ R4, R119, c[0x0][0x2d0], -R0 ;  /* 0x0000b40077047a23 */ /* 0x002fce0000010800 */
[----:B------:R-:W-:Y:S01]  /*7bd0*/  HMMA.16816.F32 R40, R8, R98, RZ ;  /* 0x000000620828723c */ /* 0x000fe200000018ff */
[----:B------:R-:W-:Y:S01]  /*7be0*/  MOV R60, R44 ;  /* 0x0000002c003c7202 */ /* 0x000fe20000000f00 */
[----:B------:R-:W-:Y:S01]  /*7bf0*/  IMAD.MOV.U32 R61, RZ, RZ, R45 ;  /* 0x000000ffff3d7224 */ /* 0x000fe200078e002d */
[----:B------:R1:W3:Y:S01]  /*7c00*/  MUFU.EX2 R180, R4 ;  /* 0x0000000400b47308 */ /* 0x0002e20000000800 */
[----:B------:R-:W-:-:S03]  /*7c10*/  IMAD.MOV.U32 R119, RZ, RZ, R50 ;  /* 0x000000ffff777224 */ /* 0x000fc600078e0032 */
[----:B------:R-:W-:Y:S02]  /*7c20*/  IMAD.MOV.U32 R98, RZ, RZ, R101 ;  /* 0x000000ffff627224 */ /* 0x000fe400078e0065 */
[----:B-1----:R-:W-:Y:S01]  /*7c30*/  FFMA.FTZ R4, R121, c[0x0][0x2d0], -R0 ;  /* 0x0000b40079047a23 */ /* 0x002fe20000010800 */
[----:B------:R-:W-:-:S03]  /*7c40*/  MOV R121, R51 ;  /* 0x0000003300797202 */ /* 0x000fc60000000f00 */
[----:B------:R1:W-:Y:S02]  /*7c50*/  MUFU.EX2 R84, R4 ;  /* 0x0000000400547308 */ /* 0x0003e40000000800 */
[----:B-1----:R-:W-:Y:S02]  /*7c60*/  FFMA.FTZ R4, R123, c[0x0][0x2d0], -R0 ;  /* 0x0000b4007b047a23 */ /* 0x002fe40000010800 */
[----:B------:R-:W-:-:S04]  /*7c70*/  IMAD.MOV.U32 R123, RZ, RZ, R38 ;  /* 0x000000ffff7b7224 */ /* 0x000fc800078e0026 */
[----:B------:R1:W4:Y:S01]  /*7c80*/  MUFU.EX2 R85, R4 ;  /* 0x0000000400557308 */ /* 0x0003220000000800 */
[----:B------:R-:W-:Y:S07]  /*7c90*/  HMMA.16816.F32 R36, R8, R102, RZ ;  /* 0x000000660824723c */ /* 0x000fee00000018ff */
[----:B------:R-:W-:Y:S02]  /*7ca0*/  F2FP.PACK_AB R8, R247, R249 ;  /* 0x000000f9f708723e */ /* 0x000fe400000000ff */
[----:B--2---:R-:W-:-:S02]  /*7cb0*/  F2FP.PACK_AB R10, R245, R246 ;  /* 0x000000f6f50a723e */ /* 0x004fc400000000ff */
[----:B---3--:R-:W-:Y:S01]  /*7cc0*/  F2FP.PACK_AB R9, R180, R75 ;  /* 0x0000004bb409723e */ /* 0x008fe200000000ff */
[----:B-1----:R-:W-:Y:S01]  /*7cd0*/  FFMA.FTZ R4, R226, c[0x0][0x2d0], -R7 ;  /* 0x0000b400e2047a23 */ /* 0x002fe20000010807 */
[----:B----4-:R-:W-:-:S03]  /*7ce0*/  F2FP.PACK_AB R11, R85, R84 ;  /* 0x00000054550b723e */ /* 0x010fc600000000ff */
[----:B------:R1:W-:Y:S04]  /*7cf0*/  MUFU.EX2 R226, R4 ;  /* 0x0000000400e27308 */ /* 0x0003e80000000800 */
[C---:B------:R-:W-:Y:S07]  /*7d00*/  HMMA.16816.F32 R20, R8.reuse, R94, R20 ;  /* 0x0000005e0814723c */ /* 0x040fee0000001814 */
[----:B------:R-:W-:Y:S01]  /*7d10*/  IMAD.MOV.U32 R94, RZ, RZ, R74 ;  /* 0x000000ffff5e7224 */ /* 0x000fe200078e004a */
[----:B------:R-:W-:Y:S01]  /*7d20*/  HMMA.16816.F32 R44, R8, R92, R24 ;  /* 0x0000005c082c723c */ /* 0x000fe20000001818 */
[----:B-1----:R-:W-:-:S02]  /*7d30*/  FFMA.FTZ R4, R186, c[0x0][0x2d0], -R2 ;  /* 0x0000b400ba047a23 */ /* 0x002fc40000010802 */
[----:B------:R-:W-:-:S04]  /*7d40*/  IMAD.MOV.U32 R186, RZ, RZ, R100 ;  /* 0x000000ffffba7224 */ /* 0x000fc800078e0064 */
[----:B------:R-:W-:Y:S01]  /*7d50*/  MOV R93, R113 ;  /* 0x00000071005d7202 */ /* 0x000fe20000000f00 */
[----:B------:R1:W-:Y:S01]  /*7d60*/  MUFU.EX2 R95, R4 ;  /* 0x00000004005f7308 */ /* 0x0003e20000000800 */
[----:B------:R-:W-:Y:S01]  /*7d70*/  HMMA.16816.F32 R24, R8, R104, R12 ;  /* 0x000000680818723c */ /* 0x000fe2000000180c */
[----:B------:R-:W-:-:S06]  /*7d80*/  IMAD.MOV.U32 R92, RZ, RZ, R114 ;  /* 0x000000ffff5c7224 */ /* 0x000fcc00078e0072 */
[----:B------:R-:W-:Y:S01]  /*7d90*/  IMAD.MOV.U32 R105, RZ, RZ, R68 ;  /* 0x000000ffff697224 */ /* 0x000fe200078e0044 */
[----:B------:R-:W-:Y:S01]  /*7da0*/  HMMA.16816.F32 R48, R8, R108, R32 ;  /* 0x0000006c0830723c */ /* 0x000fe20000001820 */
[----:B------:R-:W-:Y:S01]  /*7db0*/  MOV R104, R73 ;  /* 0x0000004900687202 */ /* 0x000fe20000000f00 */
[----:B-1----:R-:W-:-:S06]  /*7dc0*/  FFMA.FTZ R4, R185, c[0x0][0x2d0], -R2 ;  /* 0x0000b400b9047a23 */ /* 0x002fcc0000010802 */
[C---:B------:R-:W-:Y:S01]  /*7dd0*/  HMMA.16816.F32 R32, R8.reuse, R88, R16 ;  /* 0x000000580820723c */ /* 0x040fe20000001810 */
[----:B------:R-:W-:Y:S01]  /*7de0*/  IMAD.MOV.U32 R185, RZ, RZ, R97 ;  /* 0x000000ffffb97224 */ /* 0x000fe200078e0061 */
[----:B------:R1:W2:Y:S05]  /*7df0*/  MUFU.EX2 R96, R4 ;  /* 0x0000000400607308 */ /* 0x0002aa0000000800 */
[----:B------:R-:W-:Y:S01]  /*7e00*/  MOV R88, R69 ;  /* 0x0000004500587202 */ /* 0x000fe20000000f00 */
[----:B------:R-:W-:Y:S01]  /*7e10*/  HMMA.16816.F32 R28, R8, R110, R28 ;  /* 0x0000006e081c723c */ /* 0x000fe2000000181c */
[----:B------:R-:W-:-:S07]  /*7e20*/  IMAD.MOV.U32 R89, RZ, RZ, R115 ;  /* 0x000000ffff597224 */ /* 0x000fce00078e0073 */
[----:B------:R-:W-:Y:S01]  /*7e30*/  HMMA.16816.F32 R16, R8, R90, R36 ;  /* 0x0000005a0810723c */ /* 0x000fe20000001824 */
[----:B------:R-:W3:Y:S01]  /*7e40*/  LDSM.16.MT88.4 R36, [R209+0x2100] ;  /* 0x00210000d124783b */ /* 0x000ee20000004200 */
[----:B-1----:R-:W-:-:S04]  /*7e50*/  FFMA.FTZ R4, R147, c[0x0][0x2d0], -R2 ;  /* 0x0000b40093047a23 */ /* 0x002fc80000010802 */
[----:B------:R1:W-:Y:S02]  /*7e60*/  MUFU.EX2 R97, R4 ;  /* 0x0000000400617308 */ /* 0x0003e40000000800 */
[----:B------:R-:W-:Y:S07]  /*7e70*/  HMMA.16816.F32 R12, R8, R106, R40 ;  /* 0x0000006a080c723c */ /* 0x000fee0000001828 */
[----:B--2---:R-:W-:Y:S01]  /*7e80*/  F2FP.PACK_AB R8, R96, R95 ;  /* 0x0000005f6008723e */ /* 0x004fe200000000ff */
[----:B------:R-:W-:Y:S01]  /*7e90*/  IMAD.MOV.U32 R41, RZ, RZ, R140 ;  /* 0x000000ffff297224 */ /* 0x000fe200078e008c */
[----:B------:R-:W-:Y:S01]  /*7ea0*/  MOV R42, R141 ;  /* 0x0000008d002a7202 */ /* 0x000fe20000000f00 */
[----:B------:R-:W-:-:S02]  /*7eb0*/  IMAD.MOV.U32 R43, RZ, RZ, R131 ;  /* 0x000000ffff2b7224 */ /* 0x000fc400078e0083 */
[----:B------:R-:W-:Y:S02]  /*7ec0*/  IMAD.MOV.U32 R40, RZ, RZ, R61 ;  /* 0x000000ffff287224 */ /* 0x000fe400078e003d */
[----:B-1----:R-:W-:-:S04]  /*7ed0*/  FFMA.FTZ R4, R146, c[0x0][0x2d0], -R2 ;  /* 0x0000b40092047a23 */ /* 0x002fc80000010802 */
        /* <DEDUP_REMOVED lines=12> */
[----:B--2---:R-:W-:Y:S01]  /*7fa0*/  F2FP.PACK_AB R11, R74, R73 ;  /* 0x000000494a0b723e */ /* 0x004fe200000000ff */
[----:B------:R-:W-:-:S04]  /*7fb0*/  IMAD.MOV.U32 R231, RZ, RZ, R63 ;  /* 0x000000ffffe77224 */ /* 0x000fc800078e003f */
[----:B------:R1:W2:Y:S02]  /*7fc0*/  MUFU.EX2 R103, R4 ;  /* 0x0000000400677308 */ /* 0x0002a40000000800 */
[C---:B------:R-:W-:Y:S07]  /*7fd0*/  HMMA.16816.F32 R108, R8.reuse, R80, R48 ;  /* 0x00000050086c723c */ /* 0x040fee0000001830 */
[----:B------:R-:W-:Y:S01]  /*7fe0*/  IMAD.MOV.U32 R80, RZ, RZ, R93 ;  /* 0x000000ffff507224 */ /* 0x000fe200078e005d */
[C---:B------:R-:W-:Y:S01]  /*7ff0*/  HMMA.16816.F32 R44, R8.reuse, R76, R44 ;  /* 0x0000004c082c723c */ /* 0x040fe2000000182c */
[----:B------:R-:W-:Y:S01]  /*8000*/  IMAD.MOV.U32 R50, RZ, RZ, R88 ;  /* 0x000000ffff327224 */ /* 0x000fe200078e0058 */
[----:B------:R-:W-:Y:S01]  /*8010*/  MOV R49, R60 ;  /* 0x0000003c00317202 */ /* 0x000fe20000000f00 */
[----:B------:R-:W-:Y:S01]  /*8020*/  IMAD.MOV.U32 R81, RZ, RZ, R62 ;  /* 0x000000ffff517224 */ /* 0x000fe200078e003e */
[----:B------:R-:W-:Y:S01]  /*8030*/  MOV R48, R104 ;  /* 0x0000006800307202 */ /* 0x000fe20000000f00 */
[----:B-1----:R-:W-:Y:S01]  /*8040*/  FFMA.FTZ R4, R230, c[0x0][0x2d0], -R7 ;  /* 0x0000b400e6047a23 */ /* 0x002fe20000010807 */
[----:B------:R-:W-:Y:S01]  /*8050*/  MOV R51, R89 ;  /* 0x0000005900337202 */ /* 0x000fe20000000f00 */
[----:B------:R-:W-:Y:S01]  /*8060*/  IMAD.MOV.U32 R230, RZ, RZ, R129 ;  /* 0x000000ffffe67224 */ /* 0x000fe200078e0081 */
[----:B------:R-:W-:Y:S01]  /*8070*/  MOV R76, R130 ;  /* 0x00000082004c7202 */ /* 0x000fe20000000f00 */
[----:B------:R1:W-:Y:S01]  /*8080*/  MUFU.EX2 R101, R4 ;  /* 0x0000000400657308 */ /* 0x0003e20000000800 */
[----:B------:R-:W-:Y:S01]  /*8090*/  IMAD.MOV.U32 R77, RZ, RZ, R128 ;  /* 0x000000ffff4d7224 */ /* 0x000fe200078e0080 */
[C---:B------:R-:W-:Y:S01]  /*80a0*/  HMMA.16816.F32 R140, R8.reuse, R64, R32 ;  /* 0x00000040088c723c */ /* 0x040fe20000001820 */
[----:B------:R-:W4:Y:S06]  /*80b0*/  LDSM.16.MT88.4 R32, [R212+0x2100] ;  /* 0x00210000d420783b */ /* 0x000f2c0000004200 */
[----:B------:R-:W-:Y:S01]  /*80c0*/  IMAD.MOV.U32 R65, RZ, RZ, R87 ;  /* 0x000000ffff417224 */ /* 0x000fe200078e0057 */
[----:B------:R-:W-:Y:S01]  /*80d0*/  HMMA.16816.F32 R128, R8, R78, R20 ;  /* 0x0000004e0880723c */ /* 0x000fe20000001814 */
[----:B------:R-:W-:Y:S01]  /*80e0*/  LDSM.16.MT88.4 R20, [R211+0x2100] ;  /* 0x00210000d314783b */ /* 0x000fe20000004200 */
[----:B------:R-:W-:-:S02]  /*80f0*/  IMAD.MOV.U32 R64, RZ, RZ, R121 ;  /* 0x000000ffff407224 */ /* 0x000fc400078e0079 */
[----:B-1----:R-:W-:Y:S01]  /*8100*/  FFMA.FTZ R4, R232, c[0x0][0x2d0], -R7 ;  /* 0x0000b400e8047a23 */ /* 0x002fe20000010807 */
[----:B------:R-:W-:-:S03]  /*8110*/  MOV R232, R98 ;  /* 0x0000006200e87202 */ /* 0x000fc60000000f00 */
[C---:B------:R-:W-:Y:S01]  /*8120*/  HMMA.16816.F32 R60, R8.reuse, R56, R24 ;  /* 0x00000038083c723c */ /* 0x040fe20000001818 */
[----:B------:R-:W-:Y:S01]  /*8130*/  MOV R78, R86 ;  /* 0x00000056004e7202 */ /* 0x000fe20000000f00 */
[----:B------:R1:W5:Y:S01]  /*8140*/  MUFU.EX2 R102, R4 ;  /* 0x0000000400667308 */ /* 0x0003620000000800 */
[----:B------:R-:W-:Y:S01]  /*8150*/  IMAD.MOV.U32 R79, RZ, RZ, R116 ;  /* 0x000000ffff4f7224 */ /* 0x000fe200078e0074 */
[----:B------:R-:W-:Y:S04]  /*8160*/  LDSM.16.MT88.4 R24, [R212+0x2900] ;  /* 0x00290000d418783b */ /* 0x000fe80000004200 */
[C---:B------:R-:W-:Y:S07]  /*8170*/  HMMA.16816.F32 R144, R8.reuse, R66, R16 ;  /* 0x000000420890723c */ /* 0x040fee0000001810 */
[----:B------:R-:W-:Y:S01]  /*8180*/  MOV R67, R64 ;  /* 0x0000004000437202 */ /* 0x000fe20000000f00 */
[----:B------:R-:W-:Y:S01]  /*8190*/  HMMA.16816.F32 R56, R8, R58, R12 ;  /* 0x0000003a0838723c */ /* 0x000fe2000000180c */
[----:B-1----:R-:W-:-:S02]  /*81a0*/  FFMA.FTZ R4, R233, c[0x0][0x2d0], -R7 ;  /* 0x0000b400e9047a23 */ /* 0x002fc40000010807 */
[----:B------:R-:W-:Y:S02]  /*81b0*/  IMAD.MOV.U32 R233, RZ, RZ, R112 ;  /* 0x000000ffffe97224 */ /* 0x000fe400078e0070 */
[----:B------:R1:W-:Y:S02]  /*81c0*/  MUFU.EX2 R100, R4 ;  /* 0x0000000400647308 */ /* 0x0003e40000000800 */
[----:B------:R-:W-:Y:S01]  /*81d0*/  MOV R12, R42 ;  /* 0x0000002a000c7202 */ /* 0x000fe20000000f00 */
[----:B------:R-:W-:Y:S01]  /*81e0*/  HMMA.16816.F32 R112, R8, R82, R28 ;  /* 0x000000520870723c */ /* 0x000fe2000000181c */
[----:B------:R-:W3:Y:S01]  /*81f0*/  LDSM.16.MT88.4 R28, [R210+0x2100] ;  /* 0x00210000d21c783b */ /* 0x000ee20000004200 */
[----:B------:R-:W-:-:S05]  /*8200*/  IMAD.MOV.U32 R13, RZ, RZ, R43 ;  /* 0x000000ffff0d7224 */ /* 0x000fca00078e002b */
[----:B------:R-:W-:Y:S01]  /*8210*/  IMAD.MOV.U32 R83, RZ, RZ, R94 ;  /* 0x000000ffff537224 */ /* 0x000fe200078e005e */
[----:B--2---:R-:W-:Y:S01]  /*8220*/  F2FP.PACK_AB R8, R103, R226 ;  /* 0x000000e26708723e */ /* 0x004fe200000000ff */
[----:B------:R-:W-:Y:S01]  /*8230*/  IMAD.MOV.U32 R82, RZ, RZ, R105 ;  /* 0x000000ffff527224 */ /* 0x000fe200078e0069 */
[----:B-----5:R-:W-:-:S03]  /*8240*/  F2FP.PACK_AB R10, R102, R101 ;  /* 0x00000065660a723e */ /* 0x020fc600000000ff */
[----:B------:R-:W-:Y:S02]  /*8250*/  IMAD.MOV.U32 R19, RZ, RZ, R82 ;  /* 0x000000ffff137224 */ /* 0x000fe400078e0052 */
[----:B-1----:R-:W-:Y:S02]  /*8260*/  FFMA.FTZ R4, R234, c[0x0][0x2d0], -R7 ;  /* 0x0000b400ea047a23 */ /* 0x002fe40000010807 */
[----:B------:R-:W-:Y:S02]  /*8270*/  IMAD.MOV.U32 R234, RZ, RZ, R92 ;  /* 0x000000ffffea7224 */ /* 0x000fe400078e005c */
[----:B------:R1:W-:Y:S01]  /*8280*/  MUFU.EX2 R98, R4 ;  /* 0x0000000400627308 */ /* 0x0003e20000000800 */
[----:B------:R-:W-:Y:S02]  /*8290*/  IMAD.MOV.U32 R15, RZ, RZ, R19 ;  /* 0x000000ffff0f7224 */ /* 0x000fe400078e0013 */
[----:B------:R-:W-:Y:S02]  /*82a0*/  IMAD.MOV.U32 R18, RZ, RZ, R234 ;  /* 0x000000ffff127224 */ /* 0x000fe400078e00ea */
[----:B------:R-:W-:-:S02]  /*82b0*/  IMAD.MOV.U32 R234, RZ, RZ, R120 ;  /* 0x000000ffffea7224 */ /* 0x000fc400078e0078 */
[----:B-1----:R-:W-:Y:S01]  /*82c0*/  FFMA.FTZ R4, R202, c[0x0][0x2d0], -R6 ;  /* 0x0000b400ca047a23 */ /* 0x002fe20000010806 */
[----:B------:R-:W-:-:S03]  /*82d0*/  MOV R202, R122 ;  /* 0x0000007a00ca7202 */ /* 0x000fc60000000f00 */
[----:B------:R1:W-:Y:S02]  /*82e0*/  MUFU.EX2 R94, R4 ;  /* 0x00000004005e7308 */ /* 0x0003e40000000800 */
[----:B-1----:R-:W-:Y:S02]  /*82f0*/  FFMA.FTZ R4, R205, c[0x0][0x2d0], -R6 ;  /* 0x0000b400cd047a23 */ /* 0x002fe40000010806 */
[----:B------:R-:W-:-:S04]  /*8300*/  IMAD.MOV.U32 R205, RZ, RZ, R117 ;  /* 0x000000ffffcd7224 */ /* 0x000fc800078e0075 */
[----:B------:R1:W2:Y:S01]  /*8310*/  MUFU.EX2 R93, R4 ;  /* 0x00000004005d7308 */ /* 0x0002a20000000800 */
[----:B------:R-:W-:Y:S02]  /*8320*/  IMAD.MOV.U32 R66, RZ, RZ, R205 ;  /* 0x000000ffff427224 */ /* 0x000fe400078e00cd */
[----:B------:R-:W-:Y:S02]  /*8330*/  IMAD.MOV.U32 R205, RZ, RZ, R234 ;  /* 0x000000ffffcd7224 */ /* 0x000fe400078e00ea */
[----:B------:R-:W-:Y:S02]  /*8340*/  IMAD.MOV.U32 R234, RZ, RZ, R40 ;  /* 0x000000ffffea7224 */ /* 0x000fe400078e0028 */
[--C-:B-1----:R-:W-:Y:S01]  /*8350*/  FFMA.FTZ R4, R203, c[0x0][0x2d0], -R6.reuse ;  /* 0x0000b400cb047a23 */ /* 0x102fe20000010806 */
[----:B--2---:R-:W-:Y:S02]  /*8360*/  F2FP.PACK_AB R9, R93, R94 ;  /* 0x0000005e5d09723e */ /* 0x004fe400000000ff */
[----:B------:R-:W-:Y:S01]  /*8370*/  MOV R203, R119 ;  /* 0x0000007700cb7202 */ /* 0x000fe20000000f00 */
[----:B------:R1:W-:Y:S02]  /*8380*/  MUFU.EX2 R92, R4 ;  /* 0x00000004005c7308 */ /* 0x0003e40000000800 */
[----:B-1----:R-:W-:Y:S01]  /*8390*/  FFMA.FTZ R4, R206, c[0x0][0x2d0], -R6 ;  /* 0x0000b400ce047a23 */ /* 0x002fe20000010806 */
[----:B------:R-:W-:-:S05]  /*83a0*/  MOV R206, R83 ;  /* 0x0000005300ce7202 */ /* 0x000fca0000000f00 */
[----:B------:R1:W2:Y:S01]  /*83b0*/  MUFU.EX2 R90, R4 ;  /* 0x00000004005a7308 */ /* 0x0002a20000000800 */
[----:B------:R-:W-:Y:S02]  /*83c0*/  IMAD.MOV.U32 R14, RZ, RZ, R206 ;  /* 0x000000ffff0e7224 */ /* 0x000fe400078e00ce */
[----:B------:R-:W-:Y:S02]  /*83d0*/  IMAD.MOV.U32 R206, RZ, RZ, R203 ;  /* 0x000000ffffce7224 */ /* 0x000fe400078e00cb */
[--C-:B-1----:R-:W-:Y:S01]  /*83e0*/  FFMA.FTZ R4, R241, c[0x0][0x2d0], -R7.reuse ;  /* 0x0000b400f1047a23 */ /* 0x102fe20000010807 */
[----:B--2---:R-:W-:Y:S01]  /*83f0*/  F2FP.PACK_AB R11, R90, R92 ;  /* 0x0000005c5a0b723e */ /* 0x004fe200000000ff */
[----:B------:R-:W-:Y:S01]  /*8400*/  FFMA.FTZ R7, R244, c[0x0][0x2d0], -R7 ;  /* 0x0000b400f4077a23 */ /* 0x000fe20000010807 */
[----:B------:R-:W-:Y:S01]  /*8410*/  MOV R241, R79 ;  /* 0x0000004f00f17202 */ /* 0x000fe20000000f00 */
[----:B------:R1:W-:Y:S01]  /*8420*/  MUFU.EX2 R91, R4 ;  /* 0x00000004005b7308 */ /* 0x0003e20000000800 */
[----:B------:R-:W-:-:S02]  /*8430*/  IMAD.MOV.U32 R244, RZ, RZ, R202 ;  /* 0x000000fffff47224 */ /* 0x000fc400078e00ca */
[----:B------:R-:W-:Y:S01]  /*8440*/  IMAD.MOV.U32 R202, RZ, RZ, R41 ;  /* 0x000000ffffca7224 */ /* 0x000fe200078e0029 */
[C---:B---3--:R-:W-:Y:S01]  /*8450*/  HMMA.16816.F32 R104, R8.reuse, R36, R176 ;  /* 0x000000240868723c */ /* 0x048fe200000018b0 */
[----:B------:R-:W2:Y:S03]  /*8460*/  LDSM.16.MT88.4 R40, [R210+0x2900] ;  /* 0x00290000d228783b */ /* 0x000ea60000004200 */
[----:B------:R3:W5:Y:S03]  /*8470*/  MUFU.EX2 R89, R7 ;  /* 0x0000000700597308 */ /* 0x0007660000000800 */
[----:B------:R-:W-:Y:S01]  /*8480*/  MOV R179, R77 ;  /* 0x0000004d00b37202 */ /* 0x000fe20000000f00 */
[----:B------:R-:W-:Y:S01]  /*8490*/  IMAD.MOV.U32 R77, RZ, RZ, R233 ;  /* 0x000000ffff4d7224 */ /* 0x000fe200078e00e9 */
[----:B----4-:R-:W-:Y:S01]  /*84a0*/  HMMA.16816.F32 R132, R8, R34, R132 ;  /* 0x000000220884723c */ /* 0x010fe20000001884 */
[----:B------:R-:W-:-:S02]  /*84b0*/  IMAD.MOV.U32 R233, RZ, RZ, R118 ;  /* 0x000000ffffe97224 */ /* 0x000fc400078e0076 */
[----:B-1----:R-:W-:Y:S02]  /*84c0*/  FFMA.FTZ R4, R207, c[0x0][0x2d0], -R6 ;  /* 0x0000b400cf047a23 */ /* 0x002fe40000010806 */
[----:B------:R-:W-:Y:S01]  /*84d0*/  IMAD.MOV.U32 R178, RZ, RZ, R76 ;  /* 0x000000ffffb27224 */ /* 0x000fe200078e004c */
[----:B------:R-:W-:Y:S01]  /*84e0*/  MOV R203, R233 ;  /* 0x000000e900cb7202 */ /* 0x000fe20000000f00 */
[----:B------:R1:W-:Y:S01]  /*84f0*/  MUFU.EX2 R88, R4 ;  /* 0x0000000400587308 */ /* 0x0003e20000000800 */
[----:B------:R-:W-:Y:S01]  /*8500*/  IMAD.MOV.U32 R233, RZ, RZ, R81 ;  /* 0x000000ffffe97224 */ /* 0x000fe200078e0051 */
[----:B------:R-:W-:Y:S01]  /*8510*/  HMMA.16816.F32 R116, R8, R38, R164 ;  /* 0x000000260874723c */ /* 0x000fe200000018a4 */
[----:B------:R-:W-:Y:S01]  /*8520*/  IMAD.MOV.U32 R76, RZ, RZ, R123 ;  /* 0x000000ffff4c7224 */ /* 0x000fe200078e007b */
[----:B---3--:R-:W-:Y:S01]  /*8530*/  MOV R7, R49 ;  /* 0x0000003100077202 */ /* 0x008fe20000000f00 */
[----:B------:R-:W-:Y:S02]  /*8540*/  IMAD.MOV.U32 R207, RZ, RZ, R80 ;  /* 0x000000ffffcf7224 */ /* 0x000fe400078e0050 */
[----:B------:R-:W-:Y:S01]  /*8550*/  IMAD.MOV.U32 R176, RZ, RZ, R12 ;  /* 0x000000ffffb07224 */ /* 0x000fe200078e000c */
[----:B------:R-:W-:-:S02]  /*8560*/  MOV R177, R7 ;  /* 0x0000000700b17202 */ /* 0x000fc40000000f00 */
[----:B------:R-:W-:Y:S01]  /*8570*/  HMMA.16816.F32 R120, R8, R32, R124 ;  /* 0x000000200878723c */ /* 0x000fe2000000187c */
[----:B------:R-:W-:Y:S02]  /*8580*/  F2FP.PACK_AB R164, R98, R100 ;  /* 0x0000006462a4723e */ /* 0x000fe400000000ff */
[----:B-----5:R-:W-:Y:S01]  /*8590*/  F2FP.PACK_AB R166, R89, R91 ;  /* 0x0000005b59a6723e */ /* 0x020fe200000000ff */
[----:B-1----:R-:W-:Y:S01]  /*85a0*/  FFMA.FTZ R4, R225, c[0x0][0x2d0], -R6 ;  /* 0x0000b400e1047a23 */ /* 0x002fe20000010806 */
[----:B------:R-:W-:-:S03]  /*85b0*/  MOV R225, R14 ;  /* 0x0000000e00e17202 */ /* 0x000fc60000000f00 */
[C---:B------:R-:W-:Y:S01]  /*85c0*/  HMMA.16816.F32 R136, R8.reuse, R28, R136 ;  /* 0x0000001c0888723c */ /* 0x040fe20000001888 */
[----:B------:R1:W3:Y:S07]  /*85d0*/  MUFU.EX2 R87, R4 ;  /* 0x0000000400577308 */ /* 0x0002ee0000000800 */
[C---:B------:R-:W-:Y:S08]  /*85e0*/  HMMA.16816.F32 R148, R8.reuse, R30, R148 ;  /* 0x0000001e0894723c */ /* 0x040ff00000001894 */
[----:B------:R-:W-:Y:S01]  /*85f0*/  HMMA.16816.F32 R152, R8, R20, R152 ;  /* 0x000000140898723c */ /* 0x000fe20000001898 */
[--C-:B-1----:R-:W-:Y:S01]  /*8600*/  FFMA.FTZ R4, R228, c[0x0][0x2d0], -R6.reuse ;  /* 0x0000b400e4047a23 */ /* 0x102fe20000010806 */
[----:B---3--:R-:W-:Y:S01]  /*8610*/  F2FP.PACK_AB R165, R87, R88 ;  /* 0x0000005857a5723e */ /* 0x008fe200000000ff */
[----:B------:R-:W-:-:S02]  /*8620*/  FFMA.FTZ R6, R229, c[0x0][0x2d0], -R6 ;  /* 0x0000b400e5067a23 */ /* 0x000fc40000010806 */
[----:B------:R1:W-:Y:S01]  /*8630*/  MUFU.EX2 R86, R4 ;  /* 0x0000000400567308 */ /* 0x0003e20000000800 */
[----:B------:R-:W-:Y:S02]  /*8640*/  IMAD.MOV.U32 R229, RZ, RZ, R67 ;  /* 0x000000ffffe57224 */ /* 0x000fe400078e0043 */
[----:B------:R-:W-:Y:S01]  /*8650*/  HMMA.16816.F32 R8, R8, R22, R52 ;  /* 0x000000160808723c */ /* 0x000fe20000001834 */
[----:B------:R-:W3:Y:S01]  /*8660*/  LDSM.16.MT88.4 R52, [R211+0x2900] ;  /* 0x00290000d334783b */ /* 0x000ee20000004200 */
[----:B------:R-:W-:-:S03]  /*8670*/  IMAD.MOV.U32 R228, RZ, RZ, R15 ;  /* 0x000000ffffe47224 */ /* 0x000fc600078e000f */
[----:B------:R-:W4:Y:S01]  /*8680*/  MUFU.EX2 R83, R6 ;  /* 0x0000000600537308 */ /* 0x000f220000000800 */
[----:B-1----:R-:W-:Y:S01]  /*8690*/  FFMA.FTZ R4, R199, c[0x0][0x2d0], -R2 ;  /* 0x0000b400c7047a23 */ /* 0x002fe20000010802 */
[----:B------:R-:W-:-:S06]  /*86a0*/  MOV R199, R78 ;  /* 0x0000004e00c77202 */ /* 0x000fcc0000000f00 */
[----:B------:R1:W-:Y:S01]  /*86b0*/  MUFU.EX2 R82, R4 ;  /* 0x0000000400527308 */ /* 0x0003e20000000800 */
[----:B----4-:R-:W-:-:S07]  /*86c0*/  F2FP.PACK_AB R167, R83, R86 ;  /* 0x0000005653a7723e */ /* 0x010fce00000000ff */
[C---:B------:R-:W-:Y:S01]  /*86d0*/  HMMA.16816.F32 R120, R164.reuse, R24, R120 ;  /* 0x00000018a478723c */ /* 0x040fe20000001878 */
[--C-:B-1----:R-:W-:Y:S01]  /*86e0*/  FFMA.FTZ R4, R200, c[0x0][0x2d0], -R2.reuse ;  /* 0x0000b400c8047a23 */ /* 0x102fe20000010802 */
[----:B------:R-:W-:Y:S02]  /*86f0*/  MOV R200, R18 ;  /* 0x0000001200c87202 */ /* 0x000fe40000000f00 */
[----:B------:R-:W1:Y:S01]  /*8700*/  LDSM.16.MT88.4 R16, [R209+0x2900] ;  /* 0x00290000d110783b */ /* 0x000e620000004200 */
[----:B------:R4:W-:Y:S03]  /*8710*/  MUFU.EX2 R81, R4 ;  /* 0x0000000400517308 */ /* 0x0009e60000000800 */
[C---:B------:R-:W-:Y:S08]  /*8720*/  HMMA.16816.F32 R132, R164.reuse, R26, R132 ;  /* 0x0000001aa484723c */ /* 0x040ff00000001884 */
[----:B--2---:R-:W-:Y:S01]  /*8730*/  HMMA.16816.F32 R136, R164, R40, R136 ;  /* 0x00000028a488723c */ /* 0x004fe20000001888 */
[----:B----4-:R-:W-:-:S07]  /*8740*/  FFMA.FTZ R4, R201, c[0x0][0x2d0], -R2 ;  /* 0x0000b400c9047a23 */ /* 0x010fce0000010802 */
[C---:B------:R-:W-:Y:S01]  /*8750*/  HMMA.16816.F32 R148, R164.reuse, R42, R148 ;  /* 0x0000002aa494723c */ /* 0x040fe20000001894 */
[----:B------:R-:W-:Y:S01]  /*8760*/  IMAD.MOV.U32 R201, RZ, RZ, R13 ;  /* 0x000000ffffc97224 */ /* 0x000fe200078e000d */
[----:B------:R2:W-:Y:S06]  /*8770*/  MUFU.EX2 R80, R4 ;  /* 0x0000000400507308 */ /* 0x0005ec0000000800 */
[----:B---3--:R-:W-:Y:S01]  /*8780*/  HMMA.16816.F32 R152, R164, R52, R152 ;  /* 0x00000034a498723c */ /* 0x008fe20000001898 */
[----:B--2---:R-:W-:Y:S02]  /*8790*/  FFMA.FTZ R4, R204, c[0x0][0x2d0], -R2 ;  /* 0x0000b400cc047a23 */ /* 0x004fe40000010802 */
[----:B------:R-:W-:-:S05]  /*87a0*/  IMAD.MOV.U32 R204, RZ, RZ, R50 ;  /* 0x000000ffffcc7224 */ /* 0x000fca00078e0032 */
[C---:B-1----:R-:W-:Y:S01]  /*87b0*/  HMMA.16816.F32 R104, R164.reuse, R16, R104 ;  /* 0x00000010a468723c */ /* 0x042fe20000001868 */
[----:B------:R1:W2:Y:S07]  /*87c0*/  MUFU.EX2 R79, R4 ;  /* 0x00000004004f7308 */ /* 0x0002ae0000000800 */
[C---:B------:R-:W-:Y:S08]  /*87d0*/  HMMA.16816.F32 R116, R164.reuse, R18, R116 ;  /* 0x00000012a474723c */ /* 0x040ff00000001874 */
[----:B------:R-:W-:Y:S01]  /*87e0*/  HMMA.16816.F32 R164, R164, R54, R8 ;  /* 0x00000036a4a4723c */ /* 0x000fe20000001808 */
[----:B-1----:R-:W-:Y:S01]  /*87f0*/  FFMA.FTZ R4, R193, c[0x0][0x2d0], -R0 ;  /* 0x0000b400c1047a23 */ /* 0x002fe20000010800 */
[----:B------:R-:W-:-:S02]  /*8800*/  MOV R193, R51 ;  /* 0x0000003300c17202 */ /* 0x000fc40000000f00 */
[----:B--2---:R-:W-:Y:S01]  /*8810*/  F2FP.PACK_AB R6, R79, R80 ;  /* 0x000000504f06723e */ /* 0x004fe200000000ff */
[----:B------:R1:W-:Y:S02]  /*8820*/  MUFU.EX2 R49, R4 ;  /* 0x0000000400317308 */ /* 0x0003e40000000800 */
[----:B------:R-:W-:Y:S02]  /*8830*/  FFMA.FTZ R8, R240, c[0x0][0x2d0], -R2 ;  /* 0x0000b400f0087a23 */ /* 0x000fe40000010802 */
[----:B-1----:R-:W-:Y:S02]  /*8840*/  FFMA.FTZ R4, R194, c[0x0][0x2d0], -R0 ;  /* 0x0000b400c2047a23 */ /* 0x002fe40000010800 */
[----:B------:R-:W-:Y:S02]  /*8850*/  IMAD.MOV.U32 R194, RZ, RZ, R76 ;  /* 0x000000ffffc27224 */ /* 0x000fe400078e004c */
[----:B------:R1:W2:Y:S02]  /*8860*/  MUFU.EX2 R64, R4 ;  /* 0x0000000400407308 */ /* 0x0002a40000000800 */
[----:B-1----:R-:W-:-:S02]  /*8870*/  FFMA.FTZ R4, R195, c[0x0][0x2d0], -R0 ;  /* 0x0000b400c3047a23 */ /* 0x002fc40000010800 */
[----:B------:R-:W-:-:S04]  /*8880*/  IMAD.MOV.U32 R195, RZ, RZ, R207 ;  /* 0x000000ffffc37224 */ /* 0x000fc800078e00cf */
[----:B------:R1:W-:Y:S01]  /*8890*/  MUFU.EX2 R51, R4 ;  /* 0x0000000400337308 */ /* 0x0003e20000000800 */
[----:B------:R-:W-:-:S07]  /*88a0*/  IMAD.MOV.U32 R207, RZ, RZ, R65 ;  /* 0x000000ffffcf7224 */ /* 0x000fce00078e0041 */
[----:B------:R3:W-:Y:S01]  /*88b0*/  MUFU.EX2 R65, R8 ;  /* 0x0000000800417308 */ /* 0x0007e20000000800 */
[----:B-1----:R-:W-:Y:S02]  /*88c0*/  FFMA.FTZ R4, R196, c[0x0][0x2d0], -R0 ;  /* 0x0000b400c4047a23 */ /* 0x002fe40000010800 */
[----:B------:R-:W-:Y:S01]  /*88d0*/  IMAD.MOV.U32 R196, RZ, RZ, R5 ;  /* 0x000000ffffc47224 */ /* 0x000fe200078e0005 */
[----:B--2---:R-:W-:-:S04]  /*88e0*/  F2FP.PACK_AB R5, R64, R49 ;  /* 0x000000314005723e */ /* 0x004fc800000000ff */
[----:B------:R1:W2:Y:S01]  /*88f0*/  MUFU.EX2 R50, R4 ;  /* 0x0000000400327308 */ /* 0x0002a20000000800 */
[----:B---3--:R-:W-:Y:S01]  /*8900*/  FFMA.FTZ R8, R239, c[0x0][0x2d0], -R2 ;  /* 0x0000b400ef087a23 */ /* 0x008fe20000010802 */
[----:B-1----:R-:W-:Y:S02]  /*8910*/  F2FP.PACK_AB R4, R81, R82 ;  /* 0x000000525104723e */ /* 0x002fe400000000ff */
[----:B--2---:R-:W-:-:S07]  /*8920*/  F2FP.PACK_AB R7, R50, R51 ;  /* 0x000000333207723e */ /* 0x004fce00000000ff */
[C---:B------:R-:W-:Y:S07]  /*8930*/  HMMA.16816.F32 R108, R4.reuse, R168, R108 ;  /* 0x000000a8046c723c */ /* 0x040fee000000186c */
[----:B------:R-:W-:Y:S01]  /*8940*/  IMAD.MOV.U32 R169, RZ, RZ, R244 ;  /* 0x000000ffffa97224 */ /* 0x000fe200078e00f4 */
[----:B------:R-:W-:Y:S01]  /*8950*/  MOV R244, R66 ;  /* 0x0000004200f47202 */ /* 0x000fe20000000f00 */
[----:B------:R-:W-:Y:S01]  /*8960*/  IMAD.MOV.U32 R168, RZ, RZ, R77 ;  /* 0x000000ffffa87224 */ /* 0x000fe200078e004d */
[----:B------:R1:W-:Y:S01]  /*8970*/  MUFU.EX2 R66, R8 ;  /* 0x0000000800427308 */ /* 0x0003e20000000800 */
[C---:B------:R-:W-:Y:S08]  /*8980*/  HMMA.16816.F32 R124, R4.reuse, R160, R44 ;  /* 0x000000a0047c723c */ /* 0x040ff0000000182c */
[----:B------:R-:W-:Y:S01]  /*8990*/  HMMA.16816.F32 R112, R4, R170, R112 ;  /* 0x000000aa0470723c */ /* 0x000fe20000001870 */
[----:B-1----:R-:W-:-:S06]  /*89a0*/  FFMA.FTZ R8, R236, c[0x0][0x2d0], -R2 ;  /* 0x0000b400ec087a23 */ /* 0x002fcc0000010802 */
[----:B------:R-:W-:Y:S01]  /*89b0*/  MOV R171, R48 ;  /* 0x0000003000ab7202 */ /* 0x000fe20000000f00 */
[C---:B------:R-:W-:Y:S01]  /*89c0*/  HMMA.16816.F32 R12, R4.reuse, R172, R60 ;  /* 0x000000ac040c723c */ /* 0x040fe2000000183c */
[----:B------:R1:W-:Y:S07]  /*89d0*/  MUFU.EX2 R67, R8 ;  /* 0x0000000800437308 */ /* 0x0003ee0000000800 */
        /* <DEDUP_REMOVED lines=14> */
[----:B-1----:R-:W-:-:S06]  /*8ac0*/  FFMA.FTZ R8, R188, c[0x0][0x2d0], -R0 ;  /* 0x0000b400bc087a23 */ /* 0x002fcc0000010800 */
[----:B------:R1:W-:Y:S02]  /*8ad0*/  MUFU.EX2 R47, R8 ;  /* 0x00000008002f7308 */ /* 0x0003e40000000800 */
[----:B-1----:R-:W-:-:S06]  /*8ae0*/  FFMA.FTZ R8, R187, c[0x0][0x2d0], -R0 ;  /* 0x0000b400bb087a23 */ /* 0x002fcc0000010800 */
[----:B------:R1:W3:Y:S02]  /*8af0*/  MUFU.EX2 R48, R8 ;  /* 0x0000000800307308 */ /* 0x0002e40000000800 */
[--C-:B-1----:R-:W-:Y:S02]  /*8b00*/  FFMA.FTZ R8, R242, c[0x0][0x2d0], -R2.reuse ;  /* 0x0000b400f2087a23 */ /* 0x102fe40000010802 */
[----:B------:R-:W-:-:S04]  /*8b10*/  FFMA.FTZ R2, R243, c[0x0][0x2d0], -R2 ;  /* 0x0000b400f3027a23 */ /* 0x000fc80000010802 */
[----:B------:R1:W-:Y:S02]  /*8b20*/  MUFU.EX2 R60, R8 ;  /* 0x00000008003c7308 */ /* 0x0003e40000000800 */
[----:B-1----:R-:W-:Y:S06]  /*8b30*/  HMMA.16816.F32 R8, R4, R174, R56 ;  /* 0x000000ae0408723c */ /* 0x002fec0000001838 */
[----:B------:R1:W4:Y:S01]  /*8b40*/  MUFU.EX2 R56, R2 ;  /* 0x0000000200387308 */ /* 0x0003220000000800 */
[----:B------:R-:W-:Y:S02]  /*8b50*/  F2FP.PACK_AB R4, R66, R65 ;  /* 0x000000414204723e */ /* 0x000fe400000000ff */
[----:B------:R-:W-:-:S02]  /*8b60*/  F2FP.PACK_AB R6, R76, R67 ;  /* 0x000000434c06723e */ /* 0x000fc400000000ff */
[----:B--2---:R-:W-:Y:S02]  /*8b70*/  F2FP.PACK_AB R5, R45, R44 ;  /* 0x0000002c2d05723e */ /* 0x004fe400000000ff */
[----:B---3--:R-:W-:Y:S01]  /*8b80*/  F2FP.PACK_AB R7, R48, R47 ;  /* 0x0000002f3007723e */ /* 0x008fe200000000ff */
[----:B-1----:R-:W-:Y:S01]  /*8b90*/  FFMA.FTZ R2, R190, c[0x0][0x2d0], -R0 ;  /* 0x0000b400be027a23 */ /* 0x002fe20000010800 */
[----:B----4-:R-:W-:-:S05]  /*8ba0*/  F2FP.PACK_AB R162, R56, R60 ;  /* 0x0000003c38a2723e */ /* 0x010fca00000000ff */
[C---:B------:R-:W-:Y:S01]  /*8bb0*/  HMMA.16816.F32 R108, R4.reuse, R36, R108 ;  /* 0x00000024046c723c */ /* 0x040fe2000000186c */
[----:B------:R1:W-:Y:S07]  /*8bc0*/  MUFU.EX2 R46, R2 ;  /* 0x00000002002e7308 */ /* 0x0003ee0000000800 */
[C---:B------:R-:W-:Y:S08]  /*8bd0*/  HMMA.16816.F32 R124, R4.reuse, R32, R124 ;  /* 0x00000020047c723c */ /* 0x040ff0000000187c */
[----:B------:R-:W-:Y:S01]  /*8be0*/  HMMA.16816.F32 R112, R4, R38, R112 ;  /* 0x000000260470723c */ /* 0x000fe20000001870 */
[----:B-1----:R-:W-:-:S04]  /*8bf0*/  FFMA.FTZ R2, R192, c[0x0][0x2d0], -R0 ;  /* 0x0000b400c0027a23 */ /* 0x002fc80000010800 */
[----:B------:R1:W2:Y:S03]  /*8c00*/  MUFU.EX2 R37, R2 ;  /* 0x0000000200257308 */ /* 0x0002a60000000800 */
[C---:B------:R-:W-:Y:S08]  /*8c10*/  HMMA.16816.F32 R128, R4.reuse, R34, R128 ;  /* 0x000000220480723c */ /* 0x040ff00000001880 */
[----:B------:R-:W-:Y:S01]  /*8c20*/  HMMA.16816.F32 R140, R4, R28, R140 ;  /* 0x0000001c048c723c */ /* 0x000fe2000000188c */
[--C-:B-1----:R-:W-:Y:S01]  /*8c30*/  FFMA.FTZ R2, R191, c[0x0][0x2d0], -R0.reuse ;  /* 0x0000b400bf027a23 */ /* 0x102fe20000010800 */
[----:B--2---:R-:W-:Y:S01]  /*8c40*/  F2FP.PACK_AB R161, R37, R46 ;  /* 0x0000002e25a1723e */ /* 0x004fe200000000ff */
[----:B------:R-:W-:-:S05]  /*8c50*/  FFMA.FTZ R0, R189, c[0x0][0x2d0], -R0 ;  /* 0x0000b400bd007a23 */ /* 0x000fca0000010800 */
[C---:B------:R-:W-:Y:S01]  /*8c60*/  HMMA.16816.F32 R144, R4.reuse, R30, R144 ;  /* 0x0000001e0490723c */ /* 0x040fe20000001890 */
[----:B------:R1:W-:Y:S07]  /*8c70*/  MUFU.EX2 R36, R2 ;  /* 0x0000000200247308 */ /* 0x0003ee0000000800 */
[C---:B------:R-:W-:Y:S01]  /*8c80*/  HMMA.16816.F32 R12, R4.reuse, R20, R12 ;  /* 0x00000014040c723c */ /* 0x040fe2000000180c */
[----:B------:R2:W3:Y:S07]  /*8c90*/  MUFU.EX2 R32, R0 ;  /* 0x0000000000207308 */ /* 0x0004ee0000000800 */
[----:B------:R-:W-:Y:S01]  /*8ca0*/  HMMA.16816.F32 R8, R4, R22, R8 ;  /* 0x000000160408723c */ /* 0x000fe20000001808 */
[----:B-1----:R-:W-:-:S04]  /*8cb0*/  FADD.FTZ R2, R196, R169 ;  /* 0x000000a9c4027221 */ /* 0x002fc80000010000 */
[----:B------:R-:W-:Y:S02]  /*8cc0*/  FADD.FTZ R2, R194, R2 ;  /* 0x00000002c2027221 */ /* 0x000fe40000010000 */
[----:B------:R-:W-:Y:S02]  /*8cd0*/  FADD.FTZ R6, R252, R250 ;  /* 0x000000fafc067221 */ /* 0x000fe40000010000 */
[----:B--2---:R-:W-:Y:S01]  /*8ce0*/  FADD.FTZ R0, R168, R171 ;  /* 0x000000aba8007221 */ /* 0x004fe20000010000 */
[----:B---3--:R-:W-:Y:S01]  /*8cf0*/  F2FP.PACK_AB R163, R32, R36 ;  /* 0x0000002420a3723e */ /* 0x008fe200000000ff */
        /* <DEDUP_REMOVED lines=96> */
[----:B------:R-:W-:-:S02]  /*9300*/  FADD.FTZ R0, R32, R0 ;  /* 0x0000000020007221 */ /* 0x000fc40000010000 */
[----:B------:R-:W-:Y:S01]  /*9310*/  IMAD.U32 R225, RZ, RZ, UR13 ;  /* 0x0000000dffe17e24 */ /* 0x000fe2000f8e00ff */
[----:B------:R1:W-:Y:S04]  /*9320*/  STL [R1+0x14], R4 ;  /* 0x0000140401007387 */ /* 0x0003e80000100800 */
[----:B------:R1:W-:Y:S04]  /*9330*/  STL [R1+0x18], R2 ;  /* 0x0000180201007387 */ /* 0x0003e80000100800 */
[----:B------:R1:W-:Y:S01]  /*9340*/  STL [R1+0x1c], R0 ;  /* 0x00001c0001007387 */ /* 0x0003e20000100800 */
[----:B------:R-:W-:Y:S05]  /*9350*/  @P0 BRA `(.L_x_258) ;  /* 0x0000015000000947 */ /* 0x000fea0003800000 */
[----:B------:R-:W-:Y:S01]  /*9360*/  ISETP.LT.AND P0, PT, RZ, UR14, PT ;  /* 0x0000000eff007c0c */ /* 0x000fe2000bf01270 */
        /* <DEDUP_REMOVED lines=11> */
.L_x_259:
[----:B------:R-:W-:Y:S02]  /*9420*/  UISETP.NE.AND UP2, UPT, UR5, 0x1, UPT ;  /* 0x000000010500788c */ /* 0x000fe4000bf45270 */
[----:B------:R-:W-:Y:S02]  /*9430*/  ULDC.64 UR14, c[0x0][0x330] ;  /* 0x0000cc00000e7ab9 */ /* 0x000fe40000000a00 */
[----:B------:R-:W-:-:S07]  /*9440*/  UIMAD.WIDE.U32 UR16, UR11, UR14, URZ ;  /* 0x0000000e0b1072a5 */ /* 0x000fce000f8e003f */
[----:B------:R-:W-:Y:S02]  /*9450*/  @UP2 UMOV UR13, UR17 ;  /* 0x00000011000d2c82 */ /* 0x000fe40008000000 */
[----:B------:R-:W-:-:S03]  /*9460*/  @UP2 USHF.R.U32.HI UR11, URZ, UR15, UR13 ;  /* 0x0000000f3f0b2299 */ /* 0x000fc6000801160d */
.L_x_260:
[----:B------:R-:W-:Y:S02]  /*9470*/  ULDC UR13, c[0x0][0x32c] ;  /* 0x0000cb00000d7ab9 */ /* 0x000fe40000000800 */
[----:B------:R-:W-:-:S04]  /*9480*/  UIMAD UR13, UR11, UR5, UR13 ;  /* 0x000000050b0d72a4 */ /* 0x000fc8000f8e020d */
[----:B------:R-:W-:-:S04]  /*9490*/  UISETP.LT.AND UP2, UPT, UR6, UR13, UPT ;  /* 0x0000000d0600728c */ /* 0x000fc8000bf41270 */
[----:B------:R-:W-:-:S04]  /*94a0*/  USEL UR6, UR6, UR13, UP2 ;  /* 0x0000000d06067287 */ /* 0x000fc80009000000 */
.L_x_258:
[----:B------:R-:W-:-:S07]  /*94b0*/  UIMAD.WIDE UR14, UR6, 0x2aaaaaab, URZ ;  /* 0x2aaaaaab060e78a5 */ /* 0x000fce000f8e023f */
[----:B------:R-:W-:Y:S02]  /*94c0*/  UMOV UR11, UR15 ;  /* 0x0000000f000b7c82 */ /* 0x000fe40008000000 */
[----:B------:R-:W-:-:S04]  /*94d0*/  USHF.R.U32.HI UR5, URZ, 0x1f, UR11 ;  /* 0x0000001f3f057899 */ /* 0x000fc8000801160b */
[----:B------:R-:W-:-:S04]  /*94e0*/  ULEA.HI.SX32 UR5, UR11, UR5, 0x1c ;  /* 0x000000050b057291 */ /* 0x000fc8000f8fe23f */
[----:B------:R-:W-:-:S04]  /*94f0*/  UISETP.LT.AND UP2, UPT, UR4, UR5, UPT ;  /* 0x000000050400728c */ /* 0x000fc8000bf41270 */
[----:B------:R-:W-:-:S06]  /*9500*/  USEL UR5, UR4, UR5, !UP2 ;  /* 0x0000000504057287 */ /* 0x000fcc000d000000 */
[----:B------:R-:W-:-:S13]  /*9510*/  ISETP.GE.AND P0, PT, R225, UR5, PT ;  /* 0x00000005e1007c0c */ /* 0x000fda000bf06270 */
[----:B------:R-:W-:Y:S05]  /*9520*/  @!P0 BRA `(.L_x_261) ;  /* 0x0000680000008947 */ /* 0x000fea0003800000 */
[----:B-1----:R-:W2:Y:S01]  /*9530*/  LDL R0, [R1+0x24] ;  /* 0x0000240001007983 */ /* 0x002ea20000100800 */
        /* <DEDUP_REMOVED lines=9> */
.L_x_278:
[----:B------:R-:W-:Y:S04]  /*95d0*/  DEPBAR.LE SB0, 0x0 ;  /* 0x000080000000791a */ /* 0x000fe80000000000 */
[----:B------:R-:W-:Y:S01]  /*95e0*/  BAR.SYNC.DEFER_BLOCKING 0x0 ;  /* 0x0000000000007b1d */ /* 0x000fe20000010000 */
[C---:B------:R-:W-:Y:S02]  /*95f0*/  ISETP.LT.AND P2, PT, R225.reuse, UR4, PT ;  /* 0x00000004e1007c0c */ /* 0x040fe4000bf41270 */
[C---:B------:R-:W-:Y:S02]  /*9600*/  ISETP.GT.AND P4, PT, R225.reuse, UR4, PT ;  /* 0x00000004e1007c0c */ /* 0x040fe4000bf84270 */
[----:B------:R-:W-:Y:S02]  /*9610*/  MOV R228, c[0x0][0x1e0] ;  /* 0x0000780000e47a02 */ /* 0x000fe40000000f00 */
[----:B------:R-:W-:Y:S07]  /*9620*/  MOV R230, c[0x0][0x1e4] ;  /* 0x0000790000e67a02 */ /* 0x000fee0000000f00 */
[----:B-1----:R-:W-:Y:S05]  /*9630*/  @!P2 SHF.R.S32.HI R0, RZ, 0x1f, R225 ;  /* 0x0000001fff00a819 */ /* 0x002fea00000114e1 */
[----:B------:R-:W-:Y:S04]  /*9640*/  @!P2 IMAD R0, R0, c[0x0][0x208], RZ ;  /* 0x000082000000aa24 */ /* 0x000fe800078e02ff */
[C---:B------:R-:W-:Y:S01]  /*9650*/  @!P2 IMAD R0, R225.reuse, c[0x0][0x20c], R0 ;  /* 0x00008300e100aa24 */ /* 0x040fe200078e0200 */
[----:B------:R-:W-:Y:S08]  /*9660*/  LDSM.16.M88.4 R96, [R215+0x6100] ;  /* 0x00610000d760783b */ /* 0x000ff00000000200 */
[----:B------:R-:W1:Y:S08]  /*9670*/  LDSM.16.M88.4 R16, [R208+0x3100] ;  /* 0x00310000d010783b */ /* 0x000e700000000200 */
[----:B------:R-:W2:Y:S08]  /*9680*/  LDSM.16.M88.4 R92, [R215+0x8100] ;  /* 0x00810000d75c783b */ /* 0x000eb00000000200 */
[----:B------:R-:W3:Y:S06]  /*9690*/  LDL.64 R194, [R1+0x38] ;  /* 0x0000380001c27983 */ /* 0x000eec0000100a00 */
[----:B------:R-:W3:Y:S06]  /*96a0*/  LDL.64 R2, [R1+0x40] ;  /* 0x0000400001027983 */ /* 0x000eec0000100a00 */
[----:B------:R-:W4:Y:S08]  /*96b0*/  LDSM.16.M88.4 R32, [R208+0x3900] ;  /* 0x00390000d020783b */ /* 0x000f300000000200 */
[----:B------:R-:W5:Y:S08]  /*96c0*/  LDSM.16.M88.4 R48, [R208+0x4100] ;  /* 0x00410000d030783b */ /* 0x000f700000000200 */
[----:B------:R-:W1:Y:S08]  /*96d0*/  LDSM.16.M88.4 R64, [R208+0x4900] ;  /* 0x00490000d040783b */ /* 0x000e700000000200 */
[----:B------:R-:W1:Y:S08]  /*96e0*/  LDSM.16.M88.4 R80, [R208+0x5100] ;  /* 0x00510000d050783b */ /* 0x000e700000000200 */
[----:B------:R-:W1:Y:S08]  /*96f0*/  LDSM.16.M88.4 R168, [R208+0x5900] ;  /* 0x00590000d0a8783b */ /* 0x000e700000000200 */
[----:B------:R-:W-:Y:S08]  /*9700*/  LDSM.16.M88.4 R172, [R218+0x6100] ;  /* 0x00610000daac783b */ /* 0x000ff00000000200 */
[----:B------:R-:W2:Y:S08]  /*9710*/  LDSM.16.M88.4 R176, [R219] ;  /* 0x00000000dbb0783b */ /* 0x000eb00000000200 */
[----:B------:R-:W4:Y:S08]  /*9720*/  LDSM.16.M88.4 R180, [R218+0x8100] ;  /* 0x00810000dab4783b */ /* 0x000f300000000200 */
[----:B------:R-:W3:Y:S08]  /*9730*/  LDSM.16.M88.4 R184, [R224] ;  /* 0x00000000e0b8783b */ /* 0x000ef00000000200 */
[----:B------:R-:W3:Y:S06]  /*9740*/  LDL.64 R248, [R1+0x28] ;  /* 0x0000280001f87983 */ /* 0x000eec0000100a00 */
[----:B------:R-:W3:Y:S08]  /*9750*/  LDSM.16.M88.4 R188, [R223] ;  /* 0x00000000dfbc783b */ /* 0x000ef00000000200 */
[----:B------:R-:W3:Y:S01]  /*9760*/  LDL.64 R242, [R1+0x30] ;  /* 0x0000300001f27983 */ /* 0x000ee20000100a00 */
        /* <DEDUP_REMOVED lines=8> */
[-C--:B-----5:R-:W-:Y:S08]  /*97f0*/  HMMA.16816.F32 R36, R96, R48.reuse, RZ ;  /* 0x000000306024723c */ /* 0x0a0ff000000018ff */
        /* <DEDUP_REMOVED lines=31> */
[----:B------:R-:W-:Y:S02]  /*99f0*/  @!P2 LEA.HI.X R193, R2, c[0x0][0x1fc], R0, 0x1, P1 ;  /* 0x00007f0002c1aa11 */ /* 0x000fe400008f0c00 */
[----:B------:R-:W-:Y:S02]  /*9a00*/  @P4 IADD3 R0, R225, -0x1, RZ ;  /* 0xffffffffe1004810 */ /* 0x000fe40007ffe0ff */
        /* <DEDUP_REMOVED lines=23> */
[----:B------:R5:W-:Y:S03]  /*9b80*/  @!P2 LDGSTS.E.BYPASS.LTC128B.128 [R227+0x1900], [R168.64], !P3 ;  /* 0x01900000a8e3afae */ /* 0x000be6000d901d68 */
[----:B------:R-:W-:Y:S02]  /*9b90*/  @!P2 IADD3.X R3, R169, UR8, RZ, P1, !PT ;  /* 0x00000008a903ac10 */ /* 0x000fe40008ffe4ff */
[----:B----4-:R-:W-:Y:S02]  /*9ba0*/  @!P2 IADD3 R192, P0, R2, UR9, RZ ;  /* 0x0000000902c0ac10 */ /* 0x010fe4000ff1e0ff */
[-C--:B--2---:R-:W-:Y:S01]  /*9bb0*/  HMMA.16816.F32 R68, R172, R176.reuse, R68 ;  /* 0x000000b0ac44723c */ /* 0x084fe20000001844 */
[----:B------:R2:W-:Y:S03]  /*9bc0*/  @!P2 LDGSTS.E.BYPASS.LTC128B.128 [R227+0x2100], [R2.64], !P3 ;  /* 0x0210000002e3afae */ /* 0x0005e6000d901d68 */
[----:B------:R-:W-:Y:S04]  /*9bd0*/  @!P2 IADD3.X R193, R3, UR8, RZ, P0, !PT ;  /* 0x0000000803c1ac10 */ /* 0x000fe800087fe4ff */
[C---:B------:R-:W-:Y:S01]  /*9be0*/  HMMA.16816.F32 R72, R180.reuse, R176, R72 ;  /* 0x000000b0b448723c */ /* 0x040fe20000001848 */
[----:B------:R4:W-:Y:S07]  /*9bf0*/  @!P2 LDGSTS.E.BYPASS.LTC128B.128 [R227+0x2900], [R192.64], !P3 ;  /* 0x02900000c0e3afae */ /* 0x0009ee000d901d68 */
[-C--:B------:R-:W-:Y:S01]  /*9c00*/  HMMA.16816.F32 R76, R180, R178.reuse, R76 ;  /* 0x000000b2b44c723c */ /* 0x080fe2000000184c */
[----:B-1----:R-:W-:Y:S07]  /*9c10*/  LDSM.16.M88.4 R188, [R214+0x3100] ;  /* 0x00310000d6bc783b */ /* 0x002fee0000000200 */
[C---:B------:R-:W-:Y:S01]  /*9c20*/  HMMA.16816.F32 R80, R172.reuse, R178, R80 ;  /* 0x000000b2ac50723c */ /* 0x040fe20000001850 */
[----:B------:R-:W0:Y:S03]  /*9c30*/  LDGDEPBAR ;  /* 0x00000000000079af */ /* 0x000e260000000000 */
[----:B--2---:R-:W-:Y:S02]  /*9c40*/  @P4 SHF.R.S32.HI R2, RZ, 0x1f, R0 ;  /* 0x0000001fff024819 */ /* 0x004fe40000011400 */
[----:B------:R-:W-:Y:S02]  /*9c50*/  @P4 MOV R3, R249 ;  /* 0x000000f900034202 */ /* 0x000fe40000000f00 */
[-C--:B---3--:R-:W-:Y:S01]  /*9c60*/  HMMA.16816.F32 R84, R172, R184.reuse, R84 ;  /* 0x000000b8ac54723c */ /* 0x088fe20000001854 */
[----:B-----5:R-:W1:Y:S03]  /*9c70*/  LDSM.16.M88.4 R168, [R216+0x6100] ;  /* 0x00610000d8a8783b */ /* 0x020e660000000200 */
[----:B------:R-:W-:Y:S04]  /*9c80*/  @P4 IMAD R2, R2, c[0x0][0x1e0], RZ ;  /* 0x0000780002024a24 */ /* 0x000fe800078e02ff */
[C---:B------:R-:W-:Y:S01]  /*9c90*/  HMMA.16816.F32 R88, R180.reuse, R184, R88 ;  /* 0x000000b8b458723c */ /* 0x040fe20000001858 */
[----:B----4-:R-:W2:Y:S03]  /*9ca0*/  LDSM.16.M88.4 R192, [R216+0x8100] ;  /* 0x00810000d8c0783b */ /* 0x010ea60000000200 */
[----:B------:R-:W-:Y:S04]  /*9cb0*/  @P4 IMAD R2, R0, c[0x0][0x1e4], R2 ;  /* 0x0000790000024a24 */ /* 0x000fe800078e0202 */
[-C--:B------:R-:W-:Y:S01]  /*9cc0*/  HMMA.16816.F32 R92, R180, R186.reuse, R92 ;  /* 0x000000bab45c723c */ /* 0x080fe2000000185c */
[----:B------:R-:W3:Y:S07]  /*9cd0*/  LDSM.16.M88.4 R196, [R214+0x3900] ;  /* 0x00390000d6c4783b */ /* 0x000eee0000000200 */
[----:B------:R-:W-:Y:S01]  /*9ce0*/  HMMA.16816.F32 R96, R172, R186, R96 ;  /* 0x000000baac60723c */ /* 0x000fe20000001860 */
[----:B------:R-:W4:Y:S08]  /*9cf0*/  LDSM.16.M88.4 R200, [R214+0x4100] ;  /* 0x00410000d6c8783b */ /* 0x000f300000000200 */
[----:B------:R-:W5:Y:S08]  /*9d00*/  LDSM.16.M88.4 R176, [R214+0x4900] ;  /* 0x00490000d6b0783b */ /* 0x000f700000000200 */
        /* <DEDUP_REMOVED lines=17> */
[-C--:B-----5:R-:W-:Y:S08]  /*9e20*/  HMMA.16816.F32 R52, R168, R176.reuse, R52 ;  /* 0x000000b0a834723c */ /* 0x0a0ff00000001834 */
        /* <DEDUP_REMOVED lines=33> */
[----:B------:R4:W1:Y:S01]  /*a040*/  MUFU.TANH R229, R7 ;  /* 0x0000000700e57308 */ /* 0x0008620000002400 */
[----:B------:R-:W-:Y:S09]  /*a050*/  FMUL.FTZ R19, R19, c[0x0][0x320] ;  /* 0x0000c80013137a20 */ /* 0x000ff20000410000 */
[----:B------:R-:W1:Y:S10]  /*a060*/  MUFU.TANH R247, R8 ;  /* 0x0000000800f77308 */ /* 0x000e740000002400 */
[----:B------:R-:W1:Y:S01]  /*a070*/  MUFU.TANH R240, R9 ;  /* 0x0000000900f07308 */ /* 0x000e620000002400 */
[----:B----4-:R-:W4:Y:S09]  /*a080*/  LDSM.16.M88.4 R4, [R213+0x800] ;  /* 0x00080000d504783b */ /* 0x010f320000000200 */
[----:B------:R-:W1:Y:S10]  /*a090*/  MUFU.TANH R251, R10 ;  /* 0x0000000a00fb7308 */ /* 0x000e740000002400 */
[----:B------:R5:W1:Y:S10]  /*a0a0*/  MUFU.TANH R250, R11 ;  /* 0x0000000b00fa7308 */ /* 0x000a740000002400 */
[----:B------:R-:W1:Y:S10]  /*a0b0*/  MUFU.TANH R238, R12 ;  /* 0x0000000c00ee7308 */ /* 0x000e740000002400 */
[----:B------:R-:W1:Y:S01]  /*a0c0*/  MUFU.TANH R237, R13 ;  /* 0x0000000d00ed7308 */ /* 0x000e620000002400 */
[----:B-----5:R-:W5:Y:S01]  /*a0d0*/  LDSM.16.M88.4 R8, [R213+0x1000] ;  /* 0x00100000d508783b */ /* 0x020f620000000200 */
[-C--:B----4-:R-:W-:Y:S08]  /*a0e0*/  HMMA.16816.F32 R20, R172, R4.reuse, R20 ;  /* 0x00000004ac14723c */ /* 0x090ff00000001814 */
[----:B------:R-:W4:Y:S01]  /*a0f0*/  MUFU.TANH R245, R14 ;  /* 0x0000000e00f57308 */ /* 0x000f220000002400 */
[C---:B------:R-:W-:Y:S09]  /*a100*/  HMMA.16816.F32 R24, R188.reuse, R4, R24 ;  /* 0x00000004bc18723c */ /* 0x040ff20000001818 */
[----:B------:R-:W1:Y:S01]  /*a110*/  MUFU.TANH R244, R15 ;  /* 0x0000000f00f47308 */ /* 0x000e620000002400 */
[-C--:B------:R-:W-:Y:S08]  /*a120*/  HMMA.16816.F32 R28, R188, R6.reuse, R28 ;  /* 0x00000006bc1c723c */ /* 0x080ff0000000181c */
[C---:B------:R-:W-:Y:S01]  /*a130*/  HMMA.16816.F32 R32, R172.reuse, R6, R32 ;  /* 0x00000006ac20723c */ /* 0x040fe20000001820 */
[----:B------:R-:W1:Y:S01]  /*a140*/  MUFU.TANH R16, R16 ;  /* 0x0000001000107308 */ /* 0x000e620000002400 */
[----:B------:R-:W1:Y:S02]  /*a150*/  LDSM.16.M88.4 R4, [R213+0x1800] ;  /* 0x00180000d504783b */ /* 0x000e640000000200 */
[----:B------:R-:W-:Y:S02]  /*a160*/  FMUL.FTZ R20, R20, c[0x0][0x320] ;  /* 0x0000c80014147a20 */ /* 0x000fe40000410000 */
[----:B------:R-:W-:Y:S02]  /*a170*/  FMUL.FTZ R21, R21, c[0x0][0x320] ;  /* 0x0000c80015157a20 */ /* 0x000fe40000410000 */
[----:B------:R-:W-:Y:S03]  /*a180*/  FMUL.FTZ R27, R27, c[0x0][0x320] ;  /* 0x0000c8001b1b7a20 */ /* 0x000fe60000410000 */
[----:B------:R-:W1:Y:S01]  /*a190*/  MUFU.TANH R17, R17 ;  /* 0x0000001100117308 */ /* 0x000e620000002400 */
[----:B------:R-:W-:Y:S02]  /*a1a0*/  FMUL.FTZ R22, R22, c[0x0][0x320] ;  /* 0x0000c80016167a20 */ /* 0x000fe40000410000 */
[----:B------:R-:W-:Y:S01]  /*a1b0*/  FMUL.FTZ R23, R23, c[0x0][0x320] ;  /* 0x0000c80017177a20 */ /* 0x000fe20000410000 */
[-C--:B-----5:R-:W-:Y:S03]  /*a1c0*/  HMMA.16816.F32 R36, R172, R8.reuse, R36 ;  /* 0x00000008ac24723c */ /* 0x0a0fe60000001824 */
[----:B------:R-:W-:Y:S02]  /*a1d0*/  FMUL.FTZ R28, R28, c[0x0][0x320] ;  /* 0x0000c8001c1c7a20 */ /* 0x000fe40000410000 */
[----:B------:R-:W-:Y:S01]  /*a1e0*/  FMUL.FTZ R29, R29, c[0x0][0x320] ;  /* 0x0000c8001d1d7a20 */ /* 0x000fe20000410000 */
[----:B------:R5:W1:Y:S01]  /*a1f0*/  MUFU.TANH R234, R27 ;  /* 0x0000001b00ea7308 */ /* 0x000a620000002400 */
[----:B------:R-:W-:Y:S01]  /*a200*/  FMUL.FTZ R30, R30, c[0x0][0x320] ;  /* 0x0000c8001e1e7a20 */ /* 0x000fe20000410000 */
[C---:B------:R-:W-:Y:S04]  /*a210*/  HMMA.16816.F32 R40, R188.reuse, R8, R40 ;  /* 0x00000008bc28723c */ /* 0x040fe80000001828 */
[----:B------:R-:W-:Y:S02]  /*a220*/  FMUL.FTZ R33, R33, c[0x0][0x320] ;  /* 0x0000c80021217a20 */ /* 0x000fe40000410000 */
[----:B------:R-:W-:Y:S02]  /*a230*/  FMUL.FTZ R34, R34, c[0x0][0x320] ;  /* 0x0000c80022227a20 */ /* 0x000fe40000410000 */
[----:B------:R2:W2:Y:S01]  /*a240*/  MUFU.TANH R203, R28 ;  /* 0x0000001c00cb7308 */ /* 0x0004a20000002400 */
[-C--:B------:R-:W-:Y:S03]  /*a250*/  HMMA.16816.F32 R44, R188, R10.reuse, R44 ;  /* 0x0000000abc2c723c */ /* 0x080fe6000000182c */
[----:B------:R-:W-:Y:S02]  /*a260*/  FMUL.FTZ R24, R24, c[0x0][0x320] ;  /* 0x0000c80018187a20 */ /* 0x000fe40000410000 */
[----:B------:R-:W-:Y:S02]  /*a270*/  FMUL.FTZ R25, R25, c[0x0][0x320] ;  /* 0x0000c80019197a20 */ /* 0x000fe40000410000 */
[----:B------:R-:W-:Y:S01]  /*a280*/  FMUL.FTZ R37, R37, c[0x0][0x320] ;  /* 0x0000c80025257a20 */ /* 0x000fe20000410000 */
[C---:B------:R-:W-:Y:S01]  /*a290*/  HMMA.16816.F32 R48, R172.reuse, R10, R48 ;  /* 0x0000000aac30723c */ /* 0x040fe20000001830 */
[----:B------:R-:W2:Y:S01]  /*a2a0*/  MUFU.TANH R202, R29 ;  /* 0x0000001d00ca7308 */ /* 0x000ea20000002400 */
[----:B------:R-:W2:Y:S02]  /*a2b0*/  LDSM.16.M88.4 R8, [R213+0x2000] ;  /* 0x00200000d508783b */ /* 0x000ea40000000200 */
[----:B------:R-:W-:Y:S02]  /*a2c0*/  FMUL.FTZ R26, R26, c[0x0][0x320] ;  /* 0x0000c8001a1a7a20 */ /* 0x000fe40000410000 */
[----:B------:R-:W-:Y:S02]  /*a2d0*/  FMUL.FTZ R31, R31, c[0x0][0x320] ;  /* 0x0000c8001f1f7a20 */ /* 0x000fe40000410000 */
[-C--:B-1----:R-:W-:Y:S03]  /*a2e0*/  HMMA.16816.F32 R52, R172, R4.reuse, R52 ;  /* 0x00000004ac34723c */ /* 0x082fe60000001834 */
[----:B------:R1:W1:Y:S01]  /*a2f0*/  MUFU.TANH R232, R30 ;  /* 0x0000001e00e87308 */ /* 0x0002620000002400 */
[----:B------:R-:W-:Y:S02]  /*a300*/  FMUL.FTZ R32, R32, c[0x0][0x320] ;  /* 0x0000c80020207a20 */ /* 0x000fe40000410000 */
[----:B------:R-:W-:Y:S02]  /*a310*/  FMUL.FTZ R35, R35, c[0x0][0x320] ;  /* 0x0000c80023237a20 */ /* 0x000fe40000410000 */
[C---:B------:R-:W-:Y:S04]  /*a320*/  HMMA.16816.F32 R56, R188.reuse, R4, R56 ;  /* 0x00000004bc38723c */ /* 0x040fe80000001838 */
[----:B------:R-:W-:Y:S01]  /*a330*/  FMUL.FTZ R36, R36, c[0x0][0x320] ;  /* 0x0000c80024247a20 */ /* 0x000fe20000410000 */
[----:B------:R1:W1:Y:S01]  /*a340*/  MUFU.TANH R205, R18 ;  /* 0x0000001200cd7308 */ /* 0x0002620000002400 */
[----:B------:R-:W-:Y:S02]  /*a350*/  FMUL.FTZ R38, R38, c[0x0][0x320] ;  /* 0x0000c80026267a20 */ /* 0x000fe40000410000 */
[-C--:B------:R-:W-:Y:S04]  /*a360*/  HMMA.16816.F32 R60, R188, R6.reuse, R60 ;  /* 0x00000006bc3c723c */ /* 0x080fe8000000183c */
[----:B------:R-:W-:Y:S02]  /*a370*/  FMUL.FTZ R48, R48, c[0x0][0x320] ;  /* 0x0000c80030307a20 */ /* 0x000fe40000410000 */
[----:B------:R-:W-:Y:S01]  /*a380*/  FMUL.FTZ R49, R49, c[0x0][0x320] ;  /* 0x0000c80031317a20 */ /* 0x000fe20000410000 */
[----:B------:R1:W1:Y:S01]  /*a390*/  MUFU.TANH R194, R19 ;  /* 0x0000001300c27308 */ /* 0x0002620000002400 */
[C---:B------:R-:W-:Y:S01]  /*a3a0*/  HMMA.16816.F32 R64, R172.reuse, R6, R64 ;  /* 0x00000006ac40723c */ /* 0x040fe20000001840 */
[----:B------:R-:W1:Y:S01]  /*a3b0*/  LDSM.16.M88.4 R4, [R213+0x2800] ;  /* 0x00280000d504783b */ /* 0x000e620000000200 */
[----:B------:R-:W-:Y:S04]  /*a3c0*/  DEPBAR.LE SB0, 0x0 ;  /* 0x000080000000791a */ /* 0x000fe80000000000 */
[----:B------:R-:W-:Y:S02]  /*a3d0*/  FMUL.FTZ R50, R50, c[0x0][0x320] ;  /* 0x0000c80032327a20 */ /* 0x000fe40000410000 */
[----:B------:R-:W-:Y:S01]  /*a3e0*/  FMUL.FTZ R51, R51, c[0x0][0x320] ;  /* 0x0000c80033337a20 */ /* 0x000fe20000410000 */
[----:B------:R-:W1:Y:S01]  /*a3f0*/  MUFU.TANH R20, R20 ;  /* 0x0000001400147308 */ /* 0x000e620000002400 */
[----:B------:R-:W-:Y:S01]  /*a400*/  BAR.SYNC.DEFER_BLOCKING 0x0 ;  /* 0x0000000000007b1d */ /* 0x000fe20000010000 */
[-C--:B--2---:R-:W-:Y:S05]  /*a410*/  HMMA.16816.F32 R68, R172, R8.reuse, R68 ;  /* 0x00000008ac44723c */ /* 0x084fea0000001844 */
[----:B------:R-:W-:Y:S02]  /*a420*/  FMUL.FTZ R52, R52, c[0x0][0x320] ;  /* 0x0000c80034347a20 */ /* 0x000fe40000410000 */
[----:B------:R-:W-:Y:S01]  /*a430*/  FMUL.FTZ R53, R53, c[0x0][0x320] ;  /* 0x0000c80035357a20 */ /* 0x000fe20000410000 */
[----:B------:R-:W2:Y:S01]  /*a440*/  MUFU.TANH R21, R21 ;  /* 0x0000001500157308 */ /* 0x000ea20000002400 */
[C---:B------:R-:W-:Y:S04]  /*a450*/  HMMA.16816.F32 R72, R188.reuse, R8, R72 ;  /* 0x00000008bc48723c */ /* 0x040fe80000001848 */
[----:B------:R-:W-:Y:S02]  /*a460*/  FMUL.FTZ R54, R54, c[0x0][0x320] ;  /* 0x0000c80036367a20 */ /* 0x000fe40000410000 */
[----:B------:R-:W-:Y:S02]  /*a470*/  FMUL.FTZ R55, R55, c[0x0][0x320] ;  /* 0x0000c80037377a20 */ /* 0x000fe40000410000 */
[-C--:B------:R-:W-:Y:S01]  /*a480*/  HMMA.16816.F32 R76, R188, R10.reuse, R76 ;  /* 0x0000000abc4c723c */ /* 0x080fe2000000184c */
[----:B------:R2:W2:Y:S03]  /*a490*/  MUFU.TANH R193, R22 ;  /* 0x0000001600c17308 */ /* 0x0004a60000002400 */
[----:B------:R-:W-:Y:S02]  /*a4a0*/  FMUL.FTZ R56, R56, c[0x0][0x320] ;  /* 0x0000c80038387a20 */ /* 0x000fe40000410000 */
[----:B------:R-:W-:Y:S02]  /*a4b0*/  FMUL.FTZ R59, R59, c[0x0][0x320] ;  /* 0x0000c8003b3b7a20 */ /* 0x000fe40000410000 */
[C---:B------:R-:W-:Y:S01]  /*a4c0*/  HMMA.16816.F32 R80, R172.reuse, R10, R80 ;  /* 0x0000000aac50723c */ /* 0x040fe20000001850 */
[----:B------:R-:W2:Y:S02]  /*a4d0*/  LDL R10, [R1] ;  /* 0x00000000010a7983 */ /* 0x000ea40000100800 */
[----:B------:R2:W2:Y:S01]  /*a4e0*/  MUFU.TANH R185, R23 ;  /* 0x0000001700b97308 */ /* 0x0004a20000002400 */
[----:B------:R-:W-:Y:S01]  /*a4f0*/  FMUL.FTZ R60, R60, c[0x0][0x320] ;  /* 0x0000c8003c3c7a20 */ /* 0x000fe20000410000 */
[----:B------:R-:W2:Y:S01]  /*a500*/  LDL R11, [R1+0x20] ;  /* 0x00002000010b7983 */ /* 0x000ea20000100800 */
[----:B------:R-:W-:Y:S02]  /*a510*/  FMUL.FTZ R61, R61, c[0x0][0x320] ;  /* 0x0000c8003d3d7a20 */ /* 0x000fe40000410000 */
[-C--:B-1----:R-:W-:Y:S04]  /*a520*/  HMMA.16816.F32 R84, R172, R4.reuse, R84 ;  /* 0x00000004ac54723c */ /* 0x082fe80000001854 */
        /* <DEDUP_REMOVED lines=11> */
[----:B------:R1:W2:Y:S02]  /*a5e0*/  LDL R6, [R1+0x24] ;  /* 0x0000240001067983 */ /* 0x0002a40000100800 */
[----:B------:R-:W-:Y:S01]  /*a5f0*/  @P4 IADD3 R0, R5, R2, RZ ;  /* 0x0000000205004210 */ /* 0x000fe20007ffe0ff */
[----:B------:R-:W-:Y:S01]  /*a600*/  FMUL.FTZ R67, R67, c[0x0][0x320] ;  /* 0x0000c80043437a20 */ /* 0x000fe20000410000 */
[----:B------:R-:W-:Y:S01]  /*a610*/  @P4 MOV R2, R242 ;  /* 0x000000f200024202 */ /* 0x000fe20000000f00 */
[----:B------:R-:W-:Y:S01]  /*a620*/  FMUL.FTZ R68, R68, c[0x0][0x320] ;  /* 0x0000c80044447a20 */ /* 0x000fe20000410000 */
[----:B------:R-:W-:Y:S01]  /*a630*/  @P4 SHF.L.U32 R7, R228, 0x5, RZ ;  /* 0x00000005e4074819 */ /* 0x000fe200000006ff */
[----:B------:R-:W-:Y:S02]  /*a640*/  @P4 IMAD R0, R0, 0x60, RZ ;  /* 0x0000006000004824 */ /* 0x000fe400078e02ff */
[----:B------:R1:W1:Y:S01]  /*a650*/  MUFU.TANH R231, R31 ;  /* 0x0000001f00e77308 */ /* 0x0002620000002400 */
[----:B------:R-:W-:Y:S04]  /*a660*/  @P4 IMAD.WIDE.U32 R2, R4, 0x60, R2 ;  /* 0x0000006004024825 */ /* 0x000fe800078e0002 */
[----:B------:R-:W-:Y:S01]  /*a670*/  FMUL.FTZ R69, R69, c[0x0][0x320] ;  /* 0x0000c80045457a20 */ /* 0x000fe20000410000 */
[----:B------:R-:W-:Y:S01]  /*a680*/  @P4 LEA R4, P0, R2, c[0x0][0x1c8], 0x1 ;  /* 0x0000720002044a11 */ /* 0x000fe200078008ff */
[----:B------:R-:W-:Y:S01]  /*a690*/  FMUL.FTZ R70, R70, c[0x0][0x320] ;  /* 0x0000c80046467a20 */ /* 0x000fe20000410000 */
[----:B------:R-:W-:Y:S01]  /*a6a0*/  @P4 IADD3 R0, R3, R0, RZ ;  /* 0x0000000003004210 */ /* 0x000fe20007ffe0ff */
[----:B------:R-:W-:Y:S01]  /*a6b0*/  FMUL.FTZ R71, R71, c[0x0][0x320] ;  /* 0x0000c80047477a20 */ /* 0x000fe20000410000 */
[----:B------:R1:W1:Y:S01]  /*a6c0*/  MUFU.TANH R13, R32 ;  /* 0x00000020000d7308 */ /* 0x0002620000002400 */
[----:B------:R-:W-:Y:S01]  /*a6d0*/  FMUL.FTZ R72, R72, c[0x0][0x320] ;  /* 0x0000c80048487a20 */ /* 0x000fe20000410000 */
[----:B------:R-:W-:Y:S01]  /*a6e0*/  @P4 LEA.HI.X R5, R2, c[0x0][0x1cc], R0, 0x1, P0 ;  /* 0x0000730002054a11 */ /* 0x000fe200000f0c00 */
[----:B------:R-:W-:Y:S01]  /*a6f0*/  FMUL.FTZ R73, R73, c[0x0][0x320] ;  /* 0x0000c80049497a20 */ /* 0x000fe20000410000 */
[-C--:B------:R-:W-:Y:S01]  /*a700*/  @P4 IADD3 R2, P2, R4, R7.reuse, RZ ;  /* 0x0000000704024210 */ /* 0x080fe20007f5e0ff */
[----:B------:R-:W-:Y:S01]  /*a710*/  FMUL.FTZ R74, R74, c[0x0][0x320] ;  /* 0x0000c8004a4a7a20 */ /* 0x000fe20000410000 */
[----:B------:R-:W-:Y:S01]  /*a720*/  @P4 SHF.L.U64.HI R0, R228, 0x5, R230 ;  /* 0x00000005e4004819 */ /* 0x000fe200000102e6 */
[----:B------:R-:W-:Y:S01]  /*a730*/  @!PT LDS RZ, [RZ] ;  /* 0x00000000fffff984 */ /* 0x000fe20000000800 */
[----:B------:R-:W-:Y:S01]  /*a740*/  @!PT LDS RZ, [RZ] ;  /* 0x00000000fffff984 */ /* 0x000fe20000000800 */
[----:B------:R-:W-:Y:S01]  /*a750*/  @!PT LDS RZ, [RZ] ;  /* 0x00000000fffff984 */ /* 0x000fe20000000800 */
[----:B------:R1:W-:Y:S01]  /*a760*/  @P4 LDGSTS.E.BYPASS.LTC128B.128 [R227+0x3100], [R4.64], !P3 ;  /* 0x0310000004e34fae */ /* 0x0003e2000d901d68 */
[-C--:B------:R-:W-:Y:S01]  /*a770*/  @P4 IADD3 R8, P1, R2, R7.reuse, RZ ;  /* 0x0000000702084210 */ /* 0x080fe20007f3e0ff */
[----:B------:R-:W-:Y:S01]  /*a780*/  FMUL.FTZ R75, R75, c[0x0][0x320] ;  /* 0x0000c8004b4b7a20 */ /* 0x000fe20000410000 */
[----:B------:R-:W1:Y:S01]  /*a790*/  MUFU.TANH R33, R33 ;  /* 0x0000002100217308 */ /* 0x000e620000002400 */
[-C--:B------:R-:W-:Y:S01]  /*a7a0*/  @P4 IADD3.X R3, R5, R0.reuse, RZ, P2, !PT ;  /* 0x0000000005034210 */ /* 0x080fe200017fe4ff */
[----:B------:R-:W-:Y:S01]  /*a7b0*/  FMUL.FTZ R76, R76, c[0x0][0x320] ;  /* 0x0000c8004c4c7a20 */ /* 0x000fe20000410000 */
[----:B------:R-:W-:Y:S01]  /*a7c0*/  PLOP3.LUT P0, PT, PT, PT, UP1, 0x80, 0x0 ;  /* 0x000000000000781c */ /* 0x000fe20003f0f018 */
[----:B------:R-:W-:Y:S01]  /*a7d0*/  FMUL.FTZ R77, R77, c[0x0][0x320] ;  /* 0x0000c8004d4d7a20 */ /* 0x000fe20000410000 */
[-C--:B------:R-:W-:Y:S01]  /*a7e0*/  @P4 IADD3.X R9, R3, R0.reuse, RZ, P1, !PT ;  /* 0x0000000003094210 */ /* 0x080fe20000ffe4ff */
[----:B------:R3:W-:Y:S01]  /*a7f0*/  @P4 LDGSTS.E.BYPASS.LTC128B.128 [R227+0x3900], [R2.64], !P3 ;  /* 0x0390000002e34fae */ /* 0x0007e2000d901d68 */
[----:B------:R-:W-:Y:S02]  /*a800*/  FMUL.FTZ R78, R78, c[0x0][0x320] ;  /* 0x0000c8004e4e7a20 */ /* 0x000fe40000410000 */
[----:B------:R-:W-:Y:S01]  /*a810*/  FMUL.FTZ R79, R79, c[0x0][0x320] ;  /* 0x0000c8004f4f7a20 */ /* 0x000fe20000410000 */
[----:B------:R2:W2:Y:S01]  /*a820*/  MUFU.TANH R183, R34 ;  /* 0x0000002200b77308 */ /* 0x0004a20000002400 */
[----:B------:R-:W-:Y:S02]  /*a830*/  FMUL.FTZ R80, R80, c[0x0][0x320] ;  /* 0x0000c80050507a20 */ /* 0x000fe40000410000 */
[----:B------:R-:W-:Y:S01]  /*a840*/  FMUL.FTZ R81, R81, c[0x0][0x320] ;  /* 0x0000c80051517a20 */ /* 0x000fe20000410000 */
[----:B------:R2:W-:Y:S01]  /*a850*/  @P4 LDGSTS.E.BYPASS.LTC128B.128 [R227+0x4100], [R8.64], !P3 ;  /* 0x0410000008e34fae */ /* 0x0005e2000d901d68 */
[----:B------:R-:W-:Y:S02]  /*a860*/  FMUL.FTZ R82, R82, c[0x0][0x320] ;  /* 0x0000c80052527a20 */ /* 0x000fe40000410000 */
[----:B------:R-:W-:Y:S02]  /*a870*/  FMUL.FTZ R83, R83, c[0x0][0x320] ;  /* 0x0000c80053537a20 */ /* 0x000fe40000410000 */
[----:B------:R-:W-:Y:S01]  /*a880*/  FMUL.FTZ R84, R84, c[0x0][0x320] ;  /* 0x0000c80054547a20 */ /* 0x000fe20000410000 */
[----:B------:R2:W2:Y:S01]  /*a890*/  MUFU.TANH R171, R35 ;  /* 0x0000002300ab7308 */ /* 0x0004a20000002400 */
[----:B------:R-:W-:Y:S02]  /*a8a0*/  FMUL.FTZ R85, R85, c[0x0][0x320] ;  /* 0x0000c80055557a20 */ /* 0x000fe40000410000 */
[----:B------:R-:W-:Y:S01]  /*a8b0*/  FMUL.FTZ R86, R86, c[0x0][0x320] ;  /* 0x0000c80056567a20 */ /* 0x000fe20000410000 */
[-C--:B-1----:R-:W-:Y:S01]  /*a8c0*/  @P4 IADD3 R4, P2, R8, R7.reuse, RZ ;  /* 0x0000000708044210 */ /* 0x082fe20007f5e0ff */
[----:B------:R-:W-:Y:S02]  /*a8d0*/  FMUL.FTZ R87, R87, c[0x0][0x320] ;  /* 0x0000c80057577a20 */ /* 0x000fe40000410000 */
[----:B------:R-:W-:Y:S01]  /*a8e0*/  FMUL.FTZ R88, R88, c[0x0][0x320] ;  /* 0x0000c80058587a20 */ /* 0x000fe20000410000 */
[-C--:B------:R-:W-:Y:S01]  /*a8f0*/  @P4 IADD3.X R5, R9, R0.reuse, RZ, P2, !PT ;  /* 0x0000000009054210 */ /* 0x080fe200017fe4ff */
[----:B------:R-:W-:Y:S01]  /*a900*/  FMUL.FTZ R89, R89, c[0x0][0x320] ;  /* 0x0000c80059597a20 */ /* 0x000fe20000410000 */
[----:B------:R1:W1:Y:S01]  /*a910*/  MUFU.TANH R12, R36 ;  /* 0x00000024000c7308 */ /* 0x0002620000002400 */
[----:B------:R-:W-:Y:S02]  /*a920*/  FMUL.FTZ R91, R91, c[0x0][0x320] ;  /* 0x0000c8005b5b7a20 */ /* 0x000fe40000410000 */
[----:B------:R1:W-:Y:S01]  /*a930*/  @P4 LDGSTS.E.BYPASS.LTC128B.128 [R227+0x4900], [R4.64], !P3 ;  /* 0x0490000004e34fae */ /* 0x0003e2000d901d68 */
[-C--:B---3--:R-:W-:Y:S01]  /*a940*/  @P4 IADD3 R2, P1, R4, R7.reuse, RZ ;  /* 0x0000000704024210 */ /* 0x088fe20007f3e0ff */
[----:B------:R-:W-:Y:S02]  /*a950*/  FMUL.FTZ R92, R92, c[0x0][0x320] ;  /* 0x0000c8005c5c7a20 */ /* 0x000fe40000410000 */
[----:B------:R-:W-:Y:S01]  /*a960*/  FMUL.FTZ R93, R93, c[0x0][0x320] ;  /* 0x0000c8005d5d7a20 */ /* 0x000fe20000410000 */
[----:B------:R-:W-:Y:S01]  /*a970*/  @P4 IADD3.X R3, R5, R0, RZ, P1, !PT ;  /* 0x0000000005034210 */ /* 0x000fe20000ffe4ff */
[----:B-----5:R-:W-:Y:S01]  /*a980*/  FMUL.FTZ R27, R96, c[0x0][0x320] ;  /* 0x0000c800601b7a20 */ /* 0x020fe20000410000 */
[----:B------:R-:W3:Y:S01]  /*a990*/  MUFU.TANH R37, R37 ;  /* 0x0000002500257308 */ /* 0x000ee20000002400 */
[----:B------:R-:W-:Y:S02]  /*a9a0*/  FMUL.FTZ R28, R97, c[0x0][0x320] ;  /* 0x0000c800611c7a20 */ /* 0x000fe40000410000 */
[----:B------:R5:W-:Y:S01]  /*a9b0*/  @P4 LDGSTS.E.BYPASS.LTC128B.128 [R227+0x5100], [R2.64], !P3 ;  /* 0x0510000002e34fae */ /* 0x000be2000d901d68 */
[----:B------:R-:W-:Y:S02]  /*a9c0*/  FMUL.FTZ R30, R98, c[0x0][0x320] ;  /* 0x0000c800621e7a20 */ /* 0x000fe40000410000 */
[----:B------:R-:W-:Y:S02]  /*a9d0*/  FMUL.FTZ R29, R99, c[0x0][0x320] ;  /* 0x0000c800631d7a20 */ /* 0x000fe40000410000 */
[----:B------:R-:W-:Y:S02]  /*a9e0*/  FMUL.FTZ R39, R39, c[0x0][0x320] ;  /* 0x0000c80027277a20 */ /* 0x000fe40000410000 */
[----:B------:R2:W2:Y:S01]  /*a9f0*/  MUFU.TANH R169, R38 ;  /* 0x0000002600a97308 */ /* 0x0004a20000002400 */
[----:B------:R-:W-:Y:S02]  /*aa00*/  FMUL.FTZ R40, R40, c[0x0][0x320] ;  /* 0x0000c80028287a20 */ /* 0x000fe40000410000 */
[----:B------:R-:W-:Y:S02]  /*aa10*/  FMUL.FTZ R41, R41, c[0x0][0x320] ;  /* 0x0000c80029297a20 */ /* 0x000fe40000410000 */
[----:B------:R-:W-:Y:S02]  /*aa20*/  FMUL.FTZ R42, R42, c[0x0][0x320] ;  /* 0x0000c8002a2a7a20 */ /* 0x000fe40000410000 */
[----:B------:R-:W-:Y:S02]  /*aa30*/  FMUL.FTZ R43, R43, c[0x0][0x320] ;  /* 0x0000c8002b2b7a20 */ /* 0x000fe40000410000 */
[----:B------:R-:W-:Y:S01]  /*aa40*/  FMUL.FTZ R44, R44, c[0x0][0x320] ;  /* 0x0000c8002c2c7a20 */ /* 0x000fe20000410000 */
[----:B------:R2:W2:Y:S01]  /*aa50*/  MUFU.TANH R34, R39 ;  /* 0x0000002700227308 */ /* 0x0004a20000002400 */
[----:B------:R-:W-:Y:S01]  /*aa60*/  FMUL.FTZ R45, R45, c[0x0][0x320] ;  /* 0x0000c8002d2d7a20 */ /* 0x000fe20000410000 */
[----:B-1----:R-:W-:Y:S01]  /*aa70*/  MOV R4, UR12 ;  /* 0x0000000c00047c02 */ /* 0x002fe20008000f00 */
        /* <DEDUP_REMOVED lines=8> */
[----:B------:R-:W-:Y:S03]  /*ab00*/  FMUL.FTZ R95, R95, c[0x0][0x320] ;  /* 0x0000c8005f5f7a20 */ /* 0x000fe60000410000 */
[----:B------:R1:W1:Y:S10]  /*ab10*/  MUFU.TANH R192, R41 ;  /* 0x0000002900c07308 */ /* 0x0002740000002400 */
[----:B------:R1:W1:Y:S10]  /*ab20*/  MUFU.TANH R201, R42 ;  /* 0x0000002a00c97308 */ /* 0x0002740000002400 */
[----:B------:R1:W1:Y:S10]  /*ab30*/  MUFU.TANH R200, R43 ;  /* 0x0000002b00c87308 */ /* 0x0002740000002400 */
[----:B------:R1:W1:Y:S10]  /*ab40*/  MUFU.TANH R184, R44 ;  /* 0x0000002c00b87308 */ /* 0x0002740000002400 */
[----:B------:R1:W1:Y:S10]  /*ab50*/  MUFU.TANH R170, R45 ;  /* 0x0000002d00aa7308 */ /* 0x0002740000002400 */
[----:B------:R1:W1:Y:S10]  /*ab60*/  MUFU.TANH R199, R46 ;  /* 0x0000002e00c77308 */ /* 0x0002740000002400 */
        /* <DEDUP_REMOVED lines=13> */
[----:B------:R-:W1:Y:S01]  /*ac40*/  MUFU.TANH R60, R60 ;  /* 0x0000003c003c7308 */ /* 0x000e620000002400 */
[----:B--2---:R-:W-:Y:S02]  /*ac50*/  @P0 MOV R6, R10 ;  /* 0x0000000a00060202 */ /* 0x004fe40000000f00 */
[----:B------:R-:W-:Y:S03]  /*ac60*/  @P4 IADD3 R8, P0, R2, R7, RZ ;  /* 0x0000000702084210 */ /* 0x000fe60007f1e0ff */
[----:B------:R-:W5:Y:S01]  /*ac70*/  SHFL.IDX PT, R5, R6, RZ, 0x1c1f ;  /* 0x001c1fff06057589 */ /* 0x000f6200000e0000 */
[----:B------:R-:W-:Y:S01]  /*ac80*/  @P4 IADD3.X R9, R3, R0, RZ, P0, !PT ;  /* 0x0000000003094210 */ /* 0x000fe200007fe4ff */
[----:B------:R-:W-:Y:S01]  /*ac90*/  IMAD R0, R225, -0x60, RZ ;  /* 0xffffffa0e1007824 */ /* 0x000fe200078e02ff */
[----:B------:R-:W-:Y:S01]  /*aca0*/  PLOP3.LUT P0, PT, PT, PT, UP0, 0x40, 0x0 ;  /* 0x000000000000781c */ /* 0x000fe20003f0e808 */
[----:B------:R-:W2:Y:S04]  /*acb0*/  MUFU.TANH R61, R61 ;  /* 0x0000003d003d7308 */ /* 0x000ea80000002400 */
[----:B------:R1:W-:Y:S06]  /*acc0*/  @P4 LDGSTS.E.BYPASS.LTC128B.128 [R227+0x5900], [R8.64], !P3 ;  /* 0x0590000008e34fae */ /* 0x0003ec000d901d68 */
[----:B------:R2:W2:Y:S02]  /*acd0*/  MUFU.TANH R179, R62 ;  /* 0x0000003e00b37308 */ /* 0x0004a40000002400 */
[----:B------:R-:W0:Y:S08]  /*ace0*/  LDGDEPBAR ;  /* 0x00000000000079af */ /* 0x000e300000000000 */
[----:B------:R2:W2:Y:S10]  /*acf0*/  MUFU.TANH R178, R63 ;  /* 0x0000003f00b27308 */ /* 0x0004b40000002400 */
[----:B------:R-:W2:Y:S01]  /*ad00*/  MUFU.TANH R64, R64 ;  /* 0x0000004000407308 */ /* 0x000ea20000002400 */
[----:B-1----:R-:W-:Y:S04]  /*ad10*/  IADD3 R8, -R11, 0x1, R0 ;  /* 0x000000010b087810 */ /* 0x002fe80007ffe100 */
[----:B------:R-:W-:Y:S04]  /*ad20*/  IADD3 R4, -R4, UR7, R8 ;  /* 0x0000000704047c10 */ /* 0x000fe8000fffe108 */
[C---:B------:R-:W-:Y:S01]  /*ad30*/  IADD3 R7, R4.reuse, c[0x0][0x328], RZ ;  /* 0x0000ca0004077a10 */ /* 0x040fe20007ffe0ff */
[----:B------:R-:W1:Y:S01]  /*ad40*/  MUFU.TANH R65, R65 ;  /* 0x0000004100417308 */ /* 0x000e620000002400 */
[----:B------:R-:W-:Y:S02]  /*ad50*/  IADD3 R9, R4, UR10, RZ ;  /* 0x0000000a04097c10 */ /* 0x000fe4000fffe0ff */
[----:B-----5:R-:W-:Y:S02]  /*ad60*/  IADD3 R3, R7, R5, RZ ;  /* 0x0000000507037210 */ /* 0x020fe40007ffe0ff */
[----:B------:R-:W-:Y:S05]  /*ad70*/  IADD3 R2, R5, R9, RZ ;  /* 0x0000000905027210 */ /* 0x000fea0007ffe0ff */
        /* <DEDUP_REMOVED lines=35> */
[----:B--234-:R-:W-:Y:S01]  /*afb0*/  IMAD.U32 R10, RZ, RZ, UR12 ;  /* 0x0000000cff0a7e24 */ /* 0x01cfe2000f8e00ff */
[----:B------:R-:W-:Y:S04]  /*afc0*/  BSSY B0, `(.L_x_263) ;  /* 0x0000012000007945 */ /* 0x000fe80003800000 */
[----:B------:R-:W-:Y:S04]  /*afd0*/  IADD3 R5, -R10, UR7, R5 ;  /* 0x000000070a057c10 */ /* 0x000fe8000fffe105 */
        /* <DEDUP_REMOVED lines=11> */
.L_x_264:
[----:B------:R-:W-:Y:S04]  /*b090*/  MOV R10, c[0x0][0x32c] ;  /* 0x0000cb00000a7a02 */ /* 0x000fe80000000f00 */
[----:B------:R-:W-:Y:S11]  /*b0a0*/  ISETP.NE.AND P0, PT, R10, 0x1, PT ;  /* 0x000000010a00780c */ /* 0x000ff60003f05270 */
[----:B------:R-:W-:Y:S02]  /*b0b0*/  @!UPT UIADD3 URZ, URZ, URZ, URZ ;  /* 0x0000003f3f3ff290 */ /* 0x000fe4000fffe03f */
[----:B------:R-:W-:Y:S05]  /*b0c0*/  @P0 IMAD.HI.U32 R10, R5, c[0x0][0x330], RZ ;  /* 0x0000cc00050a0a27 */ /* 0x000fea00078e00ff */
[----:B------:R-:W-:Y:S02]  /*b0d0*/  @P0 SHF.R.U32.HI R5, RZ, c[0x0][0x334], R10 ;  /* 0x0000cd00ff050a19 */ /* 0x000fe4000001160a */
.L_x_265:
[----:B------:R-:W-:Y:S05]  /*b0e0*/  BSYNC B0 ;  /* 0x0000000000007941 */ /* 0x000fea0003800000 */
.L_x_263:
[----:B------:R-:W-:Y:S04]  /*b0f0*/  IMAD.IADD R10, R0, 0x1, -R11 ;  /* 0x00000001000a7824 */ /* 0x000fe800078e0a0b */
[----:B------:R-:W-:Y:S05]  /*b100*/  IMAD R5, R5, c[0x0][0x32c], R10 ;  /* 0x0000cb0005057a24 */ /* 0x000fea00078e020a */
[----:B------:R-:W-:Y:S02]  /*b110*/  IADD3 R10, R5, c[0x0][0x32c], RZ ;  /* 0x0000cb00050a7a10 */ /* 0x000fe40007ffe0ff */
[----:B------:R-:W-:Y:S02]  /*b120*/  IMNMX R2, R2, R5, !PT ;  /* 0x0000000502027217 */ /* 0x000fe40007800200 */
[----:B------:R-:W-:Y:S02]  /*b130*/  IMNMX R3, R3, R10, PT ;  /* 0x0000000a03037217 */ /* 0x000fe40003800200 */
.L_x_262:
        /* <DEDUP_REMOVED lines=90> */
[C---:B------:R-:W-:Y:S02]  /*b6e0*/  ISETP.GE.AND P6, PT, R0.reuse, 0x51, PT ;  /* 0x000000510000780c */ /* 0x040fe40003fc6270 */
        /* <DEDUP_REMOVED lines=13> */
[C---:B------:R-:W-:Y:S04]  /*b7c0*/  ISETP.GT.AND P0, PT, R2.reuse, 0x58, !P4 ;  /* 0x000000580200780c */ /* 0x040fe80006704270 */
[----:B------:R-:W-:Y:S04]  /*b7d0*/  ISETP.LT.OR P0, PT, R3, 0x59, P0 ;  /* 0x000000590300780c */ /* 0x000fe80000701670 */
[----:B------:R-:W-:Y:S02]  /*b7e0*/  FSEL R252, R27, -INF , !P0 ;  /* 0xff8000001bfc7808 */ /* 0x000fe40004000000 */
[----:B------:R-:W-:Y:S02]  /*b7f0*/  ISETP.GT.AND P0, PT, R2, RZ, !P2 ;  /* 0x000000ff0200720c */ /* 0x000fe40005704270 */
[----:B------:R-:W-:Y:S02]  /*b800*/  P2R R27, PR, RZ, 0x4 ;  /* 0x00000004ff1b7803 */ /* 0x000fe40000000000 */
[C---:B------:R-:W-:Y:S04]  /*b810*/  ISETP.LT.OR P0, PT, R3.reuse, 0x1, P0 ;  /* 0x000000010300780c */ /* 0x040fe80000701670 */
[----:B------:R-:W-:Y:S02]  /*b820*/  FSEL R31, R206, -INF , !P0 ;  /* 0xff800000ce1f7808 */ /* 0x000fe40004000000 */
[----:B------:R-:W-:Y:S04]  /*b830*/  ISETP.GE.AND P0, PT, R0, 0x5a, PT ;  /* 0x0000005a0000780c */ /* 0x000fe80003f06270 */
        /* <DEDUP_REMOVED lines=8> */
[----:B------:R-:W-:Y:S01]  /*b8c0*/  IMAD.U32 R0, RZ, RZ, UR12 ;  /* 0x0000000cff007e24 */ /* 0x000fe2000f8e00ff */
        /* <DEDUP_REMOVED lines=13> */
.L_x_268:
[----:B------:R-:W-:Y:S04]  /*b9a0*/  MOV R2, c[0x0][0x32c] ;  /* 0x0000cb0000027a02 */ /* 0x000fe80000000f00 */
[----:B------:R-:W-:Y:S11]  /*b9b0*/  ISETP.NE.AND P2, PT, R2, 0x1, PT ;  /* 0x000000010200780c */ /* 0x000ff60003f45270 */
[----:B------:R-:W-:Y:S02]  /*b9c0*/  @!UPT UIADD3 URZ, URZ, URZ, URZ ;  /* 0x0000003f3f3ff290 */ /* 0x000fe4000fffe03f */
[----:B------:R-:W-:Y:S05]  /*b9d0*/  @P2 IMAD.HI.U32 R2, R0, c[0x0][0x330], RZ ;  /* 0x0000cc0000022a27 */ /* 0x000fea00078e00ff */
[----:B------:R-:W-:Y:S02]  /*b9e0*/  @P2 SHF.R.U32.HI R0, RZ, c[0x0][0x334], R2 ;  /* 0x0000cd00ff002a19 */ /* 0x000fe40000011602 */
.L_x_269:
[----:B------:R-:W-:Y:S05]  /*b9f0*/  BSYNC B0 ;  /* 0x0000000000007941 */ /* 0x000fea0003800000 */
.L_x_267:
[----:B------:R-:W-:Y:S02]  /*ba00*/  IADD3 R2, R8, -0x1, RZ ;  /* 0xffffffff08027810 */ /* 0x000fe40007ffe0ff */
[C-C-:B------:R-:W-:Y:S02]  /*ba10*/  IADD3 R28, R3.reuse, UR10, R4.reuse ;  /* 0x0000000a031c7c10 */ /* 0x140fe4000fffe004 */
[----:B------:R-:W-:Y:S01]  /*ba20*/  IADD3 R3, R3, c[0x0][0x328], R4 ;  /* 0x0000ca0003037a10 */ /* 0x000fe20007ffe004 */
[----:B------:R-:W-:Y:S05]  /*ba30*/  IMAD R0, R0, c[0x0][0x32c], R2 ;  /* 0x0000cb0000007a24 */ /* 0x000fea00078e0202 */
[----:B------:R-:W-:Y:S02]  /*ba40*/  IADD3 R2, R0, c[0x0][0x32c], RZ ;  /* 0x0000cb0000027a10 */ /* 0x000fe40007ffe0ff */
[----:B------:R-:W-:Y:S02]  /*ba50*/  IMNMX R0, R28, R0, !PT ;  /* 0x000000001c007217 */ /* 0x000fe40007800200 */
[----:B------:R-:W-:Y:S02]  /*ba60*/  IMNMX R2, R3, R2, PT ;  /* 0x0000000203027217 */ /* 0x000fe40003800200 */
.L_x_266:
        /* <DEDUP_REMOVED lines=86> */
[----:B------:R-:W-:Y:S04]  /*bfd0*/  ISETP.GT.AND P2, PT, R0, RZ, !P2 ;  /* 0x000000ff0000720c */ /* 0x000fe80005744270 */
[----:B------:R-:W-:Y:S04]  /*bfe0*/  ISETP.LT.OR P2, PT, R2, 0x1, P2 ;  /* 0x000000010200780c */ /* 0x000fe80001741670 */
[----:B------:R-:W-:Y:S02]  /*bff0*/  FSEL R30, R239, -INF , !P2 ;  /* 0xff800000ef1e7808 */ /* 0x000fe40005000000 */
        /* <DEDUP_REMOVED lines=22> */
.L_x_272:
[----:B------:R-:W-:Y:S04]  /*c160*/  MOV R2, c[0x0][0x32c] ;  /* 0x0000cb0000027a02 */ /* 0x000fe80000000f00 */
[----:B------:R-:W-:Y:S11]  /*c170*/  ISETP.NE.AND P2, PT, R2, 0x1, PT ;  /* 0x000000010200780c */ /* 0x000ff60003f45270 */
[----:B------:R-:W-:Y:S02]  /*c180*/  @!UPT UIADD3 URZ, URZ, URZ, URZ ;  /* 0x0000003f3f3ff290 */ /* 0x000fe4000fffe03f */
[----:B------:R-:W-:Y:S05]  /*c190*/  @P2 IMAD.HI.U32 R2, R0, c[0x0][0x330], RZ ;  /* 0x0000cc0000022a27 */ /* 0x000fea00078e00ff */
[----:B------:R-:W-:Y:S02]  /*c1a0*/  @P2 SHF.R.U32.HI R0, RZ, c[0x0][0x334], R2 ;  /* 0x0000cd00ff002a19 */ /* 0x000fe40000011602 */
.L_x_273:
[----:B------:R-:W-:Y:S05]  /*c1b0*/  BSYNC B0 ;  /* 0x0000000000007941 */ /* 0x000fea0003800000 */
.L_x_271:
[----:B------:R-:W-:Y:S02]  /*c1c0*/  IADD3 R2, R8, -0x1, RZ ;  /* 0xffffffff08027810 */ /* 0x000fe40007ffe0ff */
[C-C-:B------:R-:W-:Y:S02]  /*c1d0*/  IADD3 R28, R3.reuse, UR10, R4.reuse ;  /* 0x0000000a031c7c10 */ /* 0x140fe4000fffe004 */
[----:B------:R-:W-:Y:S01]  /*c1e0*/  IADD3 R3, R3, c[0x0][0x328], R4 ;  /* 0x0000ca0003037a10 */ /* 0x000fe20007ffe004 */
[----:B------:R-:W-:Y:S05]  /*c1f0*/  IMAD R0, R0, c[0x0][0x32c], R2 ;  /* 0x0000cb0000007a24 */ /* 0x000fea00078e0202 */
[----:B------:R-:W-:Y:S02]  /*c200*/  IADD3 R2, R0, c[0x0][0x32c], RZ ;  /* 0x0000cb0000027a10 */ /* 0x000fe40007ffe0ff */
[----:B------:R-:W-:Y:S02]  /*c210*/  IMNMX R0, R28, R0, !PT ;  /* 0x000000001c007217 */ /* 0x000fe40007800200 */
[----:B------:R-:W-:Y:S02]  /*c220*/  IMNMX R2, R3, R2, PT ;  /* 0x0000000203027217 */ /* 0x000fe40003800200 */
.L_x_270:
        /* <DEDUP_REMOVED lines=111> */
.L_x_276:
[----:B------:R-:W-:Y:S04]  /*c920*/  MOV R2, c[0x0][0x32c] ;  /* 0x0000cb0000027a02 */ /* 0x000fe80000000f00 */
[----:B------:R-:W-:Y:S11]  /*c930*/  ISETP.NE.AND P2, PT, R2, 0x1, PT ;  /* 0x000000010200780c */ /* 0x000ff60003f45270 */
[----:B------:R-:W-:Y:S02]  /*c940*/  @!UPT UIADD3 URZ, URZ, URZ, URZ ;  /* 0x0000003f3f3ff290 */ /* 0x000fe4000fffe03f */
[----:B------:R-:W-:Y:S05]  /*c950*/  @P2 IMAD.HI.U32 R2, R0, c[0x0][0x330], RZ ;  /* 0x0000cc0000022a27 */ /* 0x000fea00078e00ff */
[----:B------:R-:W-:Y:S02]  /*c960*/  @P2 SHF.R.U32.HI R0, RZ, c[0x0][0x334], R2 ;  /* 0x0000cd00ff002a19 */ /* 0x000fe40000011602 */
.L_x_277:
[----:B------:R-:W-:Y:S05]  /*c970*/  BSYNC B0 ;  /* 0x0000000000007941 */ /* 0x000fea0003800000 */
.L_x_275:
[----:B------:R-:W-:Y:S02]  /*c980*/  IADD3 R8, R8, -0x1, RZ ;  /* 0xffffffff08087810 */ /* 0x000fe40007ffe0ff */
[C-C-:B------:R-:W-:Y:S02]  /*c990*/  IADD3 R6, R3.reuse, UR10, R4.reuse ;  /* 0x0000000a03067c10 */ /* 0x140fe4000fffe004 */
[----:B------:R-:W-:Y:S01]  /*c9a0*/  IADD3 R3, R3, c[0x0][0x328], R4 ;  /* 0x0000ca0003037a10 */ /* 0x000fe20007ffe004 */
[----:B------:R-:W-:Y:S05]  /*c9b0*/  IMAD R0, R0, c[0x0][0x32c], R8 ;  /* 0x0000cb0000007a24 */ /* 0x000fea00078e0208 */
[----:B------:R-:W-:Y:S02]  /*c9c0*/  IADD3 R2, R0, c[0x0][0x32c], RZ ;  /* 0x0000cb0000027a10 */ /* 0x000fe40007ffe0ff */
[----:B------:R-:W-:Y:S02]  /*c9d0*/  IMNMX R0, R6, R0, !PT ;  /* 0x0000000006007217 */ /* 0x000fe40007800200 */
[----:B------:R-:W-:Y:S02]  /*c9e0*/  IMNMX R2, R3, R2, PT ;  /* 0x0000000203027217 */ /* 0x000fe40003800200 */
.L_x_274:
[----:B------:R-:W-:Y:S02]  /*c9f0*/  ISETP.NE.AND P2, PT, R27, RZ, PT ;  /* 0x000000ff1b00720c */ /* 0x000fe40003f45270 */
[----:B------:R-:W-:Y:S02]  /*ca00*/  FMNMX.FTZ R72, R31, R100, !PT ;  /* 0x000000641f487209 */ /* 0x000fe40007810000 */
[----:B------:R-:W-:Y:S02]  /*ca10*/  ISETP.GT.AND P2, PT, R0, RZ, !P2 ;  /* 0x000000ff0000720c */ /* 0x000fe40005744270 */
        /* <DEDUP_REMOVED lines=125> */
[----:B------:R-:W-:Y:S01]  /*d1f0*/  SHFL.BFLY PT, R6, R3, 0x2, 0x1f ;  /* 0x0c401f0003067f89 */ /* 0x000fe200000e0000 */
[----:B------:R-:W-:Y:S02]  /*d200*/  FMNMX.FTZ R4, R50, R4, !PT ;  /* 0x0000000432047209 */ /* 0x000fe40007810000 */
[----:B------:R-:W-:Y:S02]  /*d210*/  ISETP.GT.AND P2, PT, R0, 0x48, !P2 ;  /* 0x000000480000780c */ /* 0x000fe40005744270 */
[----:B------:R-:W-:Y:S02]  /*d220*/  FMNMX.FTZ R4, R51, R4, !PT ;  /* 0x0000000433047209 */ /* 0x000fe40007810000 */
[----:B------:R-:W-:Y:S01]  /*d230*/  ISETP.LT.OR P2, PT, R2, 0x49, P2 ;  /* 0x000000490200780c */ /* 0x000fe20001741670 */
[----:B------:R-:W1:Y:S01]  /*d240*/  SHFL.BFLY PT, R5, R72, 0x2, 0x1f ;  /* 0x0c401f0048057f89 */ /* 0x000e6200000e0000 */
[----:B------:R-:W-:Y:S02]  /*d250*/  FMNMX.FTZ R4, R99, R4, !PT ;  /* 0x0000000463047209 */ /* 0x000fe40007810000 */
[----:B------:R-:W-:Y:S02]  /*d260*/  FSEL R190, R186, -INF , !P2 ;  /* 0xff800000babe7808 */ /* 0x000fe40005000000 */
[----:B------:R-:W-:Y:S02]  /*d270*/  FMNMX.FTZ R4, R171, R4, !PT ;  /* 0x00000004ab047209 */ /* 0x000fe40007810000 */
[----:B------:R-:W-:Y:S02]  /*d280*/  ISETP.GT.AND P1, PT, R0, 0x49, !P1 ;  /* 0x000000490000780c */ /* 0x000fe40004f24270 */
[----:B------:R-:W-:Y:S02]  /*d290*/  FMNMX.FTZ R4, R172, R4, !PT ;  /* 0x00000004ac047209 */ /* 0x000fe40007810000 */
[----:B------:R-:W-:Y:S02]  /*d2a0*/  ISETP.LT.OR P1, PT, R2, 0x4a, P1 ;  /* 0x0000004a0200780c */ /* 0x000fe40000f21670 */
[----:B------:R-:W-:Y:S02]  /*d2b0*/  FMNMX.FTZ R4, R174, R4, !PT ;  /* 0x00000004ae047209 */ /* 0x000fe40007810000 */
[----:B------:R-:W-:Y:S02]  /*d2c0*/  FSEL R186, R79, -INF , !P1 ;  /* 0xff8000004fba7808 */ /* 0x000fe40004800000 */
[----:B------:R-:W-:Y:S02]  /*d2d0*/  FMNMX.FTZ R4, R184, R4, !PT ;  /* 0x00000004b8047209 */ /* 0x000fe40007810000 */
[----:B------:R-:W-:Y:S02]  /*d2e0*/  ISETP.GT.AND P6, PT, R0, 0x50, !P6 ;  /* 0x000000500000780c */ /* 0x000fe400077c4270 */
[----:B------:R-:W-:Y:S02]  /*d2f0*/  FMNMX.FTZ R4, R188, R4, !PT ;  /* 0x00000004bc047209 */ /* 0x000fe40007810000 */
[----:B------:R-:W-:Y:S02]  /*d300*/  ISETP.GT.AND P5, PT, R0, 0x51, !P5 ;  /* 0x000000510000780c */ /* 0x000fe40006fa4270 */
[----:B-1----:R-:W-:Y:S02]  /*d310*/  FMNMX.FTZ R72, R72, R5, !PT ;  /* 0x0000000548487209 */ /* 0x002fe40007810000 */
[----:B------:R-:W-:Y:S02]  /*d320*/  FMNMX.FTZ R5, R8, R103, !PT ;  /* 0x0000006708057209 */ /* 0x000fe40007810000 */
[----:B------:R-:W-:Y:S01]  /*d330*/  FMNMX.FTZ R3, R3, R6, !PT ;  /* 0x0000000603037209 */ /* 0x000fe20007810000 */
[----:B------:R-:W1:Y:S01]  /*d340*/  SHFL.BFLY PT, R7, R72, 0x1, 0x1f ;  /* 0x0c201f0048077f89 */ /* 0x000e6200000e0000 */
[----:B------:R-:W-:Y:S02]  /*d350*/  FMNMX.FTZ R5, R9, R5, !PT ;  /* 0x0000000509057209 */ /* 0x000fe40007810000 */
[----:B------:R-:W-:Y:S02]  /*d360*/  FMNMX.FTZ R4, R189, R4, !PT ;  /* 0x00000004bd047209 */ /* 0x000fe40007810000 */
[----:B------:R-:W-:Y:S02]  /*d370*/  FMNMX.FTZ R5, R25, R5, !PT ;  /* 0x0000000519057209 */ /* 0x000fe40007810000 */
[----:B------:R-:W-:Y:S01]  /*d380*/  FMNMX.FTZ R4, R191, R4, !PT ;  /* 0x00000004bf047209 */ /* 0x000fe20007810000 */
[----:B------:R-:W2:Y:S01]  /*d390*/  SHFL.BFLY PT, R71, R3, 0x1, 0x1f ;  /* 0x0c201f0003477f89 */ /* 0x000ea200000e0000 */
        /* <DEDUP_REMOVED lines=8> */
[----:B-1----:R-:W-:Y:S02]  /*d420*/  FMNMX.FTZ R72, R72, R7, !PT ;  /* 0x0000000748487209 */ /* 0x002fe40007810000 */
[----:B------:R-:W-:Y:S02]  /*d430*/  FMNMX.FTZ R5, R88, R5, !PT ;  /* 0x0000000558057209 */ /* 0x000fe40007810000 */
[C---:B------:R-:W-:Y:S01]  /*d440*/  FSETP.NEU.FTZ.AND P2, PT, R72.reuse, -INF , PT ;  /* 0xff8000004800780b */ /* 0x040fe20003f5d000 */
[----:B------:R-:W-:Y:S01]  /*d450*/  FMUL.FTZ R74, R72, c[0x0][0x2d0] ;  /* 0x0000b400484a7a20 */ /* 0x000fe20000410000 */
[----:B------:R-:W-:Y:S02]  /*d460*/  FMNMX.FTZ R6, R98, R5, !PT ;  /* 0x0000000562067209 */ /* 0x000fe40007810000 */
[----:B------:R-:W-:Y:S02]  /*d470*/  FMNMX.FTZ R4, R237, R4, !PT ;  /* 0x00000004ed047209 */ /* 0x000fe40007810000 */
[----:B------:R-:W-:Y:S02]  /*d480*/  FSEL R74, R74, RZ, P2 ;  /* 0x000000ff4a4a7208 */ /* 0x000fe40001000000 */
[----:B--2---:R-:W-:Y:S02]  /*d490*/  FMNMX.FTZ R71, R3, R71, !PT ;  /* 0x0000004703477209 */ /* 0x004fe40007810000 */
[----:B------:R-:W-:Y:S01]  /*d4a0*/  FMNMX.FTZ R4, R238, R4, !PT ;  /* 0x00000004ee047209 */ /* 0x000fe20007810000 */
[--C-:B------:R-:W-:Y:S01]  /*d4b0*/  FFMA.FTZ R5, R31, c[0x0][0x2d0], -R74.reuse ;  /* 0x0000b4001f057a23 */ /* 0x100fe2000001084a */
[----:B------:R-:W-:Y:S01]  /*d4c0*/  FMNMX.FTZ R6, R168, R6, !PT ;  /* 0x00000006a8067209 */ /* 0x000fe20007810000 */
[--C-:B------:R-:W-:Y:S01]  /*d4d0*/  FFMA.FTZ R3, R36, c[0x0][0x2d0], -R74.reuse ;  /* 0x0000b40024037a23 */ /* 0x100fe2000001084a */
[C---:B------:R-:W-:Y:S01]  /*d4e0*/  ISETP.LT.OR P6, PT, R2.reuse, 0x51, P6 ;  /* 0x000000510200780c */ /* 0x040fe200037c1670 */
[----:B------:R1:W-:Y:S01]  /*d4f0*/  MUFU.EX2 R55, R5 ;  /* 0x0000000500377308 */ /* 0x0003e20000000800 */
[----:B------:R-:W-:Y:S01]  /*d500*/  ISETP.LT.OR P5, PT, R2, 0x52, P5 ;  /* 0x000000520200780c */ /* 0x000fe20002fa1670 */
[--C-:B------:R-:W-:Y:S01]  /*d510*/  FFMA.FTZ R16, R45, c[0x0][0x2d0], -R74.reuse ;  /* 0x0000b4002d107a23 */ /* 0x100fe2000001084a */
[----:B------:R-:W-:Y:S01]  /*d520*/  FSEL R192, R78, -INF , !P6 ;  /* 0xff8000004ec07808 */ /* 0x000fe20007000000 */
[----:B------:R-:W-:Y:S01]  /*d530*/  FMUL.FTZ R75, R71, c[0x0][0x2d0] ;  /* 0x0000b400474b7a20 */ /* 0x000fe20000410000 */
[----:B------:R-:W-:Y:S02]  /*d540*/  FSEL R195, R91, -INF , !P5 ;  /* 0xff8000005bc37808 */ /* 0x000fe40006800000 */
[----:B------:R-:W-:Y:S02]  /*d550*/  FSETP.NEU.FTZ.AND P1, PT, R71, -INF , PT ;  /* 0xff8000004700780b */ /* 0x000fe40003f3d000 */
[----:B------:R-:W-:Y:S01]  /*d560*/  ISETP.GT.AND P4, PT, R0, 0x58, !P4 ;  /* 0x000000580000780c */ /* 0x000fe20006784270 */
[----:B------:R2:W-:Y:S01]  /*d570*/  MUFU.EX2 R92, R3 ;  /* 0x00000003005c7308 */ /* 0x0005e20000000800 */
[----:B------:R-:W-:Y:S02]  /*d580*/  FMNMX.FTZ R4, R239, R4, !PT ;  /* 0x00000004ef047209 */ /* 0x000fe40007810000 */
[----:B------:R-:W-:Y:S02]  /*d590*/  FSEL R75, R75, RZ, P1 ;  /* 0x000000ff4b4b7208 */ /* 0x000fe40000800000 */
[----:B------:R-:W-:Y:S02]  /*d5a0*/  FMNMX.FTZ R4, R240, R4, !PT ;  /* 0x00000004f0047209 */ /* 0x000fe40007810000 */
[----:B------:R-:W-:Y:S01]  /*d5b0*/  ISETP.GT.AND P0, PT, R0, 0x59, !P0 ;  /* 0x000000590000780c */ /* 0x000fe20004704270 */
[--C-:B------:R-:W-:Y:S01]  /*d5c0*/  FFMA.FTZ R0, R35, c[0x0][0x2d0], -R75.reuse ;  /* 0x0000b40023007a23 */ /* 0x100fe2000001084b */
[C---:B------:R-:W-:Y:S01]  /*d5d0*/  ISETP.LT.OR P4, PT, R2.reuse, 0x59, P4 ;  /* 0x000000590200780c */ /* 0x040fe20002781670 */
[----:B------:R-:W3:Y:S01]  /*d5e0*/  SHFL.BFLY PT, R7, R4, 0x2, 0x1f ;  /* 0x0c401f0004077f89 */ /* 0x000ee200000e0000 */
[----:B------:R-:W-:Y:S01]  /*d5f0*/  ISETP.LT.OR P0, PT, R2, 0x5a, P0 ;  /* 0x0000005a0200780c */ /* 0x000fe20000701670 */
[----:B------:R4:W-:Y:S01]  /*d600*/  MUFU.EX2 R60, R0 ;  /* 0x00000000003c7308 */ /* 0x0009e20000000800 */
[--C-:B------:R-:W-:Y:S01]  /*d610*/  FFMA.FTZ R2, R37, c[0x0][0x2d0], -R75.reuse ;  /* 0x0000b40025027a23 */ /* 0x100fe2000001084b */
[----:B-1----:R-:W-:Y:S01]  /*d620*/  FMNMX.FTZ R5, R169, R6, !PT ;  /* 0x00000006a9057209 */ /* 0x002fe20007810000 */
[--C-:B------:R-:W-:Y:S01]  /*d630*/  FFMA.FTZ R6, R32, c[0x0][0x2d0], -R74.reuse ;  /* 0x0000b40020067a23 */ /* 0x100fe2000001084a */
[----:B------:R-:W-:Y:S01]  /*d640*/  FSEL R73, R59, -INF , !P0 ;  /* 0xff8000003b497808 */ /* 0x000fe20004000000 */
[--C-:B------:R-:W-:Y:S01]  /*d650*/  FFMA.FTZ R12, R43, c[0x0][0x2d0], -R75.reuse ;  /* 0x0000b4002b0c7a23 */ /* 0x100fe2000001084b */
[----:B------:R-:W-:Y:S02]  /*d660*/  FMNMX.FTZ R5, R170, R5, !PT ;  /* 0x00000005aa057209 */ /* 0x000fe40007810000 */
[----:B------:R-:W-:Y:S02]  /*d670*/  FSEL R197, R63, -INF , !P4 ;  /* 0xff8000003fc57808 */ /* 0x000fe40006000000 */
[----:B------:R-:W-:Y:S01]  /*d680*/  MUFU.EX2 R89, R2 ;  /* 0x0000000200597308 */ /* 0x000fe20000000800 */
[----:B------:R-:W-:Y:S04]  /*d690*/  FMNMX.FTZ R5, R181, R5, !PT ;  /* 0x00000005b5057209 */ /* 0x000fe80007810000 */
[----:B------:R-:W-:Y:S04]  /*d6a0*/  FMNMX.FTZ R5, R180, R5, !PT ;  /* 0x00000005b4057209 */ /* 0x000fe80007810000 */
[----:B--2---:R-:W-:Y:S01]  /*d6b0*/  FMNMX.FTZ R3, R179, R5, !PT ;  /* 0x00000005b3037209 */ /* 0x004fe20007810000 */
[----:B------:R-:W-:Y:S01]  /*d6c0*/  MUFU.EX2 R61, R6 ;  /* 0x00000006003d7308 */ /* 0x000fe20000000800 */
[----:B------:R-:W-:Y:S01]  /*d6d0*/  FFMA.FTZ R5, R38, c[0x0][0x2d0], -R74 ;  /* 0x0000b40026057a23 */ /* 0x000fe2000001084a */
[----:B---3--:R-:W-:Y:S02]  /*d6e0*/  FMNMX.FTZ R4, R4, R7, !PT ;  /* 0x0000000704047209 */ /* 0x008fe40007810000 */
[----:B------:R-:W-:Y:S03]  /*d6f0*/  FMNMX.FTZ R3, R178, R3, !PT ;  /* 0x00000003b2037209 */ /* 0x000fe60007810000 */
[----:B------:R-:W1:Y:S01]  /*d700*/  SHFL.BFLY PT, R70, R4, 0x1, 0x1f ;  /* 0x0c201f0004467f89 */ /* 0x000e6200000e0000 */
[----:B------:R-:W-:Y:S02]  /*d710*/  FMNMX.FTZ R3, R199, R3, !PT ;  /* 0x00000003c7037209 */ /* 0x000fe40007810000 */
[----:B------:R2:W3:Y:S02]  /*d720*/  MUFU.EX2 R86, R5 ;  /* 0x0000000500567308 */ /* 0x0004e40000000800 */
[----:B------:R-:W-:Y:S04]  /*d730*/  FMNMX.FTZ R3, R200, R3, !PT ;  /* 0x00000003c8037209 */ /* 0x000fe80007810000 */
[----:B------:R-:W-:Y:S04]  /*d740*/  FMNMX.FTZ R3, R190, R3, !PT ;  /* 0x00000003be037209 */ /* 0x000fe80007810000 */
[----:B------:R-:W-:Y:S04]  /*d750*/  FMNMX.FTZ R3, R186, R3, !PT ;  /* 0x00000003ba037209 */ /* 0x000fe80007810000 */
[----:B------:R-:W-:Y:S04]  /*d760*/  FMNMX.FTZ R3, R192, R3, !PT ;  /* 0x00000003c0037209 */ /* 0x000fe80007810000 */
[----:B----4-:R-:W-:Y:S01]  /*d770*/  FMNMX.FTZ R0, R195, R3, !PT ;  /* 0x00000003c3007209 */ /* 0x010fe20007810000 */
[--C-:B------:R-:W-:Y:S02]  /*d780*/  FFMA.FTZ R3, R39, c[0x0][0x2d0], -R75.reuse ;  /* 0x0000b40027037a23 */ /* 0x100fe4000001084b */
[----:B------:R-:W-:Y:S01]  /*d790*/  LDSM.16.MT88.4 R36, [R212+0x100] ;  /* 0x00010000d424783b */ /* 0x000fe20000004200 */
[----:B------:R-:W-:Y:S01]  /*d7a0*/  FMNMX.FTZ R0, R197, R0, !PT ;  /* 0x00000000c5007209 */ /* 0x000fe20007810000 */
[----:B------:R4:W5:Y:S01]  /*d7b0*/  MUFU.EX2 R85, R3 ;  /* 0x0000000300557308 */ /* 0x0009620000000800 */
[----:B-1----:R-:W-:Y:S01]  /*d7c0*/  FMNMX.FTZ R70, R4, R70, !PT ;  /* 0x0000004604467209 */ /* 0x002fe20007810000 */
[--C-:B--2---:R-:W-:Y:S01]  /*d7d0*/  FFMA.FTZ R5, R30, c[0x0][0x2d0], -R75.reuse ;  /* 0x0000b4001e057a23 */ /* 0x104fe2000001084b */
[----:B------:R-:W-:Y:S02]  /*d7e0*/  FMNMX.FTZ R0, R73, R0, !PT ;  /* 0x0000000049007209 */ /* 0x000fe40007810000 */
[C---:B------:R-:W-:Y:S01]  /*d7f0*/  FSETP.NEU.FTZ.AND P0, PT, R70.reuse, -INF , PT ;  /* 0xff8000004600780b */ /* 0x040fe20003f1d000 */
[----:B------:R-:W-:Y:S01]  /*d800*/  FMUL.FTZ R96, R70, c[0x0][0x2d0] ;  /* 0x0000b40046607a20 */ /* 0x000fe20000410000 */
[----:B---3--:R-:W-:Y:S01]  /*d810*/  F2FP.PACK_AB R78, R86, R92 ;  /* 0x0000005c564e723e */ /* 0x008fe200000000ff */
[----:B------:R-:W1:Y:S02]  /*d820*/  SHFL.BFLY PT, R2, R0, 0x2, 0x1f ;  /* 0x0c401f0000027f89 */ /* 0x000e6400000e0000 */
[----:B------:R-:W2:Y:S01]  /*d830*/  MUFU.EX2 R54, R5 ;  /* 0x0000000500367308 */ /* 0x000ea20000000800 */
[----:B------:R-:W-:Y:S05]  /*d840*/  FSEL R96, R96, RZ, P0 ;  /* 0x000000ff60607208 */ /* 0x000fea0000000000 */
[--C-:B------:R-:W-:Y:S02]  /*d850*/  FFMA.FTZ R4, R34, c[0x0][0x2d0], -R96.reuse ;  /* 0x0000b40022047a23 */ /* 0x100fe40000010860 */
[--C-:B------:R-:W-:Y:S02]  /*d860*/  FFMA.FTZ R32, R46, c[0x0][0x2d0], -R96.reuse ;  /* 0x0000b4002e207a23 */ /* 0x100fe40000010860 */
[----:B------:R-:W-:Y:S01]  /*d870*/  MUFU.EX2 R52, R4 ;  /* 0x0000000400347308 */ /* 0x000fe20000000800 */
[--C-:B----4-:R-:W-:Y:S01]  /*d880*/  FFMA.FTZ R3, R28, c[0x0][0x2d0], -R96.reuse ;  /* 0x0000b4001c037a23 */ /* 0x110fe20000010860 */
[----:B-----5:R-:W-:Y:S01]  /*d890*/  F2FP.PACK_AB R79, R85, R89 ;  /* 0x00000059554f723e */ /* 0x020fe200000000ff */
[----:B------:R-:W-:Y:S07]  /*d8a0*/  FFMA.FTZ R28, R49, c[0x0][0x2d0], -R75 ;  /* 0x0000b400311c7a23 */ /* 0x000fee000001084b */
[----:B------:R3:W-:Y:S02]  /*d8b0*/  MUFU.EX2 R53, R3 ;  /* 0x0000000300357308 */ /* 0x0007e40000000800 */
[--C-:B---3--:R-:W-:Y:S08]  /*d8c0*/  FFMA.FTZ R3, R29, c[0x0][0x2d0], -R96.reuse ;  /* 0x0000b4001d037a23 */ /* 0x108ff00000010860 */
[----:B------:R3:W-:Y:S02]  /*d8d0*/  MUFU.EX2 R93, R3 ;  /* 0x00000003005d7308 */ /* 0x0007e40000000800 */
[----:B---3--:R-:W-:Y:S08]  /*d8e0*/  FFMA.FTZ R3, R33, c[0x0][0x2d0], -R96 ;  /* 0x0000b40021037a23 */ /* 0x008ff00000010860 */
[----:B------:R-:W-:Y:S10]  /*d8f0*/  MUFU.EX2 R33, R16 ;  /* 0x0000001000217308 */ /* 0x000ff40000000800 */
[----:B------:R1:W-:Y:S02]  /*d900*/  MUFU.EX2 R87, R3 ;  /* 0x0000000300577308 */ /* 0x0003e40000000800 */
[----:B-1----:R-:W-:Y:S01]  /*d910*/  FMNMX.FTZ R3, R0, R2, !PT ;  /* 0x0000000200037209 */ /* 0x002fe20007810000 */
[----:B------:R-:W-:Y:S01]  /*d920*/  FFMA.FTZ R2, R40, c[0x0][0x2d0], -R74 ;  /* 0x0000b40028027a23 */ /* 0x000fe2000001084a */
[----:B------:R-:W-:Y:S01]  /*d930*/  FSEL R0, R72, RZ, P2 ;  /* 0x000000ff48007208 */ /* 0x000fe20001000000 */
[----:B------:R-:W-:Y:S05]  /*d940*/  FFMA.FTZ R40, R50, c[0x0][0x2d0], -R96 ;  /* 0x0000b40032287a23 */ /* 0x000fea0000010860 */
[----:B------:R1:W-:Y:S01]  /*d950*/  MUFU.EX2 R80, R2 ;  /* 0x0000000200507308 */ /* 0x0003e20000000800 */
[----:B------:R-:W3:Y:S01]  /*d960*/  SHFL.BFLY PT, R4, R3, 0x1, 0x1f ;  /* 0x0c201f0003047f89 */ /* 0x000ee200000e0000 */
[----:B------:R-:W-:Y:S01]  /*d970*/  FADD.FTZ R0, -R0, R100 ;  /* 0x0000006400007221 */ /* 0x000fe20000010100 */
[----:B------:R-:W-:Y:S03]  /*d980*/  MOV R100, R55 ;  /* 0x0000003700647202 */ /* 0x000fe60000000f00 */
[----:B------:R-:W-:Y:S01]  /*d990*/  FMUL.FTZ R0, R0, c[0x0][0x2d0] ;  /* 0x0000b40000007a20 */ /* 0x000fe20000410000 */
[----:B------:R-:W-:Y:S03]  /*d9a0*/  F2FP.PACK_AB R76, R61, R100 ;  /* 0x000000643d4c723e */ /* 0x000fe600000000ff */
[----:B------:R4:W5:Y:S01]  /*d9b0*/  MUFU.EX2 R69, R0 ;  /* 0x0000000000457308 */ /* 0x0009620000000800 */
[----:B-1----:R-:W-:Y:S02]  /*d9c0*/  FSEL R2, R71, RZ, P1 ;  /* 0x000000ff47027208 */ /* 0x002fe40000800000 */
[----:B---3--:R-:W-:Y:S03]  /*d9d0*/  FMNMX.FTZ R3, R3, R4, !PT ;  /* 0x0000000403037209 */ /* 0x008fe60007810000 */
[----:B------:R-:W-:Y:S02]  /*d9e0*/  FADD.FTZ R2, -R2, R101 ;  /* 0x0000006502027221 */ /* 0x000fe40000010100 */
[C---:B------:R-:W-:Y:S02]  /*d9f0*/  FMUL.FTZ R97, R3.reuse, c[0x0][0x2d0] ;  /* 0x0000b40003617a20 */ /* 0x040fe40000410000 */
[----:B------:R-:W-:Y:S01]  /*da00*/  FMUL.FTZ R2, R2, c[0x0][0x2d0] ;  /* 0x0000b40002027a20 */ /* 0x000fe20000410000 */
[----:B----4-:R-:W-:Y:S01]  /*da10*/  FSEL R0, R70, RZ, P0 ;  /* 0x000000ff46007208 */ /* 0x010fe20000000000 */
[----:B--2---:R-:W-:Y:S01]  /*da20*/  IMAD.MOV.U32 R101, RZ, RZ, R54 ;  /* 0x000000ffff657224 */ /* 0x004fe200078e0036 */
[----:B------:R-:W-:Y:S01]  /*da30*/  FSETP.NEU.FTZ.AND P0, PT, R3, -INF , PT ;  /* 0xff8000000300780b */ /* 0x000fe20003f1d000 */
[----:B------:R-:W1:Y:S01]  /*da40*/  MUFU.EX2 R68, R2 ;  /* 0x0000000200447308 */ /* 0x000e620000000800 */
[----:B-----5:R-:W-:Y:S01]  /*da50*/  FMUL.FTZ R16, R69, R116 ;  /* 0x0000007445107220 */ /* 0x020fe20000410000 */
[----:B------:R-:W-:Y:S01]  /*da60*/  MOV R116, R61 ;  /* 0x0000003d00747202 */ /* 0x000fe20000000f00 */
[----:B------:R-:W-:Y:S01]  /*da70*/  FADD.FTZ R0, -R0, R102 ;  /* 0x0000006600007221 */ /* 0x000fe20000010100 */
[----:B------:R-:W-:Y:S01]  /*da80*/  FSEL R97, R97, RZ, P0 ;  /* 0x000000ff61617208 */ /* 0x000fe20000000000 */
[----:B------:R-:W-:Y:S01]  /*da90*/  FMUL.FTZ R17, R69, R117 ;  /* 0x0000007545117220 */ /* 0x000fe20000410000 */
[----:B------:R-:W-:Y:S01]  /*daa0*/  F2FP.PACK_AB R77, R60, R101 ;  /* 0x000000653c4d723e */ /* 0x000fe200000000ff */
[----:B------:R-:W-:Y:S01]  /*dab0*/  FMUL.FTZ R0, R0, c[0x0][0x2d0] ;  /* 0x0000b40000007a20 */ /* 0x000fe20000410000 */
[----:B------:R-:W-:Y:S01]  /*dac0*/  MOV R102, R53 ;  /* 0x0000003500667202 */ /* 0x000fe20000000f00 */
[----:B------:R-:W-:Y:S02]  /*dad0*/  IMAD.MOV.U32 R117, RZ, RZ, R60 ;  /* 0x000000ffff757224 */ /* 0x000fe400078e003c */
[----:B------:R2:W3:Y:S01]  /*dae0*/  MUFU.EX2 R2, R0 ;  /* 0x0000000000027308 */ /* 0x0004e20000000800 */
[--C-:B------:R-:W-:Y:S01]  /*daf0*/  FFMA.FTZ R4, R25, c[0x0][0x2d0], -R97.reuse ;  /* 0x0000b40019047a23 */ /* 0x100fe20000010861 */
[----:B------:R-:W-:Y:S01]  /*db00*/  F2FP.PACK_AB R64, R93, R102 ;  /* 0x000000665d40723e */ /* 0x000fe200000000ff */
[--C-:B------:R-:W-:Y:S02]  /*db10*/  FFMA.FTZ R58, R58, c[0x0][0x2d0], -R97.reuse ;  /* 0x0000b4003a3a7a23 */ /* 0x100fe40000010861 */
[----:B------:R-:W-:Y:S02]  /*db20*/  FMUL.FTZ R49, R69, R149 ;  /* 0x0000009545317220 */ /* 0x000fe40000410000 */
[--C-:B------:R-:W-:Y:S03]  /*db30*/  FFMA.FTZ R62, R62, c[0x0][0x2d0], -R97.reuse ;  /* 0x0000b4003e3e7a23 */ /* 0x100fe60000010861 */
[----:B------:R4:W-:Y:S01]  /*db40*/  MUFU.EX2 R5, R4 ;  /* 0x0000000400057308 */ /* 0x0009e20000000800 */
[C---:B-1----:R-:W-:Y:S02]  /*db50*/  FMUL.FTZ R18, R68.reuse, R118 ;  /* 0x0000007644127220 */ /* 0x042fe40000410000 */
[C---:B------:R-:W-:Y:S02]  /*db60*/  FMUL.FTZ R19, R68.reuse, R119 ;  /* 0x0000007744137220 */ /* 0x040fe40000410000 */
[C---:B------:R-:W-:Y:S02]  /*db70*/  FMUL.FTZ R34, R68.reuse, R134 ;  /* 0x0000008644227220 */ /* 0x040fe40000410000 */
[C---:B------:R-:W-:Y:S03]  /*db80*/  FMUL.FTZ R35, R68.reuse, R135 ;  /* 0x0000008744237220 */ /* 0x040fe60000410000 */
[----:B------:R1:W-:Y:S01]  /*db90*/  MUFU.EX2 R119, R40 ;  /* 0x0000002800777308 */ /* 0x0003e20000000800 */
[----:B------:R-:W-:Y:S02]  /*dba0*/  FMUL.FTZ R50, R68, R150 ;  /* 0x0000009644327220 */ /* 0x000fe40000410000 */
[----:B--2---:R-:W-:Y:S02]  /*dbb0*/  FFMA.FTZ R0, R8, c[0x0][0x2d0], -R97 ;  /* 0x0000b40008007a23 */ /* 0x004fe40000010861 */
[C---:B---3--:R-:W-:Y:S02]  /*dbc0*/  FMUL.FTZ R60, R2.reuse, R160 ;  /* 0x000000a0023c7220 */ /* 0x048fe40000410000 */
[----:B------:R-:W2:Y:S01]  /*dbd0*/  LDL.LU R160, [R1+0x10] ;  /* 0x0000100001a07983 */ /* 0x000ea20000300800 */
[----:B------:R-:W-:Y:S02]  /*dbe0*/  FMUL.FTZ R13, R2, R113 ;  /* 0x00000071020d7220 */ /* 0x000fe40000410000 */
[----:B------:R3:W-:Y:S01]  /*dbf0*/  MUFU.EX2 R59, R0 ;  /* 0x00000000003b7308 */ /* 0x0007e20000000800 */
[----:B------:R-:W-:Y:S02]  /*dc00*/  FFMA.FTZ R8, R41, c[0x0][0x2d0], -R75 ;  /* 0x0000b40029087a23 */ /* 0x000fe4000001084b */
[----:B------:R-:W-:Y:S02]  /*dc10*/  IMAD.MOV.U32 R113, RZ, RZ, R89 ;  /* 0x000000ffff717224 */ /* 0x000fe400078e0059 */
[----:B----4-:R-:W-:Y:S02]  /*dc20*/  FFMA.FTZ R4, R24, c[0x0][0x2d0], -R97 ;  /* 0x0000b40018047a23 */ /* 0x010fe40000010861 */
[C---:B------:R-:W-:Y:S02]  /*dc30*/  FMUL.FTZ R45, R2.reuse, R145 ;  /* 0x00000091022d7220 */ /* 0x040fe40000410000 */
[C---:B------:R-:W-:Y:S01]  /*dc40*/  FMUL.FTZ R25, R2.reuse, R125 ;  /* 0x0000007d02197220 */ /* 0x040fe20000410000 */
[----:B------:R4:W-:Y:S01]  /*dc50*/  MUFU.EX2 R6, R4 ;  /* 0x0000000400067308 */ /* 0x0009e20000000800 */
[C---:B------:R-:W-:Y:S02]  /*dc60*/  FMUL.FTZ R29, R2.reuse, R129 ;  /* 0x00000081021d7220 */ /* 0x040fe40000410000 */
[C---:B------:R-:W-:Y:S02]  /*dc70*/  FMUL.FTZ R41, R2.reuse, R141 ;  /* 0x0000008d02297220 */ /* 0x040fe40000410000 */
[C---:B-1----:R-:W-:Y:S02]  /*dc80*/  FMUL.FTZ R40, R2.reuse, R140 ;  /* 0x0000008c02287220 */ /* 0x042fe40000410000 */
[----:B------:R-:W-:Y:S01]  /*dc90*/  FMUL.FTZ R61, R2, R161 ;  /* 0x000000a1023d7220 */ /* 0x000fe20000410000 */
[----:B------:R-:W-:Y:S01]  /*dca0*/  MOV R161, R100 ;  /* 0x0000006400a17202 */ /* 0x000fe20000000f00 */
[----:B------:R-:W-:Y:S01]  /*dcb0*/  FFMA.FTZ R24, R44, c[0x0][0x2d0], -R75 ;  /* 0x0000b4002c187a23 */ /* 0x000fe2000001084b */
[----:B------:R1:W5:Y:S01]  /*dcc0*/  MUFU.EX2 R31, R8 ;  /* 0x00000008001f7308 */ /* 0x0003620000000800 */
[----:B------:R-:W-:Y:S02]  /*dcd0*/  FFMA.FTZ R44, R51, c[0x0][0x2d0], -R96 ;  /* 0x0000b400332c7a23 */ /* 0x000fe40000010860 */
[----:B------:R-:W-:Y:S02]  /*dce0*/  FMUL.FTZ R51, R68, R151 ;  /* 0x0000009744337220 */ /* 0x000fe40000410000 */
[----:B---3--:R-:W-:Y:S02]  /*dcf0*/  FFMA.FTZ R0, R9, c[0x0][0x2d0], -R97 ;  /* 0x0000b40009007a23 */ /* 0x008fe40000010861 */
[----:B------:R-:W-:Y:S01]  /*dd00*/  FMUL.FTZ R9, R2, R109 ;  /* 0x0000006d02097220 */ /* 0x000fe20000410000 */
[----:B------:R-:W-:Y:S02]  /*dd10*/  MOV R109, R86 ;  /* 0x00000056006d7202 */ /* 0x000fe40000000f00 */
[----:B------:R3:W3:Y:S01]  /*dd20*/  MUFU.EX2 R7, R0 ;  /* 0x0000000000077308 */ /* 0x0006e20000000800 */
[----:B----4-:R-:W-:Y:S09]  /*dd30*/  FFMA.FTZ R4, R42, c[0x0][0x2d0], -R74 ;  /* 0x0000b4002a047a23 */ /* 0x010ff2000001084a */
[----:B------:R4:W-:Y:S01]  /*dd40*/  MUFU.EX2 R63, R4 ;  /* 0x00000004003f7308 */ /* 0x0009e20000000800 */
[----:B-1----:R-:W-:Y:S02]  /*dd50*/  FMUL.FTZ R8, R2, R108 ;  /* 0x0000006c02087220 */ /* 0x002fe40000410000 */
[----:B-----5:R-:W-:Y:S07]  /*dd60*/  IMAD.MOV.U32 R125, RZ, RZ, R31 ;  /* 0x000000ffff7d7224 */ /* 0x020fee00078e001f */
[----:B------:R-:W1:Y:S01]  /*dd70*/  MUFU.EX2 R30, R24 ;  /* 0x00000018001e7308 */ /* 0x000e620000000800 */
[----:B---3--:R-:W-:Y:S02]  /*dd80*/  FSEL R0, R3, RZ, P0 ;  /* 0x000000ff03007208 */ /* 0x008fe40000000000 */
[C---:B------:R-:W-:Y:S02]  /*dd90*/  ISETP.GT.AND P0, PT, R225.reuse, UR5, PT ;  /* 0x00000005e1007c0c */ /* 0x040fe4000bf04270 */
[----:B------:R-:W-:Y:S01]  /*dda0*/  IADD3 R225, R225, -0x1, RZ ;  /* 0xffffffffe1e17810 */ /* 0x000fe20007ffe0ff */
[----:B------:R-:W-:Y:S04]  /*ddb0*/  FADD.FTZ R0, -R0, R103 ;  /* 0x0000006700007221 */ /* 0x000fe80000010100 */
[----:B------:R3:W5:Y:S01]  /*ddc0*/  MUFU.EX2 R108, R44 ;  /* 0x0000002c006c7308 */ /* 0x0007620000000800 */
[----:B------:R-:W-:Y:S02]  /*ddd0*/  IMAD.MOV.U32 R103, RZ, RZ, R6 ;  /* 0x000000ffff677224 */ /* 0x000fe400078e0006 */
[----:B------:R-:W-:Y:S02]  /*dde0*/  FMUL.FTZ R0, R0, c[0x0][0x2d0] ;  /* 0x0000b40000007a20 */ /* 0x000fe40000410000 */
[C---:B----4-:R-:W-:Y:S01]  /*ddf0*/  FMUL.FTZ R4, R69.reuse, R104 ;  /* 0x0000006845047220 */ /* 0x050fe20000410000 */
[----:B------:R-:W-:Y:S01]  /*de00*/  MOV R104, R5 ;  /* 0x0000000500687202 */ /* 0x000fe20000000f00 */
[----:B------:R-:W-:Y:S02]  /*de10*/  FMUL.FTZ R5, R69, R105 ;  /* 0x0000006945057220 */ /* 0x000fe40000410000 */
[C---:B------:R-:W-:Y:S01]  /*de20*/  FMUL.FTZ R6, R68.reuse, R106 ;  /* 0x0000006a44067220 */ /* 0x040fe20000410000 */
[----:B------:R-:W4:Y:S01]  /*de30*/  MUFU.EX2 R0, R0 ;  /* 0x0000000000007308 */ /* 0x000f220000000800 */
[----:B------:R-:W-:Y:S01]  /*de40*/  IMAD.MOV.U32 R106, RZ, RZ, R7 ;  /* 0x000000ffff6a7224 */ /* 0x000fe200078e0007 */
[----:B------:R-:W-:Y:S01]  /*de50*/  F2FP.PACK_AB R67, R103, R104 ;  /* 0x000000686743723e */ /* 0x000fe200000000ff */
[----:B------:R-:W-:Y:S01]  /*de60*/  FMUL.FTZ R7, R68, R107 ;  /* 0x0000006b44077220 */ /* 0x000fe20000410000 */
[----:B------:R-:W-:Y:S01]  /*de70*/  MOV R107, R52 ;  /* 0x00000034006b7202 */ /* 0x000fe20000000f00 */
[----:B-1----:R-:W-:Y:S01]  /*de80*/  IMAD.MOV.U32 R129, RZ, RZ, R30 ;  /* 0x000000ffff817224 */ /* 0x002fe200078e001e */
[----:B------:R-:W1:Y:S01]  /*de90*/  LDSM.16.MT88.4 R52, [R210+0x100] ;  /* 0x00010000d234783b */ /* 0x000e620000004200 */
[----:B------:R-:W-:Y:S01]  /*dea0*/  F2FP.PACK_AB R65, R106, R59 ;  /* 0x0000003b6a41723e */ /* 0x000fe200000000ff */
[C---:B------:R-:W-:Y:S01]  /*deb0*/  FMUL.FTZ R24, R2.reuse, R124 ;  /* 0x0000007c02187220 */ /* 0x040fe20000410000 */
[----:B------:R-:W-:Y:S01]  /*dec0*/  F2FP.PACK_AB R66, R107, R87 ;  /* 0x000000576b42723e */ /* 0x000fe200000000ff */
[-C--:B------:R-:W-:Y:S01]  /*ded0*/  HMMA.16816.F32 R4, R76, R20.reuse, R4 ;  /* 0x000000144c04723c */ /* 0x080fe20000001804 */
[----:B------:R-:W1:Y:S04]  /*dee0*/  MUFU.EX2 R105, R28 ;  /* 0x0000001c00697308 */ /* 0x000e680000000800 */
[----:B---3--:R-:W-:Y:S02]  /*def0*/  FMUL.FTZ R44, R2, R144 ;  /* 0x00000090022c7220 */ /* 0x008fe40000410000 */
[----:B-----5:R-:W-:Y:S02]  /*df00*/  IMAD.MOV.U32 R149, RZ, RZ, R108 ;  /* 0x000000ffff957224 */ /* 0x020fe400078e006c */
[----:B------:R-:W-:Y:S02]  /*df10*/  IMAD.MOV.U32 R108, RZ, RZ, R85 ;  /* 0x000000ffff6c7224 */ /* 0x000fe400078e0055 */
[----:B------:R-:W-:Y:S01]  /*df20*/  MUFU.EX2 R124, R32 ;  /* 0x00000020007c7308 */ /* 0x000fe20000000800 */
[C---:B----4-:R-:W-:Y:S02]  /*df30*/  FMUL.FTZ R10, R0.reuse, R110 ;  /* 0x0000006e000a7220 */ /* 0x050fe40000410000 */
[C---:B------:R-:W-:Y:S02]  /*df40*/  FMUL.FTZ R11, R0.reuse, R111 ;  /* 0x0000006f000b7220 */ /* 0x040fe40000410000 */
[C---:B------:R-:W-:Y:S02]  /*df50*/  FMUL.FTZ R27, R0.reuse, R127 ;  /* 0x0000007f001b7220 */ /* 0x040fe40000410000 */
[----:B------:R-:W3:Y:S03]  /*df60*/  LDL.LU R127, [R1+0x14] ;  /* 0x00001400017f7983 */ /* 0x000ee60000300800 */
[----:B------:R4:W-:Y:S01]  /*df70*/  MUFU.EX2 R110, R12 ;  /* 0x0000000c006e7308 */ /* 0x0009e20000000800 */
[----:B------:R-:W-:Y:S01]  /*df80*/  IMAD.MOV.U32 R111, RZ, RZ, R87 ;  /* 0x000000ffff6f7224 */ /* 0x000fe200078e0057 */
[C---:B------:R-:W-:Y:S04]  /*df90*/  HMMA.16816.F32 R8, R64.reuse, R20, R8 ;  /* 0x000000144008723c */ /* 0x040fe80000001808 */
[C---:B------:R-:W-:Y:S01]  /*dfa0*/  FMUL.FTZ R15, R0.reuse, R115 ;  /* 0x00000073000f7220 */ /* 0x040fe20000410000 */
[----:B-1----:R-:W-:Y:S01]  /*dfb0*/  MOV R150, R105 ;  /* 0x0000006900967202 */ /* 0x002fe20000000f00 */
[C---:B------:R-:W-:Y:S01]  /*dfc0*/  FMUL.FTZ R14, R0.reuse, R114 ;  /* 0x00000072000e7220 */ /* 0x040fe20000410000 */
[----:B------:R-:W-:Y:S01]  /*dfd0*/  MOV R105, R63 ;  /* 0x0000003f00697202 */ /* 0x000fe20000000f00 */
[----:B------:R-:W-:Y:S01]  /*dfe0*/  FFMA.FTZ R20, R47, c[0x0][0x2d0], -R74 ;  /* 0x0000b4002f147a23 */ /* 0x000fe2000001084a */
[----:B------:R-:W-:Y:S03]  /*dff0*/  MOV R114, R92 ;  /* 0x0000005c00727202 */ /* 0x000fe60000000f00 */
[----:B------:R-:W1:Y:S01]  /*e000*/  MUFU.EX2 R91, R20 ;  /* 0x00000014005b7308 */ /* 0x000e620000000800 */
[C---:B------:R-:W-:Y:S01]  /*e010*/  FMUL.FTZ R21, R69.reuse, R121 ;  /* 0x0000007945157220 */ /* 0x040fe20000410000 */
[----:B------:R-:W-:Y:S01]  /*e020*/  MOV R121, R84 ;  /* 0x0000005400797202 */ /* 0x000fe20000000f00 */
[----:B------:R-:W-:Y:S01]  /*e030*/  FMUL.FTZ R26, R0, R126 ;  /* 0x0000007e001a7220 */ /* 0x000fe20000410000 */
[----:B------:R-:W-:Y:S01]  /*e040*/  MOV R126, R80 ;  /* 0x00000050007e7202 */ /* 0x000fe20000000f00 */
[----:B------:R-:W-:Y:S01]  /*e050*/  FMUL.FTZ R28, R2, R128 ;  /* 0x00000080021c7220 */ /* 0x000fe20000410000 */
[----:B------:R-:W5:Y:S01]  /*e060*/  LDSM.16.MT88.4 R80, [R211+0x100] ;  /* 0x00010000d350783b */ /* 0x000f620000004200 */
[C---:B------:R-:W-:Y:S01]  /*e070*/  FMUL.FTZ R30, R0.reuse, R130 ;  /* 0x00000082001e7220 */ /* 0x040fe20000410000 */
[----:B------:R-:W-:Y:S01]  /*e080*/  MOV R130, R33 ;  /* 0x0000002100827202 */ /* 0x000fe20000000f00 */
[----:B------:R-:W-:Y:S01]  /*e090*/  FMUL.FTZ R31, R0, R131 ;  /* 0x00000083001f7220 */ /* 0x000fe20000410000 */
[----:B------:R-:W-:Y:S01]  /*e0a0*/  MOV R131, R101 ;  /* 0x0000006500837202 */ /* 0x000fe20000000f00 */
[----:B----4-:R-:W-:Y:S01]  /*e0b0*/  FMUL.FTZ R12, R2, R112 ;  /* 0x00000070020c7220 */ /* 0x010fe20000410000 */
[----:B------:R-:W-:Y:S01]  /*e0c0*/  MOV R112, R59 ;  /* 0x0000003b00707202 */ /* 0x000fe20000000f00 */
[C---:B------:R-:W-:Y:S01]  /*e0d0*/  FMUL.FTZ R32, R69.reuse, R132 ;  /* 0x0000008445207220 */ /* 0x040fe20000410000 */
[----:B------:R-:W4:Y:S01]  /*e0e0*/  LDSM.16.MT88.4 R84, [R209+0x900] ;  /* 0x00090000d154783b */ /* 0x000f220000004200 */
[----:B------:R-:W-:Y:S02]  /*e0f0*/  FMUL.FTZ R33, R69, R133 ;  /* 0x0000008545217220 */ /* 0x000fe40000410000 */
[----:B------:R-:W-:Y:S01]  /*e100*/  FFMA.FTZ R92, R95, c[0x0][0x2d0], -R75 ;  /* 0x0000b4005f5c7a23 */ /* 0x000fe2000001084b */
[-C--:B------:R-:W-:Y:S03]  /*e110*/  HMMA.16816.F32 R12, R64, R22.reuse, R12 ;  /* 0x00000016400c723c */ /* 0x080fe6000000180c */
[----:B------:R-:W-:Y:S01]  /*e120*/  IMAD.MOV.U32 R115, RZ, RZ, R93 ;  /* 0x000000ffff737224 */ /* 0x000fe200078e005d */
[----:B------:R-:W-:Y:S01]  /*e130*/  LDSM.16.MT88.4 R132, [R212+0x2900] ;  /* 0x00290000d484783b */ /* 0x000fe20000004200 */
[C---:B------:R-:W-:Y:S02]  /*e140*/  FMUL.FTZ R42, R0.reuse, R142 ;  /* 0x0000008e002a7220 */ /* 0x040fe40000410000 */
[----:B-1----:R-:W-:Y:S01]  /*e150*/  IMAD.MOV.U32 R151, RZ, RZ, R91 ;  /* 0x000000ffff977224 */ /* 0x002fe200078e005b */
[C---:B------:R-:W-:Y:S04]  /*e160*/  HMMA.16816.F32 R16, R76.reuse, R22, R16 ;  /* 0x000000164c10723c */ /* 0x040fe80000001810 */
[C---:B------:R-:W-:Y:S02]  /*e170*/  FMUL.FTZ R20, R69.reuse, R120 ;  /* 0x0000007845147220 */ /* 0x040fe40000410000 */
[----:B------:R-:W-:Y:S02]  /*e180*/  FMUL.FTZ R43, R0, R143 ;  /* 0x0000008f002b7220 */ /* 0x000fe40000410000 */
[C---:B------:R-:W-:Y:S02]  /*e190*/  FMUL.FTZ R22, R68.reuse, R122 ;  /* 0x0000007a44167220 */ /* 0x040fe40000410000 */
[----:B------:R1:W-:Y:S02]  /*e1a0*/  MUFU.EX2 R122, R62 ;  /* 0x0000003e007a7308 */ /* 0x0003e40000000800 */
[----:B------:R-:W-:Y:S02]  /*e1b0*/  FMUL.FTZ R23, R68, R123 ;  /* 0x0000007b44177220 */ /* 0x000fe40000410000 */
[C---:B------:R-:W-:Y:S02]  /*e1c0*/  FMUL.FTZ R46, R0.reuse, R146 ;  /* 0x00000092002e7220 */ /* 0x040fe40000410000 */
[C---:B------:R-:W-:Y:S02]  /*e1d0*/  FMUL.FTZ R47, R0.reuse, R147 ;  /* 0x00000093002f7220 */ /* 0x040fe40000410000 */
[C---:B------:R-:W-:Y:S01]  /*e1e0*/  FMUL.FTZ R59, R0.reuse, R159 ;  /* 0x0000009f003b7220 */ /* 0x040fe20000410000 */
[-C--:B------:R-:W-:Y:S03]  /*e1f0*/  HMMA.16816.F32 R20, R76, R36.reuse, R20 ;  /* 0x000000244c14723c */ /* 0x080fe60000001814 */
[----:B------:R-:W-:Y:S02]  /*e200*/  FMUL.FTZ R63, R0, R163 ;  /* 0x000000a3003f7220 */ /* 0x000fe40000410000 */
[----:B------:R-:W-:Y:S03]  /*e210*/  IMAD.MOV.U32 R123, RZ, RZ, R102 ;  /* 0x000000ffff7b7224 */ /* 0x000fe600078e0066 */
[C---:B------:R-:W-:Y:S07]  /*e220*/  HMMA.16816.F32 R24, R64.reuse, R36, R24 ;  /* 0x000000244018723c */ /* 0x040fee0000001818 */
[----:B------:R-:W-:Y:S01]  /*e230*/  FFMA.FTZ R36, R48, c[0x0][0x2d0], -R96 ;  /* 0x0000b40030247a23 */ /* 0x000fe20000010860 */
[-C--:B------:R-:W-:Y:S03]  /*e240*/  HMMA.16816.F32 R28, R64, R38.reuse, R28 ;  /* 0x00000026401c723c */ /* 0x080fe6000000181c */
[----:B------:R4:W-:Y:S01]  /*e250*/  MUFU.EX2 R128, R36 ;  /* 0x0000002400807308 */ /* 0x0009e20000000800 */
[----:B------:R-:W-:Y:S02]  /*e260*/  FMUL.FTZ R37, R69, R137 ;  /* 0x0000008945257220 */ /* 0x000fe40000410000 */
[--C-:B------:R-:W-:Y:S02]  /*e270*/  FFMA.FTZ R48, R57, c[0x0][0x2d0], -R74.reuse ;  /* 0x0000b40039307a23 */ /* 0x100fe4000001084a */
[C---:B------:R-:W-:Y:S04]  /*e280*/  HMMA.16816.F32 R32, R76.reuse, R38, R32 ;  /* 0x000000264c20723c */ /* 0x040fe80000001820 */
[----:B------:R-:W-:Y:S01]  /*e290*/  FMUL.FTZ R57, R2, R157 ;  /* 0x0000009d02397220 */ /* 0x000fe20000410000 */
[----:B------:R5:W-:Y:S01]  /*e2a0*/  MUFU.EX2 R118, R48 ;  /* 0x0000003000767308 */ /* 0x000be20000000800 */
[----:B-1----:R-:W-:Y:S02]  /*e2b0*/  FMUL.FTZ R62, R0, R162 ;  /* 0x000000a2003e7220 */ /* 0x002fe40000410000 */
[C---:B------:R-:W-:Y:S04]  /*e2c0*/  FMUL.FTZ R38, R68.reuse, R138 ;  /* 0x0000008a44267220 */ /* 0x040fe80000410000 */
[----:B------:R-:W-:Y:S03]  /*e2d0*/  FMUL.FTZ R39, R68, R139 ;  /* 0x0000008b44277220 */ /* 0x000fe60000410000 */
[----:B------:R-:W-:Y:S01]  /*e2e0*/  MUFU.EX2 R138, R92 ;  /* 0x0000005c008a7308 */ /* 0x000fe20000000800 */
[C---:B----4-:R-:W-:Y:S07]  /*e2f0*/  FMUL.FTZ R36, R69.reuse, R136 ;  /* 0x0000008845247220 */ /* 0x050fee0000410000 */
[-C--:B------:R-:W-:Y:S03]  /*e300*/  HMMA.16816.F32 R36, R76, R52.reuse, R36 ;  /* 0x000000344c24723c */ /* 0x080fe60000001824 */
[C---:B-----5:R-:W-:Y:S02]  /*e310*/  FMUL.FTZ R48, R69.reuse, R148 ;  /* 0x0000009445307220 */ /* 0x060fe40000410000 */
[----:B------:R1:W-:Y:S03]  /*e320*/  MUFU.EX2 R148, R58 ;  /* 0x0000003a00947308 */ /* 0x0003e60000000800 */
[C---:B------:R-:W-:Y:S07]  /*e330*/  HMMA.16816.F32 R40, R64.reuse, R52, R40 ;  /* 0x000000344028723c */ /* 0x040fee0000001828 */
[--C-:B------:R-:W-:Y:S01]  /*e340*/  FFMA.FTZ R52, R56, c[0x0][0x2d0], -R97.reuse ;  /* 0x0000b40038347a23 */ /* 0x100fe20000010861 */
[-C--:B------:R-:W-:Y:S03]  /*e350*/  HMMA.16816.F32 R44, R64, R54.reuse, R44 ;  /* 0x00000036402c723c */ /* 0x080fe6000000182c */
[----:B------:R4:W5:Y:S01]  /*e360*/  MUFU.EX2 R120, R52 ;  /* 0x0000003400787308 */ /* 0x0009620000000800 */
[----:B------:R-:W-:Y:S02]  /*e370*/  FMUL.FTZ R56, R2, R156 ;  /* 0x0000009c02387220 */ /* 0x000fe40000410000 */
[C---:B------:R-:W-:Y:S02]  /*e380*/  FMUL.FTZ R53, R69.reuse, R153 ;  /* 0x0000009945357220 */ /* 0x040fe40000410000 */
[C---:B------:R-:W-:Y:S04]  /*e390*/  HMMA.16816.F32 R48, R76.reuse, R54, R48 ;  /* 0x000000364c30723c */ /* 0x040fe80000001830 */
[----:B-1----:R-:W-:Y:S03]  /*e3a0*/  FMUL.FTZ R58, R0, R158 ;  /* 0x0000009e003a7220 */ /* 0x002fe60000410000 */
[C---:B------:R-:W-:Y:S02]  /*e3b0*/  FMUL.FTZ R54, R68.reuse, R154 ;  /* 0x0000009a44367220 */ /* 0x040fe40000410000 */
[----:B------:R-:W-:Y:S03]  /*e3c0*/  FMUL.FTZ R55, R68, R155 ;  /* 0x0000009b44377220 */ /* 0x000fe60000410000 */
[C---:B----4-:R-:W-:Y:S07]  /*e3d0*/  FMUL.FTZ R52, R69.reuse, R152 ;  /* 0x0000009845347220 */ /* 0x050fee0000410000 */
[-C--:B------:R-:W-:Y:S08]  /*e3e0*/  HMMA.16816.F32 R52, R76, R80.reuse, R52 ;  /* 0x000000504c34723c */ /* 0x080ff00000001834 */
[C---:B------:R-:W-:Y:S07]  /*e3f0*/  HMMA.16816.F32 R56, R64.reuse, R80, R56 ;  /* 0x000000504038723c */ /* 0x040fee0000001838 */
[----:B------:R-:W-:Y:S01]  /*e400*/  FFMA.FTZ R80, R88, c[0x0][0x2d0], -R97 ;  /* 0x0000b40058507a23 */ /* 0x000fe20000010861 */
[-C--:B------:R-:W-:Y:S03]  /*e410*/  HMMA.16816.F32 R60, R64, R82.reuse, R60 ;  /* 0x00000052403c723c */ /* 0x080fe6000000183c */
[----:B------:R1:W4:Y:S01]  /*e420*/  MUFU.EX2 R251, R80 ;  /* 0x0000005000fb7308 */ /* 0x0003220000000800 */
[----:B-----5:R-:W-:Y:S03]  /*e430*/  F2FP.PACK_AB R81, R148, R120 ;  /* 0x000000789451723e */ /* 0x020fe600000000ff */
[C---:B------:R-:W-:Y:S02]  /*e440*/  FMUL.FTZ R64, R69.reuse, R164 ;  /* 0x000000a445407220 */ /* 0x040fe40000410000 */
[C---:B------:R-:W-:Y:S03]  /*e450*/  FMUL.FTZ R65, R69.reuse, R165 ;  /* 0x000000a545417220 */ /* 0x040fe60000410000 */
[C---:B------:R-:W-:Y:S02]  /*e460*/  FMUL.FTZ R66, R68.reuse, R166 ;  /* 0x000000a644427220 */ /* 0x040fe40000410000 */
[----:B------:R-:W-:Y:S07]  /*e470*/  FMUL.FTZ R67, R68, R167 ;  /* 0x000000a744437220 */ /* 0x000fee0000410000 */
[----:B------:R-:W-:Y:S04]  /*e480*/  HMMA.16816.F32 R64, R76, R82, R64 ;  /* 0x000000524c40723c */ /* 0x000fe80000001840 */
[----:B--2---:R-:W-:Y:S02]  /*e490*/  FFMA.FTZ R69, R69, R160, R161 ;  /* 0x000000a045457223 */ /* 0x004fe400000100a1 */
[--C-:B-1----:R-:W-:Y:S01]  /*e4a0*/  FFMA.FTZ R80, R90, c[0x0][0x2d0], -R74.reuse ;  /* 0x0000b4005a507a23 */ /* 0x102fe2000001084a */
[----:B------:R-:W-:Y:S01]  /*e4b0*/  F2FP.PACK_AB R78, R151, R130 ;  /* 0x00000082974e723e */ /* 0x000fe200000000ff */
[----:B------:R-:W1:Y:S01]  /*e4c0*/  LDSM.16.MT88.4 R88, [R212+0x900] ;  /* 0x00090000d458783b */ /* 0x000e620000004200 */
[----:B------:R-:W-:Y:S01]  /*e4d0*/  F2FP.PACK_AB R79, R150, R129 ;  /* 0x00000081964f723e */ /* 0x000fe200000000ff */
[----:B------:R2:W-:Y:S02]  /*e4e0*/  MUFU.EX2 R250, R80 ;  /* 0x0000005000fa7308 */ /* 0x0005e40000000800 */
[----:B------:R-:W-:Y:S02]  /*e4f0*/  F2FP.PACK_AB R76, R105, R126 ;  /* 0x0000007e694c723e */ /* 0x000fe400000000ff */
[----:B------:R-:W-:Y:S02]  /*e500*/  F2FP.PACK_AB R77, R110, R125 ;  /* 0x0000007d6e4d723e */ /* 0x000fe400000000ff */
[----:B------:R-:W-:Y:S02]  /*e510*/  F2FP.PACK_AB R82, R149, R119 ;  /* 0x000000779552723e */ /* 0x000fe400000000ff */
[----:B----4-:R-:W-:Y:S03]  /*e520*/  F2FP.PACK_AB R83, R251, R122 ;  /* 0x0000007afb53723e */ /* 0x010fe600000000ff */
[-C--:B------:R-:W-:Y:S03]  /*e530*/  HMMA.16816.F32 R4, R76, R84.reuse, R4 ;  /* 0x000000544c04723c */ /* 0x080fe60000001804 */
[----:B--2---:R-:W-:Y:S02]  /*e540*/  FFMA.FTZ R80, R94, c[0x0][0x2d0], -R75 ;  /* 0x0000b4005e507a23 */ /* 0x004fe4000001084b */
[----:B------:R-:W2:Y:S02]  /*e550*/  LDSM.16.MT88.4 R92, [R210+0x900] ;  /* 0x00090000d25c783b */ /* 0x000ea40000004200 */
[----:B------:R4:W-:Y:S02]  /*e560*/  MUFU.EX2 R139, R80 ;  /* 0x00000050008b7308 */ /* 0x0009e40000000800 */
[----:B----4-:R-:W-:Y:S07]  /*e570*/  F2FP.PACK_AB R80, R128, R124 ;  /* 0x0000007c8050723e */ /* 0x010fee00000000ff */
[C---:B------:R-:W-:Y:S07]  /*e580*/  HMMA.16816.F32 R8, R80.reuse, R84, R8 ;  /* 0x000000545008723c */ /* 0x040fee0000001808 */
[--C-:B------:R-:W-:Y:S01]  /*e590*/  FFMA.FTZ R84, R176, c[0x0][0x2d0], -R74.reuse ;  /* 0x0000b400b0547a23 */ /* 0x100fe2000001084a */
[-C--:B------:R-:W-:Y:S03]  /*e5a0*/  HMMA.16816.F32 R12, R80, R86.reuse, R12 ;  /* 0x00000056500c723c */ /* 0x080fe6000000180c */
[----:B------:R4:W-:Y:S05]  /*e5b0*/  MUFU.EX2 R247, R84 ;  /* 0x0000005400f77308 */ /* 0x0009ea0000000800 */
[C---:B------:R-:W-:Y:S08]  /*e5c0*/  HMMA.16816.F32 R16, R76.reuse, R86, R16 ;  /* 0x000000564c10723c */ /* 0x040ff00000001810 */
[-C--:B-1----:R-:W-:Y:S08]  /*e5d0*/  HMMA.16816.F32 R20, R76, R88.reuse, R20 ;  /* 0x000000584c14723c */ /* 0x082ff00000001814 */
[C---:B------:R-:W-:Y:S04]  /*e5e0*/  HMMA.16816.F32 R24, R80.reuse, R88, R24 ;  /* 0x000000585018723c */ /* 0x040fe80000001818 */
[----:B----4-:R-:W-:Y:S02]  /*e5f0*/  FFMA.FTZ R84, R177, c[0x0][0x2d0], -R74 ;  /* 0x0000b400b1547a23 */ /* 0x010fe4000001084a */
[----:B---3--:R-:W-:Y:S01]  /*e600*/  FFMA.FTZ R68, R68, R127, R131 ;  /* 0x0000007f44447223 */ /* 0x008fe20000010083 */
[----:B------:R-:W-:Y:S01]  /*e610*/  MOV R127, R106 ;  /* 0x0000006a007f7202 */ /* 0x000fe20000000f00 */
[-C--:B------:R-:W-:Y:S01]  /*e620*/  HMMA.16816.F32 R28, R80, R90.reuse, R28 ;  /* 0x0000005a501c723c */ /* 0x080fe2000000181c */
[----:B------:R1:W-:Y:S03]  /*e630*/  MUFU.EX2 R245, R84 ;  /* 0x0000005400f57308 */ /* 0x0003e60000000800 */
[--C-:B------:R-:W-:Y:S04]  /*e640*/  FFMA.FTZ R88, R171, c[0x0][0x2d0], -R96.reuse ;  /* 0x0000b400ab587a23 */ /* 0x100fe80000010860 */
        /* <DEDUP_REMOVED lines=10> */
[----:B------:R2:W-:Y:S10]  /*e6f0*/  MUFU.EX2 R142, R88 ;  /* 0x00000058008e7308 */ /* 0x0005f40000000800 */
        /* <DEDUP_REMOVED lines=58> */
[----:B--2---:R-:W-:Y:S02]  /*eaa0*/  FFMA.FTZ R84, R188, c[0x0][0x2d0], -R96 ;  /* 0x0000b400bc547a23 */ /* 0x004fe40000010860 */
[----:B------:R-:W-:Y:S01]  /*eab0*/  IMAD.MOV.U32 R188, RZ, RZ, R120 ;  /* 0x000000ffffbc7224 */ /* 0x000fe200078e0078 */
[----:B------:R-:W-:Y:S01]  /*eac0*/  MOV R120, R103 ;  /* 0x0000006700787202 */ /* 0x000fe20000000f00 */
[C---:B------:R-:W-:Y:S03]  /*ead0*/  HMMA.16816.F32 R48, R76.reuse, R94, R48 ;  /* 0x0000005e4c30723c */ /* 0x040fe60000001830 */
[----:B------:R2:W-:Y:S01]  /*eae0*/  MUFU.EX2 R185, R84 ;  /* 0x0000005400b97308 */ /* 0x0005e20000000800 */
[----:B------:R-:W-:Y:S01]  /*eaf0*/  IMAD.MOV.U32 R131, RZ, RZ, R120 ;  /* 0x000000ffff837224 */ /* 0x000fe200078e0078 */
[----:B------:R-:W-:Y:S08]  /*eb00*/  MOV R120, R112 ;  /* 0x0000007000787202 */ /* 0x000ff00000000f00 */
[----:B------:R3:W-:Y:S01]  /*eb10*/  MUFU.EX2 R155, R92 ;  /* 0x0000005c009b7308 */ /* 0x0007e20000000800 */
[----:B-1----:R-:W-:Y:S01]  /*eb20*/  FFMA.FTZ R88, R194, c[0x0][0x2d0], -R75 ;  /* 0x0000b400c2587a23 */ /* 0x002fe2000001084b */
[----:B------:R-:W-:Y:S08]  /*eb30*/  MOV R194, R118 ;  /* 0x0000007600c27202 */ /* 0x000ff00000000f00 */
[----:B------:R1:W-:Y:S01]  /*eb40*/  MUFU.EX2 R193, R88 ;  /* 0x0000005800c17308 */ /* 0x0003e20000000800 */
[--C-:B--2---:R-:W-:Y:S01]  /*eb50*/  FFMA.FTZ R84, R189, c[0x0][0x2d0], -R96.reuse ;  /* 0x0000b400bd547a23 */ /* 0x104fe20000010860 */
[----:B------:R-:W-:Y:S08]  /*eb60*/  MOV R189, R119 ;  /* 0x0000007700bd7202 */ /* 0x000ff00000000f00 */
[----:B------:R2:W-:Y:S01]  /*eb70*/  MUFU.EX2 R183, R84 ;  /* 0x0000005400b77308 */ /* 0x0005e20000000800 */
[----:B---3--:R-:W-:Y:S09]  /*eb80*/  FFMA.FTZ R92, R179, c[0x0][0x2d0], -R97 ;  /* 0x0000b400b35c7a23 */ /* 0x008ff20000010861 */
[----:B------:R3:W-:Y:S01]  /*eb90*/  MUFU.EX2 R154, R92 ;  /* 0x0000005c009a7308 */ /* 0x0007e20000000800 */
[----:B-1----:R-:W1:Y:S01]  /*eba0*/  LDSM.16.MT88.4 R88, [R211+0x1100] ;  /* 0x00110000d358783b */ /* 0x002e620000004200 */
[----:B--2---:R-:W-:Y:S02]  /*ebb0*/  FFMA.FTZ R84, R191, c[0x0][0x2d0], -R96 ;  /* 0x0000b400bf547a23 */ /* 0x004fe40000010860 */
[----:B------:R-:W-:Y:S06]  /*ebc0*/  IMAD.MOV.U32 R191, RZ, RZ, R117 ;  /* 0x000000ffffbf7224 */ /* 0x000fec00078e0075 */
[----:B------:R2:W4:Y:S01]  /*ebd0*/  MUFU.EX2 R184, R84 ;  /* 0x0000005400b87308 */ /* 0x0005220000000800 */
[----:B---3--:R-:W-:Y:S02]  /*ebe0*/  FFMA.FTZ R92, R206, c[0x0][0x2d0], -R75 ;  /* 0x0000b400ce5c7a23 */ /* 0x008fe4000001084b */
[----:B------:R-:W-:Y:S02]  /*ebf0*/  IMAD.MOV.U32 R206, RZ, RZ, R110 ;  /* 0x000000ffffce7224 */ /* 0x000fe400078e006e */
[--C-:B--2---:R-:W-:Y:S01]  /*ec00*/  FFMA.FTZ R84, R204, c[0x0][0x2d0], -R74.reuse ;  /* 0x0000b400cc547a23 */ /* 0x104fe2000001084a */
[----:B------:R-:W-:Y:S01]  /*ec10*/  MOV R204, R116 ;  /* 0x0000007400cc7202 */ /* 0x000fe20000000f00 */
[-C--:B-1----:R-:W-:Y:S01]  /*ec20*/  HMMA.16816.F32 R52, R76, R88.reuse, R52 ;  /* 0x000000584c34723c */ /* 0x082fe20000001834 */
[----:B------:R-:W-:Y:S02]  /*ec30*/  LDSM.16.MT88.4 R116, [R209+0x2900] ;  /* 0x00290000d174783b */ /* 0x000fe40000004200 */
[----:B------:R1:W-:Y:S05]  /*ec40*/  MUFU.EX2 R182, R84 ;  /* 0x0000005400b67308 */ /* 0x0003ea0000000800 */
[C---:B------:R-:W-:Y:S07]  /*ec50*/  HMMA.16816.F32 R56, R80.reuse, R88, R56 ;  /* 0x000000585038723c */ /* 0x040fee0000001838 */
[--C-:B------:R-:W-:Y:S01]  /*ec60*/  FFMA.FTZ R88, R178, c[0x0][0x2d0], -R97.reuse ;  /* 0x0000b400b2587a23 */ /* 0x100fe20000010861 */
[-C--:B------:R-:W-:Y:S01]  /*ec70*/  HMMA.16816.F32 R60, R80, R90.reuse, R60 ;  /* 0x0000005a503c723c */ /* 0x080fe2000000183c */
[----:B------:R2:W-:Y:S06]  /*ec80*/  MUFU.EX2 R178, R92 ;  /* 0x0000005c00b27308 */ /* 0x0005ec0000000800 */
[----:B------:R-:W-:Y:S01]  /*ec90*/  FFMA.FTZ R80, R228, c[0x0][0x2d0], -R74 ;  /* 0x0000b400e4507a23 */ /* 0x000fe2000001084a */
[----:B------:R-:W-:Y:S03]  /*eca0*/  HMMA.16816.F32 R64, R76, R90, R64 ;  /* 0x0000005a4c40723c */ /* 0x000fe60000001840 */
[----:B------:R3:W-:Y:S01]  /*ecb0*/  MUFU.EX2 R179, R80 ;  /* 0x0000005000b37308 */ /* 0x0007e20000000800 */
[----:B-1----:R-:W-:Y:S01]  /*ecc0*/  FFMA.FTZ R84, R181, c[0x0][0x2d0], -R97 ;  /* 0x0000b400b5547a23 */ /* 0x002fe20000010861 */
[----:B----4-:R-:W-:Y:S02]  /*ecd0*/  F2FP.PACK_AB R82, R184, R183 ;  /* 0x000000b7b852723e */ /* 0x010fe400000000ff */
[----:B------:R-:W-:Y:S02]  /*ece0*/  F2FP.PACK_AB R76, R147, R236 ;  /* 0x000000ec934c723e */ /* 0x000fe400000000ff */
[----:B------:R-:W-:Y:S03]  /*ecf0*/  F2FP.PACK_AB R77, R145, R146 ;  /* 0x00000092914d723e */ /* 0x000fe600000000ff */
[----:B------:R-:W-:Y:S01]  /*ed00*/  F2FP.PACK_AB R78, R196, R201 ;  /* 0x000000c9c44e723e */ /* 0x000fe200000000ff */
[----:B------:R1:W4:Y:S01]  /*ed10*/  MUFU.EX2 R181, R84 ;  /* 0x0000005400b57308 */ /* 0x0003220000000800 */
[----:B------:R-:W-:Y:S02]  /*ed20*/  F2FP.PACK_AB R79, R193, R187 ;  /* 0x000000bbc14f723e */ /* 0x000fe400000000ff */
[----:B------:R-:W-:Y:S01]  /*ed30*/  MOV R228, R188 ;  /* 0x000000bc00e47202 */ /* 0x000fe20000000f00 */
[----:B--2---:R-:W-:Y:S01]  /*ed40*/  LDSM.16.MT88.4 R92, [R210+0x1900] ;  /* 0x00190000d25c783b */ /* 0x004fe20000004200 */
[----:B------:R-:W-:Y:S05]  /*ed50*/  IMAD.MOV.U32 R188, RZ, RZ, R148 ;  /* 0x000000ffffbc7224 */ /* 0x000fea00078e0094 */
[----:B------:R2:W5:Y:S01]  /*ed60*/  MUFU.EX2 R180, R88 ;  /* 0x0000005800b47308 */ /* 0x0005620000000800 */
[--C-:B---3--:R-:W-:Y:S01]  /*ed70*/  FFMA.FTZ R80, R205, c[0x0][0x2d0], -R75.reuse ;  /* 0x0000b400cd507a23 */ /* 0x108fe2000001084b */
[----:B------:R-:W-:Y:S02]  /*ed80*/  MOV R205, R189 ;  /* 0x000000bd00cd7202 */ /* 0x000fe40000000f00 */
[----:B------:R-:W-:Y:S06]  /*ed90*/  MOV R189, R149 ;  /* 0x0000009500bd7202 */ /* 0x000fec0000000f00 */
[----:B------:R3:W-:Y:S01]  /*eda0*/  MUFU.EX2 R153, R80 ;  /* 0x0000005000997308 */ /* 0x0007e20000000800 */
[----:B-1----:R-:W1:Y:S01]  /*edb0*/  LDSM.16.MT88.4 R84, [R209+0x1900] ;  /* 0x00190000d154783b */ /* 0x002e620000004200 */
[----:B----4-:R-:W-:Y:S07]  /*edc0*/  F2FP.PACK_AB R81, R155, R181 ;  /* 0x000000b59b51723e */ /* 0x010fee00000000ff */
[----:B--2---:R-:W2:Y:S01]  /*edd0*/  LDSM.16.MT88.4 R88, [R212+0x1900] ;  /* 0x00190000d458783b */ /* 0x004ea20000004200 */
[----:B-----5:R-:W-:Y:S02]  /*ede0*/  F2FP.PACK_AB R83, R180, R154 ;  /* 0x0000009ab453723e */ /* 0x020fe400000000ff */
[----:B---3--:R-:W-:Y:S01]  /*edf0*/  F2FP.PACK_AB R80, R185, R144 ;  /* 0x00000090b950723e */ /* 0x008fe200000000ff */
[-C--:B-1----:R-:W-:Y:S08]  /*ee00*/  HMMA.16816.F32 R4, R76, R84.reuse, R4 ;  /* 0x000000544c04723c */ /* 0x082ff00000001804 */
[C---:B------:R-:W-:Y:S07]  /*ee10*/  HMMA.16816.F32 R8, R80.reuse, R84, R8 ;  /* 0x000000545008723c */ /* 0x040fee0000001808 */
[--C-:B------:R-:W-:Y:S01]  /*ee20*/  FFMA.FTZ R84, R233, c[0x0][0x2d0], -R74.reuse ;  /* 0x0000b400e9547a23 */ /* 0x100fe2000001084a */
[-C--:B------:R-:W-:Y:S03]  /*ee30*/  HMMA.16816.F32 R12, R80, R86.reuse, R12 ;  /* 0x00000056500c723c */ /* 0x080fe6000000180c */
[----:B------:R1:W-:Y:S01]  /*ee40*/  MUFU.EX2 R159, R84 ;  /* 0x00000054009f7308 */ /* 0x0003e20000000800 */
[----:B------:R-:W-:Y:S04]  /*ee50*/  MOV R233, R105 ;  /* 0x0000006900e97202 */ /* 0x000fe80000000f00 */
[C---:B------:R-:W-:Y:S08]  /*ee60*/  HMMA.16816.F32 R16, R76.reuse, R86, R16 ;  /* 0x000000564c10723c */ /* 0x040ff00000001810 */
[-C--:B--2---:R-:W-:Y:S08]  /*ee70*/  HMMA.16816.F32 R20, R76, R88.reuse, R20 ;  /* 0x000000584c14723c */ /* 0x084ff00000001814 */
        /* <DEDUP_REMOVED lines=11> */
[----:B-1----:R-:W-:Y:S02]  /*ef30*/  FFMA.FTZ R84, R229, c[0x0][0x2d0], -R75 ;  /* 0x0000b400e5547a23 */ /* 0x002fe4000001084b */
[----:B------:R-:W-:Y:S02]  /*ef40*/  IMAD.MOV.U32 R229, RZ, RZ, R107 ;  /* 0x000000ffffe57224 */ /* 0x000fe400078e006b */
[-C--:B------:R-:W-:Y:S01]  /*ef50*/  HMMA.16816.F32 R44, R80, R94.reuse, R44 ;  /* 0x0000005e502c723c */ /* 0x080fe2000000182c */
[----:B------:R1:W-:Y:S03]  /*ef60*/  MUFU.EX2 R158, R84 ;  /* 0x00000054009e7308 */ /* 0x0003e60000000800 */
[--C-:B--2---:R-:W-:Y:S02]  /*ef70*/  FFMA.FTZ R88, R207, c[0x0][0x2d0], -R96.reuse ;  /* 0x0000b400cf587a23 */ /* 0x104fe40000010860 */
[----:B------:R-:W-:Y:S02]  /*ef80*/  FFMA.FTZ R92, R200, c[0x0][0x2d0], -R97 ;  /* 0x0000b400c85c7a23 */ /* 0x000fe40000010861 */
[C---:B------:R-:W-:Y:S03]  /*ef90*/  HMMA.16816.F32 R48, R76.reuse, R94, R48 ;  /* 0x0000005e4c30723c */ /* 0x040fe60000001830 */
[----:B------:R2:W-:Y:S10]  /*efa0*/  MUFU.EX2 R175, R88 ;  /* 0x0000005800af7308 */ /* 0x0005f40000000800 */
[----:B------:R3:W-:Y:S01]  /*efb0*/  MUFU.EX2 R172, R92 ;  /* 0x0000005c00ac7308 */ /* 0x0007e20000000800 */
[----:B-1----:R-:W-:Y:S01]  /*efc0*/  FFMA.FTZ R84, R230, c[0x0][0x2d0], -R75 ;  /* 0x0000b400e6547a23 */ /* 0x002fe2000001084b */
[----:B------:R-:W-:Y:S08]  /*efd0*/  MOV R230, R108 ;  /* 0x0000006c00e67202 */ /* 0x000ff00000000f00 */
[----:B------:R1:W-:Y:S01]  /*efe0*/  MUFU.EX2 R176, R84 ;  /* 0x0000005400b07308 */ /* 0x0003e20000000800 */
[--C-:B--2---:R-:W-:Y:S09]  /*eff0*/  FFMA.FTZ R88, R226, c[0x0][0x2d0], -R96.reuse ;  /* 0x0000b400e2587a23 */ /* 0x104ff20000010860 */
[----:B------:R2:W4:Y:S01]  /*f000*/  MUFU.EX2 R174, R88 ;  /* 0x0000005800ae7308 */ /* 0x0005220000000800 */
[----:B---3--:R-:W-:Y:S09]  /*f010*/  FFMA.FTZ R92, R190, c[0x0][0x2d0], -R97 ;  /* 0x0000b400be5c7a23 */ /* 0x008ff20000010861 */
[----:B------:R3:W-:Y:S01]  /*f020*/  MUFU.EX2 R99, R92 ;  /* 0x0000005c00637308 */ /* 0x0007e20000000800 */
[----:B-1----:R-:W-:Y:S01]  /*f030*/  FFMA.FTZ R84, R202, c[0x0][0x2d0], -R96 ;  /* 0x0000b400ca547a23 */ /* 0x002fe20000010860 */
[----:B------:R-:W-:Y:S08]  /*f040*/  MOV R202, R109 ;  /* 0x0000006d00ca7202 */ /* 0x000ff00000000f00 */
        /* <DEDUP_REMOVED lines=18> */
[----:B------:R4:W4:Y:S01]  /*f170*/  MUFU.EX2 R171, R80 ;  /* 0x0000005000ab7308 */ /* 0x0009220000000800 */
        /* <DEDUP_REMOVED lines=8> */
[--C-:B----4-:R-:W-:Y:S01]  /*f200*/  FFMA.FTZ R80, R242, c[0x0][0x2d0], -R75.reuse ;  /* 0x0000b400f2507a23 */ /* 0x110fe2000001084b */
[----:B------:R-:W-:Y:S03]  /*f210*/  F2FP.PACK_AB R164, R171, R173 ;  /* 0x000000adaba4723e */ /* 0x000fe600000000ff */
[----:B------:R2:W3:Y:S02]  /*f220*/  MUFU.EX2 R170, R80 ;  /* 0x0000005000aa7308 */ /* 0x0004e40000000800 */
[----:B--2---:R-:W-:Y:S03]  /*f230*/  F2FP.PACK_AB R80, R157, R152 ;  /* 0x000000989d50723e */ /* 0x004fe600000000ff */
[----:B---3--:R-:W-:Y:S04]  /*f240*/  F2FP.PACK_AB R165, R168, R170 ;  /* 0x000000aaa8a5723e */ /* 0x008fe800000000ff */
[C---:B------:R-:W-:Y:S07]  /*f250*/  HMMA.16816.F32 R8, R80.reuse, R88, R8 ;  /* 0x000000585008723c */ /* 0x040fee0000001808 */
[--C-:B------:R-:W-:Y:S01]  /*f260*/  FFMA.FTZ R88, R252, c[0x0][0x2d0], -R74.reuse ;  /* 0x0000b400fc587a23 */ /* 0x100fe2000001084a */
[-C--:B------:R-:W-:Y:S03]  /*f270*/  HMMA.16816.F32 R12, R80, R90.reuse, R12 ;  /* 0x0000005a500c723c */ /* 0x080fe6000000180c */
[----:B------:R2:W-:Y:S01]  /*f280*/  MUFU.EX2 R169, R88 ;  /* 0x0000005800a97308 */ /* 0x0005e20000000800 */
[----:B------:R-:W-:Y:S02]  /*f290*/  FFMA.FTZ R74, R121, c[0x0][0x2d0], -R74 ;  /* 0x0000b400794a7a23 */ /* 0x000fe4000001084a */
[----:B------:R-:W3:Y:S02]  /*f2a0*/  LDL.LU R121, [R1+0x18] ;  /* 0x0000180001797983 */ /* 0x000ee40000300800 */
[C---:B------:R-:W-:Y:S05]  /*f2b0*/  HMMA.16816.F32 R16, R76.reuse, R90, R16 ;  /* 0x0000005a4c10723c */ /* 0x040fea0000001810 */
[----:B------:R4:W5:Y:S03]  /*f2c0*/  MUFU.EX2 R103, R74 ;  /* 0x0000004a00677308 */ /* 0x0009660000000800 */
[-C--:B-1----:R-:W-:Y:S08]  /*f2d0*/  HMMA.16816.F32 R20, R76, R84.reuse, R20 ;  /* 0x000000544c14723c */ /* 0x082ff00000001814 */
[C---:B------:R-:W-:Y:S01]  /*f2e0*/  HMMA.16816.F32 R24, R80.reuse, R84, R24 ;  /* 0x000000545018723c */ /* 0x040fe20000001818 */
[----:B--2---:R-:W1:Y:S07]  /*f2f0*/  LDSM.16.MT88.4 R88, [R211+0x2100] ;  /* 0x00210000d358783b */ /* 0x004e6e0000004200 */
[-C--:B------:R-:W-:Y:S04]  /*f300*/  HMMA.16816.F32 R28, R80, R86.reuse, R28 ;  /* 0x00000056501c723c */ /* 0x080fe8000000181c */
[--C-:B----4-:R-:W-:Y:S01]  /*f310*/  FFMA.FTZ R74, R248, c[0x0][0x2d0], -R75.reuse ;  /* 0x0000b400f84a7a23 */ /* 0x110fe2000001084b */
[----:B-----5:R-:W-:Y:S01]  /*f320*/  F2FP.PACK_AB R166, R103, R169 ;  /* 0x000000a967a6723e */ /* 0x020fe200000000ff */
[----:B------:R-:W-:Y:S02]  /*f330*/  FFMA.FTZ R75, R249, c[0x0][0x2d0], -R75 ;  /* 0x0000b400f94b7a23 */ /* 0x000fe4000001084b */
[C---:B------:R-:W-:Y:S01]  /*f340*/  HMMA.16816.F32 R32, R76.reuse, R86, R32 ;  /* 0x000000564c20723c */ /* 0x040fe20000001820 */
[----:B------:R2:W-:Y:S07]  /*f350*/  MUFU.EX2 R102, R74 ;  /* 0x0000004a00667308 */ /* 0x0005ee0000000800 */
[-C--:B------:R-:W-:Y:S03]  /*f360*/  HMMA.16816.F32 R36, R76, R92.reuse, R36 ;  /* 0x0000005c4c24723c */ /* 0x080fe60000001824 */
[----:B------:R-:W4:Y:S05]  /*f370*/  MUFU.EX2 R101, R75 ;  /* 0x0000004b00657308 */ /* 0x000f2a0000000800 */
[C---:B------:R-:W-:Y:S08]  /*f380*/  HMMA.16816.F32 R40, R80.reuse, R92, R40 ;  /* 0x0000005c5028723c */ /* 0x040ff00000001828 */
[-C--:B------:R-:W-:Y:S04]  /*f390*/  HMMA.16816.F32 R44, R80, R94.reuse, R44 ;  /* 0x0000005e502c723c */ /* 0x080fe8000000182c */
[--C-:B--2---:R-:W-:Y:S04]  /*f3a0*/  FFMA.FTZ R74, R237, c[0x0][0x2d0], -R96.reuse ;  /* 0x0000b400ed4a7a23 */ /* 0x104fe80000010860 */
[----:B------:R2:W-:Y:S01]  /*f3b0*/  MUFU.EX2 R100, R74 ;  /* 0x0000004a00647308 */ /* 0x0005e20000000800 */
[C---:B------:R-:W-:Y:S04]  /*f3c0*/  HMMA.16816.F32 R48, R76.reuse, R94, R48 ;  /* 0x0000005e4c30723c */ /* 0x040fe80000001830 */
[----:B----4-:R-:W-:Y:S04]  /*f3d0*/  F2FP.PACK_AB R167, R101, R102 ;  /* 0x0000006665a7723e */ /* 0x010fe800000000ff */
[-C--:B-1----:R-:W-:Y:S08]  /*f3e0*/  HMMA.16816.F32 R52, R76, R88.reuse, R52 ;  /* 0x000000584c34723c */ /* 0x082ff00000001834 */
[C---:B------:R-:W-:Y:S04]  /*f3f0*/  HMMA.16816.F32 R56, R80.reuse, R88, R56 ;  /* 0x000000585038723c */ /* 0x040fe80000001838 */
[----:B--2---:R-:W-:Y:S04]  /*f400*/  FFMA.FTZ R74, R238, c[0x0][0x2d0], -R96 ;  /* 0x0000b400ee4a7a23 */ /* 0x004fe80000010860 */
[-C--:B------:R-:W-:Y:S01]  /*f410*/  HMMA.16816.F32 R60, R80, R90.reuse, R60 ;  /* 0x0000005a503c723c */ /* 0x080fe2000000183c */
[----:B------:R1:W2:Y:S07]  /*f420*/  MUFU.EX2 R85, R74 ;  /* 0x0000004a00557308 */ /* 0x0002ae0000000800 */
[----:B------:R-:W-:Y:S08]  /*f430*/  HMMA.16816.F32 R64, R76, R90, R64 ;  /* 0x0000005a4c40723c */ /* 0x000ff00000001840 */
[-C--:B------:R-:W-:Y:S07]  /*f440*/  HMMA.16816.F32 R104, R164, R116.reuse, R4 ;  /* 0x00000074a468723c */ /* 0x080fee0000001804 */
[----:B------:R-:W-:Y:S02]  /*f450*/  FADD.FTZ R4, R204, R69 ;  /* 0x00000045cc047221 */ /* 0x000fe40000010000 */
[----:B------:R-:W-:Y:S03]  /*f460*/  FADD.FTZ R6, R191, R68 ;  /* 0x00000044bf067221 */ /* 0x000fe60000010000 */
[--C-:B-1----:R-:W-:Y:S01]  /*f470*/  FFMA.FTZ R74, R239, c[0x0][0x2d0], -R96.reuse ;  /* 0x0000b400ef4a7a23 */ /* 0x102fe20000010860 */
[----:B------:R-:W-:Y:S01]  /*f480*/  MOV R191, R150 ;  /* 0x0000009600bf7202 */ /* 0x000fe20000000f00 */
[----:B------:R-:W-:Y:S01]  /*f490*/  FFMA.FTZ R96, R240, c[0x0][0x2d0], -R96 ;  /* 0x0000b400f0607a23 */ /* 0x000fe20000010860 */
[----:B--2---:R-:W-:Y:S01]  /*f4a0*/  F2FP.PACK_AB R160, R85, R100 ;  /* 0x0000006455a0723e */ /* 0x004fe200000000ff */
[----:B------:R-:W-:Y:S01]  /*f4b0*/  IMAD.MOV.U32 R204, RZ, RZ, R151 ;  /* 0x000000ffffcc7224 */ /* 0x000fe200078e0097 */
[----:B------:R1:W-:Y:S01]  /*f4c0*/  MUFU.EX2 R86, R74 ;  /* 0x0000004a00567308 */ /* 0x0003e20000000800 */
[----:B------:R-:W-:Y:S01]  /*f4d0*/  FADD.FTZ R4, R198, R4 ;  /* 0x00000004c6047221 */ /* 0x000fe20000010000 */
[----:B------:R-:W2:Y:S01]  /*f4e0*/  LDSM.16.MT88.4 R148, [R210+0x2900] ;  /* 0x00290000d294783b */ /* 0x000ea20000004200 */
[----:B------:R-:W-:Y:S02]  /*f4f0*/  MOV R198, R122 ;  /* 0x0000007a00c67202 */ /* 0x000fe40000000f00 */
[----:B------:R-:W-:Y:S05]  /*f500*/  FADD.FTZ R4, R202, R4 ;  /* 0x00000004ca047221 */ /* 0x000fea0000010000 */
[----:B------:R-:W4:Y:S01]  /*f510*/  MUFU.EX2 R96, R96 ;  /* 0x0000006000607308 */ /* 0x000f220000000800 */
[--C-:B-1----:R-:W-:Y:S09]  /*f520*/  FFMA.FTZ R74, R192, c[0x0][0x2d0], -R97.reuse ;  /* 0x0000b400c04a7a23 */ /* 0x102ff20000010861 */
[----:B------:R1:W-:Y:S01]  /*f530*/  MUFU.EX2 R75, R74 ;  /* 0x0000004a004b7308 */ /* 0x0003e20000000800 */
[----:B----4-:R-:W-:Y:S01]  /*f540*/  F2FP.PACK_AB R162, R96, R86 ;  /* 0x0000005660a2723e */ /* 0x010fe200000000ff */
[--C-:B-1----:R-:W-:Y:S08]  /*f550*/  FFMA.FTZ R74, R195, c[0x0][0x2d0], -R97.reuse ;  /* 0x0000b400c34a7a23 */ /* 0x102ff00000010861 */
[----:B------:R1:W4:Y:S02]  /*f560*/  MUFU.EX2 R84, R74 ;  /* 0x0000004a00547308 */ /* 0x0003240000000800 */
[--C-:B-1----:R-:W-:Y:S01]  /*f570*/  FFMA.FTZ R74, R197, c[0x0][0x2d0], -R97.reuse ;  /* 0x0000b400c54a7a23 */ /* 0x102fe20000010861 */
[----:B----4-:R-:W-:Y:S01]  /*f580*/  F2FP.PACK_AB R161, R84, R75 ;  /* 0x0000004b54a1723e */ /* 0x010fe200000000ff */
[----:B------:R-:W-:Y:S02]  /*f590*/  FFMA.FTZ R97, R73, c[0x0][0x2d0], -R97 ;  /* 0x0000b40049617a23 */ /* 0x000fe40000010861 */
[----:B------:R-:W4:Y:S04]  /*f5a0*/  LDL.LU R73, [R1+0x1c] ;  /* 0x00001c0001497983 */ /* 0x000f280000300800 */
[----:B------:R-:W-:Y:S10]  /*f5b0*/  MUFU.EX2 R74, R74 ;  /* 0x0000004a004a7308 */ /* 0x000ff40000000800 */
[----:B------:R-:W1:Y:S02]  /*f5c0*/  MUFU.EX2 R97, R97 ;  /* 0x0000006100617308 */ /* 0x000e640000000800 */
[----:B-1----:R-:W-:Y:S01]  /*f5d0*/  F2FP.PACK_AB R163, R97, R74 ;  /* 0x0000004a61a3723e */ /* 0x002fe200000000ff */
[----:B---3--:R-:W-:Y:S01]  /*f5e0*/  FFMA.FTZ R2, R2, R121, R123 ;  /* 0x0000007902027223 */ /* 0x008fe2000001007b */
[----:B------:R-:W-:Y:S01]  /*f5f0*/  MOV R121, R111 ;  /* 0x0000006f00797202 */ /* 0x000fe20000000f00 */
[----:B------:R-:W-:Y:S04]  /*f600*/  IMAD.MOV.U32 R123, RZ, RZ, R113 ;  /* 0x000000ffff7b7224 */ /* 0x000fe800078e0071 */
[C---:B------:R-:W-:Y:S04]  /*f610*/  HMMA.16816.F32 R108, R160.reuse, R116, R8 ;  /* 0x00000074a06c723c */ /* 0x040fe80000001808 */
[----:B------:R-:W-:Y:S02]  /*f620*/  FADD.FTZ R2, R203, R2 ;  /* 0x00000002cb027221 */ /* 0x000fe40000010000 */
[----:B------:R-:W-:Y:S02]  /*f630*/  FADD.FTZ R6, R123, R6 ;  /* 0x000000067b067221 */ /* 0x000fe40000010000 */
[----:B------:R-:W-:Y:S01]  /*f640*/  FADD.FTZ R5, R121, R2 ;  /* 0x0000000279057221 */ /* 0x000fe20000010000 */
[-C--:B------:R-:W-:Y:S03]  /*f650*/  HMMA.16816.F32 R112, R160, R118.reuse, R12 ;  /* 0x00000076a070723c */ /* 0x080fe6000000180c */
[----:B------:R-:W-:Y:S02]  /*f660*/  FADD.FTZ R2, R230, R6 ;  /* 0x00000006e6027221 */ /* 0x000fe40000010000 */
[----:B------:R-:W-:Y:S03]  /*f670*/  FADD.FTZ R6, R126, R4 ;  /* 0x000000047e067221 */ /* 0x000fe60000010000 */
[C---:B------:R-:W-:Y:S04]  /*f680*/  HMMA.16816.F32 R116, R164.reuse, R118, R16 ;  /* 0x00000076a474723c */ /* 0x040fe80000001810 */
[----:B----4-:R-:W-:Y:S02]  /*f690*/  FFMA.FTZ R8, R0, R73, R120 ;  /* 0x0000004900087223 */ /* 0x010fe40000010078 */
[----:B------:R-:W-:Y:S02]  /*f6a0*/  FADD.FTZ R0, R229, R5 ;  /* 0x00000005e5007221 */ /* 0x000fe40000010000 */
[-C--:B------:R-:W-:Y:S04]  /*f6b0*/  HMMA.16816.F32 R120, R164, R132.reuse, R20 ;  /* 0x00000084a478723c */ /* 0x080fe80000001814 */
[----:B------:R-:W-:Y:S02]  /*f6c0*/  FADD.FTZ R8, R127, R8 ;  /* 0x000000087f087221 */ /* 0x000fe40000010000 */
[----:B------:R-:W-:Y:S02]  /*f6d0*/  FADD.FTZ R5, R125, R2 ;  /* 0x000000027d057221 */ /* 0x000fe40000010000 */
[----:B------:R-:W-:Y:S04]  /*f6e0*/  FADD.FTZ R7, R124, R0 ;  /* 0x000000007c077221 */ /* 0x000fe80000010000 */
        /* <DEDUP_REMOVED lines=67> */
[----:B------:R-:W-:Y:S03]  /*fb20*/  FADD.FTZ R0, R177, R11 ;  /* 0x0000000bb1007221 */ /* 0x000fe60000010000 */
        /* <DEDUP_REMOVED lines=16> */
[----:B------:R-:W-:Y:S01]  /*fc30*/  MOV R102, R70 ;  /* 0x0000004600667202 */ /* 0x000fe20000000f00 */
[----:B------:R-:W-:Y:S01]  /*fc40*/  FADD.FTZ R6, R103, R0 ;  /* 0x0000000067067221 */ /* 0x000fe20000010000 */
[----:B------:R-:W-:Y:S01]  /*fc50*/  MOV R103, R3 ;  /* 0x0000000300677202 */ /* 0x000fe20000000f00 */
[----:B------:R-:W-:Y:S01]  /*fc60*/  FADD.FTZ R5, R101, R5 ;  /* 0x0000000565057221 */ /* 0x000fe20000010000 */
[----:B------:R-:W-:Y:S01]  /*fc70*/  MOV R101, R71 ;  /* 0x0000004700657202 */ /* 0x000fe20000000f00 */
        /* <DEDUP_REMOVED lines=11> */
.L_x_261:
[----:B------:R-:W2:Y:S01]  /*fd30*/  S2UR UR5, SR_CTAID.X ;  /* 0x00000000000579c3 */ /* 0x000ea20000002500 */
[----:B------:R-:W-:Y:S01]  /*fd40*/  ULDC.64 UR14, c[0x0][0x2c8] ;  /* 0x0000b200000e7ab9 */ /* 0x000fe20000000a00 */
[----:B------:R-:W-:Y:S01]  /*fd50*/  PLOP3.LUT P0, PT, PT, PT, UP0, 0x40, 0x0 ;  /* 0x000000000000781c */ /* 0x000fe20003f0e808 */
[----:B------:R-:W-:-:S02]  /*fd60*/  UIADD3 UR6, UR7, 0x1, -UR12 ;  /* 0x0000000107067890 */ /* 0x000fc4000fffe80c */
[----:B--2---:R-:W-:-:S04]  /*fd70*/  ULEA UR5, UR5, 0x7f, 0x7 ;  /* 0x0000007f05057891 */ /* 0x004fc8000f8e383f */
[----:B------:R-:W-:-:S04]  /*fd80*/  UIMAD.WIDE.U32 UR16, UR5, UR14, URZ ;  /* 0x0000000e051072a5 */ /* 0x000fc8000f8e003f */
[----:B------:R-:W-:-:S04]  /*fd90*/  @UP1 USHF.R.U32.HI UR5, URZ, UR15, UR17 ;  /* 0x0000000f3f051299 */ /* 0x000fc80008011611 */
[----:B------:R-:W-:-:S03]  /*fda0*/  UIADD3 UR6, UR6, UR5, URZ ;  /* 0x0000000506067290 */ /* 0x000fc6000fffe03f */
        /* <DEDUP_REMOVED lines=15> */
.L_x_280:
[----:B------:R-:W-:Y:S02]  /*fea0*/  ULDC UR11, c[0x0][0x32c] ;  /* 0x0000cb00000b7ab9 */ /* 0x000fe40000000800 */
[----:B------:R-:W-:Y:S02]  /*feb0*/  UISETP.NE.AND UP2, UPT, UR11, 0x1, UPT ;  /* 0x000000010b00788c */ /* 0x000fe4000bf45270 */
[----:B------:R-:W-:Y:S02]  /*fec0*/  ULDC.64 UR14, c[0x0][0x330] ;  /* 0x0000cc00000e7ab9 */ /* 0x000fe40000000a00 */
[----:B------:R-:W-:-:S07]  /*fed0*/  UIMAD.WIDE.U32 UR16, UR6, UR14, URZ ;  /* 0x0000000e061072a5 */ /* 0x000fce000f8e003f */
[----:B------:R-:W-:Y:S02]  /*fee0*/  @UP2 UMOV UR11, UR17 ;  /* 0x00000011000b2c82 */ /* 0x000fe40008000000 */
[----:B------:R-:W-:-:S03]  /*fef0*/  @UP2 USHF.R.U32.HI UR6, URZ, UR15, UR11 ;  /* 0x0000000f3f062299 */ /* 0x000fc6000801160b */
.L_x_281:
[----:B------:R-:W-:Y:S02]  /*ff00*/  ULDC UR11, c[0x0][0x32c] ;  /* 0x0000cb00000b7ab9 */ /* 0x000fe40000000800 */
[----:B------:R-:W-:-:S04]  /*ff10*/  UIMAD UR11, UR6, UR11, URZ ;  /* 0x0000000b060b72a4 */ /* 0x000fc8000f8e023f */
[----:B------:R-:W-:-:S04]  /*ff20*/  UISETP.LT.AND UP2, UPT, UR5, UR11, UPT ;  /* 0x0000000b0500728c */ /* 0x000fc8000bf41270 */
[----:B------:R-:W-:-:S04]  /*ff30*/  USEL UR5, UR5, UR11, !UP2 ;  /* 0x0000000b05057287 */ /* 0x000fc8000d000000 */
.L_x_279:
[----:B------:R-:W-:-:S04]  /*ff40*/  UIADD3 UR5, UR5, 0x5f, URZ ;  /* 0x0000005f05057890 */ /* 0x000fc8000fffe03f */
        /* <DEDUP_REMOVED lines=13> */
.L_x_283:
[----:B------:R-:W-:Y:S04]  /*10020*/  DEPBAR.LE SB0, 0x0 ;  /* 0x000080000000791a */ /* 0x000fe80000000000 */
[----:B------:R-:W-:Y:S01]  /*10030*/  BAR.SYNC.DEFER_BLOCKING 0x0 ;  /* 0x0000000000007b1d */ /* 0x000fe20000010000 */
[C---:B------:R-:W-:Y:S02]  /*10040*/  ISETP.LT.AND P2, PT, R103.reuse, UR4, PT ;  /* 0x0000000467007c0c */ /* 0x040fe4000bf41270 */
[C---:B------:R-:W-:Y:S11]  /*10050*/  ISETP.GT.AND P4, PT, R103.reuse, UR4, PT ;  /* 0x0000000467007c0c */ /* 0x040ff6000bf84270 */
        /* <DEDUP_REMOVED lines=98> */
[----:B------:R2:W-:Y:S07]  /*10680*/  @!P2 LDGSTS.E.BYPASS.LTC128B.128 [R227+0x2900], [R194.64], !P3 ;  /* 0x02900000c2e3afae */ /* 0x0005ee000d901d68 */
        /* <DEDUP_REMOVED lines=148> */
[----:B------:R-:W-:Y:S01]  /*10fd0*/  MUFU.TANH R201, R44 ;  /* 0x0000002c00c97308 */ /* 0x000fe20000002400 */
[C---:B------:R-:W-:Y:S04]  /*10fe0*/  HMMA.16816.F32 R88, R188.reuse, R4, R88 ;  /* 0x00000004bc58723c */ /* 0x040fe80000001858 */
[----:B------:R-:W-:Y:S02]  /*10ff0*/  FMUL.FTZ R67, R67, c[0x0][0x320] ;  /* 0x0000c80043437a20 */ /* 0x000fe40000410000 */
[----:B------:R-:W-:Y:S01]  /*11000*/  FMUL.FTZ R68, R68, c[0x0][0x320] ;  /* 0x0000c80044447a20 */ /* 0x000fe20000410000 */
[----:B------:R-:W-:Y:S01]  /*11010*/  FMNMX.FTZ R5, R180, R101, !PT ;  /* 0x00000065b4057209 */ /* 0x000fe20007810000 */
[-C--:B------:R-:W-:Y:S01]  /*11020*/  HMMA.16816.F32 R92, R188, R6.reuse, R92 ;  /* 0x00000006bc5c723c */ /* 0x080fe2000000185c */
[----:B------:R-:W-:Y:S03]  /*11030*/  MUFU.TANH R44, R72 ;  /* 0x00000048002c7308 */ /* 0x000fe60000002400 */
[----:B----4-:R-:W-:Y:S01]  /*11040*/  FMNMX.FTZ R4, R16, R0, !PT ;  /* 0x0000000010047209 */ /* 0x010fe20007810000 */
[----:B------:R-:W-:Y:S02]  /*11050*/  FMUL.FTZ R82, R82, c[0x0][0x320] ;  /* 0x0000c80052527a20 */ /* 0x000fe40000410000 */
[----:B------:R-:W-:Y:S01]  /*11060*/  FMUL.FTZ R80, R80, c[0x0][0x320] ;  /* 0x0000c80050507a20 */ /* 0x000fe20000410000 */
[----:B------:R-:W-:Y:S01]  /*11070*/  FMNMX.FTZ R4, R17, R4, !PT ;  /* 0x0000000411047209 */ /* 0x000fe20007810000 */
[----:B------:R-:W-:Y:S01]  /*11080*/  FMUL.FTZ R84, R84, c[0x0][0x320] ;  /* 0x0000c80054547a20 */ /* 0x000fe20000410000 */
[----:B------:R-:W-:Y:S01]  /*11090*/  HMMA.16816.F32 R96, R172, R6, R96 ;  /* 0x00000006ac60723c */ /* 0x000fe20000001860 */
[----:B------:R-:W-:Y:S03]  /*110a0*/  MUFU.TANH R200, R39 ;  /* 0x0000002700c87308 */ /* 0x000fe60000002400 */
[----:B------:R-:W-:Y:S01]  /*110b0*/  FMNMX.FTZ R4, R20, R4, !PT ;  /* 0x0000000414047209 */ /* 0x000fe20007810000 */
[----:B------:R-:W-:Y:S02]  /*110c0*/  FMUL.FTZ R83, R83, c[0x0][0x320] ;  /* 0x0000c80053537a20 */ /* 0x000fe40000410000 */
[----:B------:R-:W-:Y:S01]  /*110d0*/  FMUL.FTZ R81, R81, c[0x0][0x320] ;  /* 0x0000c80051517a20 */ /* 0x000fe20000410000 */
[----:B------:R-:W-:Y:S01]  /*110e0*/  FMNMX.FTZ R4, R21, R4, !PT ;  /* 0x0000000415047209 */ /* 0x000fe20007810000 */
[----:B------:R-:W-:Y:S02]  /*110f0*/  FMUL.FTZ R86, R86, c[0x0][0x320] ;  /* 0x0000c80056567a20 */ /* 0x000fe40000410000 */
[----:B------:R-:W1:Y:S01]  /*11100*/  MUFU.TANH R3, R84 ;  /* 0x0000005400037308 */ /* 0x000e620000002400 */
[----:B------:R-:W-:Y:S02]  /*11110*/  FMUL.FTZ R87, R87, c[0x0][0x320] ;  /* 0x0000c80057577a20 */ /* 0x000fe40000410000 */
[----:B------:R-:W-:Y:S02]  /*11120*/  FMUL.FTZ R85, R85, c[0x0][0x320] ;  /* 0x0000c80055557a20 */ /* 0x000fe40000410000 */
[----:B------:R-:W-:Y:S02]  /*11130*/  FMUL.FTZ R88, R88, c[0x0][0x320] ;  /* 0x0000c80058587a20 */ /* 0x000fe40000410000 */
[----:B------:R-:W-:Y:S02]  /*11140*/  FMUL.FTZ R89, R89, c[0x0][0x320] ;  /* 0x0000c80059597a20 */ /* 0x000fe40000410000 */
[----:B------:R-:W-:Y:S01]  /*11150*/  FMUL.FTZ R90, R90, c[0x0][0x320] ;  /* 0x0000c8005a5a7a20 */ /* 0x000fe20000410000 */
[----:B------:R2:W4:Y:S01]  /*11160*/  MUFU.TANH R195, R37 ;  /* 0x0000002500c37308 */ /* 0x0005220000002400 */
        /* <DEDUP_REMOVED lines=8> */
[----:B-1----:R-:W-:Y:S01]  /*111f0*/  MOV R189, R3 ;  /* 0x0000000300bd7202 */ /* 0x002fe20000000f00 */
[----:B------:R-:W-:Y:S01]  /*11200*/  FMUL.FTZ R61, R61, c[0x0][0x320] ;  /* 0x0000c8003d3d7a20 */ /* 0x000fe20000410000 */
[----:B------:R-:W-:Y:S01]  /*11210*/  FMNMX.FTZ R3, R177, R100, !PT ;  /* 0x00000064b1037209 */ /* 0x000fe20007810000 */
[----:B------:R-:W-:Y:S02]  /*11220*/  FMUL.FTZ R73, R73, c[0x0][0x320] ;  /* 0x0000c80049497a20 */ /* 0x000fe40000410000 */
[----:B------:R-:W-:Y:S01]  /*11230*/  FMUL.FTZ R77, R77, c[0x0][0x320] ;  /* 0x0000c8004d4d7a20 */ /* 0x000fe20000410000 */
[----:B------:R-:W1:Y:S01]  /*11240*/  MUFU.TANH R184, R48 ;  /* 0x0000003000b87308 */ /* 0x000e620000002400 */
[----:B------:R-:W-:Y:S01]  /*11250*/  FMNMX.FTZ R3, R170, R3, !PT ;  /* 0x00000003aa037209 */ /* 0x000fe20007810000 */
[----:B------:R-:W-:Y:S01]  /*11260*/  FMUL.FTZ R74, R74, c[0x0][0x320] ;  /* 0x0000c8004a4a7a20 */ /* 0x000fe20000410000 */
[----:B--2---:R-:W2:Y:S02]  /*11270*/  LDL.64 R36, [R1+0x28] ;  /* 0x0000280001247983 */ /* 0x004ea40000100a00 */
[----:B------:R-:W-:Y:S01]  /*11280*/  FMNMX.FTZ R0, R18, R3, !PT ;  /* 0x0000000312007209 */ /* 0x000fe20007810000 */
[----:B------:R-:W-:Y:S01]  /*11290*/  FMUL.FTZ R92, R92, c[0x0][0x320] ;  /* 0x0000c8005c5c7a20 */ /* 0x000fe20000410000 */
[----:B------:R-:W-:Y:S01]  /*112a0*/  FMNMX.FTZ R3, R171, R5, !PT ;  /* 0x00000005ab037209 */ /* 0x000fe20007810000 */
[----:B------:R-:W-:Y:S01]  /*112b0*/  FMUL.FTZ R79, R79, c[0x0][0x320] ;  /* 0x0000c8004f4f7a20 */ /* 0x000fe20000410000 */
[----:B------:R-:W-:Y:S01]  /*112c0*/  FMNMX.FTZ R0, R19, R0, !PT ;  /* 0x0000000013007209 */ /* 0x000fe20007810000 */
[----:B------:R1:W-:Y:S01]  /*112d0*/  MUFU.TANH R238, R74 ;  /* 0x0000004a00ee7308 */ /* 0x0003e20000002400 */
        /* <DEDUP_REMOVED lines=9> */
[----:B------:R-:W1:Y:S01]  /*11370*/  MUFU.TANH R198, R51 ;  /* 0x0000003300c67308 */ /* 0x000e620000002400 */
        /* <DEDUP_REMOVED lines=10> */
[----:B------:R-:W-:Y:S01]  /*11420*/  FMUL.FTZ R24, R24, c[0x0][0x320] ;  /* 0x0000c80018187a20 */ /* 0x000fe20000410000 */
[----:B----4-:R-:W-:Y:S01]  /*11430*/  FMNMX.FTZ R72, R195, R72, !PT ;  /* 0x00000048c3487209 */ /* 0x010fe20007810000 */
[----:B------:R-:W-:Y:S01]  /*11440*/  FMUL.FTZ R76, R76, c[0x0][0x320] ;  /* 0x0000c8004c4c7a20 */ /* 0x000fe20000410000 */
[----:B------:R-:W-:Y:S01]  /*11450*/  FMNMX.FTZ R0, R200, R0, !PT ;  /* 0x00000000c8007209 */ /* 0x000fe20007810000 */
[----:B-1----:R-:W-:Y:S01]  /*11460*/  FMUL.FTZ R74, R94, c[0x0][0x320] ;  /* 0x0000c8005e4a7a20 */ /* 0x002fe20000410000 */
[----:B------:R-:W-:Y:S01]  /*11470*/  FMNMX.FTZ R72, R184, R72, !PT ;  /* 0x00000048b8487209 */ /* 0x000fe20007810000 */
[----:B------:R-:W-:Y:S01]  /*11480*/  FMUL.FTZ R62, R62, c[0x0][0x320] ;  /* 0x0000c8003e3e7a20 */ /* 0x000fe20000410000 */
[----:B------:R-:W-:Y:S01]  /*11490*/  FMNMX.FTZ R0, R197, R0, !PT ;  /* 0x00000000c5007209 */ /* 0x000fe20007810000 */
[----:B------:R-:W-:Y:S01]  /*114a0*/  FMUL.FTZ R63, R63, c[0x0][0x320] ;  /* 0x0000c8003f3f7a20 */ /* 0x000fe20000410000 */
[----:B------:R-:W1:Y:S01]  /*114b0*/  MUFU.TANH R228, R54 ;  /* 0x0000003600e47308 */ /* 0x000e620000002400 */
[----:B------:R-:W-:Y:S02]  /*114c0*/  FMUL.FTZ R75, R75, c[0x0][0x320] ;  /* 0x0000c8004b4b7a20 */ /* 0x000fe40000410000 */
[----:B------:R-:W-:Y:S01]  /*114d0*/  FMUL.FTZ R78, R78, c[0x0][0x320] ;  /* 0x0000c8004e4e7a20 */ /* 0x000fe20000410000 */
[----:B------:R-:W-:Y:S01]  /*114e0*/  FMNMX.FTZ R0, R198, R0, !PT ;  /* 0x00000000c6007209 */ /* 0x000fe20007810000 */
[----:B------:R-:W-:Y:S02]  /*114f0*/  FMUL.FTZ R25, R25, c[0x0][0x320] ;  /* 0x0000c80019197a20 */ /* 0x000fe40000410000 */
[----:B------:R-:W-:Y:S02]  /*11500*/  FMUL.FTZ R28, R28, c[0x0][0x320] ;  /* 0x0000c8001c1c7a20 */ /* 0x000fe40000410000 */
[----:B------:R-:W-:Y:S01]  /*11510*/  FMUL.FTZ R29, R29, c[0x0][0x320] ;  /* 0x0000c8001d1d7a20 */ /* 0x000fe20000410000 */
[----:B------:R-:W4:Y:S01]  /*11520*/  MUFU.TANH R52, R52 ;  /* 0x0000003400347308 */ /* 0x000f220000002400 */
[----:B------:R-:W-:Y:S02]  /*11530*/  FMUL.FTZ R43, R43, c[0x0][0x320] ;  /* 0x0000c8002b2b7a20 */ /* 0x000fe40000410000 */
[----:B------:R-:W-:Y:S01]  /*11540*/  FMUL.FTZ R71, R71, c[0x0][0x320] ;  /* 0x0000c80047477a20 */ /* 0x000fe20000410000 */
[----:B------:R-:W-:Y:S06]  /*11550*/  FMNMX.FTZ R72, R183, R72, !PT ;  /* 0x00000048b7487209 */ /* 0x000fec0007810000 */
[----:B------:R-:W-:Y:S01]  /*11560*/  MUFU.TANH R226, R40 ;  /* 0x0000002800e27308 */ /* 0x000fe20000002400 */
[----:B-1----:R-:W-:Y:S09]  /*11570*/  FMNMX.FTZ R0, R228, R0, !PT ;  /* 0x00000000e4007209 */ /* 0x002ff20007810000 */
[----:B------:R-:W1:Y:S01]  /*11580*/  MUFU.TANH R40, R55 ;  /* 0x0000003700287308 */ /* 0x000e620000002400 */
[----:B----4-:R-:W-:Y:S09]  /*11590*/  FMNMX.FTZ R72, R52, R72, !PT ;  /* 0x0000004834487209 */ /* 0x010ff20007810000 */
[----:B------:R-:W4:Y:S10]  /*115a0*/  MUFU.TANH R24, R24 ;  /* 0x0000001800187308 */ /* 0x000f340000002400 */
[----:B------:R-:W4:Y:S01]  /*115b0*/  MUFU.TANH R234, R53 ;  /* 0x0000003500ea7308 */ /* 0x000f220000002400 */
[----:B-1----:R-:W-:Y:S09]  /*115c0*/  FMNMX.FTZ R0, R40, R0, !PT ;  /* 0x0000000028007209 */ /* 0x002ff20007810000 */
[----:B------:R-:W1:Y:S01]  /*115d0*/  MUFU.TANH R221, R66 ;  /* 0x0000004200dd7308 */ /* 0x000e620000002400 */
[----:B----4-:R-:W-:Y:S09]  /*115e0*/  FMNMX.FTZ R4, R24, R5, !PT ;  /* 0x0000000518047209 */ /* 0x010ff20007810000 */
[----:B------:R-:W4:Y:S01]  /*115f0*/  MUFU.TANH R25, R25 ;  /* 0x0000001900197308 */ /* 0x000f220000002400 */
[----:B------:R-:W-:Y:S09]  /*11600*/  FMNMX.FTZ R72, R234, R72, !PT ;  /* 0x00000048ea487209 */ /* 0x000ff20007810000 */
        /* <DEDUP_REMOVED lines=12> */
[----:B------:R-:W3:Y:S01]  /*116d0*/  MUFU.TANH R51, R68 ;  /* 0x0000004400337308 */ /* 0x000ee20000002400 */
[----:B-1----:R-:W-:Y:S09]  /*116e0*/  FMNMX.FTZ R0, R223, R0, !PT ;  /* 0x00000000df007209 */ /* 0x002ff20007810000 */
[----:B------:R-:W1:Y:S01]  /*116f0*/  MUFU.TANH R222, R69 ;  /* 0x0000004500de7308 */ /* 0x000e620000002400 */
[----:B----4-:R-:W-:Y:S02]  /*11700*/  FMNMX.FTZ R3, R29, R4, !PT ;  /* 0x000000041d037209 */ /* 0x010fe40007810000 */
[----:B------:R-:W-:Y:S02]  /*11710*/  FMNMX.FTZ R4, R176, R102, !PT ;  /* 0x00000066b0047209 */ /* 0x000fe40007810000 */
[----:B------:R-:W-:Y:S05]  /*11720*/  FMNMX.FTZ R3, R226, R3, !PT ;  /* 0x00000003e2037209 */ /* 0x000fea0007810000 */
[----:B------:R-:W-:Y:S01]  /*11730*/  MUFU.TANH R236, R43 ;  /* 0x0000002b00ec7308 */ /* 0x000fe20000002400 */
[----:B------:R-:W-:Y:S02]  /*11740*/  FMNMX.FTZ R4, R178, R4, !PT ;  /* 0x00000004b2047209 */ /* 0x000fe40007810000 */
[----:B---3--:R-:W-:Y:S07]  /*11750*/  FMNMX.FTZ R72, R51, R72, !PT ;  /* 0x0000004833487209 */ /* 0x008fee0007810000 */
[----:B------:R-:W3:Y:S01]  /*11760*/  MUFU.TANH R43, R71 ;  /* 0x00000047002b7308 */ /* 0x000ee20000002400 */
[----:B------:R-:W-:Y:S02]  /*11770*/  MOV R23, c[0x0][0x1e4] ;  /* 0x0000790000177a02 */ /* 0x000fe40000000f00 */
[----:B-1----:R-:W-:Y:S04]  /*11780*/  MOV R191, R222 ;  /* 0x000000de00bf7202 */ /* 0x002fe80000000f00 */
[----:B------:R-:W-:Y:S03]  /*11790*/  FMNMX.FTZ R72, R191, R72, !PT ;  /* 0x00000048bf487209 */ /* 0x000fe60007810000 */
[----:B------:R-:W1:Y:S10]  /*117a0*/  MUFU.TANH R230, R82 ;  /* 0x0000005200e67308 */ /* 0x000e740000002400 */
[----:B------:R-:W4:Y:S01]  /*117b0*/  MUFU.TANH R14, R14 ;  /* 0x0000000e000e7308 */ /* 0x000f220000002400 */
[----:B---3--:R-:W-:Y:S09]  /*117c0*/  FMNMX.FTZ R0, R43, R0, !PT ;  /* 0x000000002b007209 */ /* 0x008ff20007810000 */
[----:B------:R-:W3:Y:S01]  /*117d0*/  MUFU.TANH R219, R80 ;  /* 0x0000005000db7308 */ /* 0x000ee20000002400 */
[----:B-1----:R-:W-:Y:S09]  /*117e0*/  FMNMX.FTZ R0, R230, R0, !PT ;  /* 0x00000000e6007209 */ /* 0x002ff20007810000 */
[----:B------:R-:W1:Y:S01]  /*117f0*/  MUFU.TANH R225, R46 ;  /* 0x0000002e00e17308 */ /* 0x000e620000002400 */
[----:B----4-:R-:W-:Y:S04]  /*11800*/  FMNMX.FTZ R4, R14, R4, !PT ;  /* 0x000000040e047209 */ /* 0x010fe80007810000 */
[----:B------:R-:W-:Y:S05]  /*11810*/  FMNMX.FTZ R4, R179, R4, !PT ;  /* 0x00000004b3047209 */ /* 0x000fea0007810000 */
[----:B------:R-:W4:Y:S01]  /*11820*/  MUFU.TANH R46, R83 ;  /* 0x00000053002e7308 */ /* 0x000f220000002400 */
[----:B---3--:R-:W-:Y:S09]  /*11830*/  FMNMX.FTZ R72, R219, R72, !PT ;  /* 0x00000048db487209 */ /* 0x008ff20007810000 */
[----:B------:R-:W3:Y:S01]  /*11840*/  MUFU.TANH R204, R81 ;  /* 0x0000005100cc7308 */ /* 0x000ee20000002400 */
[----:B-1----:R-:W-:Y:S02]  /*11850*/  MOV R48, R225 ;  /* 0x000000e100307202 */ /* 0x002fe40000000f00 */
[----:B------:R-:W-:Y:S07]  /*11860*/  IADD3 R225, R103, -0x1, RZ ;  /* 0xffffffff67e17810 */ /* 0x000fee0007ffe0ff */
[----:B------:R-:W1:Y:S01]  /*11870*/  MUFU.TANH R220, R86 ;  /* 0x0000005600dc7308 */ /* 0x000e620000002400 */
[----:B----4-:R-:W-:Y:S09]  /*11880*/  FMNMX.FTZ R0, R46, R0, !PT ;  /* 0x000000002e007209 */ /* 0x010ff20007810000 */
[----:B------:R-:W4:Y:S01]  /*11890*/  MUFU.TANH R182, R26 ;  /* 0x0000001a00b67308 */ /* 0x000f220000002400 */
[----:B---3--:R-:W-:Y:S04]  /*118a0*/  FMNMX.FTZ R72, R204, R72, !PT ;  /* 0x00000048cc487209 */ /* 0x008fe80007810000 */
[----:B------:R-:W-:Y:S05]  /*118b0*/  FMNMX.FTZ R72, R189, R72, !PT ;  /* 0x00000048bd487209 */ /* 0x000fea0007810000 */
[----:B------:R-:W3:Y:S01]  /*118c0*/  MUFU.TANH R202, R41 ;  /* 0x0000002900ca7308 */ /* 0x000ee20000002400 */
[----:B-1----:R-:W-:Y:S09]  /*118d0*/  FMNMX.FTZ R0, R220, R0, !PT ;  /* 0x00000000dc007209 */ /* 0x002ff20007810000 */
[----:B------:R-:W-:Y:S01]  /*118e0*/  MUFU.TANH R196, R31 ;  /* 0x0000001f00c47308 */ /* 0x000fe20000002400 */
[----:B----4-:R-:W-:Y:S09]  /*118f0*/  FMNMX.FTZ R4, R182, R4, !PT ;  /* 0x00000004b6047209 */ /* 0x010ff20007810000 */
[----:B------:R-:W1:Y:S01]  /*11900*/  MUFU.TANH R31, R87 ;  /* 0x00000057001f7308 */ /* 0x000e620000002400 */
[----:B---3--:R-:W-:Y:S04]  /*11910*/  FMNMX.FTZ R3, R202, R3, !PT ;  /* 0x00000003ca037209 */ /* 0x008fe80007810000 */
[----:B------:R-:W-:Y:S05]  /*11920*/  FMNMX.FTZ R3, R201, R3, !PT ;  /* 0x00000003c9037209 */ /* 0x000fea0007810000 */
[----:B------:R-:W3:Y:S10]  /*11930*/  MUFU.TANH R192, R27 ;  /* 0x0000001b00c07308 */ /* 0x000ef40000002400 */
[----:B------:R-:W-:Y:S01]  /*11940*/  MUFU.TANH R41, R42 ;  /* 0x0000002a00297308 */ /* 0x000fe20000002400 */
[----:B-1----:R-:W-:Y:S09]  /*11950*/  FMNMX.FTZ R0, R31, R0, !PT ;  /* 0x000000001f007209 */ /* 0x002ff20007810000 */
[----:B------:R-:W1:Y:S01]  /*11960*/  MUFU.TANH R42, R85 ;  /* 0x00000055002a7308 */ /* 0x000e620000002400 */
[----:B---3--:R-:W-:Y:S09]  /*11970*/  FMNMX.FTZ R4, R192, R4, !PT ;  /* 0x00000004c0047209 */ /* 0x008ff20007810000 */
[----:B------:R-:W3:Y:S10]  /*11980*/  MUFU.TANH R27, R98 ;  /* 0x00000062001b7308 */ /* 0x000ef40000002400 */
[----:B------:R-:W4:Y:S01]  /*11990*/  MUFU.TANH R193, R30 ;  /* 0x0000001e00c17308 */ /* 0x000f220000002400 */
[----:B-1----:R-:W-:Y:S09]  /*119a0*/  FMNMX.FTZ R72, R42, R72, !PT ;  /* 0x000000482a487209 */ /* 0x002ff20007810000 */
[----:B------:R-:W1:Y:S01]  /*119b0*/  MUFU.TANH R30, R45 ;  /* 0x0000002d001e7308 */ /* 0x000e620000002400 */
[----:B---3--:R-:W-:Y:S09]  /*119c0*/  FMNMX.FTZ R0, R27, R0, !PT ;  /* 0x000000001b007209 */ /* 0x008ff20007810000 */
[----:B------:R-:W3:Y:S01]  /*119d0*/  MUFU.TANH R173, R96 ;  /* 0x0000006000ad7308 */ /* 0x000ee20000002400 */
[----:B----4-:R-:W-:Y:S04]  /*119e0*/  FMNMX.FTZ R4, R193, R4, !PT ;  /* 0x00000004c1047209 */ /* 0x010fe80007810000 */
[----:B------:R-:W-:Y:S05]  /*119f0*/  FMNMX.FTZ R4, R196, R4, !PT ;  /* 0x00000004c4047209 */ /* 0x000fea0007810000 */
[----:B------:R4:W2:Y:S01]  /*11a00*/  MUFU.TANH R175, R99 ;  /* 0x0000006300af7308 */ /* 0x0008a20000002400 */
[----:B------:R-:W-:Y:S02]  /*11a10*/  FMNMX.FTZ R4, R41, R4, !PT ;  /* 0x0000000429047209 */ /* 0x000fe40007810000 */
[----:B-1----:R-:W-:Y:S02]  /*11a20*/  FMNMX.FTZ R3, R30, R3, !PT ;  /* 0x000000031e037209 */ /* 0x002fe40007810000 */
[----:B------:R-:W-:Y:S05]  /*11a30*/  MOV R45, R236 ;  /* 0x000000ec002d7202 */ /* 0x000fea0000000f00 */
[----:B------:R-:W1:Y:S01]  /*11a40*/  MUFU.TANH R218, R56 ;  /* 0x0000003800da7308 */ /* 0x000e620000002400 */
[----:B------:R-:W-:Y:S02]  /*11a50*/  FMNMX.FTZ R4, R45, R4, !PT ;  /* 0x000000042d047209 */ /* 0x000fe40007810000 */
[----:B---3--:R-:W-:Y:S02]  /*11a60*/  FMNMX.FTZ R72, R173, R72, !PT ;  /* 0x00000048ad487209 */ /* 0x008fe40007810000 */
[----:B------:R-:W-:Y:S05]  /*11a70*/  FMNMX.FTZ R4, R48, R4, !PT ;  /* 0x0000000430047209 */ /* 0x000fea0007810000 */
[----:B------:R-:W3:Y:S01]  /*11a80*/  MUFU.TANH R172, R97 ;  /* 0x0000006100ac7308 */ /* 0x000ee20000002400 */
[----:B----4-:R-:W-:Y:S02]  /*11a90*/  MOV R99, R238 ;  /* 0x000000ee00637202 */ /* 0x010fe40000000f00 */
[----:B--2---:R-:W-:Y:S07]  /*11aa0*/  FMNMX.FTZ R0, R175, R0, !PT ;  /* 0x00000000af007209 */ /* 0x004fee0007810000 */
[----:B------:R-:W2:Y:S01]  /*11ab0*/  MUFU.TANH R224, R57 ;  /* 0x0000003900e07308 */ /* 0x000ea20000002400 */
[----:B------:R-:W4:Y:S01]  /*11ac0*/  SHFL.BFLY PT, R71, R0, 0x2, 0x1f ;  /* 0x0c401f0000477f89 */ /* 0x000f2200000e0000 */
[----:B-1----:R-:W-:Y:S08]  /*11ad0*/  FMNMX.FTZ R3, R218, R3, !PT ;  /* 0x00000003da037209 */ /* 0x002ff00007810000 */
[----:B------:R-:W1:Y:S01]  /*11ae0*/  MUFU.TANH R233, R60 ;  /* 0x0000003c00e97308 */ /* 0x000e620000002400 */
[----:B---3--:R-:W-:Y:S05]  /*11af0*/  FMNMX.FTZ R72, R172, R72, !PT ;  /* 0x00000048ac487209 */ /* 0x008fea0007810000 */
[----:B------:R-:W3:Y:S04]  /*11b00*/  SHFL.BFLY PT, R5, R72, 0x2, 0x1f ;  /* 0x0c401f0048057f89 */ /* 0x000ee800000e0000 */
[----:B------:R-:W3:Y:S01]  /*11b10*/  MUFU.TANH R215, R47 ;  /* 0x0000002f00d77308 */ /* 0x000ee20000002400 */
[----:B--2---:R-:W-:Y:S02]  /*11b20*/  FMNMX.FTZ R3, R224, R3, !PT ;  /* 0x00000003e0037209 */ /* 0x004fe40007810000 */
[----:B----4-:R-:W-:Y:S07]  /*11b30*/  FMNMX.FTZ R71, R0, R71, !PT ;  /* 0x0000004700477209 */ /* 0x010fee0007810000 */
[----:B------:R-:W2:Y:S01]  /*11b40*/  MUFU.TANH R235, R61 ;  /* 0x0000003d00eb7308 */ /* 0x000ea20000002400 */
[----:B-1----:R-:W-:Y:S09]  /*11b50*/  FMNMX.FTZ R3, R233, R3, !PT ;  /* 0x00000003e9037209 */ /* 0x002ff20007810000 */
[----:B------:R-:W1:Y:S01]  /*11b60*/  MUFU.TANH R229, R58 ;  /* 0x0000003a00e57308 */ /* 0x000e620000002400 */
[----:B---3--:R-:W-:Y:S02]  /*11b70*/  FMNMX.FTZ R72, R72, R5, !PT ;  /* 0x0000000548487209 */ /* 0x008fe40007810000 */
[----:B------:R-:W-:Y:S01]  /*11b80*/  MOV R50, R215 ;  /* 0x000000d700327202 */ /* 0x000fe20000000f00 */
[----:B------:R-:W3:Y:S03]  /*11b90*/  SHFL.BFLY PT, R5, R71, 0x1, 0x1f ;  /* 0x0c201f0047057f89 */ /* 0x000ee600000e0000 */
[----:B------:R-:W-:Y:S03]  /*11ba0*/  FMNMX.FTZ R4, R50, R4, !PT ;  /* 0x0000000432047209 */ /* 0x000fe60007810000 */
[----:B------:R-:W4:Y:S01]  /*11bb0*/  MUFU.TANH R231, R73 ;  /* 0x0000004900e77308 */ /* 0x000f220000002400 */
[----:B--2---:R-:W-:Y:S01]  /*11bc0*/  MOV R94, R235 ;  /* 0x000000eb005e7202 */ /* 0x004fe20000000f00 */
[----:B------:R-:W2:Y:S01]  /*11bd0*/  SHFL.BFLY PT, R7, R72, 0x1, 0x1f ;  /* 0x0c201f0048077f89 */ /* 0x000ea200000e0000 */
[----:B------:R-:W-:Y:S07]  /*11be0*/  FMNMX.FTZ R3, R235, R3, !PT ;  /* 0x00000003eb037209 */ /* 0x000fee0007810000 */
[----:B------:R-:W2:Y:S01]  /*11bf0*/  MUFU.TANH R232, R59 ;  /* 0x0000003b00e87308 */ /* 0x000ea20000002400 */
[----:B------:R-:W-:Y:S02]  /*11c00*/  FMNMX.FTZ R3, R44, R3, !PT ;  /* 0x000000032c037209 */ /* 0x000fe40007810000 */
[----:B-1----:R-:W-:Y:S07]  /*11c10*/  FMNMX.FTZ R4, R229, R4, !PT ;  /* 0x00000004e5047209 */ /* 0x002fee0007810000 */
[----:B------:R-:W1:Y:S01]  /*11c20*/  MUFU.TANH R47, R76 ;  /* 0x0000004c002f7308 */ /* 0x000e620000002400 */
[----:B---3--:R-:W-:Y:S02]  /*11c30*/  FMNMX.FTZ R71, R71, R5, !PT ;  /* 0x0000000547477209 */ /* 0x008fe40007810000 */
[----:B----4-:R-:W-:Y:S02]  /*11c40*/  FMNMX.FTZ R3, R231, R3, !PT ;  /* 0x00000003e7037209 */ /* 0x010fe40007810000 */
[----:B--2---:R-:W-:Y:S05]  /*11c50*/  FMNMX.FTZ R72, R72, R7, !PT ;  /* 0x0000000748487209 */ /* 0x004fea0007810000 */
        /* <DEDUP_REMOVED lines=16> */
[----:B--2---:R-:W-:Y:S07]  /*11d60*/  FMNMX.FTZ R3, R174, R3, !PT ;  /* 0x00000003ae037209 */ /* 0x004fee0007810000 */
[----:B------:R-:W2:Y:S01]  /*11d70*/  MUFU.TANH R237, R75 ;  /* 0x0000004b00ed7308 */ /* 0x000ea20000002400 */
[----:B-1----:R-:W-:Y:S09]  /*11d80*/  FMNMX.FTZ R3, R222, R3, !PT ;  /* 0x00000003de037209 */ /* 0x002ff20007810000 */
[----:B------:R1:W-:Y:S01]  /*11d90*/  MUFU.TANH R75, R0 ;  /* 0x00000000004b7308 */ /* 0x0003e20000002400 */
[----:B---3--:R-:W-:Y:S02]  /*11da0*/  FMNMX.FTZ R3, R97, R3, !PT ;  /* 0x0000000361037209 */ /* 0x008fe40007810000 */
[----:B------:R-:W-:Y:S02]  /*11db0*/  MOV R92, R226 ;  /* 0x000000e2005c7202 */ /* 0x000fe40000000f00 */
[----:B------:R-:W-:Y:S05]  /*11dc0*/  FMNMX.FTZ R3, R26, R3, !PT ;  /* 0x000000031a037209 */ /* 0x000fea0007810000 */
[----:B------:R-:W3:Y:S01]  /*11dd0*/  MUFU.TANH R98, R78 ;  /* 0x0000004e00627308 */ /* 0x000ee20000002400 */
[----:B------:R-:W4:Y:S01]  /*11de0*/  SHFL.BFLY PT, R6, R3, 0x2, 0x1f ;  /* 0x0c401f0003067f89 */ /* 0x000f2200000e0000 */
[----:B--2---:R-:W-:Y:S04]  /*11df0*/  MOV R190, R237 ;  /* 0x000000ed00be7202 */ /* 0x004fe80000000f00 */
[----:B------:R-:W-:Y:S04]  /*11e00*/  FMNMX.FTZ R4, R190, R4, !PT ;  /* 0x00000004be047209 */ /* 0x000fe80007810000 */
[----:B------:R-:W2:Y:S01]  /*11e10*/  MUFU.TANH R96, R79 ;  /* 0x0000004f00607308 */ /* 0x000ea20000002400 */
[----:B-1----:R-:W-:Y:S04]  /*11e20*/  FADD.FTZ R0, -R72, R2 ;  /* 0x0000000248007221 */ /* 0x002fe80000010100 */
[----:B------:R-:W-:Y:S05]  /*11e30*/  FMUL.FTZ R2, R0, c[0x0][0x2d0] ;  /* 0x0000b40000027a20 */ /* 0x000fea0000410000 */
        /* <DEDUP_REMOVED lines=9> */
[----:B------:R-:W2:Y:S01]  /*11ed0*/  MUFU.TANH R74, R74 ;  /* 0x0000004a004a7308 */ /* 0x000ea20000002400 */
[----:B-1----:R-:W-:Y:S09]  /*11ee0*/  FMNMX.FTZ R4, R215, R4, !PT ;  /* 0x00000004d7047209 */ /* 0x002ff20007810000 */
[----:B------:R1:W1:Y:S01]  /*11ef0*/  MUFU.EX2 R73, R2 ;  /* 0x0000000200497308 */ /* 0x0002620000000800 */
[----:B---3--:R-:W-:Y:S02]  /*11f00*/  FMNMX.FTZ R0, R208, R4, !PT ;  /* 0x00000004d0007209 */ /* 0x008fe40007810000 */
[----:B----4-:R-:W-:Y:S02]  /*11f10*/  FMNMX.FTZ R70, R3, R70, !PT ;  /* 0x0000004603467209 */ /* 0x010fe40007810000 */
[----:B--2---:R-:W-:Y:S04]  /*11f20*/  FMNMX.FTZ R0, R74, R0, !PT ;  /* 0x000000004a007209 */ /* 0x004fe80007810000 */
[----:B------:R-:W-:Y:S05]  /*11f30*/  FMNMX.FTZ R0, R75, R0, !PT ;  /* 0x000000004b007209 */ /* 0x000fea0007810000 */
[----:B------:R-:W2:Y:S01]  /*11f40*/  SHFL.BFLY PT, R3, R0, 0x2, 0x1f ;  /* 0x0c401f0000037f89 */ /* 0x000ea200000e0000 */
[----:B-1----:R-:W-:Y:S02]  /*11f50*/  FADD.FTZ R2, -R71, R100 ;  /* 0x0000006447027221 */ /* 0x002fe40000010100 */
[----:B------:R-:W-:Y:S02]  /*11f60*/  FMUL.FTZ R100, R72, c[0x0][0x2d0] ;  /* 0x0000b40048647a20 */ /* 0x000fe40000410000 */
[----:B------:R-:W-:Y:S02]  /*11f70*/  FMUL.FTZ R2, R2, c[0x0][0x2d0] ;  /* 0x0000b40002027a20 */ /* 0x000fe40000410000 */
[--C-:B------:R-:W-:Y:S01]  /*11f80*/  FFMA.FTZ R4, R169, c[0x0][0x2d0], -R100.reuse ;  /* 0x0000b400a9047a23 */ /* 0x100fe20000010864 */
[----:B------:R-:W-:Y:S01]  /*11f90*/  MOV R169, R42 ;  /* 0x0000002a00a97202 */ /* 0x000fe20000000f00 */
[----:B------:R1:W-:Y:S01]  /*11fa0*/  MUFU.EX2 R69, R2 ;  /* 0x0000000200457308 */ /* 0x0003e20000000800 */
[--C-:B------:R-:W-:Y:S09]  /*11fb0*/  FFMA.FTZ R56, R183, c[0x0][0x2d0], -R100.reuse ;  /* 0x0000b400b7387a23 */ /* 0x100ff20000010864 */
[----:B------:R-:W-:Y:S01]  /*11fc0*/  MUFU.EX2 R245, R4 ;  /* 0x0000000400f57308 */ /* 0x000fe20000000800 */
[----:B--2---:R-:W-:Y:S01]  /*11fd0*/  FMNMX.FTZ R0, R0, R3, !PT ;  /* 0x0000000300007209 */ /* 0x004fe20007810000 */
[--C-:B------:R-:W-:Y:S02]  /*11fe0*/  FFMA.FTZ R3, R17, c[0x0][0x2d0], -R100.reuse ;  /* 0x0000b40011037a23 */ /* 0x100fe40000010864 */
[----:B------:R-:W-:Y:S01]  /*11ff0*/  FMUL.FTZ R17, R73, R117 ;  /* 0x0000007549117220 */ /* 0x000fe20000410000 */
[----:B------:R-:W-:Y:S05]  /*12000*/  MOV R117, R229 ;  /* 0x000000e500757202 */ /* 0x000fea0000000f00 */
[----:B------:R2:W-:Y:S01]  /*12010*/  MUFU.EX2 R252, R3 ;  /* 0x0000000300fc7308 */ /* 0x0005e20000000800 */
[----:B-1----:R-:W-:Y:S02]  /*12020*/  FADD.FTZ R2, -R70, R101 ;  /* 0x0000006546027221 */ /* 0x002fe40000010100 */
[----:B------:R-:W-:Y:S02]  /*12030*/  FMUL.FTZ R101, R71, c[0x0][0x2d0] ;  /* 0x0000b40047657a20 */ /* 0x000fe40000410000 */
[----:B------:R-:W-:Y:S02]  /*12040*/  FMUL.FTZ R2, R2, c[0x0][0x2d0] ;  /* 0x0000b40002027a20 */ /* 0x000fe40000410000 */
[--C-:B------:R-:W-:Y:S03]  /*12050*/  FFMA.FTZ R60, R199, c[0x0][0x2d0], -R101.reuse ;  /* 0x0000b400c73c7a23 */ /* 0x100fe60000010865 */
[----:B------:R1:W3:Y:S01]  /*12060*/  MUFU.EX2 R68, R2 ;  /* 0x0000000200447308 */ /* 0x0002e20000000800 */
[--C-:B--2---:R-:W-:Y:S01]  /*12070*/  FFMA.FTZ R3, R177, c[0x0][0x2d0], -R101.reuse ;  /* 0x0000b400b1037a23 */ /* 0x104fe20000010865 */
[----:B------:R-:W-:Y:S08]  /*12080*/  MOV R177, R31 ;  /* 0x0000001f00b17202 */ /* 0x000ff00000000f00 */
[----:B------:R2:W-:Y:S01]  /*12090*/  MUFU.EX2 R244, R3 ;  /* 0x0000000300f47308 */ /* 0x0005e20000000800 */
[--C-:B-1----:R-:W-:Y:S01]  /*120a0*/  FFMA.FTZ R2, R168, c[0x0][0x2d0], -R100.reuse ;  /* 0x0000b400a8027a23 */ /* 0x102fe20000010864 */
[----:B------:R-:W-:Y:S01]  /*120b0*/  MOV R168, R27 ;  /* 0x0000001b00a87202 */ /* 0x000fe20000000f00 */
[C---:B---3--:R-:W-:Y:S07]  /*120c0*/  FMUL.FTZ R57, R68.reuse, R157 ;  /* 0x0000009d44397220 */ /* 0x048fee0000410000 */
[----:B------:R1:W3:Y:S01]  /*120d0*/  MUFU.EX2 R251, R2 ;  /* 0x0000000200fb7308 */ /* 0x0002e20000000800 */
[----:B------:R-:W-:Y:S02]  /*120e0*/  FMUL.FTZ R61, R68, R161 ;  /* 0x000000a1443d7220 */ /* 0x000fe40000410000 */
[--C-:B--2---:R-:W-:Y:S01]  /*120f0*/  FFMA.FTZ R3, R170, c[0x0][0x2d0], -R101.reuse ;  /* 0x0000b400aa037a23 */ /* 0x104fe20000010865 */
[----:B------:R-:W-:Y:S06]  /*12100*/  MOV R170, R43 ;  /* 0x0000002b00aa7202 */ /* 0x000fec0000000f00 */
[----:B------:R2:W4:Y:S01]  /*12110*/  MUFU.EX2 R247, R3 ;  /* 0x0000000300f77308 */ /* 0x0005220000000800 */
[----:B-1----:R-:W-:Y:S01]  /*12120*/  FFMA.FTZ R2, R16, c[0x0][0x2d0], -R100 ;  /* 0x0000b40010027a23 */ /* 0x002fe20000010864 */
[----:B---3--:R-:W-:Y:S08]  /*12130*/  F2FP.PACK_AB R76, R251, R245 ;  /* 0x000000f5fb4c723e */ /* 0x008ff000000000ff */
[----:B------:R1:W3:Y:S01]  /*12140*/  MUFU.EX2 R250, R2 ;  /* 0x0000000200fa7308 */ /* 0x0002e20000000800 */
[--C-:B--2---:R-:W-:Y:S01]  /*12150*/  FFMA.FTZ R3, R18, c[0x0][0x2d0], -R101.reuse ;  /* 0x0000b40012037a23 */ /* 0x104fe20000010865 */
[----:B----4-:R-:W-:Y:S01]  /*12160*/  F2FP.PACK_AB R77, R247, R244 ;  /* 0x000000f4f74d723e */ /* 0x010fe200000000ff */
[----:B------:R-:W-:Y:S01]  /*12170*/  FMUL.FTZ R18, R69, R118 ;  /* 0x0000007645127220 */ /* 0x000fe20000410000 */
[----:B------:R-:W-:Y:S06]  /*12180*/  MOV R118, R49 ;  /* 0x0000003100767202 */ /* 0x000fec0000000f00 */
[----:B------:R2:W-:Y:S01]  /*12190*/  MUFU.EX2 R249, R3 ;  /* 0x0000000300f97308 */ /* 0x0005e20000000800 */
[----:B------:R-:W-:Y:S01]  /*121a0*/  FMUL.FTZ R49, R73, R149 ;  /* 0x0000009549317220 */ /* 0x000fe20000410000 */
[----:B-1----:R-:W2:Y:S01]  /*121b0*/  SHFL.BFLY PT, R2, R0, 0x1, 0x1f ;  /* 0x0c201f0000027f89 */ /* 0x002ea200000e0000 */
[----:B---3--:R-:W-:Y:S02]  /*121c0*/  F2FP.PACK_AB R78, R252, R250 ;  /* 0x000000fafc4e723e */ /* 0x008fe400000000ff */
[----:B--2---:R-:W-:Y:S01]  /*121d0*/  FMNMX.FTZ R3, R0, R2, !PT ;  /* 0x0000000200037209 */ /* 0x004fe20007810000 */
        /* <DEDUP_REMOVED lines=17> */
[----:B------:R1:W3:Y:S01]  /*122f0*/  MUFU.EX2 R242, R2 ;  /* 0x0000000200f27308 */ /* 0x0002e20000000800 */
[C---:B--2---:R-:W-:Y:S02]  /*12300*/  FMUL.FTZ R27, R0.reuse, R127 ;  /* 0x0000007f001b7220 */ /* 0x044fe40000410000 */
[C---:B------:R-:W-:Y:S02]  /*12310*/  FMUL.FTZ R31, R0.reuse, R131 ;  /* 0x00000083001f7220 */ /* 0x040fe40000410000 */
[C---:B------:R-:W-:Y:S02]  /*12320*/  FMUL.FTZ R42, R0.reuse, R142 ;  /* 0x0000008e002a7220 */ /* 0x040fe40000410000 */
[C---:B------:R-:W-:Y:S02]  /*12330*/  FMUL.FTZ R43, R0.reuse, R143 ;  /* 0x0000008f002b7220 */ /* 0x040fe40000410000 */
[C---:B------:R-:W-:Y:S02]  /*12340*/  FMUL.FTZ R47, R0.reuse, R147 ;  /* 0x00000093002f7220 */ /* 0x040fe40000410000 */
[C---:B------:R-:W-:Y:S02]  /*12350*/  FMUL.FTZ R58, R0.reuse, R158 ;  /* 0x0000009e003a7220 */ /* 0x040fe40000410000 */
[C---:B------:R-:W-:Y:S02]  /*12360*/  FMUL.FTZ R59, R0.reuse, R159 ;  /* 0x0000009f003b7220 */ /* 0x040fe40000410000 */
[C---:B------:R-:W-:Y:S02]  /*12370*/  FMUL.FTZ R62, R0.reuse, R162 ;  /* 0x000000a2003e7220 */ /* 0x040fe40000410000 */
[----:B------:R-:W-:Y:S02]  /*12380*/  FMUL.FTZ R63, R0, R163 ;  /* 0x000000a3003f7220 */ /* 0x000fe40000410000 */
[--C-:B-1----:R-:W-:Y:S01]  /*12390*/  FFMA.FTZ R2, R12, c[0x0][0x2d0], -R102.reuse ;  /* 0x0000b4000c027a23 */ /* 0x102fe20000010866 */
        /* <DEDUP_REMOVED lines=11> */
[----:B------:R-:W-:Y:S01]  /*12450*/  FMUL.FTZ R14, R0, R114 ;  /* 0x00000072000e7220 */ /* 0x000fe20000410000 */
[----:B------:R-:W-:Y:S01]  /*12460*/  MOV R114, R52 ;  /* 0x0000003400727202 */ /* 0x000fe20000000f00 */
[--C-:B------:R-:W-:Y:S05]  /*12470*/  FFMA.FTZ R74, R74, c[0x0][0x2d0], -R2.reuse ;  /* 0x0000b4004a4a7a23 */ /* 0x100fea0000010802 */
[----:B------:R2:W-:Y:S10]  /*12480*/  MUFU.EX2 R185, R4 ;  /* 0x0000000400b97308 */ /* 0x0005f40000000800 */
[----:B------:R3:W-:Y:S01]  /*12490*/  MUFU.EX2 R188, R7 ;  /* 0x0000000700bc7308 */ /* 0x0007e20000000800 */
[----:B-1----:R-:W-:Y:S01]  /*124a0*/  FMUL.FTZ R16, R73, R116 ;  /* 0x0000007449107220 */ /* 0x002fe20000410000 */
[----:B------:R-:W-:Y:S01]  /*124b0*/  MOV R116, R50 ;  /* 0x0000003200747202 */ /* 0x000fe20000000f00 */
[----:B------:R-:W-:Y:S07]  /*124c0*/  FMUL.FTZ R50, R69, R150 ;  /* 0x0000009645327220 */ /* 0x000fee0000410000 */
[----:B------:R-:W1:Y:S01]  /*124d0*/  MUFU.EX2 R186, R8 ;  /* 0x0000000800ba7308 */ /* 0x000e620000000800 */
[----:B--2---:R-:W-:Y:S01]  /*124e0*/  FFMA.FTZ R4, R178, c[0x0][0x2d0], -R2 ;  /* 0x0000b400b2047a23 */ /* 0x004fe20000010802 */
[----:B------:R-:W-:Y:S08]  /*124f0*/  MOV R178, R232 ;  /* 0x000000e800b27202 */ /* 0x000ff00000000f00 */
[----:B------:R2:W4:Y:S01]  /*12500*/  MUFU.EX2 R187, R4 ;  /* 0x0000000400bb7308 */ /* 0x0005220000000800 */
[----:B---3--:R-:W-:Y:S02]  /*12510*/  @P4 MOV R7, R37 ;  /* 0x0000002500074202 */ /* 0x008fe40000000f00 */
[----:B-1----:R-:W-:Y:S01]  /*12520*/  F2FP.PACK_AB R67, R186, R188 ;  /* 0x000000bcba43723e */ /* 0x002fe200000000ff */
[----:B--2---:R-:W-:Y:S01]  /*12530*/  @P4 IMAD.WIDE.U32 R4, R225, c[0x0][0x1e0], RZ ;  /* 0x00007800e1044a25 */ /* 0x004fe200078e00ff */
        /* <DEDUP_REMOVED lines=23> */
[----:B--2---:R-:W-:Y:S01]  /*126b0*/  @P4 IADD3 R4, P1, R6, R13, RZ ;  /* 0x0000000d06044210 */ /* 0x004fe20007f3e0ff */
[----:B---3--:R-:W-:Y:S02]  /*126c0*/  FFMA.FTZ R11, R32, c[0x0][0x2d0], -R100 ;  /* 0x0000b400200b7a23 */ /* 0x008fe40000010864 */
[----:B------:R-:W-:Y:S06]  /*126d0*/  FFMA.FTZ R32, R192, c[0x0][0x2d0], -R2 ;  /* 0x0000b400c0207a23 */ /* 0x000fec0000010802 */
[----:B------:R2:W-:Y:S01]  /*126e0*/  MUFU.EX2 R238, R11 ;  /* 0x0000000b00ee7308 */ /* 0x0005e20000000800 */
[----:B----4-:R-:W-:Y:S01]  /*126f0*/  FMUL.FTZ R8, R68, R108 ;  /* 0x0000006c44087220 */ /* 0x010fe20000410000 */
[----:B------:R-:W-:Y:S01]  /*12700*/  MOV R108, R44 ;  /* 0x0000002c006c7202 */ /* 0x000fe20000000f00 */
[----:B------:R-:W-:Y:S01]  /*12710*/  FFMA.FTZ R44, R194, c[0x0][0x2d0], -R100 ;  /* 0x0000b400c22c7a23 */ /* 0x000fe20000010864 */
[-C--:B-1----:R-:W-:Y:S01]  /*12720*/  @P4 IADD3.X R7, R9, R12.reuse, RZ, P0, !PT ;  /* 0x0000000c09074210 */ /* 0x082fe200007fe4ff */
[----:B------:R-:W-:Y:S01]  /*12730*/  FMUL.FTZ R9, R68, R109 ;  /* 0x0000006d44097220 */ /* 0x000fe20000410000 */
[----:B------:R-:W-:Y:S01]  /*12740*/  @P4 IADD3 R10, P0, R4, R13, RZ ;  /* 0x0000000d040a4210 */ /* 0x000fe20007f1e0ff */
[----:B------:R-:W-:Y:S01]  /*12750*/  FMUL.FTZ R13, R68, R113 ;  /* 0x00000071440d7220 */ /* 0x000fe20000410000 */
[----:B------:R-:W-:Y:S01]  /*12760*/  @P4 IADD3.X R5, R7, R12, RZ, P1, !PT ;  /* 0x0000000c07054210 */ /* 0x000fe20000ffe4ff */
[----:B------:R1:W-:Y:S01]  /*12770*/  @P4 LDGSTS.E.BYPASS.LTC128B.128 [R227+0x4900], [R6.64], !P3 ;  /* 0x0490000006e34fae */ /* 0x0003e2000d901d68 */
[----:B------:R-:W-:Y:S01]  /*12780*/  MOV R109, R40 ;  /* 0x00000028006d7202 */ /* 0x000fe20000000f00 */
[----:B------:R-:W-:Y:S01]  /*12790*/  FFMA.FTZ R40, R196, c[0x0][0x2d0], -R2 ;  /* 0x0000b400c4287a23 */ /* 0x000fe20000010802 */
[----:B------:R-:W-:Y:S01]  /*127a0*/  MOV R113, R51 ;  /* 0x0000003300717202 */ /* 0x000fe20000000f00 */
[----:B------:R-:W-:Y:S04]  /*127b0*/  FMUL.FTZ R51, R69, R151 ;  /* 0x0000009745337220 */ /* 0x000fe80000410000 */
[----:B------:R3:W-:Y:S01]  /*127c0*/  @P4 LDGSTS.E.BYPASS.LTC128B.128 [R227+0x5100], [R4.64], !P3 ;  /* 0x0510000004e34fae */ /* 0x0007e2000d901d68 */
[----:B--2---:R-:W-:Y:S01]  /*127d0*/  @P4 IADD3.X R11, R5, R12, RZ, P0, !PT ;  /* 0x0000000c050b4210 */ /* 0x004fe200007fe4ff */
[--C-:B------:R-:W-:Y:S01]  /*127e0*/  FFMA.FTZ R12, R24, c[0x0][0x2d0], -R102.reuse ;  /* 0x0000b400180c7a23 */ /* 0x100fe20000010866 */
[----:B------:R-:W-:Y:S01]  /*127f0*/  ISETP.GT.AND P0, PT, R103, UR5, PT ;  /* 0x0000000567007c0c */ /* 0x000fe2000bf04270 */
[----:B------:R-:W-:Y:S01]  /*12800*/  FFMA.FTZ R24, R29, c[0x0][0x2d0], -R102 ;  /* 0x0000b4001d187a23 */ /* 0x000fe20000010866 */
[----:B------:R-:W-:Y:S03]  /*12810*/  MOV R103, R225 ;  /* 0x000000e100677202 */ /* 0x000fe60000000f00 */
[----:B------:R2:W-:Y:S01]  /*12820*/  @P4 LDGSTS.E.BYPASS.LTC128B.128 [R227+0x5900], [R10.64], !P3 ;  /* 0x059000000ae34fae */ /* 0x0005e2000d901d68 */
[----:B------:R4:W-:Y:S01]  /*12830*/  MUFU.EX2 R232, R12 ;  /* 0x0000000c00e87308 */ /* 0x0009e20000000800 */
[C---:B------:R-:W-:Y:S06]  /*12840*/  FMUL.FTZ R29, R68.reuse, R129 ;  /* 0x00000081441d7220 */ /* 0x040fec0000410000 */
        /* <DEDUP_REMOVED lines=11> */
[----:B----4-:R-:W-:Y:S01]  /*12900*/  FMUL.FTZ R12, R68, R112 ;  /* 0x00000070440c7220 */ /* 0x010fe20000410000 */
[----:B------:R-:W4:Y:S01]  /*12910*/  LDSM.16.MT88.4 R52, [R210+0x100] ;  /* 0x00010000d234783b */ /* 0x000f220000004200 */
[C---:B--2---:R-:W-:Y:S01]  /*12920*/  FMUL.FTZ R10, R0.reuse, R110 ;  /* 0x0000006e000a7220 */ /* 0x044fe20000410000 */
[----:B------:R-:W-:Y:S01]  /*12930*/  MOV R110, R46 ;  /* 0x0000002e006e7202 */ /* 0x000fe20000000f00 */
[C---:B------:R-:W-:Y:S01]  /*12940*/  FMUL.FTZ R11, R0.reuse, R111 ;  /* 0x0000006f000b7220 */ /* 0x040fe20000410000 */
[----:B------:R-:W-:Y:S01]  /*12950*/  MOV R111, R205 ;  /* 0x000000cd006f7202 */ /* 0x000fe20000000f00 */
[C---:B------:R-:W-:Y:S01]  /*12960*/  FMUL.FTZ R46, R0.reuse, R146 ;  /* 0x00000092002e7220 */ /* 0x040fe20000410000 */
[----:B------:R-:W-:Y:S02]  /*12970*/  MOV R112, R203 ;  /* 0x000000cb00707202 */ /* 0x000fe40000000f00 */
[----:B------:R2:W-:Y:S01]  /*12980*/  MUFU.EX2 R230, R24 ;  /* 0x0000001800e67308 */ /* 0x0005e20000000800 */
[----:B------:R-:W4:Y:S01]  /*12990*/  LDSM.16.MT88.4 R80, [R211+0x100] ;  /* 0x00010000d350783b */ /* 0x000f220000004200 */
[----:B-1----:R-:W-:Y:S01]  /*129a0*/  FMUL.FTZ R6, R69, R106 ;  /* 0x0000006a45067220 */ /* 0x002fe20000410000 */
[----:B------:R-:W-:Y:S01]  /*129b0*/  MOV R106, R26 ;  /* 0x0000001a006a7202 */ /* 0x000fe20000000f00 */
[C---:B------:R-:W-:Y:S05]  /*129c0*/  FMUL.FTZ R26, R0.reuse, R126 ;  /* 0x0000007e001a7220 */ /* 0x040fea0000410000 */
[----:B------:R-:W1:Y:S01]  /*129d0*/  LDSM.16.MT88.4 R84, [R209+0x900] ;  /* 0x00090000d154783b */ /* 0x000e620000004200 */
[----:B------:R4:W-:Y:S01]  /*129e0*/  MUFU.EX2 R181, R32 ;  /* 0x0000002000b57308 */ /* 0x0009e20000000800 */
[--C-:B---3--:R-:W-:Y:S02]  /*129f0*/  FFMA.FTZ R4, R15, c[0x0][0x2d0], -R101.reuse ;  /* 0x0000b4000f047a23 */ /* 0x108fe40000010865 */
[----:B------:R-:W-:Y:S01]  /*12a00*/  FMUL.FTZ R15, R0, R115 ;  /* 0x00000073000f7220 */ /* 0x000fe20000410000 */
[----:B------:R-:W-:Y:S03]  /*12a10*/  MOV R115, R206 ;  /* 0x000000ce00737202 */ /* 0x000fe60000000f00 */
[----:B------:R-:W3:Y:S03]  /*12a20*/  LDSM.16.MT88.4 R88, [R212+0x900] ;  /* 0x00090000d458783b */ /* 0x000ee60000004200 */
[----:B------:R4:W-:Y:S01]  /*12a30*/  MUFU.EX2 R234, R4 ;  /* 0x0000000400ea7308 */ /* 0x0009e20000000800 */
[----:B--2---:R-:W-:Y:S04]  /*12a40*/  FMUL.FTZ R24, R68, R124 ;  /* 0x0000007c44187220 */ /* 0x004fe80000410000 */
[----:B------:R-:W0:Y:S05]  /*12a50*/  LDGDEPBAR ;  /* 0x00000000000079af */ /* 0x000e2a0000000000 */
[----:B------:R2:W-:Y:S01]  /*12a60*/  MUFU.EX2 R206, R56 ;  /* 0x0000003800ce7308 */ /* 0x0005e20000000800 */
[----:B----4-:R-:W-:Y:S02]  /*12a70*/  FMUL.FTZ R32, R73, R132 ;  /* 0x0000008449207220 */ /* 0x010fe40000410000 */
[--C-:B------:R-:W-:Y:S02]  /*12a80*/  FFMA.FTZ R4, R34, c[0x0][0x2d0], -R101.reuse ;  /* 0x0000b40022047a23 */ /* 0x100fe40000010865 */
[----:B------:R-:W-:Y:S05]  /*12a90*/  FMUL.FTZ R34, R69, R134 ;  /* 0x0000008645227220 */ /* 0x000fea0000410000 */
[----:B------:R4:W-:Y:S01]  /*12aa0*/  MUFU.EX2 R235, R4 ;  /* 0x0000000400eb7308 */ /* 0x0009e20000000800 */
[----:B--2---:R-:W-:Y:S02]  /*12ab0*/  FMUL.FTZ R56, R68, R156 ;  /* 0x0000009c44387220 */ /* 0x004fe40000410000 */
[--C-:B----4-:R-:W-:Y:S02]  /*12ac0*/  FFMA.FTZ R4, R35, c[0x0][0x2d0], -R101.reuse ;  /* 0x0000b40023047a23 */ /* 0x110fe40000010865 */
[----:B------:R-:W-:Y:S05]  /*12ad0*/  FMUL.FTZ R35, R69, R135 ;  /* 0x0000008745237220 */ /* 0x000fea0000410000 */
[----:B------:R2:W-:Y:S01]  /*12ae0*/  MUFU.EX2 R236, R4 ;  /* 0x0000000400ec7308 */ /* 0x0005e20000000800 */
[----:B------:R-:W-:Y:S01]  /*12af0*/  LDSM.16.MT88.4 R132, [R212+0x2900] ;  /* 0x00290000d484783b */ /* 0x000fe20000004200 */
[C---:B--2---:R-:W-:Y:S01]  /*12b00*/  FMUL.FTZ R4, R73.reuse, R104 ;  /* 0x0000006849047220 */ /* 0x044fe20000410000 */
        /* <DEDUP_REMOVED lines=9> */
[----:B--2---:R-:W-:Y:S02]  /*12ba0*/  FMUL.FTZ R44, R68, R144 ;  /* 0x00000090442c7220 */ /* 0x004fe40000410000 */
[C---:B------:R-:W-:Y:S04]  /*12bb0*/  HMMA.16816.F32 R16, R76.reuse, R22, R16 ;  /* 0x000000164c10723c */ /* 0x040fe80000001810 */
[----:B------:R-:W-:Y:S01]  /*12bc0*/  FFMA.FTZ R28, R182, c[0x0][0x2d0], -R2 ;  /* 0x0000b400b61c7a23 */ /* 0x000fe20000010802 */
[----:B------:R-:W-:Y:S01]  /*12bd0*/  MOV R124, R121 ;  /* 0x00000079007c7202 */ /* 0x000fe20000000f00 */
[----:B------:R-:W-:Y:S01]  /*12be0*/  FMUL.FTZ R45, R68, R145 ;  /* 0x00000091442d7220 */ /* 0x000fe20000410000 */
[----:B------:R-:W-:Y:S01]  /*12bf0*/  MOV R121, R114 ;  /* 0x0000007200797202 */ /* 0x000fe20000000f00 */
[C---:B------:R-:W-:Y:S01]  /*12c00*/  FMUL.FTZ R22, R69.reuse, R122 ;  /* 0x0000007a45167220 */ /* 0x040fe20000410000 */
[----:B------:R2:W1:Y:S03]  /*12c10*/  MUFU.EX2 R182, R28 ;  /* 0x0000001c00b67308 */ /* 0x0004660000000800 */
[----:B------:R-:W-:Y:S01]  /*12c20*/  FMUL.FTZ R23, R69, R123 ;  /* 0x0000007b45177220 */ /* 0x000fe20000410000 */
[----:B------:R-:W-:Y:S01]  /*12c30*/  MOV R123, R30 ;  /* 0x0000001e007b7202 */ /* 0x000fe20000000f00 */
[----:B------:R-:W-:Y:S01]  /*12c40*/  FMUL.FTZ R30, R0, R130 ;  /* 0x00000082001e7220 */ /* 0x000fe20000410000 */
[----:B------:R-:W-:Y:S01]  /*12c50*/  MOV R122, R41 ;  /* 0x00000029007a7202 */ /* 0x000fe20000000f00 */
[C---:B------:R-:W-:Y:S01]  /*12c60*/  FMUL.FTZ R41, R68.reuse, R141 ;  /* 0x0000008d44297220 */ /* 0x040fe20000410000 */
[----:B------:R-:W-:Y:S01]  /*12c70*/  MOV R126, R123 ;  /* 0x0000007b007e7202 */ /* 0x000fe20000000f00 */
[----:B----4-:R-:W-:Y:S01]  /*12c80*/  FMUL.FTZ R20, R73, R120 ;  /* 0x0000007849147220 */ /* 0x010fe20000410000 */
        /* <DEDUP_REMOVED lines=8> */
[C---:B--2---:R-:W-:Y:S02]  /*12d10*/  FMUL.FTZ R28, R68.reuse, R128 ;  /* 0x00000080441c7220 */ /* 0x044fe40000410000 */
        /* <DEDUP_REMOVED lines=8> */
[----:B----4-:R-:W-:Y:S02]  /*12da0*/  FMUL.FTZ R48, R73, R148 ;  /* 0x0000009449307220 */ /* 0x010fe40000410000 */
[C---:B------:R-:W-:Y:S01]  /*12db0*/  HMMA.16816.F32 R32, R76.reuse, R38, R32 ;  /* 0x000000264c20723c */ /* 0x040fe20000001820 */
[----:B------:R-:W-:Y:S03]  /*12dc0*/  LDSM.16.MT88.4 R148, [R210+0x2900] ;  /* 0x00290000d294783b */ /* 0x000fe60000004200 */
[----:B------:R-:W-:Y:S01]  /*12dd0*/  MOV R171, R94 ;  /* 0x0000005e00ab7202 */ /* 0x000fe20000000f00 */
[----:B------:R4:W1:Y:S02]  /*12de0*/  MUFU.EX2 R137, R40 ;  /* 0x0000002800897308 */ /* 0x0008640000000800 */
[C---:B------:R-:W-:Y:S02]  /*12df0*/  FMUL.FTZ R38, R69.reuse, R138 ;  /* 0x0000008a45267220 */ /* 0x040fe40000410000 */
[----:B------:R-:W-:Y:S06]  /*12e00*/  FMUL.FTZ R39, R69, R139 ;  /* 0x0000008b45277220 */ /* 0x000fec0000410000 */
[----:B------:R1:W-:Y:S01]  /*12e10*/  MUFU.EX2 R139, R60 ;  /* 0x0000003c008b7308 */ /* 0x0003e20000000800 */
[C---:B--2---:R-:W-:Y:S09]  /*12e20*/  FMUL.FTZ R36, R73.reuse, R136 ;  /* 0x0000008849247220 */ /* 0x044ff20000410000 */
[----:B------:R2:W-:Y:S01]  /*12e30*/  MUFU.EX2 R138, R92 ;  /* 0x0000005c008a7308 */ /* 0x0005e20000000800 */
[-C--:B------:R-:W-:Y:S03]  /*12e40*/  HMMA.16816.F32 R36, R76, R52.reuse, R36 ;  /* 0x000000344c24723c */ /* 0x080fe60000001824 */
[C---:B----4-:R-:W-:Y:S07]  /*12e50*/  FMUL.FTZ R40, R68.reuse, R140 ;  /* 0x0000008c44287220 */ /* 0x050fee0000410000 */
[C---:B------:R-:W-:Y:S04]  /*12e60*/  HMMA.16816.F32 R40, R64.reuse, R52, R40 ;  /* 0x000000344028723c */ /* 0x040fe80000001828 */
[----:B-1----:R-:W-:Y:S03]  /*12e70*/  FMUL.FTZ R60, R68, R160 ;  /* 0x000000a0443c7220 */ /* 0x002fe60000410000 */
[----:B------:R-:W-:Y:S01]  /*12e80*/  FFMA.FTZ R52, R184, c[0x0][0x2d0], -R100 ;  /* 0x0000b400b8347a23 */ /* 0x000fe20000010864 */
[-C--:B------:R-:W-:Y:S03]  /*12e90*/  HMMA.16816.F32 R44, R64, R54.reuse, R44 ;  /* 0x00000036402c723c */ /* 0x080fe6000000182c */
[----:B------:R1:W4:Y:S01]  /*12ea0*/  MUFU.EX2 R207, R52 ;  /* 0x0000003400cf7308 */ /* 0x0003220000000800 */
[----:B------:R-:W-:Y:S01]  /*12eb0*/  FMUL.FTZ R53, R73, R153 ;  /* 0x0000009949357220 */ /* 0x000fe20000410000 */
[----:B--2---:R-:W2:Y:S03]  /*12ec0*/  LDSM.16.MT88.4 R92, [R210+0x900] ;  /* 0x00090000d25c783b */ /* 0x004ea60000004200 */
[C---:B------:R-:W-:Y:S07]  /*12ed0*/  HMMA.16816.F32 R48, R76.reuse, R54, R48 ;  /* 0x000000364c30723c */ /* 0x040fee0000001830 */
[C---:B------:R-:W-:Y:S02]  /*12ee0*/  FMUL.FTZ R54, R69.reuse, R154 ;  /* 0x0000009a45367220 */ /* 0x040fe40000410000 */
[----:B------:R-:W-:Y:S03]  /*12ef0*/  FMUL.FTZ R55, R69, R155 ;  /* 0x0000009b45377220 */ /* 0x000fe60000410000 */
[----:B-1----:R-:W-:Y:S07]  /*12f00*/  FMUL.FTZ R52, R73, R152 ;  /* 0x0000009849347220 */ /* 0x002fee0000410000 */
        /* <DEDUP_REMOVED lines=20> */
[--C-:B-1----:R-:W-:Y:S04]  /*13050*/  FFMA.FTZ R80, R198, c[0x0][0x2d0], -R101.reuse ;  /* 0x0000b400c6507a23 */ /* 0x102fe80000010865 */
[----:B------:R1:W1:Y:S02]  /*13060*/  MUFU.EX2 R203, R80 ;  /* 0x0000005000cb7308 */ /* 0x0002640000000800 */
[----:B-1----:R-:W-:Y:S07]  /*13070*/  F2FP.PACK_AB R80, R231, R232 ;  /* 0x000000e8e750723e */ /* 0x002fee00000000ff */
[C---:B------:R-:W-:Y:S07]  /*13080*/  HMMA.16816.F32 R8, R80.reuse, R84, R8 ;  /* 0x000000545008723c */ /* 0x040fee0000001808 */
[--C-:B------:R-:W-:Y:S01]  /*13090*/  FFMA.FTZ R84, R202, c[0x0][0x2d0], -R102.reuse ;  /* 0x0000b400ca547a23 */ /* 0x100fe20000010866 */
[-C--:B------:R-:W-:Y:S03]  /*130a0*/  HMMA.16816.F32 R12, R80, R86.reuse, R12 ;  /* 0x00000056500c723c */ /* 0x080fe6000000180c */
[----:B------:R1:W-:Y:S05]  /*130b0*/  MUFU.EX2 R143, R84 ;  /* 0x00000054008f7308 */ /* 0x0003ea0000000800 */
[C---:B------:R-:W-:Y:S08]  /*130c0*/  HMMA.16816.F32 R16, R76.reuse, R86, R16 ;  /* 0x000000564c10723c */ /* 0x040ff00000001810 */
[-C--:B---3--:R-:W-:Y:S08]  /*130d0*/  HMMA.16816.F32 R20, R76, R88.reuse, R20 ;  /* 0x000000584c14723c */ /* 0x088ff00000001814 */
[C---:B------:R-:W-:Y:S04]  /*130e0*/  HMMA.16816.F32 R24, R80.reuse, R88, R24 ;  /* 0x000000585018723c */ /* 0x040fe80000001818 */
[--C-:B-1----:R-:W-:Y:S04]  /*130f0*/  FFMA.FTZ R84, R201, c[0x0][0x2d0], -R102.reuse ;  /* 0x0000b400c9547a23 */ /* 0x102fe80000010866 */
[-C--:B------:R-:W-:Y:S01]  /*13100*/  HMMA.16816.F32 R28, R80, R90.reuse, R28 ;  /* 0x0000005a501c723c */ /* 0x080fe2000000181c */
[----:B------:R1:W-:Y:S07]  /*13110*/  MUFU.EX2 R142, R84 ;  /* 0x00000054008e7308 */ /* 0x0003ee0000000800 */
[C---:B------:R-:W-:Y:S08]  /*13120*/  HMMA.16816.F32 R32, R76.reuse, R90, R32 ;  /* 0x0000005a4c20723c */ /* 0x040ff00000001820 */
[-C--:B--2---:R-:W-:Y:S08]  /*13130*/  HMMA.16816.F32 R36, R76, R92.reuse, R36 ;  /* 0x0000005c4c24723c */ /* 0x084ff00000001824 */
[C---:B------:R-:W-:Y:S04]  /*13140*/  HMMA.16816.F32 R40, R80.reuse, R92, R40 ;  /* 0x0000005c5028723c */ /* 0x040fe80000001828 */
[----:B-1----:R-:W-:Y:S01]  /*13150*/  FFMA.FTZ R84, R126, c[0x0][0x2d0], -R102 ;  /* 0x0000b4007e547a23 */ /* 0x002fe20000010866 */
        /* <DEDUP_REMOVED lines=24> */
[----:B------:R1:W1:Y:S01]  /*132e0*/  MUFU.EX2 R141, R88 ;  /* 0x00000058008d7308 */ /* 0x0002620000000800 */
[----:B------:R-:W-:Y:S02]  /*132f0*/  MOV R124, R123 ;  /* 0x0000007b007c7202 */ /* 0x000fe40000000f00 */
[----:B------:R-:W-:Y:S02]  /*13300*/  MOV R121, R120 ;  /* 0x0000007800797202 */ /* 0x000fe40000000f00 */
[----:B------:R-:W-:Y:S02]  /*13310*/  MOV R123, R122 ;  /* 0x0000007a007b7202 */ /* 0x000fe40000000f00 */
[----:B------:R-:W-:Y:S02]  /*13320*/  MOV R122, R121 ;  /* 0x00000079007a7202 */ /* 0x000fe40000000f00 */
[----:B------:R-:W-:Y:S02]  /*13330*/  MOV R120, R119 ;  /* 0x0000007700787202 */ /* 0x000fe40000000f00 */
[----:B------:R-:W-:Y:S02]  /*13340*/  MOV R119, R112 ;  /* 0x0000007000777202 */ /* 0x000fe40000000f00 */
[----:B------:R-:W-:Y:S01]  /*13350*/  MOV R112, R109 ;  /* 0x0000006d00707202 */ /* 0x000fe20000000f00 */
[----:B---3--:R-:W3:Y:S01]  /*13360*/  LDSM.16.MT88.4 R84, [R211+0x900] ;  /* 0x00090000d354783b */ /* 0x008ee20000004200 */
[----:B------:R-:W-:Y:S02]  /*13370*/  MOV R121, R120 ;  /* 0x0000007800797202 */ /* 0x000fe40000000f00 */
[----:B------:R-:W-:Y:S02]  /*13380*/  MOV R120, R119 ;  /* 0x0000007700787202 */ /* 0x000fe40000000f00 */
[----:B------:R-:W-:Y:S02]  /*13390*/  MOV R119, R112 ;  /* 0x0000007000777202 */ /* 0x000fe40000000f00 */
[----:B------:R-:W-:Y:S02]  /*133a0*/  MOV R109, R221 ;  /* 0x000000dd006d7202 */ /* 0x000fe40000000f00 */
[----:B------:R2:W5:Y:S01]  /*133b0*/  LDL.LU R221, [R1+0x68] ;  /* 0x0000680001dd7983 */ /* 0x0005620000300800 */
[--C-:B-1----:R-:W-:Y:S01]  /*133c0*/  FFMA.FTZ R88, R126, c[0x0][0x2d0], -R2.reuse ;  /* 0x0000b4007e587a23 */ /* 0x102fe20000010802 */
        /* <DEDUP_REMOVED lines=15> */
[----:B-1----:R-:W-:Y:S01]  /*134c0*/  FFMA.FTZ R88, R126, c[0x0][0x2d0], -R2 ;  /* 0x0000b4007e587a23 */ /* 0x002fe20000010802 */
[----:B------:R-:W-:Y:S01]  /*134d0*/  MOV R126, R125 ;  /* 0x0000007d007e7202 */ /* 0x000fe20000000f00 */
[-C--:B---3--:R-:W-:Y:S01]  /*134e0*/  HMMA.16816.F32 R52, R76, R84.reuse, R52 ;  /* 0x000000544c34723c */ /* 0x088fe20000001834 */
[----:B------:R1:W5:Y:S01]  /*134f0*/  LDL.LU R223, [R1+0x60] ;  /* 0x0000600001df7983 */ /* 0x0003620000300800 */
[----:B------:R3:W1:Y:S01]  /*13500*/  MUFU.EX2 R144, R88 ;  /* 0x0000005800907308 */ /* 0x0006620000000800 */
        /* <DEDUP_REMOVED lines=10> */
[--C-:B---3--:R-:W-:Y:S01]  /*135b0*/  FFMA.FTZ R88, R126, c[0x0][0x2d0], -R100.reuse ;  /* 0x0000b4007e587a23 */ /* 0x108fe20000010864 */
        /* <DEDUP_REMOVED lines=8> */
[----:B----4-:R-:W-:Y:S02]  /*13640*/  F2FP.PACK_AB R78, R206, R207 ;  /* 0x000000cfce4e723e */ /* 0x010fe400000000ff */
[----:B------:R-:W-:Y:S02]  /*13650*/  F2FP.PACK_AB R77, R205, R139 ;  /* 0x0000008bcd4d723e */ /* 0x000fe400000000ff */
[----:B------:R-:W-:Y:S02]  /*13660*/  F2FP.PACK_AB R79, R203, R204 ;  /* 0x000000cccb4f723e */ /* 0x000fe400000000ff */
[----:B------:R-:W-:Y:S02]  /*13670*/  MOV R118, R117 ;  /* 0x0000007500767202 */ /* 0x000fe40000000f00 */
[----:B------:R-:W-:Y:S02]  /*13680*/  MOV R117, R224 ;  /* 0x000000e000757202 */ /* 0x000fe40000000f00 */
[----:B------:R-:W-:Y:S01]  /*13690*/  MOV R120, R119 ;  /* 0x0000007700787202 */ /* 0x000fe20000000f00 */
[----:B------:R4:W5:Y:S01]  /*136a0*/  LDL.LU R224, [R1+0x5c] ;  /* 0x00005c0001e07983 */ /* 0x0009620000300800 */
[--C-:B---3--:R-:W-:Y:S01]  /*136b0*/  FFMA.FTZ R88, R126, c[0x0][0x2d0], -R100.reuse ;  /* 0x0000b4007e587a23 */ /* 0x108fe20000010864 */
        /* <DEDUP_REMOVED lines=14> */
[----:B--2---:R-:W-:Y:S01]  /*137a0*/  F2FP.PACK_AB R82, R202, R142 ;  /* 0x0000008eca52723e */ /* 0x004fe200000000ff */
[----:B------:R2:W5:Y:S01]  /*137b0*/  LDL.LU R218, [R1+0x58] ;  /* 0x0000580001da7983 */ /* 0x0005620000300800 */
[----:B------:R-:W-:Y:S02]  /*137c0*/  F2FP.PACK_AB R81, R141, R136 ;  /* 0x000000888d51723e */ /* 0x000fe400000000ff */
[----:B-1----:R-:W-:Y:S01]  /*137d0*/  F2FP.PACK_AB R83, R144, R140 ;  /* 0x0000008c9053723e */ /* 0x002fe200000000ff */
[----:B---3--:R-:W1:Y:S01]  /*137e0*/  LDSM.16.MT88.4 R88, [R209+0x1100] ;  /* 0x00110000d158783b */ /* 0x008e620000004200 */
        /* <DEDUP_REMOVED lines=25> */
[--C-:B---3--:R-:W-:Y:S01]  /*13980*/  FFMA.FTZ R92, R123, c[0x0][0x2d0], -R101.reuse ;  /* 0x0000b4007b5c7a23 */ /* 0x108fe20000010865 */
        /* <DEDUP_REMOVED lines=12> */
[----:B--2---:R-:W2:Y:S08]  /*13a50*/  LDSM.16.MT88.4 R84, [R212+0x1100] ;  /* 0x00110000d454783b */ /* 0x004eb00000004200 */
[----:B-1----:R-:W1:Y:S01]  /*13a60*/  LDSM.16.MT88.4 R92, [R210+0x1100] ;  /* 0x00110000d25c783b */ /* 0x002e620000004200 */
[----:B----4-:R-:W-:Y:S07]  /*13a70*/  F2FP.PACK_AB R80, R143, R138 ;  /* 0x0000008a8f50723e */ /* 0x010fee00000000ff */
[C---:B------:R-:W-:Y:S07]  /*13a80*/  HMMA.16816.F32 R8, R80.reuse, R88, R8 ;  /* 0x000000585008723c */ /* 0x040fee0000001808 */
[--C-:B------:R-:W-:Y:S01]  /*13a90*/  FFMA.FTZ R88, R122, c[0x0][0x2d0], -R102.reuse ;  /* 0x0000b4007a587a23 */ /* 0x100fe20000010866 */
[-C--:B------:R-:W-:Y:S03]  /*13aa0*/  HMMA.16816.F32 R12, R80, R90.reuse, R12 ;  /* 0x0000005a500c723c */ /* 0x080fe6000000180c */
[----:B------:R4:W-:Y:S05]  /*13ab0*/  MUFU.EX2 R145, R88 ;  /* 0x0000005800917308 */ /* 0x0009ea0000000800 */
[C---:B------:R-:W-:Y:S08]  /*13ac0*/  HMMA.16816.F32 R16, R76.reuse, R90, R16 ;  /* 0x0000005a4c10723c */ /* 0x040ff00000001810 */
[-C--:B--2---:R-:W-:Y:S08]  /*13ad0*/  HMMA.16816.F32 R20, R76, R84.reuse, R20 ;  /* 0x000000544c14723c */ /* 0x084ff00000001814 */
        /* <DEDUP_REMOVED lines=9> */
[----:B--2---:R-:W-:Y:S03]  /*13b70*/  FFMA.FTZ R88, R120, c[0x0][0x2d0], -R102 ;  /* 0x0000b40078587a23 */ /* 0x004fe60000010866 */
        /* <DEDUP_REMOVED lines=9> */
[----:B--2---:R-:W-:Y:S02]  /*13c10*/  FFMA.FTZ R84, R116, c[0x0][0x2d0], -R2 ;  /* 0x0000b40074547a23 */ /* 0x004fe40000010802 */
[----:B------:R-:W-:Y:S07]  /*13c20*/  LDSM.16.MT88.4 R116, [R209+0x2900] ;  /* 0x00290000d174783b */ /* 0x000fee0000004200 */
[----:B------:R2:W-:Y:S01]  /*13c30*/  MUFU.EX2 R154, R84 ;  /* 0x00000054009a7308 */ /* 0x0005e20000000800 */
[----:B----4-:R-:W-:Y:S09]  /*13c40*/  FFMA.FTZ R92, R114, c[0x0][0x2d0], -R100 ;  /* 0x0000b400725c7a23 */ /* 0x010ff20000010864 */
[----:B------:R-:W-:Y:S01]  /*13c50*/  MUFU.EX2 R192, R92 ;  /* 0x0000005c00c07308 */ /* 0x000fe20000000800 */
[----:B-1----:R-:W1:Y:S01]  /*13c60*/  LDSM.16.MT88.4 R88, [R211+0x1100] ;  /* 0x00110000d358783b */ /* 0x002e620000004200 */
[----:B--2---:R-:W-:Y:S08]  /*13c70*/  FFMA.FTZ R84, R115, c[0x0][0x2d0], -R2 ;  /* 0x0000b40073547a23 */ /* 0x004ff00000010802 */
[----:B------:R2:W4:Y:S02]  /*13c80*/  MUFU.EX2 R152, R84 ;  /* 0x0000005400987308 */ /* 0x0005240000000800 */
[--C-:B--2---:R-:W-:Y:S01]  /*13c90*/  FFMA.FTZ R84, R113, c[0x0][0x2d0], -R100.reuse ;  /* 0x0000b40071547a23 */ /* 0x104fe20000010864 */
[----:B------:R-:W-:Y:S01]  /*13ca0*/  MOV R113, R112 ;  /* 0x0000007000717202 */ /* 0x000fe20000000f00 */
[-C--:B-1----:R-:W-:Y:S03]  /*13cb0*/  HMMA.16816.F32 R52, R76, R88.reuse, R52 ;  /* 0x000000584c34723c */ /* 0x082fe60000001834 */
[----:B------:R-:W-:Y:S02]  /*13cc0*/  MOV R112, R109 ;  /* 0x0000006d00707202 */ /* 0x000fe40000000f00 */
[----:B------:R-:W-:Y:S02]  /*13cd0*/  MOV R109, R108 ;  /* 0x0000006c006d7202 */ /* 0x000fe40000000f00 */
[----:B------:R-:W-:Y:S01]  /*13ce0*/  MOV R108, R176 ;  /* 0x000000b0006c7202 */ /* 0x000fe20000000f00 */
[C---:B------:R-:W-:Y:S04]  /*13cf0*/  HMMA.16816.F32 R56, R80.reuse, R88, R56 ;  /* 0x000000585038723c */ /* 0x040fe80000001838 */
[----:B------:R-:W-:Y:S02]  /*13d00*/  MOV R176, R189 ;  /* 0x000000bd00b07202 */ /* 0x000fe40000000f00 */
[----:B------:R1:W-:Y:S01]  /*13d10*/  MUFU.EX2 R189, R84 ;  /* 0x0000005400bd7308 */ /* 0x0003e20000000800 */
[----:B------:R-:W-:Y:S01]  /*13d20*/  FFMA.FTZ R88, R111, c[0x0][0x2d0], -R100 ;  /* 0x0000b4006f587a23 */ /* 0x000fe20000010864 */
[-C--:B------:R-:W-:Y:S04]  /*13d30*/  HMMA.16816.F32 R60, R80, R90.reuse, R60 ;  /* 0x0000005a503c723c */ /* 0x080fe8000000183c */
[----:B------:R-:W-:Y:S02]  /*13d40*/  MOV R111, R107 ;  /* 0x0000006b006f7202 */ /* 0x000fe40000000f00 */
[----:B------:R-:W-:Y:S01]  /*13d50*/  MOV R107, R190 ;  /* 0x000000be006b7202 */ /* 0x000fe20000000f00 */
[--C-:B------:R-:W-:Y:S01]  /*13d60*/  FFMA.FTZ R80, R113, c[0x0][0x2d0], -R101.reuse ;  /* 0x0000b40071507a23 */ /* 0x100fe20000010865 */
[----:B------:R-:W-:Y:S01]  /*13d70*/  HMMA.16816.F32 R64, R76, R90, R64 ;  /* 0x0000005a4c40723c */ /* 0x000fe20000001840 */
[----:B------:R2:W-:Y:S03]  /*13d80*/  MUFU.EX2 R190, R88 ;  /* 0x0000005800be7308 */ /* 0x0005e60000000800 */
[----:B------:R-:W-:Y:S01]  /*13d90*/  F2FP.PACK_AB R82, R193, R195 ;  /* 0x000000c3c152723e */ /* 0x000fe200000000ff */
[--C-:B------:R-:W-:Y:S01]  /*13da0*/  FFMA.FTZ R92, R111, c[0x0][0x2d0], -R101.reuse ;  /* 0x0000b4006f5c7a23 */ /* 0x100fe20000010865 */
[----:B------:R-:W-:Y:S02]  /*13db0*/  F2FP.PACK_AB R81, R153, R155 ;  /* 0x0000009b9951723e */ /* 0x000fe400000000ff */
[----:B------:R-:W-:Y:S03]  /*13dc0*/  F2FP.PACK_AB R76, R201, R147 ;  /* 0x00000093c94c723e */ /* 0x000fe600000000ff */
[----:B------:R3:W-:Y:S01]  /*13dd0*/  MUFU.EX2 R159, R80 ;  /* 0x00000050009f7308 */ /* 0x0007e20000000800 */
[----:B------:R-:W-:Y:S01]  /*13de0*/  F2FP.PACK_AB R78, R200, R199 ;  /* 0x000000c7c84e723e */ /* 0x000fe200000000ff */
[----:B-1----:R-:W1:Y:S01]  /*13df0*/  LDSM.16.MT88.4 R84, [R209+0x1900] ;  /* 0x00190000d154783b */ /* 0x002e620000004200 */
[----:B------:R-:W-:Y:S02]  /*13e00*/  F2FP.PACK_AB R77, R198, R146 ;  /* 0x00000092c64d723e */ /* 0x000fe400000000ff */
[----:B------:R-:W-:Y:S02]  /*13e10*/  F2FP.PACK_AB R79, R197, R196 ;  /* 0x000000c4c54f723e */ /* 0x000fe400000000ff */
[----:B----4-:R-:W-:Y:S03]  /*13e20*/  F2FP.PACK_AB R83, R152, R154 ;  /* 0x0000009a9853723e */ /* 0x010fe600000000ff */
[----:B------:R4:W-:Y:S01]  /*13e30*/  MUFU.EX2 R184, R92 ;  /* 0x0000005c00b87308 */ /* 0x0009e20000000800 */
[----:B--2---:R-:W2:Y:S01]  /*13e40*/  LDSM.16.MT88.4 R88, [R212+0x1900] ;  /* 0x00190000d458783b */ /* 0x004ea20000004200 */
[--C-:B---3--:R-:W-:Y:S08]  /*13e50*/  FFMA.FTZ R80, R112, c[0x0][0x2d0], -R101.reuse ;  /* 0x0000b40070507a23 */ /* 0x108ff00000010865 */
[----:B------:R3:W-:Y:S01]  /*13e60*/  MUFU.EX2 R158, R80 ;  /* 0x00000050009e7308 */ /* 0x0007e20000000800 */
        /* <DEDUP_REMOVED lines=15> */
[----:B------:R-:W-:Y:S04]  /*13f60*/  MOV R104, R97 ;  /* 0x0000006100687202 */ /* 0x000fe80000000f00 */
        /* <DEDUP_REMOVED lines=11> */
[----:B------:R-:W-:Y:S02]  /*14020*/  FFMA.FTZ R92, R176, c[0x0][0x2d0], -R100 ;  /* 0x0000b400b05c7a23 */ /* 0x000fe40000010864 */
[C---:B------:R-:W-:Y:S03]  /*14030*/  HMMA.16816.F32 R48, R76.reuse, R94, R48 ;  /* 0x0000005e4c30723c */ /* 0x040fe60000001830 */
[----:B------:R2:W-:Y:S01]  /*14040*/  MUFU.EX2 R99, R88 ;  /* 0x0000005800637308 */ /* 0x0005e20000000800 */
[----:B-1----:R-:W-:Y:S09]  /*14050*/  FFMA.FTZ R84, R180, c[0x0][0x2d0], -R102 ;  /* 0x0000b400b4547a23 */ /* 0x002ff20000010866 */
[----:B------:R1:W-:Y:S01]  /*14060*/  MUFU.EX2 R180, R84 ;  /* 0x0000005400b47308 */ /* 0x0003e20000000800 */
[--C-:B--2---:R-:W-:Y:S01]  /*14070*/  FFMA.FTZ R88, R107, c[0x0][0x2d0], -R2.reuse ;  /* 0x0000b4006b587a23 */ /* 0x104fe20000010802 */
[----:B------:R-:W-:Y:S02]  /*14080*/  MOV R107, R106 ;  /* 0x0000006a006b7202 */ /* 0x000fe40000000f00 */
[----:B------:R-:W-:Y:S06]  /*14090*/  MOV R106, R177 ;  /* 0x000000b1006a7202 */ /* 0x000fec0000000f00 */
[----:B------:R2:W-:Y:S01]  /*140a0*/  MUFU.EX2 R97, R88 ;  /* 0x0000005800617308 */ /* 0x0005e20000000800 */
[----:B------:R-:W-:Y:S02]  /*140b0*/  MOV R110, R107 ;  /* 0x0000006b006e7202 */ /* 0x000fe40000000f00 */
[----:B------:R-:W3:Y:S07]  /*140c0*/  LDL.LU R107, [R1+0x10] ;  /* 0x00001000016b7983 */ /* 0x000eee0000300800 */
[----:B------:R4:W-:Y:S01]  /*140d0*/  MUFU.EX2 R177, R92 ;  /* 0x0000005c00b17308 */ /* 0x0009e20000000800 */
[----:B-1----:R-:W1:Y:S01]  /*140e0*/  LDSM.16.MT88.4 R84, [R211+0x1900] ;  /* 0x00190000d354783b */ /* 0x002e620000004200 */
[----:B--2---:R-:W-:Y:S08]  /*140f0*/  FFMA.FTZ R88, R98, c[0x0][0x2d0], -R2 ;  /* 0x0000b40062587a23 */ /* 0x004ff00000010802 */
[----:B------:R2:W-:Y:S01]  /*14100*/  MUFU.EX2 R98, R88 ;  /* 0x0000005800627308 */ /* 0x0005e20000000800 */
[----:B----4-:R-:W-:Y:S01]  /*14110*/  FFMA.FTZ R92, R170, c[0x0][0x2d0], -R100 ;  /* 0x0000b400aa5c7a23 */ /* 0x010fe20000010864 */
[----:B------:R-:W-:Y:S08]  /*14120*/  MOV R170, R175 ;  /* 0x000000af00aa7202 */ /* 0x000ff00000000f00 */
[----:B------:R4:W4:Y:S01]  /*14130*/  MUFU.EX2 R175, R92 ;  /* 0x0000005c00af7308 */ /* 0x0009220000000800 */
[----:B--2---:R-:W-:Y:S01]  /*14140*/  FFMA.FTZ R88, R96, c[0x0][0x2d0], -R2 ;  /* 0x0000b40060587a23 */ /* 0x004fe20000010802 */
[-C--:B-1----:R-:W-:Y:S08]  /*14150*/  HMMA.16816.F32 R52, R76, R84.reuse, R52 ;  /* 0x000000544c34723c */ /* 0x082ff00000001834 */
[----:B------:R1:W2:Y:S01]  /*14160*/  MUFU.EX2 R96, R88 ;  /* 0x0000005800607308 */ /* 0x0002a20000000800 */
[C---:B------:R-:W-:Y:S04]  /*14170*/  HMMA.16816.F32 R56, R80.reuse, R84, R56 ;  /* 0x000000545038723c */ /* 0x040fe80000001838 */
[--C-:B----4-:R-:W-:Y:S01]  /*14180*/  FFMA.FTZ R92, R106, c[0x0][0x2d0], -R101.reuse ;  /* 0x0000b4006a5c7a23 */ /* 0x110fe20000010865 */
[----:B------:R-:W-:Y:S01]  /*14190*/  F2FP.PACK_AB R164, R175, R177 ;  /* 0x000000b1afa4723e */ /* 0x000fe200000000ff */
[----:B------:R-:W4:Y:S01]  /*141a0*/  LDL.LU R106, [R1+0x14] ;  /* 0x00001400016a7983 */ /* 0x000f220000300800 */
[--C-:B------:R-:W-:Y:S01]  /*141b0*/  FFMA.FTZ R84, R173, c[0x0][0x2d0], -R100.reuse ;  /* 0x0000b400ad547a23 */ /* 0x100fe20000010864 */
[-C--:B------:R-:W-:Y:S03]  /*141c0*/  HMMA.16816.F32 R60, R80, R86.reuse, R60 ;  /* 0x00000056503c723c */ /* 0x080fe6000000183c */
[----:B------:R2:W-:Y:S04]  /*141d0*/  MUFU.EX2 R176, R84 ;  /* 0x0000005400b07308 */ /* 0x0005e80000000800 */
[----:B------:R-:W-:Y:S01]  /*141e0*/  FFMA.FTZ R80, R172, c[0x0][0x2d0], -R100 ;  /* 0x0000b400ac507a23 */ /* 0x000fe20000010864 */
[----:B------:R-:W-:Y:S01]  /*141f0*/  HMMA.16816.F32 R64, R76, R86, R64 ;  /* 0x000000564c40723c */ /* 0x000fe20000001840 */
[----:B-1----:R-:W1:Y:S03]  /*14200*/  LDSM.16.MT88.4 R88, [R209+0x2100] ;  /* 0x00210000d158783b */ /* 0x002e660000004200 */
[----:B------:R-:W-:Y:S01]  /*14210*/  F2FP.PACK_AB R82, R178, R180 ;  /* 0x000000b4b252723e */ /* 0x000fe200000000ff */
[----:B------:R2:W2:Y:S01]  /*14220*/  MUFU.EX2 R174, R80 ;  /* 0x0000005000ae7308 */ /* 0x0004a20000000800 */
[----:B------:R-:W-:Y:S02]  /*14230*/  F2FP.PACK_AB R81, R97, R99 ;  /* 0x000000636151723e */ /* 0x000fe400000000ff */
[----:B------:R-:W-:Y:S04]  /*14240*/  F2FP.PACK_AB R76, R191, R189 ;  /* 0x000000bdbf4c723e */ /* 0x000fe800000000ff */
[----:B------:R-:W-:Y:S02]  /*14250*/  F2FP.PACK_AB R78, R190, R192 ;  /* 0x000000c0be4e723e */ /* 0x000fe400000000ff */
[----:B------:R-:W-:Y:S02]  /*14260*/  F2FP.PACK_AB R77, R158, R159 ;  /* 0x0000009f9e4d723e */ /* 0x000fe400000000ff */
[----:B------:R-:W-:Y:S02]  /*14270*/  F2FP.PACK_AB R79, R183, R184 ;  /* 0x000000b8b74f723e */ /* 0x000fe400000000ff */
[----:B--2---:R-:W-:Y:S01]  /*14280*/  F2FP.PACK_AB R83, R96, R98 ;  /* 0x000000626053723e */ /* 0x004fe200000000ff */
[----:B------:R-:W2:Y:S01]  /*14290*/  LDSM.16.MT88.4 R84, [R212+0x2100] ;  /* 0x00210000d454783b */ /* 0x000ea20000004200 */
[--C-:B------:R-:W-:Y:S01]  /*142a0*/  FFMA.FTZ R80, R109, c[0x0][0x2d0], -R101.reuse ;  /* 0x0000b4006d507a23 */ /* 0x100fe20000010865 */
[----:B------:R-:W-:Y:S02]  /*142b0*/  MOV R109, R108 ;  /* 0x0000006c006d7202 */ /* 0x000fe40000000f00 */
[----:B------:R-:W-:Y:S01]  /*142c0*/  MOV R108, R171 ;  /* 0x000000ab006c7202 */ /* 0x000fe20000000f00 */
[----:B------:R2:W-:Y:S01]  /*142d0*/  MUFU.EX2 R173, R80 ;  /* 0x0000005000ad7308 */ /* 0x0005e20000000800 */
[----:B------:R-:W-:Y:S01]  /*142e0*/  F2FP.PACK_AB R166, R174, R176 ;  /* 0x000000b0aea6723e */ /* 0x000fe200000000ff */
[-C--:B-1----:R-:W-:Y:S08]  /*142f0*/  HMMA.16816.F32 R4, R76, R88.reuse, R4 ;  /* 0x000000584c04723c */ /* 0x082ff00000001804 */
[----:B------:R1:W1:Y:S01]  /*14300*/  MUFU.EX2 R171, R92 ;  /* 0x0000005c00ab7308 */ /* 0x0002620000000800 */
[----:B--2---:R-:W-:Y:S07]  /*14310*/  F2FP.PACK_AB R80, R156, R157 ;  /* 0x0000009d9c50723e */ /* 0x004fee00000000ff */
[C---:B------:R-:W-:Y:S01]  /*14320*/  HMMA.16816.F32 R8, R80.reuse, R88, R8 ;  /* 0x000000585008723c */ /* 0x040fe20000001808 */
[----:B-1----:R-:W1:Y:S03]  /*14330*/  LDSM.16.MT88.4 R92, [R210+0x2100] ;  /* 0x00210000d25c783b */ /* 0x002e660000004200 */
[----:B------:R-:W-:Y:S03]  /*14340*/  F2FP.PACK_AB R165, R171, R173 ;  /* 0x000000adaba5723e */ /* 0x000fe600000000ff */
        /* <DEDUP_REMOVED lines=10> */
[----:B------:R-:W2:Y:S01]  /*143f0*/  LDL.LU R104, [R1+0x1c] ;  /* 0x00001c0001687983 */ /* 0x000ea20000300800 */
[----:B------:R1:W1:Y:S06]  /*14400*/  MUFU.EX2 R170, R88 ;  /* 0x0000005800aa7308 */ /* 0x00026c0000000800 */
[C---:B------:R-:W-:Y:S04]  /*14410*/  HMMA.16816.F32 R32, R76.reuse, R86, R32 ;  /* 0x000000564c20723c */ /* 0x040fe80000001820 */
        /* <DEDUP_REMOVED lines=20> */
[----:B------:R-:W3:Y:S10]  /*14560*/  MUFU.EX2 R86, R84 ;  /* 0x0000005400567308 */ /* 0x000ef40000000800 */
[----:B------:R-:W-:Y:S10]  /*14570*/  MUFU.EX2 R84, R74 ;  /* 0x0000004a00547308 */ /* 0x000ff40000000800 */
[----:B------:R-:W1:Y:S01]  /*14580*/  MUFU.EX2 R74, R2 ;  /* 0x00000002004a7308 */ /* 0x000e620000000800 */
[----:B---3--:R-:W-:Y:S01]  /*14590*/  FFMA.FTZ R73, R73, R107, R245 ;  /* 0x0000006b49497223 */ /* 0x008fe200000100f5 */
[----:B------:R-:W-:Y:S01]  /*145a0*/  F2FP.PACK_AB R161, R86, R85 ;  /* 0x0000005556a1723e */ /* 0x000fe200000000ff */
[-C--:B-1----:R-:W-:Y:S08]  /*145b0*/  HMMA.16816.F32 R52, R76, R88.reuse, R52 ;  /* 0x000000584c34723c */ /* 0x082ff00000001834 */
[C---:B------:R-:W-:Y:S08]  /*145c0*/  HMMA.16816.F32 R56, R80.reuse, R88, R56 ;  /* 0x000000585038723c */ /* 0x040ff00000001838 */
[-C--:B------:R-:W-:Y:S04]  /*145d0*/  HMMA.16816.F32 R60, R80, R90.reuse, R60 ;  /* 0x0000005a503c723c */ /* 0x080fe8000000183c */
[----:B------:R-:W-:Y:S04]  /*145e0*/  F2FP.PACK_AB R163, R74, R84 ;  /* 0x000000544aa3723e */ /* 0x000fe800000000ff */
[----:B------:R-:W-:Y:S04]  /*145f0*/  HMMA.16816.F32 R64, R76, R90, R64 ;  /* 0x0000005a4c40723c */ /* 0x000fe80000001840 */
[----:B----4-:R-:W-:Y:S02]  /*14600*/  FFMA.FTZ R69, R69, R106, R244 ;  /* 0x0000006a45457223 */ /* 0x010fe400000100f4 */
[----:B--2---:R-:W-:Y:S06]  /*14610*/  FFMA.FTZ R2, R68, R105, R241 ;  /* 0x0000006944027223 */ /* 0x004fec00000100f1 */
[----:B------:R-:W-:Y:S04]  /*14620*/  FADD.FTZ R2, R242, R2 ;  /* 0x00000002f2027221 */ /* 0x000fe80000010000 */
[----:B------:R-:W-:Y:S02]  /*14630*/  FADD.FTZ R2, R243, R2 ;  /* 0x00000002f3027221 */ /* 0x000fe40000010000 */
[----:B------:R-:W-:Y:S02]  /*14640*/  FFMA.FTZ R0, R0, R104, R185 ;  /* 0x0000006800007223 */ /* 0x000fe400000100b9 */
[-C--:B------:R-:W-:Y:S05]  /*14650*/  HMMA.16816.F32 R104, R164, R116.reuse, R4 ;  /* 0x00000074a468723c */ /* 0x080fea0000001804 */
        /* <DEDUP_REMOVED lines=30> */
[----:B------:R-:W1:Y:S03]  /*14840*/  LDSM.16.MT88.4 R4, [R211+0x2900] ;  /* 0x00290000d304783b */ /* 0x000e660000004200 */
        /* <DEDUP_REMOVED lines=83> */
.L_x_282:
        /* <DEDUP_REMOVED lines=18> */
[----:B------:R1:W-:Y:S04]  /*14ea0*/  STL.64 [R1+0x8], R2 ;  /* 0x0000080201007387 */ /* 0x0003e80000100a00 */
.L_x_301:
[----:B------:R-:W-:Y:S04]  /*14eb0*/  DEPBAR.LE SB0, 0x0 ;  /* 0x000080000000791a */ /* 0x000fe80000000000 */
[----:B------:R-:W-:Y:S01]  /*14ec0*/  BAR.SYNC.DEFER_BLOCKING 0x0 ;  /* 0x0000000000007b1d */ /* 0x000fe20000010000 */
[C---:B------:R-:W-:Y:S01]  /*14ed0*/  ISETP.GT.AND P4, PT, R225.reuse, UR4, PT ;  /* 0x00000004e1007c0c */ /* 0x040fe2000bf84270 */
[C---:B--2---:R-:W-:Y:S01]  /*14ee0*/  IMAD R0, R225.reuse, UR15, RZ ;  /* 0x0000000fe1007c24 */ /* 0x044fe2000f8e02ff */
[----:B-1----:R-:W-:Y:S05]  /*14ef0*/  SHF.R.S32.HI R2, RZ, 0x1f, R225 ;  /* 0x0000001fff027819 */ /* 0x002fea00000114e1 */
[----:B------:R-:W-:Y:S01]  /*14f00*/  IMAD R0, R2, UR18, R0 ;  /* 0x0000001202007c24 */ /* 0x000fe2000f8e0200 */
[----:B-----5:R-:W-:Y:S08]  /*14f10*/  LDSM.16.M88.4 R96, [R215+0x6100] ;  /* 0x00610000d760783b */ /* 0x020ff00000000200 */
[----:B------:R-:W2:Y:S06]  /*14f20*/  LDL.64 R196, [R1+0x8] ;  /* 0x0000080001c47983 */ /* 0x000eac0000100a00 */
[----:B------:R-:W1:Y:S08]  /*14f30*/  LDSM.16.M88.4 R16, [R208+0x3100] ;  /* 0x00310000d010783b */ /* 0x000e700000000200 */
[----:B------:R-:W3:Y:S08]  /*14f40*/  LDSM.16.M88.4 R92, [R215+0x8100] ;  /* 0x00810000d75c783b */ /* 0x000ef00000000200 */
[----:B------:R-:W4:Y:S08]  /*14f50*/  LDSM.16.M88.4 R32, [R208+0x3900] ;  /* 0x00390000d020783b */ /* 0x000f300000000200 */
[----:B------:R-:W2:Y:S06]  /*14f60*/  LDL.64 R244, [R1+0x28] ;  /* 0x0000280001f47983 */ /* 0x000eac0000100a00 */
[----:B------:R-:W1:Y:S08]  /*14f70*/  LDSM.16.M88.4 R48, [R208+0x4100] ;  /* 0x00410000d030783b */ /* 0x000e700000000200 */
[----:B------:R-:W2:Y:S06]  /*14f80*/  LDL.64 R240, [R1+0x30] ;  /* 0x0000300001f07983 */ /* 0x000eac0000100a00 */
[----:B------:R-:W1:Y:S08]  /*14f90*/  LDSM.16.M88.4 R64, [R208+0x4900] ;  /* 0x00490000d040783b */ /* 0x000e700000000200 */
[----:B------:R-:W2:Y:S04]  /*14fa0*/  LDL R226, [R1+0x24] ;  /* 0x0000240001e27983 */ /* 0x000ea80000100800 */
[----:B------:R-:W1:Y:S08]  /*14fb0*/  LDSM.16.M88.4 R80, [R208+0x5100] ;  /* 0x00510000d050783b */ /* 0x000e700000000200 */
[----:B------:R-:W1:Y:S08]  /*14fc0*/  LDSM.16.M88.4 R168, [R208+0x5900] ;  /* 0x00590000d0a8783b */ /* 0x000e700000000200 */
[----:B------:R-:W-:Y:S08]  /*14fd0*/  LDSM.16.M88.4 R172, [R218+0x6100] ;  /* 0x00610000daac783b */ /* 0x000ff00000000200 */
[----:B------:R-:W3:Y:S08]  /*14fe0*/  LDSM.16.M88.4 R176, [R219] ;  /* 0x00000000dbb0783b */ /* 0x000ef00000000200 */
[----:B------:R-:W4:Y:S08]  /*14ff0*/  LDSM.16.M88.4 R180, [R218+0x8100] ;  /* 0x00810000dab4783b */ /* 0x000f300000000200 */
[----:B------:R-:W2:Y:S08]  /*15000*/  LDSM.16.M88.4 R184, [R224] ;  /* 0x00000000e0b8783b */ /* 0x000eb00000000200 */
[----:B------:R-:W2:Y:S08]  /*15010*/  LDSM.16.M88.4 R188, [R223] ;  /* 0x00000000dfbc783b */ /* 0x000eb00000000200 */
[----:B------:R-:W2:Y:S01]  /*15020*/  LDSM.16.M88.4 R192, [R222] ;  /* 0x00000000dec0783b */ /* 0x000ea20000000200 */
        /* <DEDUP_REMOVED lines=27> */
[----:B--2---:R-:W-:Y:S01]  /*151e0*/  IMAD.WIDE.U32 R176, R225, UR18, R196 ;  /* 0x00000012e1b07c25 */ /* 0x004fe2000f8e00c4 */
        /* <DEDUP_REMOVED lines=36> */
[----:B------:R-:W-:Y:S02]  /*15430*/  PLOP3.LUT P0, PT, PT, PT, UP1, 0x80, 0x0 ;  /* 0x000000000000781c */ /* 0x000fe40003f0f018 */
        /* <DEDUP_REMOVED lines=75> */
[----:B------:R-:W1:Y:S01]  /*158f0*/  MUFU.TANH R238, R6 ;  /* 0x0000000600ee7308 */ /* 0x000e620000002400 */
[----:B------:R-:W-:Y:S09]  /*15900*/  FMUL.FTZ R19, R19, c[0x0][0x320] ;  /* 0x0000c80013137a20 */ /* 0x000ff20000410000 */
[----:B------:R1:W1:Y:S01]  /*15910*/  MUFU.TANH R228, R7 ;  /* 0x0000000700e47308 */ /* 0x0002620000002400 */
[----:B---3--:R-:W3:Y:S09]  /*15920*/  LDL R15, [R1+0x20] ;  /* 0x00002000010f7983 */ /* 0x008ef20000100800 */
[----:B------:R-:W2:Y:S10]  /*15930*/  MUFU.TANH R246, R8 ;  /* 0x0000000800f67308 */ /* 0x000eb40000002400 */
[----:B------:R-:W2:Y:S01]  /*15940*/  MUFU.TANH R239, R9 ;  /* 0x0000000900ef7308 */ /* 0x000ea20000002400 */
[----:B-1----:R-:W1:Y:S09]  /*15950*/  LDSM.16.M88.4 R4, [R213+0x800] ;  /* 0x00080000d504783b */ /* 0x002e720000000200 */
[----:B------:R-:W1:Y:S10]  /*15960*/  MUFU.TANH R248, R10 ;  /* 0x0000000a00f87308 */ /* 0x000e740000002400 */
[----:B------:R1:W1:Y:S10]  /*15970*/  MUFU.TANH R247, R11 ;  /* 0x0000000b00f77308 */ /* 0x0002740000002400 */
[----:B------:R-:W2:Y:S10]  /*15980*/  MUFU.TANH R237, R12 ;  /* 0x0000000c00ed7308 */ /* 0x000eb40000002400 */
[----:B------:R-:W2:Y:S01]  /*15990*/  MUFU.TANH R236, R13 ;  /* 0x0000000d00ec7308 */ /* 0x000ea20000002400 */
[----:B-1----:R-:W1:Y:S01]  /*159a0*/  LDSM.16.M88.4 R8, [R213+0x1000] ;  /* 0x00100000d508783b */ /* 0x002e620000000200 */
[-C--:B------:R-:W-:Y:S08]  /*159b0*/  HMMA.16816.F32 R20, R172, R4.reuse, R20 ;  /* 0x00000004ac14723c */ /* 0x080ff00000001814 */
[----:B------:R-:W1:Y:S01]  /*159c0*/  MUFU.TANH R243, R14 ;  /* 0x0000000e00f37308 */ /* 0x000e620000002400 */
        /* <DEDUP_REMOVED lines=15> */
[----:B------:R1:W1:Y:S01]  /*15ac0*/  MUFU.TANH R234, R26 ;  /* 0x0000001a00ea7308 */ /* 0x0002620000002400 */
[----:B------:R-:W-:Y:S01]  /*15ad0*/  FMUL.FTZ R23, R23, c[0x0][0x320] ;  /* 0x0000c80017177a20 */ /* 0x000fe20000410000 */
[C---:B------:R-:W-:Y:S04]  /*15ae0*/  HMMA.16816.F32 R40, R188.reuse, R8, R40 ;  /* 0x00000008bc28723c */ /* 0x040fe80000001828 */
[----:B------:R-:W-:Y:S02]  /*15af0*/  FMUL.FTZ R33, R33, c[0x0][0x320] ;  /* 0x0000c80021217a20 */ /* 0x000fe40000410000 */
[----:B------:R-:W-:Y:S02]  /*15b00*/  FMUL.FTZ R34, R34, c[0x0][0x320] ;  /* 0x0000c80022227a20 */ /* 0x000fe40000410000 */
[----:B------:R1:W1:Y:S01]  /*15b10*/  MUFU.TANH R233, R27 ;  /* 0x0000001b00e97308 */ /* 0x0002620000002400 */
        /* <DEDUP_REMOVED lines=15> */
[----:B------:R2:W2:Y:S01]  /*15c10*/  MUFU.TANH R193, R19 ;  /* 0x0000001300c17308 */ /* 0x0004a20000002400 */
[----:B------:R-:W-:Y:S02]  /*15c20*/  FMUL.FTZ R38, R38, c[0x0][0x320] ;  /* 0x0000c80026267a20 */ /* 0x000fe40000410000 */
[-C--:B------:R-:W-:Y:S04]  /*15c30*/  HMMA.16816.F32 R60, R188, R6.reuse, R60 ;  /* 0x00000006bc3c723c */ /* 0x080fe8000000183c */
[----:B------:R-:W-:Y:S02]  /*15c40*/  FMUL.FTZ R48, R48, c[0x0][0x320] ;  /* 0x0000c80030307a20 */ /* 0x000fe40000410000 */
[----:B------:R-:W-:Y:S01]  /*15c50*/  FMUL.FTZ R49, R49, c[0x0][0x320] ;  /* 0x0000c80031317a20 */ /* 0x000fe20000410000 */
[----:B------:R-:W2:Y:S01]  /*15c60*/  MUFU.TANH R20, R20 ;  /* 0x0000001400147308 */ /* 0x000ea20000002400 */
        /* <DEDUP_REMOVED lines=32> */
[----:B------:R-:W-:Y:S01]  /*15e70*/  FMUL.FTZ R67, R67, c[0x0][0x320] ;  /* 0x0000c80043437a20 */ /* 0x000fe20000410000 */
[----:B------:R-:W-:Y:S01]  /*15e80*/  @P4 MOV R5, R245 ;  /* 0x000000f500054202 */ /* 0x000fe20000000f00 */
[----:B------:R-:W-:Y:S01]  /*15e90*/  FMUL.FTZ R68, R68, c[0x0][0x320] ;  /* 0x0000c80044447a20 */ /* 0x000fe20000410000 */
[----:B------:R-:W-:Y:S01]  /*15ea0*/  HMMA.16816.F32 R96, R172, R6, R96 ;  /* 0x00000006ac60723c */ /* 0x000fe20000001860 */
[----:B------:R2:W1:Y:S03]  /*15eb0*/  MUFU.TANH R229, R31 ;  /* 0x0000001f00e57308 */ /* 0x0004660000002400 */
[----:B------:R-:W-:Y:S04]  /*15ec0*/  @P4 IMAD.WIDE.U32 R4, R2, 0x60, R4 ;  /* 0x0000006002044825 */ /* 0x000fe800078e0004 */
[----:B------:R-:W-:Y:S01]  /*15ed0*/  @P1 IMAD.HI.U32 R6, R226, c[0x0][0x2c8], RZ ;  /* 0x0000b200e2061a27 */ /* 0x000fe200078e00ff */
[----:B------:R-:W-:Y:S02]  /*15ee0*/  @P4 LEA R2, P2, R4, c[0x0][0x1c8], 0x1 ;  /* 0x0000720004024a11 */ /* 0x000fe400078408ff */
[----:B------:R2:W1:Y:S01]  /*15ef0*/  MUFU.TANH R13, R32 ;  /* 0x00000020000d7308 */ /* 0x0004620000002400 */
[----:B------:R-:W-:Y:S01]  /*15f00*/  @P4 IADD3 R0, R5, R0, RZ ;  /* 0x0000000005004210 */ /* 0x000fe20007ffe0ff */
[----:B------:R-:W-:Y:S01]  /*15f10*/  FMUL.FTZ R69, R69, c[0x0][0x320] ;  /* 0x0000c80045457a20 */ /* 0x000fe20000410000 */
[----:B------:R-:W-:Y:S01]  /*15f20*/  @P4 IADD3 R10, P1, R2, UR16, RZ ;  /* 0x00000010020a4c10 */ /* 0x000fe2000ff3e0ff */
[----:B------:R-:W-:Y:S01]  /*15f30*/  FMUL.FTZ R70, R70, c[0x0][0x320] ;  /* 0x0000c80046467a20 */ /* 0x000fe20000410000 */
[----:B------:R-:W-:Y:S01]  /*15f40*/  @P4 LEA.HI.X R3, R4, c[0x0][0x1cc], R0, 0x1, P2 ;  /* 0x0000730004034a11 */ /* 0x000fe200010f0c00 */
[----:B------:R-:W-:Y:S01]  /*15f50*/  FMUL.FTZ R71, R71, c[0x0][0x320] ;  /* 0x0000c80047477a20 */ /* 0x000fe20000410000 */
[----:B------:R-:W-:Y:S01]  /*15f60*/  MOV R5, R226 ;  /* 0x000000e200057202 */ /* 0x000fe20000000f00 */
[----:B------:R-:W-:Y:S01]  /*15f70*/  FMUL.FTZ R72, R72, c[0x0][0x320] ;  /* 0x0000c80048487a20 */ /* 0x000fe20000410000 */
[----:B------:R-:W-:Y:S01]  /*15f80*/  @P4 IADD3.X R11, R3, UR17, RZ, P1, !PT ;  /* 0x00000011030b4c10 */ /* 0x000fe20008ffe4ff */
[----:B------:R-:W1:Y:S01]  /*15f90*/  MUFU.TANH R33, R33 ;  /* 0x0000002100217308 */ /* 0x000e620000002400 */
[----:B------:R-:W-:Y:S01]  /*15fa0*/  @!PT LDS RZ, [RZ] ;  /* 0x00000000fffff984 */ /* 0x000fe20000000800 */
[----:B------:R-:W-:Y:S01]  /*15fb0*/  @!PT LDS RZ, [RZ] ;  /* 0x00000000fffff984 */ /* 0x000fe20000000800 */
[----:B------:R-:W-:Y:S01]  /*15fc0*/  @!PT LDS RZ, [RZ] ;  /* 0x00000000fffff984 */ /* 0x000fe20000000800 */
[----:B------:R1:W-:Y:S01]  /*15fd0*/  @P4 LDGSTS.E.BYPASS.LTC128B.128 [R227+0x3100], [R2.64], !P3 ;  /* 0x0310000002e34fae */ /* 0x0003e2000d901d68 */
[----:B------:R-:W-:Y:S01]  /*15fe0*/  @P0 SHF.R.U32.HI R5, RZ, c[0x0][0x2cc], R6 ;  /* 0x0000b300ff050a19 */ /* 0x000fe20000011606 */
[----:B------:R-:W-:Y:S01]  /*15ff0*/  FMUL.FTZ R73, R73, c[0x0][0x320] ;  /* 0x0000c80049497a20 */ /* 0x000fe20000410000 */
[----:B------:R-:W-:Y:S01]  /*16000*/  @P4 IADD3 R8, P0, R10, UR16, RZ ;  /* 0x000000100a084c10 */ /* 0x000fe2000ff1e0ff */
[----:B------:R-:W-:Y:S02]  /*16010*/  FMUL.FTZ R74, R74, c[0x0][0x320] ;  /* 0x0000c8004a4a7a20 */ /* 0x000fe40000410000 */
[----:B------:R-:W-:Y:S01]  /*16020*/  FMUL.FTZ R75, R75, c[0x0][0x320] ;  /* 0x0000c8004b4b7a20 */ /* 0x000fe20000410000 */
[----:B------:R-:W-:Y:S01]  /*16030*/  @P4 IADD3.X R9, R11, UR17, RZ, P0, !PT ;  /* 0x000000110b094c10 */ /* 0x000fe200087fe4ff */
[----:B------:R2:W-:Y:S01]  /*16040*/  @P4 LDGSTS.E.BYPASS.LTC128B.128 [R227+0x3900], [R10.64], !P3 ;  /* 0x039000000ae34fae */ /* 0x0005e2000d901d68 */
[----:B------:R2:W2:Y:S01]  /*16050*/  MUFU.TANH R171, R34 ;  /* 0x0000002200ab7308 */ /* 0x0004a20000002400 */
[----:B------:R-:W-:Y:S01]  /*16060*/  @P4 IADD3 R6, P1, R8, UR16, RZ ;  /* 0x0000001008064c10 */ /* 0x000fe2000ff3e0ff */
[----:B------:R-:W-:Y:S02]  /*16070*/  FMUL.FTZ R76, R76, c[0x0][0x320] ;  /* 0x0000c8004c4c7a20 */ /* 0x000fe40000410000 */
[----:B------:R-:W-:Y:S01]  /*16080*/  FMUL.FTZ R77, R77, c[0x0][0x320] ;  /* 0x0000c8004d4d7a20 */ /* 0x000fe20000410000 */
[----:B------:R-:W-:Y:S01]  /*16090*/  @P4 IADD3.X R7, R9, UR17, RZ, P1, !PT ;  /* 0x0000001109074c10 */ /* 0x000fe20008ffe4ff */
[----:B------:R-:W-:Y:S01]  /*160a0*/  FMUL.FTZ R78, R78, c[0x0][0x320] ;  /* 0x0000c8004e4e7a20 */ /* 0x000fe20000410000 */
[----:B------:R2:W-:Y:S01]  /*160b0*/  @P4 LDGSTS.E.BYPASS.LTC128B.128 [R227+0x4100], [R8.64], !P3 ;  /* 0x0410000008e34fae */ /* 0x0005e2000d901d68 */
[----:B------:R-:W-:Y:S02]  /*160c0*/  FMUL.FTZ R79, R79, c[0x0][0x320] ;  /* 0x0000c8004f4f7a20 */ /* 0x000fe40000410000 */
[----:B------:R2:W2:Y:S01]  /*160d0*/  MUFU.TANH R170, R35 ;  /* 0x0000002300aa7308 */ /* 0x0004a20000002400 */
[----:B------:R-:W-:Y:S02]  /*160e0*/  FMUL.FTZ R80, R80, c[0x0][0x320] ;  /* 0x0000c80050507a20 */ /* 0x000fe40000410000 */
[----:B------:R-:W-:Y:S02]  /*160f0*/  FMUL.FTZ R81, R81, c[0x0][0x320] ;  /* 0x0000c80051517a20 */ /* 0x000fe40000410000 */
[----:B------:R4:W-:Y:S01]  /*16100*/  @P4 LDGSTS.E.BYPASS.LTC128B.128 [R227+0x4900], [R6.64], !P3 ;  /* 0x0490000006e34fae */ /* 0x0009e2000d901d68 */
[----:B------:R-:W-:Y:S01]  /*16110*/  FMUL.FTZ R82, R82, c[0x0][0x320] ;  /* 0x0000c80052527a20 */ /* 0x000fe20000410000 */
[----:B-1----:R-:W-:Y:S01]  /*16120*/  @P4 IADD3 R2, P0, R6, UR16, RZ ;  /* 0x0000001006024c10 */ /* 0x002fe2000ff1e0ff */
[----:B------:R-:W-:Y:S02]  /*16130*/  FMUL.FTZ R83, R83, c[0x0][0x320] ;  /* 0x0000c80053537a20 */ /* 0x000fe40000410000 */
[----:B------:R1:W1:Y:S01]  /*16140*/  MUFU.TANH R12, R36 ;  /* 0x00000024000c7308 */ /* 0x0002620000002400 */
[----:B------:R-:W-:Y:S01]  /*16150*/  FMUL.FTZ R84, R84, c[0x0][0x320] ;  /* 0x0000c80054547a20 */ /* 0x000fe20000410000 */
[----:B------:R-:W-:Y:S01]  /*16160*/  @P4 IADD3.X R3, R7, UR17, RZ, P0, !PT ;  /* 0x0000001107034c10 */ /* 0x000fe200087fe4ff */
[----:B------:R-:W-:Y:S01]  /*16170*/  FMUL.FTZ R85, R85, c[0x0][0x320] ;  /* 0x0000c80055557a20 */ /* 0x000fe20000410000 */
[----:B------:R-:W1:Y:S01]  /*16180*/  SHFL.IDX PT, R4, R5, RZ, 0x1c1f ;  /* 0x001c1fff05047589 */ /* 0x000e6200000e0000 */
[----:B------:R-:W-:Y:S01]  /*16190*/  FMUL.FTZ R86, R86, c[0x0][0x320] ;  /* 0x0000c80056567a20 */ /* 0x000fe20000410000 */
[----:B------:R-:W-:Y:S01]  /*161a0*/  PLOP3.LUT P0, PT, PT, PT, UP0, 0x40, 0x0 ;  /* 0x000000000000781c */ /* 0x000fe20003f0e808 */
[----:B------:R-:W-:Y:S02]  /*161b0*/  FMUL.FTZ R87, R87, c[0x0][0x320] ;  /* 0x0000c80057577a20 */ /* 0x000fe40000410000 */
[----:B------:R-:W-:Y:S01]  /*161c0*/  FMUL.FTZ R88, R88, c[0x0][0x320] ;  /* 0x0000c80058587a20 */ /* 0x000fe20000410000 */
[----:B------:R-:W1:Y:S01]  /*161d0*/  MUFU.TANH R37, R37 ;  /* 0x0000002500257308 */ /* 0x000e620000002400 */
[----:B------:R-:W-:Y:S01]  /*161e0*/  FMUL.FTZ R89, R89, c[0x0][0x320] ;  /* 0x0000c80059597a20 */ /* 0x000fe20000410000 */
[----:B------:R3:W-:Y:S01]  /*161f0*/  @P4 LDGSTS.E.BYPASS.LTC128B.128 [R227+0x5100], [R2.64], !P3 ;  /* 0x0510000002e34fae */ /* 0x0007e2000d901d68 */
[----:B------:R-:W-:Y:S01]  /*16200*/  FMUL.FTZ R91, R91, c[0x0][0x320] ;  /* 0x0000c8005b5b7a20 */ /* 0x000fe20000410000 */
[----:B--2---:R-:W-:Y:S01]  /*16210*/  @P4 IADD3 R8, P1, R2, UR16, RZ ;  /* 0x0000001002084c10 */ /* 0x004fe2000ff3e0ff */
[----:B------:R-:W-:Y:S02]  /*16220*/  FMUL.FTZ R92, R92, c[0x0][0x320] ;  /* 0x0000c8005c5c7a20 */ /* 0x000fe40000410000 */
[----:B------:R-:W-:Y:S01]  /*16230*/  FMUL.FTZ R93, R93, c[0x0][0x320] ;  /* 0x0000c8005d5d7a20 */ /* 0x000fe20000410000 */
[----:B------:R-:W-:Y:S01]  /*16240*/  @P4 IADD3.X R9, R3, UR17, RZ, P1, !PT ;  /* 0x0000001103094c10 */ /* 0x000fe20008ffe4ff */
[----:B------:R-:W-:Y:S01]  /*16250*/  FMUL.FTZ R26, R96, c[0x0][0x320] ;  /* 0x0000c800601a7a20 */ /* 0x000fe20000410000 */
[----:B------:R2:W1:Y:S01]  /*16260*/  MUFU.TANH R169, R38 ;  /* 0x0000002600a97308 */ /* 0x0004620000002400 */
[----:B------:R-:W-:Y:S01]  /*16270*/  FMUL.FTZ R27, R97, c[0x0][0x320] ;  /* 0x0000c800611b7a20 */ /* 0x000fe20000410000 */
[----:B----4-:R-:W-:Y:S01]  /*16280*/  MOV R7, UR12 ;  /* 0x0000000c00077c02 */ /* 0x010fe20008000f00 */
[----:B------:R4:W-:Y:S01]  /*16290*/  @P4 LDGSTS.E.BYPASS.LTC128B.128 [R227+0x5900], [R8.64], !P3 ;  /* 0x0590000008e34fae */ /* 0x0009e2000d901d68 */
[----:B------:R-:W-:Y:S02]  /*162a0*/  FMUL.FTZ R29, R98, c[0x0][0x320] ;  /* 0x0000c800621d7a20 */ /* 0x000fe40000410000 */
[----:B------:R-:W-:Y:S02]  /*162b0*/  FMUL.FTZ R28, R99, c[0x0][0x320] ;  /* 0x0000c800631c7a20 */ /* 0x000fe40000410000 */
[----:B------:R-:W-:Y:S02]  /*162c0*/  FMUL.FTZ R39, R39, c[0x0][0x320] ;  /* 0x0000c80027277a20 */ /* 0x000fe40000410000 */
[----:B------:R-:W1:Y:S01]  /*162d0*/  MUFU.TANH R48, R48 ;  /* 0x0000003000307308 */ /* 0x000e620000002400 */
[----:B------:R-:W0:Y:S01]  /*162e0*/  LDGDEPBAR ;  /* 0x00000000000079af */ /* 0x000e220000000000 */
[----:B------:R-:W-:Y:S02]  /*162f0*/  FMUL.FTZ R40, R40, c[0x0][0x320] ;  /* 0x0000c80028287a20 */ /* 0x000fe40000410000 */
[----:B------:R-:W-:Y:S02]  /*16300*/  FMUL.FTZ R41, R41, c[0x0][0x320] ;  /* 0x0000c80029297a20 */ /* 0x000fe40000410000 */
[----:B------:R-:W-:Y:S02]  /*16310*/  FMUL.FTZ R42, R42, c[0x0][0x320] ;  /* 0x0000c8002a2a7a20 */ /* 0x000fe40000410000 */
[----:B------:R-:W-:Y:S02]  /*16320*/  FMUL.FTZ R43, R43, c[0x0][0x320] ;  /* 0x0000c8002b2b7a20 */ /* 0x000fe40000410000 */
        /* <DEDUP_REMOVED lines=12> */
[----:B------:R2:W2:Y:S01]  /*163f0*/  MUFU.TANH R192, R41 ;  /* 0x0000002900c07308 */ /* 0x0004a20000002400 */
[----:B------:R-:W-:Y:S05]  /*16400*/  IMAD R0, R225, -0x60, RZ ;  /* 0xffffffa0e1007824 */ /* 0x000fea00078e02ff */
[C---:B---3--:R-:W-:Y:S02]  /*16410*/  IADD3 R2, -R15.reuse, 0x1, R0 ;  /* 0x000000010f027810 */ /* 0x048fe40007ffe100 */
[----:B----4-:R-:W-:Y:S02]  /*16420*/  IADD3 R8, -R15, R0, RZ ;  /* 0x000000000f087210 */ /* 0x010fe40007ffe1ff */
[----:B------:R3:W4:Y:S01]  /*16430*/  MUFU.TANH R200, R42 ;  /* 0x0000002a00c87308 */ /* 0x0007220000002400 */
[----:B------:R-:W-:Y:S04]  /*16440*/  IADD3 R7, -R7, UR7, R2 ;  /* 0x0000000707077c10 */ /* 0x000fe8000fffe102 */
[C---:B------:R-:W-:Y:S02]  /*16450*/  IADD3 R6, R7.reuse, c[0x0][0x328], RZ ;  /* 0x0000ca0007067a10 */ /* 0x040fe40007ffe0ff */
[----:B------:R-:W-:Y:S02]  /*16460*/  IADD3 R7, R7, UR10, RZ ;  /* 0x0000000a07077c10 */ /* 0x000fe4000fffe0ff */
[-C--:B-1----:R-:W-:Y:S01]  /*16470*/  IADD3 R3, R6, R4.reuse, RZ ;  /* 0x0000000406037210 */ /* 0x082fe20007ffe0ff */
[----:B------:R3:W1:Y:S01]  /*16480*/  MUFU.TANH R199, R43 ;  /* 0x0000002b00c77308 */ /* 0x0006620000002400 */
[----:B------:R-:W-:Y:S09]  /*16490*/  IADD3 R2, R7, R4, RZ ;  /* 0x0000000407027210 */ /* 0x000ff20007ffe0ff */
        /* <DEDUP_REMOVED lines=70> */
.L_x_287:
[----:B------:R-:W-:Y:S04]  /*16900*/  MOV R9, c[0x0][0x32c] ;  /* 0x0000cb0000097a02 */ /* 0x000fe80000000f00 */
[----:B------:R-:W-:Y:S11]  /*16910*/  ISETP.NE.AND P0, PT, R9, 0x1, PT ;  /* 0x000000010900780c */ /* 0x000ff60003f05270 */
[----:B------:R-:W-:Y:S02]  /*16920*/  @!UPT UIADD3 URZ, URZ, URZ, URZ ;  /* 0x0000003f3f3ff290 */ /* 0x000fe4000fffe03f */
[----:B------:R-:W-:Y:S05]  /*16930*/  @P0 IMAD.HI.U32 R9, R4, c[0x0][0x330], RZ ;  /* 0x0000cc0004090a27 */ /* 0x000fea00078e00ff */
[----:B------:R-:W-:Y:S02]  /*16940*/  @P0 SHF.R.U32.HI R4, RZ, c[0x0][0x334], R9 ;  /* 0x0000cd00ff040a19 */ /* 0x000fe40000011609 */
.L_x_288:
[----:B------:R-:W-:Y:S05]  /*16950*/  BSYNC B0 ;  /* 0x0000000000007941 */ /* 0x000fea0003800000 */
.L_x_286:
[----:B------:R-:W-:Y:S05]  /*16960*/  IMAD R4, R4, c[0x0][0x32c], R8 ;  /* 0x0000cb0004047a24 */ /* 0x000fea00078e0208 */
[----:B------:R-:W-:Y:S02]  /*16970*/  IADD3 R9, R4, c[0x0][0x32c], RZ ;  /* 0x0000cb0004097a10 */ /* 0x000fe40007ffe0ff */
[----:B------:R-:W-:Y:S02]  /*16980*/  IMNMX R2, R2, R4, !PT ;  /* 0x0000000402027217 */ /* 0x000fe40007800200 */
[----:B------:R-:W-:Y:S02]  /*16990*/  IMNMX R3, R3, R9, PT ;  /* 0x0000000903037217 */ /* 0x000fe40003800200 */
.L_x_285:
        /* <DEDUP_REMOVED lines=134> */
.L_x_291:
[----:B------:R-:W-:Y:S04]  /*17200*/  MOV R27, c[0x0][0x32c] ;  /* 0x0000cb00001b7a02 */ /* 0x000fe80000000f00 */
[----:B------:R-:W-:Y:S11]  /*17210*/  ISETP.NE.AND P2, PT, R27, 0x1, PT ;  /* 0x000000011b00780c */ /* 0x000ff60003f45270 */
[----:B------:R-:W-:Y:S02]  /*17220*/  @!UPT UIADD3 URZ, URZ, URZ, URZ ;  /* 0x0000003f3f3ff290 */ /* 0x000fe4000fffe03f */
[----:B------:R-:W-:Y:S05]  /*17230*/  @P2 IMAD.HI.U32 R27, R3, c[0x0][0x330], RZ ;  /* 0x0000cc00031b2a27 */ /* 0x000fea00078e00ff */
[----:B------:R-:W-:Y:S02]  /*17240*/  @P2 SHF.R.U32.HI R3, RZ, c[0x0][0x334], R27 ;  /* 0x0000cd00ff032a19 */ /* 0x000fe4000001161b */
.L_x_292:
[----:B------:R-:W-:Y:S05]  /*17250*/  BSYNC B0 ;  /* 0x0000000000007941 */ /* 0x000fea0003800000 */
.L_x_290:
[----:B------:R-:W-:Y:S05]  /*17260*/  IMAD R3, R3, c[0x0][0x32c], R8 ;  /* 0x0000cb0003037a24 */ /* 0x000fea00078e0208 */
[----:B------:R-:W-:Y:S02]  /*17270*/  IADD3 R27, R3, c[0x0][0x32c], RZ ;  /* 0x0000cb00031b7a10 */ /* 0x000fe40007ffe0ff */
[----:B------:R-:W-:Y:S02]  /*17280*/  IMNMX R0, R0, R3, !PT ;  /* 0x0000000300007217 */ /* 0x000fe40007800200 */
[----:B------:R-:W-:Y:S02]  /*17290*/  IMNMX R2, R2, R27, PT ;  /* 0x0000001b02027217 */ /* 0x000fe40003800200 */
.L_x_289:
        /* <DEDUP_REMOVED lines=111> */
.L_x_295:
[----:B------:R-:W-:Y:S04]  /*17990*/  MOV R27, c[0x0][0x32c] ;  /* 0x0000cb00001b7a02 */ /* 0x000fe80000000f00 */
[----:B------:R-:W-:Y:S11]  /*179a0*/  ISETP.NE.AND P2, PT, R27, 0x1, PT ;  /* 0x000000011b00780c */ /* 0x000ff60003f45270 */
[----:B------:R-:W-:Y:S02]  /*179b0*/  @!UPT UIADD3 URZ, URZ, URZ, URZ ;  /* 0x0000003f3f3ff290 */ /* 0x000fe4000fffe03f */
[----:B------:R-:W-:Y:S05]  /*179c0*/  @P2 IMAD.HI.U32 R27, R3, c[0x0][0x330], RZ ;  /* 0x0000cc00031b2a27 */ /* 0x000fea00078e00ff */
[----:B------:R-:W-:Y:S02]  /*179d0*/  @P2 SHF.R.U32.HI R3, RZ, c[0x0][0x334], R27 ;  /* 0x0000cd00ff032a19 */ /* 0x000fe4000001161b */
.L_x_296:
[----:B------:R-:W-:Y:S05]  /*179e0*/  BSYNC B0 ;  /* 0x0000000000007941 */ /* 0x000fea0003800000 */
.L_x_294:
[----:B------:R-:W-:Y:S05]  /*179f0*/  IMAD R3, R3, c[0x0][0x32c], R8 ;  /* 0x0000cb0003037a24 */ /* 0x000fea00078e0208 */
[----:B------:R-:W-:Y:S02]  /*17a00*/  IADD3 R27, R3, c[0x0][0x32c], RZ ;  /* 0x0000cb00031b7a10 */ /* 0x000fe40007ffe0ff */
[----:B------:R-:W-:Y:S02]  /*17a10*/  IMNMX R0, R0, R3, !PT ;  /* 0x0000000300007217 */ /* 0x000fe40007800200 */
[----:B------:R-:W-:Y:S02]  /*17a20*/  IMNMX R2, R2, R27, PT ;  /* 0x0000001b02027217 */ /* 0x000fe40003800200 */
.L_x_293:
        /* <DEDUP_REMOVED lines=111> */
.L_x_299:
[----:B------:R-:W-:Y:S04]  /*18120*/  MOV R5, c[0x0][0x32c] ;  /* 0x0000cb0000057a02 */ /* 0x000fe80000000f00 */
[----:B------:R-:W-:Y:S11]  /*18130*/  ISETP.NE.AND P2, PT, R5, 0x1, PT ;  /* 0x000000010500780c */ /* 0x000ff60003f45270 */
[----:B------:R-:W-:Y:S02]  /*18140*/  @!UPT UIADD3 URZ, URZ, URZ, URZ ;  /* 0x0000003f3f3ff290 */ /* 0x000fe4000fffe03f */
[----:B------:R-:W-:Y:S05]  /*18150*/  @P2 IMAD.HI.U32 R5, R3, c[0x0][0x330], RZ ;  /* 0x0000cc0003052a27 */ /* 0x000fea00078e00ff */
[----:B------:R-:W-:Y:S02]  /*18160*/  @P2 SHF.R.U32.HI R3, RZ, c[0x0][0x334], R5 ;  /* 0x0000cd00ff032a19 */ /* 0x000fe40000011605 */
.L_x_300:
[----:B------:R-:W-:Y:S05]  /*18170*/  BSYNC B0 ;  /* 0x0000000000007941 */ /* 0x000fea0003800000 */
.L_x_298:
[----:B------:R-:W-:Y:S05]  /*18180*/  IMAD R8, R3, c[0x0][0x32c], R8 ;  /* 0x0000cb0003087a24 */ /* 0x000fea00078e0208 */
[----:B------:R-:W-:Y:S02]  /*18190*/  IADD3 R3, R8, c[0x0][0x32c], RZ ;  /* 0x0000cb0008037a10 */ /* 0x000fe40007ffe0ff */
[----:B------:R-:W-:Y:S02]  /*181a0*/  IMNMX R0, R0, R8, !PT ;  /* 0x0000000800007217 */ /* 0x000fe40007800200 */
[----:B------:R-:W-:Y:S02]  /*181b0*/  IMNMX R2, R2, R3, PT ;  /* 0x0000000302027217 */ /* 0x000fe40003800200 */
.L_x_297:
        /* <DEDUP_REMOVED lines=95> */
[----:B------:R-:W-:Y:S01]  /*187b0*/  FMNMX.FTZ R3, R204, R3, !PT ;  /* 0x00000003cc037209 */ /* 0x000fe20007810000 */
[----:B------:R-:W1:Y:S01]  /*187c0*/  SHFL.BFLY PT, R5, R72, 0x2, 0x1f ;  /* 0x0c401f0048057f89 */ /* 0x000e6200000e0000 */
        /* <DEDUP_REMOVED lines=15> */
[----:B-1----:R-:W-:Y:S02]  /*188c0*/  FMNMX.FTZ R72, R72, R5, !PT ;  /* 0x0000000548487209 */ /* 0x002fe40007810000 */
[----:B------:R-:W-:Y:S02]  /*188d0*/  FSEL R185, R63, -INF , !P2 ;  /* 0xff8000003fb97808 */ /* 0x000fe40005000000 */
[----:B------:R-:W-:Y:S01]  /*188e0*/  ISETP.NE.AND P2, PT, R10, RZ, PT ;  /* 0x000000ff0a00720c */ /* 0x000fe20003f45270 */
[----:B------:R-:W1:Y:S01]  /*188f0*/  SHFL.BFLY PT, R7, R72, 0x1, 0x1f ;  /* 0x0c201f0048077f89 */ /* 0x000e6200000e0000 */
[----:B------:R-:W-:Y:S02]  /*18900*/  FMNMX.FTZ R3, R250, R3, !PT ;  /* 0x00000003fa037209 */ /* 0x000fe40007810000 */
[----:B------:R-:W-:Y:S02]  /*18910*/  ISETP.GT.AND P2, PT, R0, 0x40, !P2 ;  /* 0x000000400000780c */ /* 0x000fe40005744270 */
[----:B------:R-:W-:Y:S02]  /*18920*/  FMNMX.FTZ R5, R8, R103, !PT ;  /* 0x0000006708057209 */ /* 0x000fe40007810000 */
[----:B------:R-:W-:Y:S01]  /*18930*/  ISETP.LT.OR P2, PT, R2, 0x41, P2 ;  /* 0x000000410200780c */ /* 0x000fe20001741670 */
[----:B------:R-:W2:Y:S01]  /*18940*/  SHFL.BFLY PT, R6, R3, 0x2, 0x1f ;  /* 0x0c401f0003067f89 */ /* 0x000ea200000e0000 */
        /* <DEDUP_REMOVED lines=13> */
[----:B-1----:R-:W-:Y:S02]  /*18a20*/  FMNMX.FTZ R72, R72, R7, !PT ;  /* 0x0000000748487209 */ /* 0x002fe40007810000 */
[----:B------:R-:W-:Y:S02]  /*18a30*/  FMNMX.FTZ R4, R34, R4, !PT ;  /* 0x0000000422047209 */ /* 0x000fe40007810000 */
[----:B------:R-:W-:Y:S01]  /*18a40*/  ISETP.LT.OR P2, PT, R2, 0x49, P2 ;  /* 0x000000490200780c */ /* 0x000fe20001741670 */
[----:B------:R-:W-:Y:S01]  /*18a50*/  FMUL.FTZ R74, R72, c[0x0][0x2d0] ;  /* 0x0000b400484a7a20 */ /* 0x000fe20000410000 */
[----:B------:R-:W-:Y:S02]  /*18a60*/  FMNMX.FTZ R4, R35, R4, !PT ;  /* 0x0000000423047209 */ /* 0x000fe40007810000 */
[----:B--2---:R-:W-:Y:S02]  /*18a70*/  FMNMX.FTZ R3, R3, R6, !PT ;  /* 0x0000000603037209 */ /* 0x004fe40007810000 */
[----:B------:R-:W-:Y:S02]  /*18a80*/  FMNMX.FTZ R4, R45, R4, !PT ;  /* 0x000000042d047209 */ /* 0x000fe40007810000 */
[----:B------:R-:W-:Y:S01]  /*18a90*/  FMNMX.FTZ R5, R58, R5, !PT ;  /* 0x000000053a057209 */ /* 0x000fe20007810000 */
[----:B------:R-:W1:Y:S01]  /*18aa0*/  SHFL.BFLY PT, R71, R3, 0x1, 0x1f ;  /* 0x0c201f0003477f89 */ /* 0x000e6200000e0000 */
[----:B------:R-:W-:Y:S02]  /*18ab0*/  FMNMX.FTZ R4, R48, R4, !PT ;  /* 0x0000000430047209 */ /* 0x000fe40007810000 */
[----:B------:R-:W-:Y:S02]  /*18ac0*/  FSEL R192, R183, -INF , !P2 ;  /* 0xff800000b7c07808 */ /* 0x000fe40005000000 */
[----:B------:R-:W-:Y:S02]  /*18ad0*/  FMNMX.FTZ R4, R49, R4, !PT ;  /* 0x0000000431047209 */ /* 0x000fe40007810000 */
[----:B------:R-:W-:Y:S02]  /*18ae0*/  FSETP.NEU.FTZ.AND P2, PT, R72, -INF , PT ;  /* 0xff8000004800780b */ /* 0x000fe40003f5d000 */
[----:B------:R-:W-:Y:S02]  /*18af0*/  FMNMX.FTZ R4, R50, R4, !PT ;  /* 0x0000000432047209 */ /* 0x000fe40007810000 */
[----:B------:R-:W-:Y:S02]  /*18b00*/  FMNMX.FTZ R5, R62, R5, !PT ;  /* 0x000000053e057209 */ /* 0x000fe40007810000 */
[----:B------:R-:W-:Y:S02]  /*18b10*/  FMNMX.FTZ R4, R99, R4, !PT ;  /* 0x0000000463047209 */ /* 0x000fe40007810000 */
[----:B------:R-:W-:Y:S02]  /*18b20*/  FSEL R74, R74, RZ, P2 ;  /* 0x000000ff4a4a7208 */ /* 0x000fe40001000000 */
[----:B------:R-:W-:Y:S02]  /*18b30*/  FMNMX.FTZ R4, R170, R4, !PT ;  /* 0x00000004aa047209 */ /* 0x000fe40007810000 */
[----:B------:R-:W-:Y:S01]  /*18b40*/  FMNMX.FTZ R5, R88, R5, !PT ;  /* 0x0000000558057209 */ /* 0x000fe20007810000 */
[--C-:B------:R-:W-:Y:S01]  /*18b50*/  FFMA.FTZ R16, R43, c[0x0][0x2d0], -R74.reuse ;  /* 0x0000b4002b107a23 */ /* 0x100fe2000001084a */
[----:B------:R-:W-:Y:S02]  /*18b60*/  FMNMX.FTZ R4, R173, R4, !PT ;  /* 0x00000004ad047209 */ /* 0x000fe40007810000 */
[----:B------:R-:W-:Y:S01]  /*18b70*/  FMNMX.FTZ R6, R98, R5, !PT ;  /* 0x0000000562067209 */ /* 0x000fe20007810000 */
[--C-:B------:R-:W-:Y:S01]  /*18b80*/  FFMA.FTZ R5, R30, c[0x0][0x2d0], -R74.reuse ;  /* 0x0000b4001e057a23 */ /* 0x100fe2000001084a */
[----:B------:R-:W-:Y:S02]  /*18b90*/  FMNMX.FTZ R4, R175, R4, !PT ;  /* 0x00000004af047209 */ /* 0x000fe40007810000 */
[----:B------:R-:W-:Y:S01]  /*18ba0*/  FMNMX.FTZ R6, R168, R6, !PT ;  /* 0x00000006a8067209 */ /* 0x000fe20007810000 */
[----:B------:R2:W-:Y:S01]  /*18bb0*/  MUFU.EX2 R55, R5 ;  /* 0x0000000500377308 */ /* 0x0005e20000000800 */
[----:B------:R-:W-:Y:S02]  /*18bc0*/  FMNMX.FTZ R4, R184, R4, !PT ;  /* 0x00000004b8047209 */ /* 0x000fe40007810000 */
[----:B-1----:R-:W-:Y:S01]  /*18bd0*/  FMNMX.FTZ R71, R3, R71, !PT ;  /* 0x0000004703477209 */ /* 0x002fe20007810000 */
[--C-:B------:R-:W-:Y:S01]  /*18be0*/  FFMA.FTZ R3, R32, c[0x0][0x2d0], -R74.reuse ;  /* 0x0000b40020037a23 */ /* 0x100fe2000001084a */
[----:B------:R-:W-:Y:S02]  /*18bf0*/  FMNMX.FTZ R4, R188, R4, !PT ;  /* 0x00000004bc047209 */ /* 0x000fe40007810000 */
[----:B------:R-:W-:Y:S01]  /*18c00*/  ISETP.GT.AND P1, PT, R0, 0x49, !P1 ;  /* 0x000000490000780c */ /* 0x000fe20004f24270 */
[----:B------:R-:W-:Y:S01]  /*18c10*/  FMUL.FTZ R75, R71, c[0x0][0x2d0] ;  /* 0x0000b400474b7a20 */ /* 0x000fe20000410000 */
[----:B------:R-:W-:Y:S01]  /*18c20*/  FMNMX.FTZ R4, R189, R4, !PT ;  /* 0x00000004bd047209 */ /* 0x000fe20007810000 */
[----:B------:R1:W-:Y:S01]  /*18c30*/  MUFU.EX2 R84, R3 ;  /* 0x0000000300547308 */ /* 0x0003e20000000800 */
[----:B------:R-:W-:Y:S02]  /*18c40*/  ISETP.LT.OR P1, PT, R2, 0x4a, P1 ;  /* 0x0000004a0200780c */ /* 0x000fe40000f21670 */
[----:B------:R-:W-:Y:S02]  /*18c50*/  FMNMX.FTZ R4, R191, R4, !PT ;  /* 0x00000004bf047209 */ /* 0x000fe40007810000 */
[----:B------:R-:W-:Y:S02]  /*18c60*/  FSEL R183, R79, -INF , !P1 ;  /* 0xff8000004fb77808 */ /* 0x000fe40004800000 */
[----:B------:R-:W-:Y:S02]  /*18c70*/  FMNMX.FTZ R4, R201, R4, !PT ;  /* 0x00000004c9047209 */ /* 0x000fe40007810000 */
[----:B------:R-:W-:Y:S02]  /*18c80*/  FSETP.NEU.FTZ.AND P1, PT, R71, -INF , PT ;  /* 0xff8000004700780b */ /* 0x000fe40003f3d000 */
[----:B------:R-:W-:Y:S02]  /*18c90*/  FMNMX.FTZ R4, R202, R4, !PT ;  /* 0x00000004ca047209 */ /* 0x000fe40007810000 */
[----:B------:R-:W-:Y:S02]  /*18ca0*/  FSEL R75, R75, RZ, P1 ;  /* 0x000000ff4b4b7208 */ /* 0x000fe40000800000 */
[----:B------:R-:W-:Y:S02]  /*18cb0*/  FMNMX.FTZ R4, R205, R4, !PT ;  /* 0x00000004cd047209 */ /* 0x000fe40007810000 */
[----:B--2---:R-:W-:Y:S01]  /*18cc0*/  FMNMX.FTZ R5, R169, R6, !PT ;  /* 0x00000006a9057209 */ /* 0x004fe20007810000 */
[--C-:B------:R-:W-:Y:S01]  /*18cd0*/  FFMA.FTZ R6, R31, c[0x0][0x2d0], -R74.reuse ;  /* 0x0000b4001f067a23 */ /* 0x100fe2000001084a */
[----:B------:R-:W-:Y:S01]  /*18ce0*/  FMNMX.FTZ R4, R207, R4, !PT ;  /* 0x00000004cf047209 */ /* 0x000fe20007810000 */
[--C-:B------:R-:W-:Y:S01]  /*18cf0*/  FFMA.FTZ R12, R42, c[0x0][0x2d0], -R75.reuse ;  /* 0x0000b4002a0c7a23 */ /* 0x100fe2000001084b */
[----:B------:R-:W-:Y:S01]  /*18d00*/  FMNMX.FTZ R5, R172, R5, !PT ;  /* 0x00000005ac057209 */ /* 0x000fe20007810000 */
[----:B------:R-:W-:Y:S01]  /*18d10*/  MUFU.EX2 R89, R6 ;  /* 0x0000000600597308 */ /* 0x000fe20000000800 */
[----:B------:R-:W-:Y:S02]  /*18d20*/  FMNMX.FTZ R4, R236, R4, !PT ;  /* 0x00000004ec047209 */ /* 0x000fe40007810000 */
[----:B------:R-:W-:Y:S02]  /*18d30*/  FMNMX.FTZ R5, R180, R5, !PT ;  /* 0x00000005b4057209 */ /* 0x000fe40007810000 */
[----:B------:R-:W-:Y:S02]  /*18d40*/  FMNMX.FTZ R4, R237, R4, !PT ;  /* 0x00000004ed047209 */ /* 0x000fe40007810000 */
[----:B------:R-:W-:Y:S02]  /*18d50*/  FMNMX.FTZ R5, R179, R5, !PT ;  /* 0x00000005b3057209 */ /* 0x000fe40007810000 */
[----:B------:R-:W-:Y:S01]  /*18d60*/  FMNMX.FTZ R4, R238, R4, !PT ;  /* 0x00000004ee047209 */ /* 0x000fe20007810000 */
[----:B------:R-:W-:Y:S01]  /*18d70*/  MUFU.EX2 R63, R12 ;  /* 0x0000000c003f7308 */ /* 0x000fe20000000800 */
[----:B-1----:R-:W-:Y:S01]  /*18d80*/  FMNMX.FTZ R3, R178, R5, !PT ;  /* 0x00000005b2037209 */ /* 0x002fe20007810000 */
[----:B------:R-:W-:Y:S01]  /*18d90*/  FFMA.FTZ R5, R36, c[0x0][0x2d0], -R74 ;  /* 0x0000b40024057a23 */ /* 0x000fe2000001084a */
[----:B------:R-:W-:Y:S02]  /*18da0*/  FMNMX.FTZ R4, R239, R4, !PT ;  /* 0x00000004ef047209 */ /* 0x000fe40007810000 */
[C---:B------:R-:W-:Y:S02]  /*18db0*/  ISETP.GT.AND P6, PT, R0.reuse, 0x50, !P6 ;  /* 0x000000500000780c */ /* 0x040fe400077c4270 */
[C---:B------:R-:W-:Y:S01]  /*18dc0*/  ISETP.GT.AND P5, PT, R0.reuse, 0x51, !P5 ;  /* 0x000000510000780c */ /* 0x040fe20006fa4270 */
[----:B------:R-:W1:Y:S01]  /*18dd0*/  SHFL.BFLY PT, R7, R4, 0x2, 0x1f ;  /* 0x0c401f0004077f89 */ /* 0x000e6200000e0000 */
[C---:B------:R-:W-:Y:S01]  /*18de0*/  ISETP.GT.AND P4, PT, R0.reuse, 0x58, !P4 ;  /* 0x000000580000780c */ /* 0x040fe20006784270 */
[----:B------:R2:W3:Y:S01]  /*18df0*/  MUFU.EX2 R87, R5 ;  /* 0x0000000500577308 */ /* 0x0004e20000000800 */
[----:B------:R-:W-:Y:S01]  /*18e00*/  ISETP.GT.AND P0, PT, R0, 0x59, !P0 ;  /* 0x000000590000780c */ /* 0x000fe20004704270 */
[--C-:B------:R-:W-:Y:S01]  /*18e10*/  FFMA.FTZ R0, R33, c[0x0][0x2d0], -R75.reuse ;  /* 0x0000b40021007a23 */ /* 0x100fe2000001084b */
[----:B------:R-:W-:Y:S02]  /*18e20*/  FMNMX.FTZ R3, R185, R3, !PT ;  /* 0x00000003b9037209 */ /* 0x000fe40007810000 */
[C---:B------:R-:W-:Y:S02]  /*18e30*/  ISETP.LT.OR P6, PT, R2.reuse, 0x51, P6 ;  /* 0x000000510200780c */ /* 0x040fe400037c1670 */
[----:B------:R-:W-:Y:S02]  /*18e40*/  ISETP.LT.OR P5, PT, R2, 0x52, P5 ;  /* 0x000000520200780c */ /* 0x000fe40002fa1670 */
[----:B------:R-:W-:Y:S01]  /*18e50*/  FSEL R194, R78, -INF , !P6 ;  /* 0xff8000004ec27808 */ /* 0x000fe20007000000 */
[----:B------:R4:W-:Y:S01]  /*18e60*/  MUFU.EX2 R60, R0 ;  /* 0x00000000003c7308 */ /* 0x0009e20000000800 */
[----:B------:R-:W-:Y:S02]  /*18e70*/  FMNMX.FTZ R3, R199, R3, !PT ;  /* 0x00000003c7037209 */ /* 0x000fe40007810000 */
[----:B------:R-:W-:Y:S02]  /*18e80*/  FSEL R195, R91, -INF , !P5 ;  /* 0xff8000005bc37808 */ /* 0x000fe40006800000 */
[----:B------:R-:W-:Y:S02]  /*18e90*/  FMNMX.FTZ R3, R200, R3, !PT ;  /* 0x00000003c8037209 */ /* 0x000fe40007810000 */
[----:B------:R-:W-:Y:S02]  /*18ea0*/  ISETP.LT.OR P0, PT, R2, 0x5a, P0 ;  /* 0x0000005a0200780c */ /* 0x000fe40000701670 */
[----:B------:R-:W-:Y:S01]  /*18eb0*/  FMNMX.FTZ R3, R192, R3, !PT ;  /* 0x00000003c0037209 */ /* 0x000fe20007810000 */
[----:B------:R-:W-:Y:S01]  /*18ec0*/  MUFU.EX2 R33, R16 ;  /* 0x0000001000217308 */ /* 0x000fe20000000800 */
[----:B------:R-:W-:Y:S02]  /*18ed0*/  FSEL R73, R57, -INF , !P0 ;  /* 0xff80000039497808 */ /* 0x000fe40004000000 */
[----:B-1----:R-:W-:Y:S01]  /*18ee0*/  FMNMX.FTZ R4, R4, R7, !PT ;  /* 0x0000000704047209 */ /* 0x002fe20007810000 */
[--C-:B--2---:R-:W-:Y:S01]  /*18ef0*/  FFMA.FTZ R5, R29, c[0x0][0x2d0], -R75.reuse ;  /* 0x0000b4001d057a23 */ /* 0x104fe2000001084b */
[----:B------:R-:W-:Y:S02]  /*18f00*/  FMNMX.FTZ R3, R183, R3, !PT ;  /* 0x00000003b7037209 */ /* 0x000fe40007810000 */
[----:B------:R-:W-:Y:S01]  /*18f10*/  ISETP.LT.OR P4, PT, R2, 0x59, P4 ;  /* 0x000000590200780c */ /* 0x000fe20002781670 */
[----:B------:R-:W1:Y:S01]  /*18f20*/  SHFL.BFLY PT, R70, R4, 0x1, 0x1f ;  /* 0x0c201f0004467f89 */ /* 0x000e6200000e0000 */
[----:B------:R-:W-:Y:S01]  /*18f30*/  FMNMX.FTZ R3, R194, R3, !PT ;  /* 0x00000003c2037209 */ /* 0x000fe20007810000 */
[----:B------:R-:W2:Y:S01]  /*18f40*/  MUFU.EX2 R86, R5 ;  /* 0x0000000500567308 */ /* 0x000ea20000000800 */
[--C-:B------:R-:W-:Y:S01]  /*18f50*/  FFMA.FTZ R2, R37, c[0x0][0x2d0], -R75.reuse ;  /* 0x0000b40025027a23 */ /* 0x100fe2000001084b */
[----:B---3--:R-:W-:Y:S02]  /*18f60*/  F2FP.PACK_AB R78, R87, R84 ;  /* 0x00000054574e723e */ /* 0x008fe400000000ff */
[----:B----4-:R-:W-:Y:S01]  /*18f70*/  FMNMX.FTZ R0, R195, R3, !PT ;  /* 0x00000003c3007209 */ /* 0x010fe20007810000 */
[--C-:B------:R-:W-:Y:S01]  /*18f80*/  FFMA.FTZ R3, R38, c[0x0][0x2d0], -R75.reuse ;  /* 0x0000b40026037a23 */ /* 0x100fe2000001084b */
[----:B------:R-:W-:Y:S04]  /*18f90*/  FSEL R197, R59, -INF , !P4 ;  /* 0xff8000003bc57808 */ /* 0x000fe80006000000 */
[----:B------:R3:W-:Y:S01]  /*18fa0*/  MUFU.EX2 R53, R3 ;  /* 0x0000000300357308 */ /* 0x0007e20000000800 */
[----:B------:R-:W-:Y:S04]  /*18fb0*/  FMNMX.FTZ R0, R197, R0, !PT ;  /* 0x00000000c5007209 */ /* 0x000fe80007810000 */
[----:B------:R-:W-:Y:S05]  /*18fc0*/  FMNMX.FTZ R0, R73, R0, !PT ;  /* 0x0000000049007209 */ /* 0x000fea0007810000 */
[----:B------:R4:W-:Y:S01]  /*18fd0*/  MUFU.EX2 R85, R2 ;  /* 0x0000000200557308 */ /* 0x0009e20000000800 */
[----:B-1----:R-:W-:Y:S02]  /*18fe0*/  FMNMX.FTZ R70, R4, R70, !PT ;  /* 0x0000004604467209 */ /* 0x002fe40007810000 */
[----:B--2---:R-:W-:Y:S02]  /*18ff0*/  F2FP.PACK_AB R77, R60, R86 ;  /* 0x000000563c4d723e */ /* 0x004fe400000000ff */
[C---:B------:R-:W-:Y:S01]  /*19000*/  FSETP.NEU.FTZ.AND P0, PT, R70.reuse, -INF , PT ;  /* 0xff8000004600780b */ /* 0x040fe20003f1d000 */
[----:B------:R-:W-:Y:S05]  /*19010*/  FMUL.FTZ R96, R70, c[0x0][0x2d0] ;  /* 0x0000b40046607a20 */ /* 0x000fea0000410000 */
[----:B------:R-:W-:Y:S05]  /*19020*/  FSEL R96, R96, RZ, P0 ;  /* 0x000000ff60607208 */ /* 0x000fea0000000000 */
[--C-:B---3--:R-:W-:Y:S02]  /*19030*/  FFMA.FTZ R3, R27, c[0x0][0x2d0], -R96.reuse ;  /* 0x0000b4001b037a23 */ /* 0x108fe40000010860 */
[--C-:B------:R-:W-:Y:S02]  /*19040*/  FFMA.FTZ R4, R35, c[0x0][0x2d0], -R96.reuse ;  /* 0x0000b40023047a23 */ /* 0x100fe40000010860 */
[----:B------:R1:W-:Y:S01]  /*19050*/  MUFU.EX2 R92, R3 ;  /* 0x00000003005c7308 */ /* 0x0003e20000000800 */
[--C-:B------:R-:W-:Y:S01]  /*19060*/  FFMA.FTZ R32, R45, c[0x0][0x2d0], -R96.reuse ;  /* 0x0000b4002d207a23 */ /* 0x100fe20000010860 */
[----:B----4-:R-:W2:Y:S08]  /*19070*/  SHFL.BFLY PT, R2, R0, 0x2, 0x1f ;  /* 0x0c401f0000027f89 */ /* 0x010eb000000e0000 */
[----:B------:R-:W-:Y:S01]  /*19080*/  MUFU.EX2 R54, R4 ;  /* 0x0000000400367308 */ /* 0x000fe20000000800 */
[--C-:B-1----:R-:W-:Y:S02]  /*19090*/  FFMA.FTZ R3, R28, c[0x0][0x2d0], -R96.reuse ;  /* 0x0000b4001c037a23 */ /* 0x102fe40000010860 */
[----:B------:R-:W-:Y:S07]  /*190a0*/  FFMA.FTZ R28, R47, c[0x0][0x2d0], -R75 ;  /* 0x0000b4002f1c7a23 */ /* 0x000fee000001084b */
[----:B------:R1:W3:Y:S02]  /*190b0*/  MUFU.EX2 R61, R3 ;  /* 0x00000003003d7308 */ /* 0x0002e40000000800 */
[----:B-1----:R-:W-:Y:S01]  /*190c0*/  FFMA.FTZ R3, R34, c[0x0][0x2d0], -R96 ;  /* 0x0000b40022037a23 */ /* 0x002fe20000010860 */
[----:B---3--:R-:W-:Y:S07]  /*190d0*/  F2FP.PACK_AB R64, R61, R92 ;  /* 0x0000005c3d40723e */ /* 0x008fee00000000ff */
[----:B------:R2:W-:Y:S02]  /*190e0*/  MUFU.EX2 R52, R3 ;  /* 0x0000000300347308 */ /* 0x0005e40000000800 */
[----:B--2---:R-:W-:Y:S01]  /*190f0*/  FMNMX.FTZ R3, R0, R2, !PT ;  /* 0x0000000200037209 */ /* 0x004fe20007810000 */
[----:B------:R-:W-:Y:S01]  /*19100*/  FFMA.FTZ R2, R39, c[0x0][0x2d0], -R74 ;  /* 0x0000b40027027a23 */ /* 0x000fe2000001084a */
[----:B------:R-:W-:Y:S01]  /*19110*/  FSEL R0, R72, RZ, P2 ;  /* 0x000000ff48007208 */ /* 0x000fe20001000000 */
[----:B------:R-:W-:Y:S05]  /*19120*/  LDSM.16.MT88.4 R36, [R212+0x100] ;  /* 0x00010000d424783b */ /* 0x000fea0000004200 */
[----:B------:R1:W-:Y:S01]  /*19130*/  MUFU.EX2 R80, R2 ;  /* 0x0000000200507308 */ /* 0x0003e20000000800 */
[----:B------:R-:W-:Y:S01]  /*19140*/  FADD.FTZ R0, -R0, R100 ;  /* 0x0000006400007221 */ /* 0x000fe20000010100 */
[----:B------:R-:W-:Y:S03]  /*19150*/  MOV R100, R55 ;  /* 0x0000003700647202 */ /* 0x000fe60000000f00 */
[----:B------:R-:W-:Y:S01]  /*19160*/  FMUL.FTZ R0, R0, c[0x0][0x2d0] ;  /* 0x0000b40000007a20 */ /* 0x000fe20000410000 */
[----:B------:R-:W-:Y:S01]  /*19170*/  F2FP.PACK_AB R76, R89, R100 ;  /* 0x00000064594c723e */ /* 0x000fe200000000ff */
[----:B------:R-:W2:Y:S03]  /*19180*/  SHFL.BFLY PT, R4, R3, 0x1, 0x1f ;  /* 0x0c201f0003047f89 */ /* 0x000ea600000e0000 */
        /* <DEDUP_REMOVED lines=14> */
[----:B------:R-:W-:Y:S02]  /*19270*/  IMAD.MOV.U32 R102, RZ, RZ, R54 ;  /* 0x000000ffff667224 */ /* 0x000fe400078e0036 */
[----:B------:R2:W3:Y:S01]  /*19280*/  MUFU.EX2 R2, R0 ;  /* 0x0000000000027308 */ /* 0x0004e20000000800 */
[----:B------:R-:W-:Y:S02]  /*19290*/  FFMA.FTZ R4, R24, c[0x0][0x2d0], -R97 ;  /* 0x0000b40018047a23 */ /* 0x000fe40000010861 */
[----:B------:R-:W-:Y:S02]  /*192a0*/  IMAD.MOV.U32 R116, RZ, RZ, R89 ;  /* 0x000000ffff747224 */ /* 0x000fe400078e0059 */
[----:B------:R-:W-:Y:S02]  /*192b0*/  FMUL.FTZ R17, R69, R117 ;  /* 0x0000007545117220 */ /* 0x000fe40000410000 */
[--C-:B------:R-:W-:Y:S02]  /*192c0*/  FFMA.FTZ R58, R58, c[0x0][0x2d0], -R97.reuse ;  /* 0x0000b4003a3a7a23 */ /* 0x100fe40000010861 */
[----:B------:R-:W-:Y:S01]  /*192d0*/  FFMA.FTZ R62, R62, c[0x0][0x2d0], -R97 ;  /* 0x0000b4003e3e7a23 */ /* 0x000fe20000010861 */
[----:B------:R4:W-:Y:S01]  /*192e0*/  MUFU.EX2 R59, R4 ;  /* 0x00000004003b7308 */ /* 0x0009e20000000800 */
[----:B------:R-:W-:Y:S02]  /*192f0*/  FFMA.FTZ R24, R44, c[0x0][0x2d0], -R75 ;  /* 0x0000b4002c187a23 */ /* 0x000fe4000001084b */
[C---:B-1----:R-:W-:Y:S02]  /*19300*/  FMUL.FTZ R7, R68.reuse, R107 ;  /* 0x0000006b44077220 */ /* 0x042fe40000410000 */
[C---:B------:R-:W-:Y:S02]  /*19310*/  FMUL.FTZ R34, R68.reuse, R134 ;  /* 0x0000008644227220 */ /* 0x040fe40000410000 */
[C---:B------:R-:W-:Y:S02]  /*19320*/  FMUL.FTZ R35, R68.reuse, R135 ;  /* 0x0000008744237220 */ /* 0x040fe40000410000 */
[C---:B------:R-:W-:Y:S01]  /*19330*/  FMUL.FTZ R18, R68.reuse, R118 ;  /* 0x0000007644127220 */ /* 0x040fe20000410000 */
[----:B------:R1:W5:Y:S01]  /*19340*/  MUFU.EX2 R30, R24 ;  /* 0x00000018001e7308 */ /* 0x0003620000000800 */
[----:B------:R-:W-:Y:S02]  /*19350*/  FMUL.FTZ R19, R68, R119 ;  /* 0x0000007744137220 */ /* 0x000fe40000410000 */
[----:B------:R-:W-:Y:S02]  /*19360*/  FFMA.FTZ R44, R50, c[0x0][0x2d0], -R96 ;  /* 0x0000b400322c7a23 */ /* 0x000fe40000010860 */
[----:B--2---:R-:W-:Y:S02]  /*19370*/  FFMA.FTZ R0, R8, c[0x0][0x2d0], -R97 ;  /* 0x0000b40008007a23 */ /* 0x004fe40000010861 */
[----:B------:R-:W-:Y:S02]  /*19380*/  IMAD.MOV.U32 R118, RZ, RZ, R60 ;  /* 0x000000ffff767224 */ /* 0x000fe400078e003c */
[----:B---3--:R-:W-:Y:S01]  /*19390*/  FMUL.FTZ R45, R2, R145 ;  /* 0x00000091022d7220 */ /* 0x008fe20000410000 */
[----:B------:R2:W3:Y:S01]  /*193a0*/  MUFU.EX2 R6, R0 ;  /* 0x0000000000067308 */ /* 0x0004e20000000800 */
[----:B------:R-:W-:Y:S02]  /*193b0*/  FFMA.FTZ R8, R40, c[0x0][0x2d0], -R75 ;  /* 0x0000b40028087a23 */ /* 0x000fe4000001084b */
[----:B------:R-:W-:Y:S02]  /*193c0*/  FMUL.FTZ R50, R68, R150 ;  /* 0x0000009644327220 */ /* 0x000fe40000410000 */
[----:B----4-:R-:W-:Y:S02]  /*193d0*/  FFMA.FTZ R4, R26, c[0x0][0x2d0], -R97 ;  /* 0x0000b4001a047a23 */ /* 0x010fe40000010861 */
[C---:B------:R-:W-:Y:S01]  /*193e0*/  FMUL.FTZ R9, R2.reuse, R109 ;  /* 0x0000006d02097220 */ /* 0x040fe20000410000 */
[----:B------:R-:W-:Y:S01]  /*193f0*/  MOV R109, R61 ;  /* 0x0000003d006d7202 */ /* 0x000fe20000000f00 */
[C---:B------:R-:W-:Y:S01]  /*19400*/  FMUL.FTZ R12, R2.reuse, R112 ;  /* 0x00000070020c7220 */ /* 0x040fe20000410000 */
[----:B------:R-:W4:Y:S01]  /*19410*/  MUFU.EX2 R57, R4 ;  /* 0x0000000400397308 */ /* 0x000f220000000800 */
[----:B------:R-:W-:Y:S01]  /*19420*/  MOV R112, R92 ;  /* 0x0000005c00707202 */ /* 0x000fe20000000f00 */
[----:B------:R-:W-:Y:S02]  /*19430*/  FFMA.FTZ R92, R95, c[0x0][0x2d0], -R75 ;  /* 0x0000b4005f5c7a23 */ /* 0x000fe4000001084b */
[C---:B------:R-:W-:Y:S02]  /*19440*/  FMUL.FTZ R13, R2.reuse, R113 ;  /* 0x00000071020d7220 */ /* 0x040fe40000410000 */
[C---:B-1----:R-:W-:Y:S02]  /*19450*/  FMUL.FTZ R24, R2.reuse, R124 ;  /* 0x0000007c02187220 */ /* 0x042fe40000410000 */
[----:B------:R-:W-:Y:S02]  /*19460*/  FMUL.FTZ R29, R2, R129 ;  /* 0x00000081021d7220 */ /* 0x000fe40000410000 */
[----:B------:R1:W1:Y:S01]  /*19470*/  MUFU.EX2 R31, R8 ;  /* 0x00000008001f7308 */ /* 0x0002620000000800 */
[----:B-----5:R-:W-:Y:S02]  /*19480*/  IMAD.MOV.U32 R129, RZ, RZ, R30 ;  /* 0x000000ffff817224 */ /* 0x020fe400078e001e */
[----:B------:R-:W-:Y:S02]  /*19490*/  FFMA.FTZ R40, R49, c[0x0][0x2d0], -R96 ;  /* 0x0000b40031287a23 */ /* 0x000fe40000010860 */
[----:B--2---:R-:W-:Y:S02]  /*194a0*/  FFMA.FTZ R0, R25, c[0x0][0x2d0], -R97 ;  /* 0x0000b40019007a23 */ /* 0x004fe40000010861 */
[----:B------:R-:W-:Y:S02]  /*194b0*/  FMUL.FTZ R49, R69, R149 ;  /* 0x0000009545317220 */ /* 0x000fe40000410000 */
[----:B---3--:R-:W-:Y:S01]  /*194c0*/  IMAD.MOV.U32 R105, RZ, RZ, R6 ;  /* 0x000000ffff697224 */ /* 0x008fe200078e0006 */
[----:B------:R2:W3:Y:S01]  /*194d0*/  MUFU.EX2 R101, R0 ;  /* 0x0000000000657308 */ /* 0x0004e20000000800 */
[----:B------:R-:W-:Y:S01]  /*194e0*/  FMUL.FTZ R6, R68, R106 ;  /* 0x0000006a44067220 */ /* 0x000fe20000410000 */
[----:B------:R-:W-:Y:S01]  /*194f0*/  MOV R106, R52 ;  /* 0x00000034006a7202 */ /* 0x000fe20000000f00 */
[----:B------:R-:W-:Y:S01]  /*19500*/  FMUL.FTZ R25, R2, R125 ;  /* 0x0000007d02197220 */ /* 0x000fe20000410000 */
[----:B----4-:R-:W-:Y:S01]  /*19510*/  F2FP.PACK_AB R67, R57, R59 ;  /* 0x0000003b3943723e */ /* 0x010fe200000000ff */
[----:B------:R-:W-:Y:S01]  /*19520*/  FFMA.FTZ R4, R41, c[0x0][0x2d0], -R74 ;  /* 0x0000b40029047a23 */ /* 0x000fe2000001084a */
[----:B------:R-:W-:Y:S01]  /*19530*/  F2FP.PACK_AB R66, R102, R106 ;  /* 0x0000006a6642723e */ /* 0x000fe200000000ff */
[C---:B------:R-:W-:Y:S01]  /*19540*/  FMUL.FTZ R41, R2.reuse, R141 ;  /* 0x0000008d02297220 */ /* 0x040fe20000410000 */
[----:B------:R-:W-:Y:S01]  /*19550*/  MOV R117, R57 ;  /* 0x0000003900757202 */ /* 0x000fe20000000f00 */
[C---:B------:R-:W-:Y:S01]  /*19560*/  FMUL.FTZ R57, R2.reuse, R157 ;  /* 0x0000009d02397220 */ /* 0x040fe20000410000 */
[----:B------:R4:W-:Y:S01]  /*19570*/  MUFU.EX2 R91, R4 ;  /* 0x00000004005b7308 */ /* 0x0009e20000000800 */
[----:B------:R-:W-:Y:S02]  /*19580*/  IMAD.MOV.U32 R113, RZ, RZ, R59 ;  /* 0x000000ffff717224 */ /* 0x000fe400078e003b */
[C---:B------:R-:W-:Y:S02]  /*19590*/  FMUL.FTZ R60, R2.reuse, R160 ;  /* 0x000000a0023c7220 */ /* 0x040fe40000410000 */
[C---:B-1----:R-:W-:Y:S02]  /*195a0*/  FMUL.FTZ R8, R2.reuse, R108 ;  /* 0x0000006c02087220 */ /* 0x042fe40000410000 */
[----:B------:R-:W-:Y:S02]  /*195b0*/  IMAD.MOV.U32 R125, RZ, RZ, R31 ;  /* 0x000000ffff7d7224 */ /* 0x000fe400078e001f */
[----:B------:R-:W-:Y:S01]  /*195c0*/  IMAD.MOV.U32 R108, RZ, RZ, R84 ;  /* 0x000000ffff6c7224 */ /* 0x000fe200078e0054 */
[----:B------:R1:W-:Y:S01]  /*195d0*/  MUFU.EX2 R124, R32 ;  /* 0x00000020007c7308 */ /* 0x0003e20000000800 */
[----:B------:R-:W-:Y:S01]  /*195e0*/  FMUL.FTZ R61, R2, R161 ;  /* 0x000000a1023d7220 */ /* 0x000fe20000410000 */
[----:B--2---:R-:W-:Y:S02]  /*195f0*/  FSEL R0, R3, RZ, P0 ;  /* 0x000000ff03007208 */ /* 0x004fe40000000000 */
[----:B---3--:R-:W-:Y:S02]  /*19600*/  F2FP.PACK_AB R65, R101, R105 ;  /* 0x000000696541723e */ /* 0x008fe400000000ff */
[----:B------:R-:W-:Y:S01]  /*19610*/  ISETP.GT.AND P0, PT, R225, UR4, PT ;  /* 0x00000004e1007c0c */ /* 0x000fe2000bf04270 */
[----:B------:R-:W-:Y:S01]  /*19620*/  FADD.FTZ R0, -R0, R103 ;  /* 0x0000006700007221 */ /* 0x000fe20000010100 */
[----:B------:R-:W-:Y:S02]  /*19630*/  MOV R103, R53 ;  /* 0x0000003500677202 */ /* 0x000fe40000000f00 */
[----:B------:R2:W-:Y:S01]  /*19640*/  MUFU.EX2 R107, R44 ;  /* 0x0000002c006b7308 */ /* 0x0005e20000000800 */
[----:B------:R-:W3:Y:S01]  /*19650*/  LDSM.16.MT88.4 R52, [R210+0x100] ;  /* 0x00010000d234783b */ /* 0x000ee20000004200 */
[----:B------:R-:W-:Y:S01]  /*19660*/  FMUL.FTZ R0, R0, c[0x0][0x2d0] ;  /* 0x0000b40000007a20 */ /* 0x000fe20000410000 */
[----:B------:R-:W-:Y:S01]  /*19670*/  F2FP.PACK_AB R79, R103, R85 ;  /* 0x00000055674f723e */ /* 0x000fe200000000ff */
[C---:B----4-:R-:W-:Y:S06]  /*19680*/  FMUL.FTZ R4, R69.reuse, R104 ;  /* 0x0000006845047220 */ /* 0x050fec0000410000 */
[----:B------:R-:W4:Y:S01]  /*19690*/  MUFU.EX2 R0, R0 ;  /* 0x0000000000007308 */ /* 0x000f220000000800 */
[-C--:B------:R-:W-:Y:S01]  /*196a0*/  HMMA.16816.F32 R4, R76, R20.reuse, R4 ;  /* 0x000000144c04723c */ /* 0x080fe20000001804 */
[C---:B-1----:R-:W-:Y:S08]  /*196b0*/  FMUL.FTZ R32, R69.reuse, R132 ;  /* 0x0000008445207220 */ /* 0x042ff00000410000 */
[----:B------:R-:W1:Y:S03]  /*196c0*/  MUFU.EX2 R104, R28 ;  /* 0x0000001c00687308 */ /* 0x000e660000000800 */
[----:B--2---:R-:W-:Y:S02]  /*196d0*/  FMUL.FTZ R44, R2, R144 ;  /* 0x00000090022c7220 */ /* 0x004fe40000410000 */
[C---:B----4-:R-:W-:Y:S02]  /*196e0*/  FMUL.FTZ R11, R0.reuse, R111 ;  /* 0x0000006f000b7220 */ /* 0x050fe40000410000 */
[C---:B------:R-:W-:Y:S02]  /*196f0*/  FMUL.FTZ R10, R0.reuse, R110 ;  /* 0x0000006e000a7220 */ /* 0x040fe40000410000 */
[----:B------:R-:W-:Y:S02]  /*19700*/  IMAD.MOV.U32 R111, RZ, RZ, R86 ;  /* 0x000000ffff6f7224 */ /* 0x000fe400078e0056 */
[C---:B------:R-:W-:Y:S01]  /*19710*/  FMUL.FTZ R14, R0.reuse, R114 ;  /* 0x00000072000e7220 */ /* 0x040fe20000410000 */
[----:B------:R-:W-:Y:S01]  /*19720*/  MOV R114, R91 ;  /* 0x0000005b00727202 */ /* 0x000fe20000000f00 */
[C---:B------:R-:W-:Y:S01]  /*19730*/  FMUL.FTZ R26, R0.reuse, R126 ;  /* 0x0000007e001a7220 */ /* 0x040fe20000410000 */
[C---:B------:R-:W-:Y:S01]  /*19740*/  HMMA.16816.F32 R8, R64.reuse, R20, R8 ;  /* 0x000000144008723c */ /* 0x040fe20000001808 */
[C---:B------:R-:W-:Y:S01]  /*19750*/  FMUL.FTZ R15, R0.reuse, R115 ;  /* 0x00000073000f7220 */ /* 0x040fe20000410000 */
[----:B------:R-:W-:Y:S01]  /*19760*/  MOV R126, R80 ;  /* 0x00000050007e7202 */ /* 0x000fe20000000f00 */
[C---:B------:R-:W-:Y:S01]  /*19770*/  FMUL.FTZ R31, R0.reuse, R131 ;  /* 0x00000083001f7220 */ /* 0x040fe20000410000 */
[----:B------:R-:W2:Y:S01]  /*19780*/  LDSM.16.MT88.4 R80, [R211+0x100] ;  /* 0x00010000d350783b */ /* 0x000ea20000004200 */
[----:B-1----:R-:W-:Y:S01]  /*19790*/  MOV R149, R104 ;  /* 0x0000006800957202 */ /* 0x002fe20000000f00 */
[----:B------:R-:W-:Y:S01]  /*197a0*/  FMUL.FTZ R27, R0, R127 ;  /* 0x0000007f001b7220 */ /* 0x000fe20000410000 */
[----:B------:R-:W-:Y:S01]  /*197b0*/  MOV R104, R87 ;  /* 0x0000005700687202 */ /* 0x000fe20000000f00 */
[-C--:B------:R-:W-:Y:S01]  /*197c0*/  HMMA.16816.F32 R12, R64, R22.reuse, R12 ;  /* 0x00000016400c723c */ /* 0x080fe2000000180c */
[----:B------:R-:W-:Y:S03]  /*197d0*/  FFMA.FTZ R20, R46, c[0x0][0x2d0], -R74 ;  /* 0x0000b4002e147a23 */ /* 0x000fe6000001084a */
[----:B------:R-:W-:Y:S01]  /*197e0*/  MOV R131, R117 ;  /* 0x0000007500837202 */ /* 0x000fe20000000f00 */
[----:B------:R1:W4:Y:S01]  /*197f0*/  MUFU.EX2 R93, R20 ;  /* 0x00000014005d7308 */ /* 0x0003220000000800 */
[C---:B------:R-:W-:Y:S02]  /*19800*/  FMUL.FTZ R21, R69.reuse, R121 ;  /* 0x0000007945157220 */ /* 0x040fe40000410000 */
[C---:B------:R-:W-:Y:S01]  /*19810*/  HMMA.16816.F32 R16, R76.reuse, R22, R16 ;  /* 0x000000164c10723c */ /* 0x040fe20000001810 */
[----:B------:R-:W-:Y:S03]  /*19820*/  FMUL.FTZ R28, R2, R128 ;  /* 0x00000080021c7220 */ /* 0x000fe60000410000 */
[----:B------:R-:W-:Y:S01]  /*19830*/  FMUL.FTZ R30, R0, R130 ;  /* 0x00000082001e7220 */ /* 0x000fe20000410000 */
[----:B------:R-:W-:Y:S01]  /*19840*/  MOV R130, R33 ;  /* 0x0000002100827202 */ /* 0x000fe20000000f00 */
[C---:B------:R-:W-:Y:S01]  /*19850*/  FMUL.FTZ R33, R69.reuse, R133 ;  /* 0x0000008545217220 */ /* 0x040fe20000410000 */
[----:B------:R5:W-:Y:S01]  /*19860*/  MUFU.EX2 R121, R62 ;  /* 0x0000003e00797308 */ /* 0x000be20000000800 */
[C---:B------:R-:W-:Y:S01]  /*19870*/  FMUL.FTZ R22, R68.reuse, R122 ;  /* 0x0000007a44167220 */ /* 0x040fe20000410000 */
[----:B------:R-:W-:Y:S03]  /*19880*/  LDSM.16.MT88.4 R132, [R212+0x2900] ;  /* 0x00290000d484783b */ /* 0x000fe60000004200 */
[----:B------:R-:W-:Y:S02]  /*19890*/  FMUL.FTZ R23, R68, R123 ;  /* 0x0000007b44177220 */ /* 0x000fe40000410000 */
[C---:B------:R-:W-:Y:S02]  /*198a0*/  FMUL.FTZ R42, R0.reuse, R142 ;  /* 0x0000008e002a7220 */ /* 0x040fe40000410000 */
[C---:B------:R-:W-:Y:S01]  /*198b0*/  FMUL.FTZ R43, R0.reuse, R143 ;  /* 0x0000008f002b7220 */ /* 0x040fe20000410000 */
[----:B------:R2:W-:Y:S01]  /*198c0*/  MUFU.EX2 R122, R40 ;  /* 0x00000028007a7308 */ /* 0x0005e20000000800 */
[C---:B------:R-:W-:Y:S02]  /*198d0*/  FMUL.FTZ R46, R0.reuse, R146 ;  /* 0x00000092002e7220 */ /* 0x040fe40000410000 */
[C---:B------:R-:W-:Y:S02]  /*198e0*/  FMUL.FTZ R47, R0.reuse, R147 ;  /* 0x00000093002f7220 */ /* 0x040fe40000410000 */
[C---:B-1----:R-:W-:Y:S02]  /*198f0*/  FMUL.FTZ R20, R69.reuse, R120 ;  /* 0x0000007845147220 */ /* 0x042fe40000410000 */
[----:B----4-:R-:W-:Y:S02]  /*19900*/  IMAD.MOV.U32 R150, RZ, RZ, R93 ;  /* 0x000000ffff967224 */ /* 0x010fe400078e005d */
[C---:B------:R-:W-:Y:S01]  /*19910*/  FMUL.FTZ R59, R0.reuse, R159 ;  /* 0x0000009f003b7220 */ /* 0x040fe20000410000 */
[----:B------:R1:W-:Y:S01]  /*19920*/  MUFU.EX2 R120, R58 ;  /* 0x0000003a00787308 */ /* 0x0003e20000000800 */
[----:B------:R-:W-:Y:S01]  /*19930*/  IMAD.MOV.U32 R115, RZ, RZ, R63 ;  /* 0x000000ffff737224 */ /* 0x000fe200078e003f */
[-C--:B------:R-:W-:Y:S01]  /*19940*/  HMMA.16816.F32 R20, R76, R36.reuse, R20 ;  /* 0x000000244c14723c */ /* 0x080fe20000001814 */
[C---:B------:R-:W-:Y:S02]  /*19950*/  FMUL.FTZ R63, R0.reuse, R163 ;  /* 0x000000a3003f7220 */ /* 0x040fe40000410000 */
[----:B-----5:R-:W-:Y:S05]  /*19960*/  FMUL.FTZ R62, R0, R162 ;  /* 0x000000a2003e7220 */ /* 0x020fea0000410000 */
[C---:B------:R-:W-:Y:S01]  /*19970*/  HMMA.16816.F32 R24, R64.reuse, R36, R24 ;  /* 0x000000244018723c */ /* 0x040fe20000001818 */
[----:B--2---:R-:W-:Y:S06]  /*19980*/  FMUL.FTZ R40, R2, R140 ;  /* 0x0000008c02287220 */ /* 0x004fec0000410000 */
[----:B------:R-:W-:Y:S01]  /*19990*/  FFMA.FTZ R36, R48, c[0x0][0x2d0], -R96 ;  /* 0x0000b40030247a23 */ /* 0x000fe20000010860 */
[-C--:B------:R-:W-:Y:S01]  /*199a0*/  HMMA.16816.F32 R28, R64, R38.reuse, R28 ;  /* 0x00000026401c723c */ /* 0x080fe2000000181c */
[----:B------:R-:W-:Y:S02]  /*199b0*/  FMUL.FTZ R37, R69, R137 ;  /* 0x0000008945257220 */ /* 0x000fe40000410000 */
[----:B------:R2:W-:Y:S01]  /*199c0*/  MUFU.EX2 R128, R36 ;  /* 0x0000002400807308 */ /* 0x0005e20000000800 */
[--C-:B------:R-:W-:Y:S02]  /*199d0*/  FFMA.FTZ R48, R51, c[0x0][0x2d0], -R74.reuse ;  /* 0x0000b40033307a23 */ /* 0x100fe4000001084a */
[----:B------:R-:W-:Y:S02]  /*199e0*/  FMUL.FTZ R51, R68, R151 ;  /* 0x0000009744337220 */ /* 0x000fe40000410000 */
[C---:B------:R-:W-:Y:S01]  /*199f0*/  HMMA.16816.F32 R32, R76.reuse, R38, R32 ;  /* 0x000000264c20723c */ /* 0x040fe20000001820 */
[----:B-1----:R-:W-:Y:S04]  /*19a00*/  FMUL.FTZ R58, R0, R158 ;  /* 0x0000009e003a7220 */ /* 0x002fe80000410000 */
[----:B------:R1:W-:Y:S02]  /*19a10*/  MUFU.EX2 R119, R48 ;  /* 0x0000003000777308 */ /* 0x0003e40000000800 */
[C---:B------:R-:W-:Y:S02]  /*19a20*/  FMUL.FTZ R38, R68.reuse, R138 ;  /* 0x0000008a44267220 */ /* 0x040fe40000410000 */
[----:B------:R-:W-:Y:S06]  /*19a30*/  FMUL.FTZ R39, R68, R139 ;  /* 0x0000008b44277220 */ /* 0x000fec0000410000 */
[----:B------:R-:W-:Y:S01]  /*19a40*/  MUFU.EX2 R138, R92 ;  /* 0x0000005c008a7308 */ /* 0x000fe20000000800 */
[C---:B--2---:R-:W-:Y:S07]  /*19a50*/  FMUL.FTZ R36, R69.reuse, R136 ;  /* 0x0000008845247220 */ /* 0x044fee0000410000 */
[-C--:B---3--:R-:W-:Y:S01]  /*19a60*/  HMMA.16816.F32 R36, R76, R52.reuse, R36 ;  /* 0x000000344c24723c */ /* 0x088fe20000001824 */
[C---:B-1----:R-:W-:Y:S02]  /*19a70*/  FMUL.FTZ R48, R69.reuse, R148 ;  /* 0x0000009445307220 */ /* 0x042fe40000410000 */
[----:B------:R-:W-:Y:S01]  /*19a80*/  IMAD.MOV.U32 R148, RZ, RZ, R107 ;  /* 0x000000ffff947224 */ /* 0x000fe200078e006b */
[----:B------:R-:W-:Y:S04]  /*19a90*/  MOV R107, R85 ;  /* 0x00000055006b7202 */ /* 0x000fe80000000f00 */
[C---:B------:R-:W-:Y:S01]  /*19aa0*/  HMMA.16816.F32 R40, R64.reuse, R52, R40 ;  /* 0x000000344028723c */ /* 0x040fe20000001828 */
[----:B------:R-:W1:Y:S03]  /*19ab0*/  LDSM.16.MT88.4 R84, [R209+0x900] ;  /* 0x00090000d154783b */ /* 0x000e660000004200 */
[----:B------:R-:W-:Y:S03]  /*19ac0*/  IMAD.MOV.U32 R123, RZ, RZ, R107 ;  /* 0x000000ffff7b7224 */ /* 0x000fe600078e006b */
[--C-:B------:R-:W-:Y:S01]  /*19ad0*/  FFMA.FTZ R52, R56, c[0x0][0x2d0], -R97.reuse ;  /* 0x0000b40038347a23 */ /* 0x100fe20000010861 */
[-C--:B------:R-:W-:Y:S01]  /*19ae0*/  HMMA.16816.F32 R44, R64, R54.reuse, R44 ;  /* 0x00000036402c723c */ /* 0x080fe2000000182c */
[----:B------:R-:W-:Y:S02]  /*19af0*/  FMUL.FTZ R56, R2, R156 ;  /* 0x0000009c02387220 */ /* 0x000fe40000410000 */
[----:B------:R2:W3:Y:S01]  /*19b00*/  MUFU.EX2 R151, R52 ;  /* 0x0000003400977308 */ /* 0x0004e20000000800 */
[C---:B------:R-:W-:Y:S04]  /*19b10*/  FMUL.FTZ R53, R69.reuse, R153 ;  /* 0x0000009945357220 */ /* 0x040fe80000410000 */
[C---:B------:R-:W-:Y:S07]  /*19b20*/  HMMA.16816.F32 R48, R76.reuse, R54, R48 ;  /* 0x000000364c30723c */ /* 0x040fee0000001830 */
[C---:B------:R-:W-:Y:S02]  /*19b30*/  FMUL.FTZ R54, R68.reuse, R154 ;  /* 0x0000009a44367220 */ /* 0x040fe40000410000 */
[----:B------:R-:W-:Y:S03]  /*19b40*/  FMUL.FTZ R55, R68, R155 ;  /* 0x0000009b44377220 */ /* 0x000fe60000410000 */
[C---:B--2---:R-:W-:Y:S07]  /*19b50*/  FMUL.FTZ R52, R69.reuse, R152 ;  /* 0x0000009845347220 */ /* 0x044fee0000410000 */
[-C--:B------:R-:W-:Y:S08]  /*19b60*/  HMMA.16816.F32 R52, R76, R80.reuse, R52 ;  /* 0x000000504c34723c */ /* 0x080ff00000001834 */
[C---:B------:R-:W-:Y:S07]  /*19b70*/  HMMA.16816.F32 R56, R64.reuse, R80, R56 ;  /* 0x000000504038723c */ /* 0x040fee0000001838 */
[----:B------:R-:W-:Y:S01]  /*19b80*/  FFMA.FTZ R80, R88, c[0x0][0x2d0], -R97 ;  /* 0x0000b40058507a23 */ /* 0x000fe20000010861 */
[-C--:B------:R-:W-:Y:S01]  /*19b90*/  HMMA.16816.F32 R60, R64, R82.reuse, R60 ;  /* 0x00000052403c723c */ /* 0x080fe2000000183c */
[----:B---3--:R-:W-:Y:S02]  /*19ba0*/  F2FP.PACK_AB R81, R120, R151 ;  /* 0x000000977851723e */ /* 0x008fe400000000ff */
[----:B------:R2:W3:Y:S04]  /*19bb0*/  MUFU.EX2 R110, R80 ;  /* 0x00000050006e7308 */ /* 0x0004e80000000800 */
[C---:B------:R-:W-:Y:S02]  /*19bc0*/  FMUL.FTZ R64, R69.reuse, R164 ;  /* 0x000000a445407220 */ /* 0x040fe40000410000 */
[----:B------:R-:W-:Y:S03]  /*19bd0*/  FMUL.FTZ R65, R69, R165 ;  /* 0x000000a545417220 */ /* 0x000fe60000410000 */
[C---:B------:R-:W-:Y:S02]  /*19be0*/  FMUL.FTZ R66, R68.reuse, R166 ;  /* 0x000000a644427220 */ /* 0x040fe40000410000 */
[----:B------:R-:W-:Y:S07]  /*19bf0*/  FMUL.FTZ R67, R68, R167 ;  /* 0x000000a744437220 */ /* 0x000fee0000410000 */
[----:B------:R-:W-:Y:S01]  /*19c00*/  HMMA.16816.F32 R64, R76, R82, R64 ;  /* 0x000000524c40723c */ /* 0x000fe20000001840 */
[--C-:B--2---:R-:W-:Y:S06]  /*19c10*/  FFMA.FTZ R80, R90, c[0x0][0x2d0], -R74.reuse ;  /* 0x0000b4005a507a23 */ /* 0x104fec000001084a */
[----:B------:R-:W-:Y:S01]  /*19c20*/  F2FP.PACK_AB R76, R114, R126 ;  /* 0x0000007e724c723e */ /* 0x000fe200000000ff */
[----:B------:R-:W2:Y:S01]  /*19c30*/  LDSM.16.MT88.4 R88, [R212+0x900] ;  /* 0x00090000d458783b */ /* 0x000ea20000004200 */
[----:B------:R-:W-:Y:S01]  /*19c40*/  F2FP.PACK_AB R78, R150, R130 ;  /* 0x00000082964e723e */ /* 0x000fe200000000ff */
[----:B------:R4:W-:Y:S02]  /*19c50*/  MUFU.EX2 R248, R80 ;  /* 0x0000005000f87308 */ /* 0x0009e40000000800 */
[----:B------:R-:W-:Y:S02]  /*19c60*/  F2FP.PACK_AB R79, R149, R129 ;  /* 0x00000081954f723e */ /* 0x000fe400000000ff */
[----:B------:R-:W-:Y:S02]  /*19c70*/  F2FP.PACK_AB R77, R115, R125 ;  /* 0x0000007d734d723e */ /* 0x000fe400000000ff */
[----:B------:R-:W-:Y:S02]  /*19c80*/  F2FP.PACK_AB R82, R148, R122 ;  /* 0x0000007a9452723e */ /* 0x000fe400000000ff */
[----:B---3--:R-:W-:Y:S03]  /*19c90*/  F2FP.PACK_AB R83, R110, R121 ;  /* 0x000000796e53723e */ /* 0x008fe600000000ff */
[-C--:B-1----:R-:W-:Y:S01]  /*19ca0*/  HMMA.16816.F32 R4, R76, R84.reuse, R4 ;  /* 0x000000544c04723c */ /* 0x082fe20000001804 */
[--C-:B----4-:R-:W-:Y:S02]  /*19cb0*/  FFMA.FTZ R80, R94, c[0x0][0x2d0], -R75.reuse ;  /* 0x0000b4005e507a23 */ /* 0x110fe4000001084b */
[----:B------:R-:W1:Y:S02]  /*19cc0*/  LDSM.16.MT88.4 R92, [R210+0x900] ;  /* 0x00090000d25c783b */ /* 0x000e640000004200 */
[----:B------:R3:W-:Y:S02]  /*19cd0*/  MUFU.EX2 R139, R80 ;  /* 0x00000050008b7308 */ /* 0x0007e40000000800 */
[----:B---3--:R-:W-:Y:S07]  /*19ce0*/  F2FP.PACK_AB R80, R128, R124 ;  /* 0x0000007c8050723e */ /* 0x008fee00000000ff */
[C---:B------:R-:W-:Y:S07]  /*19cf0*/  HMMA.16816.F32 R8, R80.reuse, R84, R8 ;  /* 0x000000545008723c */ /* 0x040fee0000001808 */
[--C-:B------:R-:W-:Y:S01]  /*19d00*/  FFMA.FTZ R84, R176, c[0x0][0x2d0], -R74.reuse ;  /* 0x0000b400b0547a23 */ /* 0x100fe2000001084a */
[-C--:B------:R-:W-:Y:S03]  /*19d10*/  HMMA.16816.F32 R12, R80, R86.reuse, R12 ;  /* 0x00000056500c723c */ /* 0x080fe6000000180c */
[----:B------:R3:W-:Y:S05]  /*19d20*/  MUFU.EX2 R247, R84 ;  /* 0x0000005400f77308 */ /* 0x0007ea0000000800 */
[C---:B------:R-:W-:Y:S08]  /*19d30*/  HMMA.16816.F32 R16, R76.reuse, R86, R16 ;  /* 0x000000564c10723c */ /* 0x040ff00000001810 */
[-C--:B--2---:R-:W-:Y:S08]  /*19d40*/  HMMA.16816.F32 R20, R76, R88.reuse, R20 ;  /* 0x000000584c14723c */ /* 0x084ff00000001814 */
[C---:B------:R-:W-:Y:S01]  /*19d50*/  HMMA.16816.F32 R24, R80.reuse, R88, R24 ;  /* 0x000000585018723c */ /* 0x040fe20000001818 */
[----:B---3--:R-:W-:Y:S06]  /*19d60*/  FFMA.FTZ R84, R177, c[0x0][0x2d0], -R74 ;  /* 0x0000b400b1547a23 */ /* 0x008fec000001084a */
[--C-:B------:R-:W-:Y:S01]  /*19d70*/  FFMA.FTZ R88, R170, c[0x0][0x2d0], -R96.reuse ;  /* 0x0000b400aa587a23 */ /* 0x100fe20000010860 */
[-C--:B------:R-:W-:Y:S01]  /*19d80*/  HMMA.16816.F32 R28, R80, R90.reuse, R28 ;  /* 0x0000005a501c723c */ /* 0x080fe2000000181c */
[----:B------:R2:W-:Y:S07]  /*19d90*/  MUFU.EX2 R246, R84 ;  /* 0x0000005400f67308 */ /* 0x0005ee0000000800 */
[C---:B------:R-:W-:Y:S03]  /*19da0*/  HMMA.16816.F32 R32, R76.reuse, R90, R32 ;  /* 0x0000005a4c20723c */ /* 0x040fe60000001820 */
[----:B------:R3:W-:Y:S05]  /*19db0*/  MUFU.EX2 R136, R88 ;  /* 0x0000005800887308 */ /* 0x0007ea0000000800 */
[-C--:B-1----:R-:W-:Y:S08]  /*19dc0*/  HMMA.16816.F32 R36, R76, R92.reuse, R36 ;  /* 0x0000005c4c24723c */ /* 0x082ff00000001824 */
[C---:B------:R-:W-:Y:S01]  /*19dd0*/  HMMA.16816.F32 R40, R80.reuse, R92, R40 ;  /* 0x0000005c5028723c */ /* 0x040fe20000001828 */
[----:B--2---:R-:W-:Y:S04]  /*19de0*/  FFMA.FTZ R84, R171, c[0x0][0x2d0], -R75 ;  /* 0x0000b400ab547a23 */ /* 0x004fe8000001084b */
        /* <DEDUP_REMOVED lines=52> */
[----:B------:R-:W-:Y:S04]  /*1a130*/  IMAD.MOV.U32 R198, RZ, RZ, R110 ;  /* 0x000000ffffc67224 */ /* 0x000fe800078e006e */
[-C--:B------:R-:W-:Y:S01]  /*1a140*/  HMMA.16816.F32 R28, R80, R86.reuse, R28 ;  /* 0x00000056501c723c */ /* 0x080fe2000000181c */
[--C-:B------:R-:W-:Y:S01]  /*1a150*/  FFMA.FTZ R84, R184, c[0x0][0x2d0], -R96.reuse ;  /* 0x0000b400b8547a23 */ /* 0x100fe20000010860 */
[----:B------:R1:W-:Y:S06]  /*1a160*/  MUFU.EX2 R196, R88 ;  /* 0x0000005800c47308 */ /* 0x0003ec0000000800 */
[C---:B------:R-:W-:Y:S04]  /*1a170*/  HMMA.16816.F32 R32, R76.reuse, R86, R32 ;  /* 0x000000564c20723c */ /* 0x040fe80000001820 */
[----:B------:R2:W-:Y:S04]  /*1a180*/  MUFU.EX2 R144, R84 ;  /* 0x0000005400907308 */ /* 0x0005e80000000800 */
[-C--:B------:R-:W-:Y:S08]  /*1a190*/  HMMA.16816.F32 R36, R76, R92.reuse, R36 ;  /* 0x0000005c4c24723c */ /* 0x080ff00000001824 */
[C---:B------:R-:W-:Y:S01]  /*1a1a0*/  HMMA.16816.F32 R40, R80.reuse, R92, R40 ;  /* 0x0000005c5028723c */ /* 0x040fe20000001828 */
[----:B-1----:R-:W-:Y:S06]  /*1a1b0*/  FFMA.FTZ R88, R190, c[0x0][0x2d0], -R75 ;  /* 0x0000b400be587a23 */ /* 0x002fec000001084b */
[----:B------:R-:W-:Y:S01]  /*1a1c0*/  FFMA.FTZ R92, R179, c[0x0][0x2d0], -R97 ;  /* 0x0000b400b35c7a23 */ /* 0x000fe20000010861 */
[-C--:B------:R-:W-:Y:S01]  /*1a1d0*/  HMMA.16816.F32 R44, R80, R94.reuse, R44 ;  /* 0x0000005e502c723c */ /* 0x080fe2000000182c */
[----:B------:R1:W-:Y:S03]  /*1a1e0*/  MUFU.EX2 R190, R88 ;  /* 0x0000005800be7308 */ /* 0x0003e60000000800 */
[--C-:B--2---:R-:W-:Y:S01]  /*1a1f0*/  FFMA.FTZ R84, R188, c[0x0][0x2d0], -R96.reuse ;  /* 0x0000b400bc547a23 */ /* 0x104fe20000010860 */
[----:B------:R-:W-:Y:S03]  /*1a200*/  MOV R188, R108 ;  /* 0x0000006c00bc7202 */ /* 0x000fe60000000f00 */
[C---:B------:R-:W-:Y:S03]  /*1a210*/  HMMA.16816.F32 R48, R76.reuse, R94, R48 ;  /* 0x0000005e4c30723c */ /* 0x040fe60000001830 */
[----:B------:R2:W-:Y:S10]  /*1a220*/  MUFU.EX2 R187, R84 ;  /* 0x0000005400bb7308 */ /* 0x0005f40000000800 */
[----:B------:R3:W-:Y:S01]  /*1a230*/  MUFU.EX2 R155, R92 ;  /* 0x0000005c009b7308 */ /* 0x0007e20000000800 */
[----:B-1----:R-:W-:Y:S09]  /*1a240*/  FFMA.FTZ R88, R193, c[0x0][0x2d0], -R75 ;  /* 0x0000b400c1587a23 */ /* 0x002ff2000001084b */
        /* <DEDUP_REMOVED lines=8> */
[----:B------:R-:W-:Y:S01]  /*1a2d0*/  IMAD.MOV.U32 R191, RZ, RZ, R120 ;  /* 0x000000ffffbf7224 */ /* 0x000fe200078e0078 */
[----:B------:R-:W-:Y:S05]  /*1a2e0*/  MOV R120, R105 ;  /* 0x0000006900787202 */ /* 0x000fea0000000f00 */
[----:B------:R2:W4:Y:S01]  /*1a2f0*/  MUFU.EX2 R186, R84 ;  /* 0x0000005400ba7308 */ /* 0x0005220000000800 */
[----:B---3--:R-:W-:Y:S02]  /*1a300*/  FFMA.FTZ R92, R206, c[0x0][0x2d0], -R75 ;  /* 0x0000b400ce5c7a23 */ /* 0x008fe4000001084b */
[----:B------:R-:W-:Y:S07]  /*1a310*/  IMAD.MOV.U32 R206, RZ, RZ, R114 ;  /* 0x000000ffffce7224 */ /* 0x000fee00078e0072 */
[----:B------:R3:W-:Y:S01]  /*1a320*/  MUFU.EX2 R178, R92 ;  /* 0x0000005c00b27308 */ /* 0x0007e20000000800 */
[----:B--2---:R-:W-:Y:S01]  /*1a330*/  FFMA.FTZ R84, R203, c[0x0][0x2d0], -R74 ;  /* 0x0000b400cb547a23 */ /* 0x004fe2000001084a */
[----:B------:R-:W-:Y:S01]  /*1a340*/  MOV R203, R122 ;  /* 0x0000007a00cb7202 */ /* 0x000fe20000000f00 */
[-C--:B-1----:R-:W-:Y:S01]  /*1a350*/  HMMA.16816.F32 R52, R76, R88.reuse, R52 ;  /* 0x000000584c34723c */ /* 0x082fe20000001834 */
[----:B------:R-:W-:Y:S06]  /*1a360*/  MOV R122, R106 ;  /* 0x0000006a007a7202 */ /* 0x000fec0000000f00 */
[----:B------:R1:W-:Y:S01]  /*1a370*/  MUFU.EX2 R182, R84 ;  /* 0x0000005400b67308 */ /* 0x0003e20000000800 */
[C---:B------:R-:W-:Y:S01]  /*1a380*/  HMMA.16816.F32 R56, R80.reuse, R88, R56 ;  /* 0x000000585038723c */ /* 0x040fe20000001838 */
[----:B---3--:R-:W-:Y:S06]  /*1a390*/  LDSM.16.MT88.4 R92, [R210+0x1900] ;  /* 0x00190000d25c783b */ /* 0x008fec0000004200 */
[--C-:B------:R-:W-:Y:S01]  /*1a3a0*/  FFMA.FTZ R88, R185, c[0x0][0x2d0], -R97.reuse ;  /* 0x0000b400b9587a23 */ /* 0x100fe20000010861 */
[-C--:B------:R-:W-:Y:S01]  /*1a3b0*/  HMMA.16816.F32 R60, R80, R90.reuse, R60 ;  /* 0x0000005a503c723c */ /* 0x080fe2000000183c */
[----:B------:R-:W-:Y:S06]  /*1a3c0*/  IMAD.MOV.U32 R185, RZ, RZ, R118 ;  /* 0x000000ffffb97224 */ /* 0x000fec00078e0076 */
[----:B------:R-:W-:Y:S01]  /*1a3d0*/  FFMA.FTZ R80, R226, c[0x0][0x2d0], -R74 ;  /* 0x0000b400e2507a23 */ /* 0x000fe2000001084a */
[----:B------:R-:W-:Y:S01]  /*1a3e0*/  HMMA.16816.F32 R64, R76, R90, R64 ;  /* 0x0000005a4c40723c */ /* 0x000fe20000001840 */
[----:B----4-:R-:W-:Y:S02]  /*1a3f0*/  F2FP.PACK_AB R82, R186, R184 ;  /* 0x000000b8ba52723e */ /* 0x010fe400000000ff */
[----:B------:R2:W-:Y:S01]  /*1a400*/  MUFU.EX2 R179, R80 ;  /* 0x0000005000b37308 */ /* 0x0005e20000000800 */
[----:B-1----:R-:W-:Y:S02]  /*1a410*/  FFMA.FTZ R84, R180, c[0x0][0x2d0], -R97 ;  /* 0x0000b400b4547a23 */ /* 0x002fe40000010861 */
[----:B------:R-:W-:Y:S01]  /*1a420*/  IMAD.MOV.U32 R226, RZ, RZ, R116 ;  /* 0x000000ffffe27224 */ /* 0x000fe200078e0074 */
[----:B------:R-:W-:Y:S01]  /*1a430*/  F2FP.PACK_AB R76, R147, R242 ;  /* 0x000000f2934c723e */ /* 0x000fe200000000ff */
[----:B------:R-:W-:Y:S01]  /*1a440*/  LDSM.16.MT88.4 R116, [R209+0x2900] ;  /* 0x00290000d174783b */ /* 0x000fe20000004200 */
[----:B------:R-:W-:Y:S03]  /*1a450*/  F2FP.PACK_AB R77, R145, R146 ;  /* 0x00000092914d723e */ /* 0x000fe600000000ff */
[----:B------:R-:W-:Y:S01]  /*1a460*/  F2FP.PACK_AB R78, R196, R229 ;  /* 0x000000e5c44e723e */ /* 0x000fe200000000ff */
[----:B------:R1:W3:Y:S01]  /*1a470*/  MUFU.EX2 R181, R84 ;  /* 0x0000005400b57308 */ /* 0x0002e20000000800 */
[----:B------:R-:W-:Y:S09]  /*1a480*/  F2FP.PACK_AB R79, R193, R190 ;  /* 0x000000bec14f723e */ /* 0x000ff200000000ff */
[----:B------:R4:W5:Y:S01]  /*1a490*/  MUFU.EX2 R180, R88 ;  /* 0x0000005800b47308 */ /* 0x0009620000000800 */
[----:B--2---:R-:W-:Y:S01]  /*1a4a0*/  FFMA.FTZ R80, R204, c[0x0][0x2d0], -R75 ;  /* 0x0000b400cc507a23 */ /* 0x004fe2000001084b */
[----:B------:R-:W-:Y:S02]  /*1a4b0*/  MOV R204, R115 ;  /* 0x0000007300cc7202 */ /* 0x000fe40000000f00 */
[----:B------:R-:W-:Y:S06]  /*1a4c0*/  MOV R115, R100 ;  /* 0x0000006400737202 */ /* 0x000fec0000000f00 */
[----:B------:R2:W-:Y:S01]  /*1a4d0*/  MUFU.EX2 R153, R80 ;  /* 0x0000005000997308 */ /* 0x0005e20000000800 */
[----:B-1----:R-:W1:Y:S01]  /*1a4e0*/  LDSM.16.MT88.4 R84, [R209+0x1900] ;  /* 0x00190000d154783b */ /* 0x002e620000004200 */
[----:B---3--:R-:W-:Y:S07]  /*1a4f0*/  F2FP.PACK_AB R81, R155, R181 ;  /* 0x000000b59b51723e */ /* 0x008fee00000000ff */
[----:B----4-:R-:W3:Y:S01]  /*1a500*/  LDSM.16.MT88.4 R88, [R212+0x1900] ;  /* 0x00190000d458783b */ /* 0x010ee20000004200 */
[----:B-----5:R-:W-:Y:S02]  /*1a510*/  F2FP.PACK_AB R83, R180, R154 ;  /* 0x0000009ab453723e */ /* 0x020fe400000000ff */
[----:B--2---:R-:W-:Y:S01]  /*1a520*/  F2FP.PACK_AB R80, R187, R144 ;  /* 0x00000090bb50723e */ /* 0x004fe200000000ff */
[-C--:B-1----:R-:W-:Y:S08]  /*1a530*/  HMMA.16816.F32 R4, R76, R84.reuse, R4 ;  /* 0x000000544c04723c */ /* 0x082ff00000001804 */
[C---:B------:R-:W-:Y:S07]  /*1a540*/  HMMA.16816.F32 R8, R80.reuse, R84, R8 ;  /* 0x000000545008723c */ /* 0x040fee0000001808 */
[--C-:B------:R-:W-:Y:S01]  /*1a550*/  FFMA.FTZ R84, R232, c[0x0][0x2d0], -R74.reuse ;  /* 0x0000b400e8547a23 */ /* 0x100fe2000001084a */
[-C--:B------:R-:W-:Y:S01]  /*1a560*/  HMMA.16816.F32 R12, R80, R86.reuse, R12 ;  /* 0x00000056500c723c */ /* 0x080fe2000000180c */
[----:B------:R-:W-:Y:S02]  /*1a570*/  MOV R232, R113 ;  /* 0x0000007100e87202 */ /* 0x000fe40000000f00 */
[----:B------:R1:W-:Y:S01]  /*1a580*/  MUFU.EX2 R159, R84 ;  /* 0x00000054009f7308 */ /* 0x0003e20000000800 */
[----:B------:R-:W-:Y:S04]  /*1a590*/  MOV R113, R101 ;  /* 0x0000006500717202 */ /* 0x000fe80000000f00 */
[C---:B------:R-:W-:Y:S01]  /*1a5a0*/  HMMA.16816.F32 R16, R76.reuse, R86, R16 ;  /* 0x000000564c10723c */ /* 0x040fe20000001810 */
[----:B------:R-:W-:Y:S07]  /*1a5b0*/  IMAD.MOV.U32 R127, RZ, RZ, R113 ;  /* 0x000000ffff7f7224 */ /* 0x000fee00078e0071 */
[-C--:B---3--:R-:W-:Y:S08]  /*1a5c0*/  HMMA.16816.F32 R20, R76, R88.reuse, R20 ;  /* 0x000000584c14723c */ /* 0x088ff00000001814 */
[C---:B------:R-:W-:Y:S01]  /*1a5d0*/  HMMA.16816.F32 R24, R80.reuse, R88, R24 ;  /* 0x000000585018723c */ /* 0x040fe20000001818 */
[----:B-1----:R-:W-:Y:S02]  /*1a5e0*/  FFMA.FTZ R84, R235, c[0x0][0x2d0], -R74 ;  /* 0x0000b400eb547a23 */ /* 0x002fe4000001084a */
[----:B------:R-:W2:Y:S04]  /*1a5f0*/  LDL.LU R235, [R1+0x18] ;  /* 0x0000180001eb7983 */ /* 0x000ea80000300800 */
        /* <DEDUP_REMOVED lines=9> */
[----:B------:R-:W-:Y:S01]  /*1a690*/  IMAD.MOV.U32 R228, RZ, RZ, R112 ;  /* 0x000000ffffe47224 */ /* 0x000fe200078e0070 */
[----:B------:R1:W-:Y:S01]  /*1a6a0*/  MUFU.EX2 R158, R84 ;  /* 0x00000054009e7308 */ /* 0x0003e20000000800 */
[----:B------:R-:W-:Y:S02]  /*1a6b0*/  IMAD.MOV.U32 R112, RZ, RZ, R102 ;  /* 0x000000ffff707224 */ /* 0x000fe400078e0066 */
[-C--:B------:R-:W-:Y:S01]  /*1a6c0*/  HMMA.16816.F32 R44, R80, R94.reuse, R44 ;  /* 0x0000005e502c723c */ /* 0x080fe2000000182c */
[----:B------:R-:W-:Y:S03]  /*1a6d0*/  FFMA.FTZ R92, R200, c[0x0][0x2d0], -R97 ;  /* 0x0000b400c85c7a23 */ /* 0x000fe60000010861 */
[--C-:B---3--:R-:W-:Y:S01]  /*1a6e0*/  FFMA.FTZ R88, R205, c[0x0][0x2d0], -R96.reuse ;  /* 0x0000b400cd587a23 */ /* 0x108fe20000010860 */
[----:B------:R-:W-:Y:S02]  /*1a6f0*/  MOV R205, R109 ;  /* 0x0000006d00cd7202 */ /* 0x000fe40000000f00 */
[----:B------:R3:W-:Y:S01]  /*1a700*/  MUFU.EX2 R172, R92 ;  /* 0x0000005c00ac7308 */ /* 0x0007e20000000800 */
[C---:B------:R-:W-:Y:S09]  /*1a710*/  HMMA.16816.F32 R48, R76.reuse, R94, R48 ;  /* 0x0000005e4c30723c */ /* 0x040ff20000001830 */
[----:B------:R4:W-:Y:S03]  /*1a720*/  MUFU.EX2 R175, R88 ;  /* 0x0000005800af7308 */ /* 0x0009e60000000800 */
[----:B-1----:R-:W-:Y:S01]  /*1a730*/  FFMA.FTZ R84, R231, c[0x0][0x2d0], -R75 ;  /* 0x0000b400e7547a23 */ /* 0x002fe2000001084b */
[----:B------:R-:W-:Y:S06]  /*1a740*/  MOV R231, R112 ;  /* 0x0000007000e77202 */ /* 0x000fec0000000f00 */
[----:B------:R1:W-:Y:S01]  /*1a750*/  MUFU.EX2 R176, R84 ;  /* 0x0000005400b07308 */ /* 0x0003e20000000800 */
[----:B---3--:R-:W-:Y:S09]  /*1a760*/  FFMA.FTZ R92, R192, c[0x0][0x2d0], -R97 ;  /* 0x0000b400c05c7a23 */ /* 0x008ff20000010861 */
[----:B------:R3:W-:Y:S01]  /*1a770*/  MUFU.EX2 R99, R92 ;  /* 0x0000005c00637308 */ /* 0x0007e20000000800 */
[--C-:B----4-:R-:W-:Y:S02]  /*1a780*/  FFMA.FTZ R88, R207, c[0x0][0x2d0], -R96.reuse ;  /* 0x0000b400cf587a23 */ /* 0x110fe40000010860 */
[----:B------:R-:W4:Y:S07]  /*1a790*/  LDL.LU R207, [R1+0x14] ;  /* 0x0000140001cf7983 */ /* 0x000f2e0000300800 */
[----:B------:R5:W5:Y:S01]  /*1a7a0*/  MUFU.EX2 R174, R88 ;  /* 0x0000005800ae7308 */ /* 0x000b620000000800 */
[----:B------:R-:W4:Y:S01]  /*1a7b0*/  LDL.LU R114, [R1+0x10] ;  /* 0x0000100001727983 */ /* 0x000f220000300800 */
[----:B-1----:R-:W-:Y:S08]  /*1a7c0*/  FFMA.FTZ R84, R201, c[0x0][0x2d0], -R96 ;  /* 0x0000b400c9547a23 */ /* 0x002ff00000010860 */
[----:B------:R1:W-:Y:S01]  /*1a7d0*/  MUFU.EX2 R152, R84 ;  /* 0x0000005400987308 */ /* 0x0003e20000000800 */
[----:B---3--:R-:W-:Y:S09]  /*1a7e0*/  FFMA.FTZ R92, R244, c[0x0][0x2d0], -R75 ;  /* 0x0000b400f45c7a23 */ /* 0x008ff2000001084b */
[----:B------:R3:W-:Y:S01]  /*1a7f0*/  MUFU.EX2 R168, R92 ;  /* 0x0000005c00a87308 */ /* 0x0007e20000000800 */
[--C-:B-----5:R-:W-:Y:S01]  /*1a800*/  FFMA.FTZ R88, R240, c[0x0][0x2d0], -R74.reuse ;  /* 0x0000b400f0587a23 */ /* 0x120fe2000001084a */
[----:B------:R-:W-:Y:S02]  /*1a810*/  MOV R240, R111 ;  /* 0x0000006f00f07202 */ /* 0x000fe40000000f00 */
[----:B------:R-:W-:Y:S06]  /*1a820*/  MOV R111, R103 ;  /* 0x00000067006f7202 */ /* 0x000fec0000000f00 */
[----:B------:R5:W-:Y:S01]  /*1a830*/  MUFU.EX2 R173, R88 ;  /* 0x0000005800ad7308 */ /* 0x000be20000000800 */
[----:B------:R-:W-:Y:S01]  /*1a840*/  MOV R201, R111 ;  /* 0x0000006f00c97202 */ /* 0x000fe20000000f00 */
[----:B-1----:R-:W1:Y:S08]  /*1a850*/  LDSM.16.MT88.4 R84, [R211+0x1900] ;  /* 0x00190000d354783b */ /* 0x002e700000004200 */
[----:B---3--:R-:W-:Y:S01]  /*1a860*/  LDSM.16.MT88.4 R92, [R210+0x2100] ;  /* 0x00210000d25c783b */ /* 0x008fe20000004200 */
[--C-:B-----5:R-:W-:Y:S04]  /*1a870*/  FFMA.FTZ R88, R199, c[0x0][0x2d0], -R97.reuse ;  /* 0x0000b400c7587a23 */ /* 0x120fe80000010861 */
[----:B------:R3:W5:Y:S01]  /*1a880*/  MUFU.EX2 R156, R88 ;  /* 0x00000058009c7308 */ /* 0x0007620000000800 */
[-C--:B-1----:R-:W-:Y:S08]  /*1a890*/  HMMA.16816.F32 R52, R76, R84.reuse, R52 ;  /* 0x000000544c34723c */ /* 0x082ff00000001834 */
[C---:B------:R-:W-:Y:S01]  /*1a8a0*/  HMMA.16816.F32 R56, R80.reuse, R84, R56 ;  /* 0x000000545038723c */ /* 0x040fe20000001838 */
[----:B---3--:R-:W1:Y:S06]  /*1a8b0*/  LDSM.16.MT88.4 R88, [R209+0x2100] ;  /* 0x00210000d158783b */ /* 0x008e6c0000004200 */
[----:B------:R-:W-:Y:S01]  /*1a8c0*/  FFMA.FTZ R84, R183, c[0x0][0x2d0], -R97 ;  /* 0x0000b400b7547a23 */ /* 0x000fe20000010861 */
[-C--:B------:R-:W-:Y:S03]  /*1a8d0*/  HMMA.16816.F32 R60, R80, R86.reuse, R60 ;  /* 0x00000056503c723c */ /* 0x080fe6000000183c */
[----:B------:R3:W3:Y:S04]  /*1a8e0*/  MUFU.EX2 R98, R84 ;  /* 0x0000005400627308 */ /* 0x0006e80000000800 */
[--C-:B------:R-:W-:Y:S01]  /*1a8f0*/  FFMA.FTZ R80, R245, c[0x0][0x2d0], -R74.reuse ;  /* 0x0000b400f5507a23 */ /* 0x100fe2000001084a */
[----:B------:R-:W-:Y:S01]  /*1a900*/  HMMA.16816.F32 R64, R76, R86, R64 ;  /* 0x000000564c40723c */ /* 0x000fe20000001840 */
[----:B------:R-:W-:Y:S03]  /*1a910*/  F2FP.PACK_AB R82, R174, R175 ;  /* 0x000000afae52723e */ /* 0x000fe600000000ff */
[----:B-----5:R-:W-:Y:S01]  /*1a920*/  F2FP.PACK_AB R81, R172, R156 ;  /* 0x0000009cac51723e */ /* 0x020fe200000000ff */
[----:B------:R5:W5:Y:S02]  /*1a930*/  MUFU.EX2 R171, R80 ;  /* 0x0000005000ab7308 */ /* 0x000b640000000800 */
[----:B------:R-:W-:Y:S02]  /*1a940*/  F2FP.PACK_AB R76, R179, R182 ;  /* 0x000000b6b34c723e */ /* 0x000fe400000000ff */
[----:B------:R-:W-:Y:S03]  /*1a950*/  F2FP.PACK_AB R77, R178, R153 ;  /* 0x00000099b24d723e */ /* 0x000fe600000000ff */
[----:B------:R-:W-:Y:S02]  /*1a960*/  F2FP.PACK_AB R78, R177, R159 ;  /* 0x0000009fb14e723e */ /* 0x000fe400000000ff */
[----:B------:R-:W-:Y:S01]  /*1a970*/  F2FP.PACK_AB R79, R176, R158 ;  /* 0x0000009eb04f723e */ /* 0x000fe200000000ff */
[----:B---3--:R-:W3:Y:S01]  /*1a980*/  LDSM.16.MT88.4 R84, [R212+0x2100] ;  /* 0x00210000d454783b */ /* 0x008ee20000004200 */
[----:B------:R-:W-:Y:S05]  /*1a990*/  F2FP.PACK_AB R83, R98, R99 ;  /* 0x000000636253723e */ /* 0x000fea00000000ff */
[-C--:B-1----:R-:W-:Y:S01]  /*1a9a0*/  HMMA.16816.F32 R4, R76, R88.reuse, R4 ;  /* 0x000000584c04723c */ /* 0x082fe20000001804 */
[--C-:B-----5:R-:W-:Y:S01]  /*1a9b0*/  FFMA.FTZ R80, R241, c[0x0][0x2d0], -R75.reuse ;  /* 0x0000b400f1507a23 */ /* 0x120fe2000001084b */
[----:B------:R-:W-:Y:S03]  /*1a9c0*/  F2FP.PACK_AB R164, R171, R173 ;  /* 0x000000adaba4723e */ /* 0x000fe600000000ff */
[----:B------:R1:W5:Y:S02]  /*1a9d0*/  MUFU.EX2 R170, R80 ;  /* 0x0000005000aa7308 */ /* 0x0003640000000800 */
[----:B-1----:R-:W-:Y:S02]  /*1a9e0*/  F2FP.PACK_AB R80, R157, R152 ;  /* 0x000000989d50723e */ /* 0x002fe400000000ff */
[----:B-----5:R-:W-:Y:S05]  /*1a9f0*/  F2FP.PACK_AB R165, R168, R170 ;  /* 0x000000aaa8a5723e */ /* 0x020fea00000000ff */
[C---:B------:R-:W-:Y:S07]  /*1aa00*/  HMMA.16816.F32 R8, R80.reuse, R88, R8 ;  /* 0x000000585008723c */ /* 0x040fee0000001808 */
[--C-:B------:R-:W-:Y:S01]  /*1aa10*/  FFMA.FTZ R88, R251, c[0x0][0x2d0], -R74.reuse ;  /* 0x0000b400fb587a23 */ /* 0x100fe2000001084a */
[-C--:B------:R-:W-:Y:S01]  /*1aa20*/  HMMA.16816.F32 R12, R80, R90.reuse, R12 ;  /* 0x0000005a500c723c */ /* 0x080fe2000000180c */
[----:B------:R-:W-:Y:S02]  /*1aa30*/  FFMA.FTZ R74, R252, c[0x0][0x2d0], -R74 ;  /* 0x0000b400fc4a7a23 */ /* 0x000fe4000001084a */
[----:B------:R1:W-:Y:S05]  /*1aa40*/  MUFU.EX2 R169, R88 ;  /* 0x0000005800a97308 */ /* 0x0003ea0000000800 */
[C---:B------:R-:W-:Y:S05]  /*1aa50*/  HMMA.16816.F32 R16, R76.reuse, R90, R16 ;  /* 0x0000005a4c10723c */ /* 0x040fea0000001810 */
[----:B------:R5:W5:Y:S03]  /*1aa60*/  MUFU.EX2 R103, R74 ;  /* 0x0000004a00677308 */ /* 0x000b660000000800 */
[-C--:B---3--:R-:W-:Y:S08]  /*1aa70*/  HMMA.16816.F32 R20, R76, R84.reuse, R20 ;  /* 0x000000544c14723c */ /* 0x088ff00000001814 */
[C---:B------:R-:W-:Y:S01]  /*1aa80*/  HMMA.16816.F32 R24, R80.reuse, R84, R24 ;  /* 0x000000545018723c */ /* 0x040fe20000001818 */
[----:B-1----:R-:W1:Y:S07]  /*1aa90*/  LDSM.16.MT88.4 R88, [R211+0x2100] ;  /* 0x00210000d358783b */ /* 0x002e6e0000004200 */
[-C--:B------:R-:W-:Y:S01]  /*1aaa0*/  HMMA.16816.F32 R28, R80, R86.reuse, R28 ;  /* 0x00000056501c723c */ /* 0x080fe2000000181c */
[--C-:B-----5:R-:W-:Y:S03]  /*1aab0*/  FFMA.FTZ R74, R249, c[0x0][0x2d0], -R75.reuse ;  /* 0x0000b400f94a7a23 */ /* 0x120fe6000001084b */
[----:B------:R-:W-:Y:S01]  /*1aac0*/  F2FP.PACK_AB R166, R103, R169 ;  /* 0x000000a967a6723e */ /* 0x000fe200000000ff */
[----:B------:R-:W-:Y:S03]  /*1aad0*/  FFMA.FTZ R75, R250, c[0x0][0x2d0], -R75 ;  /* 0x0000b400fa4b7a23 */ /* 0x000fe6000001084b */
[C---:B------:R-:W-:Y:S01]  /*1aae0*/  HMMA.16816.F32 R32, R76.reuse, R86, R32 ;  /* 0x000000564c20723c */ /* 0x040fe20000001820 */
[----:B------:R3:W-:Y:S07]  /*1aaf0*/  MUFU.EX2 R102, R74 ;  /* 0x0000004a00667308 */ /* 0x0007ee0000000800 */
[-C--:B------:R-:W-:Y:S01]  /*1ab00*/  HMMA.16816.F32 R36, R76, R92.reuse, R36 ;  /* 0x0000005c4c24723c */ /* 0x080fe20000001824 */
[----:B--2---:R-:W-:Y:S02]  /*1ab10*/  FFMA.FTZ R2, R2, R235, R228 ;  /* 0x000000eb02027223 */ /* 0x004fe400000100e4 */
[----:B------:R-:W2:Y:S01]  /*1ab20*/  MUFU.EX2 R101, R75 ;  /* 0x0000004b00657308 */ /* 0x000ea20000000800 */
[----:B------:R-:W-:Y:S01]  /*1ab30*/  MOV R228, R232 ;  /* 0x000000e800e47202 */ /* 0x000fe20000000f00 */
[----:B------:R-:W-:Y:S01]  /*1ab40*/  IMAD.MOV.U32 R232, RZ, RZ, R204 ;  /* 0x000000ffffe87224 */ /* 0x000fe200078e00cc */
[----:B------:R-:W-:Y:S01]  /*1ab50*/  MOV R204, R151 ;  /* 0x0000009700cc7202 */ /* 0x000fe20000000f00 */
[----:B------:R-:W-:Y:S01]  /*1ab60*/  FADD.FTZ R2, R205, R2 ;  /* 0x00000002cd027221 */ /* 0x000fe20000010000 */
[----:B------:R-:W-:Y:S01]  /*1ab70*/  MOV R235, R206 ;  /* 0x000000ce00eb7202 */ /* 0x000fe20000000f00 */
[C---:B------:R-:W-:Y:S03]  /*1ab80*/  HMMA.16816.F32 R40, R80.reuse, R92, R40 ;  /* 0x0000005c5028723c */ /* 0x040fe60000001828 */
[----:B------:R-:W-:Y:S02]  /*1ab90*/  MOV R206, R203 ;  /* 0x000000cb00ce7202 */ /* 0x000fe40000000f00 */
[----:B------:R-:W-:Y:S01]  /*1aba0*/  MOV R203, R148 ;  /* 0x0000009400cb7202 */ /* 0x000fe20000000f00 */
[--C-:B---3--:R-:W-:Y:S02]  /*1abb0*/  FFMA.FTZ R74, R236, c[0x0][0x2d0], -R96.reuse ;  /* 0x0000b400ec4a7a23 */ /* 0x108fe40000010860 */
[-C--:B------:R-:W-:Y:S02]  /*1abc0*/  HMMA.16816.F32 R44, R80, R94.reuse, R44 ;  /* 0x0000005e502c723c */ /* 0x080fe4000000182c */
[----:B------:R3:W-:Y:S06]  /*1abd0*/  MUFU.EX2 R100, R74 ;  /* 0x0000004a00647308 */ /* 0x0007ec0000000800 */
[C---:B------:R-:W-:Y:S01]  /*1abe0*/  HMMA.16816.F32 R48, R76.reuse, R94, R48 ;  /* 0x0000005e4c30723c */ /* 0x040fe20000001830 */
[----:B--2---:R-:W-:Y:S07]  /*1abf0*/  F2FP.PACK_AB R167, R101, R102 ;  /* 0x0000006665a7723e */ /* 0x004fee00000000ff */
[-C--:B-1----:R-:W-:Y:S08]  /*1ac00*/  HMMA.16816.F32 R52, R76, R88.reuse, R52 ;  /* 0x000000584c34723c */ /* 0x082ff00000001834 */
[C---:B------:R-:W-:Y:S01]  /*1ac10*/  HMMA.16816.F32 R56, R80.reuse, R88, R56 ;  /* 0x000000585038723c */ /* 0x040fe20000001838 */
[--C-:B---3--:R-:W-:Y:S04]  /*1ac20*/  FFMA.FTZ R74, R237, c[0x0][0x2d0], -R96.reuse ;  /* 0x0000b400ed4a7a23 */ /* 0x108fe80000010860 */
[----:B------:R1:W2:Y:S03]  /*1ac30*/  MUFU.EX2 R85, R74 ;  /* 0x0000004a00557308 */ /* 0x0002a60000000800 */
[-C--:B------:R-:W-:Y:S08]  /*1ac40*/  HMMA.16816.F32 R60, R80, R90.reuse, R60 ;  /* 0x0000005a503c723c */ /* 0x080ff0000000183c */
[----:B------:R-:W-:Y:S08]  /*1ac50*/  HMMA.16816.F32 R64, R76, R90, R64 ;  /* 0x0000005a4c40723c */ /* 0x000ff00000001840 */
[-C--:B------:R-:W-:Y:S01]  /*1ac60*/  HMMA.16816.F32 R104, R164, R116.reuse, R4 ;  /* 0x00000074a468723c */ /* 0x080fe20000001804 */
[--C-:B-1----:R-:W-:Y:S03]  /*1ac70*/  FFMA.FTZ R74, R238, c[0x0][0x2d0], -R96.reuse ;  /* 0x0000b400ee4a7a23 */ /* 0x102fe60000010860 */
[----:B--2---:R-:W-:Y:S01]  /*1ac80*/  F2FP.PACK_AB R160, R85, R100 ;  /* 0x0000006455a0723e */ /* 0x004fe200000000ff */
[----:B------:R-:W-:Y:S01]  /*1ac90*/  FFMA.FTZ R96, R239, c[0x0][0x2d0], -R96 ;  /* 0x0000b400ef607a23 */ /* 0x000fe20000010860 */
[----:B------:R1:W-:Y:S01]  /*1aca0*/  MUFU.EX2 R86, R74 ;  /* 0x0000004a00567308 */ /* 0x0003e20000000800 */
[----:B----4-:R-:W-:Y:S02]  /*1acb0*/  FFMA.FTZ R68, R68, R207, R240 ;  /* 0x000000cf44447223 */ /* 0x010fe400000100f0 */
[----:B------:R-:W-:Y:S03]  /*1acc0*/  FADD.FTZ R5, R122, R2 ;  /* 0x000000027a057221 */ /* 0x000fe60000010000 */
[----:B------:R-:W-:Y:S02]  /*1acd0*/  FFMA.FTZ R69, R69, R114, R115 ;  /* 0x0000007245457223 */ /* 0x000fe40000010073 */
[----:B------:R-:W-:Y:S01]  /*1ace0*/  FADD.FTZ R6, R185, R68 ;  /* 0x00000044b9067221 */ /* 0x000fe20000010000 */
[----:B------:R-:W-:Y:S01]  /*1acf0*/  MOV R185, R149 ;  /* 0x0000009500b97202 */ /* 0x000fe20000000f00 */
[----:B------:R-:W-:Y:S01]  /*1ad00*/  FADD.FTZ R4, R226, R69 ;  /* 0x00000045e2047221 */ /* 0x000fe20000010000 */
[----:B------:R-:W2:Y:S01]  /*1ad10*/  MUFU.EX2 R96, R96 ;  /* 0x0000006000607308 */ /* 0x000ea20000000800 */
[----:B------:R-:W-:Y:S02]  /*1ad20*/  IMAD.MOV.U32 R226, RZ, RZ, R150 ;  /* 0x000000ffffe27224 */ /* 0x000fe400078e0096 */
[----:B------:R-:W-:Y:S01]  /*1ad30*/  FADD.FTZ R4, R188, R4 ;  /* 0x00000004bc047221 */ /* 0x000fe20000010000 */
[----:B------:R-:W3:Y:S01]  /*1ad40*/  LDSM.16.MT88.4 R148, [R210+0x2900] ;  /* 0x00290000d294783b */ /* 0x000ee20000004200 */
[----:B------:R-:W-:Y:S02]  /*1ad50*/  FADD.FTZ R6, R123, R6 ;  /* 0x000000067b067221 */ /* 0x000fe40000010000 */
[----:B------:R-:W-:Y:S02]  /*1ad60*/  FADD.FTZ R4, R202, R4 ;  /* 0x00000004ca047221 */ /* 0x000fe40000010000 */
[----:B------:R-:W-:Y:S02]  /*1ad70*/  FADD.FTZ R2, R201, R6 ;  /* 0x00000006c9027221 */ /* 0x000fe40000010000 */
[----:B------:R-:W-:Y:S02]  /*1ad80*/  FADD.FTZ R6, R126, R4 ;  /* 0x000000047e067221 */ /* 0x000fe40000010000 */
[----:B------:R-:W-:Y:S02]  /*1ad90*/  IMAD.MOV.U32 R188, RZ, RZ, R121 ;  /* 0x000000ffffbc7224 */ /* 0x000fe400078e0079 */
[--C-:B-1----:R-:W-:Y:S04]  /*1ada0*/  FFMA.FTZ R74, R194, c[0x0][0x2d0], -R97.reuse ;  /* 0x0000b400c24a7a23 */ /* 0x102fe80000010861 */
        /* <DEDUP_REMOVED lines=8> */
[----:B------:R-:W-:Y:S10]  /*1ae30*/  MUFU.EX2 R74, R74 ;  /* 0x0000004a004a7308 */ /* 0x000ff40000000800 */
[----:B------:R-:W1:Y:S02]  /*1ae40*/  MUFU.EX2 R97, R97 ;  /* 0x0000006100617308 */ /* 0x000e640000000800 */
[----:B-1----:R-:W-:Y:S07]  /*1ae50*/  F2FP.PACK_AB R163, R97, R74 ;  /* 0x0000004a61a3723e */ /* 0x002fee00000000ff */
[C---:B------:R-:W-:Y:S08]  /*1ae60*/  HMMA.16816.F32 R108, R160.reuse, R116, R8 ;  /* 0x00000074a06c723c */ /* 0x040ff00000001808 */
[-C--:B------:R-:W-:Y:S08]  /*1ae70*/  HMMA.16816.F32 R112, R160, R118.reuse, R12 ;  /* 0x00000076a070723c */ /* 0x080ff0000000180c */
[C---:B------:R-:W-:Y:S01]  /*1ae80*/  HMMA.16816.F32 R116, R164.reuse, R118, R16 ;  /* 0x00000076a474723c */ /* 0x040fe20000001810 */
[----:B--2---:R-:W-:Y:S03]  /*1ae90*/  FFMA.FTZ R8, R0, R73, R120 ;  /* 0x0000004900087223 */ /* 0x004fe60000010078 */
[----:B------:R-:W-:Y:S04]  /*1aea0*/  FADD.FTZ R0, R231, R5 ;  /* 0x00000005e7007221 */ /* 0x000fe80000010000 */
[-C--:B------:R-:W-:Y:S01]  /*1aeb0*/  HMMA.16816.F32 R120, R164, R132.reuse, R20 ;  /* 0x00000084a478723c */ /* 0x080fe20000001814 */
[----:B------:R-:W-:Y:S03]  /*1aec0*/  FADD.FTZ R8, R127, R8 ;  /* 0x000000087f087221 */ /* 0x000fe60000010000 */
[----:B------:R-:W-:Y:S02]  /*1aed0*/  FADD.FTZ R5, R125, R2 ;  /* 0x000000027d057221 */ /* 0x000fe40000010000 */
[----:B------:R-:W-:Y:S02]  /*1aee0*/  FADD.FTZ R7, R124, R0 ;  /* 0x000000007c077221 */ /* 0x000fe40000010000 */
[----:B------:R-:W-:Y:S01]  /*1aef0*/  FADD.FTZ R4, R228, R8 ;  /* 0x00000008e4047221 */ /* 0x000fe20000010000 */
[C---:B------:R-:W-:Y:S03]  /*1af00*/  HMMA.16816.F32 R124, R160.reuse, R132, R24 ;  /* 0x00000084a07c723c */ /* 0x040fe60000001818 */
[----:B------:R-:W-:Y:S02]  /*1af10*/  FADD.FTZ R2, R235, R6 ;  /* 0x00000006eb027221 */ /* 0x000fe40000010000 */
[----:B------:R-:W-:Y:S02]  /*1af20*/  FADD.FTZ R0, R232, R5 ;  /* 0x00000005e8007221 */ /* 0x000fe40000010000 */
[----:B------:R-:W-:Y:S02]  /*1af30*/  FADD.FTZ R7, R128, R7 ;  /* 0x0000000780077221 */ /* 0x000fe40000010000 */
[----:B------:R-:W-:Y:S03]  /*1af40*/  FADD.FTZ R4, R131, R4 ;  /* 0x0000000483047221 */ /* 0x000fe60000010000 */
[----:B------:R-:W-:Y:S02]  /*1af50*/  FADD.FTZ R6, R130, R2 ;  /* 0x0000000282067221 */ /* 0x000fe40000010000 */
        /* <DEDUP_REMOVED lines=56> */
[----:B------:R-:W-:Y:S03]  /*1b2e0*/  FADD.FTZ R8, R156, R8 ;  /* 0x000000089c087221 */ /* 0x000fe60000010000 */
[----:B------:R-:W-:Y:S02]  /*1b2f0*/  FADD.FTZ R9, R158, R0 ;  /* 0x000000009e097221 */ /* 0x000fe40000010000 */
[----:B------:R-:W-:Y:S01]  /*1b300*/  FADD.FTZ R2, R175, R10 ;  /* 0x0000000aaf027221 */ /* 0x000fe20000010000 */
[C---:B------:R-:W-:Y:S01]  /*1b310*/  HMMA.16816.F32 R156, R160.reuse, R4, R56 ;  /* 0x00000004a09c723c */ /* 0x040fe20000001838 */
[----:B------:R-:W-:Y:S06]  /*1b320*/  FADD.FTZ R0, R177, R11 ;  /* 0x0000000bb1007221 */ /* 0x000fec0000010000 */
[----:B------:R-:W-:Y:S01]  /*1b330*/  FADD.FTZ R4, R172, R8 ;  /* 0x00000008ac047221 */ /* 0x000fe20000010000 */
[-C--:B------:R-:W-:Y:S01]  /*1b340*/  HMMA.16816.F32 R160, R160, R6.reuse, R60 ;  /* 0x00000006a0a0723c */ /* 0x080fe2000000183c */
[----:B------:R-:W-:Y:S03]  /*1b350*/  FADD.FTZ R8, R176, R9 ;  /* 0x00000009b0087221 */ /* 0x000fe60000010000 */
[----:B------:R-:W-:Y:S02]  /*1b360*/  FADD.FTZ R9, R174, R2 ;  /* 0x00000002ae097221 */ /* 0x000fe40000010000 */
[----:B------:R-:W-:Y:S02]  /*1b370*/  FADD.FTZ R4, R99, R4 ;  /* 0x0000000463047221 */ /* 0x000fe40000010000 */
[----:B------:R-:W-:Y:S01]  /*1b380*/  FADD.FTZ R5, R173, R0 ;  /* 0x00000000ad057221 */ /* 0x000fe20000010000 */
[----:B------:R-:W-:Y:S03]  /*1b390*/  HMMA.16816.F32 R164, R164, R6, R64 ;  /* 0x00000006a4a4723c */ /* 0x000fe60000001840 */
[----:B------:R-:W-:Y:S02]  /*1b3a0*/  FADD.FTZ R2, R170, R8 ;  /* 0x00000008aa027221 */ /* 0x000fe40000010000 */
[----:B------:R-:W-:Y:S02]  /*1b3b0*/  FADD.FTZ R4, R98, R4 ;  /* 0x0000000462047221 */ /* 0x000fe40000010000 */
[----:B------:R-:W-:Y:S02]  /*1b3c0*/  FADD.FTZ R0, R100, R9 ;  /* 0x0000000964007221 */ /* 0x000fe40000010000 */
[----:B------:R-:W-:Y:S03]  /*1b3d0*/  FADD.FTZ R5, R171, R5 ;  /* 0x00000005ab057221 */ /* 0x000fe60000010000 */
        /* <DEDUP_REMOVED lines=23> */
.L_x_284:
        /* <DEDUP_REMOVED lines=30> */
[----:B------:R-:W-:-:S05]  /*1b730*/  FSETP.NE.FTZ.AND P1, PT, R7, RZ, PT ;  /* 0x000000ff0700720b */ /* 0x000fca0003f35000 */
        /* <DEDUP_REMOVED lines=90> */
.L_x_226:
[----:B------:R-:W-:Y:S05]  /*1bce0*/  @P4 BRA `(.L_x_302) ;  /* 0x0000131000004947 */ /* 0x000fea0003800000 */
        /* <DEDUP_REMOVED lines=121> */
.L_x_303:
[----:B----4-:R-:W-:Y:S01]  /*1c480*/  IMAD.MOV.U32 R4, RZ, RZ, c[0x0][0x4e8] ;  /* 0x00013a00ff047624 */ /* 0x010fe200078e00ff */
[----:B------:R-:W-:Y:S01]  /*1c490*/  LEA.HI R6, R18, R18, RZ, 0x1 ;  /* 0x0000001212067211 */ /* 0x000fe200078f08ff */
[----:B------:R-:W1:Y:S01]  /*1c4a0*/  S2R R19, SR_CTAID.Y ;  /* 0x0000000000137919 */ /* 0x000e620000002600 */
[----:B------:R-:W-:Y:S01]  /*1c4b0*/  SHF.R.S32.HI R8, RZ, 0x1f, R35 ;  /* 0x0000001fff087819 */ /* 0x000fe20000011423 */
[----:B------:R-:W-:Y:S01]  /*1c4c0*/  IMAD R7, R3, c[0x0][0x3a0], RZ ;  /* 0x0000e80003077a24 */ /* 0x000fe200078e02ff */
[----:B------:R-:W-:Y:S01]  /*1c4d0*/  LOP3.LUT R0, R6, 0x1ffffffe, RZ, 0xc0, !PT ;  /* 0x1ffffffe06007812 */ /* 0x000fe200078ec0ff */
[----:B------:R-:W2:Y:S01]  /*1c4e0*/  S2R R23, SR_CTAID.X ;  /* 0x0000000000177919 */ /* 0x000ea20000002500 */
[----:B------:R-:W-:Y:S01]  /*1c4f0*/  ISETP.NE.AND P2, PT, R4, 0x1, PT ;  /* 0x000000010400780c */ /* 0x000fe20003f45270 */
[----:B------:R-:W-:Y:S01]  /*1c500*/  IMAD.SHL.U32 R6, R6, 0x20, RZ ;  /* 0x0000002006067824 */ /* 0x000fe200078e00ff */
[----:B------:R-:W-:Y:S01]  /*1c510*/  LOP3.LUT R4, R36, 0xffffffe0, RZ, 0xc0, !PT ;  /* 0xffffffe024047812 */ /* 0x000fe200078ec0ff */
[----:B------:R-:W-:Y:S01]  /*1c520*/  IMAD.IADD R11, R18, 0x1, -R0 ;  /* 0x00000001120b7824 */ /* 0x000fe200078e0a00 */
[----:B------:R-:W-:Y:S01]  /*1c530*/  LEA.HI R20, R42, R41, RZ, 0x3 ;  /* 0x000000292a147211 */ /* 0x000fe200078f18ff */
[----:B------:R-:W-:Y:S01]  /*1c540*/  IMAD R7, R2, c[0x0][0x3a4], R7 ;  /* 0x0000e90002077a24 */ /* 0x000fe200078e0207 */
[----:B------:R-:W-:Y:S01]  /*1c550*/  LEA.HI R8, R8, R35, RZ, 0x2 ;  /* 0x0000002308087211 */ /* 0x000fe200078f10ff */
[----:B------:R-:W-:Y:S01]  /*1c560*/  IMAD.IADD R0, R41, 0x1, -R4 ;  /* 0x0000000129007824 */ /* 0x000fe200078e0a04 */
[----:B------:R-:W-:-:S02]  /*1c570*/  LOP3.LUT R5, R20, 0xfffffff8, RZ, 0xc0, !PT ;  /* 0xfffffff814057812 */ /* 0x000fc400078ec0ff */
[----:B------:R-:W-:Y:S02]  /*1c580*/  LOP3.LUT R9, R8, 0xffffffc, RZ, 0xc0, !PT ;  /* 0x0ffffffc08097812 */ /* 0x000fe400078ec0ff */
[----:B------:R-:W-:Y:S01]  /*1c590*/  SHF.R.S32.HI R10, RZ, 0x1f, R0 ;  /* 0x0000001fff0a7819 */ /* 0x000fe20000011400 */
[----:B------:R-:W-:Y:S01]  /*1c5a0*/  IMAD.IADD R13, R41, 0x1, -R5 ;  /* 0x00000001290d7824 */ /* 0x000fe200078e0a05 */
[----:B------:R-:W-:Y:S01]  /*1c5b0*/  LOP3.LUT R8, R6, 0xffffffc0, RZ, 0xc0, !PT ;  /* 0xffffffc006087812 */ /* 0x000fe200078ec0ff */
[----:B------:R-:W-:Y:S01]  /*1c5c0*/  IMAD.WIDE.U32 R4, R2, c[0x0][0x3a0], RZ ;  /* 0x0000e80002047a25 */ /* 0x000fe200078e00ff */
[----:B------:R-:W-:Y:S02]  /*1c5d0*/  LEA.HI R10, R10, R0, RZ, 0x2 ;  /* 0x000000000a0a7211 */ /* 0x000fe400078f10ff */
[----:B------:R-:W-:Y:S01]  /*1c5e0*/  LOP3.LUT P1, RZ, R0, 0x3, RZ, 0xc0, !PT ;  /* 0x0000000300ff7812 */ /* 0x000fe2000782c0ff */
[----:B------:R-:W-:Y:S01]  /*1c5f0*/  IMAD.IADD R0, R35, 0x1, -R9 ;  /* 0x0000000123007824 */ /* 0x000fe200078e0a09 */
[----:B------:R-:W-:Y:S01]  /*1c600*/  SHF.R.S32.HI R6, RZ, 0x2, R10 ;  /* 0x00000002ff067819 */ /* 0x000fe2000001140a */
[----:B------:R-:W-:Y:S01]  /*1c610*/  IMAD.IADD R5, R5, 0x1, R7 ;  /* 0x0000000105057824 */ /* 0x000fe200078e0207 */
[----:B-1----:R-:W-:Y:S01]  /*1c620*/  SHF.R.S32.HI R7, RZ, 0x1f, R19 ;  /* 0x0000001fff077819 */ /* 0x002fe20000011413 */
[----:B------:R-:W-:Y:S01]  /*1c630*/  IMAD R8, R11, 0x8, R8 ;  /* 0x000000080b087824 */ /* 0x000fe200078e0208 */
[----:B------:R-:W-:Y:S01]  /*1c640*/  SHF.R.S32.HI R20, RZ, 0x3, R20 ;  /* 0x00000003ff147819 */ /* 0x000fe20000011414 */
[----:B------:R-:W-:Y:S01]  /*1c650*/  IMAD R16, R0, 0x10, R6 ;  /* 0x0000001000107824 */ /* 0x000fe200078e0206 */
[----:B------:R-:W-:Y:S01]  /*1c660*/  LEA.HI R22, R42, R41, RZ, 0x6 ;  /* 0x000000292a167211 */ /* 0x000fe200078f30ff */
[----:B------:R-:W-:-:S02]  /*1c670*/  IMAD R9, R7, c[0x0][0x490], RZ ;  /* 0x0001240007097a24 */ /* 0x000fc400078e02ff */
[----:B------:R-:W-:Y:S02]  /*1c680*/  IMAD.IADD R0, R16, 0x1, R8 ;  /* 0x0000000110007824 */ /* 0x000fe400078e0208 */
[----:B------:R-:W-:Y:S02]  /*1c690*/  IMAD R12, R7, c[0x0][0x3e8], RZ ;  /* 0x0000fa00070c7a24 */ /* 0x000fe400078e02ff */
[----:B------:R-:W-:Y:S02]  /*1c6a0*/  IMAD.SHL.U32 R7, R20, 0x40, RZ ;  /* 0x0000004014077824 */ /* 0x000fe400078e00ff */
[----:B--2---:R-:W-:Y:S02]  /*1c6b0*/  IMAD R6, R23, 0x80, R0 ;  /* 0x0000008017067824 */ /* 0x004fe400078e0200 */
[----:B------:R-:W-:Y:S01]  /*1c6c0*/  IMAD.WIDE.U32 R14, R19, c[0x0][0x490], R2 ;  /* 0x00012400130e7a25 */ /* 0x000fe200078e0002 */
[----:B------:R-:W-:-:S03]  /*1c6d0*/  LOP3.LUT R7, R7, 0x1c0, RZ, 0xc0, !PT ;  /* 0x000001c007077812 */ /* 0x000fc600078ec0ff */
[----:B------:R-:W-:Y:S02]  /*1c6e0*/  IMAD R9, R19, c[0x0][0x494], R9 ;  /* 0x0001250013097a24 */ /* 0x000fe400078e0209 */
        /* <DEDUP_REMOVED lines=34> */
[----:B------:R-:W-:-:S03]  /*1c910*/  IMAD.WIDE.U32 R4, R7, c[0x0][0x488], R4 ;  /* 0x0001220007047a25 */ /* 0x000fc600078e0004 */
[----:B------:R-:W-:Y:S01]  /*1c920*/  SHF.R.S32.HI R13, RZ, 0x1f, R6 ;  /* 0x0000001fff0d7819 */ /* 0x000fe20000011406 */
[----:B------:R-:W-:Y:S01]  /*1c930*/  IMAD R9, R7, c[0x0][0x48c], R0 ;  /* 0x0001230007097a24 */ /* 0x000fe200078e0200 */
[----:B------:R-:W-:Y:S01]  /*1c940*/  LEA R7, P0, R4, c[0x0][0x450], 0x2 ;  /* 0x0001140004077a11 */ /* 0x000fe200078010ff */
[----:B------:R-:W-:-:S04]  /*1c950*/  IMAD.WIDE.U32 R2, R10, c[0x0][0x3f0], R2 ;  /* 0x0000fc000a027a25 */ /* 0x000fc800078e0002 */
[----:B------:R-:W-:Y:S01]  /*1c960*/  IMAD.IADD R5, R5, 0x1, R9 ;  /* 0x0000000105057824 */ /* 0x000fe200078e0209 */
[----:B------:R-:W-:Y:S01]  /*1c970*/  SHFL.IDX PT, R14, R7, 0x1, 0x1c1f ;  /* 0x003c1f00070e7f89 */ /* 0x000fe200000e0000 */
[----:B------:R-:W-:Y:S02]  /*1c980*/  IMAD R0, R13, c[0x0][0x3e0], RZ ;  /* 0x0000f8000d007a24 */ /* 0x000fe400078e02ff */
[----:B------:R-:W-:Y:S01]  /*1c990*/  IMAD.MOV R10, RZ, RZ, -R6 ;  /* 0x000000ffff0a7224 */ /* 0x000fe200078e0a06 */
[----:B------:R-:W-:Y:S01]  /*1c9a0*/  LEA.HI.X R4, R4, c[0x0][0x454], R5, 0x2, P0 ;  /* 0x0001150004047a11 */ /* 0x000fe200000f1405 */
[----:B------:R-:W-:Y:S02]  /*1c9b0*/  IMAD R9, R6, c[0x0][0x3e4], R0 ;  /* 0x0000f90006097a24 */ /* 0x000fe400078e0200 */
        /* <DEDUP_REMOVED lines=12> */
[----:B------:R-:W-:Y:S02]  /*1ca80*/  SHFL.IDX PT, R12, R7, 0x2, 0x1c1f ;  /* 0x005c1f00070c7f89 */ /* 0x000fe400000e0000 */
[----:B------:R-:W-:Y:S01]  /*1ca90*/  IMAD R6, R6, c[0x0][0x3d8], RZ ;  /* 0x0000f60006067a24 */ /* 0x000fe200078e02ff */
[----:B------:R-:W-:Y:S01]  /*1caa0*/  ISETP.GE.OR P3, PT, R9, R0, P1 ;  /* 0x000000000900720c */ /* 0x000fe20000f66670 */
[----:B------:R-:W2:Y:S01]  /*1cab0*/  SHFL.IDX PT, R13, R4, 0x2, 0x1c1f ;  /* 0x005c1f00040d7f89 */ /* 0x000ea200000e0000 */
[----:B------:R-:W-:-:S02]  /*1cac0*/  IMAD.SHL.U32 R9, R22, 0x8, RZ ;  /* 0x0000000816097824 */ /* 0x000fc400078e00ff */
[----:B------:R-:W-:Y:S01]  /*1cad0*/  IMAD R19, R18, c[0x0][0x3dc], R6 ;  /* 0x0000f70012137a24 */ /* 0x000fe200078e0206 */
[----:B------:R3:W-:Y:S04]  /*1cae0*/  SHFL.IDX PT, R11, R4, 0x3, 0x1c1f ;  /* 0x007c1f00040b7f89 */ /* 0x0007e800000e0000 */
[----:B------:R4:W2:Y:S04]  /*1caf0*/  SHFL.IDX PT, R10, R7, 0x3, 0x1c1f ;  /* 0x007c1f00070a7f89 */ /* 0x0008a800000e0000 */
[----:B-1----:R-:W-:Y:S04]  /*1cb00*/  @!P4 ST.E [R16.64], R37 ;  /* 0x000000251000c985 */ /* 0x002fe8000c101928 */
[----:B------:R-:W-:Y:S01]  /*1cb10*/  @!P3 ST.E [R14.64], R38 ;  /* 0x000000260e00b985 */ /* 0x000fe2000c101928 */
[----:B---3--:R-:W-:-:S04]  /*1cb20*/  IADD3 R4, R5, 0x40, RZ ;  /* 0x0000004005047810 */ /* 0x008fc80007ffe0ff */
[-C--:B------:R-:W-:Y:S01]  /*1cb30*/  ISETP.GE.OR P2, PT, R4, R0.reuse, P1 ;  /* 0x000000000400720c */ /* 0x080fe20000f46670 */
[----:B----4-:R-:W-:Y:S01]  /*1cb40*/  IMAD.WIDE.U32 R6, R18, c[0x0][0x3d8], R2 ;  /* 0x0000f60012067a25 */ /* 0x010fe200078e0002 */
[----:B------:R-:W-:Y:S02]  /*1cb50*/  IADD3 R18, R5, 0x48, RZ ;  /* 0x0000004805127810 */ /* 0x000fe40007ffe0ff */
[----:B------:R-:W-:Y:S01]  /*1cb60*/  LOP3.LUT R5, R21, 0x7ffffe00, R9, 0xf8, !PT ;  /* 0x7ffffe0015057812 */ /* 0x000fe200078ef809 */
[----:B------:R-:W-:Y:S01]  /*1cb70*/  IMAD.IADD R3, R7, 0x1, R19 ;  /* 0x0000000107037824 */ /* 0x000fe200078e0213 */
[----:B------:R-:W-:Y:S01]  /*1cb80*/  LEA R4, P0, R6, c[0x0][0x380], 0x1 ;  /* 0x0000e00006047a11 */ /* 0x000fe200078008ff */
[----:B------:R-:W-:Y:S01]  /*1cb90*/  IMAD R2, R23, 0x80, R20 ;  /* 0x0000008017027824 */ /* 0x000fe200078e0214 */
[-C--:B------:R-:W-:Y:S01]  /*1cba0*/  ISETP.GE.OR P1, PT, R18, R0.reuse, P1 ;  /* 0x000000001200720c */ /* 0x080fe20000f26670 */
[----:B------:R-:W-:Y:S01]  /*1cbb0*/  IMAD.SHL.U32 R5, R5, 0x2, RZ ;  /* 0x0000000205057824 */ /* 0x000fe200078e00ff */
[----:B------:R-:W-:Y:S01]  /*1cbc0*/  LEA.HI.X R3, R6, c[0x0][0x384], R3, 0x1, P0 ;  /* 0x0000e10006037a11 */ /* 0x000fe200000f0c03 */
[----:B------:R-:W-:Y:S01]  /*1cbd0*/  SHFL.IDX PT, R7, R4, 0x1, 0x181f ;  /* 0x00381f0004077f89 */ /* 0x000fe200000e0000 */
[----:B------:R-:W-:-:S02]  /*1cbe0*/  ISETP.GE.OR P3, PT, R2, R0, P6 ;  /* 0x000000000200720c */ /* 0x000fc40003766670 */
[C---:B------:R-:W-:Y:S01]  /*1cbf0*/  IADD3 R6, R2.reuse, 0x10, RZ ;  /* 0x0000001002067810 */ /* 0x040fe20007ffe0ff */
[----:B--2---:R-:W-:Y:S01]  /*1cc00*/  @!P2 ST.E [R12.64], R39 ;  /* 0x000000270c00a985 */ /* 0x004fe2000c101928 */
[----:B------:R-:W-:Y:S02]  /*1cc10*/  IADD3 R32, R2, 0x40, RZ ;  /* 0x0000004002207810 */ /* 0x000fe40007ffe0ff */
[-C--:B------:R-:W-:Y:S01]  /*1cc20*/  ISETP.GE.OR P2, PT, R6, R0.reuse, P6 ;  /* 0x000000000600720c */ /* 0x080fe20003746670 */
[----:B------:R-:W1:Y:S01]  /*1cc30*/  SHFL.IDX PT, R12, R4, RZ, 0x181f ;  /* 0x00181fff040c7589 */ /* 0x000e6200000e0000 */
[C---:B------:R-:W-:Y:S02]  /*1cc40*/  IADD3 R6, R2.reuse, 0x20, RZ ;  /* 0x0000002002067810 */ /* 0x040fe40007ffe0ff */
[----:B------:R-:W-:Y:S01]  /*1cc50*/  IADD3 R54, R2, 0x60, RZ ;  /* 0x0000006002367810 */ /* 0x000fe20007ffe0ff */
[----:B------:R-:W2:Y:S04]  /*1cc60*/  SHFL.IDX PT, R9, R3, RZ, 0x181f ;  /* 0x00181fff03097589 */ /* 0x000ea800000e0000 */
[----:B------:R3:W-:Y:S01]  /*1cc70*/  @!P1 ST.E [R10.64], R40 ;  /* 0x000000280a009985 */ /* 0x0007e2000c101928 */
[----:B------:R-:W-:-:S02]  /*1cc80*/  ISETP.GE.OR P1, PT, R6, R0, P6 ;  /* 0x000000000600720c */ /* 0x000fc40003726670 */
[----:B------:R-:W-:Y:S01]  /*1cc90*/  IADD3 R6, R2, 0x30, RZ ;  /* 0x0000003002067810 */ /* 0x000fe20007ffe0ff */
[----:B------:R-:W-:Y:S03]  /*1cca0*/  LDS.128 R24, [R5+0x80] ;  /* 0x0000800005187984 */ /* 0x000fe60000000c00 */
[----:B------:R-:W-:Y:S01]  /*1ccb0*/  ISETP.GE.OR P0, PT, R6, R0, P6 ;  /* 0x000000000600720c */ /* 0x000fe20003706670 */
[----:B------:R-:W4:Y:S04]  /*1ccc0*/  SHFL.IDX PT, R11, R3, 0x1, 0x181f ;  /* 0x00381f00030b7f89 */ /* 0x000f2800000e0000 */
[----:B------:R-:W4:Y:S04]  /*1ccd0*/  SHFL.IDX PT, R14, R4, 0x2, 0x181f ;  /* 0x00581f00040e7f89 */ /* 0x000f2800000e0000 */
[----:B------:R-:W4:Y:S01]  /*1cce0*/  SHFL.IDX PT, R44, R3, 0x2, 0x181f ;  /* 0x00581f00032c7f89 */ /* 0x000f2200000e0000 */
[----:B-1----:R-:W-:-:S03]  /*1ccf0*/  @!P3 LEA R12, P5, R8, R12, 0x1 ;  /* 0x0000000c080cb211 */ /* 0x002fc600078a08ff */
[----:B------:R-:W1:Y:S01]  /*1cd00*/  SHFL.IDX PT, R15, R4, 0x3, 0x181f ;  /* 0x00781f00040f7f89 */ /* 0x000e6200000e0000 */
[----:B--2---:R-:W-:Y:S02]  /*1cd10*/  @!P3 LEA.HI.X R13, R8, R9, R53, 0x1, P5 ;  /* 0x00000009080db211 */ /* 0x004fe400028f0c35 */
[----:B------:R-:W-:Y:S01]  /*1cd20*/  ISETP.GE.OR P5, PT, R32, R0, P6 ;  /* 0x000000002000720c */ /* 0x000fe200037a6670 */
[----:B------:R-:W-:Y:S01]  /*1cd30*/  LDS.128 R20, [R5+0x880] ;  /* 0x0008800005147984 */ /* 0x000fe20000000c00 */
[----:B---3--:R-:W-:-:S03]  /*1cd40*/  @!P2 LEA R10, P4, R8, R7, 0x1 ;  /* 0x00000007080aa211 */ /* 0x008fc600078808ff */
[----:B------:R-:W-:Y:S04]  /*1cd50*/  LDS.128 R16, [R5+0x1080] ;  /* 0x0010800005107984 */ /* 0x000fe80000000c00 */
[----:B------:R-:W2:Y:S01]  /*1cd60*/  SHFL.IDX PT, R45, R3, 0x3, 0x181f ;  /* 0x00781f00032d7f89 */ /* 0x000ea200000e0000 */
[----:B----4-:R-:W-:-:S03]  /*1cd70*/  @!P2 LEA.HI.X R11, R8, R11, R53, 0x1, P4 ;  /* 0x0000000b080ba211 */ /* 0x010fc600020f0c35 */
[----:B------:R-:W3:Y:S01]  /*1cd80*/  LDS.128 R28, [R5+0x1880] ;  /* 0x00188000051c7984 */ /* 0x000ee20000000c00 */
[----:B------:R-:W-:-:S03]  /*1cd90*/  @!P1 LEA R6, P4, R8, R14, 0x1 ;  /* 0x0000000e08069211 */ /* 0x000fc600078808ff */
[----:B------:R-:W-:Y:S01]  /*1cda0*/  LDS.128 R32, [R5+0x2080] ;  /* 0x0020800005207984 */ /* 0x000fe20000000c00 */
[--C-:B------:R-:W-:Y:S02]  /*1cdb0*/  @!P1 LEA.HI.X R7, R8, R44, R53.reuse, 0x1, P4 ;  /* 0x0000002c08079211 */ /* 0x100fe400020f0c35 */
[----:B------:R-:W-:Y:S01]  /*1cdc0*/  IADD3 R44, R2, 0x50, RZ ;  /* 0x00000050022c7810 */ /* 0x000fe20007ffe0ff */
[----:B------:R-:W-:Y:S01]  /*1cdd0*/  LDS.128 R36, [R5+0x2880] ;  /* 0x0028800005247984 */ /* 0x000fe20000000c00 */
[----:B-1----:R-:W-:Y:S02]  /*1cde0*/  @!P0 LEA R14, P4, R8, R15, 0x1 ;  /* 0x0000000f080e8211 */ /* 0x002fe400078808ff */
[----:B------:R-:W-:Y:S01]  /*1cdf0*/  IADD3 R2, R2, 0x70, RZ ;  /* 0x0000007002027810 */ /* 0x000fe20007ffe0ff */
[----:B------:R-:W-:Y:S04]  /*1ce00*/  LDS.128 R40, [R5+0x3080] ;  /* 0x0030800005287984 */ /* 0x000fe80000000c00 */
[----:B------:R-:W1:Y:S04]  /*1ce10*/  SHFL.IDX PT, R48, R4, 0x4, 0x181f ;  /* 0x00981f0004307f89 */ /* 0x000e6800000e0000 */
[----:B------:R-:W4:Y:S01]  /*1ce20*/  SHFL.IDX PT, R9, R4, 0x5, 0x181f ;  /* 0x00b81f0004097f89 */ /* 0x000f2200000e0000 */
[----:B--2---:R-:W-:-:S02]  /*1ce30*/  @!P0 LEA.HI.X R15, R8, R45, R53, 0x1, P4 ;  /* 0x0000002d080f8211 */ /* 0x004fc400020f0c35 */
[-C--:B------:R-:W-:Y:S01]  /*1ce40*/  ISETP.GE.OR P4, PT, R44, R0.reuse, P6 ;  /* 0x000000002c00720c */ /* 0x080fe20003786670 */
[----:B------:R-:W-:Y:S04]  /*1ce50*/  SHFL.IDX PT, R49, R4, 0x6, 0x181f ;  /* 0x00d81f0004317f89 */ /* 0x000fe800000e0000 */
[----:B------:R-:W2:Y:S04]  /*1ce60*/  SHFL.IDX PT, R52, R3, 0x4, 0x181f ;  /* 0x00981f0003347f89 */ /* 0x000ea800000e0000 */
[----:B------:R-:W1:Y:S04]  /*1ce70*/  SHFL.IDX PT, R51, R3, 0x5, 0x181f ;  /* 0x00b81f0003337f89 */ /* 0x000e6800000e0000 */
[----:B------:R-:W1:Y:S04]  /*1ce80*/  SHFL.IDX PT, R50, R3, 0x6, 0x181f ;  /* 0x00d81f0003327f89 */ /* 0x000e6800000e0000 */
[----:B------:R-:W2:Y:S04]  /*1ce90*/  LDS.128 R44, [R5+0x3880] ;  /* 0x00388000052c7984 */ /* 0x000ea80000000c00 */
[----:B------:R1:W-:Y:S01]  /*1cea0*/  @!P3 ST.E.128 [R12.64], R24 ;  /* 0x000000180c00b985 */ /* 0x0003e2000c101d28 */
[----:B------:R-:W-:-:S02]  /*1ceb0*/  ISETP.GE.OR P3, PT, R54, R0, P6 ;  /* 0x000000003600720c */ /* 0x000fc40003766670 */
[----:B------:R-:W-:Y:S01]  /*1cec0*/  ISETP.GE.OR P6, PT, R2, R0, P6 ;  /* 0x000000000200720c */ /* 0x000fe200037c6670 */
[----:B------:R4:W-:Y:S04]  /*1ced0*/  @!P2 ST.E.128 [R10.64], R20 ;  /* 0x000000140a00a985 */ /* 0x0009e8000c101d28 */
[----:B------:R2:W-:Y:S04]  /*1cee0*/  @!P1 ST.E.128 [R6.64], R16 ;  /* 0x0000001006009985 */ /* 0x0005e8000c101d28 */
[----:B---3--:R3:W-:Y:S04]  /*1cef0*/  @!P0 ST.E.128 [R14.64], R28 ;  /* 0x0000001c0e008985 */ /* 0x0087e8000c101d28 */
[----:B------:R-:W2:Y:S04]  /*1cf00*/  SHFL.IDX PT, R4, R4, 0x7, 0x181f ;  /* 0x00f81f0004047f89 */ /* 0x000ea800000e0000 */
[----:B------:R-:W3:Y:S01]  /*1cf10*/  SHFL.IDX PT, R3, R3, 0x7, 0x181f ;  /* 0x00f81f0003037f89 */ /* 0x000ee200000e0000 */
[----:B-1----:R-:W-:-:S02]  /*1cf20*/  @!P5 LEA R12, P2, R8, R48, 0x1 ;  /* 0x00000030080cd211 */ /* 0x002fc400078408ff */
[C---:B----4-:R-:W-:Y:S02]  /*1cf30*/  @!P4 LEA R10, P1, R8.reuse, R9, 0x1 ;  /* 0x00000009080ac211 */ /* 0x050fe400078208ff */
[C-C-:B--2---:R-:W-:Y:S02]  /*1cf40*/  @!P5 LEA.HI.X R13, R8.reuse, R52, R53.reuse, 0x1, P2 ;  /* 0x00000034080dd211 */ /* 0x144fe400010f0c35 */
[C---:B------:R-:W-:Y:S02]  /*1cf50*/  @!P3 LEA R6, P0, R8.reuse, R49, 0x1 ;  /* 0x000000310806b211 */ /* 0x040fe400078008ff */
[C-C-:B------:R-:W-:Y:S01]  /*1cf60*/  @!P4 LEA.HI.X R11, R8.reuse, R51, R53.reuse, 0x1, P1 ;  /* 0x00000033080bc211 */ /* 0x140fe200008f0c35 */
[----:B------:R1:W-:Y:S01]  /*1cf70*/  @!P5 ST.E.128 [R12.64], R32 ;  /* 0x000000200c00d985 */ /* 0x0003e2000c101d28 */
[----:B------:R-:W-:-:S03]  /*1cf80*/  @!P3 LEA.HI.X R7, R8, R50, R53, 0x1, P0 ;  /* 0x000000320807b211 */ /* 0x000fc600000f0c35 */
[----:B------:R1:W-:Y:S04]  /*1cf90*/  @!P4 ST.E.128 [R10.64], R36 ;  /* 0x000000240a00c985 */ /* 0x0003e8000c101d28 */
[----:B------:R1:W-:Y:S01]  /*1cfa0*/  @!P3 ST.E.128 [R6.64], R40 ;  /* 0x000000280600b985 */ /* 0x0003e2000c101d28 */
[----:B------:R-:W-:Y:S05]  /*1cfb0*/  @P6 EXIT ;  /* 0x000000000000694d */ /* 0x000fea0003800000 */
[----:B---3--:R-:W-:-:S04]  /*1cfc0*/  LEA R2, P0, R8, R4, 0x1 ;  /* 0x0000000408027211 */ /* 0x008fc800078008ff */
[----:B------:R-:W-:-:S05]  /*1cfd0*/  LEA.HI.X R3, R8, R3, R53, 0x1, P0 ;  /* 0x0000000308037211 */ /* 0x000fca00000f0c35 */
[----:B------:R-:W-:Y:S01]  /*1cfe0*/  ST.E.128 [R2.64], R44 ;  /* 0x0000002c02007985 */ /* 0x000fe2000c101d28 */
[----:B------:R-:W-:Y:S05]  /*1cff0*/  EXIT ;  /* 0x000000000000794d */ /* 0x000fea0003800000 */
.L_x_302:
        /* <DEDUP_REMOVED lines=19> */
.L_x_304:
[----:B-1----:R-:W1:Y:S01]  /*1d130*/  S2R R12, SR_TID.X ;  /* 0x00000000000c7919 */ /* 0x002e620000002100 */
[----:B------:R-:W-:Y:S01]  /*1d140*/  SHF.R.S32.HI R0, RZ, 0x1f, R8 ;  /* 0x0000001fff007819 */ /* 0x000fe20000011408 */
[----:B------:R-:W-:Y:S01]  /*1d150*/  BSSY B0, `(.L_x_305) ;  /* 0x0000028000007945 */ /* 0x000fe20003800000 */
[----:B------:R-:W-:-:S02]  /*1d160*/  SEL R10, R8, RZ, !P1 ;  /* 0x000000ff080a7207 */ /* 0x000fc40004800000 */
[----:B------:R-:W-:Y:S02]  /*1d170*/  SEL R11, R0, RZ, !P1 ;  /* 0x000000ff000b7207 */ /* 0x000fe40004800000 */
[----:B-1----:R-:W-:-:S13]  /*1d180*/  ISETP.GT.AND P0, PT, R12, 0x7f, PT ;  /* 0x0000007f0c00780c */ /* 0x002fda0003f04270 */
        /* <DEDUP_REMOVED lines=36> */
.L_x_306:
[----:B------:R-:W-:Y:S05]  /*1d3d0*/  BSYNC B0 ;  /* 0x0000000000007941 */ /* 0x000fea0003800000 */
.L_x_305:
        /* <DEDUP_REMOVED lines=103> */
.L_x_307:
        /* <DEDUP_REMOVED lines=11> */
.L_x_1474:


//--------------------- .text._ZN7cutlass13device_kernelIN5flash19enable_sm80_to_sm89INS1_16FlashAttnFwdSm80INS1_25CollectiveMainloopFwdSm80ILi4ELi1ELb0EN4cute5tupleIJNS5_1CILi128EEENS7_ILi96EEENS7_ILi64EEEEEELi64ENS_6half_tEfNS_4arch4Sm80ELb0ELb1ELb1ELb1ELb0ELb1ELb1ELb0EEENS1_21CollectiveEpilogueFwdINS6_IJS8_SA_S9_EEENS6_IJNS7_ILi1EEESI_SI_EEESC_SE_Li128ELb1ELb1ELb0ELb0EEENS1_19SingleTileSchedulerILb1ELb0ELb1ELi128EEEEEEEEEvNT_6ParamsE --------------------------
	.section	.text._ZN7cutlass13device_kernelIN5flash19enable_sm80_to_sm89INS1_16FlashAttnFwdSm80INS1_25CollectiveMainloopFwdSm80ILi4ELi1ELb0EN4cute5tupleIJNS5_1CILi128EEENS7_ILi96EEENS7_ILi64EEEEEELi64ENS_6half_tEfNS_4arch4Sm80ELb0ELb1ELb1ELb1ELb0ELb1ELb1ELb0EEENS1_21CollectiveEpilogueFwdINS6_IJS8_SA_S9_EEENS6_IJNS7_ILi1EEESI_SI_EEESC_SE_Li128ELb1ELb1ELb0ELb0EEENS1_19SingleTileSchedulerILb1ELb0ELb1ELi128EEEEEEEEEvNT_6ParamsE,"ax",@progbits
	.sectioninfo	@"SHI_REGISTERS=255"
	.align	128
.text._ZN7cutlass13device_kernelIN5flash19enable_sm80_to_sm89INS1_16FlashAttnFwdSm80INS1_25CollectiveMainloopFwdSm80ILi4ELi1ELb0EN4cute5tupleIJNS5_1CILi128EEENS7_ILi96EEENS7_ILi64EEEEEELi64ENS_6half_tEfNS_4arch4Sm80ELb0ELb1ELb1ELb1ELb0ELb1ELb1ELb0EEENS1_21CollectiveEpilogueFwdINS6_IJS8_SA_S9_EEENS6_IJNS7_ILi1EEESI_SI_EEESC_SE_Li128ELb1ELb1ELb0ELb0EEENS1_19SingleTileSchedulerILb1ELb0ELb1ELi128EEEEEEEEEvNT_6ParamsE:
        .type           _ZN7cutlass13device_kernelIN5flash19enable_sm80_to_sm89INS1_16FlashAttnFwdSm80INS1_25CollectiveMainloopFwdSm80ILi4ELi1ELb0EN4cute5tupleIJNS5_1CILi128EEENS7_ILi96EEENS7_ILi64EEEEEELi64ENS_6half_tEfNS_4arch4Sm80ELb0ELb1ELb1ELb1ELb0ELb1ELb1ELb0EEENS1_21CollectiveEpilogueFwdINS6_IJS8_SA_S9_EEENS6_IJNS7_ILi1EEESI_SI_EEESC_SE_Li128ELb1ELb1ELb0ELb0EEENS1_19SingleTileSchedulerILb1ELb0ELb1ELi128EEEEEEEEEvNT_6ParamsE,@function
        .size           _ZN7cutlass13device_kernelIN5flash19enable_sm80_to_sm89INS1_16FlashAttnFwdSm80INS1_25CollectiveMainloopFwdSm80ILi4ELi1ELb0EN4cute5tupleIJNS5_1CILi128EEENS7_ILi96EEENS7_ILi64EEEEEELi64ENS_6half_tEfNS_4arch4Sm80ELb0ELb1ELb1ELb1ELb0ELb1ELb1ELb0EEENS1_21CollectiveEpilogueFwdINS6_IJS8_SA_S9_EEENS6_IJNS7_ILi1EEESI_SI_EEESC_SE_Li128ELb1ELb1ELb0ELb0EEENS1_19SingleTileSchedulerILb1ELb0ELb1ELi128EEEEEEEEEvNT_6ParamsE,(.L_x_1475 - _ZN7cutlass13device_kernelIN5flash19enable_sm80_to_sm89INS1_16FlashAttnFwdSm80INS1_25CollectiveMainloopFwdSm80ILi4ELi1ELb0EN4cute5tupleIJNS5_1CILi128EEENS7_ILi96EEENS7_ILi64EEEEEELi64ENS_6half_tEfNS_4arch4Sm80ELb0ELb1ELb1ELb1ELb0ELb1ELb1ELb0EEENS1_21CollectiveEpilogueFwdINS6_IJS8_SA_S9_EEENS6_IJNS7_ILi1EEESI_SI_EEESC_SE_Li128ELb1ELb1ELb0ELb0EEENS1_19SingleTileSchedulerILb1ELb0ELb1ELi128EEEEEEEEEvNT_6ParamsE)
        .other          _ZN7cutlass13device_kernelIN5flash19enable_sm80_to_sm89INS1_16FlashAttnFwdSm80INS1_25CollectiveMainloopFwdSm80ILi4ELi1ELb0EN4cute5tupleIJNS5_1CILi128EEENS7_ILi96EEENS7_ILi64EEEEEELi64ENS_6half_tEfNS_4arch4Sm80ELb0ELb1ELb1ELb1ELb0ELb1ELb1ELb0EEENS1_21CollectiveEpilogueFwdINS6_IJS8_SA_S9_EEENS6_IJNS7_ILi1EEESI_SI_EEESC_SE_Li128ELb1ELb1ELb0ELb0EEENS1_19SingleTileSchedulerILb1ELb0ELb1ELi128EEEEEEEEEvNT_6ParamsE,@"STO_CUDA_ENTRY STV_DEFAULT"
_ZN7cutlass13device_kernelIN5flash19enable_sm80_to_sm89INS1_16FlashAttnFwdSm80INS1_25CollectiveMainloopFwdSm80ILi4ELi1ELb0EN4cute5tupleIJNS5_1CILi128EEENS7_ILi96EEENS7_ILi64EEEEEELi64ENS_6half_tEfNS_4arch4Sm80ELb0ELb1ELb1ELb1ELb0ELb1ELb1ELb0EEENS1_21CollectiveEpilogueFwdINS6_IJS8_SA_S9_EEENS6_IJNS7_ILi1EEESI_SI_EEESC_SE_Li128ELb1ELb1ELb0ELb0EEENS1_19SingleTileSchedulerILb1ELb0ELb1ELi128EEEEEEEEEvNT_6ParamsE:
        /* <DEDUP_REMOVED lines=17> */
.L_x_309:
        /* <DEDUP_REMOVED lines=8> */
.L_x_311:
[----:B------:R-:W-:-:S04]  /*0190*/  MOV R0, c[0x0][0x54c] ;  /* 0x0001530000007a02 */ /* 0x000fc80000000f00 */
.L_x_310:
[----:B------:R-:W-:Y:S01]  /*01a0*/  USHF.L.U32 UR4, UR4, 0x7, URZ ;  /* 0x0000000704047899 */ /* 0x000fe2000800063f */
[----:B-----5:R-:W-:-:S05]  /*01b0*/  IMAD R0, R0, c[0x0][0x548], RZ ;  /* 0x0001520000007a24 */ /* 0x020fca00078e02ff */
[----:B------:R-:W-:-:S04]  /*01c0*/  MOV R12, UR4 ;  /* 0x00000004000c7c02 */ /* 0x000fc80008000f00 */
[----:B------:R-:W-:-:S04]  /*01d0*/  ISETP.GE.AND P0, PT, R12, R0, PT ;  /* 0x000000000c00720c */ /* 0x000fc80003f06270 */
[----:B------:R-:W-:-:S05]  /*01e0*/  SEL R0, R5, 0xffffffff, !P0 ;  /* 0xffffffff05007807 */ /* 0x000fca0004000000 */
[----:B------:R2:W-:Y:S01]  /*01f0*/  STL [R1+0x64], R0 ;  /* 0x0000640001007387 */ /* 0x0005e20000100800 */
[----:B------:R-:W-:Y:S05]  /*0200*/  BRA `(.L_x_312) ;  /* 0x0000014000007947 */ /* 0x000fea0003800000 */
.L_x_308:
[----:B------:R-:W-:-:S04]  /*0210*/  ISETP.NE.U32.AND P0, PT, RZ, c[0x0][0x568], PT ;  /* 0x00015a00ff007a0c */ /* 0x000fc80003f05070 */
[----:B------:R-:W-:-:S13]  /*0220*/  ISETP.NE.AND.EX P0, PT, RZ, c[0x0][0x56c], PT, P0 ;  /* 0x00015b00ff007a0c */ /* 0x000fda0003f05300 */
[----:B------:R-:W-:Y:S05]  /*0230*/  @!P0 BRA `(.L_x_313) ;  /* 0x0000002000008947 */ /* 0x000fea0003800000 */
[----:B------:R1:W5:Y:S01]  /*0240*/  LDG.E R0, [R2.64] ;  /* 0x0000000802007981 */ /* 0x000362000c1e1900 */
[----:B------:R-:W-:Y:S05]  /*0250*/  BRA `(.L_x_314) ;  /* 0x0000009000007947 */ /* 0x000fea0003800000 */
.L_x_313:
        /* <DEDUP_REMOVED lines=8> */
.L_x_315:
[----:B------:R-:W-:-:S04]  /*02e0*/  MOV R0, c[0x0][0x54c] ;  /* 0x0001530000007a02 */ /* 0x000fc80000000f00 */
.L_x_314:
[----:B------:R-:W-:Y:S01]  /*02f0*/  USHF.L.U32 UR4, UR4, 0x7, URZ ;  /* 0x0000000704047899 */ /* 0x000fe2000800063f */
[----:B-----5:R-:W-:-:S05]  /*0300*/  IMAD R0, R0, c[0x0][0x548], RZ ;  /* 0x0001520000007a24 */ /* 0x020fca00078e02ff */
[----:B------:R-:W-:-:S04]  /*0310*/  MOV R12, UR4 ;  /* 0x00000004000c7c02 */ /* 0x000fc80008000f00 */
[----:B------:R-:W-:-:S04]  /*0320*/  ISETP.GE.AND P0, PT, R12, R0, PT ;  /* 0x000000000c00720c */ /* 0x000fc80003f06270 */
[----:B------:R-:W-:-:S05]  /*0330*/  SEL R0, R5, 0xffffffff, !P0 ;  /* 0xffffffff05007807 */ /* 0x000fca0004000000 */
[----:B------:R2:W-:Y:S04]  /*0340*/  STL [R1+0x64], R0 ;  /* 0x0000640001007387 */ /* 0x0005e80000100800 */
.L_x_312:
[----:B------:R-:W3:Y:S02]  /*0350*/  LDL R15, [R1+0x64] ;  /* 0x00006400010f7983 */ /* 0x000ee40000100800 */
[----:B---3--:R-:W-:-:S13]  /*0360*/  ISETP.GE.AND P0, PT, R15, RZ, PT ;  /* 0x000000ff0f00720c */ /* 0x008fda0003f06270 */
[----:B------:R-:W-:Y:S05]  /*0370*/  @!P0 EXIT ;  /* 0x000000000000894d */ /* 0x000fea0003800000 */
[----:B------:R-:W-:Y:S01]  /*0380*/  ISETP.NE.U32.AND P0, PT, RZ, c[0x0][0x370], PT ;  /* 0x0000dc00ff007a0c */ /* 0x000fe20003f05070 */
[----:B--2---:R-:W-:Y:S01]  /*0390*/  IMAD.MOV.U32 R0, RZ, RZ, c[0x0][0x168] ;  /* 0x00005a00ff007624 */ /* 0x004fe200078e00ff */
[----:B------:R-:W-:Y:S01]  /*03a0*/  ISETP.NE.U32.AND P1, PT, RZ, c[0x0][0x360], PT ;  /* 0x0000d800ff007a0c */ /* 0x000fe20003f25070 */
[----:B------:R-:W-:Y:S01]  /*03b0*/  CS2R R168, SRZ ;  /* 0x0000000000a87805 */ /* 0x000fe2000001ff00 */
        /* <DEDUP_REMOVED lines=11> */
[----:B-1----:R-:W-:Y:S01]  /*0470*/  IMAD.WIDE R2, R15, R14, c[0x0][0x358] ;  /* 0x0000d6000f027625 */ /* 0x002fe200078e020e */
[----:B------:R-:W-:-:S03]  /*0480*/  ISETP.NE.AND.EX P3, PT, RZ, c[0x0][0x35c], PT, P3 ;  /* 0x0000d700ff007a0c */ /* 0x000fc60003f65330 */
[CC--:B------:R-:W-:Y:S01]  /*0490*/  @P0 IMAD.WIDE R8, R15.reuse, R14.reuse, c[0x0][0x360] ;  /* 0x0000d8000f080625 */ /* 0x0c0fe200078e020e */
[----:B------:R-:W1:Y:S03]  /*04a0*/  S2R R34, SR_CTAID.Y ;  /* 0x0000000000227919 */ /* 0x000e660000002600 */
[----:B------:R-:W-:Y:S01]  /*04b0*/  @P2 IMAD.WIDE R10, R15, R14, c[0x0][0x370] ;  /* 0x0000dc000f0a2625 */ /* 0x000fe200078e020e */
[----:B------:R-:W2:Y:S04]  /*04c0*/  @P0 LDG.E R0, [R8.64] ;  /* 0x0000000808000981 */ /* 0x000ea8000c1e1900 */
[----:B------:R3:W5:Y:S04]  /*04d0*/  @P1 LDG.E R165, [R6.64] ;  /* 0x0000000806a51981 */ /* 0x000768000c1e1900 */
[----:B------:R3:W5:Y:S04]  /*04e0*/  @P4 LDG.E R168, [R4.64] ;  /* 0x0000000804a84981 */ /* 0x000768000c1e1900 */
[----:B------:R3:W5:Y:S04]  /*04f0*/  @P3 LDG.E R13, [R2.64] ;  /* 0x00000008020d3981 */ /* 0x000768000c1e1900 */
[----:B------:R4:W5:Y:S01]  /*0500*/  @P2 LDG.E R169, [R10.64] ;  /* 0x000000080aa92981 */ /* 0x000962000c1e1900 */
[----:B-1----:R-:W-:Y:S01]  /*0510*/  SHF.R.S32.HI R189, RZ, 0x1f, R34 ;  /* 0x0000001fffbd7819 */ /* 0x002fe20000011422 */
[----:B----4-:R-:W-:-:S02]  /*0520*/  IMAD.MOV.U32 R10, RZ, RZ, c[0x0][0x1d0] ;  /* 0x00007400ff0a7624 */ /* 0x010fc400078e00ff */
[----:B--2---:R1:W-:Y:S01]  /*0530*/  STL [R1+0x30], R0 ;  /* 0x0000300001007387 */ /* 0x0043e20000100800 */
[----:B------:R-:W-:Y:S02]  /*0540*/  IMAD.MOV.U32 R9, RZ, RZ, R0 ;  /* 0x000000ffff097224 */ /* 0x000fe400078e0000 */
[----:B-1----:R-:W-:Y:S01]  /*0550*/  IMAD.MOV.U32 R0, RZ, RZ, c[0x0][0x228] ;  /* 0x00008a00ff007624 */ /* 0x002fe200078e00ff */
[----:B------:R-:W-:Y:S05]  /*0560*/  @P0 BRA `(.L_x_316) ;  /* 0x0000005000000947 */ /* 0x000fea0003800000 */
[----:B---3--:R-:W-:Y:S05]  /*0570*/  @!P1 BRA `(.L_x_316) ;  /* 0x0000004000009947 */ /* 0x008fea0003800000 */
[----:B------:R1:W2:Y:S04]  /*0580*/  LDG.E R8, [R6.64] ;  /* 0x0000000806087981 */ /* 0x0002a8000c1e1900 */
[----:B-1----:R-:W2:Y:S02]  /*0590*/  LDG.E R6, [R6.64+0x4] ;  /* 0x0000040806067981 */ /* 0x002ea4000c1e1900 */
[----:B--2---:R-:W-:-:S05]  /*05a0*/  IADD3 R9, -R8, R6, RZ ;  /* 0x0000000608097210 */ /* 0x004fca0007ffe1ff */
[----:B------:R1:W-:Y:S02]  /*05b0*/  STL [R1+0x30], R9 ;  /* 0x0000300901007387 */ /* 0x0003e40000100800 */
.L_x_316:
[----:B---3--:R-:W-:-:S04]  /*05c0*/  ISETP.NE.U32.AND P0, PT, RZ, c[0x0][0x368], PT ;  /* 0x0000da00ff007a0c */ /* 0x008fc80003f05070 */
[----:B------:R-:W-:-:S13]  /*05d0*/  ISETP.NE.AND.EX P0, PT, RZ, c[0x0][0x36c], PT, P0 ;  /* 0x0000db00ff007a0c */ /* 0x000fda0003f05300 */
[----:B------:R-:W-:Y:S05]  /*05e0*/  @!P0 BRA `(.L_x_317) ;  /* 0x0000003000008947 */ /* 0x000fea0003800000 */
[----:B------:R-:W-:-:S05]  /*05f0*/  IMAD.WIDE R4, R15, R14, c[0x0][0x368] ;  /* 0x0000da000f047625 */ /* 0x000fca00078e020e */
[----:B------:R2:W5:Y:S01]  /*0600*/  LDG.E R10, [R4.64] ;  /* 0x00000008040a7981 */ /* 0x000562000c1e1900 */
[----:B------:R-:W-:Y:S05]  /*0610*/  BRA `(.L_x_318) ;  /* 0x0000004000007947 */ /* 0x000fea0003800000 */
.L_x_317:
[----:B------:R-:W-:Y:S05]  /*0620*/  @!P4 BRA `(.L_x_318) ;  /* 0x000000300000c947 */ /* 0x000fea0003800000 */
[----:B------:R2:W3:Y:S04]  /*0630*/  LDG.E R6, [R4.64] ;  /* 0x0000000804067981 */ /* 0x0004e8000c1e1900 */
[----:B--2---:R-:W3:Y:S02]  /*0640*/  LDG.E R4, [R4.64+0x4] ;  /* 0x0000040804047981 */ /* 0x004ee4000c1e1900 */
[----:B---3--:R-:W-:Y:S02]  /*0650*/  IADD3 R10, -R6, R4, RZ ;  /* 0x00000004060a7210 */ /* 0x008fe40007ffe1ff */
.L_x_318:
[----:B--2---:R2:W3:Y:S04]  /*0660*/  @P3 LDG.E R5, [R2.64] ;  /* 0x0000000802053981 */ /* 0x0044e8000c1e1900 */
[----:B------:R2:W3:Y:S01]  /*0670*/  @P3 LDG.E R4, [R2.64+0x4] ;  /* 0x0000040802043981 */ /* 0x0004e2000c1e1900 */
[----:B------:R-:W-:Y:S01]  /*0680*/  ISETP.NE.U32.AND P0, PT, RZ, c[0x0][0x378], PT ;  /* 0x0000de00ff007a0c */ /* 0x000fe20003f05070 */
[----:B------:R-:W-:-:S02]  /*0690*/  IMAD.MOV.U32 R6, RZ, RZ, c[0x0][0x2c4] ;  /* 0x0000b100ff067624 */ /* 0x000fc400078e00ff */
[----:B-----5:R-:W-:Y:S01]  /*06a0*/  IMAD.MOV.U32 R149, RZ, RZ, R10 ;  /* 0x000000ffff957224 */ /* 0x020fe200078e000a */
[----:B------:R-:W-:Y:S02]  /*06b0*/  ISETP.NE.AND.EX P0, PT, RZ, c[0x0][0x37c], PT, P0 ;  /* 0x0000df00ff007a0c */ /* 0x000fe40003f05300 */
[----:B------:R-:W-:Y:S01]  /*06c0*/  ISETP.NE.AND P2, PT, R6, 0x1, PT ;  /* 0x000000010600780c */ /* 0x000fe20003f45270 */
[----:B------:R-:W-:Y:S02]  /*06d0*/  IMAD.IADD R6, R10, 0x1, -R169 ;  /* 0x000000010a067824 */ /* 0x000fe400078e0aa9 */
[----:B------:R-:W-:Y:S02]  /*06e0*/  IMAD.MOV.U32 R226, RZ, RZ, R12 ;  /* 0x000000ffffe27224 */ /* 0x000fe400078e000c */
[----:B------:R-:W-:-:S06]  /*06f0*/  IMAD.MOV.U32 R7, RZ, RZ, c[0x0][0x32c] ;  /* 0x0000cb00ff077624 */ /* 0x000fcc00078e00ff */
[----:B--2---:R-:W-:-:S05]  /*0700*/  @P0 IMAD.WIDE R2, R15, R14, c[0x0][0x378] ;  /* 0x0000de000f020625 */ /* 0x004fca00078e020e */
[----:B------:R2:W5:Y:S01]  /*0710*/  @P0 LDG.E R149, [R2.64] ;  /* 0x0000000802950981 */ /* 0x000562000c1e1900 */
[----:B------:R-:W-:Y:S02]  /*0720*/  ISETP.GE.AND P1, PT, R7, 0x1, PT ;  /* 0x000000010700780c */ /* 0x000fe40003f26270 */
[----:B------:R-:W-:-:S04]  /*0730*/  LOP3.LUT R225, R225, 0xffefffff, RZ, 0xc0, !PT ;  /* 0xffefffffe1e17812 */ /* 0x000fc800078ec0ff */
[----:B------:R-:W-:-:S04]  /*0740*/  @P2 LOP3.LUT R225, R225, 0x100000, RZ, 0xfc, !PT ;  /* 0x00100000e1e12812 */ /* 0x000fc800078efcff */
[----:B------:R-:W-:-:S04]  /*0750*/  LOP3.LUT R225, R225, 0xfff7ffff, RZ, 0xc0, !PT ;  /* 0xfff7ffffe1e17812 */ /* 0x000fc800078ec0ff */
[----:B------:R-:W-:Y:S02]  /*0760*/  @P1 LOP3.LUT R225, R225, 0x80000, RZ, 0xfc, !PT ;  /* 0x00080000e1e11812 */ /* 0x000fe400078efcff */
[----:B--2---:R-:W-:-:S05]  /*0770*/  @P2 IADD3 R2, R226, 0x7f, RZ ;  /* 0x0000007fe2022810 */ /* 0x004fca0007ffe0ff */
[----:B------:R-:W-:Y:S01]  /*0780*/  @P2 IMAD.HI.U32 R3, R2, c[0x0][0x2c8], RZ ;  /* 0x0000b20002032a27 */ /* 0x000fe200078e00ff */
[----:B------:R-:W-:-:S04]  /*0790*/  IADD3 R2, R12, 0x7f, RZ ;  /* 0x0000007f0c027810 */ /* 0x000fc80007ffe0ff */
[----:B------:R-:W-:Y:S01]  /*07a0*/  @P2 SHF.R.U32.HI R2, RZ, c[0x0][0x2cc], R3 ;  /* 0x0000b300ff022a19 */ /* 0x000fe20000011603 */
[----:B---3--:R-:W-:-:S04]  /*07b0*/  @P3 IMAD.IADD R0, R4, 0x1, -R5 ;  /* 0x0000000104003824 */ /* 0x008fc800078e0a05 */
[----:B------:R-:W-:-:S05]  /*07c0*/  IMAD.IADD R8, R6, 0x1, R0 ;  /* 0x0000000106087824 */ /* 0x000fca00078e0200 */
[----:B------:R2:W-:Y:S01]  /*07d0*/  STL [R1+0x2c], R8 ;  /* 0x00002c0801007387 */ /* 0x0005e20000100800 */
[----:B------:R-:W-:-:S05]  /*07e0*/  IADD3 R179, R8, 0x1, -R9 ;  /* 0x0000000108b37810 */ /* 0x000fca0007ffe809 */
[----:B------:R-:W-:-:S05]  /*07f0*/  IMAD.IADD R2, R179, 0x1, R2 ;  /* 0x00000001b3027824 */ /* 0x000fca00078e0202 */
[----:B------:R-:W-:Y:S01]  /*0800*/  IADD3 R5, R2, c[0x0][0x328], RZ ;  /* 0x0000ca0002057a10 */ /* 0x000fe20007ffe0ff */
[----:B------:R-:W-:Y:S05]  /*0810*/  @!P1 BRA `(.L_x_319) ;  /* 0x000000e000009947 */ /* 0x000fea0003800000 */
[C---:B------:R-:W-:Y:S02]  /*0820*/  ISETP.GT.AND P0, PT, R2.reuse, RZ, PT ;  /* 0x000000ff0200720c */ /* 0x040fe40003f04270 */
[----:B------:R-:W-:-:S11]  /*0830*/  IADD3 R3, R2, -0x1, RZ ;  /* 0xffffffff02037810 */ /* 0x000fd60007ffe0ff */
[----:B------:R-:W-:Y:S05]  /*0840*/  @P0 BRA `(.L_x_320) ;  /* 0x0000006000000947 */ /* 0x000fea0003800000 */
[----:B------:R-:W-:Y:S01]  /*0850*/  ISETP.NE.AND P0, PT, R7, 0x1, PT ;  /* 0x000000010700780c */ /* 0x000fe20003f05270 */
[----:B------:R-:W-:-:S12]  /*0860*/  IMAD.MOV R2, RZ, RZ, -R2 ;  /* 0x000000ffff027224 */ /* 0x000fd800078e0a02 */
[----:B------:R-:W-:-:S05]  /*0870*/  @P0 IMAD.HI.U32 R3, R2, c[0x0][0x330], RZ ;  /* 0x0000cc0002030a27 */ /* 0x000fca00078e00ff */
[----:B------:R-:W-:-:S04]  /*0880*/  @P0 SHF.R.U32.HI R2, RZ, c[0x0][0x334], R3 ;  /* 0x0000cd00ff020a19 */ /* 0x000fc80000011603 */
[----:B------:R-:W-:Y:S01]  /*0890*/  LOP3.LUT R3, RZ, R2, RZ, 0x33, !PT ;  /* 0x00000002ff037212 */ /* 0x000fe200078e33ff */
[----:B------:R-:W-:Y:S05]  /*08a0*/  BRA `(.L_x_321) ;  /* 0x0000003000007947 */ /* 0x000fea0003800000 */
.L_x_320:
[----:B------:R-:W-:-:S13]  /*08b0*/  ISETP.NE.AND P0, PT, R7, 0x1, PT ;  /* 0x000000010700780c */ /* 0x000fda0003f05270 */
[----:B------:R-:W-:-:S05]  /*08c0*/  @P0 IMAD.HI.U32 R2, R3, c[0x0][0x330], RZ ;  /* 0x0000cc0003020a27 */ /* 0x000fca00078e00ff */
[----:B------:R-:W-:-:S05]  /*08d0*/  @P0 SHF.R.U32.HI R3, RZ, c[0x0][0x334], R2 ;  /* 0x0000cd00ff030a19 */ /* 0x000fca0000011602 */
.L_x_321:
[----:B------:R-:W-:-:S05]  /*08e0*/  IMAD R3, R3, R7, c[0x0][0x32c] ;  /* 0x0000cb0003037624 */ /* 0x000fca00078e0207 */
[----:B------:R-:W-:Y:S02]  /*08f0*/  IMNMX R5, R5, R3, PT ;  /* 0x0000000305057217 */ /* 0x000fe40003800200 */
.L_x_319:
[C---:B------:R-:W-:Y:S01]  /*0900*/  IADD3 R3, R8.reuse, 0x5f, RZ ;  /* 0x0000005f08037810 */ /* 0x040fe20007ffe0ff */
[----:B--2---:R-:W-:Y:S02]  /*0910*/  IMAD.IADD R8, R8, 0x1, -R9 ;  /* 0x0000000108087824 */ /* 0x004fe400078e0a09 */
[----:B------:R-:W-:-:S03]  /*0920*/  @P2 IMAD.HI.U32 R4, R226, c[0x0][0x2c8], RZ ;  /* 0x0000b200e2042a27 */ /* 0x000fc600078e00ff */
[----:B------:R2:W-:Y:S01]  /*0930*/  STL [R1+0x18], R8 ;  /* 0x0000180801007387 */ /* 0x0005e20000100800 */
[----:B------:R-:W-:Y:S01]  /*0940*/  IMAD.MOV.U32 R2, RZ, RZ, R226 ;  /* 0x000000ffff027224 */ /* 0x000fe200078e00e2 */
[----:B------:R-:W-:Y:S01]  /*0950*/  @P2 SHF.R.U32.HI R2, RZ, c[0x0][0x2cc], R4 ;  /* 0x0000b300ff022a19 */ /* 0x000fe20000011604 */
[----:B------:R-:W-:-:S04]  /*0960*/  IMAD.HI R3, R3, 0x2aaaaaab, RZ ;  /* 0x2aaaaaab03037827 */ /* 0x000fc800078e02ff */
[----:B------:R-:W-:Y:S01]  /*0970*/  IMAD.IADD R2, R8, 0x1, R2 ;  /* 0x0000000108027824 */ /* 0x000fe200078e0202 */
[----:B------:R-:W-:-:S04]  /*0980*/  SHF.R.U32.HI R4, RZ, 0x1f, R3 ;  /* 0x0000001fff047819 */ /* 0x000fc80000011603 */
[----:B------:R-:W-:Y:S02]  /*0990*/  LEA.HI.SX32 R180, R3, R4, 0x1c ;  /* 0x0000000403b47211 */ /* 0x000fe400078fe2ff */
[----:B------:R-:W-:Y:S01]  /*09a0*/  IADD3 R4, R2, -c[0x0][0x324], RZ ;  /* 0x8000c90002047a10 */ /* 0x000fe20007ffe0ff */
[----:B------:R-:W-:Y:S05]  /*09b0*/  @!P1 BRA `(.L_x_322) ;  /* 0x000000d000009947 */ /* 0x000fea0003800000 */
[----:B------:R-:W-:-:S13]  /*09c0*/  ISETP.GT.AND P0, PT, R2, -0x1, PT ;  /* 0xffffffff0200780c */ /* 0x000fda0003f04270 */
[----:B------:R-:W-:Y:S05]  /*09d0*/  @P0 BRA `(.L_x_323) ;  /* 0x0000006000000947 */ /* 0x000fea0003800000 */
[----:B------:R-:W-:Y:S02]  /*09e0*/  ISETP.NE.AND P0, PT, R7, 0x1, PT ;  /* 0x000000010700780c */ /* 0x000fe40003f05270 */
[----:B------:R-:W-:-:S11]  /*09f0*/  LOP3.LUT R2, RZ, R2, RZ, 0x33, !PT ;  /* 0x00000002ff027212 */ /* 0x000fd600078e33ff */
[----:B------:R-:W-:-:S05]  /*0a00*/  @P0 IMAD.HI.U32 R3, R2, c[0x0][0x330], RZ ;  /* 0x0000cc0002030a27 */ /* 0x000fca00078e00ff */
[----:B------:R-:W-:-:S04]  /*0a10*/  @P0 SHF.R.U32.HI R2, RZ, c[0x0][0x334], R3 ;  /* 0x0000cd00ff020a19 */ /* 0x000fc80000011603 */
[----:B------:R-:W-:Y:S01]  /*0a20*/  LOP3.LUT R2, RZ, R2, RZ, 0x33, !PT ;  /* 0x00000002ff027212 */ /* 0x000fe200078e33ff */
[----:B------:R-:W-:Y:S05]  /*0a30*/  BRA `(.L_x_324) ;  /* 0x0000003000007947 */ /* 0x000fea0003800000 */
.L_x_323:
[----:B------:R-:W-:-:S13]  /*0a40*/  ISETP.NE.AND P0, PT, R7, 0x1, PT ;  /* 0x000000010700780c */ /* 0x000fda0003f05270 */
[----:B------:R-:W-:-:S05]  /*0a50*/  @P0 IMAD.HI.U32 R3, R2, c[0x0][0x330], RZ ;  /* 0x0000cc0002030a27 */ /* 0x000fca00078e00ff */
[----:B------:R-:W-:-:S05]  /*0a60*/  @P0 SHF.R.U32.HI R2, RZ, c[0x0][0x334], R3 ;  /* 0x0000cd00ff020a19 */ /* 0x000fca0000011603 */
.L_x_324:
[----:B------:R-:W-:-:S05]  /*0a70*/  IMAD R2, R2, c[0x0][0x32c], RZ ;  /* 0x0000cb0002027a24 */ /* 0x000fca00078e02ff */
[----:B------:R-:W-:-:S04]  /*0a80*/  IMNMX R4, R4, R2, !PT ;  /* 0x0000000204047217 */ /* 0x000fc80007800200 */
.L_x_322:
[----:B------:R-:W-:Y:S01]  /*0a90*/  IADD3 R3, R5, 0x5f, RZ ;  /* 0x0000005f05037810 */ /* 0x000fe20007ffe0ff */
[----:B------:R-:W-:-:S04]  /*0aa0*/  IMAD.HI R2, R4, 0x2aaaaaab, RZ ;  /* 0x2aaaaaab04027827 */ /* 0x000fc800078e02ff */
[----:B------:R-:W-:Y:S01]  /*0ab0*/  IMAD.HI R4, R3, 0x2aaaaaab, RZ ;  /* 0x2aaaaaab03047827 */ /* 0x000fe200078e02ff */
[----:B------:R-:W-:-:S04]  /*0ac0*/  SHF.R.U32.HI R3, RZ, 0x1f, R2 ;  /* 0x0000001fff037819 */ /* 0x000fc80000011602 */
[----:B------:R-:W-:Y:S02]  /*0ad0*/  SHF.R.U32.HI R5, RZ, 0x1f, R4 ;  /* 0x0000001fff057819 */ /* 0x000fe40000011604 */
[----:B------:R-:W-:Y:S02]  /*0ae0*/  LEA.HI.SX32 R2, R2, R3, 0x1c ;  /* 0x0000000302027211 */ /* 0x000fe400078fe2ff */
[----:B------:R-:W-:Y:S02]  /*0af0*/  LEA.HI.SX32 R4, R4, R5, 0x1c ;  /* 0x0000000504047211 */ /* 0x000fe400078fe2ff */
[----:B------:R-:W-:Y:S02]  /*0b00*/  IMNMX R3, RZ, R2, !PT ;  /* 0x00000002ff037217 */ /* 0x000fe40007800200 */
[----:B------:R-:W-:-:S03]  /*0b10*/  IMNMX R2, R4, R180, PT ;  /* 0x000000b404027217 */ /* 0x000fc60003800200 */
[--C-:B------:R-:W-:Y:S02]  /*0b20*/  IMAD R3, R3, 0x60, -R6.reuse ;  /* 0x0000006003037824 */ /* 0x100fe400078e0a06 */
[----:B------:R-:W-:-:S03]  /*0b30*/  IMAD R2, R2, 0x60, -R6 ;  /* 0x0000006002027824 */ /* 0x000fc600078e0a06 */
[----:B------:R-:W-:Y:S02]  /*0b40*/  IMNMX R3, RZ, R3, !PT ;  /* 0x00000003ff037217 */ /* 0x000fe40007800200 */
[----:B------:R-:W-:-:S03]  /*0b50*/  IMNMX R2, R2, R0, PT ;  /* 0x0000000002027217 */ /* 0x000fc60003800200 */
[----:B------:R-:W-:Y:S01]  /*0b60*/  IMAD.WIDE.U32 R4, R3, -0x55555555, RZ ;  /* 0xaaaaaaab03047825 */ /* 0x000fe200078e00ff */
[----:B------:R-:W-:-:S04]  /*0b70*/  ISETP.GT.AND P0, PT, R2, R3, PT ;  /* 0x000000030200720c */ /* 0x000fc80003f04270 */
[----:B------:R-:W-:-:S05]  /*0b80*/  SHF.R.U32.HI R145, RZ, 0x6, R5 ;  /* 0x00000006ff917819 */ /* 0x000fca0000011605 */
[----:B------:R-:W-:-:S04]  /*0b90*/  IMAD.MOV.U32 R6, RZ, RZ, R145 ;  /* 0x000000ffff067224 */ /* 0x000fc800078e0091 */
[----:B------:R-:W-:-:S05]  /*0ba0*/  @P0 IADD3 R2, R2, 0x5f, RZ ;  /* 0x0000005f02020810 */ /* 0x000fca0007ffe0ff */
[----:B------:R-:W-:-:S05]  /*0bb0*/  @P0 IMAD.HI R2, R2, 0x2aaaaaab, RZ ;  /* 0x2aaaaaab02020827 */ /* 0x000fca00078e02ff */
[----:B------:R-:W-:-:S04]  /*0bc0*/  @P0 SHF.R.U32.HI R3, RZ, 0x1f, R2 ;  /* 0x0000001fff030819 */ /* 0x000fc80000011602 */
[----:B------:R-:W-:-:S04]  /*0bd0*/  @P0 LEA.HI.SX32 R6, R2, R3, 0x1c ;  /* 0x0000000302060211 */ /* 0x000fc800078fe2ff */
[----:B------:R-:W-:-:S13]  /*0be0*/  ISETP.GT.AND P0, PT, R6, R145, PT ;  /* 0x000000910600720c */ /* 0x000fda0003f04270 */
[----:B------:R-:W-:Y:S05]  /*0bf0*/  @!P0 BRA `(.L_x_325) ;  /* 0x00005e6000008947 */ /* 0x000fea0003800000 */
[----:B------:R-:W-:-:S04]  /*0c00*/  ISETP.NE.U32.AND P0, PT, RZ, c[0x0][0x340], PT ;  /* 0x0000d000ff007a0c */ /* 0x000fc80003f05070 */
[----:B------:R-:W-:-:S13]  /*0c10*/  ISETP.NE.AND.EX P2, PT, RZ, c[0x0][0x344], PT, P0 ;  /* 0x0000d100ff007a0c */ /* 0x000fda0003f45300 */
[----:B------:R-:W-:-:S05]  /*0c20*/  @P2 IMAD.WIDE R2, R15, R14, c[0x0][0x340] ;  /* 0x0000d0000f022625 */ /* 0x000fca00078e020e */
[----:B-1----:R1:W3:Y:S01]  /*0c30*/  @P2 LDG.E R9, [R2.64] ;  /* 0x0000000802092981 */ /* 0x0022e2000c1e1900 */
[----:B------:R-:W-:Y:S01]  /*0c40*/  SHF.R.S32.HI R32, RZ, 0x1f, R228 ;  /* 0x0000001fff207819 */ /* 0x000fe200000114e4 */
[----:B------:R-:W-:Y:S01]  /*0c50*/  IMAD.MOV.U32 R152, RZ, RZ, 0x60 ;  /* 0x00000060ff987424 */ /* 0x000fe200078e00ff */
[----:B--2---:R-:W-:Y:S01]  /*0c60*/  SHF.R.S32.HI R8, RZ, 0x1f, R15 ;  /* 0x0000001fff087819 */ /* 0x004fe2000001140f */
[----:B------:R-:W-:Y:S01]  /*0c70*/  IMAD.MOV.U32 R148, RZ, RZ, c[0x0][0x238] ;  /* 0x00008e00ff947624 */ /* 0x000fe200078e00ff */
[-C--:B------:R-:W-:Y:S01]  /*0c80*/  LEA.HI R5, R32, R228.reuse, RZ, 0x3 ;  /* 0x000000e420057211 */ /* 0x080fe200078f18ff */
[----:B------:R-:W-:Y:S01]  /*0c90*/  IMAD R181, R152, c[0x0][0x23c], RZ ;  /* 0x00008f0098b57a24 */ /* 0x000fe200078e02ff */
[----:B------:R-:W-:Y:S01]  /*0ca0*/  IADD3 R36, R6, -0x1, RZ ;  /* 0xffffffff06247810 */ /* 0x000fe20007ffe0ff */
[----:B------:R-:W-:Y:S01]  /*0cb0*/  IMAD.WIDE.U32 R158, R152, c[0x0][0x238], RZ ;  /* 0x00008e00989e7a25 */ /* 0x000fe200078e00ff */
[----:B------:R-:W-:Y:S01]  /*0cc0*/  SEL R24, R8, RZ, !P3 ;  /* 0x000000ff08187207 */ /* 0x000fe20005800000 */
[----:B------:R-:W-:Y:S01]  /*0cd0*/  ULDC.U8 UR4, c[0x0][0x298] ;  /* 0x0000a60000047ab9 */ /* 0x000fe20000000000 */
[----:B------:R-:W-:Y:S01]  /*0ce0*/  SEL R90, R15, RZ, !P3 ;  /* 0x000000ff0f5a7207 */ /* 0x000fe20005800000 */
[----:B------:R-:W-:Y:S01]  /*0cf0*/  IMAD.IADD R181, R159, 0x1, R181 ;  /* 0x000000019fb57824 */ /* 0x000fe200078e02b5 */
[----:B------:R-:W-:Y:S01]  /*0d00*/  LEA.HI R21, R32, R228, RZ, 0x2 ;  /* 0x000000e420157211 */ /* 0x000fe200078f10ff */
[----:B------:R-:W-:Y:S01]  /*0d10*/  IMAD.MOV.U32 R33, RZ, RZ, c[0x0][0x23c] ;  /* 0x00008f00ff217624 */ /* 0x000fe200078e00ff */
[----:B------:R-:W-:Y:S01]  /*0d20*/  IADD3 R22, R168, R10, RZ ;  /* 0x0000000aa8167210 */ /* 0x000fe20007ffe0ff */
[----:B------:R-:W-:Y:S01]  /*0d30*/  IMAD.MOV.U32 R188, RZ, RZ, c[0x0][0x27c] ;  /* 0x00009f00ffbc7624 */ /* 0x000fe200078e00ff */
[----:B------:R-:W-:Y:S01]  /*0d40*/  LOP3.LUT R30, R21, 0xfffffffc, RZ, 0xc0, !PT ;  /* 0xfffffffc151e7812 */ /* 0x000fe200078ec0ff */
[----:B------:R-:W-:Y:S01]  /*0d50*/  IMAD.SHL.U32 R11, R33, 0x20, RZ ;  /* 0x00000020210b7824 */ /* 0x000fe200078e00ff */
[----:B------:R-:W-:Y:S01]  /*0d60*/  SHF.R.S32.HI R26, RZ, 0x1f, R22 ;  /* 0x0000001fff1a7819 */ /* 0x000fe20000011416 */
[----:B------:R-:W-:Y:S01]  /*0d70*/  IMAD R20, R189, c[0x0][0x260], RZ ;  /* 0x00009800bd147a24 */ /* 0x000fe200078e02ff */
[----:B------:R-:W-:Y:S01]  /*0d80*/  SHF.R.S32.HI R88, RZ, 0x2, R21 ;  /* 0x00000002ff587819 */ /* 0x000fe20000011415 */
[----:B------:R-:W-:Y:S01]  /*0d90*/  IMAD.IADD R30, R228, 0x1, -R30 ;  /* 0x00000001e41e7824 */ /* 0x000fe200078e0a1e */
[----:B------:R-:W-:Y:S01]  /*0da0*/  MOV R161, 0x6 ;  /* 0x0000000600a17802 */ /* 0x000fe20000000f00 */
[----:B------:R-:W-:Y:S01]  /*0db0*/  IMAD R10, R26, c[0x0][0x1e0], RZ ;  /* 0x000078001a0a7a24 */ /* 0x000fe200078e02ff */
[----:B-1----:R-:W-:Y:S01]  /*0dc0*/  LOP3.LUT R2, R5, 0x1ffffff8, RZ, 0xc0, !PT ;  /* 0x1ffffff805027812 */ /* 0x002fe200078ec0ff */
[C---:B------:R-:W-:Y:S01]  /*0dd0*/  IMAD.SHL.U32 R28, R30.reuse, 0x8, RZ ;  /* 0x000000081e1c7824 */ /* 0x040fe200078e00ff */
[----:B------:R-:W-:Y:S01]  /*0de0*/  SHF.R.S32.HI R5, RZ, 0x3, R5 ;  /* 0x00000003ff057819 */ /* 0x000fe20000011405 */
[----:B------:R-:W-:Y:S01]  /*0df0*/  IMAD.SHL.U32 R30, R30, 0x4, RZ ;  /* 0x000000041e1e7824 */ /* 0x000fe200078e00ff */
[----:B------:R-:W-:Y:S01]  /*0e00*/  SHF.R.S32.HI R3, RZ, 0x1f, R13 ;  /* 0x0000001fff037819 */ /* 0x000fe2000001140d */
[----:B------:R-:W-:Y:S01]  /*0e10*/  IMAD.IADD R2, R228, 0x1, -R2 ;  /* 0x00000001e4027824 */ /* 0x000fe200078e0a02 */
[C---:B------:R-:W-:Y:S01]  /*0e20*/  IADD3 R144, P0, R5.reuse, R13, RZ ;  /* 0x0000000d05907210 */ /* 0x040fe20007f1e0ff */
[----:B------:R-:W-:Y:S01]  /*0e30*/  IMAD.IADD R126, R0, 0x1, -R5 ;  /* 0x00000001007e7824 */ /* 0x000fe200078e0a05 */
[----:B------:R-:W-:Y:S01]  /*0e40*/  SHF.R.S32.HI R27, RZ, 0x1f, R88 ;  /* 0x0000001fff1b7819 */ /* 0x000fe20000011458 */
[----:B------:R-:W-:Y:S01]  /*0e50*/  IMAD.SHL.U32 R12, R2, 0x8, RZ ;  /* 0x00000008020c7824 */ /* 0x000fe200078e00ff */
[C---:B------:R-:W-:Y:S01]  /*0e60*/  LEA.HI.X.SX32 R146, R5.reuse, R3, 0x1, P0 ;  /* 0x0000000305927211 */ /* 0x040fe200000f0eff */
[----:B------:R-:W-:Y:S01]  /*0e70*/  IMAD R16, R36, -0x60, R126 ;  /* 0xffffffa024107824 */ /* 0x000fe200078e027e */
[----:B------:R-:W-:Y:S01]  /*0e80*/  SHF.R.S32.HI R31, RZ, 0x1f, R30 ;  /* 0x0000001fff1f7819 */ /* 0x000fe2000001141e */
[----:B------:R-:W-:Y:S01]  /*0e90*/  IMAD.SHL.U32 R5, R5, 0x40, RZ ;  /* 0x0000004005057824 */ /* 0x000fe200078e00ff */
[----:B------:R-:W-:Y:S01]  /*0ea0*/  SHF.R.S32.HI R13, RZ, 0x1f, R12 ;  /* 0x0000001fff0d7819 */ /* 0x000fe2000001140c */
[----:B------:R-:W-:Y:S01]  /*0eb0*/  IMAD R2, R146, c[0x0][0x238], RZ ;  /* 0x00008e0092027a24 */ /* 0x000fe200078e02ff */
[----:B------:R-:W-:Y:S01]  /*0ec0*/  ISETP.GE.AND P0, PT, R16, 0x1, PT ;  /* 0x000000011000780c */ /* 0x000fe20003f06270 */
[----:B------:R-:W-:Y:S01]  /*0ed0*/  IMAD R10, R22, c[0x0][0x1e4], R10 ;  /* 0x00007900160a7a24 */ /* 0x000fe200078e020a */
[----:B------:R-:W-:Y:S01]  /*0ee0*/  ISETP.GE.AND P5, PT, R12, c[0x0][0x1d4], PT ;  /* 0x000075000c007a0c */ /* 0x000fe20003fa6270 */
[C---:B------:R-:W-:Y:S01]  /*0ef0*/  IMAD R4, R144.reuse, c[0x0][0x23c], R2 ;  /* 0x00008f0090047a24 */ /* 0x040fe200078e0202 */
[----:B------:R-:W-:Y:S01]  /*0f00*/  SHF.R.S32.HI R29, RZ, 0x1f, R28 ;  /* 0x0000001fff1d7819 */ /* 0x000fe2000001141c */
[----:B------:R-:W-:Y:S01]  /*0f10*/  IMAD.WIDE.U32 R2, R144, c[0x0][0x238], R12 ;  /* 0x00008e0090027a25 */ /* 0x000fe200078e000c */
[----:B------:R-:W-:-:S02]  /*0f20*/  IADD3 R106, R28, 0x20, RZ ;  /* 0x000000201c6a7810 */ /* 0x000fc40007ffe0ff */
[C---:B------:R-:W-:Y:S01]  /*0f30*/  IADD3 R150, R88.reuse, 0x40, RZ ;  /* 0x0000004058967810 */ /* 0x040fe20007ffe0ff */
[----:B------:R-:W-:Y:S01]  /*0f40*/  IMAD.IADD R3, R3, 0x1, R4 ;  /* 0x0000000103037824 */ /* 0x000fe200078e0204 */
[----:B------:R-:W-:Y:S01]  /*0f50*/  IADD3 R151, R88, 0x20, RZ ;  /* 0x0000002058977810 */ /* 0x000fe20007ffe0ff */
[----:B------:R-:W-:Y:S01]  /*0f60*/  IMAD R4, R189, c[0x0][0x240], RZ ;  /* 0x00009000bd047a24 */ /* 0x000fe200078e02ff */
[----:B------:R-:W-:Y:S01]  /*0f70*/  P2R R147, PR, RZ, 0x20 ;  /* 0x00000020ff937803 */ /* 0x000fe20000000000 */
[----:B------:R-:W-:-:S04]  /*0f80*/  IMAD.WIDE.U32 R2, R34, c[0x0][0x240], R2 ;  /* 0x0000900022027a25 */ /* 0x000fc800078e0002 */
[C---:B------:R-:W-:Y:S02]  /*0f90*/  IMAD R4, R34.reuse, c[0x0][0x244], R4 ;  /* 0x0000910022047a24 */ /* 0x040fe400078e0204 */
[----:B------:R-:W-:Y:S02]  /*0fa0*/  IMAD R17, R27, c[0x0][0x290], RZ ;  /* 0x0000a4001b117a24 */ /* 0x000fe400078e02ff */
[----:B------:R-:W-:Y:S01]  /*0fb0*/  IMAD R20, R34, c[0x0][0x264], R20 ;  /* 0x0000990022147a24 */ /* 0x000fe200078e0214 */
[----:B------:R-:W-:Y:S01]  /*0fc0*/  IADD3 R3, R3, R4, RZ ;  /* 0x0000000403037210 */ /* 0x000fe20007ffe0ff */
[----:B------:R-:W-:Y:S02]  /*0fd0*/  IMAD R4, R24, c[0x0][0x248], RZ ;  /* 0x0000920018047a24 */ /* 0x000fe400078e02ff */
[----:B------:R-:W-:Y:S02]  /*0fe0*/  IMAD R17, R88, c[0x0][0x294], R17 ;  /* 0x0000a50058117a24 */ /* 0x000fe400078e0211 */
[----:B------:R-:W-:Y:S01]  /*0ff0*/  IMAD.WIDE.U32 R124, R90, c[0x0][0x248], R2 ;  /* 0x000092005a7c7a25 */ /* 0x000fe200078e0002 */
[----:B------:R-:W-:-:S02]  /*1000*/  LOP3.LUT R2, R5, 0x1c0, RZ, 0xc0, !PT ;  /* 0x000001c005027812 */ /* 0x000fc400078ec0ff */
[----:B------:R-:W-:Y:S01]  /*1010*/  LEA.HI R5, R32, R228, RZ, 0x6 ;  /* 0x000000e420057211 */ /* 0x000fe200078f30ff */
[----:B------:R-:W-:Y:S01]  /*1020*/  IMAD R6, R90, c[0x0][0x24c], R4 ;  /* 0x000093005a067a24 */ /* 0x000fe200078e0204 */
[----:B------:R-:W-:Y:S01]  /*1030*/  SHF.R.S32.HI R4, RZ, 0x1f, R36 ;  /* 0x0000001fff047819 */ /* 0x000fe20000011424 */
[----:B------:R-:W-:Y:S01]  /*1040*/  IMAD R3, R181, R36, RZ ;  /* 0x00000024b5037224 */ /* 0x000fe200078e02ff */
[----:B------:R-:W-:Y:S01]  /*1050*/  MOV R120, R124 ;  /* 0x0000007c00787202 */ /* 0x000fe20000000f00 */
[----:B------:R-:W-:Y:S02]  /*1060*/  IMAD.IADD R121, R125, 0x1, R6 ;  /* 0x000000017d797824 */ /* 0x000fe400078e0206 */
[-C--:B------:R-:W-:Y:S01]  /*1070*/  IMAD R3, R4, R158.reuse, R3 ;  /* 0x0000009e04037224 */ /* 0x080fe200078e0203 */
[----:B------:R-:W-:Y:S01]  /*1080*/  LOP3.LUT R4, R2, 0x38, R12, 0xf8, !PT ;  /* 0x0000003802047812 */ /* 0x000fe200078ef80c */
[----:B------:R-:W-:Y:S01]  /*1090*/  IMAD.WIDE.U32 R18, R36, R158, R120 ;  /* 0x0000009e24127225 */ /* 0x000fe200078e0078 */
[----:B------:R-:W-:-:S03]  /*10a0*/  SHF.R.U32.HI R2, RZ, 0x3, R2 ;  /* 0x00000003ff027819 */ /* 0x000fc60000011602 */
[----:B------:R-:W-:Y:S01]  /*10b0*/  IMAD.IADD R3, R19, 0x1, R3 ;  /* 0x0000000113037824 */ /* 0x000fe200078e0203 */
[----:B------:R-:W-:Y:S01]  /*10c0*/  LOP3.LUT R2, R4, R2, RZ, 0x3c, !PT ;  /* 0x0000000204027212 */ /* 0x000fe200078e3cff */
[----:B------:R-:W-:Y:S01]  /*10d0*/  IMAD.SHL.U32 R4, R5, 0x8, RZ ;  /* 0x0000000805047824 */ /* 0x000fe200078e00ff */
[C---:B------:R-:W-:Y:S01]  /*10e0*/  @P0 LEA R6, P1, R18.reuse, c[0x0][0x220], 0x1 ;  /* 0x0000880012060a11 */ /* 0x040fe200078208ff */
[----:B------:R-:W-:Y:S02]  /*10f0*/  IMAD R19, R189, c[0x0][0x1e8], RZ ;  /* 0x00007a00bd137a24 */ /* 0x000fe400078e02ff */
[----:B------:R-:W-:Y:S01]  /*1100*/  IMAD.MOV.U32 R178, RZ, RZ, c[0x0][0x1e0] ;  /* 0x00007800ffb27624 */ /* 0x000fe200078e00ff */
[----:B------:R-:W-:Y:S01]  /*1110*/  @P0 LEA.HI.X R7, R18, c[0x0][0x224], R3, 0x1, P1 ;  /* 0x0000890012070a11 */ /* 0x000fe200008f0c03 */
[----:B------:R-:W-:Y:S01]  /*1120*/  IMAD R19, R34, c[0x0][0x1ec], R19 ;  /* 0x00007b0022137a24 */ /* 0x000fe200078e0213 */
[----:B------:R-:W-:Y:S01]  /*1130*/  LOP3.LUT R2, R2, 0xfffffe00, R4, 0xf8, !PT ;  /* 0xfffffe0002027812 */ /* 0x000fe200078ef804 */
[----:B------:R-:W-:Y:S01]  /*1140*/  IMAD.WIDE.U32 R166, R88, c[0x0][0x1e0], RZ ;  /* 0x0000780058a67a25 */ /* 0x000fe200078e00ff */
[----:B------:R-:W-:-:S02]  /*1150*/  ISETP.GE.AND P1, PT, R16, 0x11, PT ;  /* 0x000000111000780c */ /* 0x000fc40003f26270 */
[----:B------:R-:W-:Y:S01]  /*1160*/  SHF.L.U32 R186, R178, 0x5, RZ ;  /* 0x00000005b2ba7819 */ /* 0x000fe200000006ff */
[----:B------:R-:W-:Y:S02]  /*1170*/  IMAD.SHL.U32 R81, R2, 0x2, RZ ;  /* 0x0000000202517824 */ /* 0x000fe400078e00ff */
[----:B------:R-:W-:Y:S02]  /*1180*/  IMAD.MOV.U32 R164, RZ, RZ, 0x5 ;  /* 0x00000005ffa47424 */ /* 0x000fe400078e00ff */
[----:B------:R-:W-:Y:S01]  /*1190*/  IMAD.MOV.U32 R85, RZ, RZ, 0x40 ;  /* 0x00000040ff557424 */ /* 0x000fe200078e00ff */
[----:B------:R-:W-:Y:S01]  /*11a0*/  @!PT LDS RZ, [RZ] ;  /* 0x00000000fffff984 */ /* 0x000fe20000000800 */
[----:B------:R-:W-:Y:S01]  /*11b0*/  @!PT LDS RZ, [RZ] ;  /* 0x00000000fffff984 */ /* 0x000fe20000000800 */
[----:B------:R-:W-:Y:S01]  /*11c0*/  @!PT LDS RZ, [RZ] ;  /* 0x00000000fffff984 */ /* 0x000fe20000000800 */
[----:B------:R1:W-:Y:S01]  /*11d0*/  @P0 LDGSTS.E.BYPASS.LTC128B.128 [R81+0x3100], [R6.64], !P5 ;  /* 0x0310000006510fae */ /* 0x0003e2000e901d48 */
[----:B------:R-:W-:Y:S01]  /*11e0*/  ISETP.GE.AND P0, PT, R16, 0x21, PT ;  /* 0x000000211000780c */ /* 0x000fe20003f06270 */
[----:B------:R-:W-:Y:S01]  /*11f0*/  IMAD.MOV.U32 R184, RZ, RZ, c[0x0][0x290] ;  /* 0x0000a400ffb87624 */ /* 0x000fe200078e00ff */
[----:B------:R-:W-:Y:S01]  /*1200*/  SHF.L.U64.HI R174, R178, R164, c[0x0][0x1e4] ;  /* 0x00007900b2ae7619 */ /* 0x000fe200000102a4 */
[----:B------:R-:W-:-:S02]  /*1210*/  IMAD.MOV.U32 R185, RZ, RZ, c[0x0][0x280] ;  /* 0x0000a000ffb97624 */ /* 0x000fc400078e00ff */
[----:B------:R-:W-:Y:S01]  /*1220*/  IMAD R175, R152, c[0x0][0x1e4], RZ ;  /* 0x0000790098af7a24 */ /* 0x000fe200078e02ff */
[----:B------:R-:W-:Y:S01]  /*1230*/  SHF.L.U64.HI R162, R184, R161, c[0x0][0x294] ;  /* 0x0000a500b8a27619 */ /* 0x000fe200000102a1 */
[----:B------:R-:W-:Y:S01]  /*1240*/  IMAD R176, R152, c[0x0][0x284], RZ ;  /* 0x0000a10098b07a24 */ /* 0x000fe200078e02ff */
[----:B------:R-:W-:Y:S01]  /*1250*/  SHF.L.U64.HI R163, R184, R164, c[0x0][0x294] ;  /* 0x0000a500b8a37619 */ /* 0x000fe200000102a4 */
[C---:B------:R-:W-:Y:S01]  /*1260*/  IMAD R177, R152.reuse, c[0x0][0x294], RZ ;  /* 0x0000a50098b17a24 */ /* 0x040fe200078e02ff */
[----:B------:R-:W-:Y:S01]  /*1270*/  SHF.L.U32 R182, R185, 0x6, RZ ;  /* 0x00000006b9b67819 */ /* 0x000fe200000006ff */
[----:B------:R-:W-:-:S04]  /*1280*/  IMAD.WIDE.U32 R156, R152, c[0x0][0x1e0], RZ ;  /* 0x00007800989c7a25 */ /* 0x000fc800078e00ff */
[----:B------:R-:W-:Y:S01]  /*1290*/  IMAD.WIDE.U32 R154, R152, c[0x0][0x280], RZ ;  /* 0x0000a000989a7a25 */ /* 0x000fe200078e00ff */
[----:B------:R-:W-:-:S03]  /*12a0*/  IADD3 R175, R157, R175, RZ ;  /* 0x000000af9daf7210 */ /* 0x000fc60007ffe0ff */
[----:B------:R-:W-:-:S04]  /*12b0*/  IMAD.WIDE.U32 R152, R152, c[0x0][0x290], RZ ;  /* 0x0000a40098987a25 */ /* 0x000fc800078e00ff */
[----:B------:R-:W-:-:S04]  /*12c0*/  IMAD.WIDE.U32 R172, R151, c[0x0][0x1e0], RZ ;  /* 0x0000780097ac7a25 */ /* 0x000fc800078e00ff */
[----:B------:R-:W-:-:S04]  /*12d0*/  IMAD.WIDE.U32 R170, R150, c[0x0][0x1e0], RZ ;  /* 0x0000780096aa7a25 */ /* 0x000fc800078e00ff */
[----:B------:R-:W-:Y:S02]  /*12e0*/  IMAD.SHL.U32 R160, R148, 0x20, RZ ;  /* 0x0000002094a07824 */ /* 0x000fe400078e00ff */
[C---:B------:R-:W-:Y:S01]  /*12f0*/  IMAD.SHL.U32 R187, R178.reuse, 0x40, RZ ;  /* 0x00000040b2bb7824 */ /* 0x040fe200078e00ff */
[-C--:B------:R-:W-:Y:S01]  /*1300*/  SHF.L.U64.HI R178, R178, R161.reuse, c[0x0][0x1e4] ;  /* 0x00007900b2b27619 */ /* 0x080fe200000102a1 */
[C---:B------:R-:W-:Y:S01]  /*1310*/  IMAD.SHL.U32 R183, R184.reuse, 0x40, RZ ;  /* 0x00000040b8b77824 */ /* 0x040fe200078e00ff */
[----:B------:R-:W-:Y:S01]  /*1320*/  SHF.L.U64.HI R161, R185, R161, c[0x0][0x284] ;  /* 0x0000a100b9a17619 */ /* 0x000fe200000102a1 */
[----:B------:R-:W-:Y:S02]  /*1330*/  IMAD.SHL.U32 R184, R184, 0x20, RZ ;  /* 0x00000020b8b87824 */ /* 0x000fe400078e00ff */
[----:B------:R-:W-:Y:S02]  /*1340*/  IMAD.IADD R176, R155, 0x1, R176 ;  /* 0x000000019bb07824 */ /* 0x000fe400078e02b0 */
[----:B------:R-:W-:Y:S01]  /*1350*/  IMAD.IADD R177, R153, 0x1, R177 ;  /* 0x0000000199b17824 */ /* 0x000fe200078e02b1 */
[----:B---3--:R-:W-:Y:S01]  /*1360*/  @P2 SHF.R.S32.HI R5, RZ, 0x1f, R9 ;  /* 0x0000001fff052819 */ /* 0x008fe20000011409 */
[----:B------:R-:W-:Y:S01]  /*1370*/  @!P2 IMAD.MOV.U32 R5, RZ, RZ, R8 ;  /* 0x000000ffff05a224 */ /* 0x000fe200078e0008 */
[----:B------:R-:W-:Y:S01]  /*1380*/  @P2 MOV R4, R9 ;  /* 0x0000000900042202 */ /* 0x000fe20000000f00 */
[----:B------:R-:W-:Y:S01]  /*1390*/  @!P2 IMAD.MOV.U32 R4, RZ, RZ, R15 ;  /* 0x000000ffff04a224 */ /* 0x000fe200078e000f */
[C---:B------:R-:W-:Y:S01]  /*13a0*/  @P1 LEA R2, P2, R148.reuse, R18, 0x4 ;  /* 0x0000001294021211 */ /* 0x040fe200078420ff */
[----:B------:R-:W-:Y:S01]  /*13b0*/  IMAD.WIDE.U32 R8, R148, 0x20, RZ ;  /* 0x0000002094087825 */ /* 0x000fe200078e00ff */
[----:B------:R-:W-:-:S02]  /*13c0*/  SEL R25, R5, RZ, !P4 ;  /* 0x000000ff05197207 */ /* 0x000fc40006000000 */
[----:B-1----:R-:W-:Y:S02]  /*13d0*/  @P1 LEA.HI.X R7, R148, R3, R33, 0x4, P2 ;  /* 0x0000000394071211 */ /* 0x002fe400010f2421 */
[----:B------:R-:W-:Y:S02]  /*13e0*/  @P1 LEA R6, P2, R2, c[0x0][0x220], 0x1 ;  /* 0x0000880002061a11 */ /* 0x000fe400078408ff */
[----:B------:R-:W-:Y:S02]  /*13f0*/  SEL R96, R4, RZ, !P4 ;  /* 0x000000ff04607207 */ /* 0x000fe40006000000 */
[----:B------:R-:W-:Y:S02]  /*1400*/  @P1 LEA.HI.X R7, R2, c[0x0][0x224], R7, 0x1, P2 ;  /* 0x0000890002071a11 */ /* 0x000fe400010f0c07 */
[----:B------:R-:W-:Y:S02]  /*1410*/  ISETP.GE.AND P2, PT, R16, 0x31, PT ;  /* 0x000000311000780c */ /* 0x000fe40003f46270 */
[----:B------:R-:W-:Y:S01]  /*1420*/  @P0 IADD3 R2, P3, R18, R8, RZ ;  /* 0x0000000812020210 */ /* 0x000fe20007f7e0ff */
[----:B------:R1:W-:Y:S03]  /*1430*/  @P1 LDGSTS.E.BYPASS.LTC128B.128 [R81+0x3900], [R6.64], !P5 ;  /* 0x0390000006511fae */ /* 0x0003e6000e901d48 */
[----:B-1----:R-:W-:-:S07]  /*1440*/  @P0 IADD3.X R7, R3, R9, R11, P3, !PT ;  /* 0x0000000903070210 */ /* 0x002fce0001ffe40b */
[----:B------:R-:W-:Y:S01]  /*1450*/  @P2 IMAD R11, R33, 0x30, RZ ;  /* 0x00000030210b2824 */ /* 0x000fe200078e02ff */
[----:B------:R-:W-:Y:S01]  /*1460*/  @P0 LEA R6, P1, R2, c[0x0][0x220], 0x1 ;  /* 0x0000880002060a11 */ /* 0x000fe200078208ff */
[----:B------:R-:W-:-:S03]  /*1470*/  IMAD.WIDE.U32 R8, R22, c[0x0][0x1e0], RZ ;  /* 0x0000780016087a25 */ /* 0x000fc600078e00ff */
[----:B------:R-:W-:Y:S01]  /*1480*/  @P0 LEA.HI.X R7, R2, c[0x0][0x224], R7, 0x1, P1 ;  /* 0x0000890002070a11 */ /* 0x000fe200008f0c07 */
[----:B------:R-:W-:Y:S01]  /*1490*/  @P2 IMAD.MOV.U32 R2, RZ, RZ, R18 ;  /* 0x000000ffff022224 */ /* 0x000fe200078e0012 */
[----:B------:R-:W-:-:S03]  /*14a0*/  ISETP.GE.AND P1, PT, R28, c[0x0][0x27c], PT ;  /* 0x00009f001c007a0c */ /* 0x000fc60003f26270 */
[----:B------:R-:W-:Y:S01]  /*14b0*/  @P2 IMAD.WIDE.U32 R4, R148, 0x30, R2 ;  /* 0x0000003094042825 */ /* 0x000fe200078e0002 */
[----:B------:R1:W-:Y:S01]  /*14c0*/  @P0 LDGSTS.E.BYPASS.LTC128B.128 [R81+0x4100], [R6.64], !P5 ;  /* 0x0410000006510fae */ /* 0x0003e2000e901d48 */
[C---:B------:R-:W-:Y:S02]  /*14d0*/  ISETP.GE.AND P0, PT, R188.reuse, 0x1, PT ;  /* 0x00000001bc00780c */ /* 0x040fe40003f06270 */
[----:B------:R-:W-:Y:S01]  /*14e0*/  IMAD.SHL.U32 R2, R188, 0x2, RZ ;  /* 0x00000002bc027824 */ /* 0x000fe200078e00ff */
[----:B------:R-:W-:Y:S02]  /*14f0*/  @P2 IADD3 R5, R5, R11, RZ ;  /* 0x0000000b05052210 */ /* 0x000fe40007ffe0ff */
[----:B------:R-:W-:Y:S02]  /*1500*/  @P2 LEA R14, P3, R4, c[0x0][0x220], 0x1 ;  /* 0x00008800040e2a11 */ /* 0x000fe400078608ff */
[----:B------:R-:W-:Y:S02]  /*1510*/  ISETP.GT.AND P0, PT, R16, 0x50, PT ;  /* 0x000000501000780c */ /* 0x000fe40003f04270 */
[----:B------:R-:W-:-:S02]  /*1520*/  @P1 IADD3 R2, -R2, c[0x0][0x1d4], RZ ;  /* 0x0000750002021a10 */ /* 0x000fc40007ffe1ff */
[----:B------:R-:W-:Y:S01]  /*1530*/  @P2 LEA.HI.X R15, R4, c[0x0][0x224], R5, 0x1, P3 ;  /* 0x00008900040f2a11 */ /* 0x000fe200018f0c05 */
[----:B------:R-:W-:Y:S02]  /*1540*/  IMAD.IADD R5, R9, 0x1, R10 ;  /* 0x0000000109057824 */ /* 0x000fe400078e020a */
[----:B------:R-:W-:Y:S02]  /*1550*/  IMAD.MOV.U32 R4, RZ, RZ, R8 ;  /* 0x000000ffff047224 */ /* 0x000fe400078e0008 */
[----:B------:R-:W-:Y:S01]  /*1560*/  IMAD.WIDE.U32 R8, R88, c[0x0][0x280], R30 ;  /* 0x0000a00058087a25 */ /* 0x000fe200078e001e */
[----:B------:R2:W-:Y:S03]  /*1570*/  @P2 LDGSTS.E.BYPASS.LTC128B.128 [R81+0x4900], [R14.64], !P5 ;  /* 0x049000000e512fae */ /* 0x0005e6000e901d48 */
[----:B------:R-:W-:-:S04]  /*1580*/  IMAD.WIDE.U32 R10, R34, c[0x0][0x1e8], R4 ;  /* 0x00007a00220a7a25 */ /* 0x000fc800078e0004 */
[----:B------:R-:W-:Y:S01]  /*1590*/  IMAD.WIDE.U32 R4, R34, c[0x0][0x260], R12 ;  /* 0x0000980022047a25 */ /* 0x000fe200078e000c */
[----:B------:R-:W-:Y:S02]  /*15a0*/  MOV R82, R10 ;  /* 0x0000000a00527202 */ /* 0x000fe40000000f00 */
[----:B-1----:R-:W-:Y:S01]  /*15b0*/  SEL R7, RZ, c[0x0][0x27c], !P1 ;  /* 0x00009f00ff077a07 */ /* 0x002fe20004800000 */
[----:B------:R-:W-:Y:S01]  /*15c0*/  IMAD.IADD R83, R11, 0x1, R19 ;  /* 0x000000010b537824 */ /* 0x000fe200078e0213 */
[----:B------:R-:W-:Y:S01]  /*15d0*/  ISETP.GE.AND P1, PT, R16, 0x41, PT ;  /* 0x000000411000780c */ /* 0x000fe20003f26270 */
[----:B------:R-:W-:Y:S01]  /*15e0*/  IMAD R16, R27, c[0x0][0x280], RZ ;  /* 0x0000a0001b107a24 */ /* 0x000fe200078e02ff */
[----:B------:R-:W-:Y:S01]  /*15f0*/  SHF.R.S32.HI R6, RZ, 0x1f, R2 ;  /* 0x0000001fff067819 */ /* 0x000fe20000011402 */
[----:B------:R-:W-:Y:S02]  /*1600*/  IMAD.IADD R11, R5, 0x1, R20 ;  /* 0x00000001050b7824 */ /* 0x000fe400078e0214 */
[----:B------:R-:W-:Y:S01]  /*1610*/  IMAD R16, R88, c[0x0][0x284], R16 ;  /* 0x0000a10058107a24 */ /* 0x000fe200078e0210 */
[----:B------:R-:W-:Y:S01]  /*1620*/  LEA.HI R23, R6, R2, RZ, 0x4 ;  /* 0x0000000206177211 */ /* 0x000fe200078f20ff */
[----:B------:R-:W-:Y:S01]  /*1630*/  IMAD.MOV.U32 R104, RZ, RZ, R8 ;  /* 0x000000ffff687224 */ /* 0x000fe200078e0008 */
[----:B------:R-:W-:Y:S01]  /*1640*/  IADD3 R2, R28, R7, RZ ;  /* 0x000000071c027210 */ /* 0x000fe20007ffe0ff */
[----:B------:R-:W-:-:S03]  /*1650*/  IMAD.WIDE.U32 R6, R88, c[0x0][0x290], R30 ;  /* 0x0000a40058067a25 */ /* 0x000fc600078e001e */
[----:B------:R-:W-:Y:S01]  /*1660*/  SHF.R.S32.HI R5, RZ, 0x1f, R2 ;  /* 0x0000001fff057819 */ /* 0x000fe20000011402 */
[----:B------:R-:W-:Y:S01]  /*1670*/  IMAD.IADD R105, R9, 0x1, R16 ;  /* 0x0000000109697824 */ /* 0x000fe200078e0210 */
[----:B------:R-:W-:Y:S01]  /*1680*/  @P1 LEA R12, P2, R148, R18, 0x6 ;  /* 0x00000012940c1211 */ /* 0x000fe200078430ff */
[----:B------:R-:W-:Y:S01]  /*1690*/  IMAD.WIDE.U32 R8, R88, c[0x0][0x280], R28 ;  /* 0x0000a00058087a25 */ /* 0x000fe200078e001c */
[----:B------:R-:W-:Y:S02]  /*16a0*/  LEA.HI R19, R5, R2, RZ, 0x3 ;  /* 0x0000000205137211 */ /* 0x000fe400078f18ff */
[----:B--2---:R-:W-:Y:S01]  /*16b0*/  @P1 LEA.HI.X R14, R148, R3, R33, 0x6, P2 ;  /* 0x00000003940e1211 */ /* 0x004fe200010f3421 */
[----:B------:R-:W-:Y:S01]  /*16c0*/  IMAD.IADD R103, R7, 0x1, R17 ;  /* 0x0000000107677824 */ /* 0x000fe200078e0211 */
[----:B------:R-:W-:Y:S01]  /*16d0*/  ISETP.GE.AND P2, PT, R28, c[0x0][0x1d4], PT ;  /* 0x000075001c007a0c */ /* 0x000fe20003f46270 */
[----:B------:R-:W-:Y:S01]  /*16e0*/  IMAD.MOV.U32 R102, RZ, RZ, R6 ;  /* 0x000000ffff667224 */ /* 0x000fe200078e0006 */
[----:B------:R-:W-:Y:S01]  /*16f0*/  SHF.R.S32.HI R2, RZ, 0x1f, R21 ;  /* 0x0000001fff027819 */ /* 0x000fe20000011415 */
[----:B------:R-:W-:Y:S01]  /*1700*/  IMAD.WIDE.U32 R6, R88, c[0x0][0x290], R28 ;  /* 0x0000a40058067a25 */ /* 0x000fe200078e001c */
[----:B------:R-:W-:-:S03]  /*1710*/  LOP3.LUT R109, R19, 0xfffffff8, RZ, 0xc0, !PT ;  /* 0xfffffff8136d7812 */ /* 0x000fc600078ec0ff */
[----:B------:R-:W-:Y:S01]  /*1720*/  IMAD.IADD R101, R16, 0x1, R9 ;  /* 0x0000000110657824 */ /* 0x000fe200078e0209 */
[----:B------:R-:W-:Y:S01]  /*1730*/  SEL R9, RZ, 0x1, P2 ;  /* 0x00000001ff097807 */ /* 0x000fe20001000000 */
[----:B------:R-:W-:Y:S01]  /*1740*/  IMAD.MOV.U32 R100, RZ, RZ, R8 ;  /* 0x000000ffff647224 */ /* 0x000fe200078e0008 */
[----:B------:R-:W-:Y:S01]  /*1750*/  ISETP.GE.AND P2, PT, R106, c[0x0][0x1d4], PT ;  /* 0x000075006a007a0c */ /* 0x000fe20003f46270 */
[----:B------:R-:W-:Y:S01]  /*1760*/  IMAD.MOV.U32 R98, RZ, RZ, R6 ;  /* 0x000000ffff627224 */ /* 0x000fe200078e0006 */
[----:B------:R-:W-:Y:S01]  /*1770*/  IADD3 R99, R17, R7, RZ ;  /* 0x0000000711637210 */ /* 0x000fe20007ffe0ff */
[----:B------:R-:W-:Y:S01]  /*1780*/  IMAD R13, R189, c[0x0][0x210], RZ ;  /* 0x00008400bd0d7a24 */ /* 0x000fe200078e02ff */
[----:B------:R-:W-:Y:S01]  /*1790*/  LEA.HI R7, R2, R88, RZ, 0x3 ;  /* 0x0000005802077211 */ /* 0x000fe200078f18ff */
[----:B------:R-:W-:Y:S01]  /*17a0*/  IMAD.MOV.U32 R10, RZ, RZ, R4 ;  /* 0x000000ffff0a7224 */ /* 0x000fe200078e0004 */
[----:B------:R-:W-:Y:S01]  /*17b0*/  SEL R2, RZ, 0xffffffff, P2 ;  /* 0xffffffffff027807 */ /* 0x000fe20001000000 */
[C---:B------:R-:W-:Y:S01]  /*17c0*/  IMAD R13, R34.reuse, c[0x0][0x214], R13 ;  /* 0x00008500220d7a24 */ /* 0x040fe200078e020d */
[----:B------:R-:W-:Y:S01]  /*17d0*/  LOP3.LUT R8, R7, 0xfffffff8, RZ, 0xc0, !PT ;  /* 0xfffffff807087812 */ /* 0x000fe200078ec0ff */
[----:B------:R-:W-:Y:S01]  /*17e0*/  IMAD.WIDE.U32 R4, R34, c[0x0][0x210], R28 ;  /* 0x0000840022047a25 */ /* 0x000fe200078e001c */
[----:B------:R-:W-:-:S02]  /*17f0*/  @P1 LEA R6, P2, R12, c[0x0][0x220], 0x1 ;  /* 0x000088000c061a11 */ /* 0x000fc400078408ff */
[----:B------:R-:W-:Y:S01]  /*1800*/  SHF.R.S32.HI R115, RZ, 0x1f, R109 ;  /* 0x0000001fff737819 */ /* 0x000fe2000001146d */
[----:B------:R-:W-:Y:S01]  /*1810*/  IMAD.SHL.U32 R7, R2, 0x2, RZ ;  /* 0x0000000202077824 */ /* 0x000fe200078e00ff */
[----:B------:R-:W-:Y:S01]  /*1820*/  IADD3 R2, R88, -R8, RZ ;  /* 0x8000000858027210 */ /* 0x000fe20007ffe0ff */
[----:B------:R-:W-:Y:S02]  /*1830*/  IMAD R8, R24, c[0x0][0x268], RZ ;  /* 0x00009a0018087a24 */ /* 0x000fe400078e02ff */
[----:B------:R-:W-:Y:S01]  /*1840*/  IMAD.IADD R5, R5, 0x1, R13 ;  /* 0x0000000105057824 */ /* 0x000fe200078e020d */
[----:B------:R-:W-:Y:S01]  /*1850*/  LOP3.LUT R89, R7, 0x2, R9, 0xe2, !PT ;  /* 0x0000000207597812 */ /* 0x000fe200078ee209 */
[----:B------:R-:W-:Y:S01]  /*1860*/  IMAD R93, R90, c[0x0][0x26c], R8 ;  /* 0x00009b005a5d7a24 */ /* 0x000fe200078e0208 */
[----:B------:R-:W-:Y:S01]  /*1870*/  SHF.R.S32.HI R9, RZ, 0x4, R23 ;  /* 0x00000004ff097819 */ /* 0x000fe20000011417 */
[----:B------:R-:W-:Y:S01]  /*1880*/  @P0 IMAD R16, R33, 0x50, RZ ;  /* 0x0000005021100824 */ /* 0x000fe200078e02ff */
[----:B------:R-:W-:Y:S01]  /*1890*/  @P1 LEA.HI.X R7, R12, c[0x0][0x224], R14, 0x1, P2 ;  /* 0x000089000c071a11 */ /* 0x000fe200010f0c0e */
[----:B------:R-:W-:Y:S01]  /*18a0*/  IMAD.WIDE.U32 R90, R90, c[0x0][0x268], R10 ;  /* 0x00009a005a5a7a25 */ /* 0x000fe200078e000a */
[----:B------:R-:W-:-:S02]  /*18b0*/  LEA.HI R12, R32, R228, RZ, 0x5 ;  /* 0x000000e4200c7211 */ /* 0x000fc400078f28ff */
[C---:B------:R-:W-:Y:S01]  /*18c0*/  LOP3.LUT P2, RZ, R2.reuse, 0x4, RZ, 0xc0, !PT ;  /* 0x0000000402ff7812 */ /* 0x040fe2000784c0ff */
[----:B------:R-:W-:Y:S01]  /*18d0*/  IMAD.SHL.U32 R2, R2, 0x40, RZ ;  /* 0x0000004002027824 */ /* 0x000fe200078e00ff */
[----:B------:R-:W-:Y:S01]  /*18e0*/  LEA.HI.SX32 R92, R19, R9, 0x1d ;  /* 0x00000009135c7211 */ /* 0x000fe200078feaff */
[----:B------:R-:W-:Y:S01]  /*18f0*/  IMAD.SHL.U32 R12, R12, 0x10, RZ ;  /* 0x000000100c0c7824 */ /* 0x000fe200078e00ff */
[----:B------:R1:W-:Y:S01]  /*1900*/  @P1 LDGSTS.E.BYPASS.LTC128B.128 [R81+0x5100], [R6.64], !P5 ;  /* 0x0510000006511fae */ /* 0x0003e2000e901d48 */
[----:B------:R-:W-:Y:S01]  /*1910*/  IMAD.WIDE.U32 R82, R96, c[0x0][0x1f0], R82 ;  /* 0x00007c0060527a25 */ /* 0x000fe200078e0052 */
[----:B------:R-:W-:Y:S02]  /*1920*/  LOP3.LUT R2, R2, 0x1c0, RZ, 0xc0, !PT ;  /* 0x000001c002027812 */ /* 0x000fe400078ec0ff */
[----:B------:R-:W-:Y:S01]  /*1930*/  LOP3.LUT R9, R12, 0xfffffe00, RZ, 0xc0, !PT ;  /* 0xfffffe000c097812 */ /* 0x000fe200078ec0ff */
[----:B------:R-:W-:Y:S01]  /*1940*/  IMAD.SHL.U32 R92, R92, 0x8, RZ ;  /* 0x000000085c5c7824 */ /* 0x000fe200078e00ff */
[----:B------:R-:W-:Y:S01]  /*1950*/  SHF.R.U32.HI R8, RZ, 0x3, R2 ;  /* 0x00000003ff087819 */ /* 0x000fe20000011602 */
[----:B-----5:R-:W-:Y:S01]  /*1960*/  IMAD.WIDE.U32 R102, R149, c[0x0][0x290], R102 ;  /* 0x0000a40095667a25 */ /* 0x020fe200078e0066 */
[----:B------:R-:W-:-:S02]  /*1970*/  LOP3.LUT R13, R2, 0x18, R28, 0xf8, !PT ;  /* 0x00000018020d7812 */ /* 0x000fc400078ef81c */
[C---:B------:R-:W-:Y:S01]  /*1980*/  LOP3.LUT R12, R2.reuse, 0x38, R19, 0xf8, !PT ;  /* 0x00000038020c7812 */ /* 0x040fe200078ef813 */
[----:B------:R-:W-:Y:S01]  /*1990*/  IMAD.WIDE.U32 R104, R149, c[0x0][0x280], R104 ;  /* 0x0000a00095687a25 */ /* 0x000fe200078e0068 */
[----:B------:R-:W-:Y:S02]  /*19a0*/  LOP3.LUT R2, R2, 0x38, R92, 0xf8, !PT ;  /* 0x0000003802027812 */ /* 0x000fe400078ef85c */
[----:B------:R-:W-:Y:S01]  /*19b0*/  LOP3.LUT R86, R9, R13, R8, 0xf6, !PT ;  /* 0x0000000d09567212 */ /* 0x000fe200078ef608 */
[----:B------:R-:W-:Y:S01]  /*19c0*/  IMAD.WIDE.U32 R100, R149, c[0x0][0x280], R100 ;  /* 0x0000a00095647a25 */ /* 0x000fe200078e0064 */
[C-C-:B------:R-:W-:Y:S02]  /*19d0*/  LOP3.LUT R136, R9.reuse, R12, R8.reuse, 0xf6, !PT ;  /* 0x0000000c09887212 */ /* 0x140fe400078ef608 */
[----:B------:R-:W-:Y:S01]  /*19e0*/  LOP3.LUT R134, R9, R2, R8, 0xf6, !PT ;  /* 0x0000000209867212 */ /* 0x000fe200078ef608 */
[----:B------:R-:W-:Y:S01]  /*19f0*/  @P0 IMAD.MOV.U32 R2, RZ, RZ, R18 ;  /* 0x000000ffff020224 */ /* 0x000fe200078e0012 */
[----:B------:R-:W-:Y:S01]  /*1a00*/  SHF.R.S32.HI R8, RZ, 0x1f, R150 ;  /* 0x0000001fff087819 */ /* 0x000fe20000011496 */
[----:B------:R-:W-:Y:S01]  /*1a10*/  IMAD.WIDE.U32 R98, R149, c[0x0][0x290], R98 ;  /* 0x0000a40095627a25 */ /* 0x000fe200078e0062 */
[----:B------:R-:W-:-:S02]  /*1a20*/  SHF.R.S32.HI R9, RZ, 0x1f, R151 ;  /* 0x0000001fff097819 */ /* 0x000fc40000011497 */
[----:B------:R-:W-:Y:S01]  /*1a30*/  LEA.HI R8, R8, R150, RZ, 0x3 ;  /* 0x0000009608087211 */ /* 0x000fe200078f18ff */
[----:B------:R-:W-:Y:S01]  /*1a40*/  @P0 IMAD.WIDE.U32 R2, R148, 0x50, R2 ;  /* 0x0000005094020825 */ /* 0x000fe200078e0002 */
[----:B------:R-:W-:Y:S02]  /*1a50*/  LEA.HI R9, R9, R151, RZ, 0x3 ;  /* 0x0000009709097211 */ /* 0x000fe400078f18ff */
[----:B-1----:R-:W-:Y:S01]  /*1a60*/  SHF.L.U32 R6, R151, 0x6, RZ ;  /* 0x0000000697067819 */ /* 0x002fe200000006ff */
[----:B------:R-:W-:Y:S01]  /*1a70*/  IMAD.SHL.U32 R8, R8, 0x40, RZ ;  /* 0x0000004008087824 */ /* 0x000fe200078e00ff */
[----:B------:R-:W-:Y:S01]  /*1a80*/  SEL R85, R85, 0xffffffc0, !P2 ;  /* 0xffffffc055557807 */ /* 0x000fe20005000000 */
[----:B------:R-:W-:Y:S01]  /*1a90*/  IMAD.SHL.U32 R7, R150, 0x40, RZ ;  /* 0x0000004096077824 */ /* 0x000fe200078e00ff */
[----:B------:R-:W-:Y:S01]  /*1aa0*/  LOP3.LUT R6, R6, 0x1c0, RZ, 0xc0, !PT ;  /* 0x000001c006067812 */ /* 0x000fe200078ec0ff */
[----:B------:R-:W-:Y:S01]  /*1ab0*/  IMAD.SHL.U32 R12, R9, 0x40, RZ ;  /* 0x00000040090c7824 */ /* 0x000fe200078e00ff */
[----:B------:R-:W-:Y:S01]  /*1ac0*/  LOP3.LUT R10, R8, 0xfffffe00, RZ, 0xc0, !PT ;  /* 0xfffffe00080a7812 */ /* 0x000fe200078ec0ff */
[C---:B------:R-:W-:Y:S01]  /*1ad0*/  IMAD R85, R86.reuse, 0x2, R85 ;  /* 0x0000000256557824 */ /* 0x040fe200078e0255 */
[----:B------:R-:W-:Y:S01]  /*1ae0*/  LOP3.LUT R7, R7, 0x1c0, RZ, 0xc0, !PT ;  /* 0x000001c007077812 */ /* 0x000fe200078ec0ff */
[----:B------:R-:W-:Y:S01]  /*1af0*/  IMAD.SHL.U32 R86, R86, 0x2, RZ ;  /* 0x0000000256567824 */ /* 0x000fe200078e00ff */
[----:B------:R-:W-:Y:S01]  /*1b00*/  SHF.R.U32.HI R11, RZ, 0x3, R6 ;  /* 0x00000003ff0b7819 */ /* 0x000fe20000011606 */
[----:B------:R-:W-:Y:S01]  /*1b10*/  IMAD.IADD R93, R91, 0x1, R93 ;  /* 0x000000015b5d7824 */ /* 0x000fe200078e025d */
[----:B------:R-:W-:-:S02]  /*1b20*/  LOP3.LUT R8, R12, 0xfffffe00, RZ, 0xc0, !PT ;  /* 0xfffffe000c087812 */ /* 0x000fc400078ec0ff */
[C---:B------:R-:W-:Y:S02]  /*1b30*/  LOP3.LUT R14, R6.reuse, 0x38, R19, 0xf8, !PT ;  /* 0x00000038060e7812 */ /* 0x040fe400078ef813 */
[----:B------:R-:W-:Y:S02]  /*1b40*/  LOP3.LUT R13, R6, 0x38, R92, 0xf8, !PT ;  /* 0x00000038060d7812 */ /* 0x000fe400078ef85c */
[----:B------:R-:W-:Y:S02]  /*1b50*/  @P0 IADD3 R12, R3, R16, RZ ;  /* 0x00000010030c0210 */ /* 0x000fe40007ffe0ff */
[----:B------:R-:W-:Y:S02]  /*1b60*/  @P0 LEA R6, P1, R2, c[0x0][0x220], 0x1 ;  /* 0x0000880002060a11 */ /* 0x000fe400078208ff */
[----:B------:R-:W-:Y:S02]  /*1b70*/  SHF.R.U32.HI R9, RZ, 0x3, R7 ;  /* 0x00000003ff097819 */ /* 0x000fe40000011607 */
[----:B------:R-:W-:-:S02]  /*1b80*/  LOP3.LUT R15, R7, 0x38, R19, 0xf8, !PT ;  /* 0x00000038070f7812 */ /* 0x000fc400078ef813 */
[----:B------:R-:W-:Y:S02]  /*1b90*/  LOP3.LUT R3, R7, 0x38, R92, 0xf8, !PT ;  /* 0x0000003807037812 */ /* 0x000fe400078ef85c */
[----:B------:R-:W-:Y:S01]  /*1ba0*/  @P0 LEA.HI.X R7, R2, c[0x0][0x224], R12, 0x1, P1 ;  /* 0x0000890002070a11 */ /* 0x000fe200008f0c0c */
[C---:B------:R-:W-:Y:S01]  /*1bb0*/  IMAD R2, R25.reuse, c[0x0][0x218], RZ ;  /* 0x0000860019027a24 */ /* 0x040fe200078e02ff */
[C-C-:B------:R-:W-:Y:S02]  /*1bc0*/  LOP3.LUT R15, R10.reuse, R15, R9.reuse, 0xf6, !PT ;  /* 0x0000000f0a0f7212 */ /* 0x140fe400078ef609 */
[----:B------:R-:W-:Y:S01]  /*1bd0*/  LOP3.LUT R10, R10, R3, R9, 0xf6, !PT ;  /* 0x000000030a0a7212 */ /* 0x000fe200078ef609 */
[----:B------:R1:W-:Y:S01]  /*1be0*/  @P0 LDGSTS.E.BYPASS.LTC128B.128 [R81+0x5900], [R6.64], !P5 ;  /* 0x0590000006510fae */ /* 0x0003e2000e901d48 */
[----:B------:R-:W-:Y:S01]  /*1bf0*/  ISETP.NE.AND P0, PT, RZ, UR4, PT ;  /* 0x00000004ff007c0c */ /* 0x000fe2000bf05270 */
[----:B------:R-:W-:Y:S01]  /*1c00*/  IMAD R3, R25, c[0x0][0x1f0], RZ ;  /* 0x00007c0019037a24 */ /* 0x000fe200078e02ff */
[----:B------:R-:W-:Y:S01]  /*1c10*/  IADD3 R130, P1, R28, R166, RZ ;  /* 0x000000a61c827210 */ /* 0x000fe20007f3e0ff */
[C---:B------:R-:W-:Y:S01]  /*1c20*/  IMAD R95, R96.reuse, c[0x0][0x21c], R2 ;  /* 0x00008700605f7a24 */ /* 0x040fe200078e0202 */
[----:B------:R-:W-:Y:S01]  /*1c30*/  P2R R143, PR, RZ, 0x1 ;  /* 0x00000001ff8f7803 */ /* 0x000fe20000000000 */
[C---:B------:R-:W-:Y:S01]  /*1c40*/  IMAD R84, R96.reuse, c[0x0][0x1f4], R3 ;  /* 0x00007d0060547a24 */ /* 0x040fe200078e0203 */
[----:B------:R-:W-:Y:S01]  /*1c50*/  SHF.R.S32.HI R2, RZ, 0x1f, R149 ;  /* 0x0000001fff027819 */ /* 0x000fe20000011495 */
[----:B------:R-:W-:Y:S01]  /*1c60*/  IMAD.WIDE.U32 R96, R96, c[0x0][0x218], R4 ;  /* 0x0000860060607a25 */ /* 0x000fe200078e0004 */
[----:B------:R-:W-:Y:S01]  /*1c70*/  IADD3 R142, P0, R22, R88, RZ ;  /* 0x00000058168e7210 */ /* 0x000fe20007f1e0ff */
[----:B------:R-:W0:Y:S01]  /*1c80*/  LDGDEPBAR ;  /* 0x00000000000079af */ /* 0x000e220000000000 */
[--C-:B------:R-:W-:Y:S01]  /*1c90*/  LOP3.LUT R14, R8, R14, R11.reuse, 0xf6, !PT ;  /* 0x0000000e080e7212 */ /* 0x100fe200078ef60b */
[----:B------:R-:W-:Y:S01]  /*1ca0*/  IMAD R4, R2, c[0x0][0x280], RZ ;  /* 0x0000a00002047a24 */ /* 0x000fe200078e02ff */
[----:B------:R-:W-:Y:S01]  /*1cb0*/  LOP3.LUT R13, R8, R13, R11, 0xf6, !PT ;  /* 0x0000000d080d7212 */ /* 0x000fe200078ef60b */
[----:B------:R-:W-:Y:S01]  /*1cc0*/  IMAD R3, R2, c[0x0][0x290], RZ ;  /* 0x0000a40002037a24 */ /* 0x000fe200078e02ff */
[----:B------:R-:W-:Y:S01]  /*1cd0*/  SHF.R.S32.HI R8, RZ, 0x1f, R151 ;  /* 0x0000001fff087819 */ /* 0x000fe20000011497 */
[----:B------:R-:W-:Y:S01]  /*1ce0*/  IMAD.X R141, R26, 0x1, R27, P0 ;  /* 0x000000011a8d7824 */ /* 0x000fe200000e061b */
[----:B------:R-:W-:Y:S01]  /*1cf0*/  IADD3 R2, P0, R88, 0x20, RZ ;  /* 0x0000002058027810 */ /* 0x000fe20007f1e0ff */
[----:B------:R-:W-:Y:S01]  /*1d00*/  IMAD R5, R149, c[0x0][0x294], R3 ;  /* 0x0000a50095057a24 */ /* 0x000fe200078e0203 */
[----:B------:R-:W-:Y:S01]  /*1d10*/  SHF.R.S32.HI R9, RZ, 0x1f, R150 ;  /* 0x0000001fff097819 */ /* 0x000fe20000011496 */
[----:B------:R-:W-:Y:S01]  /*1d20*/  IMAD.IADD R84, R83, 0x1, R84 ;  /* 0x0000000153547824 */ /* 0x000fe200078e0254 */
[-C--:B------:R-:W-:Y:S01]  /*1d30*/  SHF.L.U64.HI R148, R148, R164.reuse, c[0x0][0x23c] ;  /* 0x00008f0094947619 */ /* 0x080fe200000102a4 */
[----:B------:R-:W-:Y:S01]  /*1d40*/  IMAD.X R3, RZ, RZ, R27, P0 ;  /* 0x000000ffff037224 */ /* 0x000fe200000e061b */
[----:B------:R-:W-:Y:S01]  /*1d50*/  SHF.L.U64.HI R164, R185, R164, c[0x0][0x284] ;  /* 0x0000a100b9a47619 */ /* 0x000fe200000102a4 */
[----:B------:R-:W-:Y:S01]  /*1d60*/  IMAD.WIDE.U32 R122, R2, c[0x0][0x1e0], RZ ;  /* 0x00007800027a7a25 */ /* 0x000fe200078e00ff */
[----:B------:R-:W-:-:S02]  /*1d70*/  LOP3.LUT R87, R89, 0x1, RZ, 0xc0, !PT ;  /* 0x0000000159577812 */ /* 0x000fc400078ec0ff */
[----:B------:R-:W-:Y:S01]  /*1d80*/  IADD3 R32, R30, 0x10, RZ ;  /* 0x000000101e207810 */ /* 0x000fe20007ffe0ff */
[----:B-1----:R-:W-:Y:S01]  /*1d90*/  IMAD R6, R149, c[0x0][0x284], R4 ;  /* 0x0000a10095067a24 */ /* 0x002fe200078e0204 */
[----:B------:R-:W-:Y:S01]  /*1da0*/  IADD3 R140, P0, R186, R122, RZ ;  /* 0x0000007aba8c7210 */ /* 0x000fe20007f1e0ff */
[----:B------:R-:W-:Y:S01]  /*1db0*/  IMAD R3, R3, c[0x0][0x1e0], RZ ;  /* 0x0000780003037a24 */ /* 0x000fe200078e02ff */
[----:B------:R-:W-:Y:S01]  /*1dc0*/  LOP3.LUT R89, R89, 0x2, RZ, 0xc0, !PT ;  /* 0x0000000259597812 */ /* 0x000fe200078ec0ff */
[----:B------:R-:W-:Y:S01]  /*1dd0*/  IMAD R4, R27, c[0x0][0x1e0], RZ ;  /* 0x000078001b047a24 */ /* 0x000fe200078e02ff */
[----:B------:R-:W-:Y:S01]  /*1de0*/  IADD3 R117, R103, R5, RZ ;  /* 0x0000000567757210 */ /* 0x000fe20007ffe0ff */
[----:B------:R-:W-:Y:S01]  /*1df0*/  IMAD R7, R2, c[0x0][0x1e4], R3 ;  /* 0x0000790002077a24 */ /* 0x000fe200078e0203 */
[----:B------:R-:W-:Y:S01]  /*1e00*/  SHF.L.U32 R136, R136, 0x1, RZ ;  /* 0x0000000188887819 */ /* 0x000fe200000006ff */
[----:B------:R-:W-:Y:S01]  /*1e10*/  IMAD R4, R88, c[0x0][0x1e4], R4 ;  /* 0x0000790058047a24 */ /* 0x000fe200078e0204 */
[----:B------:R-:W-:Y:S01]  /*1e20*/  SHF.R.S32.HI R114, RZ, 0x1f, R92 ;  /* 0x0000001fff727819 */ /* 0x000fe2000001145c */
[----:B------:R-:W-:Y:S01]  /*1e30*/  IMAD R3, R8, c[0x0][0x1e0], RZ ;  /* 0x0000780008037a24 */ /* 0x000fe200078e02ff */
[----:B------:R-:W-:Y:S01]  /*1e40*/  IADD3 R128, R123, R7, RZ ;  /* 0x000000077b807210 */ /* 0x000fe20007ffe0ff */
[----:B------:R-:W-:Y:S01]  /*1e50*/  IMAD.IADD R129, R167, 0x1, R4 ;  /* 0x00000001a7817824 */ /* 0x000fe200078e0204 */
[----:B------:R-:W-:Y:S01]  /*1e60*/  SHF.L.U32 R134, R134, 0x1, RZ ;  /* 0x0000000186867819 */ /* 0x000fe200000006ff */
[----:B------:R-:W-:Y:S01]  /*1e70*/  IMAD R2, R9, c[0x0][0x1e0], RZ ;  /* 0x0000780009027a24 */ /* 0x000fe200078e02ff */
[----:B------:R-:W-:Y:S01]  /*1e80*/  IADD3.X R138, R174, R128, RZ, P0, !PT ;  /* 0x00000080ae8a7210 */ /* 0x000fe200007fe4ff */
[----:B------:R-:W-:Y:S01]  /*1e90*/  IMAD.X R127, R29, 0x1, R129, P1 ;  /* 0x000000011d7f7824 */ /* 0x000fe200008e0681 */
[----:B------:R-:W-:Y:S01]  /*1ea0*/  IADD3 R108, P0, R130, R82, RZ ;  /* 0x00000052826c7210 */ /* 0x000fe20007f1e0ff */
[----:B------:R-:W-:-:S02]  /*1eb0*/  IMAD R3, R151, c[0x0][0x1e4], R3 ;  /* 0x0000790097037a24 */ /* 0x000fc400078e0203 */
[----:B------:R-:W-:Y:S01]  /*1ec0*/  IMAD R2, R150, c[0x0][0x1e4], R2 ;  /* 0x0000790096027a24 */ /* 0x000fe200078e0202 */
[----:B------:R-:W-:Y:S01]  /*1ed0*/  IADD3.X R107, R127, R84, RZ, P0, !PT ;  /* 0x000000547f6b7210 */ /* 0x000fe200007fe4ff */
[----:B------:R-:W-:Y:S01]  /*1ee0*/  IMAD.SHL.U32 R185, R185, 0x20, RZ ;  /* 0x00000020b9b97824 */ /* 0x000fe200078e00ff */
[----:B------:R-:W-:Y:S01]  /*1ef0*/  IADD3 R118, P0, R82, 0x20, RZ ;  /* 0x0000002052767810 */ /* 0x000fe20007f1e0ff */
[----:B------:R-:W-:Y:S01]  /*1f00*/  IMAD.IADD R139, R173, 0x1, R3 ;  /* 0x00000001ad8b7824 */ /* 0x000fe200078e0203 */
[----:B------:R-:W-:Y:S01]  /*1f10*/  IADD3 R112, P1, R108, 0x20, RZ ;  /* 0x000000206c707810 */ /* 0x000fe20007f3e0ff */
[----:B------:R-:W-:Y:S02]  /*1f20*/  IMAD.IADD R137, R171, 0x1, R2 ;  /* 0x00000001ab897824 */ /* 0x000fe400078e0202 */
[----:B------:R-:W-:Y:S02]  /*1f30*/  IMAD.IADD R119, R105, 0x1, R6 ;  /* 0x0000000169777824 */ /* 0x000fe400078e0206 */
[----:B------:R-:W-:-:S02]  /*1f40*/  IMAD.IADD R116, R6, 0x1, R101 ;  /* 0x0000000106747824 */ /* 0x000fc400078e0265 */
[----:B------:R-:W-:Y:S02]  /*1f50*/  IMAD.IADD R113, R5, 0x1, R99 ;  /* 0x0000000105717824 */ /* 0x000fe400078e0263 */
[----:B------:R-:W-:Y:S02]  /*1f60*/  IMAD.IADD R95, R97, 0x1, R95 ;  /* 0x00000001615f7824 */ /* 0x000fe400078e025f */
[----:B------:R-:W-:Y:S02]  /*1f70*/  IMAD.X R110, RZ, RZ, R84, P0 ;  /* 0x000000ffff6e7224 */ /* 0x000fe400000e0654 */
[----:B------:R-:W-:Y:S02]  /*1f80*/  IMAD.SHL.U32 R135, R14, 0x2, RZ ;  /* 0x000000020e877824 */ /* 0x000fe400078e00ff */
[----:B------:R-:W-:Y:S02]  /*1f90*/  IMAD.SHL.U32 R133, R15, 0x2, RZ ;  /* 0x000000020f857824 */ /* 0x000fe400078e00ff */
[----:B------:R-:W-:-:S02]  /*1fa0*/  IMAD.X R111, RZ, RZ, R107, P1 ;  /* 0x000000ffff6f7224 */ /* 0x000fc400008e066b */
[----:B------:R-:W-:Y:S02]  /*1fb0*/  IMAD.SHL.U32 R132, R13, 0x2, RZ ;  /* 0x000000020d847824 */ /* 0x000fe400078e00ff */
[----:B------:R-:W-:Y:S01]  /*1fc0*/  IMAD.SHL.U32 R131, R10, 0x2, RZ ;  /* 0x000000020a837824 */ /* 0x000fe200078e00ff */
[----:B------:R-:W-:Y:S06]  /*1fd0*/  BAR.SYNC.DEFER_BLOCKING 0x0 ;  /* 0x0000000000007b1d */ /* 0x000fec0000010000 */
.L_x_360:
        /* <DEDUP_REMOVED lines=32> */
[----:B------:R-:W-:Y:S01]  /*21e0*/  CS2R R40, SRZ ;  /* 0x0000000000287805 */ /* 0x000fe2000001ff00 */
[----:B------:R-:W-:Y:S02]  /*21f0*/  CS2R R12, SRZ ;  /* 0x00000000000c7805 */ /* 0x000fe4000001ff00 */
[----:B------:R-:W-:Y:S01]  /*2200*/  IMAD.X R4, R33, 0x1, R119, P0 ;  /* 0x0000000121047824 */ /* 0x000fe200000e0677 */
[----:B------:R-:W-:Y:S05]  /*2210*/  IADD3 R3, P0, R102, R54, RZ ;  /* 0x0000003666037210 */ /* 0x000fea0007f1e0ff */
[----:B------:R-:W-:Y:S01]  /*2220*/  IMAD.X R5, R37, 0x1, R117, P0 ;  /* 0x0000000125057824 */ /* 0x000fe200000e0675 */
        /* <DEDUP_REMOVED lines=13> */
.L_x_330:
[----:B------:R-:W-:Y:S05]  /*2300*/  BSYNC B0 ;  /* 0x0000000000007941 */ /* 0x000fea0003800000 */
.L_x_329:
        /* <DEDUP_REMOVED lines=39> */
.L_x_332:
[----:B------:R-:W-:Y:S05]  /*2580*/  BSYNC B0 ;  /* 0x0000000000007941 */ /* 0x000fea0003800000 */
.L_x_331:
        /* <DEDUP_REMOVED lines=14> */
[----:B------:R-:W-:Y:S01]  /*2670*/  MOV R4, R15 ;  /* 0x0000000f00047202 */ /* 0x000fe20000000f00 */
[----:B------:R-:W-:Y:S01]  /*2680*/  CS2R R20, SRZ ;  /* 0x0000000000147805 */ /* 0x000fe2000001ff00 */
[----:B------:R-:W-:Y:S02]  /*2690*/  PRMT R25, R7, 0x5410, R6 ;  /* 0x0000541007197816 */ /* 0x000fe40000000006 */
[----:B------:R-:W-:Y:S01]  /*26a0*/  PRMT R24, R5, 0x5410, R4 ;  /* 0x0000541005187816 */ /* 0x000fe20000000004 */
[----:B------:R-:W-:-:S05]  /*26b0*/  @P4 BRA `(.L_x_334) ;  /* 0x0000012000004947 */ /* 0x000fca0003800000 */
[----:B------:R-:W-:Y:S01]  /*26c0*/  IADD3 R10, P1, P0, R104, R182, R10 ;  /* 0x000000b6680a7210 */ /* 0x000fe2000783e00a */
[----:B------:R-:W-:Y:S01]  /*26d0*/  CS2R R48, SRZ ;  /* 0x0000000000307805 */ /* 0x000fe2000001ff00 */
[----:B------:R-:W-:Y:S02]  /*26e0*/  CS2R R22, SRZ ;  /* 0x0000000000167805 */ /* 0x000fe4000001ff00 */
[----:B------:R-:W-:Y:S02]  /*26f0*/  IADD3.X R33, R119, R161, R33, P1, P0 ;  /* 0x000000a177217210 */ /* 0x000fe40000fe0421 */
        /* <DEDUP_REMOVED lines=14> */
.L_x_334:
[----:B------:R-:W-:Y:S05]  /*27e0*/  BSYNC B0 ;  /* 0x0000000000007941 */ /* 0x000fea0003800000 */
.L_x_333:
        /* <DEDUP_REMOVED lines=76> */
.L_x_338:
[----:B------:R-:W-:Y:S05]  /*2cb0*/  BSYNC B0 ;  /* 0x0000000000007941 */ /* 0x000fea0003800000 */
.L_x_337:
        /* <DEDUP_REMOVED lines=59> */
.L_x_336:
[----:B------:R-:W-:Y:S05]  /*3070*/  BSYNC B1 ;  /* 0x0000000000017941 */ /* 0x000fea0003800000 */
.L_x_335:
[----:B------:R-:W-:Y:S01]  /*3080*/  BSSY B1, `(.L_x_339) ;  /* 0x000007c000017945 */ /* 0x000fe20003800000 */
[----:B------:R-:W-:-:S05]  /*3090*/  @P3 BRA `(.L_x_340) ;  /* 0x000007a000003947 */ /* 0x000fca0003800000 */
[----:B------:R-:W-:Y:S01]  /*30a0*/  IADD3 R37, P1, P0, R122, R74, R28 ;  /* 0x0000004a7a257210 */ /* 0x000fe2000783e01c */
[----:B------:R-:W-:Y:S03]  /*30b0*/  BSSY B0, `(.L_x_341) ;  /* 0x000003d000007945 */ /* 0x000fe60003800000 */
[----:B-1----:R-:W-:Y:S02]  /*30c0*/  IADD3.X R38, R128, R78, R29, P1, P0 ;  /* 0x0000004e80267210 */ /* 0x002fe40000fe041d */
        /* <DEDUP_REMOVED lines=18> */
[----:B------:R-:W-:Y:S02]  /*31f0*/  @!P0 HADD2.F32 R18, -RZ, R51.H1_H1 ;  /* 0x30000033ff128230 */ /* 0x000fe40000004100 */
        /* <DEDUP_REMOVED lines=12> */
[CC--:B------:R-:W-:Y:S01]  /*32c0*/  @!P0 FMUL.FTZ R15, R13.reuse, R5.reuse ;  /* 0x000000050d0f8220 */ /* 0x0c0fe20000410000 */
[----:B------:R-:W-:Y:S01]  /*32d0*/  @!P0 F2FP.PACK_AB R2, R2, R40 ;  /* 0x000000280202823e */ /* 0x000fe200000000ff */
[C---:B------:R-:W-:Y:S01]  /*32e0*/  @!P0 FMUL.FTZ R3, R4.reuse, R5 ;  /* 0x0000000504038220 */ /* 0x040fe20000410000 */
[----:B------:R-:W-:Y:S01]  /*32f0*/  @!P0 MOV R5, R11 ;  /* 0x0000000b00058202 */ /* 0x000fe20000000f00 */
[-C--:B------:R-:W-:Y:S01]  /*3300*/  @!P0 FFMA.FTZ R39, R4, R14.reuse, -R15 ;  /* 0x0000000e04278223 */ /* 0x080fe2000001080f */
[----:B------:R-:W-:Y:S01]  /*3310*/  @!P0 HADD2.F32 R15, -RZ, R6.H1_H1 ;  /* 0x30000006ff0f8230 */ /* 0x000fe20000004100 */
[----:B------:R-:W-:Y:S01]  /*3320*/  @!P0 FFMA.FTZ R3, R13, R14, R3 ;  /* 0x0000000e0d038223 */ /* 0x000fe20000010003 */
[----:B------:R-:W-:Y:S01]  /*3330*/  @!P0 HADD2.F32 R4, -RZ, R24.H1_H1 ;  /* 0x30000018ff048230 */ /* 0x000fe20000004100 */
[----:B------:R-:W-:Y:S01]  /*3340*/  @!P0 MOV R8, R2 ;  /* 0x0000000200088202 */ /* 0x000fe20000000f00 */
[----:B------:R-:W-:Y:S02]  /*3350*/  @!P0 HADD2.F32 R7, -RZ, R6.H0_H0 ;  /* 0x20000006ff078230 */ /* 0x000fe40000004100 */
[--C-:B------:R-:W-:Y:S01]  /*3360*/  @!P0 HADD2.F32 R19, -RZ, R5.reuse.H1_H1 ;  /* 0x30000005ff138230 */ /* 0x100fe20000004100 */
[----:B------:R-:W-:Y:S01]  /*3370*/  @!P0 F2FP.PACK_AB R3, R3, R39 ;  /* 0x000000270303823e */ /* 0x000fe200000000ff */
[----:B------:R-:W-:Y:S01]  /*3380*/  @!P0 HADD2.F32 R6, -RZ, R5.H0_H0 ;  /* 0x20000005ff068230 */ /* 0x000fe20000004100 */
[-C--:B------:R-:W-:Y:S01]  /*3390*/  @!P0 FMUL.FTZ R5, R15, R4.reuse ;  /* 0x000000040f058220 */ /* 0x080fe20000410000 */
[----:B------:R-:W-:Y:S01]  /*33a0*/  @!P0 HADD2.F32 R24, -RZ, R42.H0_H0 ;  /* 0x2000002aff188230 */ /* 0x000fe20000004100 */
[----:B------:R-:W-:Y:S02]  /*33b0*/  @!P0 FMUL.FTZ R4, R7, R4 ;  /* 0x0000000407048220 */ /* 0x000fe40000410000 */
        /* <DEDUP_REMOVED lines=12> */
.L_x_342:
[----:B------:R-:W-:Y:S05]  /*3480*/  BSYNC B0 ;  /* 0x0000000000007941 */ /* 0x000fea0003800000 */
.L_x_341:
        /* <DEDUP_REMOVED lines=37> */
[--C-:B------:R-:W-:Y:S01]  /*36e0*/  @!P0 HADD2.F32 R15, -RZ, R6.reuse.H1_H1 ;  /* 0x30000006ff0f8230 */ /* 0x100fe20000004100 */
[----:B------:R-:W-:Y:S01]  /*36f0*/  @!P0 FFMA.FTZ R3, R13, R14, R3 ;  /* 0x0000000e0d038223 */ /* 0x000fe20000010003 */
[----:B------:R-:W-:Y:S01]  /*3700*/  @!P0 HADD2.F32 R4, -RZ, R25.H1_H1 ;  /* 0x30000019ff048230 */ /* 0x000fe20000004100 */
[----:B------:R-:W-:Y:S01]  /*3710*/  @!P0 MOV R8, R2 ;  /* 0x0000000200088202 */ /* 0x000fe20000000f00 */
[----:B------:R-:W-:Y:S02]  /*3720*/  @!P0 HADD2.F32 R7, -RZ, R6.H0_H0 ;  /* 0x20000006ff078230 */ /* 0x000fe40000004100 */
[--C-:B------:R-:W-:Y:S01]  /*3730*/  @!P0 HADD2.F32 R17, -RZ, R5.reuse.H1_H1 ;  /* 0x30000005ff118230 */ /* 0x100fe20000004100 */
[----:B------:R-:W-:Y:S01]  /*3740*/  @!P0 F2FP.PACK_AB R3, R3, R24 ;  /* 0x000000180303823e */ /* 0x000fe200000000ff */
[----:B------:R-:W-:Y:S01]  /*3750*/  @!P0 HADD2.F32 R6, -RZ, R5.H0_H0 ;  /* 0x20000005ff068230 */ /* 0x000fe20000004100 */
[-C--:B------:R-:W-:Y:S02]  /*3760*/  @!P0 FMUL.FTZ R5, R15, R4.reuse ;  /* 0x000000040f058220 */ /* 0x080fe40000410000 */
        /* <DEDUP_REMOVED lines=13> */
.L_x_340:
[----:B------:R-:W-:Y:S05]  /*3840*/  BSYNC B1 ;  /* 0x0000000000017941 */ /* 0x000fea0003800000 */
.L_x_339:
[----:B------:R-:W-:-:S05]  /*3850*/  @P4 BRA `(.L_x_343) ;  /* 0x0000265000004947 */ /* 0x000fca0003800000 */
[----:B------:R-:W-:Y:S01]  /*3860*/  IADD3 R33, P1, P0, R140, R74, R28 ;  /* 0x0000004a8c217210 */ /* 0x000fe2000783e01c */
[----:B------:R-:W-:Y:S03]  /*3870*/  BSSY B0, `(.L_x_344) ;  /* 0x000003c000007945 */ /* 0x000fe60003800000 */
[----:B-1----:R-:W-:Y:S02]  /*3880*/  IADD3.X R34, R138, R78, R29, P1, P0 ;  /* 0x0000004e8a227210 */ /* 0x002fe40000fe041d */
[----:B------:R-:W-:Y:S11]  /*3890*/  ISETP.NE.AND P0, PT, R87, RZ, PT ;  /* 0x000000ff5700720c */ /* 0x000ff60003f05270 */
[----:B------:R-:W-:Y:S02]  /*38a0*/  @!UPT UIADD3 URZ, URZ, URZ, URZ ;  /* 0x0000003f3f3ff290 */ /* 0x000fe4000fffe03f */
[----:B------:R-:W-:-:S05]  /*38b0*/  @!P0 BRA `(.L_x_345) ;  /* 0x0000037000008947 */ /* 0x000fca0003800000 */
[----:B------:R-:W-:Y:S01]  /*38c0*/  ISETP.GE.AND P0, PT, R30, c[0x0][0x27c], PT ;  /* 0x00009f001e007a0c */ /* 0x000fe20003f06270 */
[----:B------:R-:W1:Y:S01]  /*38d0*/  LDS.128 R8, [R86+0x5100] ;  /* 0x0051000056087984 */ /* 0x000e620000000c00 */
        /* <DEDUP_REMOVED lines=53> */
.L_x_345:
[----:B------:R-:W-:Y:S05]  /*3c30*/  BSYNC B0 ;  /* 0x0000000000007941 */ /* 0x000fea0003800000 */
.L_x_344:
        /* <DEDUP_REMOVED lines=59> */
.L_x_328:
[----:B------:R-:W-:Y:S01]  /*3ff0*/  ISETP.GE.AND P0, PT, R151, R67, PT ;  /* 0x000000439700720c */ /* 0x000fe20003f06270 */
[----:B------:R-:W-:Y:S01]  /*4000*/  CS2R R22, SRZ ;  /* 0x0000000000167805 */ /* 0x000fe2000001ff00 */
[----:B------:R-:W-:Y:S01]  /*4010*/  ISETP.NE.AND P4, PT, R87, RZ, PT ;  /* 0x000000ff5700720c */ /* 0x000fe20003f85270 */
        /* <DEDUP_REMOVED lines=10> */
[----:B------:R-:W-:Y:S04]  /*40c0*/  BSSY B0, `(.L_x_346) ;  /* 0x00000b7000007945 */ /* 0x000fe80003800000 */
[----:B------:R-:W-:Y:S04]  /*40d0*/  @!P2 IADD3 R2, P1, P0, R100, R10, R185 ;  /* 0x0000000a6402a210 */ /* 0x000fe8000783e0b9 */
[----:B------:R-:W-:Y:S02]  /*40e0*/  @!P2 IADD3.X R5, R116, R33, R164, P1, P0 ;  /* 0x000000217405a210 */ /* 0x000fe40000fe04a4 */
[----:B------:R-:W-:Y:S04]  /*40f0*/  @!P2 IADD3 R3, P1, P0, R98, R54, R184 ;  /* 0x000000366203a210 */ /* 0x000fe8000783e0b8 */
[C---:B------:R-:W-:Y:S02]  /*4100*/  @!P2 IADD3.X R8, R113.reuse, R37, R163, P1, P0 ;  /* 0x000000257108a210 */ /* 0x040fe40000fe04a3 */
[----:B------:R-:W-:Y:S04]  /*4110*/  ISETP.GE.AND P0, PT, R150, R67, PT ;  /* 0x000000439600720c */ /* 0x000fe80003f06270 */
[----:B------:R-:W-:Y:S11]  /*4120*/  ISETP.GE.OR P1, PT, R28, c[0x0][0x27c], P0 ;  /* 0x00009f001c007a0c */ /* 0x000ff60000726670 */
[----:B------:R-:W-:Y:S02]  /*4130*/  @!UPT UIADD3 URZ, URZ, URZ, URZ ;  /* 0x0000003f3f3ff290 */ /* 0x000fe4000fffe03f */
[----:B------:R-:W-:Y:S04]  /*4140*/  @!P1 IADD3 R6, P3, P0, R100, R182, R10 ;  /* 0x000000b664069210 */ /* 0x000fe8000787e00a */
[----:B------:R-:W-:Y:S02]  /*4150*/  @!P1 IADD3.X R9, R116, R161, R33, P3, P0 ;  /* 0x000000a174099210 */ /* 0x000fe40001fe0421 */
[----:B------:R-:W-:Y:S04]  /*4160*/  @!P1 IADD3 R7, P3, P0, R98, R183, R54 ;  /* 0x000000b762079210 */ /* 0x000fe8000787e036 */
[----:B------:R-:W-:Y:S02]  /*4170*/  @!P1 IADD3.X R11, R113, R162, R37, P3, P0 ;  /* 0x000000a2710b9210 */ /* 0x000fe40001fe0425 */
[C---:B------:R-:W-:Y:S04]  /*4180*/  @!P2 LEA R4, P0, R2.reuse, c[0x0][0x270], 0x1 ;  /* 0x00009c000204aa11 */ /* 0x040fe800078008ff */
[----:B------:R-:W-:Y:S02]  /*4190*/  @!P2 LEA.HI.X R5, R2, c[0x0][0x274], R5, 0x1, P0 ;  /* 0x00009d000205aa11 */ /* 0x000fe400000f0c05 */
[C---:B------:R-:W-:Y:S03]  /*41a0*/  @!P2 LEA R2, P0, R3.reuse, c[0x0][0x288], 0x1 ;  /* 0x0000a2000302aa11 */ /* 0x040fe600078008ff */
[----:B------:R1:W2:Y:S01]  /*41b0*/  @!P2 LDG.E.128 R56, [R4.64] ;  /* 0x000000080438a981 */ /* 0x0002a2000c1e1d00 */
[----:B------:R-:W-:Y:S02]  /*41c0*/  @!P2 LEA.HI.X R3, R3, c[0x0][0x28c], R8, 0x1, P0 ;  /* 0x0000a3000303aa11 */ /* 0x000fe400000f0c08 */
[C---:B------:R-:W-:Y:S04]  /*41d0*/  @!P1 LEA R8, P0, R6.reuse, c[0x0][0x270], 0x1 ;  /* 0x00009c0006089a11 */ /* 0x040fe800078008ff */
[----:B------:R-:W-:Y:S01]  /*41e0*/  @!P1 LEA.HI.X R9, R6, c[0x0][0x274], R9, 0x1, P0 ;  /* 0x00009d0006099a11 */ /* 0x000fe200000f0c09 */
[----:B------:R3:W4:Y:S01]  /*41f0*/  @!P2 LDG.E.128 R20, [R2.64] ;  /* 0x000000080214a981 */ /* 0x000722000c1e1d00 */
[C---:B------:R-:W-:Y:S04]  /*4200*/  @!P1 LEA R6, P0, R7.reuse, c[0x0][0x288], 0x1 ;  /* 0x0000a20007069a11 */ /* 0x040fe800078008ff */
[----:B------:R-:W-:Y:S02]  /*4210*/  @!P1 LEA.HI.X R7, R7, c[0x0][0x28c], R11, 0x1, P0 ;  /* 0x0000a30007079a11 */ /* 0x000fe400000f0c0b */
[-C--:B------:R-:W-:Y:S01]  /*4220*/  ISETP.GE.AND P0, PT, R88, R67.reuse, PT ;  /* 0x000000435800720c */ /* 0x080fe20003f06270 */
[----:B------:R1:W4:Y:S03]  /*4230*/  @!P1 LDG.E.128 R60, [R8.64] ;  /* 0x00000008083c9981 */ /* 0x000326000c1e1d00 */
[----:B------:R-:W-:Y:S05]  /*4240*/  ISETP.GE.OR P0, PT, R28, c[0x0][0x27c], P0 ;  /* 0x00009f001c007a0c */ /* 0x000fea0000706670 */
[----:B------:R1:W4:Y:S08]  /*4250*/  @!P1 LDG.E.128 R24, [R6.64] ;  /* 0x0000000806189981 */ /* 0x000330000c1e1d00 */
[----:B---3--:R-:W-:Y:S05]  /*4260*/  @!P0 IADD3 R2, P1, R100, R10, RZ ;  /* 0x0000000a64028210 */ /* 0x008fea0007f3e0ff */
[----:B------:R-:W-:Y:S01]  /*4270*/  @!P0 IMAD.X R3, R33, 0x1, R116, P1 ;  /* 0x0000000121038824 */ /* 0x000fe200008e0674 */
[C---:B-1----:R-:W-:Y:S04]  /*4280*/  @!P0 LEA R8, P1, R2.reuse, c[0x0][0x270], 0x1 ;  /* 0x00009c0002088a11 */ /* 0x042fe800078208ff */
[----:B------:R-:W-:Y:S02]  /*4290*/  @!P0 LEA.HI.X R9, R2, c[0x0][0x274], R3, 0x1, P1 ;  /* 0x00009d0002098a11 */ /* 0x000fe400008f0c03 */
[----:B------:R-:W-:Y:S01]  /*42a0*/  @!P0 IADD3 R3, P1, R98, R54, RZ ;  /* 0x0000003662038210 */ /* 0x000fe20007f3e0ff */
[----:B------:R-:W-:Y:S02]  /*42b0*/  CS2R R6, SRZ ;  /* 0x0000000000067805 */ /* 0x000fe4000001ff00 */
[----:B------:R1:W5:Y:S02]  /*42c0*/  @!P0 LDG.E.128 R40, [R8.64] ;  /* 0x0000000808288981 */ /* 0x000364000c1e1d00 */
[----:B------:R-:W-:Y:S01]  /*42d0*/  @!P0 IMAD.X R4, R37, 0x1, R113, P1 ;  /* 0x0000000125048824 */ /* 0x000fe200008e0671 */
[C---:B------:R-:W-:Y:S04]  /*42e0*/  @!P0 LEA R2, P1, R3.reuse, c[0x0][0x288], 0x1 ;  /* 0x0000a20003028a11 */ /* 0x040fe800078208ff */
[----:B------:R-:W-:Y:S02]  /*42f0*/  @!P0 LEA.HI.X R3, R3, c[0x0][0x28c], R4, 0x1, P1 ;  /* 0x0000a30003038a11 */ /* 0x000fe400008f0c04 */
[----:B------:R-:W-:Y:S01]  /*4300*/  CS2R R4, SRZ ;  /* 0x0000000000047805 */ /* 0x000fe2000001ff00 */
[----:B------:R-:W-:Y:S05]  /*4310*/  ISETP.GE.AND P1, PT, R28, c[0x0][0x27c], PT ;  /* 0x00009f001c007a0c */ /* 0x000fea0003f26270 */
[----:B------:R2:W5:Y:S01]  /*4320*/  @!P0 LDG.E.128 R4, [R2.64] ;  /* 0x0000000802048981 */ /* 0x000562000c1e1d00 */
[----:B------:R-:W-:Y:S01]  /*4330*/  ISETP.GE.OR P0, PT, R88, R67, !P4 ;  /* 0x000000435800720c */ /* 0x000fe20006706670 */
[----:B--2---:R-:W-:Y:S02]  /*4340*/  IMAD.MOV.U32 R2, RZ, RZ, R58 ;  /* 0x000000ffff027224 */ /* 0x004fe400078e003a */
[----:B-1----:R-:W-:Y:S02]  /*4350*/  IMAD.MOV.U32 R9, RZ, RZ, R59 ;  /* 0x000000ffff097224 */ /* 0x002fe400078e003b */
[----:B------:R-:W-:Y:S02]  /*4360*/  IMAD.MOV.U32 R8, RZ, RZ, R56 ;  /* 0x000000ffff087224 */ /* 0x000fe400078e0038 */
[----:B------:R-:W-:Y:S01]  /*4370*/  IMAD.MOV.U32 R3, RZ, RZ, R57 ;  /* 0x000000ffff037224 */ /* 0x000fe200078e0039 */
[----:B------:R-:W-:Y:S01]  /*4380*/  PRMT R64, R9, 0x5410, R2 ;  /* 0x0000541009407816 */ /* 0x000fe20000000002 */
[----:B----4-:R-:W-:Y:S03]  /*4390*/  IMAD.MOV.U32 R2, RZ, RZ, R22 ;  /* 0x000000ffff027224 */ /* 0x010fe600078e0016 */
[----:B------:R-:W-:Y:S01]  /*43a0*/  PRMT R51, R8, 0x5410, R3 ;  /* 0x0000541008337816 */ /* 0x000fe20000000003 */
        /* <DEDUP_REMOVED lines=17> */
[----:B------:R-:W-:-:S05]  /*44c0*/  @P0 BRA `(.L_x_347) ;  /* 0x0000076000000947 */ /* 0x000fca0003800000 */
[--C-:B-----5:R-:W-:Y:S01]  /*44d0*/  IMAD.MOV.U32 R49, RZ, RZ, R43.reuse ;  /* 0x000000ffff317224 */ /* 0x120fe200078e002b */
[----:B------:R-:W-:Y:S01]  /*44e0*/  IADD3 R2, P0, R166, R74, RZ ;  /* 0x0000004aa6027210 */ /* 0x000fe20007f1e0ff */
[----:B------:R-:W-:Y:S01]  /*44f0*/  LDS.128 R52, [R134+0x3100] ;  /* 0x0031000086347984 */ /* 0x000fe20000000c00 */
[----:B------:R-:W-:Y:S01]  /*4500*/  @!P1 SHF.R.U64 R47, R42, 0x10, R43 ;  /* 0x000000102a2f9819 */ /* 0x000fe2000000122b */
[----:B------:R-:W-:Y:S01]  /*4510*/  IMAD.MOV.U32 R37, RZ, RZ, R40 ;  /* 0x000000ffff257224 */ /* 0x000fe200078e0028 */
[----:B------:R-:W-:Y:S01]  /*4520*/  IADD3.X R3, R78, R129, RZ, P0, !PT ;  /* 0x000000814e037210 */ /* 0x000fe200007fe4ff */
[----:B------:R-:W-:Y:S01]  /*4530*/  IMAD.MOV.U32 R13, RZ, RZ, R7 ;  /* 0x000000ffff0d7224 */ /* 0x000fe200078e0007 */
[-C--:B------:R-:W-:Y:S02]  /*4540*/  IADD3 R8, P2, P0, R82, R2.reuse, R109 ;  /* 0x0000000252087210 */ /* 0x080fe4000785e06d */
[----:B------:R-:W-:Y:S01]  /*4550*/  @!P1 SHF.R.U32.HI R50, RZ, 0x10, R43 ;  /* 0x00000010ff329819 */ /* 0x000fe2000001162b */
[----:B------:R-:W1:Y:S01]  /*4560*/  LDS.128 R16, [R136+0x3100] ;  /* 0x0031000088107984 */ /* 0x000e620000000c00 */
[----:B------:R-:W-:Y:S01]  /*4570*/  IADD3.X R9, R84, R3, R115, P2, P0 ;  /* 0x0000000354097210 */ /* 0x000fe200017e0473 */
[----:B------:R-:W-:Y:S01]  /*4580*/  @!P1 HADD2.F32 R37, -RZ, R37.H0_H0 ;  /* 0x20000025ff259230 */ /* 0x000fe20000004100 */
[----:B------:R-:W-:Y:S02]  /*4590*/  ISETP.GE.AND P0, PT, R92, c[0x0][0x1d4], PT ;  /* 0x000075005c007a0c */ /* 0x000fe40003f06270 */
[----:B------:R-:W-:Y:S02]  /*45a0*/  MOV R44, R41 ;  /* 0x00000029002c7202 */ /* 0x000fe40000000f00 */
[--C-:B------:R-:W-:Y:S02]  /*45b0*/  @!P1 SHF.R.U32.HI R14, RZ, 0x10, R7.reuse ;  /* 0x00000010ff0e9819 */ /* 0x100fe40000011607 */
[----:B------:R-:W-:Y:S01]  /*45c0*/  @!P1 SHF.R.U64 R12, R6, 0x10, R7 ;  /* 0x00000010060c9819 */ /* 0x000fe20000001207 */
[----:B------:R-:W-:Y:S01]  /*45d0*/  @!P1 HADD2.F32 R6, -RZ, R6.H0_H0 ;  /* 0x20000006ff069230 */ /* 0x000fe20000004100 */
[--C-:B------:R-:W-:Y:S02]  /*45e0*/  @!P1 SHF.R.U32.HI R11, RZ, 0x10, R5.reuse ;  /* 0x00000010ff0b9819 */ /* 0x100fe40000011605 */
[----:B------:R-:W-:Y:S02]  /*45f0*/  @!P1 SHF.R.U64 R10, R4, 0x10, R5 ;  /* 0x00000010040a9819 */ /* 0x000fe40000001205 */
[--C-:B------:R-:W-:Y:S01]  /*4600*/  @!P1 SHF.R.U64 R46, R40, 0x10, R41.reuse ;  /* 0x00000010282e9819 */ /* 0x100fe20000001229 */
[----:B------:R-:W-:Y:S01]  /*4610*/  @!P1 HADD2.F32 R40, -RZ, R44.H0_H0 ;  /* 0x2000002cff289230 */ /* 0x000fe20000004100 */
[----:B------:R-:W-:Y:S02]  /*4620*/  @!P0 IADD3 R2, P3, P2, R82, R2, R92 ;  /* 0x0000000252028210 */ /* 0x000fe40007a7e05c */
[----:B------:R-:W-:Y:S02]  /*4630*/  @!P1 SHF.R.U32.HI R45, RZ, 0x10, R41 ;  /* 0x00000010ff2d9819 */ /* 0x000fe40000011629 */
[----:B------:R-:W-:Y:S02]  /*4640*/  @!P0 IADD3.X R3, R84, R3, R114, P3, P2 ;  /* 0x0000000354038210 */ /* 0x000fe40001fe4472 */
[C---:B------:R-:W-:Y:S02]  /*4650*/  LEA R70, P2, R8.reuse, c[0x0][0x1c8], 0x1 ;  /* 0x0000720008467a11 */ /* 0x040fe400078408ff */
[----:B------:R-:W-:Y:S02]  /*4660*/  MOV R48, R42 ;  /* 0x0000002a00307202 */ /* 0x000fe40000000f00 */
[----:B------:R-:W-:Y:S02]  /*4670*/  LEA.HI.X R71, R8, c[0x0][0x1cc], R9, 0x1, P2 ;  /* 0x0000730008477a11 */ /* 0x000fe400010f0c09 */
[C---:B------:R-:W-:Y:S01]  /*4680*/  @!P0 LEA R68, P2, R2.reuse, c[0x0][0x1c8], 0x1 ;  /* 0x0000720002448a11 */ /* 0x040fe200078408ff */
[----:B------:R-:W-:Y:S02]  /*4690*/  @!P1 HADD2.F32 R44, -RZ, R48.H0_H0 ;  /* 0x20000030ff2c9230 */ /* 0x000fe40000004100 */
[----:B------:R-:W-:Y:S01]  /*46a0*/  @!P1 HADD2.F32 R48, -RZ, R50.H0_H0 ;  /* 0x20000032ff309230 */ /* 0x000fe20000004100 */
[----:B------:R-:W-:Y:S01]  /*46b0*/  @!P0 LEA.HI.X R69, R2, c[0x0][0x1cc], R3, 0x1, P2 ;  /* 0x0000730002458a11 */ /* 0x000fe200010f0c03 */
[----:B------:R-:W-:Y:S01]  /*46c0*/  IMAD.MOV.U32 R2, RZ, RZ, R4 ;  /* 0x000000ffff027224 */ /* 0x000fe200078e0004 */
[----:B------:R-:W-:Y:S04]  /*46d0*/  MOV R3, R5 ;  /* 0x0000000500037202 */ /* 0x000fe80000000f00 */
[----:B------:R-:W-:Y:S01]  /*46e0*/  @!P1 HADD2.F32 R2, -RZ, R2.H0_H0 ;  /* 0x20000002ff029230 */ /* 0x000fe20000004100 */
[----:B-1----:R-:W-:Y:S01]  /*46f0*/  @!P1 IMAD.MOV.U32 R9, RZ, RZ, R16 ;  /* 0x000000ffff099224 */ /* 0x002fe200078e0010 */
[----:B------:R-:W-:Y:S01]  /*4700*/  @!P1 MOV R43, R52 ;  /* 0x00000034002b9202 */ /* 0x000fe20000000f00 */
[----:B------:R-:W-:Y:S01]  /*4710*/  @!P1 HADD2.F32 R3, -RZ, R3.H0_H0 ;  /* 0x20000003ff039230 */ /* 0x000fe20000004100 */
        /* <DEDUP_REMOVED lines=23> */
[-C--:B------:R-:W-:Y:S01]  /*4890*/  @!P1 FMUL.FTZ R3, R9, R7.reuse ;  /* 0x0000000709039220 */ /* 0x080fe20000410000 */
[----:B------:R-:W-:Y:S01]  /*48a0*/  @!P1 HADD2.F32 R46, -RZ, R47.H0_H0 ;  /* 0x2000002fff2e9230 */ /* 0x000fe20000004100 */
        /* <DEDUP_REMOVED lines=35> */
[----:B------:R-:W-:Y:S02]  /*4ae0*/  @!P1 FMUL.FTZ R49, R47, R10 ;  /* 0x0000000a2f319220 */ /* 0x000fe40000410000 */
[C---:B------:R-:W-:Y:S01]  /*4af0*/  @!P1 FMUL.FTZ R8, R12.reuse, R8 ;  /* 0x000000080c089220 */ /* 0x040fe20000410000 */
[----:B------:R-:W-:Y:S01]  /*4b00*/  @!P1 MOV R54, R6 ;  /* 0x0000000600369202 */ /* 0x000fe20000000f00 */
[----:B------:R-:W-:Y:S01]  /*4b10*/  @!P1 FFMA.FTZ R50, R12, R14, -R9 ;  /* 0x0000000e0c329223 */ /* 0x000fe20000010809 */
[----:B------:R-:W-:Y:S01]  /*4b20*/  @!P1 F2FP.PACK_AB R12, R73, R72 ;  /* 0x00000048490c923e */ /* 0x000fe200000000ff */
[C---:B------:R-:W-:Y:S02]  /*4b30*/  @!P1 FFMA.FTZ R49, R11.reuse, R48, -R49 ;  /* 0x000000300b319223 */ /* 0x040fe40000010831 */
        /* <DEDUP_REMOVED lines=15> */
.L_x_347:
[----:B------:R-:W-:Y:S05]  /*4c30*/  BSYNC B0 ;  /* 0x0000000000007941 */ /* 0x000fea0003800000 */
.L_x_346:
[----:B------:R-:W-:Y:S01]  /*4c40*/  ISETP.GE.OR P0, PT, R151, R67, !P4 ;  /* 0x000000439700720c */ /* 0x000fe20006706670 */
[----:B------:R-:W-:Y:S01]  /*4c50*/  @!UPT UIADD3 URZ, URZ, URZ, URZ ;  /* 0x0000003f3f3ff290 */ /* 0x000fe2000fffe03f */
[----:B------:R-:W-:Y:S11]  /*4c60*/  BSSY B0, `(.L_x_348) ;  /* 0x0000071000007945 */ /* 0x000ff60003800000 */
[----:B------:R-:W-:-:S05]  /*4c70*/  @P0 BRA `(.L_x_349) ;  /* 0x000006f000000947 */ /* 0x000fca0003800000 */
[----:B------:R-:W-:Y:S01]  /*4c80*/  IADD3 R2, P0, R172, R74, RZ ;  /* 0x0000004aac027210 */ /* 0x000fe20007f1e0ff */
[----:B------:R-:W-:Y:S01]  /*4c90*/  LDS.128 R44, [R132+0x3100] ;  /* 0x00310000842c7984 */ /* 0x000fe20000000c00 */
[----:B------:R-:W-:Y:S01]  /*4ca0*/  @!P1 SHF.R.U32.HI R10, RZ, 0x10, R23 ;  /* 0x00000010ff0a9819 */ /* 0x000fe20000011617 */
[--C-:B------:R-:W-:Y:S01]  /*4cb0*/  @!P1 HADD2.F32 R13, -RZ, R51.reuse.H0_H0 ;  /* 0x20000033ff0d9230 */ /* 0x100fe20000004100 */
        /* <DEDUP_REMOVED lines=9> */
[----:B------:R-:W-:Y:S02]  /*4d50*/  @!P1 SHF.R.U64 R38, R58, 0x10, R59 ;  /* 0x000000103a269819 */ /* 0x000fe4000000123b */
[--C-:B------:R-:W-:Y:S02]  /*4d60*/  @!P1 SHF.R.U32.HI R9, RZ, 0x10, R21.reuse ;  /* 0x00000010ff099819 */ /* 0x100fe40000011615 */
[----:B------:R-:W-:Y:S01]  /*4d70*/  @!P1 SHF.R.U64 R6, R20, 0x10, R21 ;  /* 0x0000001014069819 */ /* 0x000fe20000001215 */
[----:B------:R-:W-:Y:S01]  /*4d80*/  @!P1 HADD2.F32 R20, -RZ, R51.H1_H1 ;  /* 0x30000033ff149230 */ /* 0x000fe20000004100 */
[----:B------:R-:W-:Y:S01]  /*4d90*/  @!P1 SHF.R.U32.HI R42, RZ, 0x10, R59 ;  /* 0x00000010ff2a9819 */ /* 0x000fe2000001163b */
[----:B------:R-:W-:Y:S01]  /*4da0*/  @!P1 HADD2.F32 R38, -RZ, R38.H0_H0 ;  /* 0x20000026ff269230 */ /* 0x000fe20000004100 */
        /* <DEDUP_REMOVED lines=33> */
[-C--:B------:R-:W-:Y:S02]  /*4fc0*/  @!P1 FMUL.FTZ R9, R21, R3.reuse ;  /* 0x0000000315099220 */ /* 0x080fe40000410000 */
        /* <DEDUP_REMOVED lines=58> */
.L_x_349:
[----:B------:R-:W-:Y:S05]  /*5370*/  BSYNC B0 ;  /* 0x0000000000007941 */ /* 0x000fea0003800000 */
.L_x_348:
[----:B------:R-:W-:Y:S05]  /*5380*/  IADD3 R56, P0, R170, R74, RZ ;  /* 0x0000004aaa387210 */ /* 0x000fea0007f1e0ff */
[----:B------:R-:W-:Y:S01]  /*5390*/  IMAD.X R57, R78, 0x1, R137, P0 ;  /* 0x000000014e397824 */ /* 0x000fe200000e0689 */
[----:B------:R-:W-:Y:S11]  /*53a0*/  ISETP.GE.OR P0, PT, R150, R67, !P4 ;  /* 0x000000439600720c */ /* 0x000ff60006706670 */
[----:B------:R-:W-:Y:S02]  /*53b0*/  @!UPT UIADD3 URZ, URZ, URZ, URZ ;  /* 0x0000003f3f3ff290 */ /* 0x000fe4000fffe03f */
[----:B------:R-:W-:-:S05]  /*53c0*/  @P0 BRA `(.L_x_343) ;  /* 0x00000ae000000947 */ /* 0x000fca0003800000 */
[--C-:B-----5:R-:W-:Y:S01]  /*53d0*/  @!P1 SHF.R.U64 R5, R24, 0x10, R25.reuse ;  /* 0x0000001018059819 */ /* 0x120fe20000001219 */
[----:B-1----:R-:W-:Y:S01]  /*53e0*/  LDS.128 R44, [R131+0x3100] ;  /* 0x00310000832c7984 */ /* 0x002fe20000000c00 */
[----:B------:R-:W-:Y:S01]  /*53f0*/  @!P1 SHF.R.U32.HI R10, RZ, 0x10, R25 ;  /* 0x00000010ff0a9819 */ /* 0x000fe20000011619 */
[----:B------:R-:W-:Y:S01]  /*5400*/  @!P1 HADD2.F32 R2, -RZ, R34.H0_H0 ;  /* 0x20000022ff029230 */ /* 0x000fe20000004100 */
[----:B------:R-:W-:Y:S01]  /*5410*/  IADD3 R4, P2, P0, R82, R56, R109 ;  /* 0x0000003852047210 */ /* 0x000fe2000785e06d */
[----:B------:R-:W-:Y:S01]  /*5420*/  @!P1 HADD2.F32 R24, -RZ, R65.H0_H0 ;  /* 0x20000041ff189230 */ /* 0x000fe20000004100 */
[----:B------:R-:W-:Y:S01]  /*5430*/  @!P1 SHF.R.U64 R9, R60, 0x10, R61 ;  /* 0x000000103c099819 */ /* 0x000fe2000000123d */
[----:B------:R-:W-:Y:S01]  /*5440*/  @!P1 HADD2.F32 R5, -RZ, R5.H0_H0 ;  /* 0x20000005ff059230 */ /* 0x000fe20000004100 */
[----:B------:R-:W-:Y:S01]  /*5450*/  IADD3.X R6, R84, R57, R115, P2, P0 ;  /* 0x0000003954067210 */ /* 0x000fe200017e0473 */
[----:B------:R-:W1:Y:S01]  /*5460*/  LDS.128 R12, [R133+0x3100] ;  /* 0x00310000850c7984 */ /* 0x000e620000000c00 */
[----:B------:R-:W-:Y:S01]  /*5470*/  LEA R52, P0, R4, c[0x0][0x1c8], 0x1 ;  /* 0x0000720004347a11 */ /* 0x000fe200078008ff */
[----:B------:R-:W-:Y:S01]  /*5480*/  @!P1 HADD2.F32 R20, -RZ, R65.H1_H1 ;  /* 0x30000041ff149230 */ /* 0x000fe20000004100 */
[----:B------:R-:W-:Y:S01]  /*5490*/  @!P1 SHF.R.U64 R16, R26, 0x10, R27 ;  /* 0x000000101a109819 */ /* 0x000fe2000000121b */
[----:B------:R-:W-:Y:S01]  /*54a0*/  @!P1 HADD2.F32 R22, -RZ, R9.H0_H0 ;  /* 0x20000009ff169230 */ /* 0x000fe20000004100 */
[----:B------:R-:W-:Y:S01]  /*54b0*/  LEA.HI.X R53, R4, c[0x0][0x1cc], R6, 0x1, P0 ;  /* 0x0000730004357a11 */ /* 0x000fe200000f0c06 */
[--C-:B------:R-:W-:Y:S01]  /*54c0*/  @!P1 HADD2.F32 R38, -RZ, R66.reuse.H0_H0 ;  /* 0x20000042ff269230 */ /* 0x100fe20000004100 */
[--C-:B------:R-:W-:Y:S01]  /*54d0*/  @!P1 SHF.R.U32.HI R40, RZ, 0x10, R63.reuse ;  /* 0x00000010ff289819 */ /* 0x100fe2000001163f */
[----:B------:R-:W-:Y:S01]  /*54e0*/  @!P1 HADD2.F32 R33, -RZ, R66.H1_H1 ;  /* 0x30000042ff219230 */ /* 0x000fe20000004100 */
[----:B------:R-:W-:Y:S01]  /*54f0*/  @!P1 SHF.R.U64 R17, R62, 0x10, R63 ;  /* 0x000000103e119819 */ /* 0x000fe2000000123f */
[----:B------:R-:W-:Y:S01]  /*5500*/  @!P1 HADD2.F32 R11, -RZ, R35.H0_H0 ;  /* 0x20000023ff0b9230 */ /* 0x000fe20000004100 */
[----:B------:R-:W-:Y:S01]  /*5510*/  @!P1 SHF.R.U32.HI R26, RZ, 0x10, R61 ;  /* 0x00000010ff1a9819 */ /* 0x000fe2000001163d */
[----:B------:R-:W-:Y:S01]  /*5520*/  @!P1 HADD2.F32 R40, -RZ, R40.H0_H0 ;  /* 0x20000028ff289230 */ /* 0x000fe20000004100 */
[----:B------:R-:W-:Y:S02]  /*5530*/  @!P1 SHF.R.U32.HI R18, RZ, 0x10, R27 ;  /* 0x00000010ff129819 */ /* 0x000fe4000001161b */
[----:B------:R-:W-:Y:S01]  /*5540*/  ISETP.GE.AND P0, PT, R92, c[0x0][0x1d4], PT ;  /* 0x000075005c007a0c */ /* 0x000fe20003f06270 */
[----:B------:R-:W-:Y:S02]  /*5550*/  @!P1 HADD2.F32 R26, -RZ, R26.H0_H0 ;  /* 0x2000001aff1a9230 */ /* 0x000fe40000004100 */
[----:B------:R-:W-:Y:S01]  /*5560*/  @!P1 HADD2.F32 R18, -RZ, R18.H0_H0 ;  /* 0x20000012ff129230 */ /* 0x000fe20000004100 */
[----:B-1----:R-:W-:Y:S02]  /*5570*/  @!P1 MOV R8, R13 ;  /* 0x0000000d00089202 */ /* 0x002fe40000000f00 */
[----:B------:R-:W-:Y:S02]  /*5580*/  @!P1 MOV R25, R45 ;  /* 0x0000002d00199202 */ /* 0x000fe40000000f00 */
[----:B------:R-:W-:Y:S01]  /*5590*/  @!P1 MOV R6, R44 ;  /* 0x0000002c00069202 */ /* 0x000fe20000000f00 */
[--C-:B------:R-:W-:Y:S01]  /*55a0*/  @!P1 HADD2.F32 R3, -RZ, R8.reuse.H0_H0 ;  /* 0x20000008ff039230 */ /* 0x100fe20000004100 */
[----:B------:R-:W-:Y:S01]  /*55b0*/  @!P1 MOV R27, R47 ;  /* 0x0000002f001b9202 */ /* 0x000fe20000000f00 */
[----:B------:R-:W-:Y:S02]  /*55c0*/  @!P1 HADD2.F32 R8, -RZ, R8.H1_H1 ;  /* 0x30000008ff089230 */ /* 0x000fe40000004100 */
[--C-:B------:R-:W-:Y:S01]  /*55d0*/  @!P1 HADD2.F32 R19, -RZ, R6.reuse.H0_H0 ;  /* 0x20000006ff139230 */ /* 0x100fe20000004100 */
[-C--:B------:R-:W-:Y:S01]  /*55e0*/  @!P1 FMUL.FTZ R4, R3, R2.reuse ;  /* 0x0000000203049220 */ /* 0x080fe20000410000 */
[----:B------:R-:W-:Y:S02]  /*55f0*/  @!P1 HADD2.F32 R23, -RZ, R25.H0_H0 ;  /* 0x20000019ff179230 */ /* 0x000fe40000004100 */
[----:B------:R-:W-:Y:S02]  /*5600*/  @!P1 HADD2.F32 R21, -RZ, R6.H1_H1 ;  /* 0x30000006ff159230 */ /* 0x000fe40000004100 */
[--C-:B------:R-:W-:Y:S01]  /*5610*/  @!P1 HADD2.F32 R37, -RZ, R27.reuse.H0_H0 ;  /* 0x2000001bff259230 */ /* 0x100fe20000004100 */
[----:B------:R-:W-:Y:S01]  /*5620*/  @!P1 FMUL.FTZ R7, R23, R2 ;  /* 0x0000000217079220 */ /* 0x000fe20000410000 */
[----:B------:R-:W-:Y:S01]  /*5630*/  @!P1 HADD2.F32 R2, -RZ, R34.H1_H1 ;  /* 0x30000022ff029230 */ /* 0x000fe20000004100 */
[----:B------:R-:W-:Y:S01]  /*5640*/  @!P1 FMUL.FTZ R9, R21, R5 ;  /* 0x0000000515099220 */ /* 0x000fe20000410000 */
[----:B------:R-:W-:Y:S01]  /*5650*/  @!P1 HADD2.F32 R39, -RZ, R27.H1_H1 ;  /* 0x3000001bff279230 */ /* 0x000fe20000004100 */
[----:B------:R-:W-:Y:S01]  /*5660*/  @!P1 FFMA.FTZ R58, R3, R24, -R7 ;  /* 0x00000018033a9223 */ /* 0x000fe20000010807 */
[----:B------:R-:W-:Y:S01]  /*5670*/  @!P1 MOV R3, R12 ;  /* 0x0000000c00039202 */ /* 0x000fe20000000f00 */
[----:B------:R-:W-:Y:S01]  /*5680*/  @!P1 IMAD.MOV.U32 R34, RZ, RZ, R46 ;  /* 0x000000ffff229224 */ /* 0x000fe200078e002e */
[----:B------:R-:W-:Y:S01]  /*5690*/  @!P1 HADD2.F32 R25, -RZ, R25.H1_H1 ;  /* 0x30000019ff199230 */ /* 0x000fe20000004100 */
[----:B------:R-:W-:Y:S02]  /*56a0*/  @!P1 FMUL.FTZ R42, R37, R11 ;  /* 0x0000000b252a9220 */ /* 0x000fe40000410000 */
[----:B------:R-:W-:Y:S01]  /*56b0*/  @!P1 FMUL.FTZ R41, R39, R18 ;  /* 0x0000001227299220 */ /* 0x000fe20000410000 */
        /* <DEDUP_REMOVED lines=14> */
[-C--:B------:R-:W-:Y:S01]  /*57a0*/  @!P1 FMUL.FTZ R49, R25, R5.reuse ;  /* 0x0000000519319220 */ /* 0x080fe20000410000 */
[----:B------:R-:W-:Y:S01]  /*57b0*/  @!P1 HADD2.F32 R10, -RZ, R16.H0_H0 ;  /* 0x20000010ff0a9230 */ /* 0x000fe20000004100 */
[----:B------:R-:W-:Y:S01]  /*57c0*/  @!P1 FMUL.FTZ R5, R8, R5 ;  /* 0x0000000508059220 */ /* 0x000fe20000410000 */
[----:B------:R-:W-:Y:S01]  /*57d0*/  @!P1 HADD2.F32 R35, -RZ, R17.H0_H0 ;  /* 0x20000011ff239230 */ /* 0x000fe20000004100 */
[----:B------:R-:W-:Y:S01]  /*57e0*/  @!P1 FMUL.FTZ R48, R27, R9 ;  /* 0x000000091b309220 */ /* 0x000fe20000410000 */
[--C-:B------:R-:W-:Y:S01]  /*57f0*/  @!P1 HADD2.F32 R17, -RZ, R6.reuse.H0_H0 ;  /* 0x20000006ff119230 */ /* 0x100fe20000004100 */
[----:B------:R-:W-:Y:S01]  /*5800*/  @!P1 FMUL.FTZ R43, R34, R10 ;  /* 0x0000000a222b9220 */ /* 0x000fe20000410000 */
[----:B------:R-:W-:Y:S01]  /*5810*/  @!P1 HADD2.F32 R16, -RZ, R6.H1_H1 ;  /* 0x30000006ff109230 */ /* 0x000fe20000004100 */
[----:B------:R-:W-:Y:S01]  /*5820*/  @!P1 FFMA.FTZ R51, R8, R26, -R49 ;  /* 0x0000001a08339223 */ /* 0x000fe20000010831 */
[--C-:B------:R-:W-:Y:S01]  /*5830*/  @!P1 HADD2.F32 R6, -RZ, R7.reuse.H0_H0 ;  /* 0x20000007ff069230 */ /* 0x100fe20000004100 */
[----:B------:R-:W-:Y:S01]  /*5840*/  @!P1 FFMA.FTZ R42, R17, R38, -R42 ;  /* 0x00000026112a9223 */ /* 0x000fe2000001082a */
[----:B------:R-:W-:Y:S01]  /*5850*/  @!P1 HADD2.F32 R7, -RZ, R7.H1_H1 ;  /* 0x30000007ff079230 */ /* 0x000fe20000004100 */
[----:B------:R-:W-:Y:S02]  /*5860*/  @!P1 FFMA.FTZ R41, R16, R40, -R41 ;  /* 0x0000002810299223 */ /* 0x000fe40000010829 */
[----:B------:R-:W-:Y:S01]  /*5870*/  @!P1 FFMA.FTZ R50, R6, R33, -R48 ;  /* 0x0000002106329223 */ /* 0x000fe20000010830 */
[----:B------:R-:W-:Y:S01]  /*5880*/  @!P1 F2FP.PACK_AB R48, R51, R58 ;  /* 0x0000003a3330923e */ /* 0x000fe200000000ff */
[----:B------:R-:W-:Y:S01]  /*5890*/  @!P1 FFMA.FTZ R49, R7, R35, -R43 ;  /* 0x0000002307319223 */ /* 0x000fe2000001082b */
[----:B------:R-:W-:Y:S01]  /*58a0*/  @!P1 F2FP.PACK_AB R42, R41, R42 ;  /* 0x0000002a292a923e */ /* 0x000fe200000000ff */
[----:B------:R-:W-:Y:S01]  /*58b0*/  @!P1 FFMA.FTZ R3, R21, R22, R3 ;  /* 0x0000001615039223 */ /* 0x000fe20000010003 */
[----:B------:R-:W-:Y:S01]  /*58c0*/  @!P1 F2FP.PACK_AB R43, R54, R55 ;  /* 0x00000037362b923e */ /* 0x000fe200000000ff */
[----:B------:R-:W-:Y:S01]  /*58d0*/  @!P1 FMUL.FTZ R6, R6, R9 ;  /* 0x0000000906069220 */ /* 0x000fe20000410000 */
[----:B------:R-:W-:Y:S01]  /*58e0*/  @!P1 F2FP.PACK_AB R41, R49, R50 ;  /* 0x000000323129923e */ /* 0x000fe200000000ff */
[----:B------:R-:W-:Y:S01]  /*58f0*/  @!P1 IMAD.MOV.U32 R15, RZ, RZ, R42 ;  /* 0x000000ffff0f9224 */ /* 0x000fe200078e002a */
[----:B------:R-:W-:Y:S01]  /*5900*/  @!P1 MOV R12, R43 ;  /* 0x0000002b000c9202 */ /* 0x000fe20000000f00 */
[----:B------:R-:W-:Y:S01]  /*5910*/  @!P1 FFMA.FTZ R4, R23, R24, R4 ;  /* 0x0000001817049223 */ /* 0x000fe20000010004 */
[----:B------:R-:W-:Y:S01]  /*5920*/  @!P1 MOV R13, R48 ;  /* 0x00000030000d9202 */ /* 0x000fe20000000f00 */
[----:B------:R-:W-:Y:S01]  /*5930*/  @!P1 FMUL.FTZ R7, R7, R10 ;  /* 0x0000000a07079220 */ /* 0x000fe20000410000 */
[----:B------:R-:W-:Y:S01]  /*5940*/  @!P1 MOV R14, R41 ;  /* 0x00000029000e9202 */ /* 0x000fe20000000f00 */
[----:B------:R-:W-:Y:S01]  /*5950*/  @!P1 FFMA.FTZ R5, R25, R26, R5 ;  /* 0x0000001a19059223 */ /* 0x000fe20000010005 */
[----:B------:R-:W-:Y:S01]  /*5960*/  @!P1 F2FP.PACK_AB R2, R3, R2 ;  /* 0x000000020302923e */ /* 0x000fe200000000ff */
[----:B------:R-:W-:Y:S02]  /*5970*/  @!P1 FMUL.FTZ R8, R17, R11 ;  /* 0x0000000b11089220 */ /* 0x000fe40000410000 */
[----:B------:R1:W-:Y:S01]  /*5980*/  STG.E.128 [R52.64], R12 ;  /* 0x0000000c34007986 */ /* 0x0003e2000c101d08 */
[----:B------:R-:W-:Y:S01]  /*5990*/  @!P1 F2FP.PACK_AB R4, R5, R4 ;  /* 0x000000040504923e */ /* 0x000fe200000000ff */
[----:B------:R-:W-:Y:S01]  /*59a0*/  @!P1 FFMA.FTZ R6, R27, R33, R6 ;  /* 0x000000211b069223 */ /* 0x000fe20000010006 */
[----:B------:R-:W-:Y:S01]  /*59b0*/  @!P1 MOV R44, R2 ;  /* 0x00000002002c9202 */ /* 0x000fe20000000f00 */
        /* <DEDUP_REMOVED lines=16> */
.L_x_327:
[----:B------:R-:W-:Y:S01]  /*5ac0*/  IMAD R2, R36, -0x60, R0 ;  /* 0xffffffa024027824 */ /* 0x000fe200078e0200 */
[----:B------:R-:W-:Y:S04]  /*5ad0*/  BSSY B0, `(.L_x_350) ;  /* 0x0000015000007945 */ /* 0x000fe80003800000 */
[----:B------:R-:W-:Y:S04]  /*5ae0*/  IMNMX R16, R2, 0x60, PT ;  /* 0x0000006002107817 */ /* 0x000fe80003800200 */
[----:B------:R-:W-:Y:S11]  /*5af0*/  ISETP.GE.AND P0, PT, R88, R16, PT ;  /* 0x000000105800720c */ /* 0x000ff60003f06270 */
[----:B------:R-:W-:Y:S02]  /*5b00*/  @!UPT UIADD3 URZ, URZ, URZ, URZ ;  /* 0x0000003f3f3ff290 */ /* 0x000fe4000fffe03f */
[----:B------:R-:W-:-:S05]  /*5b10*/  @P0 BRA `(.L_x_351) ;  /* 0x0000010000000947 */ /* 0x000fca0003800000 */
[----:B------:R-:W-:Y:S11]  /*5b20*/  ISETP.NE.AND P1, PT, R87, RZ, PT ;  /* 0x000000ff5700720c */ /* 0x000ff60003f25270 */
[----:B------:R-:W-:Y:S02]  /*5b30*/  @!UPT UIADD3 URZ, URZ, URZ, URZ ;  /* 0x0000003f3f3ff290 */ /* 0x000fe4000fffe03f */
[----:B------:R-:W1:Y:S01]  /*5b40*/  @P1 LDS.128 R12, [R86+0x3100] ;  /* 0x00310000560c1984 */ /* 0x000e620000000c00 */
[-C--:B------:R-:W-:Y:S05]  /*5b50*/  @P1 IADD3 R2, P0, R108, R74.reuse, RZ ;  /* 0x0000004a6c021210 */ /* 0x080fea0007f1e0ff */
[----:B------:R-:W-:Y:S01]  /*5b60*/  @P1 IMAD.X R5, R107, 0x1, R78, P0 ;  /* 0x000000016b051824 */ /* 0x000fe200000e064e */
[----:B------:R-:W-:Y:S11]  /*5b70*/  ISETP.NE.AND P0, PT, R89, RZ, PT ;  /* 0x000000ff5900720c */ /* 0x000ff60003f05270 */
[----:B------:R-:W-:Y:S02]  /*5b80*/  @!UPT UIADD3 URZ, URZ, URZ, URZ ;  /* 0x0000003f3f3ff290 */ /* 0x000fe4000fffe03f */
[----:B------:R-:W2:Y:S01]  /*5b90*/  @P0 LDS.128 R8, [R85+0x3100] ;  /* 0x0031000055080984 */ /* 0x000ea20000000c00 */
[----:B------:R-:W-:Y:S05]  /*5ba0*/  @P0 IADD3 R3, P2, R112, R74, RZ ;  /* 0x0000004a70030210 */ /* 0x000fea0007f5e0ff */
[----:B------:R-:W-:Y:S01]  /*5bb0*/  @P0 IMAD.X R6, R78, 0x1, R111, P2 ;  /* 0x000000014e060824 */ /* 0x000fe200010e066f */
[C---:B------:R-:W-:Y:S04]  /*5bc0*/  @P1 LEA R4, P2, R2.reuse, c[0x0][0x1c8], 0x1 ;  /* 0x0000720002041a11 */ /* 0x040fe800078408ff */
[----:B------:R-:W-:Y:S02]  /*5bd0*/  @P1 LEA.HI.X R5, R2, c[0x0][0x1cc], R5, 0x1, P2 ;  /* 0x0000730002051a11 */ /* 0x000fe400010f0c05 */
[C---:B------:R-:W-:Y:S04]  /*5be0*/  @P0 LEA R2, P2, R3.reuse, c[0x0][0x1c8], 0x1 ;  /* 0x0000720003020a11 */ /* 0x040fe800078408ff */
[----:B------:R-:W-:Y:S01]  /*5bf0*/  @P0 LEA.HI.X R3, R3, c[0x0][0x1cc], R6, 0x1, P2 ;  /* 0x0000730003030a11 */ /* 0x000fe200010f0c06 */
[----:B-1----:R1:W-:Y:S04]  /*5c00*/  @P1 STG.E.128 [R4.64], R12 ;  /* 0x0000000c04001986 */ /* 0x0023e8000c101d08 */
[----:B--2---:R1:W-:Y:S04]  /*5c10*/  @P0 STG.E.128 [R2.64], R8 ;  /* 0x0000000802000986 */ /* 0x0043e8000c101d08 */
.L_x_351:
[----:B------:R-:W-:Y:S05]  /*5c20*/  BSYNC B0 ;  /* 0x0000000000007941 */ /* 0x000fea0003800000 */
.L_x_350:
        /* <DEDUP_REMOVED lines=9> */
[----:B------:R-:W-:Y:S03]  /*5cc0*/  @P2 IADD3 R5, P0, R108, R3, RZ ;  /* 0x000000036c052210 */ /* 0x000fe60007f1e0ff */
[----:B------:R-:W2:Y:S02]  /*5cd0*/  @P1 LDS.128 R8, [R85+0x4100] ;  /* 0x0041000055081984 */ /* 0x000ea40000000c00 */
[----:B------:R-:W-:Y:S01]  /*5ce0*/  @P2 IMAD.X R6, R107, 0x1, R2, P0 ;  /* 0x000000016b062824 */ /* 0x000fe200000e0602 */
        /* <DEDUP_REMOVED lines=8> */
.L_x_353:
[----:B------:R-:W-:Y:S05]  /*5d70*/  BSYNC B0 ;  /* 0x0000000000007941 */ /* 0x000fea0003800000 */
.L_x_352:
        /* <DEDUP_REMOVED lines=19> */
.L_x_343:
[----:B------:R-:W-:Y:S05]  /*5eb0*/  BSYNC B2 ;  /* 0x0000000000027941 */ /* 0x000fea0003800000 */
.L_x_326:
[----:B------:R-:W-:Y:S01]  /*5ec0*/  IMAD R20, R36, -0x60, RZ ;  /* 0xffffffa024147824 */ /* 0x000fe200078e02ff */
[----:B------:R-:W-:Y:S01]  /*5ed0*/  BSSY B0, `(.L_x_354) ;  /* 0x000006b000007945 */ /* 0x000fe20003800000 */
[----:B-12---:R-:W-:Y:S02]  /*5ee0*/  IMAD R2, R94, 0x60, RZ ;  /* 0x000000605e027824 */ /* 0x006fe400078e02ff */
[----:B-----5:R-:W-:Y:S02]  /*5ef0*/  IMAD.IADD R6, R126, 0x1, R20 ;  /* 0x000000017e067824 */ /* 0x020fe400078e0214 */
[----:B------:R-:W-:Y:S03]  /*5f00*/  IMAD.WIDE.U32 R18, R36, 0x60, RZ ;  /* 0x0000006024127825 */ /* 0x000fe600078e00ff */
[C---:B------:R-:W-:Y:S01]  /*5f10*/  ISETP.GE.AND P5, PT, R6.reuse, 0x11, PT ;  /* 0x000000110600780c */ /* 0x040fe20003fa6270 */
[----:B------:R-:W-:Y:S01]  /*5f20*/  IMAD.IADD R19, R19, 0x1, R2 ;  /* 0x0000000113137824 */ /* 0x000fe200078e0202 */
[----:B------:R-:W-:Y:S02]  /*5f30*/  ISETP.GE.AND P4, PT, R6, 0x1, PT ;  /* 0x000000010600780c */ /* 0x000fe40003f86270 */
[----:B------:R-:W-:Y:S02]  /*5f40*/  IADD3 R4, P0, R144, R18, RZ ;  /* 0x0000001290047210 */ /* 0x000fe40007f1e0ff */
[C---:B------:R-:W-:Y:S02]  /*5f50*/  ISETP.GE.AND P3, PT, R6.reuse, 0x21, PT ;  /* 0x000000210600780c */ /* 0x040fe40003f66270 */
[----:B------:R-:W-:Y:S02]  /*5f60*/  IADD3.X R5, R19, R146, RZ, P0, !PT ;  /* 0x0000009213057210 */ /* 0x000fe400007fe4ff */
[C---:B------:R-:W-:Y:S02]  /*5f70*/  ISETP.GE.AND P2, PT, R6.reuse, 0x31, PT ;  /* 0x000000310600780c */ /* 0x040fe40003f46270 */
[----:B------:R-:W-:Y:S02]  /*5f80*/  ISETP.GE.AND P1, PT, R6, 0x41, PT ;  /* 0x000000410600780c */ /* 0x000fe40003f26270 */
[C---:B------:R-:W-:Y:S01]  /*5f90*/  @P5 IADD3 R8, P0, R4.reuse, 0x10, RZ ;  /* 0x0000001004085810 */ /* 0x040fe20007f1e0ff */
[----:B------:R-:W-:Y:S01]  /*5fa0*/  @P4 IMAD R7, R5, c[0x0][0x258], RZ ;  /* 0x0000960005074a24 */ /* 0x000fe200078e02ff */
[-C--:B------:R-:W-:Y:S01]  /*5fb0*/  @P4 MOV R2, R90.reuse ;  /* 0x0000005a00024202 */ /* 0x080fe20000000f00 */
[----:B------:R-:W-:Y:S02]  /*5fc0*/  @P4 IMAD.MOV.U32 R3, RZ, RZ, R93 ;  /* 0x000000ffff034224 */ /* 0x000fe400078e005d */
[----:B------:R-:W-:Y:S01]  /*5fd0*/  @P5 IMAD.X R9, RZ, RZ, R5, P0 ;  /* 0x000000ffff095224 */ /* 0x000fe200000e0605 */
[C---:B------:R-:W-:Y:S01]  /*5fe0*/  @P3 IADD3 R10, P0, R4.reuse, 0x20, RZ ;  /* 0x00000020040a3810 */ /* 0x040fe20007f1e0ff */
[C---:B------:R-:W-:Y:S04]  /*5ff0*/  @P4 IMAD.WIDE.U32 R2, R4.reuse, c[0x0][0x258], R2 ;  /* 0x0000960004024a25 */ /* 0x040fe800078e0002 */
[----:B------:R-:W-:Y:S02]  /*6000*/  @P4 IMAD R7, R4, c[0x0][0x25c], R7 ;  /* 0x0000970004074a24 */ /* 0x000fe400078e0207 */
[----:B------:R-:W-:Y:S01]  /*6010*/  @P3 IMAD.X R11, RZ, RZ, R5, P0 ;  /* 0x000000ffff0b3224 */ /* 0x000fe200000e0605 */
[C---:B------:R-:W-:Y:S01]  /*6020*/  @P4 LEA R16, P0, R2.reuse, c[0x0][0x250], 0x1 ;  /* 0x0000940002104a11 */ /* 0x040fe200078008ff */
[----:B------:R-:W-:Y:S02]  /*6030*/  @P4 IMAD.IADD R7, R3, 0x1, R7 ;  /* 0x0000000103074824 */ /* 0x000fe400078e0207 */
[----:B------:R-:W-:Y:S03]  /*6040*/  @P5 IMAD.MOV.U32 R3, RZ, RZ, R93 ;  /* 0x000000ffff035224 */ /* 0x000fe600078e005d */
[----:B------:R-:W-:Y:S01]  /*6050*/  @P4 LEA.HI.X R17, R2, c[0x0][0x254], R7, 0x1, P0 ;  /* 0x0000950002114a11 */ /* 0x000fe200000f0c07 */
[----:B------:R-:W-:Y:S01]  /*6060*/  @P5 IMAD R7, R9, c[0x0][0x258], RZ ;  /* 0x0000960009075a24 */ /* 0x000fe200078e02ff */
[-C--:B------:R-:W-:Y:S03]  /*6070*/  @P5 MOV R2, R90.reuse ;  /* 0x0000005a00025202 */ /* 0x080fe60000000f00 */
[C---:B------:R-:W-:Y:S02]  /*6080*/  @P5 IMAD R7, R8.reuse, c[0x0][0x25c], R7 ;  /* 0x0000970008075a24 */ /* 0x040fe400078e0207 */
[----:B------:R-:W-:Y:S04]  /*6090*/  @P5 IMAD.WIDE.U32 R2, R8, c[0x0][0x258], R2 ;  /* 0x0000960008025a25 */ /* 0x000fe800078e0002 */
[----:B------:R-:W-:Y:S01]  /*60a0*/  @P5 IMAD.IADD R7, R3, 0x1, R7 ;  /* 0x0000000103075824 */ /* 0x000fe200078e0207 */
[C---:B------:R-:W-:Y:S02]  /*60b0*/  @P5 LEA R14, P0, R2.reuse, c[0x0][0x250], 0x1 ;  /* 0x00009400020e5a11 */ /* 0x040fe400078008ff */
[----:B------:R-:W-:Y:S02]  /*60c0*/  @P3 MOV R3, R93 ;  /* 0x0000005d00033202 */ /* 0x000fe40000000f00 */
[----:B------:R-:W-:Y:S01]  /*60d0*/  @P5 LEA.HI.X R15, R2, c[0x0][0x254], R7, 0x1, P0 ;  /* 0x00009500020f5a11 */ /* 0x000fe200000f0c07 */
[----:B------:R-:W-:Y:S01]  /*60e0*/  @P3 IMAD.MOV.U32 R2, RZ, RZ, R90 ;  /* 0x000000ffff023224 */ /* 0x000fe200078e005a */
[----:B------:R-:W-:Y:S01]  /*60f0*/  @P2 IADD3 R8, P0, R4, 0x30, RZ ;  /* 0x0000003004082810 */ /* 0x000fe20007f1e0ff */
[----:B------:R-:W-:Y:S02]  /*6100*/  @P3 IMAD R7, R11, c[0x0][0x258], RZ ;  /* 0x000096000b073a24 */ /* 0x000fe400078e02ff */
[C---:B------:R-:W-:Y:S01]  /*6110*/  @P3 IMAD.WIDE.U32 R2, R10.reuse, c[0x0][0x258], R2 ;  /* 0x000096000a023a25 */ /* 0x040fe200078e0002 */
[----:B------:R-:W-:Y:S03]  /*6120*/  @P2 IADD3.X R9, RZ, R5, RZ, P0, !PT ;  /* 0x00000005ff092210 */ /* 0x000fe600007fe4ff */
[----:B------:R-:W-:Y:S01]  /*6130*/  @P3 IMAD R7, R10, c[0x0][0x25c], R7 ;  /* 0x000097000a073a24 */ /* 0x000fe200078e0207 */
[C---:B------:R-:W-:Y:S03]  /*6140*/  @P3 LEA R12, P0, R2.reuse, c[0x0][0x250], 0x1 ;  /* 0x00009400020c3a11 */ /* 0x040fe600078008ff */
[----:B------:R-:W-:Y:S02]  /*6150*/  @P3 IMAD.IADD R7, R3, 0x1, R7 ;  /* 0x0000000103073824 */ /* 0x000fe400078e0207 */
[----:B------:R-:W-:Y:S03]  /*6160*/  @P2 IMAD.MOV.U32 R3, RZ, RZ, R93 ;  /* 0x000000ffff032224 */ /* 0x000fe600078e005d */
[----:B------:R-:W-:Y:S01]  /*6170*/  @P3 LEA.HI.X R13, R2, c[0x0][0x254], R7, 0x1, P0 ;  /* 0x00009500020d3a11 */ /* 0x000fe200000f0c07 */
[----:B------:R-:W-:Y:S01]  /*6180*/  @P2 IMAD R7, R9, c[0x0][0x258], RZ ;  /* 0x0000960009072a24 */ /* 0x000fe200078e02ff */
[-C--:B------:R-:W-:Y:S03]  /*6190*/  @P2 MOV R2, R90.reuse ;  /* 0x0000005a00022202 */ /* 0x080fe60000000f00 */
[C---:B------:R-:W-:Y:S02]  /*61a0*/  @P2 IMAD R7, R8.reuse, c[0x0][0x25c], R7 ;  /* 0x0000970008072a24 */ /* 0x040fe400078e0207 */
[----:B------:R-:W-:Y:S05]  /*61b0*/  @P2 IMAD.WIDE.U32 R2, R8, c[0x0][0x258], R2 ;  /* 0x0000960008022a25 */ /* 0x000fea00078e0002 */
[C---:B------:R-:W-:Y:S02]  /*61c0*/  @P2 LEA R8, P0, R2.reuse, c[0x0][0x250], 0x1 ;  /* 0x0000940002082a11 */ /* 0x040fe400078008ff */
[----:B------:R-:W-:Y:S02]  /*61d0*/  @P2 IADD3 R7, R3, R7, RZ ;  /* 0x0000000703072210 */ /* 0x000fe40007ffe0ff */
[----:B------:R-:W-:Y:S02]  /*61e0*/  @P1 MOV R3, R93 ;  /* 0x0000005d00031202 */ /* 0x000fe40000000f00 */
[----:B------:R-:W-:Y:S02]  /*61f0*/  @P2 LEA.HI.X R9, R2, c[0x0][0x254], R7, 0x1, P0 ;  /* 0x0000950002092a11 */ /* 0x000fe400000f0c07 */
[----:B------:R-:W-:Y:S05]  /*6200*/  @P1 IADD3 R7, P0, R4, 0x40, RZ ;  /* 0x0000004004071810 */ /* 0x000fea0007f1e0ff */
        /* <DEDUP_REMOVED lines=8> */
[----:B------:R-:W-:Y:S04]  /*6290*/  @P1 IMAD.WIDE.U32 R2, R7, c[0x0][0x258], R2 ;  /* 0x0000960007021a25 */ /* 0x000fe800078e0002 */
[----:B------:R-:W-:Y:S01]  /*62a0*/  @P1 IMAD.IADD R4, R3, 0x1, R4 ;  /* 0x0000000103041824 */ /* 0x000fe200078e0204 */
[C---:B------:R-:W-:Y:S01]  /*62b0*/  @P1 LEA R6, P6, R2.reuse, c[0x0][0x250], 0x1 ;  /* 0x0000940002061a11 */ /* 0x040fe200078c08ff */
[----:B------:R-:W-:Y:S03]  /*62c0*/  @P0 IMAD.MOV.U32 R3, RZ, RZ, R93 ;  /* 0x000000ffff030224 */ /* 0x000fe600078e005d */
[----:B------:R-:W-:Y:S01]  /*62d0*/  @P1 LEA.HI.X R7, R2, c[0x0][0x254], R4, 0x1, P6 ;  /* 0x0000950002071a11 */ /* 0x000fe200030f0c04 */
[----:B------:R-:W-:Y:S01]  /*62e0*/  @P0 IMAD R4, R5, c[0x0][0x258], RZ ;  /* 0x0000960005040a24 */ /* 0x000fe200078e02ff */
[----:B------:R-:W-:Y:S03]  /*62f0*/  @P0 MOV R2, R90 ;  /* 0x0000005a00020202 */ /* 0x000fe60000000f00 */
        /* <DEDUP_REMOVED lines=11> */
[----:B------:R1:W-:Y:S08]  /*63b0*/  @P4 LDGSTS.E.BYPASS.LTC128B.128 [R81+0x100], [R16.64], !P6 ;  /* 0x0010000010514fae */ /* 0x0003f0000f101d48 */
[----:B------:R2:W-:Y:S08]  /*63c0*/  @P5 LDGSTS.E.BYPASS.LTC128B.128 [R81+0x900], [R14.64], !P6 ;  /* 0x009000000e515fae */ /* 0x0005f0000f101d48 */
[----:B------:R3:W-:Y:S08]  /*63d0*/  @P3 LDGSTS.E.BYPASS.LTC128B.128 [R81+0x1100], [R12.64], !P6 ;  /* 0x011000000c513fae */ /* 0x0007f0000f101d48 */
[----:B------:R1:W-:Y:S08]  /*63e0*/  @P2 LDGSTS.E.BYPASS.LTC128B.128 [R81+0x1900], [R8.64], !P6 ;  /* 0x0190000008512fae */ /* 0x0003f0000f101d48 */
[----:B------:R1:W-:Y:S08]  /*63f0*/  @P1 LDGSTS.E.BYPASS.LTC128B.128 [R81+0x2100], [R6.64], !P6 ;  /* 0x0210000006511fae */ /* 0x0003f0000f101d48 */
[----:B------:R1:W-:Y:S01]  /*6400*/  @P0 LDGSTS.E.BYPASS.LTC128B.128 [R81+0x2900], [R4.64], !P6 ;  /* 0x0290000004510fae */ /* 0x0003e2000f101d48 */
[----:B---3--:R-:W-:Y:S02]  /*6410*/  IMNMX R13, R2, 0x60, PT ;  /* 0x00000060020d7817 */ /* 0x008fe40003800200 */
[----:B------:R-:W-:Y:S02]  /*6420*/  IADD3 R12, P0, R142, R18, RZ ;  /* 0x000000128e0c7210 */ /* 0x000fe40007f1e0ff */
[----:B------:R-:W-:Y:S03]  /*6430*/  ISETP.GE.AND P1, PT, R88, R13, PT ;  /* 0x0000000d5800720c */ /* 0x000fe60003f26270 */
[----:B------:R-:W0:Y:S01]  /*6440*/  LDGDEPBAR ;  /* 0x00000000000079af */ /* 0x000e220000000000 */
[----:B--2---:R-:W-:Y:S01]  /*6450*/  IADD3.X R14, R19, R141, RZ, P0, !PT ;  /* 0x0000008d130e7210 */ /* 0x004fe200007fe4ff */
[----:B------:R-:W-:Y:S06]  /*6460*/  DEPBAR.LE SB0, 0x0 ;  /* 0x000080000000791a */ /* 0x000fec0000000000 */
[----:B------:R-:W-:Y:S06]  /*6470*/  BAR.SYNC.DEFER_BLOCKING 0x0 ;  /* 0x0000000000007b1d */ /* 0x000fec0000010000 */
[----:B------:R-:W-:-:S05]  /*6480*/  @P1 BRA `(.L_x_355) ;  /* 0x000000f000001947 */ /* 0x000fca0003800000 */
[----:B-1----:R-:W-:Y:S01]  /*6490*/  MOV R5, R95 ;  /* 0x0000005f00057202 */ /* 0x002fe20000000f00 */
[----:B------:R-:W-:Y:S01]  /*64a0*/  IMAD.MOV.U32 R4, RZ, RZ, R96 ;  /* 0x000000ffff047224 */ /* 0x000fe200078e0060 */
[----:B------:R-:W-:Y:S01]  /*64b0*/  ISETP.GE.AND P1, PT, R28, c[0x0][0x1d4], PT ;  /* 0x000075001c007a0c */ /* 0x000fe20003f26270 */
[----:B------:R-:W-:Y:S02]  /*64c0*/  IMAD R2, R14, c[0x0][0x208], RZ ;  /* 0x000082000e027a24 */ /* 0x000fe400078e02ff */
[C---:B------:R-:W-:Y:S04]  /*64d0*/  IMAD.WIDE.U32 R4, R12.reuse, c[0x0][0x208], R4 ;  /* 0x000082000c047a25 */ /* 0x040fe800078e0004 */
[----:B------:R-:W-:Y:S04]  /*64e0*/  IMAD R2, R12, c[0x0][0x20c], R2 ;  /* 0x000083000c027a24 */ /* 0x000fe800078e0202 */
[----:B------:R-:W-:Y:S01]  /*64f0*/  IMAD.IADD R3, R5, 0x1, R2 ;  /* 0x0000000105037824 */ /* 0x000fe200078e0202 */
[C---:B------:R-:W-:Y:S01]  /*6500*/  LEA R2, P0, R4.reuse, c[0x0][0x1f8], 0x1 ;  /* 0x00007e0004027a11 */ /* 0x040fe200078008ff */
[----:B------:R-:W1:Y:S03]  /*6510*/  @!P1 LDS.128 R8, [R86+0x100] ;  /* 0x0001000056089984 */ /* 0x000e660000000c00 */
[----:B------:R-:W-:Y:S02]  /*6520*/  LEA.HI.X R3, R4, c[0x0][0x1fc], R3, 0x1, P0 ;  /* 0x00007f0004037a11 */ /* 0x000fe400000f0c03 */
[----:B------:R-:W-:Y:S11]  /*6530*/  ISETP.GE.AND P0, PT, R106, c[0x0][0x1d4], PT ;  /* 0x000075006a007a0c */ /* 0x000ff60003f06270 */
[----:B------:R-:W-:Y:S02]  /*6540*/  @!UPT UIADD3 URZ, URZ, URZ, URZ ;  /* 0x0000003f3f3ff290 */ /* 0x000fe4000fffe03f */
[----:B------:R-:W2:Y:S04]  /*6550*/  @!P0 LDS.128 R4, [R85+0x100] ;  /* 0x0001000055048984 */ /* 0x000ea80000000c00 */
[----:B-1----:R1:W-:Y:S04]  /*6560*/  @!P1 STG.E.128 [R2.64], R8 ;  /* 0x0000000802009986 */ /* 0x0023e8000c101d08 */
[----:B--2---:R1:W-:Y:S02]  /*6570*/  @!P0 STG.E.128 [R2.64+0x40], R4 ;  /* 0x0000400402008986 */ /* 0x0043e4000c101d08 */
.L_x_355:
[----:B-1----:R-:W-:Y:S05]  /*6580*/  BSYNC B0 ;  /* 0x0000000000007941 */ /* 0x002fea0003800000 */
.L_x_354:
[----:B------:R-:W-:Y:S01]  /*6590*/  ISETP.GE.AND P0, PT, R151, R13, PT ;  /* 0x0000000d9700720c */ /* 0x000fe20003f06270 */
[----:B------:R-:W-:Y:S01]  /*65a0*/  @!UPT UIADD3 URZ, URZ, URZ, URZ ;  /* 0x0000003f3f3ff290 */ /* 0x000fe2000fffe03f */
[----:B------:R-:W-:Y:S11]  /*65b0*/  BSSY B0, `(.L_x_356) ;  /* 0x0000013000007945 */ /* 0x000ff60003800000 */
[----:B------:R-:W-:-:S05]  /*65c0*/  @P0 BRA `(.L_x_357) ;  /* 0x0000011000000947 */ /* 0x000fca0003800000 */
[----:B------:R-:W-:Y:S01]  /*65d0*/  IADD3 R2, P0, R12, 0x20, RZ ;  /* 0x000000200c027810 */ /* 0x000fe20007f1e0ff */
[----:B------:R-:W-:Y:S01]  /*65e0*/  IMAD.MOV.U32 R4, RZ, RZ, R96 ;  /* 0x000000ffff047224 */ /* 0x000fe200078e0060 */
[----:B------:R-:W-:Y:S02]  /*65f0*/  MOV R5, R95 ;  /* 0x0000005f00057202 */ /* 0x000fe40000000f00 */
[----:B------:R-:W-:Y:S01]  /*6600*/  ISETP.GE.AND P1, PT, R28, c[0x0][0x1d4], PT ;  /* 0x000075001c007a0c */ /* 0x000fe20003f26270 */
[----:B------:R-:W-:Y:S02]  /*6610*/  IMAD.X R3, RZ, RZ, R14, P0 ;  /* 0x000000ffff037224 */ /* 0x000fe400000e060e */
[C---:B------:R-:W-:Y:S04]  /*6620*/  IMAD.WIDE.U32 R4, R2.reuse, c[0x0][0x208], R4 ;  /* 0x0000820002047a25 */ /* 0x040fe800078e0004 */
[----:B------:R-:W-:Y:S04]  /*6630*/  IMAD R3, R3, c[0x0][0x208], RZ ;  /* 0x0000820003037a24 */ /* 0x000fe800078e02ff */
[----:B------:R-:W-:Y:S01]  /*6640*/  IMAD R3, R2, c[0x0][0x20c], R3 ;  /* 0x0000830002037a24 */ /* 0x000fe200078e0203 */
[C---:B------:R-:W-:Y:S01]  /*6650*/  LEA R2, P0, R4.reuse, c[0x0][0x1f8], 0x1 ;  /* 0x00007e0004027a11 */ /* 0x040fe200078008ff */
[----:B------:R-:W1:Y:S02]  /*6660*/  @!P1 LDS.128 R8, [R86+0x1100] ;  /* 0x0011000056089984 */ /* 0x000e640000000c00 */
[----:B------:R-:W-:Y:S05]  /*6670*/  IMAD.IADD R3, R5, 0x1, R3 ;  /* 0x0000000105037824 */ /* 0x000fea00078e0203 */
[----:B------:R-:W-:Y:S02]  /*6680*/  LEA.HI.X R3, R4, c[0x0][0x1fc], R3, 0x1, P0 ;  /* 0x00007f0004037a11 */ /* 0x000fe400000f0c03 */
[----:B------:R-:W-:Y:S11]  /*6690*/  ISETP.GE.AND P0, PT, R106, c[0x0][0x1d4], PT ;  /* 0x000075006a007a0c */ /* 0x000ff60003f06270 */
[----:B------:R-:W-:Y:S02]  /*66a0*/  @!UPT UIADD3 URZ, URZ, URZ, URZ ;  /* 0x0000003f3f3ff290 */ /* 0x000fe4000fffe03f */
[----:B------:R-:W2:Y:S04]  /*66b0*/  @!P0 LDS.128 R4, [R85+0x1100] ;  /* 0x0011000055048984 */ /* 0x000ea80000000c00 */
[----:B-1----:R1:W-:Y:S04]  /*66c0*/  @!P1 STG.E.128 [R2.64], R8 ;  /* 0x0000000802009986 */ /* 0x0023e8000c101d08 */
[----:B--2---:R1:W-:Y:S02]  /*66d0*/  @!P0 STG.E.128 [R2.64+0x40], R4 ;  /* 0x0000400402008986 */ /* 0x0043e4000c101d08 */
.L_x_357:
[----:B------:R-:W-:Y:S05]  /*66e0*/  BSYNC B0 ;  /* 0x0000000000007941 */ /* 0x000fea0003800000 */
.L_x_356:
[----:B------:R-:W-:Y:S01]  /*66f0*/  ISETP.GE.AND P0, PT, R150, R13, PT ;  /* 0x0000000d9600720c */ /* 0x000fe20003f06270 */
[----:B------:R-:W-:Y:S01]  /*6700*/  @!UPT UIADD3 URZ, URZ, URZ, URZ ;  /* 0x0000003f3f3ff290 */ /* 0x000fe2000fffe03f */
[----:B------:R-:W-:Y:S11]  /*6710*/  BSSY B0, `(.L_x_358) ;  /* 0x0000013000007945 */ /* 0x000ff60003800000 */
[----:B------:R-:W-:-:S05]  /*6720*/  @P0 BRA `(.L_x_359) ;  /* 0x0000011000000947 */ /* 0x000fca0003800000 */
[----:B-1----:R-:W-:Y:S01]  /*6730*/  IADD3 R2, P0, R12, 0x40, RZ ;  /* 0x000000400c027810 */ /* 0x002fe20007f1e0ff */
        /* <DEDUP_REMOVED lines=16> */
.L_x_359:
[----:B------:R-:W-:Y:S05]  /*6840*/  BSYNC B0 ;  /* 0x0000000000007941 */ /* 0x000fea0003800000 */
.L_x_358:
[C---:B------:R-:W-:Y:S02]  /*6850*/  ISETP.GT.AND P0, PT, R36.reuse, R145, PT ;  /* 0x000000912400720c */ /* 0x040fe40003f04270 */
[----:B------:R-:W-:Y:S11]  /*6860*/  IADD3 R36, R36, -0x1, RZ ;  /* 0xffffffff24247810 */ /* 0x000ff60007ffe0ff */
[----:B-1----:R-:W-:Y:S01]  /*6870*/  @P0 SHF.R.S32.HI R5, RZ, 0x1f, R36 ;  /* 0x0000001fff050819 */ /* 0x002fe20000011424 */
[----:B------:R-:W-:Y:S02]  /*6880*/  @P0 IMAD R4, R181, R36, RZ ;  /* 0x00000024b5040224 */ /* 0x000fe400078e02ff */
[----:B------:R-:W-:Y:S02]  /*6890*/  @P0 IMAD.MOV.U32 R2, RZ, RZ, R124 ;  /* 0x000000ffff020224 */ /* 0x000fe400078e007c */
        /* <DEDUP_REMOVED lines=10> */
[----:B------:R1:W-:Y:S02]  /*6940*/  @P0 LDGSTS.E.BYPASS.LTC128B.128 [R81+0x3100], [R10.64], !P6 ;  /* 0x031000000a510fae */ /* 0x0003e4000f101d48 */
[--C-:B------:R-:W-:Y:S01]  /*6950*/  @P0 IMAD.X R9, R11, 0x1, R148.reuse, P1 ;  /* 0x000000010b090824 */ /* 0x100fe200008e0694 */
[----:B------:R-:W-:Y:S04]  /*6960*/  @P0 IADD3 R6, P1, R8, R160, RZ ;  /* 0x000000a008060210 */ /* 0x000fe80007f3e0ff */
[----:B------:R2:W-:Y:S01]  /*6970*/  @P0 LDGSTS.E.BYPASS.LTC128B.128 [R81+0x3900], [R8.64], !P6 ;  /* 0x0390000008510fae */ /* 0x0005e2000f101d48 */
[----:B------:R-:W-:Y:S02]  /*6980*/  @P0 IADD3.X R7, R9, R148, RZ, P1, !PT ;  /* 0x0000009409070210 */ /* 0x000fe40000ffe4ff */
[-C--:B------:R-:W-:Y:S03]  /*6990*/  @P0 IADD3 R4, P1, R6, R160.reuse, RZ ;  /* 0x000000a006040210 */ /* 0x080fe60007f3e0ff */
[----:B------:R2:W-:Y:S02]  /*69a0*/  @P0 LDGSTS.E.BYPASS.LTC128B.128 [R81+0x4100], [R6.64], !P6 ;  /* 0x0410000006510fae */ /* 0x0005e4000f101d48 */
[--C-:B------:R-:W-:Y:S01]  /*69b0*/  @P0 IMAD.X R5, R7, 0x1, R148.reuse, P1 ;  /* 0x0000000107050824 */ /* 0x100fe200008e0694 */
[-C--:B------:R-:W-:Y:S04]  /*69c0*/  @P0 IADD3 R2, P1, R4, R160.reuse, RZ ;  /* 0x000000a004020210 */ /* 0x080fe80007f3e0ff */
[----:B------:R2:W-:Y:S01]  /*69d0*/  @P0 LDGSTS.E.BYPASS.LTC128B.128 [R81+0x4900], [R4.64], !P6 ;  /* 0x0490000004510fae */ /* 0x0005e2000f101d48 */
[----:B------:R-:W-:Y:S05]  /*69e0*/  @P0 IMAD.X R3, R5, 0x1, R148, P1 ;  /* 0x0000000105030824 */ /* 0x000fea00008e0694 */
[----:B------:R2:W-:Y:S01]  /*69f0*/  @P0 LDGSTS.E.BYPASS.LTC128B.128 [R81+0x5100], [R2.64], !P6 ;  /* 0x0510000002510fae */ /* 0x0005e2000f101d48 */
[----:B-1----:R-:W-:Y:S04]  /*6a00*/  @P0 IADD3 R10, P1, R2, R160, RZ ;  /* 0x000000a0020a0210 */ /* 0x002fe80007f3e0ff */
[----:B------:R-:W-:Y:S05]  /*6a10*/  @P0 IADD3.X R11, R3, R148, RZ, P1, !PT ;  /* 0x00000094030b0210 */ /* 0x000fea0000ffe4ff */
[----:B------:R2:W-:Y:S04]  /*6a20*/  @P0 LDGSTS.E.BYPASS.LTC128B.128 [R81+0x5900], [R10.64], !P6 ;  /* 0x059000000a510fae */ /* 0x0005e8000f101d48 */
[----:B------:R-:W0:Y:S01]  /*6a30*/  LDGDEPBAR ;  /* 0x00000000000079af */ /* 0x000e220000000000 */
[----:B------:R-:W-:-:S05]  /*6a40*/  @P0 BRA `(.L_x_360) ;  /* 0xffffb59000000947 */ /* 0x000fca000383ffff */
[----:B------:R-:W-:Y:S06]  /*6a50*/  BAR.SYNC.DEFER_BLOCKING 0x0 ;  /* 0x0000000000007b1d */ /* 0x000fec0000010000 */
.L_x_325:
[----:B------:R-:W-:Y:S01]  /*6a60*/  IMAD.MOV.U32 R231, RZ, RZ, c[0x0][0x2c4] ;  /* 0x0000b100ffe77624 */ /* 0x000fe200078e00ff */
[----:B------:R-:W-:Y:S01]  /*6a70*/  IADD3 R0, R226, 0x7f, RZ ;  /* 0x0000007fe2007810 */ /* 0x000fe20007ffe0ff */
[----:B------:R-:W-:-:S02]  /*6a80*/  IMAD.MOV.U32 R236, RZ, RZ, c[0x0][0x32c] ;  /* 0x0000cb00ffec7624 */ /* 0x000fc400078e00ff */
[----:B--2---:R-:W-:Y:S01]  /*6a90*/  IMAD.IADD R8, R168, 0x1, R169 ;  /* 0x00000001a8087824 */ /* 0x004fe200078e02a9 */
[----:B------:R-:W-:Y:S02]  /*6aa0*/  ISETP.NE.AND P1, PT, R231, 0x1, PT ;  /* 0x00000001e700780c */ /* 0x000fe40003f25270 */
[----:B------:R-:W-:-:S11]  /*6ab0*/  ISETP.GE.AND P6, PT, R236, 0x1, PT ;  /* 0x00000001ec00780c */ /* 0x000fd60003fc6270 */
[----:B------:R-:W-:-:S05]  /*6ac0*/  @P1 IMAD.HI.U32 R2, R0, c[0x0][0x2c8], RZ ;  /* 0x0000b20000021a27 */ /* 0x000fca00078e00ff */
[----:B------:R-:W-:-:S05]  /*6ad0*/  @P1 SHF.R.U32.HI R0, RZ, c[0x0][0x2cc], R2 ;  /* 0x0000b300ff001a19 */ /* 0x000fca0000011602 */
[----:B------:R-:W-:-:S05]  /*6ae0*/  IMAD.IADD R0, R179, 0x1, R0 ;  /* 0x00000001b3007824 */ /* 0x000fca00078e0200 */
[----:B------:R-:W-:Y:S01]  /*6af0*/  IADD3 R3, R0, c[0x0][0x328], RZ ;  /* 0x0000ca0000037a10 */ /* 0x000fe20007ffe0ff */
[----:B------:R-:W-:Y:S05]  /*6b00*/  @!P6 BRA `(.L_x_361) ;  /* 0x000000f00000e947 */ /* 0x000fea0003800000 */
[C---:B------:R-:W-:Y:S01]  /*6b10*/  ISETP.GT.AND P0, PT, R0.reuse, RZ, PT ;  /* 0x000000ff0000720c */ /* 0x040fe20003f04270 */
[----:B------:R-:W-:Y:S01]  /*6b20*/  IMAD.MOV.U32 R4, RZ, RZ, c[0x0][0x32c] ;  /* 0x0000cb00ff047624 */ /* 0x000fe200078e00ff */
        /* <DEDUP_REMOVED lines=8> */
.L_x_362:
[----:B------:R-:W-:-:S13]  /*6bb0*/  ISETP.NE.AND P0, PT, R4, 0x1, PT ;  /* 0x000000010400780c */ /* 0x000fda0003f05270 */
[----:B------:R-:W-:-:S05]  /*6bc0*/  @P0 IMAD.HI.U32 R0, R2, c[0x0][0x330], RZ ;  /* 0x0000cc0002000a27 */ /* 0x000fca00078e00ff */
[----:B------:R-:W-:-:S05]  /*6bd0*/  @P0 SHF.R.U32.HI R2, RZ, c[0x0][0x334], R0 ;  /* 0x0000cd00ff020a19 */ /* 0x000fca0000011600 */
.L_x_363:
[----:B------:R-:W-:-:S05]  /*6be0*/  IMAD R2, R2, R4, c[0x0][0x32c] ;  /* 0x0000cb0002027624 */ /* 0x000fca00078e0204 */
[----:B------:R-:W-:-:S03]  /*6bf0*/  IMNMX R3, R3, R2, PT ;  /* 0x0000000203037217 */ /* 0x000fc60003800200 */
.L_x_361:
[----:B------:R-:W2:Y:S01]  /*6c00*/  LDL R4, [R1+0x18] ;  /* 0x0000180001047983 */ /* 0x000ea20000100800 */
[----:B------:R-:W-:Y:S01]  /*6c10*/  IADD3 R3, R3, 0x5f, RZ ;  /* 0x0000005f03037810 */ /* 0x000fe20007ffe0ff */
[----:B------:R-:W-:-:S04]  /*6c20*/  @P1 IMAD.HI.U32 R2, R226, c[0x0][0x2c8], RZ ;  /* 0x0000b200e2021a27 */ /* 0x000fc800078e00ff */
[----:B------:R-:W-:-:S04]  /*6c30*/  IMAD.HI R3, R3, 0x2aaaaaab, RZ ;  /* 0x2aaaaaab03037827 */ /* 0x000fc800078e02ff */
[----:B------:R-:W-:Y:S01]  /*6c40*/  IMAD.MOV.U32 R0, RZ, RZ, R226 ;  /* 0x000000ffff007224 */ /* 0x000fe200078e00e2 */
[----:B------:R-:W-:Y:S02]  /*6c50*/  @P1 SHF.R.U32.HI R0, RZ, c[0x0][0x2cc], R2 ;  /* 0x0000b300ff001a19 */ /* 0x000fe40000011602 */
[----:B------:R-:W-:-:S04]  /*6c60*/  SHF.R.U32.HI R2, RZ, 0x1f, R3 ;  /* 0x0000001fff027819 */ /* 0x000fc80000011603 */
[----:B------:R-:W-:-:S04]  /*6c70*/  LEA.HI.SX32 R2, R3, R2, 0x1c ;  /* 0x0000000203027211 */ /* 0x000fc800078fe2ff */
[----:B------:R-:W-:Y:S01]  /*6c80*/  IMNMX R252, R2, R180, PT ;  /* 0x000000b402fc7217 */ /* 0x000fe20003800200 */
[----:B--2---:R-:W-:-:S05]  /*6c90*/  IMAD.IADD R0, R4, 0x1, R0 ;  /* 0x0000000104007824 */ /* 0x004fca00078e0200 */
[----:B------:R-:W-:Y:S01]  /*6ca0*/  IADD3 R3, R0, -c[0x0][0x324], RZ ;  /* 0x8000c90000037a10 */ /* 0x000fe20007ffe0ff */
[----:B------:R-:W-:Y:S05]  /*6cb0*/  @!P6 BRA `(.L_x_364) ;  /* 0x000000f00000e947 */ /* 0x000fea0003800000 */
        /* <DEDUP_REMOVED lines=9> */
.L_x_365:
[----:B------:R-:W-:-:S04]  /*6d50*/  MOV R2, c[0x0][0x32c] ;  /* 0x0000cb0000027a02 */ /* 0x000fc80000000f00 */
[----:B------:R-:W-:-:S13]  /*6d60*/  ISETP.NE.AND P0, PT, R2, 0x1, PT ;  /* 0x000000010200780c */ /* 0x000fda0003f05270 */
[----:B------:R-:W-:-:S05]  /*6d70*/  @P0 IMAD.HI.U32 R2, R0, c[0x0][0x330], RZ ;  /* 0x0000cc0000020a27 */ /* 0x000fca00078e00ff */
[----:B------:R-:W-:-:S05]  /*6d80*/  @P0 SHF.R.U32.HI R0, RZ, c[0x0][0x334], R2 ;  /* 0x0000cd00ff000a19 */ /* 0x000fca0000011602 */
.L_x_366:
[----:B------:R-:W-:-:S05]  /*6d90*/  IMAD R0, R0, c[0x0][0x32c], RZ ;  /* 0x0000cb0000007a24 */ /* 0x000fca00078e02ff */
[----:B------:R-:W-:-:S05]  /*6da0*/  IMNMX R3, R3, R0, !PT ;  /* 0x0000000003037217 */ /* 0x000fca0007800200 */
.L_x_364:
[----:B------:R-:W-:Y:S01]  /*6db0*/  IMAD.HI R0, R3, 0x2aaaaaab, RZ ;  /* 0x2aaaaaab03007827 */ /* 0x000fe200078e02ff */
[----:B------:R-:W-:Y:S01]  /*6dc0*/  PLOP3.LUT P4, PT, PT, PT, PT, 0x80, 0x0 ;  /* 0x000000000000781c */ /* 0x000fe20003f8f070 */
[----:B------:R-:W-:Y:S01]  /*6dd0*/  CS2R R162, SRZ ;  /* 0x0000000000a27805 */ /* 0x000fe2000001ff00 */
[----:B------:R-:W-:Y:S01]  /*6de0*/  CS2R R160, SRZ ;  /* 0x0000000000a07805 */ /* 0x000fe2000001ff00 */
[----:B------:R-:W-:Y:S01]  /*6df0*/  CS2R R166, SRZ ;  /* 0x0000000000a67805 */ /* 0x000fe2000001ff00 */
[----:B------:R-:W-:Y:S01]  /*6e00*/  SHF.R.U32.HI R2, RZ, 0x1f, R0 ;  /* 0x0000001fff027819 */ /* 0x000fe20000011600 */
[----:B------:R-:W-:Y:S01]  /*6e10*/  CS2R R12, SRZ ;  /* 0x00000000000c7805 */ /* 0x000fe2000001ff00 */
[----:B------:R-:W-:Y:S01]  /*6e20*/  IMAD.MOV.U32 R164, RZ, RZ, RZ ;  /* 0x000000ffffa47224 */ /* 0x000fe200078e00ff */
[----:B------:R-:W-:Y:S01]  /*6e30*/  CS2R R14, SRZ ;  /* 0x00000000000e7805 */ /* 0x000fe2000001ff00 */
[----:B------:R-:W-:Y:S01]  /*6e40*/  LEA.HI.SX32 R0, R0, R2, 0x1c ;  /* 0x0000000200007211 */ /* 0x000fe200078fe2ff */
[----:B------:R-:W-:Y:S01]  /*6e50*/  IMAD.MOV.U32 R158, RZ, RZ, RZ ;  /* 0x000000ffff9e7224 */ /* 0x000fe200078e00ff */
[----:B------:R-:W-:Y:S01]  /*6e60*/  MOV R156, RZ ;  /* 0x000000ff009c7202 */ /* 0x000fe20000000f00 */
[----:B------:R-:W-:Y:S01]  /*6e70*/  CS2R R16, SRZ ;  /* 0x0000000000107805 */ /* 0x000fe2000001ff00 */
[----:B------:R-:W-:Y:S01]  /*6e80*/  IMNMX R224, RZ, R0, !PT ;  /* 0x00000000ffe07217 */ /* 0x000fe20007800200 */
[----:B------:R-:W-:Y:S01]  /*6e90*/  IMAD.MOV.U32 R154, RZ, RZ, RZ ;  /* 0x000000ffff9a7224 */ /* 0x000fe200078e00ff */
[----:B------:R-:W-:Y:S01]  /*6ea0*/  CS2R R18, SRZ ;  /* 0x0000000000127805 */ /* 0x000fe2000001ff00 */
[----:B------:R-:W-:Y:S01]  /*6eb0*/  IMAD.MOV.U32 R152, RZ, RZ, RZ ;  /* 0x000000ffff987224 */ /* 0x000fe200078e00ff */
[----:B------:R-:W-:Y:S01]  /*6ec0*/  ISETP.GT.AND P0, PT, R252, R224, PT ;  /* 0x000000e0fc00720c */ /* 0x000fe20003f04270 */
[----:B------:R2:W-:Y:S01]  /*6ed0*/  STL [R1+0x14], R224 ;  /* 0x000014e001007387 */ /* 0x0005e20000100800 */
[----:B------:R-:W-:Y:S01]  /*6ee0*/  MOV R26, RZ ;  /* 0x000000ff001a7202 */ /* 0x000fe20000000f00 */
[----:B------:R-:W-:Y:S01]  /*6ef0*/  IMAD.MOV.U32 R146, RZ, RZ, RZ ;  /* 0x000000ffff927224 */ /* 0x000fe200078e00ff */
[----:B------:R-:W-:Y:S01]  /*6f00*/  MOV R144, RZ ;  /* 0x000000ff00907202 */ /* 0x000fe20000000f00 */
        /* <DEDUP_REMOVED lines=33> */
[----:B--2---:R-:W2:Y:S01]  /*7120*/  LDL R27, [R1+0x64] ;  /* 0x00006400011b7983 */ /* 0x004ea20000100800 */
[----:B------:R-:W-:-:S03]  /*7130*/  ISETP.NE.U32.AND P0, PT, RZ, c[0x0][0x340], PT ;  /* 0x0000d000ff007a0c */ /* 0x000fc60003f05070 */
[----:B------:R-:W2:Y:S01]  /*7140*/  LDL R234, [R1+0x30] ;  /* 0x0000300001ea7983 */ /* 0x000ea20000100800 */
[----:B------:R-:W-:-:S13]  /*7150*/  ISETP.NE.AND.EX P2, PT, RZ, c[0x0][0x344], PT, P0 ;  /* 0x0000d100ff007a0c */ /* 0x000fda0003f45300 */
[----:B------:R-:W-:Y:S01]  /*7160*/  @P2 IMAD.MOV.U32 R2, RZ, RZ, 0x4 ;  /* 0x00000004ff022424 */ /* 0x000fe200078e00ff */
[----:B------:R-:W4:Y:S01]  /*7170*/  S2R R35, SR_CTAID.Y ;  /* 0x0000000000237919 */ /* 0x000f220000002600 */
[----:B------:R-:W-:Y:S02]  /*7180*/  SHF.R.S32.HI R0, RZ, 0x1f, R165 ;  /* 0x0000001fff007819 */ /* 0x000fe400000114a5 */
[----:B------:R-:W-:-:S03]  /*7190*/  SHF.R.S32.HI R212, RZ, 0x1f, R228 ;  /* 0x0000001fffd47819 */ /* 0x000fc600000114e4 */
[----:B------:R-:W-:Y:S01]  /*71a0*/  IMAD R0, R0, c[0x0][0x178], RZ ;  /* 0x00005e0000007a24 */ /* 0x000fe200078e02ff */
[----:B------:R-:W-:-:S03]  /*71b0*/  LEA.HI R5, R212, R228, RZ, 0x3 ;  /* 0x000000e4d4057211 */ /* 0x000fc600078f18ff */
[----:B------:R-:W-:Y:S01]  /*71c0*/  IMAD R0, R165, c[0x0][0x17c], R0 ;  /* 0x00005f00a5007a24 */ /* 0x000fe200078e0200 */
[----:B------:R-:W-:Y:S02]  /*71d0*/  LOP3.LUT R4, R5, 0xfffffff8, RZ, 0xc0, !PT ;  /* 0xfffffff805047812 */ /* 0x000fe400078ec0ff */
[----:B------:R-:W-:-:S03]  /*71e0*/  SHF.R.S32.HI R72, RZ, 0x3, R5 ;  /* 0x00000003ff487819 */ /* 0x000fc60000011405 */
[----:B------:R-:W-:Y:S02]  /*71f0*/  IMAD.IADD R86, R228, 0x1, -R4 ;  /* 0x00000001e4567824 */ /* 0x000fe400078e0a04 */
[----:B------:R-:W-:Y:S02]  /*7200*/  IMAD R5, R189, c[0x0][0x1b8], RZ ;  /* 0x00006e00bd057a24 */ /* 0x000fe400078e02ff */
[----:B------:R-:W-:Y:S02]  /*7210*/  IMAD.SHL.U32 R56, R86, 0x8, RZ ;  /* 0x0000000856387824 */ /* 0x000fe400078e00ff */
[----:B--2---:R-:W-:-:S05]  /*7220*/  @P2 IMAD.WIDE R2, R27, R2, c[0x0][0x340] ;  /* 0x0000d0001b022625 */ /* 0x004fca00078e0202 */
[----:B------:R2:W3:Y:S01]  /*7230*/  @P2 LDG.E R16, [R2.64] ;  /* 0x0000000802102981 */ /* 0x0004e2000c1e1900 */
[----:B----4-:R-:W-:Y:S01]  /*7240*/  IMAD R4, R35, c[0x0][0x1bc], R5 ;  /* 0x00006f0023047a24 */ /* 0x010fe200078e0205 */
[----:B------:R-:W-:Y:S02]  /*7250*/  ISETP.NE.U32.AND P0, PT, RZ, c[0x0][0x348], PT ;  /* 0x0000d200ff007a0c */ /* 0x000fe40003f05070 */
[----:B------:R-:W-:Y:S02]  /*7260*/  SHF.R.S32.HI R15, RZ, 0x1f, R27 ;  /* 0x0000001fff0f7819 */ /* 0x000fe4000001141b */
[----:B------:R-:W-:Y:S02]  /*7270*/  ISETP.NE.AND.EX P0, PT, RZ, c[0x0][0x34c], PT, P0 ;  /* 0x0000d300ff007a0c */ /* 0x000fe40003f05300 */
[----:B------:R-:W-:Y:S02]  /*7280*/  LEA.HI R89, R212, R228, RZ, 0x4 ;  /* 0x000000e4d4597211 */ /* 0x000fe400078f20ff */
[----:B------:R-:W-:-:S02]  /*7290*/  SEL R6, R15, RZ, !P0 ;  /* 0x000000ff0f067207 */ /* 0x000fc40004000000 */
[----:B-1----:R-:W-:Y:S02]  /*72a0*/  SHF.R.S32.HI R9, RZ, 0x1f, R8 ;  /* 0x0000001fff097819 */ /* 0x002fe40000011408 */
[----:B------:R-:W-:Y:S01]  /*72b0*/  LOP3.LUT R7, R89, 0xfffffff0, RZ, 0xc0, !PT ;  /* 0xfffffff059077812 */ /* 0x000fe200078ec0ff */
[----:B------:R-:W-:Y:S01]  /*72c0*/  IMAD R6, R6, c[0x0][0x1c0], RZ ;  /* 0x0000700006067a24 */ /* 0x000fe200078e02ff */
[----:B------:R-:W-:-:S03]  /*72d0*/  SHF.R.S32.HI R57, RZ, 0x1f, R56 ;  /* 0x0000001fff397819 */ /* 0x000fc60000011438 */
[----:B------:R-:W-:Y:S02]  /*72e0*/  IMAD.IADD R10, R228, 0x1, -R7 ;  /* 0x00000001e40a7824 */ /* 0x000fe400078e0a07 */
[----:B--2---:R-:W-:-:S04]  /*72f0*/  IMAD.WIDE.U32 R2, R165, c[0x0][0x178], RZ ;  /* 0x00005e00a5027a25 */ /* 0x004fc800078e00ff */
[----:B------:R-:W-:Y:S01]  /*7300*/  IMAD.IADD R3, R3, 0x1, R0 ;  /* 0x0000000103037824 */ /* 0x000fe200078e0200 */
[----:B------:R-:W-:-:S03]  /*7310*/  SHF.L.U32 R0, R72, 0x6, RZ ;  /* 0x0000000648007819 */ /* 0x000fc600000006ff */
[----:B------:R-:W-:Y:S01]  /*7320*/  IMAD.WIDE.U32 R2, R35, c[0x0][0x1b8], R2 ;  /* 0x00006e0023027a25 */ /* 0x000fe200078e0002 */
[----:B------:R-:W-:-:S04]  /*7330*/  LOP3.LUT R0, R0, 0x1c0, RZ, 0xc0, !PT ;  /* 0x000001c000007812 */ /* 0x000fc800078ec0ff */
[----:B------:R-:W-:Y:S02]  /*7340*/  LOP3.LUT R5, R0, 0x38, R56, 0xf8, !PT ;  /* 0x0000003800057812 */ /* 0x000fe400078ef838 */
[----:B------:R-:W-:Y:S02]  /*7350*/  SHF.R.U32.HI R0, RZ, 0x3, R0 ;  /* 0x00000003ff007819 */ /* 0x000fe40000011600 */
[----:B------:R-:W-:Y:S02]  /*7360*/  IADD3 R3, R3, R4, RZ ;  /* 0x0000000403037210 */ /* 0x000fe40007ffe0ff */
[----:B------:R-:W-:Y:S01]  /*7370*/  LOP3.LUT R17, R5, R0, RZ, 0x3c, !PT ;  /* 0x0000000005117212 */ /* 0x000fe200078e3cff */
[----:B------:R-:W-:-:S04]  /*7380*/  IMAD R0, R86, 0x10, R72 ;  /* 0x0000001056007824 */ /* 0x000fc800078e0248 */
[----:B------:R-:W-:Y:S01]  /*7390*/  IMAD.IADD R11, R226, 0x1, R0 ;  /* 0x00000001e20b7824 */ /* 0x000fe200078e0200 */
[----:B------:R-:W-:Y:S02]  /*73a0*/  SEL R0, R27, RZ, !P0 ;  /* 0x000000ff1b007207 */ /* 0x000fe40004000000 */
[C---:B------:R-:W-:Y:S01]  /*73b0*/  IADD3 R5, P0, R72.reuse, R8, RZ ;  /* 0x0000000848057210 */ /* 0x040fe20007f1e0ff */
[----:B------:R-:W-:Y:S01]  /*73c0*/  @P1 IMAD.HI.U32 R8, R11, c[0x0][0x2c8], RZ ;  /* 0x0000b2000b081a27 */ /* 0x000fe200078e00ff */
[----:B------:R-:W-:Y:S02]  /*73d0*/  MOV R4, R11 ;  /* 0x0000000b00047202 */ /* 0x000fe40000000f00 */
[----:B------:R-:W-:Y:S01]  /*73e0*/  LEA.HI.X.SX32 R9, R72, R9, 0x1, P0 ;  /* 0x0000000948097211 */ /* 0x000fe200000f0eff */
[C---:B------:R-:W-:Y:S01]  /*73f0*/  IMAD R7, R0.reuse, c[0x0][0x1c4], R6 ;  /* 0x0000710000077a24 */ /* 0x040fe200078e0206 */
[----:B------:R-:W-:Y:S01]  /*7400*/  @P1 SHF.R.U32.HI R4, RZ, c[0x0][0x2cc], R8 ;  /* 0x0000b300ff041a19 */ /* 0x000fe20000011608 */
[----:B------:R-:W-:Y:S01]  /*7410*/  IMAD.WIDE.U32 R2, R0, c[0x0][0x1c0], R2 ;  /* 0x0000700000027a25 */ /* 0x000fe200078e0002 */
[----:B------:R-:W-:-:S03]  /*7420*/  SHF.R.S32.HI R8, RZ, 0x1f, R10 ;  /* 0x0000001fff087819 */ /* 0x000fc6000001140a */
[----:B------:R-:W-:Y:S01]  /*7430*/  IMAD R0, R9, c[0x0][0x208], RZ ;  /* 0x0000820009007a24 */ /* 0x000fe200078e02ff */
[----:B------:R-:W-:Y:S01]  /*7440*/  IADD3 R3, R3, R7, RZ ;  /* 0x0000000703037210 */ /* 0x000fe20007ffe0ff */
[----:B------:R-:W-:Y:S01]  /*7450*/  IMAD R6, R9, c[0x0][0x1e0], RZ ;  /* 0x0000780009067a24 */ /* 0x000fe200078e02ff */
[----:B------:R-:W-:Y:S01]  /*7460*/  LEA.HI R85, R8, R10, RZ, 0x3 ;  /* 0x0000000a08557211 */ /* 0x000fe200078f18ff */
[C---:B------:R-:W-:Y:S01]  /*7470*/  IMAD R14, R5.reuse, c[0x0][0x20c], R0 ;  /* 0x00008300050e7a24 */ /* 0x040fe200078e0200 */
[----:B------:R-:W-:Y:S01]  /*7480*/  SHF.R.S32.HI R0, RZ, 0x1f, R4 ;  /* 0x0000001fff007819 */ /* 0x000fe20000011404 */
[----:B------:R-:W-:Y:S01]  /*7490*/  IMAD R13, R5, c[0x0][0x1e4], R6 ;  /* 0x00007900050d7a24 */ /* 0x000fe200078e0206 */
[----:B------:R-:W-:Y:S01]  /*74a0*/  LOP3.LUT R12, R85, 0xfffffff8, RZ, 0xc0, !PT ;  /* 0xfffffff8550c7812 */ /* 0x000fe200078ec0ff */
[----:B------:R-:W-:-:S04]  /*74b0*/  IMAD.WIDE.U32 R6, R5, c[0x0][0x1e0], R56 ;  /* 0x0000780005067a25 */ /* 0x000fc800078e0038 */
[----:B------:R-:W-:Y:S01]  /*74c0*/  IMAD.WIDE.U32 R8, R5, c[0x0][0x208], R56 ;  /* 0x0000820005087a25 */ /* 0x000fe200078e0038 */
[----:B------:R-:W-:-:S03]  /*74d0*/  IADD3 R7, R7, R13, RZ ;  /* 0x0000000d07077210 */ /* 0x000fc60007ffe0ff */
[----:B------:R-:W-:Y:S02]  /*74e0*/  IMAD R0, R0, c[0x0][0x1b0], RZ ;  /* 0x00006c0000007a24 */ /* 0x000fe400078e02ff */
[----:B------:R-:W-:Y:S02]  /*74f0*/  IMAD.MOV R5, RZ, RZ, -R4 ;  /* 0x000000ffff057224 */ /* 0x000fe400078e0a04 */
[C---:B------:R-:W-:Y:S02]  /*7500*/  IMAD R13, R4.reuse, c[0x0][0x1b4], R0 ;  /* 0x00006d00040d7a24 */ /* 0x040fe400078e0200 */
[----:B------:R-:W-:Y:S01]  /*7510*/  IMAD.WIDE.U32 R2, R4, c[0x0][0x1b0], R2 ;  /* 0x00006c0004027a25 */ /* 0x000fe200078e0002 */
[----:B------:R-:W-:-:S03]  /*7520*/  MOV R4, R8 ;  /* 0x0000000800047202 */ /* 0x000fc60000000f00 */
[----:B------:R-:W-:Y:S01]  /*7530*/  IMAD R0, R5, c[0x0][0x2c4], R11 ;  /* 0x0000b10005007a24 */ /* 0x000fe200078e020b */
[----:B------:R-:W-:Y:S01]  /*7540*/  IADD3 R5, R9, R14, RZ ;  /* 0x0000000e09057210 */ /* 0x000fe20007ffe0ff */
[----:B------:R-:W-:Y:S02]  /*7550*/  IMAD.IADD R83, R10, 0x1, -R12 ;  /* 0x000000010a537824 */ /* 0x000fe400078e0a0c */
[----:B------:R-:W-:Y:S01]  /*7560*/  IMAD.IADD R3, R3, 0x1, R13 ;  /* 0x0000000103037824 */ /* 0x000fe200078e020d */
[----:B------:R-:W-:Y:S01]  /*7570*/  SHF.R.S32.HI R10, RZ, 0x1f, R0 ;  /* 0x0000001fff0a7819 */ /* 0x000fe20000011400 */
[----:B------:R-:W-:Y:S01]  /*7580*/  IMAD.WIDE.U32 R8, R35, c[0x0][0x1e8], R6 ;  /* 0x00007a0023087a25 */ /* 0x000fe200078e0006 */
[----:B------:R-:W-:-:S03]  /*7590*/  ISETP.NE.U32.AND P1, PT, RZ, c[0x0][0x350], PT ;  /* 0x0000d400ff007a0c */ /* 0x000fc60003f25070 */
[----:B------:R-:W-:Y:S01]  /*75a0*/  IMAD.WIDE.U32 R6, R35, c[0x0][0x210], R4 ;  /* 0x0000840023067a25 */ /* 0x000fe200078e0004 */
[----:B------:R-:W-:-:S03]  /*75b0*/  ISETP.NE.AND.EX P1, PT, RZ, c[0x0][0x354], PT, P1 ;  /* 0x0000d500ff007a0c */ /* 0x000fc60003f25310 */
[----:B------:R-:W-:-:S04]  /*75c0*/  IMAD.WIDE.U32 R4, R0, c[0x0][0x1a8], R2 ;  /* 0x00006a0000047a25 */ /* 0x000fc800078e0002 */
[----:B------:R-:W-:Y:S02]  /*75d0*/  IMAD R10, R10, c[0x0][0x1a8], RZ ;  /* 0x00006a000a0a7a24 */ /* 0x000fe400078e02ff */
[C---:B------:R-:W-:Y:S02]  /*75e0*/  IMAD R12, R189.reuse, c[0x0][0x210], RZ ;  /* 0x00008400bd0c7a24 */ /* 0x040fe400078e02ff */
[----:B------:R-:W-:Y:S02]  /*75f0*/  IMAD R10, R0, c[0x0][0x1ac], R10 ;  /* 0x00006b00000a7a24 */ /* 0x000fe400078e020a */
[----:B------:R-:W-:Y:S02]  /*7600*/  IMAD R11, R189, c[0x0][0x1e8], RZ ;  /* 0x00007a00bd0b7a24 */ /* 0x000fe400078e02ff */
[C---:B------:R-:W-:Y:S02]  /*7610*/  IMAD R12, R35.reuse, c[0x0][0x214], R12 ;  /* 0x00008500230c7a24 */ /* 0x040fe400078e020c */
[----:B------:R-:W-:-:S03]  /*7620*/  IMAD R11, R35, c[0x0][0x1ec], R11 ;  /* 0x00007b00230b7a24 */ /* 0x000fc600078e020b */
[----:B------:R-:W-:Y:S01]  /*7630*/  IADD3 R7, R12, R7, RZ ;  /* 0x000000070c077210 */ /* 0x000fe20007ffe0ff */
[----:B------:R-:W-:Y:S01]  /*7640*/  IMAD.IADD R9, R11, 0x1, R9 ;  /* 0x000000010b097824 */ /* 0x000fe200078e0209 */
[----:B------:R-:W-:Y:S01]  /*7650*/  LEA R11, P0, R4, c[0x0][0x160], 0x1 ;  /* 0x00005800040b7a11 */ /* 0x000fe200078008ff */
[----:B------:R-:W-:Y:S02]  /*7660*/  IMAD.IADD R10, R5, 0x1, R10 ;  /* 0x00000001050a7824 */ /* 0x000fe400078e020a */
[----:B------:R-:W-:Y:S02]  /*7670*/  IMAD R25, R234, c[0x0][0x2c4], RZ ;  /* 0x0000b100ea197a24 */ /* 0x000fe400078e02ff */
[----:B------:R-:W-:Y:S01]  /*7680*/  IMAD.IADD R5, R226, 0x1, R72 ;  /* 0x00000001e2057824 */ /* 0x000fe200078e0248 */
[----:B------:R-:W-:-:S04]  /*7690*/  LEA.HI.X R10, R4, c[0x0][0x164], R10, 0x1, P0 ;  /* 0x00005900040a7a11 */ /* 0x000fc800000f0c0a */
[----:B------:R-:W-:Y:S02]  /*76a0*/  ISETP.GE.AND P0, PT, R5, R25, PT ;  /* 0x000000190500720c */ /* 0x000fe40003f06270 */
[----:B------:R-:W-:Y:S02]  /*76b0*/  LEA.HI R4, R212, R228, RZ, 0x6 ;  /* 0x000000e4d4047211 */ /* 0x000fe400078f30ff */
[----:B------:R-:W-:Y:S02]  /*76c0*/  ISETP.GE.AND P3, PT, R56, c[0x0][0x198], PT ;  /* 0x0000660038007a0c */ /* 0x000fe40003f66270 */
[----:B------:R-:W-:Y:S01]  /*76d0*/  SHF.L.U32 R4, R4, 0x3, RZ ;  /* 0x0000000304047819 */ /* 0x000fe200000006ff */
[----:B------:R1:W2:Y:S01]  /*76e0*/  SHFL.IDX PT, R13, R11, RZ, 0x181f ;  /* 0x00181fff0b0d7589 */ /* 0x0002a200000e0000 */
[----:B------:R-:W-:Y:S03]  /*76f0*/  BSSY B0, `(.L_x_368) ;  /* 0x0000020000007945 */ /* 0x000fe60003800000 */
[----:B------:R1:W4:Y:S01]  /*7700*/  SHFL.IDX PT, R14, R10, RZ, 0x181f ;  /* 0x00181fff0a0e7589 */ /* 0x00032200000e0000 */
[----:B------:R-:W-:-:S02]  /*7710*/  LOP3.LUT R76, R17, 0xfffffe00, R4, 0xf8, !PT ;  /* 0xfffffe00114c7812 */ /* 0x000fc400078ef804 */
[----:B---3--:R-:W-:Y:S01]  /*7720*/  @P2 MOV R2, R16 ;  /* 0x0000001000022202 */ /* 0x008fe20000000f00 */
[----:B------:R-:W-:Y:S01]  /*7730*/  @!P2 IMAD.MOV.U32 R2, RZ, RZ, R27 ;  /* 0x000000ffff02a224 */ /* 0x000fe200078e001b */
[----:B------:R-:W-:Y:S02]  /*7740*/  @P2 SHF.R.S32.HI R3, RZ, 0x1f, R16 ;  /* 0x0000001fff032819 */ /* 0x000fe40000011410 */
[----:B------:R-:W-:Y:S02]  /*7750*/  @!P2 MOV R3, R15 ;  /* 0x0000000f0003a202 */ /* 0x000fe40000000f00 */
[----:B------:R-:W-:Y:S02]  /*7760*/  SEL R0, R2, RZ, !P1 ;  /* 0x000000ff02007207 */ /* 0x000fe40004800000 */
[----:B------:R-:W-:-:S05]  /*7770*/  SEL R2, R3, RZ, !P1 ;  /* 0x000000ff03027207 */ /* 0x000fca0004800000 */
[C---:B------:R-:W-:Y:S02]  /*7780*/  IMAD R3, R2.reuse, c[0x0][0x1f0], RZ ;  /* 0x00007c0002037a24 */ /* 0x040fe400078e02ff */
[----:B------:R-:W-:Y:S02]  /*7790*/  IMAD R2, R2, c[0x0][0x218], RZ ;  /* 0x0000860002027a24 */ /* 0x000fe400078e02ff */
[C---:B------:R-:W-:Y:S02]  /*77a0*/  IMAD R12, R0.reuse, c[0x0][0x1f4], R3 ;  /* 0x00007d00000c7a24 */ /* 0x040fe400078e0203 */
[C---:B------:R-:W-:Y:S02]  /*77b0*/  IMAD R3, R0.reuse, c[0x0][0x21c], R2 ;  /* 0x0000870000037a24 */ /* 0x040fe400078e0202 */
[----:B------:R-:W-:-:S04]  /*77c0*/  IMAD.WIDE.U32 R90, R0, c[0x0][0x218], R6 ;  /* 0x00008600005a7a25 */ /* 0x000fc800078e0006 */
[----:B------:R-:W-:Y:S01]  /*77d0*/  IMAD.WIDE.U32 R18, R0, c[0x0][0x1f0], R8 ;  /* 0x00007c0000127a25 */ /* 0x000fe200078e0008 */
[----:B------:R-:W-:-:S03]  /*77e0*/  IADD3 R93, R91, R3, RZ ;  /* 0x000000035b5d7210 */ /* 0x000fc60007ffe0ff */
[----:B------:R-:W-:Y:S01]  /*77f0*/  IMAD.IADD R21, R19, 0x1, R12 ;  /* 0x0000000113157824 */ /* 0x000fe200078e020c */
[----:B------:R1:W-:Y:S04]  /*7800*/  STL.64 [R1+0x48], R18 ;  /* 0x0000481201007387 */ /* 0x0003e80000100a00 */
[----:B------:R1:W-:Y:S04]  /*7810*/  STL.64 [R1+0x58], R90 ;  /* 0x0000585a01007387 */ /* 0x0003e80000100a00 */
[----:B------:R1:W-:Y:S04]  /*7820*/  STL [R1+0x54], R93 ;  /* 0x0000545d01007387 */ /* 0x0003e80000100800 */
[----:B------:R1:W-:Y:S01]  /*7830*/  STL [R1+0x44], R21 ;  /* 0x0000441501007387 */ /* 0x0003e20000100800 */
[----:B------:R-:W-:Y:S01]  /*7840*/  IMAD.MOV.U32 R16, RZ, RZ, 0x20 ;  /* 0x00000020ff107424 */ /* 0x000fe200078e00ff */
[----:B------:R-:W-:-:S02]  /*7850*/  R2P PR, R83, 0x6 ;  /* 0x0000000653007804 */ /* 0x000fc40000000000 */
[----:B------:R-:W-:-:S03]  /*7860*/  MOV R15, 0x10 ;  /* 0x00000010000f7802 */ /* 0x000fc60000000f00 */
[----:B------:R-:W-:Y:S02]  /*7870*/  SEL R4, R16, 0xffffffe0, !P2 ;  /* 0xffffffe010047807 */ /* 0x000fe40005000000 */
[----:B------:R-:W-:Y:S01]  /*7880*/  SEL R2, R15, 0xfffffff0, !P1 ;  /* 0xfffffff00f027807 */ /* 0x000fe20004800000 */
[----:B------:R-:W-:Y:S05]  /*7890*/  @P0 BRA `(.L_x_369) ;  /* 0x0000005000000947 */ /* 0x000fea0003800000 */
[----:B--2-4-:R-:W-:Y:S01]  /*78a0*/  LEA R6, P0, R56, R13, 0x1 ;  /* 0x0000000d38067211 */ /* 0x014fe200078008ff */
[----:B------:R-:W-:-:S03]  /*78b0*/  IMAD.SHL.U32 R0, R76, 0x2, RZ ;  /* 0x000000024c007824 */ /* 0x000fc600078e00ff */
[----:B------:R-:W-:-:S05]  /*78c0*/  LEA.HI.X R7, R56, R14, R57, 0x1, P0 ;  /* 0x0000000e38077211 */ /* 0x000fca00000f0c39 */
[----:B------:R-:W-:Y:S01]  /*78d0*/  @!PT LDS RZ, [RZ] ;  /* 0x00000000fffff984 */ /* 0x000fe20000000800 */
[----:B------:R2:W-:Y:S04]  /*78e0*/  LDGSTS.E.BYPASS.LTC128B.128 [R0+0x6100], [R6.64], !P3 ;  /* 0x0610000006007fae */ /* 0x0005e8000d901d48 */
.L_x_369:
[----:B--2-4-:R-:W-:Y:S05]  /*78f0*/  BSYNC B0 ;  /* 0x0000000000007941 */ /* 0x014fea0003800000 */
.L_x_368:
[----:B------:R-:W-:Y:S01]  /*7900*/  IADD3 R0, R5, 0x10, RZ ;  /* 0x0000001005007810 */ /* 0x000fe20007ffe0ff */
[----:B------:R2:W3:Y:S01]  /*7910*/  SHFL.IDX PT, R3, R10, 0x1, 0x181f ;  /* 0x00381f000a037f89 */ /* 0x0004e200000e0000 */
[----:B------:R-:W-:Y:S02]  /*7920*/  BSSY B0, `(.L_x_370) ;  /* 0x0000009000007945 */ /* 0x000fe40003800000 */
[----:B------:R-:W-:Y:S01]  /*7930*/  ISETP.GE.AND P0, PT, R0, R25, PT ;  /* 0x000000190000720c */ /* 0x000fe20003f06270 */
[----:B------:R2:W4:-:S12]  /*7940*/  SHFL.IDX PT, R6, R11, 0x1, 0x181f ;  /* 0x00381f000b067f89 */ /* 0x00051800000e0000 */
[----:B------:R-:W-:Y:S05]  /*7950*/  @P0 BRA `(.L_x_371) ;  /* 0x0000005000000947 */ /* 0x000fea0003800000 */
[----:B----4-:R-:W-:Y:S01]  /*7960*/  LEA R6, P0, R56, R6, 0x1 ;  /* 0x0000000638067211 */ /* 0x010fe200078008ff */
[----:B------:R-:W-:-:S03]  /*7970*/  IMAD.SHL.U32 R0, R76, 0x2, RZ ;  /* 0x000000024c007824 */ /* 0x000fc600078e00ff */
[----:B---3--:R-:W-:-:S05]  /*7980*/  LEA.HI.X R7, R56, R3, R57, 0x1, P0 ;  /* 0x0000000338077211 */ /* 0x008fca00000f0c39 */
[----:B------:R-:W-:Y:S01]  /*7990*/  @!PT LDS RZ, [RZ] ;  /* 0x00000000fffff984 */ /* 0x000fe20000000800 */
[----:B------:R3:W-:Y:S04]  /*79a0*/  LDGSTS.E.BYPASS.LTC128B.128 [R0+0x6900], [R6.64], !P3 ;  /* 0x0690000006007fae */ /* 0x0007e8000d901d48 */
.L_x_371:
[----:B------:R-:W-:Y:S05]  /*79b0*/  BSYNC B0 ;  /* 0x0000000000007941 */ /* 0x000fea0003800000 */
.L_x_370:
[----:B---3--:R-:W-:Y:S01]  /*79c0*/  IADD3 R0, R5, 0x20, RZ ;  /* 0x0000002005007810 */ /* 0x008fe20007ffe0ff */
[----:B------:R3:W1:Y:S01]  /*79d0*/  SHFL.IDX PT, R3, R10, 0x2, 0x181f ;  /* 0x00581f000a037f89 */ /* 0x00066200000e0000 */
[----:B------:R-:W-:Y:S02]  /*79e0*/  BSSY B0, `(.L_x_372) ;  /* 0x0000009000007945 */ /* 0x000fe40003800000 */
[----:B------:R-:W-:Y:S01]  /*79f0*/  ISETP.GE.AND P0, PT, R0, R25, PT ;  /* 0x000000190000720c */ /* 0x000fe20003f06270 */
[----:B----4-:R3:W4:-:S12]  /*7a00*/  SHFL.IDX PT, R6, R11, 0x2, 0x181f ;  /* 0x00581f000b067f89 */ /* 0x01071800000e0000 */
[----:B------:R-:W-:Y:S05]  /*7a10*/  @P0 BRA `(.L_x_373) ;  /* 0x0000005000000947 */ /* 0x000fea0003800000 */
[----:B----4-:R-:W-:Y:S01]  /*7a20*/  LEA R6, P0, R56, R6, 0x1 ;  /* 0x0000000638067211 */ /* 0x010fe200078008ff */
[----:B------:R-:W-:-:S03]  /*7a30*/  IMAD.SHL.U32 R0, R76, 0x2, RZ ;  /* 0x000000024c007824 */ /* 0x000fc600078e00ff */
[----:B-1----:R-:W-:-:S05]  /*7a40*/  LEA.HI.X R7, R56, R3, R57, 0x1, P0 ;  /* 0x0000000338077211 */ /* 0x002fca00000f0c39 */
[----:B------:R-:W-:Y:S01]  /*7a50*/  @!PT LDS RZ, [RZ] ;  /* 0x00000000fffff984 */ /* 0x000fe20000000800 */
[----:B------:R1:W-:Y:S04]  /*7a60*/  LDGSTS.E.BYPASS.LTC128B.128 [R0+0x7100], [R6.64], !P3 ;  /* 0x0710000006007fae */ /* 0x0003e8000d901d48 */
.L_x_373:
[----:B------:R-:W-:Y:S05]  /*7a70*/  BSYNC B0 ;  /* 0x0000000000007941 */ /* 0x000fea0003800000 */
.L_x_372:
[----:B-1----:R-:W-:Y:S01]  /*7a80*/  IADD3 R0, R5, 0x30, RZ ;  /* 0x0000003005007810 */ /* 0x002fe20007ffe0ff */
[----:B------:R1:W2:Y:S01]  /*7a90*/  SHFL.IDX PT, R3, R10, 0x3, 0x181f ;  /* 0x00781f000a037f89 */ /* 0x0002a200000e0000 */
[----:B------:R-:W-:Y:S02]  /*7aa0*/  BSSY B0, `(.L_x_374) ;  /* 0x0000009000007945 */ /* 0x000fe40003800000 */
[----:B------:R-:W-:Y:S01]  /*7ab0*/  ISETP.GE.AND P0, PT, R0, R25, PT ;  /* 0x000000190000720c */ /* 0x000fe20003f06270 */
[----:B----4-:R1:W4:-:S12]  /*7ac0*/  SHFL.IDX PT, R6, R11, 0x3, 0x181f ;  /* 0x00781f000b067f89 */ /* 0x01031800000e0000 */
[----:B------:R-:W-:Y:S05]  /*7ad0*/  @P0 BRA `(.L_x_375) ;  /* 0x0000005000000947 */ /* 0x000fea0003800000 */
[----:B----4-:R-:W-:Y:S01]  /*7ae0*/  LEA R6, P0, R56, R6, 0x1 ;  /* 0x0000000638067211 */ /* 0x010fe200078008ff */
[----:B------:R-:W-:-:S03]  /*7af0*/  IMAD.SHL.U32 R0, R76, 0x2, RZ ;  /* 0x000000024c007824 */ /* 0x000fc600078e00ff */
[----:B--2---:R-:W-:-:S05]  /*7b00*/  LEA.HI.X R7, R56, R3, R57, 0x1, P0 ;  /* 0x0000000338077211 */ /* 0x004fca00000f0c39 */
[----:B------:R-:W-:Y:S01]  /*7b10*/  @!PT LDS RZ, [RZ] ;  /* 0x00000000fffff984 */ /* 0x000fe20000000800 */
[----:B------:R2:W-:Y:S04]  /*7b20*/  LDGSTS.E.BYPASS.LTC128B.128 [R0+0x7900], [R6.64], !P3 ;  /* 0x0790000006007fae */ /* 0x0005e8000d901d48 */
.L_x_375:
[----:B------:R-:W-:Y:S05]  /*7b30*/  BSYNC B0 ;  /* 0x0000000000007941 */ /* 0x000fea0003800000 */
.L_x_374:
[----:B--2---:R-:W-:Y:S01]  /*7b40*/  IADD3 R0, R5, 0x40, RZ ;  /* 0x0000004005007810 */ /* 0x004fe20007ffe0ff */
        /* <DEDUP_REMOVED lines=10> */
.L_x_377:
[----:B------:R-:W-:Y:S05]  /*7bf0*/  BSYNC B0 ;  /* 0x0000000000007941 */ /* 0x000fea0003800000 */
.L_x_376:
        /* <DEDUP_REMOVED lines=11> */
.L_x_379:
[----:B------:R-:W-:Y:S05]  /*7cb0*/  BSYNC B0 ;  /* 0x0000000000007941 */ /* 0x000fea0003800000 */
.L_x_378:
        /* <DEDUP_REMOVED lines=11> */
.L_x_381:
[----:B------:R-:W-:Y:S05]  /*7d70*/  BSYNC B0 ;  /* 0x0000000000007941 */ /* 0x000fea0003800000 */
.L_x_380:
[----:B--2---:R-:W2:Y:S01]  /*7d80*/  LDL R235, [R1+0x2c] ;  /* 0x00002c0001eb7983 */ /* 0x004ea20000100800 */
[----:B------:R-:W-:Y:S02]  /*7d90*/  IMAD.MOV.U32 R238, RZ, RZ, R20 ;  /* 0x000000ffffee7224 */ /* 0x000fe400078e0014 */
[----:B------:R-:W-:Y:S01]  /*7da0*/  IMAD.MOV.U32 R239, RZ, RZ, R21 ;  /* 0x000000ffffef7224 */ /* 0x000fe200078e0015 */
[----:B------:R-:W3:Y:S01]  /*7db0*/  SHFL.IDX PT, R8, R11, 0x7, 0x181f ;  /* 0x00f81f000b087f89 */ /* 0x000ee200000e0000 */
[----:B-1----:R-:W-:-:S03]  /*7dc0*/  IADD3 R0, R5, 0x70, RZ ;  /* 0x0000007005007810 */ /* 0x002fc60007ffe0ff */
[----:B------:R-:W1:Y:S01]  /*7dd0*/  SHFL.IDX PT, R3, R10, 0x7, 0x181f ;  /* 0x00f81f000a037f89 */ /* 0x000e6200000e0000 */
[----:B------:R-:W-:Y:S01]  /*7de0*/  ISETP.GE.AND P0, PT, R0, R25, PT ;  /* 0x000000190000720c */ /* 0x000fe20003f06270 */
[----:B------:R-:W-:-:S04]  /*7df0*/  IMAD.MOV.U32 R0, RZ, RZ, 0x60 ;  /* 0x00000060ff007424 */ /* 0x000fc800078e00ff */
[----:B------:R-:W-:Y:S02]  /*7e00*/  IMAD R84, R252, -0x60, R0 ;  /* 0xffffffa0fc547824 */ /* 0x000fe400078e0200 */
[C---:B------:R-:W-:Y:S02]  /*7e10*/  IMAD R5, R0.reuse, c[0x0][0x1e4], RZ ;  /* 0x0000790000057a24 */ /* 0x040fe400078e02ff */
[----:B------:R-:W-:Y:S01]  /*7e20*/  IMAD.WIDE.U32 R232, R0, c[0x0][0x1e0], RZ ;  /* 0x0000780000e87a25 */ /* 0x000fe200078e00ff */
[----:B------:R-:W-:-:S03]  /*7e30*/  IADD3 R87, R252, -0x1, RZ ;  /* 0xfffffffffc577810 */ /* 0x000fc60007ffe0ff */
[----:B------:R-:W-:Y:S01]  /*7e40*/  @!P0 IMAD.SHL.U32 R0, R76, 0x2, RZ ;  /* 0x000000024c008824 */ /* 0x000fe200078e00ff */
[----:B---3--:R-:W-:Y:S01]  /*7e50*/  @!P0 LEA R8, P1, R56, R8, 0x1 ;  /* 0x0000000838088211 */ /* 0x008fe200078208ff */
[----:B------:R-:W-:-:S03]  /*7e60*/  IMAD.IADD R229, R233, 0x1, R5 ;  /* 0x00000001e9e57824 */ /* 0x000fc600078e0205 */
[----:B-1----:R-:W-:Y:S01]  /*7e70*/  @!P0 LEA.HI.X R9, R56, R3, R57, 0x1, P1 ;  /* 0x0000000338098211 */ /* 0x002fe200008f0c39 */
[----:B------:R-:W-:Y:S01]  /*7e80*/  IMAD R3, R229, R87, RZ ;  /* 0x00000057e5037224 */ /* 0x000fe200078e02ff */
[----:B------:R-:W-:Y:S01]  /*7e90*/  SHF.R.S32.HI R88, RZ, 0x1f, R87 ;  /* 0x0000001fff587819 */ /* 0x000fe20000011457 */
[----:B------:R-:W-:Y:S02]  /*7ea0*/  IMAD.MOV.U32 R238, RZ, RZ, R18 ;  /* 0x000000ffffee7224 */ /* 0x000fe400078e0012 */
[----:B------:R-:W-:Y:S01]  /*7eb0*/  @!PT LDS RZ, [RZ] ;  /* 0x00000000fffff984 */ /* 0x000fe20000000800 */
[----:B------:R1:W-:Y:S04]  /*7ec0*/  @!P0 LDGSTS.E.BYPASS.LTC128B.128 [R0+0x9900], [R8.64], !P3 ;  /* 0x0990000008008fae */ /* 0x0003e8000d901d48 */
[----:B------:R-:W0:Y:S01]  /*7ed0*/  LDGDEPBAR ;  /* 0x00000000000079af */ /* 0x000e220000000000 */
[----:B----4-:R-:W-:-:S04]  /*7ee0*/  IMAD.WIDE.U32 R6, R87, R232, R238 ;  /* 0x000000e857067225 */ /* 0x010fc800078e00ee */
[----:B------:R-:W-:Y:S02]  /*7ef0*/  IMAD R3, R88, R232, R3 ;  /* 0x000000e858037224 */ /* 0x000fe400078e0203 */
[----:B------:R-:W-:Y:S02]  /*7f00*/  IMAD.MOV.U32 R230, RZ, RZ, c[0x0][0x1e0] ;  /* 0x00007800ffe67624 */ /* 0x000fe400078e00ff */
[----:B------:R-:W-:Y:S02]  /*7f10*/  IMAD.IADD R7, R7, 0x1, R3 ;  /* 0x0000000107077824 */ /* 0x000fe400078e0203 */
[----:B------:R-:W-:Y:S01]  /*7f20*/  IMAD.MOV.U32 R14, RZ, RZ, c[0x0][0x1e4] ;  /* 0x00007900ff0e7624 */ /* 0x000fe200078e00ff */
[----:B------:R-:W-:Y:S01]  /*7f30*/  BAR.SYNC.DEFER_BLOCKING 0x0 ;  /* 0x0000000000007b1d */ /* 0x000fe20000010000 */
[----:B------:R-:W-:Y:S01]  /*7f40*/  ISETP.GE.AND P5, PT, R56, c[0x0][0x1d4], PT ;  /* 0x0000750038007a0c */ /* 0x000fe20003fa6270 */
[----:B------:R-:W-:-:S04]  /*7f50*/  IMAD.WIDE.U32 R10, R230, 0x20, RZ ;  /* 0x00000020e60a7825 */ /* 0x000fc800078e00ff */
[----:B------:R-:W-:Y:S01]  /*7f60*/  IMAD.SHL.U32 R5, R14, 0x20, RZ ;  /* 0x000000200e057824 */ /* 0x000fe200078e00ff */
[----:B------:R3:W-:Y:S01]  /*7f70*/  STL.64 [R1+0x40], R238 ;  /* 0x000040ee01007387 */ /* 0x0007e20000100a00 */
[----:B------:R-:W-:-:S04]  /*7f80*/  LEA.HI R209, R212, R228, RZ, 0x5 ;  /* 0x000000e4d4d17211 */ /* 0x000fc800078f28ff */
[----:B------:R-:W-:Y:S02]  /*7f90*/  SHF.R.S32.HI R211, RZ, 0x5, R209 ;  /* 0x00000005ffd37819 */ /* 0x000fe400000114d1 */
[----:B--2---:R-:W-:-:S04]  /*7fa0*/  IADD3 R77, R84, R235, -R72 ;  /* 0x000000eb544d7210 */ /* 0x004fc80007ffe848 */
[C---:B------:R-:W-:Y:S02]  /*7fb0*/  ISETP.GE.AND P4, PT, R77.reuse, 0x1, PT ;  /* 0x000000014d00780c */ /* 0x040fe40003f86270 */
[C---:B------:R-:W-:Y:S02]  /*7fc0*/  ISETP.GE.AND P2, PT, R77.reuse, 0x11, PT ;  /* 0x000000114d00780c */ /* 0x040fe40003f46270 */
[----:B------:R-:W-:-:S09]  /*7fd0*/  ISETP.GE.AND P3, PT, R77, 0x21, PT ;  /* 0x000000214d00780c */ /* 0x000fd20003f66270 */
[----:B-1----:R-:W-:Y:S02]  /*7fe0*/  @P4 LEA R8, P0, R6, c[0x0][0x1c8], 0x1 ;  /* 0x0000720006084a11 */ /* 0x002fe400078008ff */
[----:B------:R-:W-:Y:S02]  /*7ff0*/  @P2 LEA R0, P1, R230, R6, 0x4 ;  /* 0x00000006e6002211 */ /* 0x000fe400078220ff */
[----:B------:R-:W-:Y:S02]  /*8000*/  @P4 LEA.HI.X R9, R6, c[0x0][0x1cc], R7, 0x1, P0 ;  /* 0x0000730006094a11 */ /* 0x000fe400000f0c07 */
[----:B------:R-:W-:Y:S02]  /*8010*/  @P2 LEA.HI.X R3, R230, R7, R14, 0x4, P1 ;  /* 0x00000007e6032211 */ /* 0x000fe400008f240e */
[----:B------:R-:W-:-:S04]  /*8020*/  @P2 LEA R12, P0, R0, c[0x0][0x1c8], 0x1 ;  /* 0x00007200000c2a11 */ /* 0x000fc800078008ff */
[----:B------:R-:W-:Y:S01]  /*8030*/  @P2 LEA.HI.X R13, R0, c[0x0][0x1cc], R3, 0x1, P0 ;  /* 0x00007300000d2a11 */ /* 0x000fe200000f0c03 */
[----:B------:R-:W-:Y:S01]  /*8040*/  @P4 IMAD.SHL.U32 R0, R76, 0x2, RZ ;  /* 0x000000024c004824 */ /* 0x000fe200078e00ff */
[----:B------:R-:W-:-:S04]  /*8050*/  ISETP.GE.AND P1, PT, R77, 0x31, PT ;  /* 0x000000314d00780c */ /* 0x000fc80003f26270 */
[----:B------:R-:W-:Y:S01]  /*8060*/  @!PT LDS RZ, [RZ] ;  /* 0x00000000fffff984 */ /* 0x000fe20000000800 */
[----:B------:R-:W-:Y:S01]  /*8070*/  @!PT LDS RZ, [RZ] ;  /* 0x00000000fffff984 */ /* 0x000fe20000000800 */
[----:B------:R-:W-:Y:S01]  /*8080*/  @!PT LDS RZ, [RZ] ;  /* 0x00000000fffff984 */ /* 0x000fe20000000800 */
[----:B------:R1:W-:Y:S01]  /*8090*/  @P4 LDGSTS.E.BYPASS.LTC128B.128 [R0+0x3100], [R8.64], !P5 ;  /* 0x0310000008004fae */ /* 0x0003e2000e901d48 */
[----:B------:R-:W-:-:S05]  /*80a0*/  @P2 IMAD.SHL.U32 R3, R76, 0x2, RZ ;  /* 0x000000024c032824 */ /* 0x000fca00078e00ff */
[----:B------:R2:W-:Y:S01]  /*80b0*/  @P2 LDGSTS.E.BYPASS.LTC128B.128 [R3+0x3900], [R12.64], !P5 ;  /* 0x039000000c032fae */ /* 0x0005e2000e901d48 */
[----:B------:R-:W-:Y:S02]  /*80c0*/  ISETP.GE.AND P2, PT, R77, 0x41, PT ;  /* 0x000000414d00780c */ /* 0x000fe40003f46270 */
[----:B-1----:R-:W-:-:S04]  /*80d0*/  @P3 IADD3 R0, P0, R6, R10, RZ ;  /* 0x0000000a06003210 */ /* 0x002fc80007f1e0ff */
[----:B------:R-:W-:Y:S02]  /*80e0*/  @P3 IADD3.X R5, R7, R11, R5, P0, !PT ;  /* 0x0000000b07053210 */ /* 0x000fe400007fe405 */
[----:B------:R-:W-:Y:S01]  /*80f0*/  @P3 LEA R10, P0, R0, c[0x0][0x1c8], 0x1 ;  /* 0x00007200000a3a11 */ /* 0x000fe200078008ff */
[----:B--2---:R-:W-:-:S03]  /*8100*/  @P1 IMAD R3, R14, 0x30, RZ ;  /* 0x000000300e031824 */ /* 0x004fc600078e02ff */
[----:B------:R-:W-:Y:S01]  /*8110*/  @P3 LEA.HI.X R11, R0, c[0x0][0x1cc], R5, 0x1, P0 ;  /* 0x00007300000b3a11 */ /* 0x000fe200000f0c05 */
[----:B------:R-:W-:Y:S02]  /*8120*/  @P3 IMAD.SHL.U32 R0, R76, 0x2, RZ ;  /* 0x000000024c003824 */ /* 0x000fe400078e00ff */
[----:B------:R-:W-:Y:S01]  /*8130*/  @P1 IMAD.WIDE.U32 R8, R230, 0x30, R6 ;  /* 0x00000030e6081825 */ /* 0x000fe200078e0006 */
[----:B------:R-:W-:Y:S02]  /*8140*/  ISETP.GE.AND P0, PT, R77, 0x51, PT ;  /* 0x000000514d00780c */ /* 0x000fe40003f06270 */
[----:B------:R1:W-:Y:S02]  /*8150*/  @P3 LDGSTS.E.BYPASS.LTC128B.128 [R0+0x4100], [R10.64], !P5 ;  /* 0x041000000a003fae */ /* 0x0003e4000e901d48 */
[----:B------:R-:W-:-:S09]  /*8160*/  @P1 LEA R12, P3, R8, c[0x0][0x1c8], 0x1 ;  /* 0x00007200080c1a11 */ /* 0x000fd200078608ff */
[----:B------:R-:W-:Y:S02]  /*8170*/  @P0 IMAD R5, R14, 0x50, RZ ;  /* 0x000000500e050824 */ /* 0x000fe400078e02ff */
[----:B-1----:R-:W-:-:S05]  /*8180*/  @P1 IMAD.IADD R0, R9, 0x1, R3 ;  /* 0x0000000109001824 */ /* 0x002fca00078e0203 */
[----:B------:R-:W-:Y:S02]  /*8190*/  @P1 LEA.HI.X R13, R8, c[0x0][0x1cc], R0, 0x1, P3 ;  /* 0x00007300080d1a11 */ /* 0x000fe400018f0c00 */
[----:B------:R-:W-:-:S04]  /*81a0*/  @P2 LEA R0, P3, R230, R6, 0x6 ;  /* 0x00000006e6002211 */ /* 0x000fc800078630ff */
[C---:B------:R-:W-:Y:S01]  /*81b0*/  @P2 LEA.HI.X R3, R230.reuse, R7, R14, 0x6, P3 ;  /* 0x00000007e6032211 */ /* 0x040fe200018f340e */
[----:B------:R-:W-:Y:S01]  /*81c0*/  @P0 IMAD.WIDE.U32 R6, R230, 0x50, R6 ;  /* 0x00000050e6060825 */ /* 0x000fe200078e0006 */
[----:B------:R-:W-:-:S04]  /*81d0*/  @P2 LEA R10, P3, R0, c[0x0][0x1c8], 0x1 ;  /* 0x00007200000a2a11 */ /* 0x000fc800078608ff */
[----:B------:R-:W-:Y:S01]  /*81e0*/  @P2 LEA.HI.X R11, R0, c[0x0][0x1cc], R3, 0x1, P3 ;  /* 0x00007300000b2a11 */ /* 0x000fe200018f0c03 */
[----:B------:R-:W-:Y:S01]  /*81f0*/  @P0 IMAD.IADD R0, R7, 0x1, R5 ;  /* 0x0000000107000824 */ /* 0x000fe200078e0205 */
[----:B------:R-:W-:Y:S01]  /*8200*/  @P0 LEA R8, P3, R6, c[0x0][0x1c8], 0x1 ;  /* 0x0000720006080a11 */ /* 0x000fe200078608ff */
[C---:B------:R-:W-:Y:S02]  /*8210*/  @P1 IMAD.SHL.U32 R5, R76.reuse, 0x2, RZ ;  /* 0x000000024c051824 */ /* 0x040fe400078e00ff */
[----:B------:R-:W-:Y:S01]  /*8220*/  @P2 IMAD.SHL.U32 R3, R76, 0x2, RZ ;  /* 0x000000024c032824 */ /* 0x000fe200078e00ff */
[----:B------:R-:W-:Y:S01]  /*8230*/  @P0 LEA.HI.X R9, R6, c[0x0][0x1cc], R0, 0x1, P3 ;  /* 0x0000730006090a11 */ /* 0x000fe200018f0c00 */
[----:B------:R-:W-:Y:S01]  /*8240*/  @P0 IMAD.SHL.U32 R0, R76, 0x2, RZ ;  /* 0x000000024c000824 */ /* 0x000fe200078e00ff */
[----:B------:R3:W-:Y:S04]  /*8250*/  @P1 LDGSTS.E.BYPASS.LTC128B.128 [R5+0x4900], [R12.64], !P5 ;  /* 0x049000000c051fae */ /* 0x0007e8000e901d48 */
[----:B------:R3:W-:Y:S04]  /*8260*/  @P2 LDGSTS.E.BYPASS.LTC128B.128 [R3+0x5100], [R10.64], !P5 ;  /* 0x051000000a032fae */ /* 0x0007e8000e901d48 */
[----:B------:R3:W-:Y:S01]  /*8270*/  @P0 LDGSTS.E.BYPASS.LTC128B.128 [R0+0x5900], [R8.64], !P5 ;  /* 0x0590000008000fae */ /* 0x0007e2000e901d48 */
[----:B------:R-:W-:-:S03]  /*8280*/  ISETP.LT.AND P0, PT, RZ, c[0x0][0x27c], PT ;  /* 0x00009f00ff007a0c */ /* 0x000fc60003f01270 */
[----:B------:R-:W0:Y:S10]  /*8290*/  LDGDEPBAR ;  /* 0x00000000000079af */ /* 0x000e340000000000 */
[----:B------:R-:W-:Y:S05]  /*82a0*/  @P0 BRA `(.L_x_382) ;  /* 0x0000002000000947 */ /* 0x000fea0003800000 */
[----:B------:R-:W-:-:S04]  /*82b0*/  DEPBAR.LE SB0, 0x1 ;  /* 0x000080400000791a */ /* 0x000fc80000000000 */
[----:B------:R-:W-:Y:S05]  /*82c0*/  BRA `(.L_x_383) ;  /* 0x00004ac000007947 */ /* 0x000fea0003800000 */
.L_x_382:
[----:B------:R-:W-:Y:S01]  /*82d0*/  ULDC.U8 UR4, c[0x0][0x298] ;  /* 0x0000a60000047ab9 */ /* 0x000fe20000000000 */
[----:B---3-5:R-:W-:Y:S01]  /*82e0*/  SHF.R.S32.HI R0, RZ, 0x1f, R149 ;  /* 0x0000001fff007819 */ /* 0x028fe20000011495 */
[C---:B------:R-:W-:Y:S01]  /*82f0*/  IMAD.WIDE.U32 R12, R149.reuse, c[0x0][0x280], RZ ;  /* 0x0000a000950c7a25 */ /* 0x040fe200078e00ff */
[----:B------:R-:W-:Y:S01]  /*8300*/  ISETP.NE.AND P0, PT, RZ, UR4, PT ;  /* 0x00000004ff007c0c */ /* 0x000fe2000bf05270 */
[----:B------:R-:W-:Y:S01]  /*8310*/  BSSY B2, `(.L_x_383) ;  /* 0x00004a7000027945 */ /* 0x000fe20003800000 */
[-C--:B------:R-:W-:Y:S01]  /*8320*/  LEA.HI R6, R212, R228.reuse, RZ, 0x2 ;  /* 0x000000e4d4067211 */ /* 0x080fe200078f10ff */
[C---:B------:R-:W-:Y:S02]  /*8330*/  IMAD R3, R0.reuse, c[0x0][0x280], RZ ;  /* 0x0000a00000037a24 */ /* 0x040fe400078e02ff */
[----:B------:R-:W-:Y:S01]  /*8340*/  IMAD R0, R0, c[0x0][0x290], RZ ;  /* 0x0000a40000007a24 */ /* 0x000fe200078e02ff */
[----:B------:R-:W-:Y:S01]  /*8350*/  LOP3.LUT R5, R6, 0xfffffffc, RZ, 0xc0, !PT ;  /* 0xfffffffc06057812 */ /* 0x000fe200078ec0ff */
[C---:B------:R-:W-:Y:S01]  /*8360*/  IMAD R3, R149.reuse, c[0x0][0x284], R3 ;  /* 0x0000a10095037a24 */ /* 0x040fe200078e0203 */
[----:B------:R-:W-:Y:S01]  /*8370*/  SHF.R.S32.HI R58, RZ, 0x2, R6 ;  /* 0x00000002ff3a7819 */ /* 0x000fe20000011406 */
[----:B------:R-:W-:Y:S01]  /*8380*/  IMAD R0, R149, c[0x0][0x294], R0 ;  /* 0x0000a50095007a24 */ /* 0x000fe200078e0200 */
[----:B------:R-:W-:Y:S01]  /*8390*/  IADD3 R5, -R5, R228, RZ ;  /* 0x000000e405057210 */ /* 0x000fe20007ffe1ff */
[----:B------:R-:W-:Y:S01]  /*83a0*/  IMAD.WIDE.U32 R10, R149, c[0x0][0x290], RZ ;  /* 0x0000a400950a7a25 */ /* 0x000fe200078e00ff */
[----:B------:R-:W-:-:S02]  /*83b0*/  IADD3 R24, R226, R58, RZ ;  /* 0x0000003ae2187210 */ /* 0x000fc40007ffe0ff */
[----:B------:R-:W-:Y:S01]  /*83c0*/  IADD3 R9, R3, R13, RZ ;  /* 0x0000000d03097210 */ /* 0x000fe20007ffe0ff */
[----:B------:R-:W-:Y:S01]  /*83d0*/  IMAD.IADD R7, R0, 0x1, R11 ;  /* 0x0000000100077824 */ /* 0x000fe200078e020b */
[C---:B------:R-:W-:Y:S01]  /*83e0*/  SHF.L.U32 R26, R5.reuse, 0x3, RZ ;  /* 0x00000003051a7819 */ /* 0x040fe200000006ff */
[----:B------:R-:W-:Y:S01]  /*83f0*/  IMAD R0, R5, 0x20, R24 ;  /* 0x0000002005007824 */ /* 0x000fe200078e0218 */
[----:B------:R-:W-:Y:S05]  /*8400*/  @!P0 BRA `(.L_x_384) ;  /* 0x000025c000008947 */ /* 0x000fea0003800000 */
[----:B------:R-:W-:Y:S01]  /*8410*/  ISETP.NE.AND P1, PT, R231, 0x1, PT ;  /* 0x00000001e700780c */ /* 0x000fe20003f25270 */
[----:B------:R-:W-:Y:S01]  /*8420*/  IMAD.MOV.U32 R8, RZ, RZ, R12 ;  /* 0x000000ffff087224 */ /* 0x000fe200078e000c */
[----:B------:R-:W-:Y:S01]  /*8430*/  MOV R6, R10 ;  /* 0x0000000a00067202 */ /* 0x000fe20000000f00 */
[----:B------:R-:W-:Y:S01]  /*8440*/  BSSY B0, `(.L_x_385) ;  /* 0x000002e000007945 */ /* 0x000fe20003800000 */
[----:B------:R-:W-:Y:S01]  /*8450*/  IMAD.SHL.U32 R16, R5, 0x4, RZ ;  /* 0x0000000405107824 */ /* 0x000fe200078e00ff */
[----:B------:R-:W-:Y:S01]  /*8460*/  CS2R R38, SRZ ;  /* 0x0000000000267805 */ /* 0x000fe2000001ff00 */
[----:B------:R-:W-:Y:S01]  /*8470*/  CS2R R28, SRZ ;  /* 0x00000000001c7805 */ /* 0x000fe2000001ff00 */
[----:B------:R-:W-:Y:S01]  /*8480*/  CS2R R14, SRZ ;  /* 0x00000000000e7805 */ /* 0x000fe2000001ff00 */
[----:B------:R-:W-:Y:S01]  /*8490*/  CS2R R30, SRZ ;  /* 0x00000000001e7805 */ /* 0x000fe2000001ff00 */
[----:B------:R-:W-:-:S04]  /*84a0*/  CS2R R18, SRZ ;  /* 0x0000000000127805 */ /* 0x000fc8000001ff00 */
[----:B------:R-:W-:-:S05]  /*84b0*/  @P1 IMAD.HI.U32 R3, R0, c[0x0][0x2c8], RZ ;  /* 0x0000b20000031a27 */ /* 0x000fca00078e00ff */
[----:B------:R-:W-:-:S04]  /*84c0*/  @P1 SHF.R.U32.HI R0, RZ, c[0x0][0x2cc], R3 ;  /* 0x0000b300ff001a19 */ /* 0x000fc80000011603 */
[----:B------:R-:W-:Y:S01]  /*84d0*/  SHF.R.S32.HI R3, RZ, 0x1f, R0 ;  /* 0x0000001fff037819 */ /* 0x000fe20000011400 */
[----:B------:R-:W-:-:S04]  /*84e0*/  IMAD.WIDE.U32 R8, R0, c[0x0][0x280], R8 ;  /* 0x0000a00000087a25 */ /* 0x000fc800078e0008 */
[C---:B------:R-:W-:Y:S01]  /*84f0*/  IMAD R11, R3.reuse, c[0x0][0x280], RZ ;  /* 0x0000a000030b7a24 */ /* 0x040fe200078e02ff */
[----:B------:R-:W-:Y:S01]  /*8500*/  LEA R21, P1, R8, c[0x0][0x270], 0x1 ;  /* 0x00009c0008157a11 */ /* 0x000fe200078208ff */
[----:B------:R-:W-:Y:S02]  /*8510*/  IMAD R10, R3, c[0x0][0x290], RZ ;  /* 0x0000a400030a7a24 */ /* 0x000fe400078e02ff */
[----:B------:R-:W-:-:S04]  /*8520*/  IMAD.WIDE.U32 R6, R0, c[0x0][0x290], R6 ;  /* 0x0000a40000067a25 */ /* 0x000fc800078e0006 */
[----:B------:R-:W-:Y:S01]  /*8530*/  IMAD R3, R0, c[0x0][0x284], R11 ;  /* 0x0000a10000037a24 */ /* 0x000fe200078e020b */
[----:B------:R-:W-:Y:S01]  /*8540*/  LEA R22, P0, R6, c[0x0][0x288], 0x1 ;  /* 0x0000a20006167a11 */ /* 0x000fe200078008ff */
[----:B------:R-:W-:Y:S02]  /*8550*/  IMAD R0, R0, c[0x0][0x294], R10 ;  /* 0x0000a50000007a24 */ /* 0x000fe400078e020a */
[----:B------:R-:W-:-:S03]  /*8560*/  IMAD.IADD R3, R9, 0x1, R3 ;  /* 0x0000000109037824 */ /* 0x000fc600078e0203 */
[----:B------:R-:W-:Y:S02]  /*8570*/  IADD3 R0, R7, R0, RZ ;  /* 0x0000000007007210 */ /* 0x000fe40007ffe0ff */
[----:B------:R-:W-:Y:S02]  /*8580*/  LEA.HI.X R20, R8, c[0x0][0x274], R3, 0x1, P1 ;  /* 0x00009d0008147a11 */ /* 0x000fe400008f0c03 */
[----:B------:R-:W-:Y:S01]  /*8590*/  LEA.HI.X R17, R6, c[0x0][0x28c], R0, 0x1, P0 ;  /* 0x0000a30006117a11 */ /* 0x000fe200000f0c00 */
[----:B------:R1:W2:Y:S01]  /*85a0*/  SHFL.IDX PT, R8, R21, RZ, 0x1c1f ;  /* 0x001c1fff15087589 */ /* 0x0002a200000e0000 */
[----:B------:R-:W-:-:S03]  /*85b0*/  ISETP.GE.AND P0, PT, R24, R25, PT ;  /* 0x000000191800720c */ /* 0x000fc60003f06270 */
[----:B------:R1:W3:Y:S04]  /*85c0*/  SHFL.IDX PT, R6, R22, RZ, 0x1c1f ;  /* 0x001c1fff16067589 */ /* 0x0002e800000e0000 */
[----:B------:R1:W4:Y:S04]  /*85d0*/  SHFL.IDX PT, R9, R20, RZ, 0x1c1f ;  /* 0x001c1fff14097589 */ /* 0x00032800000e0000 */
[----:B------:R1:W1:Y:S02]  /*85e0*/  SHFL.IDX PT, R7, R17, RZ, 0x1c1f ;  /* 0x001c1fff11077589 */ /* 0x00026400000e0000 */
[----:B------:R-:W-:Y:S05]  /*85f0*/  @P0 BRA `(.L_x_386) ;  /* 0x0000012000000947 */ /* 0x000fea0003800000 */
[C---:B------:R-:W-:Y:S01]  /*8600*/  IADD3 R3, R16.reuse, 0x10, RZ ;  /* 0x0000001010037810 */ /* 0x040fe20007ffe0ff */
[----:B------:R-:W-:Y:S01]  /*8610*/  CS2R R14, SRZ ;  /* 0x00000000000e7805 */ /* 0x000fe2000001ff00 */
[----:B------:R-:W-:Y:S01]  /*8620*/  ISETP.GE.AND P1, PT, R16, c[0x0][0x27c], PT ;  /* 0x00009f0010007a0c */ /* 0x000fe20003f26270 */
[----:B------:R-:W-:Y:S01]  /*8630*/  CS2R R18, SRZ ;  /* 0x0000000000127805 */ /* 0x000fe2000001ff00 */
[----:B------:R-:W-:Y:S01]  /*8640*/  ISETP.GE.AND P0, PT, R3, c[0x0][0x27c], PT ;  /* 0x00009f0003007a0c */ /* 0x000fe20003f06270 */
[----:B------:R-:W-:Y:S01]  /*8650*/  CS2R R28, SRZ ;  /* 0x00000000001c7805 */ /* 0x000fe2000001ff00 */
[----:B------:R-:W-:-:S09]  /*8660*/  CS2R R30, SRZ ;  /* 0x00000000001e7805 */ /* 0x000fd2000001ff00 */
[----:B--2-4-:R-:W-:Y:S02]  /*8670*/  @!P1 IMAD.WIDE R12, R16, 0x2, R8 ;  /* 0x00000002100c9825 */ /* 0x014fe400078e0208 */
[----:B------:R-:W-:-:S03]  /*8680*/  @!P0 SHF.R.S32.HI R0, RZ, 0x1f, R3 ;  /* 0x0000001fff008819 */ /* 0x000fc60000011403 */
[----:B------:R2:W5:Y:S01]  /*8690*/  @!P1 LD.E.64 R14, [R12.64] ;  /* 0x000000080c0e9980 */ /* 0x000562000c101b00 */
[----:B------:R-:W-:-:S04]  /*86a0*/  @!P0 LEA.HI R0, R0, R3, RZ, 0x2 ;  /* 0x0000000300008211 */ /* 0x000fc800078f10ff */
[----:B------:R-:W-:-:S05]  /*86b0*/  @!P0 LOP3.LUT R0, R0, 0xfffffffc, RZ, 0xc0, !PT ;  /* 0xfffffffc00008812 */ /* 0x000fca00078ec0ff */
[----:B------:R-:W-:-:S04]  /*86c0*/  @!P0 IMAD.WIDE R10, R0, 0x2, R8 ;  /* 0x00000002000a8825 */ /* 0x000fc800078e0208 */
[--C-:B-1-3--:R-:W-:Y:S01]  /*86d0*/  @!P0 IMAD.WIDE R8, R0, 0x2, R6.reuse ;  /* 0x0000000200088825 */ /* 0x10afe200078e0206 */
[----:B------:R2:W5:Y:S03]  /*86e0*/  @!P0 LD.E.64 R28, [R10.64] ;  /* 0x000000080a1c8980 */ /* 0x000566000c101b00 */
[----:B------:R-:W-:Y:S01]  /*86f0*/  @!P1 IMAD.WIDE R6, R16, 0x2, R6 ;  /* 0x0000000210069825 */ /* 0x000fe200078e0206 */
[----:B------:R2:W5:Y:S04]  /*8700*/  @!P0 LD.E.64 R30, [R8.64] ;  /* 0x00000008081e8980 */ /* 0x000568000c101b00 */
[----:B------:R2:W5:Y:S02]  /*8710*/  @!P1 LD.E.64 R18, [R6.64] ;  /* 0x0000000806129980 */ /* 0x000564000c101b00 */
.L_x_386:
[----:B------:R-:W-:Y:S05]  /*8720*/  BSYNC B0 ;  /* 0x0000000000007941 */ /* 0x000fea0003800000 */
.L_x_385:
[----:B------:R-:W-:Y:S01]  /*8730*/  IADD3 R0, R24, 0x20, RZ ;  /* 0x0000002018007810 */ /* 0x000fe20007ffe0ff */
[----:B--2--5:R-:W-:Y:S01]  /*8740*/  IMAD.MOV.U32 R10, RZ, RZ, R28 ;  /* 0x000000ffff0a7224 */ /* 0x024fe200078e001c */
[----:B----4-:R2:W4:Y:S01]  /*8750*/  SHFL.IDX PT, R9, R20, 0x1, 0x1c1f ;  /* 0x003c1f0014097f89 */ /* 0x01052200000e0000 */
[----:B------:R-:W-:Y:S01]  /*8760*/  IMAD.MOV.U32 R5, RZ, RZ, R29 ;  /* 0x000000ffff057224 */ /* 0x000fe200078e001d */
[----:B------:R-:W-:Y:S01]  /*8770*/  ISETP.GE.AND P0, PT, R0, R25, PT ;  /* 0x000000190000720c */ /* 0x000fe20003f06270 */
[----:B------:R-:W-:Y:S01]  /*8780*/  IMAD.MOV.U32 R3, RZ, RZ, R14 ;  /* 0x000000ffff037224 */ /* 0x000fe200078e000e */
[----:B------:R-:W-:Y:S01]  /*8790*/  PRMT R60, R60, 0x5410, R10 ;  /* 0x000054103c3c7816 */ /* 0x000fe2000000000a */
[----:B------:R-:W-:Y:S01]  /*87a0*/  IMAD.MOV.U32 R0, RZ, RZ, R15 ;  /* 0x000000ffff007224 */ /* 0x000fe200078e000f */
[----:B------:R-:W-:Y:S01]  /*87b0*/  PRMT R61, R61, 0x5410, R5 ;  /* 0x000054103d3d7816 */ /* 0x000fe20000000005 */
[----:B------:R-:W-:Y:S01]  /*87c0*/  IMAD.MOV.U32 R10, RZ, RZ, R30 ;  /* 0x000000ffff0a7224 */ /* 0x000fe200078e001e */
[----:B------:R-:W-:Y:S01]  /*87d0*/  PRMT R27, R27, 0x5410, R3 ;  /* 0x000054101b1b7816 */ /* 0x000fe20000000003 */
[----:B------:R-:W-:Y:S01]  /*87e0*/  IMAD.MOV.U32 R5, RZ, RZ, R31 ;  /* 0x000000ffff057224 */ /* 0x000fe200078e001f */
[----:B------:R-:W-:Y:S01]  /*87f0*/  PRMT R59, R59, 0x5410, R0 ;  /* 0x000054103b3b7816 */ /* 0x000fe20000000000 */
[----:B------:R-:W-:Y:S01]  /*8800*/  IMAD.MOV.U32 R3, RZ, RZ, R18 ;  /* 0x000000ffff037224 */ /* 0x000fe200078e0012 */
[----:B------:R2:W3:Y:S01]  /*8810*/  SHFL.IDX PT, R8, R21, 0x1, 0x1c1f ;  /* 0x003c1f0015087f89 */ /* 0x0004e200000e0000 */
[----:B------:R-:W-:Y:S01]  /*8820*/  IMAD.MOV.U32 R0, RZ, RZ, R19 ;  /* 0x000000ffff007224 */ /* 0x000fe200078e0013 */
[----:B------:R-:W-:Y:S01]  /*8830*/  BSSY B0, `(.L_x_387) ;  /* 0x000001d000007945 */ /* 0x000fe20003800000 */
[----:B------:R-:W-:Y:S01]  /*8840*/  PRMT R60, R10, 0x7610, R60 ;  /* 0x000076100a3c7816 */ /* 0x000fe2000000003c */
[----:B-1----:R2:W1:Y:S01]  /*8850*/  SHFL.IDX PT, R7, R17, 0x1, 0x1c1f ;  /* 0x003c1f0011077f89 */ /* 0x00246200000e0000 */
[----:B------:R-:W-:Y:S01]  /*8860*/  PRMT R61, R5, 0x7610, R61 ;  /* 0x00007610053d7816 */ /* 0x000fe2000000003d */
[----:B------:R-:W-:Y:S01]  /*8870*/  CS2R R32, SRZ ;  /* 0x0000000000207805 */ /* 0x000fe2000001ff00 */
[----:B------:R-:W-:Y:S01]  /*8880*/  PRMT R27, R3, 0x7610, R27 ;  /* 0x00007610031b7816 */ /* 0x000fe2000000001b */
[----:B---3--:R2:W3:Y:S01]  /*8890*/  SHFL.IDX PT, R6, R22, 0x1, 0x1c1f ;  /* 0x003c1f0016067f89 */ /* 0x0084e200000e0000 */
[----:B------:R-:W-:Y:S01]  /*88a0*/  PRMT R59, R0, 0x7610, R59 ;  /* 0x00007610003b7816 */ /* 0x000fe2000000003b */
[----:B------:R-:W-:Y:S01]  /*88b0*/  CS2R R36, SRZ ;  /* 0x0000000000247805 */ /* 0x000fe2000001ff00 */
[----:B------:R-:W-:Y:S01]  /*88c0*/  CS2R R34, SRZ ;  /* 0x0000000000227805 */ /* 0x000fe2000001ff00 */
[----:B------:R-:W-:Y:S05]  /*88d0*/  @P0 BRA `(.L_x_388) ;  /* 0x0000012000000947 */ /* 0x000fea0003800000 */
[C---:B----4-:R-:W-:Y:S01]  /*88e0*/  IADD3 R3, R16.reuse, 0x10, RZ ;  /* 0x0000001010037810 */ /* 0x050fe20007ffe0ff */
[----:B------:R-:W-:Y:S01]  /*88f0*/  CS2R R32, SRZ ;  /* 0x0000000000207805 */ /* 0x000fe2000001ff00 */
[----:B------:R-:W-:Y:S01]  /*8900*/  ISETP.GE.AND P1, PT, R16, c[0x0][0x27c], PT ;  /* 0x00009f0010007a0c */ /* 0x000fe20003f26270 */
[----:B------:R-:W-:Y:S01]  /*8910*/  CS2R R34, SRZ ;  /* 0x0000000000227805 */ /* 0x000fe2000001ff00 */
[----:B------:R-:W-:Y:S01]  /*8920*/  ISETP.GE.AND P0, PT, R3, c[0x0][0x27c], PT ;  /* 0x00009f0003007a0c */ /* 0x000fe20003f06270 */
[----:B------:R-:W-:Y:S01]  /*8930*/  CS2R R38, SRZ ;  /* 0x0000000000267805 */ /* 0x000fe2000001ff00 */
[----:B------:R-:W-:-:S09]  /*8940*/  CS2R R36, SRZ ;  /* 0x0000000000247805 */ /* 0x000fd2000001ff00 */
[----:B------:R-:W-:Y:S02]  /*8950*/  @!P1 IMAD.WIDE R12, R16, 0x2, R8 ;  /* 0x00000002100c9825 */ /* 0x000fe400078e0208 */
        /* <DEDUP_REMOVED lines=10> */
.L_x_388:
[----:B----4-:R-:W-:Y:S05]  /*8a00*/  BSYNC B0 ;  /* 0x0000000000007941 */ /* 0x010fea0003800000 */
.L_x_387:
[----:B------:R-:W-:Y:S01]  /*8a10*/  IADD3 R0, R24, 0x40, RZ ;  /* 0x0000004018007810 */ /* 0x000fe20007ffe0ff */
[----:B-----5:R-:W-:Y:S01]  /*8a20*/  IMAD.MOV.U32 R10, RZ, RZ, R38 ;  /* 0x000000ffff0a7224 */ /* 0x020fe200078e0026 */
[----:B------:R4:W2:Y:S01]  /*8a30*/  SHFL.IDX PT, R9, R20, 0x2, 0x1c1f ;  /* 0x005c1f0014097f89 */ /* 0x0008a200000e0000 */
        /* <DEDUP_REMOVED lines=23> */
[----:B------:R-:W-:Y:S01]  /*8bb0*/  CS2R R46, SRZ ;  /* 0x00000000002e7805 */ /* 0x000fe2000001ff00 */
[----:B------:R-:W-:Y:S01]  /*8bc0*/  CS2R R42, SRZ ;  /* 0x00000000002a7805 */ /* 0x000fe2000001ff00 */
[----:B------:R-:W-:Y:S05]  /*8bd0*/  @P0 BRA `(.L_x_390) ;  /* 0x0000012000000947 */ /* 0x000fea0003800000 */
[C---:B--2---:R-:W-:Y:S01]  /*8be0*/  IADD3 R3, R16.reuse, 0x10, RZ ;  /* 0x0000001010037810 */ /* 0x044fe20007ffe0ff */
        /* <DEDUP_REMOVED lines=17> */
.L_x_390:
[----:B--2---:R-:W-:Y:S05]  /*8d00*/  BSYNC B0 ;  /* 0x0000000000007941 */ /* 0x004fea0003800000 */
.L_x_389:
[----:B------:R-:W-:Y:S01]  /*8d10*/  IADD3 R0, R24, 0x60, RZ ;  /* 0x0000006018007810 */ /* 0x000fe20007ffe0ff */
[----:B-----5:R-:W-:Y:S01]  /*8d20*/  IMAD.MOV.U32 R10, RZ, RZ, R44 ;  /* 0x000000ffff0a7224 */ /* 0x020fe200078e002c */
[----:B------:R2:W4:Y:S01]  /*8d30*/  SHFL.IDX PT, R9, R20, 0x3, 0x1c1f ;  /* 0x007c1f0014097f89 */ /* 0x00052200000e0000 */
        /* <DEDUP_REMOVED lines=42> */
.L_x_392:
[----:B----4-:R-:W-:Y:S05]  /*8fe0*/  BSYNC B0 ;  /* 0x0000000000007941 */ /* 0x010fea0003800000 */
.L_x_391:
[----:B------:R-:W-:Y:S01]  /*8ff0*/  SHF.R.S32.HI R0, RZ, 0x1f, R58 ;  /* 0x0000001fff007819 */ /* 0x000fe2000001143a */
[----:B---3-5:R-:W-:Y:S01]  /*9000*/  IMAD.MOV.U32 R6, RZ, RZ, R54 ;  /* 0x000000ffff067224 */ /* 0x028fe200078e0036 */
[----:B------:R-:W-:-:S04]  /*9010*/  DEPBAR.LE SB0, 0x1 ;  /* 0x000080400000791a */ /* 0x000fc80000000000 */
[----:B------:R-:W-:Y:S01]  /*9020*/  LEA.HI R0, R0, R58, RZ, 0x3 ;  /* 0x0000003a00007211 */ /* 0x000fe200078f18ff */
[----:B------:R-:W-:Y:S01]  /*9030*/  IMAD.MOV.U32 R5, RZ, RZ, R55 ;  /* 0x000000ffff057224 */ /* 0x000fe200078e0037 */
[----:B------:R-:W-:Y:S01]  /*9040*/  BSSY B1, `(.L_x_393) ;  /* 0x0000079000017945 */ /* 0x000fe20003800000 */
[----:B------:R-:W-:Y:S01]  /*9050*/  IMAD.MOV.U32 R3, RZ, RZ, R48 ;  /* 0x000000ffff037224 */ /* 0x000fe200078e0030 */
[----:B------:R-:W-:Y:S01]  /*9060*/  LOP3.LUT R0, R0, 0xfffffff8, RZ, 0xc0, !PT ;  /* 0xfffffff800007812 */ /* 0x000fe200078ec0ff */
[----:B-1----:R-:W-:Y:S01]  /*9070*/  IMAD.MOV.U32 R7, RZ, RZ, R53 ;  /* 0x000000ffff077224 */ /* 0x002fe200078e0035 */
[----:B------:R-:W-:Y:S02]  /*9080*/  PRMT R70, R6, 0x5410, R5 ;  /* 0x0000541006467816 */ /* 0x000fe40000000005 */
[----:B------:R-:W-:Y:S01]  /*9090*/  PRMT R69, R3, 0x7610, R69 ;  /* 0x0000761003457816 */ /* 0x000fe20000000045 */
[----:B------:R-:W-:-:S03]  /*90a0*/  IMAD.IADD R0, R58, 0x1, -R0 ;  /* 0x000000013a007824 */ /* 0x000fc600078e0a00 */
[----:B------:R-:W-:Y:S01]  /*90b0*/  PRMT R69, R69, 0x5410, R7 ;  /* 0x0000541045457816 */ /* 0x000fe20000000007 */
[C---:B------:R-:W-:Y:S01]  /*90c0*/  IMAD.SHL.U32 R6, R0.reuse, 0x40, RZ ;  /* 0x0000004000067824 */ /* 0x040fe200078e00ff */
[----:B------:R-:W-:Y:S01]  /*90d0*/  BAR.SYNC.DEFER_BLOCKING 0x0 ;  /* 0x0000000000007b1d */ /* 0x000fe20000010000 */
[----:B------:R-:W-:-:S03]  /*90e0*/  LOP3.LUT P1, RZ, R0, 0x4, RZ, 0xc0, !PT ;  /* 0x0000000400ff7812 */ /* 0x000fc6000782c0ff */
[----:B------:R-:W-:Y:S01]  /*90f0*/  LOP3.LUT R0, R6, 0x1c0, RZ, 0xc0, !PT ;  /* 0x000001c006007812 */ /* 0x000fe200078ec0ff */
[----:B------:R-:W-:-:S03]  /*9100*/  IMAD.MOV.U32 R6, RZ, RZ, R52 ;  /* 0x000000ffff067224 */ /* 0x000fc600078e0034 */
[----:B------:R-:W-:Y:S02]  /*9110*/  LOP3.LUT R5, R0, 0x18, R26, 0xf8, !PT ;  /* 0x0000001800057812 */ /* 0x000fe400078ef81a */
[----:B------:R-:W-:Y:S01]  /*9120*/  SHF.R.U32.HI R3, RZ, 0x3, R0 ;  /* 0x00000003ff037819 */ /* 0x000fe20000011600 */
[----:B------:R-:W-:-:S03]  /*9130*/  IMAD.MOV.U32 R0, RZ, RZ, R49 ;  /* 0x000000ffff007224 */ /* 0x000fc600078e0031 */
[----:B------:R-:W-:Y:S01]  /*9140*/  LOP3.LUT R5, R5, R3, RZ, 0x3c, !PT ;  /* 0x0000000305057212 */ /* 0x000fe200078e3cff */
[----:B------:R-:W-:Y:S01]  /*9150*/  IMAD.IADD R3, R25, 0x1, -R226 ;  /* 0x0000000119037824 */ /* 0x000fe200078e0ae2 */
[----:B------:R-:W-:Y:S01]  /*9160*/  PRMT R26, R0, 0x5410, R6 ;  /* 0x00005410001a7816 */ /* 0x000fe20000000006 */
[----:B------:R-:W-:Y:S02]  /*9170*/  IMAD.MOV.U32 R6, RZ, RZ, R50 ;  /* 0x000000ffff067224 */ /* 0x000fe400078e0032 */
[----:B------:R-:W-:Y:S01]  /*9180*/  IMAD R0, R211, 0x200, R5 ;  /* 0x00000200d3007824 */ /* 0x000fe200078e0205 */
[----:B------:R-:W-:Y:S01]  /*9190*/  IMNMX R23, R3, 0x80, PT ;  /* 0x0000008003177817 */ /* 0x000fe20003800200 */
[----:B------:R-:W-:-:S03]  /*91a0*/  IMAD.MOV.U32 R5, RZ, RZ, R51 ;  /* 0x000000ffff057224 */ /* 0x000fc600078e0033 */
[----:B------:R-:W-:Y:S02]  /*91b0*/  ISETP.GE.AND P0, PT, R58, R23, PT ;  /* 0x000000173a00720c */ /* 0x000fe40003f06270 */
[C---:B------:R-:W-:Y:S02]  /*91c0*/  IADD3 R3, R0.reuse, 0x20, RZ ;  /* 0x0000002000037810 */ /* 0x040fe40007ffe0ff */
[----:B------:R-:W-:Y:S02]  /*91d0*/  @P1 IADD3 R3, R0, -0x20, RZ ;  /* 0xffffffe000031810 */ /* 0x000fe40007ffe0ff */
[----:B------:R-:W-:Y:S02]  /*91e0*/  PRMT R25, R6, 0x5410, R5 ;  /* 0x0000541006197816 */ /* 0x000fe40000000005 */
[----:B--2---:R-:W-:Y:S02]  /*91f0*/  LEA R21, R0, 0x6100, 0x1 ;  /* 0x0000610000157811 */ /* 0x004fe400078e08ff */
[----:B------:R-:W-:-:S03]  /*9200*/  LEA R22, R3, 0x6100, 0x1 ;  /* 0x0000610003167811 */ /* 0x000fc600078e08ff */
[----:B------:R-:W-:Y:S05]  /*9210*/  @P0 BRA `(.L_x_394) ;  /* 0x000005b000000947 */ /* 0x000fea0003800000 */
[----:B------:R-:W-:Y:S01]  /*9220*/  ISETP.GE.AND P0, PT, R16, c[0x0][0x27c], PT ;  /* 0x00009f0010007a0c */ /* 0x000fe20003f06270 */
[----:B------:R-:W-:-:S12]  /*9230*/  BSSY B0, `(.L_x_395) ;  /* 0x000002c000007945 */ /* 0x000fd80003800000 */
[----:B------:R-:W-:Y:S05]  /*9240*/  @P0 BRA `(.L_x_396) ;  /* 0x000002a000000947 */ /* 0x000fea0003800000 */
[----:B------:R-:W1:Y:S01]  /*9250*/  LDS.128 R8, [R21] ;  /* 0x0000000015087984 */ /* 0x000e620000000c00 */
[----:B------:R-:W-:Y:S02]  /*9260*/  SHF.R.U32.HI R0, RZ, 0x10, R19 ;  /* 0x00000010ff007819 */ /* 0x000fe40000011613 */
[----:B------:R-:W-:Y:S02]  /*9270*/  SHF.R.U32.HI R3, RZ, 0x10, R15 ;  /* 0x00000010ff037819 */ /* 0x000fe4000001160f */
[----:B------:R-:W-:Y:S02]  /*9280*/  SHF.R.U64 R18, R18, 0x10, R19 ;  /* 0x0000001012127819 */ /* 0x000fe40000001213 */
[----:B------:R-:W-:Y:S01]  /*9290*/  SHF.R.U64 R20, R14, 0x10, R15 ;  /* 0x000000100e147819 */ /* 0x000fe2000000120f */
[----:B------:R-:W-:Y:S02]  /*92a0*/  HADD2.F32 R19, -RZ, R3.H0_H0 ;  /* 0x20000003ff137230 */ /* 0x000fe40000004100 */
[----:B------:R-:W-:-:S02]  /*92b0*/  HADD2.F32 R3, -RZ, R27.H1_H1 ;  /* 0x3000001bff037230 */ /* 0x000fc40000004100 */
[--C-:B-1----:R-:W-:Y:S02]  /*92c0*/  HADD2.F32 R6, -RZ, R11.reuse.H0_H0 ;  /* 0x2000000bff067230 */ /* 0x102fe40000004100 */
[--C-:B------:R-:W-:Y:S02]  /*92d0*/  HADD2.F32 R13, -RZ, R10.reuse.H0_H0 ;  /* 0x2000000aff0d7230 */ /* 0x100fe40000004100 */
[----:B------:R-:W-:Y:S02]  /*92e0*/  HADD2.F32 R12, -RZ, R10.H1_H1 ;  /* 0x3000000aff0c7230 */ /* 0x000fe40000004100 */
[----:B------:R-:W-:Y:S02]  /*92f0*/  HADD2.F32 R11, -RZ, R11.H1_H1 ;  /* 0x3000000bff0b7230 */ /* 0x000fe40000004100 */
[----:B------:R-:W-:Y:S02]  /*9300*/  HADD2.F32 R10, -RZ, R0.H0_H0 ;  /* 0x20000000ff0a7230 */ /* 0x000fe40000004100 */
[----:B------:R-:W-:-:S02]  /*9310*/  HADD2.F32 R5, -RZ, R8.H0_H0 ;  /* 0x20000008ff057230 */ /* 0x000fc40000004100 */
[----:B------:R-:W-:Y:S01]  /*9320*/  HADD2.F32 R8, -RZ, R8.H1_H1 ;  /* 0x30000008ff087230 */ /* 0x000fe20000004100 */
[-C--:B------:R-:W-:Y:S01]  /*9330*/  FMUL.FTZ R7, R11, R10.reuse ;  /* 0x0000000a0b077220 */ /* 0x080fe20000410000 */
[----:B------:R-:W-:Y:S02]  /*9340*/  HADD2.F32 R0, -RZ, R27.H0_H0 ;  /* 0x2000001bff007230 */ /* 0x000fe40000004100 */
[--C-:B------:R-:W-:Y:S01]  /*9350*/  HADD2.F32 R15, -RZ, R9.reuse.H0_H0 ;  /* 0x20000009ff0f7230 */ /* 0x100fe20000004100 */
[CC--:B------:R-:W-:Y:S01]  /*9360*/  FFMA.FTZ R17, R6.reuse, R19.reuse, -R7 ;  /* 0x0000001306117223 */ /* 0x0c0fe20000010807 */
[----:B------:R-:W-:Y:S01]  /*9370*/  HADD2.F32 R14, -RZ, R9.H1_H1 ;  /* 0x30000009ff0e7230 */ /* 0x000fe20000004100 */
[----:B------:R-:W-:Y:S02]  /*9380*/  FMUL.FTZ R9, R6, R10 ;  /* 0x0000000a06097220 */ /* 0x000fe40000410000 */
[-C--:B------:R-:W-:Y:S02]  /*9390*/  FMUL.FTZ R10, R8, R0.reuse ;  /* 0x00000000080a7220 */ /* 0x080fe40000410000 */
[----:B------:R-:W-:Y:S01]  /*93a0*/  FMUL.FTZ R6, R5, R0 ;  /* 0x0000000005067220 */ /* 0x000fe20000410000 */
[----:B------:R-:W-:Y:S01]  /*93b0*/  HADD2.F32 R0, -RZ, R59.H0_H0 ;  /* 0x2000003bff007230 */ /* 0x000fe20000004100 */
[----:B------:R-:W-:Y:S01]  /*93c0*/  FFMA.FTZ R11, R11, R19, R9 ;  /* 0x000000130b0b7223 */ /* 0x000fe20000010009 */
[----:B------:R-:W-:Y:S01]  /*93d0*/  HADD2.F32 R9, -RZ, R18.H0_H0 ;  /* 0x20000012ff097230 */ /* 0x000fe20000004100 */
[----:B------:R-:W-:-:S02]  /*93e0*/  FFMA.FTZ R7, R5, R3, -R10 ;  /* 0x0000000305077223 */ /* 0x000fc4000001080a */
[----:B------:R-:W-:Y:S01]  /*93f0*/  FFMA.FTZ R8, R8, R3, R6 ;  /* 0x0000000308087223 */ /* 0x000fe20000010006 */
[----:B------:R-:W-:Y:S01]  /*9400*/  HADD2.F32 R3, -RZ, R59.H1_H1 ;  /* 0x3000003bff037230 */ /* 0x000fe20000004100 */
[-C--:B------:R-:W-:Y:S01]  /*9410*/  FMUL.FTZ R5, R12, R0.reuse ;  /* 0x000000000c057220 */ /* 0x080fe20000410000 */
[----:B------:R-:W-:Y:S01]  /*9420*/  HADD2.F32 R6, -RZ, R20.H0_H0 ;  /* 0x20000014ff067230 */ /* 0x000fe20000004100 */
[----:B------:R-:W-:Y:S01]  /*9430*/  FMUL.FTZ R10, R13, R0 ;  /* 0x000000000d0a7220 */ /* 0x000fe20000410000 */
[----:B------:R-:W-:Y:S01]  /*9440*/  F2FP.PACK_AB R11, R11, R17 ;  /* 0x000000110b0b723e */ /* 0x000fe200000000ff */
[----:B------:R-:W-:Y:S01]  /*9450*/  FMUL.FTZ R0, R14, R9 ;  /* 0x000000090e007220 */ /* 0x000fe20000410000 */
[----:B------:R-:W-:Y:S01]  /*9460*/  F2FP.PACK_AB R8, R8, R7 ;  /* 0x000000070808723e */ /* 0x000fe200000000ff */
[----:B------:R-:W-:Y:S02]  /*9470*/  FMUL.FTZ R9, R15, R9 ;  /* 0x000000090f097220 */ /* 0x000fe40000410000 */
[----:B------:R-:W-:-:S02]  /*9480*/  FFMA.FTZ R5, R13, R3, -R5 ;  /* 0x000000030d057223 */ /* 0x000fc40000010805 */
[----:B------:R-:W-:Y:S02]  /*9490*/  FFMA.FTZ R10, R12, R3, R10 ;  /* 0x000000030c0a7223 */ /* 0x000fe4000001000a */
[-C--:B------:R-:W-:Y:S02]  /*94a0*/  FFMA.FTZ R0, R15, R6.reuse, -R0 ;  /* 0x000000060f007223 */ /* 0x080fe40000010800 */
[----:B------:R-:W-:Y:S01]  /*94b0*/  FFMA.FTZ R9, R14, R6, R9 ;  /* 0x000000060e097223 */ /* 0x000fe20000010009 */
[----:B------:R-:W-:-:S04]  /*94c0*/  F2FP.PACK_AB R10, R10, R5 ;  /* 0x000000050a0a723e */ /* 0x000fc800000000ff */
[----:B------:R-:W-:-:S05]  /*94d0*/  F2FP.PACK_AB R9, R9, R0 ;  /* 0x000000000909723e */ /* 0x000fca00000000ff */
[----:B------:R1:W-:Y:S02]  /*94e0*/  STS.128 [R21], R8 ;  /* 0x0000000815007388 */ /* 0x0003e40000000c00 */
.L_x_396:
[----:B------:R-:W-:Y:S05]  /*94f0*/  BSYNC B0 ;  /* 0x0000000000007941 */ /* 0x000fea0003800000 */
.L_x_395:
[----:B------:R-:W-:-:S04]  /*9500*/  IADD3 R0, R16, 0x10, RZ ;  /* 0x0000001010007810 */ /* 0x000fc80007ffe0ff */
[----:B------:R-:W-:-:S13]  /*9510*/  ISETP.GE.AND P0, PT, R0, c[0x0][0x27c], PT ;  /* 0x00009f0000007a0c */ /* 0x000fda0003f06270 */
[----:B------:R-:W-:Y:S05]  /*9520*/  @P0 BRA `(.L_x_394) ;  /* 0x000002a000000947 */ /* 0x000fea0003800000 */
[----:B-1----:R-:W1:Y:S01]  /*9530*/  LDS.128 R8, [R22] ;  /* 0x0000000016087984 */ /* 0x002e620000000c00 */
[----:B------:R-:W-:Y:S02]  /*9540*/  SHF.R.U32.HI R0, RZ, 0x10, R31 ;  /* 0x00000010ff007819 */ /* 0x000fe4000001161f */
[----:B------:R-:W-:Y:S02]  /*9550*/  SHF.R.U32.HI R3, RZ, 0x10, R29 ;  /* 0x00000010ff037819 */ /* 0x000fe4000001161d */
[----:B------:R-:W-:Y:S02]  /*9560*/  SHF.R.U64 R17, R30, 0x10, R31 ;  /* 0x000000101e117819 */ /* 0x000fe4000000121f */
[----:B------:R-:W-:Y:S01]  /*9570*/  SHF.R.U64 R19, R28, 0x10, R29 ;  /* 0x000000101c137819 */ /* 0x000fe2000000121d */
[----:B------:R-:W-:Y:S02]  /*9580*/  HADD2.F32 R20, -RZ, R3.H0_H0 ;  /* 0x20000003ff147230 */ /* 0x000fe40000004100 */
[----:B------:R-:W-:-:S02]  /*9590*/  HADD2.F32 R3, -RZ, R60.H1_H1 ;  /* 0x3000003cff037230 */ /* 0x000fc40000004100 */
[----:B------:R-:W-:Y:S02]  /*95a0*/  HADD2.F32 R19, -RZ, R19.H0_H0 ;  /* 0x20000013ff137230 */ /* 0x000fe40000004100 */
[--C-:B-1----:R-:W-:Y:S02]  /*95b0*/  HADD2.F32 R6, -RZ, R11.reuse.H0_H0 ;  /* 0x2000000bff067230 */ /* 0x102fe40000004100 */
[--C-:B------:R-:W-:Y:S02]  /*95c0*/  HADD2.F32 R13, -RZ, R10.reuse.H0_H0 ;  /* 0x2000000aff0d7230 */ /* 0x100fe40000004100 */
[----:B------:R-:W-:Y:S02]  /*95d0*/  HADD2.F32 R12, -RZ, R10.H1_H1 ;  /* 0x3000000aff0c7230 */ /* 0x000fe40000004100 */
[----:B------:R-:W-:Y:S02]  /*95e0*/  HADD2.F32 R11, -RZ, R11.H1_H1 ;  /* 0x3000000bff0b7230 */ /* 0x000fe40000004100 */
[----:B------:R-:W-:-:S02]  /*95f0*/  HADD2.F32 R10, -RZ, R0.H0_H0 ;  /* 0x20000000ff0a7230 */ /* 0x000fc40000004100 */
[--C-:B------:R-:W-:Y:S02]  /*9600*/  HADD2.F32 R5, -RZ, R8.reuse.H0_H0 ;  /* 0x20000008ff057230 */ /* 0x100fe40000004100 */
[----:B------:R-:W-:Y:S01]  /*9610*/  HADD2.F32 R8, -RZ, R8.H1_H1 ;  /* 0x30000008ff087230 */ /* 0x000fe20000004100 */
[----:B------:R-:W-:Y:S01]  /*9620*/  FMUL.FTZ R7, R11, R10 ;  /* 0x0000000a0b077220 */ /* 0x000fe20000410000 */
[----:B------:R-:W-:Y:S02]  /*9630*/  HADD2.F32 R0, -RZ, R60.H0_H0 ;  /* 0x2000003cff007230 */ /* 0x000fe40000004100 */
[--C-:B------:R-:W-:Y:S01]  /*9640*/  HADD2.F32 R15, -RZ, R9.reuse.H0_H0 ;  /* 0x20000009ff0f7230 */ /* 0x100fe20000004100 */
[C---:B------:R-:W-:Y:S01]  /*9650*/  FFMA.FTZ R18, R6.reuse, R20, -R7 ;  /* 0x0000001406127223 */ /* 0x040fe20000010807 */
[----:B------:R-:W-:Y:S01]  /*9660*/  HADD2.F32 R14, -RZ, R9.H1_H1 ;  /* 0x30000009ff0e7230 */ /* 0x000fe20000004100 */
[----:B------:R-:W-:Y:S02]  /*9670*/  FMUL.FTZ R9, R6, R10 ;  /* 0x0000000a06097220 */ /* 0x000fe40000410000 */
[----:B------:R-:W-:-:S02]  /*9680*/  FMUL.FTZ R10, R8, R0 ;  /* 0x00000000080a7220 */ /* 0x000fc40000410000 */
[----:B------:R-:W-:Y:S01]  /*9690*/  FMUL.FTZ R6, R5, R0 ;  /* 0x0000000005067220 */ /* 0x000fe20000410000 */
[----:B------:R-:W-:Y:S01]  /*96a0*/  HADD2.F32 R0, -RZ, R61.H0_H0 ;  /* 0x2000003dff007230 */ /* 0x000fe20000004100 */
[----:B------:R-:W-:Y:S01]  /*96b0*/  FFMA.FTZ R11, R11, R20, R9 ;  /* 0x000000140b0b7223 */ /* 0x000fe20000010009 */
[----:B------:R-:W-:Y:S01]  /*96c0*/  HADD2.F32 R9, -RZ, R17.H0_H0 ;  /* 0x20000011ff097230 */ /* 0x000fe20000004100 */
[-C--:B------:R-:W-:Y:S02]  /*96d0*/  FFMA.FTZ R7, R5, R3.reuse, -R10 ;  /* 0x0000000305077223 */ /* 0x080fe4000001080a */
[----:B------:R-:W-:Y:S01]  /*96e0*/  FFMA.FTZ R8, R8, R3, R6 ;  /* 0x0000000308087223 */ /* 0x000fe20000010006 */
[----:B------:R-:W-:Y:S01]  /*96f0*/  HADD2.F32 R3, -RZ, R61.H1_H1 ;  /* 0x3000003dff037230 */ /* 0x000fe20000004100 */
[----:B------:R-:W-:Y:S01]  /*9700*/  FMUL.FTZ R5, R12, R0 ;  /* 0x000000000c057220 */ /* 0x000fe20000410000 */
[----:B------:R-:W-:Y:S01]  /*9710*/  F2FP.PACK_AB R11, R11, R18 ;  /* 0x000000120b0b723e */ /* 0x000fe200000000ff */
[----:B------:R-:W-:Y:S01]  /*9720*/  FMUL.FTZ R10, R13, R0 ;  /* 0x000000000d0a7220 */ /* 0x000fe20000410000 */
[----:B------:R-:W-:Y:S01]  /*9730*/  F2FP.PACK_AB R8, R8, R7 ;  /* 0x000000070808723e */ /* 0x000fe200000000ff */
[----:B------:R-:W-:-:S02]  /*9740*/  FMUL.FTZ R0, R14, R9 ;  /* 0x000000090e007220 */ /* 0x000fc40000410000 */
[----:B------:R-:W-:Y:S02]  /*9750*/  FMUL.FTZ R9, R15, R9 ;  /* 0x000000090f097220 */ /* 0x000fe40000410000 */
[-C--:B------:R-:W-:Y:S02]  /*9760*/  FFMA.FTZ R5, R13, R3.reuse, -R5 ;  /* 0x000000030d057223 */ /* 0x080fe40000010805 */
[----:B------:R-:W-:Y:S02]  /*9770*/  FFMA.FTZ R10, R12, R3, R10 ;  /* 0x000000030c0a7223 */ /* 0x000fe4000001000a */
[-C--:B------:R-:W-:Y:S02]  /*9780*/  FFMA.FTZ R0, R15, R19.reuse, -R0 ;  /* 0x000000130f007223 */ /* 0x080fe40000010800 */
[----:B------:R-:W-:Y:S01]  /*9790*/  FFMA.FTZ R9, R14, R19, R9 ;  /* 0x000000130e097223 */ /* 0x000fe20000010009 */
[----:B------:R-:W-:-:S04]  /*97a0*/  F2FP.PACK_AB R10, R10, R5 ;  /* 0x000000050a0a723e */ /* 0x000fc800000000ff */
[----:B------:R-:W-:-:S05]  /*97b0*/  F2FP.PACK_AB R9, R9, R0 ;  /* 0x000000000909723e */ /* 0x000fca00000000ff */
[----:B------:R1:W-:Y:S02]  /*97c0*/  STS.128 [R22], R8 ;  /* 0x0000000816007388 */ /* 0x0003e40000000c00 */
.L_x_394:
[----:B------:R-:W-:Y:S05]  /*97d0*/  BSYNC B1 ;  /* 0x0000000000017941 */ /* 0x000fea0003800000 */
.L_x_393:
        /* <DEDUP_REMOVED lines=48> */
[----:B------:R1:W-:Y:S02]  /*9ae0*/  STS.128 [R21+0x1000], R8 ;  /* 0x0010000815007388 */ /* 0x0003e40000000c00 */
.L_x_400:
[----:B------:R-:W-:Y:S05]  /*9af0*/  BSYNC B0 ;  /* 0x0000000000007941 */ /* 0x000fea0003800000 */
.L_x_399:
[----:B------:R-:W-:-:S04]  /*9b00*/  IADD3 R0, R16, 0x10, RZ ;  /* 0x0000001010007810 */ /* 0x000fc80007ffe0ff */
[----:B------:R-:W-:-:S13]  /*9b10*/  ISETP.GE.AND P0, PT, R0, c[0x0][0x27c], PT ;  /* 0x00009f0000007a0c */ /* 0x000fda0003f06270 */
        /* <DEDUP_REMOVED lines=43> */
.L_x_398:
[----:B------:R-:W-:Y:S05]  /*9dd0*/  BSYNC B1 ;  /* 0x0000000000017941 */ /* 0x000fea0003800000 */
.L_x_397:
        /* <DEDUP_REMOVED lines=30> */
[--C-:B------:R-:W-:Y:S01]  /*9fc0*/  HADD2.F32 R0, -RZ, R66.reuse.H0_H0 ;  /* 0x20000042ff007230 */ /* 0x100fe20000004100 */
        /* <DEDUP_REMOVED lines=18> */
.L_x_404:
[----:B------:R-:W-:Y:S05]  /*a0f0*/  BSYNC B0 ;  /* 0x0000000000007941 */ /* 0x000fea0003800000 */
.L_x_403:
        /* <DEDUP_REMOVED lines=45> */
.L_x_402:
[----:B------:R-:W-:Y:S05]  /*a3d0*/  BSYNC B1 ;  /* 0x0000000000017941 */ /* 0x000fea0003800000 */
.L_x_401:
[----:B------:R-:W-:-:S04]  /*a3e0*/  IADD3 R0, R58, 0x60, RZ ;  /* 0x000000603a007810 */ /* 0x000fc80007ffe0ff */
        /* <DEDUP_REMOVED lines=11> */
[----:B------:R-:W-:-:S02]  /*a4a0*/  HADD2.F32 R3, -RZ, R69.H0_H0 ;  /* 0x20000045ff037230 */ /* 0x000fc40000004100 */
        /* <DEDUP_REMOVED lines=16> */
[----:B------:R-:W-:Y:S01]  /*a5b0*/  HADD2.F32 R0, -RZ, R25.H1_H1 ;  /* 0x30000019ff007230 */ /* 0x000fe20000004100 */
[----:B------:R-:W-:Y:S01]  /*a5c0*/  FFMA.FTZ R11, R11, R20, R9 ;  /* 0x000000140b0b7223 */ /* 0x000fe20000010009 */
[----:B------:R-:W-:Y:S01]  /*a5d0*/  HADD2.F32 R9, -RZ, R17.H0_H0 ;  /* 0x20000011ff097230 */ /* 0x000fe20000004100 */
[-C--:B------:R-:W-:Y:S02]  /*a5e0*/  FFMA.FTZ R7, R5, R3.reuse, -R10 ;  /* 0x0000000305077223 */ /* 0x080fe4000001080a */
[----:B------:R-:W-:Y:S01]  /*a5f0*/  FFMA.FTZ R8, R8, R3, R6 ;  /* 0x0000000308087223 */ /* 0x000fe20000010006 */
[----:B------:R-:W-:Y:S01]  /*a600*/  HADD2.F32 R3, -RZ, R26.H0_H0 ;  /* 0x2000001aff037230 */ /* 0x000fe20000004100 */
        /* <DEDUP_REMOVED lines=13> */
.L_x_407:
[----:B------:R-:W-:Y:S05]  /*a6e0*/  BSYNC B0 ;  /* 0x0000000000007941 */ /* 0x000fea0003800000 */
.L_x_406:
        /* <DEDUP_REMOVED lines=18> */
[-C--:B------:R-:W-:Y:S01]  /*a810*/  FMUL.FTZ R7, R11, R10.reuse ;  /* 0x0000000a0b077220 */ /* 0x080fe20000410000 */
[----:B------:R-:W-:Y:S02]  /*a820*/  HADD2.F32 R0, -RZ, R26.H1_H1 ;  /* 0x3000001aff007230 */ /* 0x000fe40000004100 */
        /* <DEDUP_REMOVED lines=11> */
[----:B------:R-:W-:Y:S01]  /*a8e0*/  HADD2.F32 R3, -RZ, R70.H1_H1 ;  /* 0x30000046ff037230 */ /* 0x000fe20000004100 */
[-C--:B------:R-:W-:Y:S01]  /*a8f0*/  FMUL.FTZ R5, R12, R0.reuse ;  /* 0x000000000c057220 */ /* 0x080fe20000410000 */
        /* <DEDUP_REMOVED lines=11> */
[----:B------:R1:W-:Y:S01]  /*a9b0*/  STS.128 [R22+0x3000], R8 ;  /* 0x0030000816007388 */ /* 0x0003e20000000c00 */
[----:B------:R-:W-:Y:S05]  /*a9c0*/  BRA `(.L_x_405) ;  /* 0x000023b000007947 */ /* 0x000fea0003800000 */
.L_x_384:
[----:B------:R-:W-:Y:S01]  /*a9d0*/  ISETP.NE.AND P0, PT, R231, 0x1, PT ;  /* 0x00000001e700780c */ /* 0x000fe20003f05270 */
[----:B------:R-:W-:Y:S01]  /*a9e0*/  IMAD.MOV.U32 R8, RZ, RZ, R12 ;  /* 0x000000ffff087224 */ /* 0x000fe200078e000c */
[----:B------:R-:W-:Y:S01]  /*a9f0*/  ISETP.GE.AND P2, PT, R26, c[0x0][0x27c], PT ;  /* 0x00009f001a007a0c */ /* 0x000fe20003f46270 */
[----:B------:R-:W-:Y:S01]  /*aa00*/  IMAD.MOV.U32 R6, RZ, RZ, R10 ;  /* 0x000000ffff067224 */ /* 0x000fe200078e000a */
[----:B------:R-:W-:Y:S01]  /*aa10*/  SHF.R.S32.HI R27, RZ, 0x1f, R26 ;  /* 0x0000001fff1b7819 */ /* 0x000fe2000001141a */
[----:B------:R-:W-:Y:S01]  /*aa20*/  CS2R R22, SRZ ;  /* 0x0000000000167805 */ /* 0x000fe2000001ff00 */
[----:B------:R-:W-:-:S07]  /*aa30*/  CS2R R20, SRZ ;  /* 0x0000000000147805 */ /* 0x000fce000001ff00 */
[----:B------:R-:W-:-:S05]  /*aa40*/  @P0 IMAD.HI.U32 R3, R0, c[0x0][0x2c8], RZ ;  /* 0x0000b20000030a27 */ /* 0x000fca00078e00ff */
[----:B------:R-:W-:-:S04]  /*aa50*/  @P0 SHF.R.U32.HI R0, RZ, c[0x0][0x2cc], R3 ;  /* 0x0000b300ff000a19 */ /* 0x000fc80000011603 */
[----:B------:R-:W-:Y:S01]  /*aa60*/  SHF.R.S32.HI R3, RZ, 0x1f, R0 ;  /* 0x0000001fff037819 */ /* 0x000fe20000011400 */
[----:B------:R-:W-:-:S04]  /*aa70*/  IMAD.WIDE.U32 R8, R0, c[0x0][0x280], R8 ;  /* 0x0000a00000087a25 */ /* 0x000fc800078e0008 */
[C---:B------:R-:W-:Y:S01]  /*aa80*/  IMAD R5, R3.reuse, c[0x0][0x280], RZ ;  /* 0x0000a00003057a24 */ /* 0x040fe200078e02ff */
[----:B------:R-:W-:Y:S01]  /*aa90*/  LEA R14, P0, R8, c[0x0][0x270], 0x1 ;  /* 0x00009c00080e7a11 */ /* 0x000fe200078008ff */
[----:B------:R-:W-:Y:S02]  /*aaa0*/  IMAD R3, R3, c[0x0][0x290], RZ ;  /* 0x0000a40003037a24 */ /* 0x000fe400078e02ff */
[C---:B------:R-:W-:Y:S02]  /*aab0*/  IMAD R5, R0.reuse, c[0x0][0x284], R5 ;  /* 0x0000a10000057a24 */ /* 0x040fe400078e0205 */
[----:B------:R-:W-:-:S04]  /*aac0*/  IMAD.WIDE.U32 R6, R0, c[0x0][0x290], R6 ;  /* 0x0000a40000067a25 */ /* 0x000fc800078e0006 */
[----:B------:R-:W-:Y:S02]  /*aad0*/  IMAD.IADD R5, R9, 0x1, R5 ;  /* 0x0000000109057824 */ /* 0x000fe400078e0205 */
[----:B------:R-:W-:-:S03]  /*aae0*/  IMAD R0, R0, c[0x0][0x294], R3 ;  /* 0x0000a50000007a24 */ /* 0x000fc600078e0203 */
[----:B------:R-:W-:Y:S01]  /*aaf0*/  LEA.HI.X R12, R8, c[0x0][0x274], R5, 0x1, P0 ;  /* 0x00009d00080c7a11 */ /* 0x000fe200000f0c05 */
[----:B------:R-:W-:Y:S01]  /*ab00*/  IMAD.IADD R0, R7, 0x1, R0 ;  /* 0x0000000107007824 */ /* 0x000fe200078e0200 */
[----:B------:R-:W1:Y:S01]  /*ab10*/  SHFL.IDX PT, R8, R14, RZ, 0x1c1f ;  /* 0x001c1fff0e087589 */ /* 0x000e6200000e0000 */
[----:B------:R-:W-:-:S03]  /*ab20*/  LEA R13, P0, R6, c[0x0][0x288], 0x1 ;  /* 0x0000a200060d7a11 */ /* 0x000fc600078008ff */
[----:B------:R-:W2:Y:S01]  /*ab30*/  SHFL.IDX PT, R7, R12, RZ, 0x1c1f ;  /* 0x001c1fff0c077589 */ /* 0x000ea200000e0000 */
[----:B------:R-:W-:Y:S02]  /*ab40*/  LEA.HI.X R11, R6, c[0x0][0x28c], R0, 0x1, P0 ;  /* 0x0000a300060b7a11 */ /* 0x000fe400000f0c00 */
[----:B------:R-:W-:Y:S01]  /*ab50*/  ISETP.GE.OR P0, PT, R24, R25, P2 ;  /* 0x000000191800720c */ /* 0x000fe20001706670 */
[----:B------:R-:W3:Y:S04]  /*ab60*/  SHFL.IDX PT, R6, R13, RZ, 0x1c1f ;  /* 0x001c1fff0d067589 */ /* 0x000ee800000e0000 */
[----:B------:R-:W4:Y:S08]  /*ab70*/  SHFL.IDX PT, R5, R11, RZ, 0x1c1f ;  /* 0x001c1fff0b057589 */ /* 0x000f3000000e0000 */
[C---:B------:R-:W-:Y:S01]  /*ab80*/  @!P0 IMAD.SHL.U32 R0, R26.reuse, 0x2, RZ ;  /* 0x000000021a008824 */ /* 0x040fe200078e00ff */
[----:B------:R-:W-:-:S04]  /*ab90*/  @!P0 SHF.L.U64.HI R3, R26, 0x1, R27 ;  /* 0x000000011a038819 */ /* 0x000fc8000001021b */
[----:B-1----:R-:W-:-:S05]  /*aba0*/  @!P0 IADD3 R8, P1, R8, R0, RZ ;  /* 0x0000000008088210 */ /* 0x002fca0007f3e0ff */
[--C-:B--2---:R-:W-:Y:S01]  /*abb0*/  @!P0 IMAD.X R9, R7, 0x1, R3.reuse, P1 ;  /* 0x0000000107098824 */ /* 0x104fe200008e0603 */
[----:B---3--:R-:W-:Y:S01]  /*abc0*/  @!P0 IADD3 R6, P1, R6, R0, RZ ;  /* 0x0000000006068210 */ /* 0x008fe20007f3e0ff */
[----:B------:R-:W-:Y:S01]  /*abd0*/  CS2R R18, SRZ ;  /* 0x0000000000127805 */ /* 0x000fe2000001ff00 */
[----:B------:R-:W-:Y:S02]  /*abe0*/  CS2R R16, SRZ ;  /* 0x0000000000107805 */ /* 0x000fe4000001ff00 */
[----:B------:R1:W2:Y:S01]  /*abf0*/  @!P0 LD.E.128 R20, [R8.64] ;  /* 0x0000000808148980 */ /* 0x0002a2000c101d00 */
[----:B----4-:R-:W-:-:S05]  /*ac00*/  @!P0 IMAD.X R7, R5, 0x1, R3, P1 ;  /* 0x0000000105078824 */ /* 0x010fca00008e0603 */
[----:B------:R3:W4:Y:S01]  /*ac10*/  @!P0 LD.E.128 R16, [R6.64] ;  /* 0x0000000806108980 */ /* 0x000722000c101d00 */
[----:B------:R-:W-:Y:S01]  /*ac20*/  IADD3 R0, R24, 0x20, RZ ;  /* 0x0000002018007810 */ /* 0x000fe20007ffe0ff */
[----:B------:R-:W-:Y:S01]  /*ac30*/  BSSY B0, `(.L_x_408) ;  /* 0x0000025000007945 */ /* 0x000fe20003800000 */
[----:B------:R-:W-:Y:S01]  /*ac40*/  CS2R R34, SRZ ;  /* 0x0000000000227805 */ /* 0x000fe2000001ff00 */
[----:B------:R2:W2:Y:S01]  /*ac50*/  SHFL.IDX PT, R15, R12, 0x1, 0x1c1f ;  /* 0x003c1f000c0f7f89 */ /* 0x0004a200000e0000 */
[----:B------:R-:W-:Y:S01]  /*ac60*/  ISETP.GE.AND P0, PT, R0, R25, PT ;  /* 0x000000190000720c */ /* 0x000fe20003f06270 */
[----:B------:R-:W-:Y:S01]  /*ac70*/  CS2R R32, SRZ ;  /* 0x0000000000207805 */ /* 0x000fe2000001ff00 */
[----:B------:R-:W-:Y:S01]  /*ac80*/  CS2R R30, SRZ ;  /* 0x00000000001e7805 */ /* 0x000fe2000001ff00 */
[----:B------:R2:W2:Y:S01]  /*ac90*/  SHFL.IDX PT, R10, R11, 0x1, 0x1c1f ;  /* 0x003c1f000b0a7f89 */ /* 0x0004a200000e0000 */
[----:B------:R-:W-:-:S03]  /*aca0*/  CS2R R28, SRZ ;  /* 0x00000000001c7805 */ /* 0x000fc6000001ff00 */
[----:B-1----:R1:W1:Y:S04]  /*acb0*/  SHFL.IDX PT, R9, R13, 0x1, 0x1c1f ;  /* 0x003c1f000d097f89 */ /* 0x00226800000e0000 */
[----:B---3--:R3:W1:Y:S01]  /*acc0*/  SHFL.IDX PT, R7, R14, 0x1, 0x1c1f ;  /* 0x003c1f000e077f89 */ /* 0x00866200000e0000 */
[----:B--2---:R-:W-:Y:S01]  /*acd0*/  IMAD.MOV.U32 R3, RZ, RZ, R20 ;  /* 0x000000ffff037224 */ /* 0x004fe200078e0014 */
[----:B------:R-:W-:Y:S01]  /*ace0*/  MOV R6, R22 ;  /* 0x0000001600067202 */ /* 0x000fe20000000f00 */
[----:B------:R-:W-:Y:S02]  /*acf0*/  IMAD.MOV.U32 R0, RZ, RZ, R21 ;  /* 0x000000ffff007224 */ /* 0x000fe400078e0015 */
[----:B------:R-:W-:Y:S01]  /*ad00*/  IMAD.MOV.U32 R5, RZ, RZ, R23 ;  /* 0x000000ffff057224 */ /* 0x000fe200078e0017 */
[----:B------:R-:W-:-:S02]  /*ad10*/  PRMT R67, R3, 0x5410, R6 ;  /* 0x0000541003437816 */ /* 0x000fc40000000006 */
[----:B------:R-:W-:Y:S01]  /*ad20*/  PRMT R37, R37, 0x5410, R0 ;  /* 0x0000541025257816 */ /* 0x000fe20000000000 */
[----:B----4-:R-:W-:Y:S01]  /*ad30*/  IMAD.MOV.U32 R6, RZ, RZ, R18 ;  /* 0x000000ffff067224 */ /* 0x010fe200078e0012 */
[----:B------:R-:W-:Y:S01]  /*ad40*/  PRMT R65, R65, 0x5410, R5 ;  /* 0x0000541041417816 */ /* 0x000fe20000000005 */
[----:B------:R-:W-:Y:S01]  /*ad50*/  IMAD.MOV.U32 R3, RZ, RZ, R16 ;  /* 0x000000ffff037224 */ /* 0x000fe200078e0010 */
[----:B------:R-:W-:Y:S01]  /*ad60*/  MOV R5, R19 ;  /* 0x0000001300057202 */ /* 0x000fe20000000f00 */
[----:B------:R-:W-:-:S03]  /*ad70*/  IMAD.MOV.U32 R0, RZ, RZ, R17 ;  /* 0x000000ffff007224 */ /* 0x000fc600078e0011 */
[----:B------:R-:W-:Y:S02]  /*ad80*/  PRMT R66, R3, 0x5410, R6 ;  /* 0x0000541003427816 */ /* 0x000fe40000000006 */
[----:B------:R-:W-:Y:S02]  /*ad90*/  PRMT R65, R5, 0x7610, R65 ;  /* 0x0000761005417816 */ /* 0x000fe40000000041 */
[----:B------:R-:W-:Y:S01]  /*ada0*/  PRMT R37, R0, 0x7610, R37 ;  /* 0x0000761000257816 */ /* 0x000fe20000000025 */
[----:B------:R-:W-:Y:S05]  /*adb0*/  @P0 BRA `(.L_x_409) ;  /* 0x000000c000000947 */ /* 0x000fea0003800000 */
[----:B-1-3--:R-:W-:Y:S01]  /*adc0*/  CS2R R32, SRZ ;  /* 0x0000000000207805 */ /* 0x00afe2000001ff00 */
[----:B------:R-:W-:Y:S01]  /*add0*/  CS2R R30, SRZ ;  /* 0x00000000001e7805 */ /* 0x000fe2000001ff00 */
[----:B------:R-:W-:Y:S01]  /*ade0*/  CS2R R28, SRZ ;  /* 0x00000000001c7805 */ /* 0x000fe2000001ff00 */
[----:B------:R-:W-:Y:S05]  /*adf0*/  @P2 BRA `(.L_x_409) ;  /* 0x0000008000002947 */ /* 0x000fea0003800000 */
[C---:B------:R-:W-:Y:S01]  /*ae00*/  IMAD.SHL.U32 R6, R26.reuse, 0x2, RZ ;  /* 0x000000021a067824 */ /* 0x040fe200078e00ff */
[----:B------:R-:W-:-:S04]  /*ae10*/  SHF.L.U64.HI R0, R26, 0x1, R27 ;  /* 0x000000011a007819 */ /* 0x000fc8000001021b */
[-C--:B------:R-:W-:Y:S02]  /*ae20*/  IADD3 R8, P1, R7, R6.reuse, RZ ;  /* 0x0000000607087210 */ /* 0x080fe40007f3e0ff */
[----:B------:R-:W-:-:S03]  /*ae30*/  IADD3 R6, P0, R9, R6, RZ ;  /* 0x0000000609067210 */ /* 0x000fc60007f1e0ff */
[--C-:B------:R-:W-:Y:S02]  /*ae40*/  IMAD.X R9, R15, 0x1, R0.reuse, P1 ;  /* 0x000000010f097824 */ /* 0x100fe400008e0600 */
[----:B------:R-:W-:-:S03]  /*ae50*/  IMAD.X R7, R10, 0x1, R0, P0 ;  /* 0x000000010a077824 */ /* 0x000fc600000e0600 */
[----:B------:R1:W5:Y:S04]  /*ae60*/  LD.E.128 R32, [R8.64] ;  /* 0x0000000808207980 */ /* 0x000368000c101d00 */
[----:B------:R1:W5:Y:S02]  /*ae70*/  LD.E.128 R28, [R6.64] ;  /* 0x00000008061c7980 */ /* 0x000364000c101d00 */
.L_x_409:
[----:B-1-3--:R-:W-:Y:S05]  /*ae80*/  BSYNC B0 ;  /* 0x0000000000007941 */ /* 0x00afea0003800000 */
.L_x_408:
[----:B------:R-:W1:Y:S01]  /*ae90*/  SHFL.IDX PT, R5, R14, 0x2, 0x1c1f ;  /* 0x005c1f000e057f89 */ /* 0x000e6200000e0000 */
[----:B------:R-:W-:Y:S01]  /*aea0*/  IADD3 R0, R24, 0x40, RZ ;  /* 0x0000004018007810 */ /* 0x000fe20007ffe0ff */
[----:B------:R-:W-:Y:S01]  /*aeb0*/  CS2R R50, SRZ ;  /* 0x0000000000327805 */ /* 0x000fe2000001ff00 */
[----:B------:R-:W-:Y:S01]  /*aec0*/  CS2R R48, SRZ ;  /* 0x0000000000307805 */ /* 0x000fe2000001ff00 */
[----:B------:R-:W2:Y:S01]  /*aed0*/  SHFL.IDX PT, R7, R12, 0x2, 0x1c1f ;  /* 0x005c1f000c077f89 */ /* 0x000ea200000e0000 */
[----:B------:R-:W-:-:S03]  /*aee0*/  ISETP.GE.OR P0, PT, R0, R25, P2 ;  /* 0x000000190000720c */ /* 0x000fc60001706670 */
[----:B------:R-:W3:Y:S04]  /*aef0*/  SHFL.IDX PT, R6, R13, 0x2, 0x1c1f ;  /* 0x005c1f000d067f89 */ /* 0x000ee800000e0000 */
[----:B------:R-:W4:Y:S06]  /*af00*/  SHFL.IDX PT, R10, R11, 0x2, 0x1c1f ;  /* 0x005c1f000b0a7f89 */ /* 0x000f2c00000e0000 */
[C---:B------:R-:W-:Y:S01]  /*af10*/  @!P0 IMAD.SHL.U32 R0, R26.reuse, 0x2, RZ ;  /* 0x000000021a008824 */ /* 0x040fe200078e00ff */
[----:B------:R-:W-:-:S04]  /*af20*/  @!P0 SHF.L.U64.HI R3, R26, 0x1, R27 ;  /* 0x000000011a038819 */ /* 0x000fc8000001021b */
[----:B-1----:R-:W-:-:S05]  /*af30*/  @!P0 IADD3 R8, P1, R5, R0, RZ ;  /* 0x0000000005088210 */ /* 0x002fca0007f3e0ff */
[----:B--2---:R-:W-:Y:S01]  /*af40*/  @!P0 IMAD.X R9, R7, 0x1, R3, P1 ;  /* 0x0000000107098824 */ /* 0x004fe200008e0603 */
[----:B---3--:R-:W-:Y:S01]  /*af50*/  @!P0 IADD3 R6, P1, R6, R0, RZ ;  /* 0x0000000006068210 */ /* 0x008fe20007f3e0ff */
[----:B------:R-:W-:-:S03]  /*af60*/  CS2R R46, SRZ ;  /* 0x00000000002e7805 */ /* 0x000fc6000001ff00 */
[----:B------:R1:W2:Y:S01]  /*af70*/  @!P0 LD.E.128 R48, [R8.64] ;  /* 0x0000000808308980 */ /* 0x0002a2000c101d00 */
[----:B------:R-:W-:Y:S01]  /*af80*/  CS2R R44, SRZ ;  /* 0x00000000002c7805 */ /* 0x000fe2000001ff00 */
[----:B----4-:R-:W-:-:S05]  /*af90*/  @!P0 IMAD.X R7, R10, 0x1, R3, P1 ;  /* 0x000000010a078824 */ /* 0x010fca00008e0603 */
[----:B------:R3:W4:Y:S01]  /*afa0*/  @!P0 LD.E.128 R44, [R6.64] ;  /* 0x00000008062c8980 */ /* 0x000722000c101d00 */
[----:B------:R-:W-:Y:S01]  /*afb0*/  IADD3 R0, R24, 0x60, RZ ;  /* 0x0000006018007810 */ /* 0x000fe20007ffe0ff */
[----:B-----5:R-:W-:Y:S01]  /*afc0*/  IMAD.MOV.U32 R5, RZ, RZ, R35 ;  /* 0x000000ffff057224 */ /* 0x020fe200078e0023 */
[----:B------:R-:W-:Y:S01]  /*afd0*/  BSSY B0, `(.L_x_410) ;  /* 0x0000031000007945 */ /* 0x000fe20003800000 */
[----:B------:R-:W-:Y:S01]  /*afe0*/  IMAD.MOV.U32 R3, RZ, RZ, R32 ;  /* 0x000000ffff037224 */ /* 0x000fe200078e0020 */
[----:B------:R-:W-:Y:S01]  /*aff0*/  ISETP.GE.AND P0, PT, R0, R25, PT ;  /* 0x000000190000720c */ /* 0x000fe20003f06270 */
[----:B------:R-:W-:Y:S01]  /*b000*/  IMAD.MOV.U32 R0, RZ, RZ, R33 ;  /* 0x000000ffff007224 */ /* 0x000fe200078e0021 */
[----:B------:R-:W-:Y:S01]  /*b010*/  PRMT R68, R68, 0x5410, R5 ;  /* 0x0000541044447816 */ /* 0x000fe20000000005 */
[----:B------:R-:W-:Y:S01]  /*b020*/  IMAD.MOV.U32 R5, RZ, RZ, R31 ;  /* 0x000000ffff057224 */ /* 0x000fe200078e001f */
[----:B------:R-:W2:Y:S01]  /*b030*/  SHFL.IDX PT, R12, R12, 0x3, 0x1c1f ;  /* 0x007c1f000c0c7f89 */ /* 0x000ea200000e0000 */
[----:B------:R-:W-:Y:S01]  /*b040*/  CS2R R62, SRZ ;  /* 0x00000000003e7805 */ /* 0x000fe2000001ff00 */
[----:B------:R-:W-:Y:S01]  /*b050*/  PRMT R69, R69, 0x5410, R0 ;  /* 0x0000541045457816 */ /* 0x000fe20000000000 */
[----:B------:R-:W-:Y:S01]  /*b060*/  IMAD.MOV.U32 R0, RZ, RZ, R29 ;  /* 0x000000ffff007224 */ /* 0x000fe200078e001d */
[----:B------:R-:W-:Y:S01]  /*b070*/  PRMT R68, R5, 0x7610, R68 ;  /* 0x0000761005447816 */ /* 0x000fe20000000044 */
[----:B------:R2:W2:Y:S01]  /*b080*/  SHFL.IDX PT, R10, R11, 0x3, 0x1c1f ;  /* 0x007c1f000b0a7f89 */ /* 0x0004a200000e0000 */
[----:B------:R-:W-:Y:S01]  /*b090*/  CS2R R60, SRZ ;  /* 0x00000000003c7805 */ /* 0x000fe2000001ff00 */
[----:B------:R-:W-:Y:S01]  /*b0a0*/  CS2R R54, SRZ ;  /* 0x0000000000367805 */ /* 0x000fe2000001ff00 */
[----:B------:R-:W-:Y:S01]  /*b0b0*/  PRMT R69, R0, 0x7610, R69 ;  /* 0x0000761000457816 */ /* 0x000fe20000000045 */
[----:B-1----:R1:W1:Y:S01]  /*b0c0*/  SHFL.IDX PT, R9, R13, 0x3, 0x1c1f ;  /* 0x007c1f000d097f89 */ /* 0x00226200000e0000 */
[----:B------:R-:W-:Y:S01]  /*b0d0*/  CS2R R52, SRZ ;  /* 0x0000000000347805 */ /* 0x000fe2000001ff00 */
[----:B---3--:R-:W-:-:S02]  /*b0e0*/  IMAD.MOV.U32 R6, RZ, RZ, R34 ;  /* 0x000000ffff067224 */ /* 0x008fc400078e0022 */
[----:B------:R3:W1:Y:S03]  /*b0f0*/  SHFL.IDX PT, R7, R14, 0x3, 0x1c1f ;  /* 0x007c1f000e077f89 */ /* 0x00066600000e0000 */
[----:B------:R-:W-:Y:S01]  /*b100*/  PRMT R71, R3, 0x5410, R6 ;  /* 0x0000541003477816 */ /* 0x000fe20000000006 */
[----:B------:R-:W-:Y:S02]  /*b110*/  IMAD.MOV.U32 R6, RZ, RZ, R30 ;  /* 0x000000ffff067224 */ /* 0x000fe400078e001e */
[----:B------:R-:W-:-:S05]  /*b120*/  IMAD.MOV.U32 R3, RZ, RZ, R28 ;  /* 0x000000ffff037224 */ /* 0x000fca00078e001c */
[----:B------:R-:W-:Y:S01]  /*b130*/  PRMT R70, R3, 0x5410, R6 ;  /* 0x0000541003467816 */ /* 0x000fe20000000006 */
[----:B--2---:R-:W-:Y:S02]  /*b140*/  IMAD.MOV.U32 R6, RZ, RZ, R50 ;  /* 0x000000ffff067224 */ /* 0x004fe400078e0032 */
[----:B------:R-:W-:Y:S02]  /*b150*/  IMAD.MOV.U32 R5, RZ, RZ, R51 ;  /* 0x000000ffff057224 */ /* 0x000fe400078e0033 */
[----:B------:R-:W-:Y:S02]  /*b160*/  IMAD.MOV.U32 R3, RZ, RZ, R48 ;  /* 0x000000ffff037224 */ /* 0x000fe400078e0030 */
[----:B------:R-:W-:Y:S01]  /*b170*/  IMAD.MOV.U32 R0, RZ, RZ, R49 ;  /* 0x000000ffff007224 */ /* 0x000fe200078e0031 */
[----:B------:R-:W-:Y:S01]  /*b180*/  PRMT R73, R73, 0x5410, R5 ;  /* 0x0000541049497816 */ /* 0x000fe20000000005 */
[----:B----4-:R-:W-:Y:S01]  /*b190*/  IMAD.MOV.U32 R5, RZ, RZ, R47 ;  /* 0x000000ffff057224 */ /* 0x010fe200078e002f */
[----:B------:R-:W-:Y:S01]  /*b1a0*/  PRMT R78, R3, 0x5410, R6 ;  /* 0x00005410034e7816 */ /* 0x000fe20000000006 */
[----:B------:R-:W-:Y:S01]  /*b1b0*/  IMAD.MOV.U32 R6, RZ, RZ, R46 ;  /* 0x000000ffff067224 */ /* 0x000fe200078e002e */
[----:B------:R-:W-:Y:S01]  /*b1c0*/  PRMT R74, R74, 0x5410, R0 ;  /* 0x000054104a4a7816 */ /* 0x000fe20000000000 */
[----:B------:R-:W-:Y:S01]  /*b1d0*/  IMAD.MOV.U32 R3, RZ, RZ, R44 ;  /* 0x000000ffff037224 */ /* 0x000fe200078e002c */
[----:B------:R-:W-:Y:S01]  /*b1e0*/  PRMT R73, R5, 0x7610, R73 ;  /* 0x0000761005497816 */ /* 0x000fe20000000049 */
[----:B------:R-:W-:-:S03]  /*b1f0*/  IMAD.MOV.U32 R0, RZ, RZ, R45 ;  /* 0x000000ffff007224 */ /* 0x000fc600078e002d */
[----:B------:R-:W-:Y:S02]  /*b200*/  PRMT R75, R3, 0x5410, R6 ;  /* 0x00005410034b7816 */ /* 0x000fe40000000006 */
[----:B------:R-:W-:Y:S01]  /*b210*/  PRMT R74, R0, 0x7610, R74 ;  /* 0x00007610004a7816 */ /* 0x000fe2000000004a */
[----:B------:R-:W-:Y:S05]  /*b220*/  @P0 BRA `(.L_x_411) ;  /* 0x000000b000000947 */ /* 0x000fea0003800000 */
[C---:B-1-3--:R-:W-:Y:S01]  /*b230*/  IMAD.SHL.U32 R3, R26.reuse, 0x2, RZ ;  /* 0x000000021a037824 */ /* 0x04afe200078e00ff */
[----:B------:R-:W-:Y:S01]  /*b240*/  SHF.L.U64.HI R0, R26, 0x1, R27 ;  /* 0x000000011a007819 */ /* 0x000fe2000001021b */
[----:B------:R-:W-:Y:S01]  /*b250*/  CS2R R60, SRZ ;  /* 0x00000000003c7805 */ /* 0x000fe2000001ff00 */
[----:B------:R-:W-:Y:S01]  /*b260*/  CS2R R54, SRZ ;  /* 0x0000000000367805 */ /* 0x000fe2000001ff00 */
[----:B------:R-:W-:Y:S01]  /*b270*/  CS2R R52, SRZ ;  /* 0x0000000000347805 */ /* 0x000fe2000001ff00 */
[-C--:B------:R-:W-:Y:S02]  /*b280*/  IADD3 R8, P1, R7, R3.reuse, RZ ;  /* 0x0000000307087210 */ /* 0x080fe40007f3e0ff */
[----:B------:R-:W-:-:S03]  /*b290*/  IADD3 R6, P0, R9, R3, RZ ;  /* 0x0000000309067210 */ /* 0x000fc60007f1e0ff */
[--C-:B------:R-:W-:Y:S02]  /*b2a0*/  IMAD.X R9, R12, 0x1, R0.reuse, P1 ;  /* 0x000000010c097824 */ /* 0x100fe400008e0600 */
[----:B------:R-:W-:-:S03]  /*b2b0*/  IMAD.X R7, R10, 0x1, R0, P0 ;  /* 0x000000010a077824 */ /* 0x000fc600000e0600 */
[----:B------:R1:W5:Y:S04]  /*b2c0*/  @!P2 LD.E.128 R60, [R8.64] ;  /* 0x00000008083ca980 */ /* 0x000368000c101d00 */
[----:B------:R1:W5:Y:S02]  /*b2d0*/  @!P2 LD.E.128 R52, [R6.64] ;  /* 0x000000080634a980 */ /* 0x000364000c101d00 */
.L_x_411:
[----:B-1-3--:R-:W-:Y:S05]  /*b2e0*/  BSYNC B0 ;  /* 0x0000000000007941 */ /* 0x00afea0003800000 */
.L_x_410:
[----:B------:R-:W-:Y:S01]  /*b2f0*/  IMAD.IADD R5, R25, 0x1, -R226 ;  /* 0x0000000119057824 */ /* 0x000fe200078e0ae2 */
[----:B------:R-:W-:-:S04]  /*b300*/  DEPBAR.LE SB0, 0x1 ;  /* 0x000080400000791a */ /* 0x000fc80000000000 */
[----:B------:R-:W-:Y:S01]  /*b310*/  IMNMX R64, R5, 0x80, PT ;  /* 0x0000008005407817 */ /* 0x000fe20003800200 */
[----:B-----5:R-:W-:Y:S01]  /*b320*/  IMAD.MOV.U32 R0, RZ, RZ, R62 ;  /* 0x000000ffff007224 */ /* 0x020fe200078e003e */
[----:B------:R-:W-:Y:S01]  /*b330*/  BSSY B0, `(.L_x_412) ;  /* 0x0000071000007945 */ /* 0x000fe20003800000 */
[----:B------:R-:W-:Y:S01]  /*b340*/  IMAD.MOV.U32 R6, RZ, RZ, R63 ;  /* 0x000000ffff067224 */ /* 0x000fe200078e003f */
[----:B------:R-:W-:Y:S01]  /*b350*/  BAR.SYNC.DEFER_BLOCKING 0x0 ;  /* 0x0000000000007b1d */ /* 0x000fe20000010000 */
[----:B------:R-:W-:Y:S01]  /*b360*/  ISETP.GE.OR P0, PT, R58, R64, P2 ;  /* 0x000000403a00720c */ /* 0x000fe20001706670 */
        /* <DEDUP_REMOVED lines=8> */
[----:B------:R-:W-:-:S02]  /*b3f0*/  IMAD.MOV.U32 R3, RZ, RZ, R52 ;  /* 0x000000ffff037224 */ /* 0x000fc400078e0034 */
[----:B------:R-:W-:Y:S01]  /*b400*/  IMAD.MOV.U32 R0, RZ, RZ, R53 ;  /* 0x000000ffff007224 */ /* 0x000fe200078e0035 */
[----:B------:R-:W-:Y:S02]  /*b410*/  PRMT R79, R5, 0x7610, R79 ;  /* 0x00007610054f7816 */ /* 0x000fe4000000004f */
[----:B------:R-:W-:Y:S02]  /*b420*/  PRMT R81, R3, 0x5410, R6 ;  /* 0x0000541003517816 */ /* 0x000fe40000000006 */
[----:B------:R-:W-:Y:S01]  /*b430*/  PRMT R80, R0, 0x7610, R80 ;  /* 0x0000761000507816 */ /* 0x000fe20000000050 */
[----:B------:R-:W-:Y:S05]  /*b440*/  @P0 BRA `(.L_x_413) ;  /* 0x000005f000000947 */ /* 0x000fea0003800000 */
[----:B------:R-:W-:Y:S02]  /*b450*/  SHF.L.U32 R0, R58, 0x6, RZ ;  /* 0x000000063a007819 */ /* 0x000fe400000006ff */
[----:B------:R-:W-:Y:S02]  /*b460*/  IADD3 R6, R26, c[0x0][0x27c], RZ ;  /* 0x00009f001a067a10 */ /* 0x000fe40007ffe0ff */
[----:B------:R-:W-:-:S02]  /*b470*/  LOP3.LUT R0, R0, 0x1c0, RZ, 0xc0, !PT ;  /* 0x000001c000007812 */ /* 0x000fc400078ec0ff */
[----:B------:R-:W-:Y:S02]  /*b480*/  SHF.L.U32 R7, R211, 0x9, RZ ;  /* 0x00000009d3077819 */ /* 0x000fe400000006ff */
[C---:B------:R-:W-:Y:S02]  /*b490*/  LOP3.LUT R3, R0.reuse, 0x38, R26, 0xf8, !PT ;  /* 0x0000003800037812 */ /* 0x040fe400078ef81a */
[----:B------:R-:W-:Y:S02]  /*b4a0*/  SHF.R.U32.HI R5, RZ, 0x3, R0 ;  /* 0x00000003ff057819 */ /* 0x000fe40000011600 */
[----:B------:R-:W-:Y:S02]  /*b4b0*/  LOP3.LUT R0, R0, 0x38, R6, 0xf8, !PT ;  /* 0x0000003800007812 */ /* 0x000fe400078ef806 */
[C-C-:B------:R-:W-:Y:S02]  /*b4c0*/  LOP3.LUT R3, R7.reuse, R3, R5.reuse, 0xf6, !PT ;  /* 0x0000000307037212 */ /* 0x140fe400078ef605 */
[----:B------:R-:W-:-:S02]  /*b4d0*/  LOP3.LUT R0, R7, R0, R5, 0xf6, !PT ;  /* 0x0000000007007212 */ /* 0x000fc400078ef605 */
[----:B------:R-:W-:Y:S01]  /*b4e0*/  SHF.L.U32 R38, R3, 0x1, RZ ;  /* 0x0000000103267819 */ /* 0x000fe200000006ff */
[--C-:B------:R-:W-:Y:S01]  /*b4f0*/  HADD2.F32 R3, -RZ, R37.reuse.H1_H1 ;  /* 0x30000025ff037230 */ /* 0x100fe20000004100 */
[----:B------:R-:W-:Y:S01]  /*b500*/  SHF.L.U32 R36, R0, 0x1, RZ ;  /* 0x0000000100247819 */ /* 0x000fe200000006ff */
[----:B------:R-:W-:Y:S01]  /*b510*/  HADD2.F32 R0, -RZ, R37.H0_H0 ;  /* 0x20000025ff007230 */ /* 0x000fe20000004100 */
[----:B------:R-:W-:Y:S01]  /*b520*/  SHF.R.U32.HI R5, RZ, 0x10, R17 ;  /* 0x00000010ff057819 */ /* 0x000fe20000011611 */
[----:B------:R-:W1:Y:S01]  /*b530*/  LDS.128 R8, [R38+0x6100] ;  /* 0x0061000026087984 */ /* 0x000e620000000c00 */
[--C-:B------:R-:W-:Y:S02]  /*b540*/  SHF.R.U64 R43, R20, 0x10, R21.reuse ;  /* 0x00000010142b7819 */ /* 0x100fe40000001215 */
[----:B------:R-:W-:Y:S01]  /*b550*/  SHF.R.U32.HI R24, RZ, 0x10, R21 ;  /* 0x00000010ff187819 */ /* 0x000fe20000011615 */
[----:B------:R-:W2:Y:S01]  /*b560*/  LDS.128 R12, [R36+0x6100] ;  /* 0x00610000240c7984 */ /* 0x000ea20000000c00 */
[----:B------:R-:W-:Y:S01]  /*b570*/  HADD2.F32 R59, -RZ, R5.H0_H0 ;  /* 0x20000005ff3b7230 */ /* 0x000fe20000004100 */
[----:B------:R-:W-:-:S02]  /*b580*/  SHF.R.U64 R41, R16, 0x10, R17 ;  /* 0x0000001010297819 */ /* 0x000fc40000001211 */
[--C-:B------:R-:W-:Y:S02]  /*b590*/  SHF.R.U64 R42, R22, 0x10, R23.reuse ;  /* 0x00000010162a7819 */ /* 0x100fe40000001217 */
[----:B------:R-:W-:Y:S02]  /*b5a0*/  SHF.R.U32.HI R27, RZ, 0x10, R23 ;  /* 0x00000010ff1b7819 */ /* 0x000fe40000011617 */
[--C-:B------:R-:W-:Y:S02]  /*b5b0*/  SHF.R.U64 R40, R18, 0x10, R19.reuse ;  /* 0x0000001012287819 */ /* 0x100fe40000001213 */
[----:B------:R-:W-:Y:S01]  /*b5c0*/  SHF.R.U32.HI R21, RZ, 0x10, R19 ;  /* 0x00000010ff157819 */ /* 0x000fe20000011613 */
[----:B-1----:R-:W-:Y:S02]  /*b5d0*/  HADD2.F32 R16, -RZ, R9.H0_H0 ;  /* 0x20000009ff107230 */ /* 0x002fe40000004100 */
[--C-:B------:R-:W-:Y:S02]  /*b5e0*/  HADD2.F32 R19, -RZ, R8.reuse.H0_H0 ;  /* 0x20000008ff137230 */ /* 0x100fe40000004100 */
[----:B--2---:R-:W-:Y:S01]  /*b5f0*/  HADD2.F32 R5, -RZ, R13.H0_H0 ;  /* 0x2000000dff057230 */ /* 0x004fe20000004100 */
[----:B------:R-:W-:Y:S01]  /*b600*/  FMUL.FTZ R7, R16, R0 ;  /* 0x0000000010077220 */ /* 0x000fe20000410000 */
[----:B------:R-:W-:-:S02]  /*b610*/  HADD2.F32 R23, -RZ, R8.H1_H1 ;  /* 0x30000008ff177230 */ /* 0x000fc40000004100 */
[----:B------:R-:W-:Y:S01]  /*b620*/  HADD2.F32 R8, -RZ, R13.H1_H1 ;  /* 0x3000000dff087230 */ /* 0x000fe20000004100 */
[C---:B------:R-:W-:Y:S01]  /*b630*/  FMUL.FTZ R6, R5.reuse, R0 ;  /* 0x0000000005067220 */ /* 0x040fe20000410000 */
[----:B------:R-:W-:Y:S01]  /*b640*/  HADD2.F32 R17, -RZ, R9.H1_H1 ;  /* 0x30000009ff117230 */ /* 0x000fe20000004100 */
[-C--:B------:R-:W-:Y:S01]  /*b650*/  FFMA.FTZ R37, R5, R3.reuse, R7 ;  /* 0x0000000305257223 */ /* 0x080fe20000010007 */
[--C-:B------:R-:W-:Y:S01]  /*b660*/  HADD2.F32 R20, -RZ, R10.reuse.H0_H0 ;  /* 0x2000000aff147230 */ /* 0x100fe20000004100 */
[----:B------:R-:W-:Y:S01]  /*b670*/  FFMA.FTZ R39, R16, R3, -R6 ;  /* 0x0000000310277223 */ /* 0x000fe20000010806 */
[----:B------:R-:W-:Y:S01]  /*b680*/  HADD2.F32 R25, -RZ, R10.H1_H1 ;  /* 0x3000000aff197230 */ /* 0x000fe20000004100 */
[-C--:B------:R-:W-:Y:S01]  /*b690*/  FMUL.FTZ R6, R8, R59.reuse ;  /* 0x0000003b08067220 */ /* 0x080fe20000410000 */
[----:B------:R-:W-:Y:S01]  /*b6a0*/  HADD2.F32 R16, -RZ, R24.H0_H0 ;  /* 0x20000018ff107230 */ /* 0x000fe20000004100 */
[----:B------:R-:W-:Y:S01]  /*b6b0*/  FMUL.FTZ R5, R17, R59 ;  /* 0x0000003b11057220 */ /* 0x000fe20000410000 */
[----:B------:R-:W-:-:S02]  /*b6c0*/  HADD2.F32 R10, -RZ, R15.H0_H0 ;  /* 0x2000000fff0a7230 */ /* 0x000fc40000004100 */
[----:B------:R-:W-:Y:S01]  /*b6d0*/  HADD2.F32 R0, -RZ, R65.H0_H0 ;  /* 0x20000041ff007230 */ /* 0x000fe20000004100 */
[----:B------:R-:W-:Y:S01]  /*b6e0*/  FFMA.FTZ R24, R17, R16, -R6 ;  /* 0x0000001011187223 */ /* 0x000fe20000010806 */
[----:B------:R-:W-:Y:S02]  /*b6f0*/  HADD2.F32 R18, -RZ, R11.H0_H0 ;  /* 0x2000000bff127230 */ /* 0x000fe40000004100 */
[----:B------:R-:W-:Y:S01]  /*b700*/  HADD2.F32 R9, -RZ, R15.H1_H1 ;  /* 0x3000000fff097230 */ /* 0x000fe20000004100 */
[-C--:B------:R-:W-:Y:S01]  /*b710*/  FMUL.FTZ R6, R10, R0.reuse ;  /* 0x000000000a067220 */ /* 0x080fe20000410000 */
[--C-:B------:R-:W-:Y:S01]  /*b720*/  HADD2.F32 R13, -RZ, R12.reuse.H0_H0 ;  /* 0x2000000cff0d7230 */ /* 0x100fe20000004100 */
[----:B------:R-:W-:Y:S01]  /*b730*/  FMUL.FTZ R0, R18, R0 ;  /* 0x0000000012007220 */ /* 0x000fe20000410000 */
[----:B------:R-:W-:Y:S02]  /*b740*/  HADD2.F32 R15, -RZ, R12.H1_H1 ;  /* 0x3000000cff0f7230 */ /* 0x000fe40000004100 */
[----:B------:R-:W-:-:S02]  /*b750*/  HADD2.F32 R12, -RZ, R14.H0_H0 ;  /* 0x2000000eff0c7230 */ /* 0x000fc40000004100 */
[----:B------:R-:W-:Y:S02]  /*b760*/  HADD2.F32 R22, -RZ, R14.H1_H1 ;  /* 0x3000000eff167230 */ /* 0x000fe40000004100 */
[----:B------:R-:W-:Y:S02]  /*b770*/  HADD2.F32 R3, -RZ, R65.H1_H1 ;  /* 0x30000041ff037230 */ /* 0x000fe40000004100 */
[----:B------:R-:W-:Y:S01]  /*b780*/  HADD2.F32 R14, -RZ, R21.H0_H0 ;  /* 0x20000015ff0e7230 */ /* 0x000fe20000004100 */
[----:B------:R-:W-:Y:S01]  /*b790*/  FFMA.FTZ R21, R8, R16, R5 ;  /* 0x0000001008157223 */ /* 0x000fe20000010005 */
[----:B------:R-:W-:Y:S01]  /*b7a0*/  HADD2.F32 R11, -RZ, R11.H1_H1 ;  /* 0x3000000bff0b7230 */ /* 0x000fe20000004100 */
[-C--:B------:R-:W-:Y:S01]  /*b7b0*/  FFMA.FTZ R18, R18, R3.reuse, -R6 ;  /* 0x0000000312127223 */ /* 0x080fe20000010806 */
[----:B------:R-:W-:Y:S01]  /*b7c0*/  HADD2.F32 R7, -RZ, R27.H0_H0 ;  /* 0x2000001bff077230 */ /* 0x000fe20000004100 */
[-C--:B------:R-:W-:Y:S02]  /*b7d0*/  FMUL.FTZ R6, R9, R14.reuse ;  /* 0x0000000e09067220 */ /* 0x080fe40000410000 */
[----:B------:R-:W-:Y:S01]  /*b7e0*/  FFMA.FTZ R17, R10, R3, R0 ;  /* 0x000000030a117223 */ /* 0x000fe20000010000 */
[--C-:B------:R-:W-:Y:S01]  /*b7f0*/  HADD2.F32 R3, -RZ, R66.reuse.H0_H0 ;  /* 0x20000042ff037230 */ /* 0x100fe20000004100 */
[C---:B------:R-:W-:Y:S01]  /*b800*/  FMUL.FTZ R5, R11.reuse, R14 ;  /* 0x0000000e0b057220 */ /* 0x040fe20000410000 */
[----:B------:R-:W-:Y:S01]  /*b810*/  HADD2.F32 R0, -RZ, R66.H1_H1 ;  /* 0x30000042ff007230 */ /* 0x000fe20000004100 */
[-C--:B------:R-:W-:Y:S01]  /*b820*/  FFMA.FTZ R16, R11, R7.reuse, -R6 ;  /* 0x000000070b107223 */ /* 0x080fe20000010806 */
[--C-:B------:R-:W-:Y:S01]  /*b830*/  HADD2.F32 R6, -RZ, R67.reuse.H0_H0 ;  /* 0x20000043ff067230 */ /* 0x100fe20000004100 */
[----:B------:R-:W-:Y:S01]  /*b840*/  FFMA.FTZ R11, R9, R7, R5 ;  /* 0x00000007090b7223 */ /* 0x000fe20000010005 */
[----:B------:R-:W-:Y:S01]  /*b850*/  HADD2.F32 R5, -RZ, R67.H1_H1 ;  /* 0x30000043ff057230 */ /* 0x000fe20000004100 */
[-C--:B------:R-:W-:Y:S01]  /*b860*/  FMUL.FTZ R8, R13, R3.reuse ;  /* 0x000000030d087220 */ /* 0x080fe20000410000 */
[----:B------:R-:W-:Y:S01]  /*b870*/  HADD2.F32 R9, -RZ, R42.H0_H0 ;  /* 0x2000002aff097230 */ /* 0x000fe20000004100 */
[----:B------:R-:W-:Y:S01]  /*b880*/  FMUL.FTZ R7, R19, R3 ;  /* 0x0000000313077220 */ /* 0x000fe20000410000 */
[----:B------:R-:W-:Y:S01]  /*b890*/  F2FP.PACK_AB R11, R11, R17 ;  /* 0x000000110b0b723e */ /* 0x000fe200000000ff */
[----:B------:R-:W-:-:S02]  /*b8a0*/  FMUL.FTZ R3, R12, R0 ;  /* 0x000000000c037220 */ /* 0x000fc40000410000 */
[C---:B------:R-:W-:Y:S02]  /*b8b0*/  FMUL.FTZ R0, R20.reuse, R0 ;  /* 0x0000000014007220 */ /* 0x040fe40000410000 */
[-C--:B------:R-:W-:Y:S01]  /*b8c0*/  FFMA.FTZ R14, R20, R5.reuse, -R3 ;  /* 0x00000005140e7223 */ /* 0x080fe20000010803 */
[----:B------:R-:W-:Y:S01]  /*b8d0*/  HADD2.F32 R3, -RZ, R41.H0_H0 ;  /* 0x20000029ff037230 */ /* 0x000fe20000004100 */
[----:B------:R-:W-:Y:S01]  /*b8e0*/  FFMA.FTZ R10, R12, R5, R0 ;  /* 0x000000050c0a7223 */ /* 0x000fe20000010000 */
[----:B------:R-:W-:Y:S01]  /*b8f0*/  HADD2.F32 R0, -RZ, R40.H0_H0 ;  /* 0x20000028ff007230 */ /* 0x000fe20000004100 */
[-C--:B------:R-:W-:Y:S02]  /*b900*/  FFMA.FTZ R19, R19, R6.reuse, -R8 ;  /* 0x0000000613137223 */ /* 0x080fe40000010808 */
[----:B------:R-:W-:Y:S01]  /*b910*/  FFMA.FTZ R8, R13, R6, R7 ;  /* 0x000000060d087223 */ /* 0x000fe20000010007 */
[----:B------:R-:W-:Y:S01]  /*b920*/  HADD2.F32 R7, -RZ, R43.H0_H0 ;  /* 0x2000002bff077230 */ /* 0x000fe20000004100 */
[----:B------:R-:W-:Y:S01]  /*b930*/  FMUL.FTZ R6, R15, R3 ;  /* 0x000000030f067220 */ /* 0x000fe20000410000 */
[----:B------:R-:W-:Y:S01]  /*b940*/  F2FP.PACK_AB R13, R24, R39 ;  /* 0x00000027180d723e */ /* 0x000fe200000000ff */
[----:B------:R-:W-:-:S02]  /*b950*/  FMUL.FTZ R5, R23, R3 ;  /* 0x0000000317057220 */ /* 0x000fc40000410000 */
[-C--:B------:R-:W-:Y:S02]  /*b960*/  FMUL.FTZ R3, R22, R0.reuse ;  /* 0x0000000016037220 */ /* 0x080fe40000410000 */
[----:B------:R-:W-:Y:S02]  /*b970*/  FMUL.FTZ R0, R25, R0 ;  /* 0x0000000019007220 */ /* 0x000fe40000410000 */
[----:B------:R-:W-:Y:S02]  /*b980*/  FFMA.FTZ R6, R23, R7, -R6 ;  /* 0x0000000717067223 */ /* 0x000fe40000010806 */
[----:B------:R-:W-:Y:S02]  /*b990*/  FFMA.FTZ R3, R25, R9, -R3 ;  /* 0x0000000919037223 */ /* 0x000fe40000010803 */
[----:B------:R-:W-:Y:S01]  /*b9a0*/  FFMA.FTZ R5, R15, R7, R5 ;  /* 0x000000070f057223 */ /* 0x000fe20000010005 */
[----:B------:R-:W-:Y:S01]  /*b9b0*/  F2FP.PACK_AB R15, R16, R18 ;  /* 0x00000012100f723e */ /* 0x000fe200000000ff */
[----:B------:R-:W-:Y:S01]  /*b9c0*/  FFMA.FTZ R0, R22, R9, R0 ;  /* 0x0000000916007223 */ /* 0x000fe20000010000 */
[----:B------:R-:W-:-:S02]  /*b9d0*/  F2FP.PACK_AB R12, R6, R19 ;  /* 0x00000013060c723e */ /* 0x000fc400000000ff */
[----:B------:R-:W-:Y:S02]  /*b9e0*/  F2FP.PACK_AB R14, R3, R14 ;  /* 0x0000000e030e723e */ /* 0x000fe400000000ff */
[----:B------:R-:W-:Y:S02]  /*b9f0*/  F2FP.PACK_AB R9, R21, R37 ;  /* 0x000000251509723e */ /* 0x000fe400000000ff */
[----:B------:R-:W-:Y:S01]  /*ba00*/  F2FP.PACK_AB R8, R5, R8 ;  /* 0x000000080508723e */ /* 0x000fe200000000ff */
[----:B------:R1:W-:Y:S01]  /*ba10*/  STS.128 [R38+0x6100], R12 ;  /* 0x0061000c26007388 */ /* 0x0003e20000000c00 */
[----:B------:R-:W-:-:S05]  /*ba20*/  F2FP.PACK_AB R10, R0, R10 ;  /* 0x0000000a000a723e */ /* 0x000fca00000000ff */
[----:B------:R1:W-:Y:S02]  /*ba30*/  STS.128 [R36+0x6100], R8 ;  /* 0x0061000824007388 */ /* 0x0003e40000000c00 */
.L_x_413:
[----:B------:R-:W-:Y:S05]  /*ba40*/  BSYNC B0 ;  /* 0x0000000000007941 */ /* 0x000fea0003800000 */
.L_x_412:
        /* <DEDUP_REMOVED lines=9> */
[----:B------:R-:W-:-:S02]  /*bae0*/  LOP3.LUT R5, R0, 0x38, R26, 0xf8, !PT ;  /* 0x0000003800057812 */ /* 0x000fc400078ef81a */
[----:B------:R-:W-:Y:S02]  /*baf0*/  SHF.R.U32.HI R7, RZ, 0x3, R0 ;  /* 0x00000003ff077819 */ /* 0x000fe40000011600 */
[----:B------:R-:W-:Y:S02]  /*bb00*/  LOP3.LUT R6, R3, 0xfffffe00, RZ, 0xc0, !PT ;  /* 0xfffffe0003067812 */ /* 0x000fe400078ec0ff */
[----:B-1----:R-:W-:Y:S02]  /*bb10*/  SHF.R.U64 R38, R34, 0x10, R35 ;  /* 0x0000001022267819 */ /* 0x002fe40000001223 */
[----:B------:R-:W-:Y:S02]  /*bb20*/  LOP3.LUT R3, R6, R5, R7, 0xf6, !PT ;  /* 0x0000000506037212 */ /* 0x000fe400078ef607 */
[----:B------:R-:W-:Y:S02]  /*bb30*/  IADD3 R5, R26, c[0x0][0x27c], RZ ;  /* 0x00009f001a057a10 */ /* 0x000fe40007ffe0ff */
[----:B------:R-:W-:Y:S01]  /*bb40*/  SHF.L.U32 R37, R3, 0x1, RZ ;  /* 0x0000000103257819 */ /* 0x000fe200000006ff */
[----:B------:R-:W-:Y:S01]  /*bb50*/  HADD2.F32 R3, -RZ, R68.H1_H1 ;  /* 0x30000044ff037230 */ /* 0x000fe20000004100 */
[----:B------:R-:W-:-:S02]  /*bb60*/  LOP3.LUT R0, R0, 0x38, R5, 0xf8, !PT ;  /* 0x0000003800007812 */ /* 0x000fc400078ef805 */
[----:B------:R-:W-:Y:S01]  /*bb70*/  SHF.R.U32.HI R5, RZ, 0x10, R31 ;  /* 0x00000010ff057819 */ /* 0x000fe2000001161f */
[----:B------:R-:W1:Y:S01]  /*bb80*/  LDS.128 R8, [R37+0x6100] ;  /* 0x0061000025087984 */ /* 0x000e620000000c00 */
[----:B------:R-:W-:Y:S02]  /*bb90*/  LOP3.LUT R0, R6, R0, R7, 0xf6, !PT ;  /* 0x0000000006007212 */ /* 0x000fe400078ef607 */
[----:B------:R-:W-:Y:S02]  /*bba0*/  SHF.R.U64 R34, R32, 0x10, R33 ;  /* 0x0000001020227819 */ /* 0x000fe40000001221 */
[----:B------:R-:W-:Y:S01]  /*bbb0*/  SHF.L.U32 R36, R0, 0x1, RZ ;  /* 0x0000000100247819 */ /* 0x000fe200000006ff */
[----:B------:R-:W-:Y:S01]  /*bbc0*/  HADD2.F32 R0, -RZ, R68.H0_H0 ;  /* 0x20000044ff007230 */ /* 0x000fe20000004100 */
[----:B------:R-:W-:Y:S01]  /*bbd0*/  SHF.R.U64 R32, R28, 0x10, R29 ;  /* 0x000000101c207819 */ /* 0x000fe2000000121d */
[----:B------:R-:W-:Y:S01]  /*bbe0*/  HADD2.F32 R28, -RZ, R5.H0_H0 ;  /* 0x20000005ff1c7230 */ /* 0x000fe20000004100 */
[----:B------:R-:W-:Y:S01]  /*bbf0*/  SHF.R.U32.HI R19, RZ, 0x10, R35 ;  /* 0x00000010ff137819 */ /* 0x000fe20000011623 */
[----:B------:R-:W2:Y:S01]  /*bc00*/  LDS.128 R12, [R36+0x6100] ;  /* 0x00610000240c7984 */ /* 0x000ea20000000c00 */
[----:B------:R-:W-:-:S02]  /*bc10*/  SHF.R.U64 R35, R30, 0x10, R31 ;  /* 0x000000101e237819 */ /* 0x000fc4000000121f */
[----:B------:R-:W-:Y:S02]  /*bc20*/  SHF.R.U32.HI R22, RZ, 0x10, R29 ;  /* 0x00000010ff167819 */ /* 0x000fe4000001161d */
[----:B------:R-:W-:Y:S01]  /*bc30*/  SHF.R.U32.HI R24, RZ, 0x10, R33 ;  /* 0x00000010ff187819 */ /* 0x000fe20000011621 */
[----:B-1----:R-:W-:Y:S02]  /*bc40*/  HADD2.F32 R16, -RZ, R11.H0_H0 ;  /* 0x2000000bff107230 */ /* 0x002fe40000004100 */
[--C-:B------:R-:W-:Y:S02]  /*bc50*/  HADD2.F32 R20, -RZ, R8.reuse.H0_H0 ;  /* 0x20000008ff147230 */ /* 0x100fe40000004100 */
[----:B------:R-:W-:Y:S01]  /*bc60*/  HADD2.F32 R25, -RZ, R8.H1_H1 ;  /* 0x30000008ff197230 */ /* 0x000fe20000004100 */
[----:B------:R-:W-:Y:S01]  /*bc70*/  FMUL.FTZ R7, R16, R0 ;  /* 0x0000000010077220 */ /* 0x000fe20000410000 */
[--C-:B------:R-:W-:Y:S02]  /*bc80*/  HADD2.F32 R17, -RZ, R9.reuse.H0_H0 ;  /* 0x20000009ff117230 */ /* 0x100fe40000004100 */
[----:B------:R-:W-:-:S02]  /*bc90*/  HADD2.F32 R18, -RZ, R9.H1_H1 ;  /* 0x30000009ff127230 */ /* 0x000fc40000004100 */
[--C-:B--2---:R-:W-:Y:S02]  /*bca0*/  HADD2.F32 R5, -RZ, R15.reuse.H0_H0 ;  /* 0x2000000fff057230 */ /* 0x104fe40000004100 */
[--C-:B------:R-:W-:Y:S02]  /*bcb0*/  HADD2.F32 R21, -RZ, R10.reuse.H0_H0 ;  /* 0x2000000aff157230 */ /* 0x100fe40000004100 */
[----:B------:R-:W-:Y:S01]  /*bcc0*/  HADD2.F32 R27, -RZ, R10.H1_H1 ;  /* 0x3000000aff1b7230 */ /* 0x000fe20000004100 */
[C---:B------:R-:W-:Y:S01]  /*bcd0*/  FMUL.FTZ R6, R5.reuse, R0 ;  /* 0x0000000005067220 */ /* 0x040fe20000410000 */
[----:B------:R-:W-:Y:S01]  /*bce0*/  HADD2.F32 R8, -RZ, R15.H1_H1 ;  /* 0x3000000fff087230 */ /* 0x000fe20000004100 */
[-C--:B------:R-:W-:Y:S01]  /*bcf0*/  FFMA.FTZ R30, R5, R3.reuse, R7 ;  /* 0x00000003051e7223 */ /* 0x080fe20000010007 */
[--C-:B------:R-:W-:Y:S01]  /*bd00*/  HADD2.F32 R10, -RZ, R13.reuse.H0_H0 ;  /* 0x2000000dff0a7230 */ /* 0x100fe20000004100 */
[----:B------:R-:W-:Y:S01]  /*bd10*/  FFMA.FTZ R31, R16, R3, -R6 ;  /* 0x00000003101f7223 */ /* 0x000fe20000010806 */
[----:B------:R-:W-:Y:S01]  /*bd20*/  HADD2.F32 R9, -RZ, R13.H1_H1 ;  /* 0x3000000dff097230 */ /* 0x000fe20000004100 */
[----:B------:R-:W-:Y:S01]  /*bd30*/  FMUL.FTZ R6, R8, R28 ;  /* 0x0000001c08067220 */ /* 0x000fe20000410000 */
[----:B------:R-:W-:-:S02]  /*bd40*/  HADD2.F32 R13, -RZ, R12.H0_H0 ;  /* 0x2000000cff0d7230 */ /* 0x000fc40000004100 */
[----:B------:R-:W-:Y:S02]  /*bd50*/  HADD2.F32 R15, -RZ, R12.H1_H1 ;  /* 0x3000000cff0f7230 */ /* 0x000fe40000004100 */
[--C-:B------:R-:W-:Y:S02]  /*bd60*/  HADD2.F32 R12, -RZ, R14.reuse.H0_H0 ;  /* 0x2000000eff0c7230 */ /* 0x100fe40000004100 */
[----:B------:R-:W-:Y:S02]  /*bd70*/  HADD2.F32 R23, -RZ, R14.H1_H1 ;  /* 0x3000000eff177230 */ /* 0x000fe40000004100 */
[----:B------:R-:W-:Y:S02]  /*bd80*/  HADD2.F32 R11, -RZ, R11.H1_H1 ;  /* 0x3000000bff0b7230 */ /* 0x000fe40000004100 */
[----:B------:R-:W-:Y:S02]  /*bd90*/  HADD2.F32 R14, -RZ, R19.H0_H0 ;  /* 0x20000013ff0e7230 */ /* 0x000fe40000004100 */
[--C-:B------:R-:W-:Y:S01]  /*bda0*/  HADD2.F32 R0, -RZ, R69.reuse.H0_H0 ;  /* 0x20000045ff007230 */ /* 0x100fe20000004100 */
[C---:B------:R-:W-:Y:S01]  /*bdb0*/  FMUL.FTZ R5, R11.reuse, R28 ;  /* 0x0000001c0b057220 */ /* 0x040fe20000410000 */
[----:B------:R-:W-:Y:S01]  /*bdc0*/  HADD2.F32 R3, -RZ, R69.H1_H1 ;  /* 0x30000045ff037230 */ /* 0x000fe20000004100 */
[----:B------:R-:W-:Y:S01]  /*bdd0*/  FFMA.FTZ R29, R11, R14, -R6 ;  /* 0x0000000e0b1d7223 */ /* 0x000fe20000010806 */
[----:B------:R-:W-:Y:S01]  /*bde0*/  HADD2.F32 R11, -RZ, R22.H0_H0 ;  /* 0x20000016ff0b7230 */ /* 0x000fe20000004100 */
[-C--:B------:R-:W-:Y:S01]  /*bdf0*/  FMUL.FTZ R6, R10, R0.reuse ;  /* 0x000000000a067220 */ /* 0x080fe20000410000 */
[----:B------:R-:W-:Y:S01]  /*be00*/  HADD2.F32 R7, -RZ, R24.H0_H0 ;  /* 0x20000018ff077230 */ /* 0x000fe20000004100 */
[----:B------:R-:W-:-:S02]  /*be10*/  FMUL.FTZ R0, R17, R0 ;  /* 0x0000000011007220 */ /* 0x000fc40000410000 */
[----:B------:R-:W-:Y:S02]  /*be20*/  FFMA.FTZ R28, R8, R14, R5 ;  /* 0x0000000e081c7223 */ /* 0x000fe40000010005 */
[-C--:B------:R-:W-:Y:S02]  /*be30*/  FFMA.FTZ R22, R17, R3.reuse, -R6 ;  /* 0x0000000311167223 */ /* 0x080fe40000010806 */
[----:B------:R-:W-:Y:S01]  /*be40*/  FFMA.FTZ R19, R10, R3, R0 ;  /* 0x000000030a137223 */ /* 0x000fe20000010000 */
[--C-:B------:R-:W-:Y:S01]  /*be50*/  HADD2.F32 R3, -RZ, R70.reuse.H0_H0 ;  /* 0x20000046ff037230 */ /* 0x100fe20000004100 */
[CC--:B------:R-:W-:Y:S01]  /*be60*/  FMUL.FTZ R6, R9.reuse, R11.reuse ;  /* 0x0000000b09067220 */ /* 0x0c0fe20000410000 */
[----:B------:R-:W-:Y:S01]  /*be70*/  HADD2.F32 R0, -RZ, R70.H1_H1 ;  /* 0x30000046ff007230 */ /* 0x000fe20000004100 */
[----:B------:R-:W-:Y:S01]  /*be80*/  FMUL.FTZ R5, R18, R11 ;  /* 0x0000000b12057220 */ /* 0x000fe20000410000 */
[----:B------:R-:W-:Y:S01]  /*be90*/  F2FP.PACK_AB R11, R28, R30 ;  /* 0x0000001e1c0b723e */ /* 0x000fe200000000ff */
[-C--:B------:R-:W-:Y:S01]  /*bea0*/  FFMA.FTZ R18, R18, R7.reuse, -R6 ;  /* 0x0000000712127223 */ /* 0x080fe20000010806 */
[--C-:B------:R-:W-:Y:S01]  /*beb0*/  HADD2.F32 R6, -RZ, R71.reuse.H0_H0 ;  /* 0x20000047ff067230 */ /* 0x100fe20000004100 */
[----:B------:R-:W-:Y:S01]  /*bec0*/  FFMA.FTZ R9, R9, R7, R5 ;  /* 0x0000000709097223 */ /* 0x000fe20000010005 */
[----:B------:R-:W-:Y:S01]  /*bed0*/  HADD2.F32 R5, -RZ, R71.H1_H1 ;  /* 0x30000047ff057230 */ /* 0x000fe20000004100 */
[----:B------:R-:W-:-:S02]  /*bee0*/  FMUL.FTZ R8, R13, R3 ;  /* 0x000000030d087220 */ /* 0x000fc40000410000 */
[----:B------:R-:W-:Y:S01]  /*bef0*/  FMUL.FTZ R7, R20, R3 ;  /* 0x0000000314077220 */ /* 0x000fe20000410000 */
[----:B------:R-:W-:Y:S01]  /*bf00*/  F2FP.PACK_AB R9, R9, R19 ;  /* 0x000000130909723e */ /* 0x000fe200000000ff */
[CC--:B------:R-:W-:Y:S02]  /*bf10*/  FMUL.FTZ R3, R12.reuse, R0.reuse ;  /* 0x000000000c037220 */ /* 0x0c0fe40000410000 */
[C---:B------:R-:W-:Y:S02]  /*bf20*/  FMUL.FTZ R0, R21.reuse, R0 ;  /* 0x0000000015007220 */ /* 0x040fe40000410000 */
[-C--:B------:R-:W-:Y:S01]  /*bf30*/  FFMA.FTZ R14, R21, R5.reuse, -R3 ;  /* 0x00000005150e7223 */ /* 0x080fe20000010803 */
[----:B------:R-:W-:Y:S01]  /*bf40*/  HADD2.F32 R3, -RZ, R32.H0_H0 ;  /* 0x20000020ff037230 */ /* 0x000fe20000004100 */
[----:B------:R-:W-:Y:S01]  /*bf50*/  FFMA.FTZ R10, R12, R5, R0 ;  /* 0x000000050c0a7223 */ /* 0x000fe20000010000 */
[----:B------:R-:W-:Y:S01]  /*bf60*/  HADD2.F32 R0, -RZ, R35.H0_H0 ;  /* 0x20000023ff007230 */ /* 0x000fe20000004100 */
[-C--:B------:R-:W-:Y:S01]  /*bf70*/  FFMA.FTZ R17, R20, R6.reuse, -R8 ;  /* 0x0000000614117223 */ /* 0x080fe20000010808 */
[----:B------:R-:W-:Y:S01]  /*bf80*/  HADD2.F32 R8, -RZ, R38.H0_H0 ;  /* 0x20000026ff087230 */ /* 0x000fe20000004100 */
[----:B------:R-:W-:Y:S01]  /*bf90*/  FFMA.FTZ R16, R13, R6, R7 ;  /* 0x000000060d107223 */ /* 0x000fe20000010007 */
[----:B------:R-:W-:Y:S01]  /*bfa0*/  HADD2.F32 R7, -RZ, R34.H0_H0 ;  /* 0x20000022ff077230 */ /* 0x000fe20000004100 */
[-C--:B------:R-:W-:Y:S01]  /*bfb0*/  FMUL.FTZ R6, R15, R3.reuse ;  /* 0x000000030f067220 */ /* 0x080fe20000410000 */
[----:B------:R-:W-:Y:S01]  /*bfc0*/  F2FP.PACK_AB R13, R18, R22 ;  /* 0x00000016120d723e */ /* 0x000fe200000000ff */
[----:B------:R-:W-:-:S02]  /*bfd0*/  FMUL.FTZ R5, R25, R3 ;  /* 0x0000000319057220 */ /* 0x000fc40000410000 */
[-C--:B------:R-:W-:Y:S02]  /*bfe0*/  FMUL.FTZ R3, R23, R0.reuse ;  /* 0x0000000017037220 */ /* 0x080fe40000410000 */
[----:B------:R-:W-:Y:S02]  /*bff0*/  FMUL.FTZ R0, R27, R0 ;  /* 0x000000001b007220 */ /* 0x000fe40000410000 */
[-C--:B------:R-:W-:Y:S02]  /*c000*/  FFMA.FTZ R6, R25, R7.reuse, -R6 ;  /* 0x0000000719067223 */ /* 0x080fe40000010806 */
[-C--:B------:R-:W-:Y:S02]  /*c010*/  FFMA.FTZ R3, R27, R8.reuse, -R3 ;  /* 0x000000081b037223 */ /* 0x080fe40000010803 */
[----:B------:R-:W-:Y:S01]  /*c020*/  FFMA.FTZ R5, R15, R7, R5 ;  /* 0x000000070f057223 */ /* 0x000fe20000010005 */
[----:B------:R-:W-:Y:S01]  /*c030*/  F2FP.PACK_AB R15, R29, R31 ;  /* 0x0000001f1d0f723e */ /* 0x000fe200000000ff */
[----:B------:R-:W-:Y:S01]  /*c040*/  FFMA.FTZ R0, R23, R8, R0 ;  /* 0x0000000817007223 */ /* 0x000fe20000010000 */
[----:B------:R-:W-:-:S02]  /*c050*/  F2FP.PACK_AB R12, R6, R17 ;  /* 0x00000011060c723e */ /* 0x000fc400000000ff */
[----:B------:R-:W-:Y:S02]  /*c060*/  F2FP.PACK_AB R14, R3, R14 ;  /* 0x0000000e030e723e */ /* 0x000fe400000000ff */
[----:B------:R-:W-:Y:S02]  /*c070*/  F2FP.PACK_AB R8, R5, R16 ;  /* 0x000000100508723e */ /* 0x000fe400000000ff */
[----:B------:R-:W-:Y:S01]  /*c080*/  F2FP.PACK_AB R10, R0, R10 ;  /* 0x0000000a000a723e */ /* 0x000fe200000000ff */
[----:B------:R1:W-:Y:S04]  /*c090*/  STS.128 [R37+0x6100], R12 ;  /* 0x0061000c25007388 */ /* 0x0003e80000000c00 */
[----:B------:R1:W-:Y:S02]  /*c0a0*/  STS.128 [R36+0x6100], R8 ;  /* 0x0061000824007388 */ /* 0x0003e40000000c00 */
.L_x_415:
[----:B------:R-:W-:Y:S05]  /*c0b0*/  BSYNC B0 ;  /* 0x0000000000007941 */ /* 0x000fea0003800000 */
.L_x_414:
        /* <DEDUP_REMOVED lines=12> */
[----:B------:R-:W-:Y:S02]  /*c180*/  SHF.R.U32.HI R19, RZ, 0x10, R51 ;  /* 0x00000010ff137819 */ /* 0x000fe40000011633 */
[----:B------:R-:W-:Y:S02]  /*c190*/  LOP3.LUT R3, R6, R5, R7, 0xf6, !PT ;  /* 0x0000000506037212 */ /* 0x000fe400078ef607 */
[----:B------:R-:W-:Y:S02]  /*c1a0*/  IADD3 R5, R26, c[0x0][0x27c], RZ ;  /* 0x00009f001a057a10 */ /* 0x000fe40007ffe0ff */
[----:B------:R-:W-:Y:S01]  /*c1b0*/  SHF.L.U32 R31, R3, 0x1, RZ ;  /* 0x00000001031f7819 */ /* 0x000fe200000006ff */
[----:B------:R-:W-:Y:S01]  /*c1c0*/  HADD2.F32 R3, -RZ, R73.H1_H1 ;  /* 0x30000049ff037230 */ /* 0x000fe20000004100 */
[----:B------:R-:W-:-:S02]  /*c1d0*/  LOP3.LUT R0, R0, 0x38, R5, 0xf8, !PT ;  /* 0x0000003800007812 */ /* 0x000fc400078ef805 */
[----:B------:R-:W-:Y:S01]  /*c1e0*/  SHF.R.U32.HI R5, RZ, 0x10, R47 ;  /* 0x00000010ff057819 */ /* 0x000fe2000001162f */
[----:B-1----:R-:W1:Y:S01]  /*c1f0*/  LDS.128 R8, [R31+0x6100] ;  /* 0x006100001f087984 */ /* 0x002e620000000c00 */
[----:B------:R-:W-:Y:S02]  /*c200*/  LOP3.LUT R0, R6, R0, R7, 0xf6, !PT ;  /* 0x0000000006007212 */ /* 0x000fe400078ef607 */
[----:B------:R-:W-:Y:S01]  /*c210*/  SHF.R.U32.HI R22, RZ, 0x10, R45 ;  /* 0x00000010ff167819 */ /* 0x000fe2000001162d */
[----:B------:R-:W-:Y:S01]  /*c220*/  HADD2.F32 R28, -RZ, R5.H0_H0 ;  /* 0x20000005ff1c7230 */ /* 0x000fe20000004100 */
[----:B------:R-:W-:Y:S01]  /*c230*/  SHF.L.U32 R29, R0, 0x1, RZ ;  /* 0x00000001001d7819 */ /* 0x000fe200000006ff */
[----:B------:R-:W-:Y:S01]  /*c240*/  HADD2.F32 R0, -RZ, R73.H0_H0 ;  /* 0x20000049ff007230 */ /* 0x000fe20000004100 */
[----:B------:R-:W-:Y:S02]  /*c250*/  SHF.R.U32.HI R24, RZ, 0x10, R49 ;  /* 0x00000010ff187819 */ /* 0x000fe40000011631 */
[----:B------:R-:W-:Y:S01]  /*c260*/  SHF.R.U64 R33, R44, 0x10, R45 ;  /* 0x000000102c217819 */ /* 0x000fe2000000122d */
[----:B------:R-:W2:Y:S01]  /*c270*/  LDS.128 R12, [R29+0x6100] ;  /* 0x006100001d0c7984 */ /* 0x000ea20000000c00 */
[----:B------:R-:W-:-:S02]  /*c280*/  SHF.R.U64 R35, R46, 0x10, R47 ;  /* 0x000000102e237819 */ /* 0x000fc4000000122f */
[----:B------:R-:W-:Y:S02]  /*c290*/  SHF.R.U64 R36, R50, 0x10, R51 ;  /* 0x0000001032247819 */ /* 0x000fe40000001233 */
[----:B------:R-:W-:Y:S01]  /*c2a0*/  SHF.R.U64 R37, R48, 0x10, R49 ;  /* 0x0000001030257819 */ /* 0x000fe20000001231 */
        /* <DEDUP_REMOVED lines=71> */
.L_x_417:
[----:B------:R-:W-:Y:S05]  /*c720*/  BSYNC B0 ;  /* 0x0000000000007941 */ /* 0x000fea0003800000 */
.L_x_416:
        /* <DEDUP_REMOVED lines=13> */
[----:B------:R-:W-:Y:S01]  /*c800*/  IADD3 R5, R26, c[0x0][0x27c], RZ ;  /* 0x00009f001a057a10 */ /* 0x000fe20007ffe0ff */
[----:B------:R-:W-:Y:S01]  /*c810*/  HADD2.F32 R19, -RZ, R19.H0_H0 ;  /* 0x20000013ff137230 */ /* 0x000fe20000004100 */
        /* <DEDUP_REMOVED lines=16> */
[--C-:B-1----:R-:W-:Y:S02]  /*c920*/  HADD2.F32 R16, -RZ, R11.reuse.H0_H0 ;  /* 0x2000000bff107230 */ /* 0x102fe40000004100 */
[----:B------:R-:W-:Y:S02]  /*c930*/  HADD2.F32 R11, -RZ, R11.H1_H1 ;  /* 0x3000000bff0b7230 */ /* 0x000fe40000004100 */
[--C-:B------:R-:W-:Y:S01]  /*c940*/  HADD2.F32 R20, -RZ, R8.reuse.H0_H0 ;  /* 0x20000008ff147230 */ /* 0x100fe20000004100 */
[----:B------:R-:W-:Y:S01]  /*c950*/  FMUL.FTZ R7, R16, R0 ;  /* 0x0000000010077220 */ /* 0x000fe20000410000 */
[----:B------:R-:W-:Y:S02]  /*c960*/  HADD2.F32 R26, -RZ, R8.H1_H1 ;  /* 0x30000008ff1a7230 */ /* 0x000fe40000004100 */
[----:B------:R-:W-:-:S02]  /*c970*/  HADD2.F32 R17, -RZ, R9.H0_H0 ;  /* 0x20000009ff117230 */ /* 0x000fc40000004100 */
[--C-:B--2---:R-:W-:Y:S02]  /*c980*/  HADD2.F32 R5, -RZ, R15.reuse.H0_H0 ;  /* 0x2000000fff057230 */ /* 0x104fe40000004100 */
[----:B------:R-:W-:Y:S02]  /*c990*/  HADD2.F32 R15, -RZ, R15.H1_H1 ;  /* 0x3000000fff0f7230 */ /* 0x000fe40000004100 */
[--C-:B------:R-:W-:Y:S01]  /*c9a0*/  HADD2.F32 R8, -RZ, R13.reuse.H0_H0 ;  /* 0x2000000dff087230 */ /* 0x100fe20000004100 */
[C---:B------:R-:W-:Y:S01]  /*c9b0*/  FMUL.FTZ R6, R5.reuse, R0 ;  /* 0x0000000005067220 */ /* 0x040fe20000410000 */
[--C-:B------:R-:W-:Y:S01]  /*c9c0*/  HADD2.F32 R0, -RZ, R80.reuse.H0_H0 ;  /* 0x20000050ff007230 */ /* 0x100fe20000004100 */
[-C--:B------:R-:W-:Y:S01]  /*c9d0*/  FFMA.FTZ R31, R5, R3.reuse, R7 ;  /* 0x00000003051f7223 */ /* 0x080fe20000010007 */
[----:B------:R-:W-:Y:S01]  /*c9e0*/  HADD2.F32 R13, -RZ, R13.H1_H1 ;  /* 0x3000000dff0d7230 */ /* 0x000fe20000004100 */
[----:B------:R-:W-:Y:S01]  /*c9f0*/  FFMA.FTZ R33, R16, R3, -R6 ;  /* 0x0000000310217223 */ /* 0x000fe20000010806 */
[----:B------:R-:W-:Y:S01]  /*ca00*/  HADD2.F32 R3, -RZ, R80.H1_H1 ;  /* 0x30000050ff037230 */ /* 0x000fe20000004100 */
[-C--:B------:R-:W-:Y:S01]  /*ca10*/  FMUL.FTZ R6, R15, R28.reuse ;  /* 0x0000001c0f067220 */ /* 0x080fe20000410000 */
[----:B------:R-:W-:Y:S01]  /*ca20*/  HADD2.F32 R9, -RZ, R9.H1_H1 ;  /* 0x30000009ff097230 */ /* 0x000fe20000004100 */
[C---:B------:R-:W-:Y:S01]  /*ca30*/  FMUL.FTZ R5, R11.reuse, R28 ;  /* 0x0000001c0b057220 */ /* 0x040fe20000410000 */
[----:B------:R-:W-:Y:S01]  /*ca40*/  HADD2.F32 R7, -RZ, R25.H0_H0 ;  /* 0x20000019ff077230 */ /* 0x000fe20000004100 */
[-C--:B------:R-:W-:Y:S01]  /*ca50*/  FFMA.FTZ R28, R11, R19.reuse, -R6 ;  /* 0x000000130b1c7223 */ /* 0x080fe20000010806 */
[----:B------:R-:W-:Y:S01]  /*ca60*/  HADD2.F32 R11, -RZ, R22.H0_H0 ;  /* 0x20000016ff0b7230 */ /* 0x000fe20000004100 */
[CC--:B------:R-:W-:Y:S01]  /*ca70*/  FMUL.FTZ R6, R8.reuse, R0.reuse ;  /* 0x0000000008067220 */ /* 0x0c0fe20000410000 */
[--C-:B------:R-:W-:Y:S01]  /*ca80*/  HADD2.F32 R21, -RZ, R10.reuse.H0_H0 ;  /* 0x2000000aff157230 */ /* 0x100fe20000004100 */
[----:B------:R-:W-:Y:S01]  /*ca90*/  FMUL.FTZ R0, R17, R0 ;  /* 0x0000000011007220 */ /* 0x000fe20000410000 */
[----:B------:R-:W-:Y:S01]  /*caa0*/  HADD2.F32 R27, -RZ, R10.H1_H1 ;  /* 0x3000000aff1b7230 */ /* 0x000fe20000004100 */
[----:B------:R-:W-:Y:S01]  /*cab0*/  FFMA.FTZ R22, R15, R19, R5 ;  /* 0x000000130f167223 */ /* 0x000fe20000010005 */
[----:B------:R-:W-:Y:S01]  /*cac0*/  HADD2.F32 R18, -RZ, R12.H0_H0 ;  /* 0x2000000cff127230 */ /* 0x000fe20000004100 */
[----:B------:R-:W-:Y:S01]  /*cad0*/  FFMA.FTZ R19, R17, R3, -R6 ;  /* 0x0000000311137223 */ /* 0x000fe20000010806 */
[--C-:B------:R-:W-:Y:S01]  /*cae0*/  HADD2.F32 R10, -RZ, R14.reuse.H0_H0 ;  /* 0x2000000eff0a7230 */ /* 0x100fe20000004100 */
[----:B------:R-:W-:Y:S01]  /*caf0*/  FMUL.FTZ R6, R13, R11 ;  /* 0x0000000b0d067220 */ /* 0x000fe20000410000 */
[----:B------:R-:W-:Y:S01]  /*cb00*/  HADD2.F32 R24, -RZ, R14.H1_H1 ;  /* 0x3000000eff187230 */ /* 0x000fe20000004100 */
        /* <DEDUP_REMOVED lines=9> */
[----:B------:R-:W-:Y:S01]  /*cba0*/  HADD2.F32 R23, -RZ, R12.H1_H1 ;  /* 0x3000000cff177230 */ /* 0x000fe20000004100 */
[----:B------:R-:W-:Y:S01]  /*cbb0*/  FMUL.FTZ R7, R20, R3 ;  /* 0x0000000314077220 */ /* 0x000fe20000410000 */
[----:B------:R-:W-:Y:S01]  /*cbc0*/  F2FP.PACK_AB R15, R28, R33 ;  /* 0x000000211c0f723e */ /* 0x000fe200000000ff */
[-C--:B------:R-:W-:Y:S01]  /*cbd0*/  FMUL.FTZ R3, R10, R0.reuse ;  /* 0x000000000a037220 */ /* 0x080fe20000410000 */
[----:B------:R-:W-:Y:S01]  /*cbe0*/  F2FP.PACK_AB R13, R16, R19 ;  /* 0x00000013100d723e */ /* 0x000fe200000000ff */
[C---:B------:R-:W-:Y:S01]  /*cbf0*/  FMUL.FTZ R0, R21.reuse, R0 ;  /* 0x0000000015007220 */ /* 0x040fe20000410000 */
[----:B------:R-:W-:Y:S01]  /*cc00*/  F2FP.PACK_AB R11, R22, R31 ;  /* 0x0000001f160b723e */ /* 0x000fe200000000ff */
        /* <DEDUP_REMOVED lines=8> */
[----:B------:R-:W-:Y:S01]  /*cc90*/  FMUL.FTZ R6, R23, R3 ;  /* 0x0000000317067220 */ /* 0x000fe20000410000 */
[----:B------:R-:W-:Y:S01]  /*cca0*/  F2FP.PACK_AB R9, R9, R17 ;  /* 0x000000110909723e */ /* 0x000fe200000000ff */
[----:B------:R-:W-:-:S02]  /*ccb0*/  FMUL.FTZ R5, R26, R3 ;  /* 0x000000031a057220 */ /* 0x000fc40000410000 */
[-C--:B------:R-:W-:Y:S02]  /*ccc0*/  FMUL.FTZ R3, R24, R0.reuse ;  /* 0x0000000018037220 */ /* 0x080fe40000410000 */
[C---:B------:R-:W-:Y:S02]  /*ccd0*/  FMUL.FTZ R0, R27.reuse, R0 ;  /* 0x000000001b007220 */ /* 0x040fe40000410000 */
[-C--:B------:R-:W-:Y:S02]  /*cce0*/  FFMA.FTZ R6, R26, R7.reuse, -R6 ;  /* 0x000000071a067223 */ /* 0x080fe40000010806 */
[----:B------:R-:W-:Y:S02]  /*ccf0*/  FFMA.FTZ R3, R27, R8, -R3 ;  /* 0x000000081b037223 */ /* 0x000fe40000010803 */
[----:B------:R-:W-:Y:S01]  /*cd00*/  FFMA.FTZ R5, R23, R7, R5 ;  /* 0x0000000717057223 */ /* 0x000fe20000010005 */
[----:B------:R-:W-:Y:S01]  /*cd10*/  F2FP.PACK_AB R12, R6, R12 ;  /* 0x0000000c060c723e */ /* 0x000fe200000000ff */
[----:B------:R-:W-:Y:S01]  /*cd20*/  FFMA.FTZ R0, R24, R8, R0 ;  /* 0x0000000818007223 */ /* 0x000fe20000010000 */
[----:B------:R-:W-:-:S02]  /*cd30*/  F2FP.PACK_AB R14, R3, R14 ;  /* 0x0000000e030e723e */ /* 0x000fc400000000ff */
[----:B------:R-:W-:Y:S02]  /*cd40*/  F2FP.PACK_AB R8, R5, R18 ;  /* 0x000000120508723e */ /* 0x000fe400000000ff */
[----:B------:R-:W-:Y:S01]  /*cd50*/  F2FP.PACK_AB R10, R0, R10 ;  /* 0x0000000a000a723e */ /* 0x000fe200000000ff */
[----:B------:R1:W-:Y:S04]  /*cd60*/  STS.128 [R30+0x6100], R12 ;  /* 0x0061000c1e007388 */ /* 0x0003e80000000c00 */
[----:B------:R1:W-:Y:S02]  /*cd70*/  STS.128 [R29+0x6100], R8 ;  /* 0x006100081d007388 */ /* 0x0003e40000000c00 */
.L_x_405:
[----:B------:R-:W-:Y:S05]  /*cd80*/  BSYNC B2 ;  /* 0x0000000000027941 */ /* 0x000fea0003800000 */
.L_x_383:
[----:B------:R-:W-:Y:S01]  /*cd90*/  SHF.R.S32.HI R6, RZ, 0x4, R89 ;  /* 0x00000004ff067819 */ /* 0x000fe20000011459 */
[----:B------:R-:W-:Y:S01]  /*cda0*/  IMAD.SHL.U32 R7, R86, 0x40, RZ ;  /* 0x0000004056077824 */ /* 0x000fe200078e00ff */
[----:B------:R-:W-:-:S04]  /*cdb0*/  DEPBAR.LE SB0, 0x0 ;  /* 0x000080000000791a */ /* 0x000fc80000000000 */
[----:B---3--:R-:W-:Y:S01]  /*cdc0*/  LEA.HI R0, R89, R6, RZ, 0x1 ;  /* 0x0000000659007211 */ /* 0x008fe200078f08ff */
[----:B------:R-:W-:Y:S01]  /*cdd0*/  IMAD.SHL.U32 R3, R83, 0x40, RZ ;  /* 0x0000004053037824 */ /* 0x000fe200078e00ff */
[----:B------:R-:W-:Y:S01]  /*cde0*/  LOP3.LUT P0, RZ, R86, 0x2, RZ, 0xc0, !PT ;  /* 0x0000000256ff7812 */ /* 0x000fe2000780c0ff */
[----:B------:R-:W-:Y:S01]  /*cdf0*/  IMAD.SHL.U32 R5, R85, 0x40, RZ ;  /* 0x0000004055057824 */ /* 0x000fe200078e00ff */
[----:B------:R-:W-:Y:S01]  /*ce00*/  LOP3.LUT R0, R0, 0xfffffffe, RZ, 0xc0, !PT ;  /* 0xfffffffe00007812 */ /* 0x000fe200078ec0ff */
[----:B-1----:R-:W-:Y:S01]  /*ce10*/  IMAD.SHL.U32 R8, R72, 0x8, RZ ;  /* 0x0000000848087824 */ /* 0x002fe200078e00ff */
[----:B------:R-:W-:Y:S01]  /*ce20*/  LOP3.LUT R3, R3, 0x1c0, RZ, 0xc0, !PT ;  /* 0x000001c003037812 */ /* 0x000fe200078ec0ff */
[----:B------:R-:W-:Y:S01]  /*ce30*/  IMAD.MOV.U32 R40, RZ, RZ, R92 ;  /* 0x000000ffff287224 */ /* 0x000fe200078e005c */
[----:B------:R-:W-:Y:S01]  /*ce40*/  LOP3.LUT R85, R5, 0xfffffe00, RZ, 0xc0, !PT ;  /* 0xfffffe0005557812 */ /* 0x000fe200078ec0ff */
[----:B------:R-:W-:Y:S01]  /*ce50*/  IMAD.IADD R6, R6, 0x1, -R0 ;  /* 0x0000000106067824 */ /* 0x000fe200078e0a00 */
[----:B------:R-:W-:Y:S01]  /*ce60*/  LOP3.LUT R0, R7, 0x1c0, RZ, 0xc0, !PT ;  /* 0x000001c007007812 */ /* 0x000fe200078ec0ff */
[----:B------:R-:W-:Y:S01]  /*ce70*/  IMAD.MOV.U32 R41, RZ, RZ, R93 ;  /* 0x000000ffff297224 */ /* 0x000fe200078e005d */
[----:B------:R-:W-:Y:S01]  /*ce80*/  BAR.SYNC.DEFER_BLOCKING 0x0 ;  /* 0x0000000000007b1d */ /* 0x000fe20000010000 */
[----:B------:R-:W-:Y:S01]  /*ce90*/  IMAD.SHL.U32 R7, R6, 0x8, RZ ;  /* 0x0000000806077824 */ /* 0x000fe200078e00ff */
[----:B------:R-:W-:Y:S01]  /*cea0*/  LOP3.LUT R5, R0, 0x8, R8, 0xf8, !PT ;  /* 0x0000000800057812 */ /* 0x000fe200078ef808 */
[----:B------:R-:W-:Y:S01]  /*ceb0*/  IMAD.MOV.U32 R40, RZ, RZ, R90 ;  /* 0x000000ffff287224 */ /* 0x000fe200078e005a */
[----:B------:R-:W-:Y:S01]  /*cec0*/  SHF.R.U32.HI R0, RZ, 0x3, R0 ;  /* 0x00000003ff007819 */ /* 0x000fe20000011600 */
[----:B------:R-:W-:Y:S01]  /*ced0*/  IMAD.MOV.U32 R210, RZ, RZ, 0x5 ;  /* 0x00000005ffd27424 */ /* 0x000fe200078e00ff */
[----:B------:R-:W-:Y:S01]  /*cee0*/  LOP3.LUT R8, R3, 0x8, R7, 0xf8, !PT ;  /* 0x0000000803087812 */ /* 0x000fe200078ef807 */
[----:B------:R-:W-:Y:S01]  /*cef0*/  IMAD.SHL.U32 R227, R76, 0x2, RZ ;  /* 0x000000024ce37824 */ /* 0x000fe200078e00ff */
[----:B------:R-:W-:Y:S01]  /*cf00*/  SHF.R.U32.HI R7, RZ, 0x3, R3 ;  /* 0x00000003ff077819 */ /* 0x000fe20000011603 */
[----:B------:R-:W-:Y:S01]  /*cf10*/  IMAD R3, R211, 0x400, R85 ;  /* 0x00000400d3037824 */ /* 0x000fe200078e0255 */
[----:B------:R-:W-:Y:S01]  /*cf20*/  LOP3.LUT R0, R5, R0, RZ, 0x3c, !PT ;  /* 0x0000000005007212 */ /* 0x000fe200078e3cff */
[----:B------:R-:W-:Y:S01]  /*cf30*/  STL.64 [R1+0x50], R40 ;  /* 0x0000502801007387 */ /* 0x000fe20000100a00 */
[----:B------:R-:W-:-:S02]  /*cf40*/  LOP3.LUT R5, R8, R7, RZ, 0x3c, !PT ;  /* 0x0000000708057212 */ /* 0x000fc400078e3cff */
[----:B------:R-:W-:Y:S01]  /*cf50*/  ISETP.GE.AND P1, PT, R56, c[0x0][0x1d4], PT ;  /* 0x0000750038007a0c */ /* 0x000fe20003f26270 */
[----:B------:R-:W-:Y:S02]  /*cf60*/  IMAD R0, R6, 0x200, R0 ;  /* 0x0000020006007824 */ /* 0x000fe400078e0200 */
[----:B------:R-:W-:Y:S01]  /*cf70*/  IMAD.IADD R3, R5, 0x1, R3 ;  /* 0x0000000105037824 */ /* 0x000fe200078e0203 */
[C---:B------:R-:W-:Y:S01]  /*cf80*/  ISETP.LT.OR P3, PT, R77.reuse, 0x1, P1 ;  /* 0x000000014d00780c */ /* 0x040fe20000f61670 */
[----:B------:R-:W-:Y:S01]  /*cf90*/  IMAD.SHL.U32 R208, R0, 0x2, RZ ;  /* 0x0000000200d07824 */ /* 0x000fe200078e00ff */
[----:B------:R-:W-:Y:S01]  /*cfa0*/  ISETP.LT.OR P4, PT, R77, 0x11, P1 ;  /* 0x000000114d00780c */ /* 0x000fe20000f81670 */
[----:B------:R-:W-:Y:S01]  /*cfb0*/  IMAD.SHL.U32 R215, R3, 0x2, RZ ;  /* 0x0000000203d77824 */ /* 0x000fe200078e00ff */
[----:B------:R-:W-:Y:S01]  /*cfc0*/  ISETP.LT.OR P2, PT, R77, 0x21, P1 ;  /* 0x000000214d00780c */ /* 0x000fe20000f41670 */
[----:B------:R-:W-:Y:S01]  /*cfd0*/  IMAD.WIDE.U32 R6, R87, c[0x0][0x208], RZ ;  /* 0x0000820057067a25 */ /* 0x000fe200078e00ff */
[----:B------:R-:W-:Y:S01]  /*cfe0*/  LDSM.16.M88.4 R20, [R208+0x3900] ;  /* 0x00390000d014783b */ /* 0x000fe20000000200 */
[----:B------:R-:W-:-:S02]  /*cff0*/  IADD3 R0, R208, 0x3100, RZ ;  /* 0x00003100d0007810 */ /* 0x000fc40007ffe0ff */
[----:B------:R-:W-:Y:S01]  /*d000*/  IADD3 R219, R208, 0x3120, RZ ;  /* 0x00003120d0db7810 */ /* 0x000fe20007ffe0ff */
[----:B------:R-:W1:Y:S01]  /*d010*/  LDSM.16.M88.4 R8, [R215+0x8100] ;  /* 0x00810000d708783b */ /* 0x000e620000000200 */
[----:B------:R-:W-:Y:S01]  /*d020*/  @P0 IADD3 R219, R0, -0x20, RZ ;  /* 0xffffffe000db0810 */ /* 0x000fe20007ffe0ff */
[----:B------:R-:W-:Y:S02]  /*d030*/  IMAD R0, R88, c[0x0][0x208], RZ ;  /* 0x0000820058007a24 */ /* 0x000fe400078e02ff */
[----:B------:R-:W2:Y:S01]  /*d040*/  LDSM.16.M88.4 R16, [R208+0x4100] ;  /* 0x00410000d010783b */ /* 0x000ea20000000200 */
[----:B------:R-:W-:Y:S02]  /*d050*/  IMAD R218, R2, 0x2, R215 ;  /* 0x0000000202da7824 */ /* 0x000fe400078e02d7 */
[----:B------:R-:W-:Y:S01]  /*d060*/  IMAD R0, R87, c[0x0][0x20c], R0 ;  /* 0x0000830057007a24 */ /* 0x000fe200078e0200 */
[----:B------:R-:W3:Y:S01]  /*d070*/  LDSM.16.M88.4 R12, [R215+0x6100] ;  /* 0x00610000d70c783b */ /* 0x000ee20000000200 */
[----:B------:R-:W-:-:S02]  /*d080*/  IMAD.MOV.U32 R3, RZ, RZ, c[0x0][0x208] ;  /* 0x00008200ff037624 */ /* 0x000fc400078e00ff */
[----:B------:R-:W-:Y:S01]  /*d090*/  IMAD.IADD R0, R7, 0x1, R0 ;  /* 0x0000000107007824 */ /* 0x000fe200078e0200 */
[----:B------:R-:W4:Y:S01]  /*d0a0*/  LDSM.16.M88.4 R24, [R208+0x3100] ;  /* 0x00310000d018783b */ /* 0x000f220000000200 */
[----:B------:R-:W-:Y:S01]  /*d0b0*/  IMAD.WIDE.U32 R6, R6, 0x60, R40 ;  /* 0x0000006006067825 */ /* 0x000fe200078e0028 */
[C---:B------:R-:W-:Y:S02]  /*d0c0*/  SHF.L.U64.HI R58, R3.reuse, R210, c[0x0][0x20c] ;  /* 0x00008300033a7619 */ /* 0x040fe400000102d2 */
[----:B------:R-:W3:Y:S01]  /*d0d0*/  LDSM.16.M88.4 R28, [R208+0x4900] ;  /* 0x00490000d01c783b */ /* 0x000ee20000000200 */
[----:B------:R-:W-:Y:S02]  /*d0e0*/  IMAD R0, R0, 0x60, RZ ;  /* 0x0000006000007824 */ /* 0x000fe400078e02ff */
[----:B------:R-:W-:Y:S01]  /*d0f0*/  IMAD.SHL.U32 R59, R3, 0x20, RZ ;  /* 0x00000020033b7824 */ /* 0x000fe200078e00ff */
[----:B------:R-:W3:Y:S01]  /*d100*/  LDSM.16.M88.4 R32, [R208+0x5100] ;  /* 0x00510000d020783b */ /* 0x000ee20000000200 */
[----:B------:R-:W-:-:S02]  /*d110*/  IMAD.IADD R0, R7, 0x1, R0 ;  /* 0x0000000107007824 */ /* 0x000fc400078e0200 */
[----:B------:R-:W-:Y:S01]  /*d120*/  IMAD R216, R4, 0x2, R215 ;  /* 0x0000000204d87824 */ /* 0x000fe200078e02d7 */
[----:B------:R-:W3:Y:S03]  /*d130*/  LDSM.16.M88.4 R36, [R208+0x5900] ;  /* 0x00590000d024783b */ /* 0x000ee60000000200 */
[----:B------:R-:W-:Y:S01]  /*d140*/  IMAD R217, R2, 0x2, R216 ;  /* 0x0000000202d97824 */ /* 0x000fe200078e02d8 */
[----:B------:R-:W-:Y:S04]  /*d150*/  LDSM.16.M88.4 R48, [R219] ;  /* 0x00000000db30783b */ /* 0x000fe80000000200 */
[----:B------:R-:W-:Y:S04]  /*d160*/  LDSM.16.M88.4 R44, [R219+0x800] ;  /* 0x00080000db2c783b */ /* 0x000fe80000000200 */
[----:B------:R-:W-:Y:S01]  /*d170*/  LDSM.16.M88.4 R40, [R219+0x1000] ;  /* 0x00100000db28783b */ /* 0x000fe20000000200 */
[C---:B-1----:R-:W-:Y:S08]  /*d180*/  HMMA.16816.F32 R168, R8.reuse, R22, RZ ;  /* 0x0000001608a8723c */ /* 0x042ff000000018ff */
[C---:B--2---:R-:W-:Y:S08]  /*d190*/  HMMA.16816.F32 R68, R8.reuse, R16, RZ ;  /* 0x000000100844723c */ /* 0x044ff000000018ff */
[----:B------:R-:W-:Y:S08]  /*d1a0*/  HMMA.16816.F32 R172, R8, R18, RZ ;  /* 0x0000001208ac723c */ /* 0x000ff000000018ff */
[C---:B---3--:R-:W-:Y:S07]  /*d1b0*/  HMMA.16816.F32 R136, R12.reuse, R22, RZ ;  /* 0x000000160c88723c */ /* 0x048fee00000018ff */
[C---:B------:R-:W-:Y:S01]  /*d1c0*/  LEA R22, P0, R6.reuse, c[0x0][0x1f8], 0x1 ;  /* 0x00007e0006167a11 */ /* 0x040fe200078008ff */
[----:B------:R-:W-:Y:S03]  /*d1d0*/  HMMA.16816.F32 R120, R12, R16, RZ ;  /* 0x000000100c78723c */ /* 0x000fe600000018ff */
[----:B------:R-:W-:Y:S01]  /*d1e0*/  LEA.HI.X R23, R6, c[0x0][0x1fc], R0, 0x1, P0 ;  /* 0x00007f0006177a11 */ /* 0x000fe200000f0c00 */
[----:B------:R-:W-:-:S04]  /*d1f0*/  IMAD.MOV.U32 R0, RZ, RZ, 0x40 ;  /* 0x00000040ff007424 */ /* 0x000fc800078e00ff */
[----:B------:R-:W-:Y:S01]  /*d200*/  HMMA.16816.F32 R144, R12, R18, RZ ;  /* 0x000000120c90723c */ /* 0x000fe200000018ff */
[----:B------:R-:W1:Y:S07]  /*d210*/  LDSM.16.M88.4 R16, [R218+0x8100] ;  /* 0x00810000da10783b */ /* 0x000e6e0000000200 */
[C---:B----4-:R-:W-:Y:S08]  /*d220*/  HMMA.16816.F32 R52, R8.reuse, R24, RZ ;  /* 0x000000180834723c */ /* 0x050ff000000018ff */
[----:B------:R-:W-:Y:S08]  /*d230*/  HMMA.16816.F32 R96, R8, R26, RZ ;  /* 0x0000001a0860723c */ /* 0x000ff000000018ff */
[C---:B------:R-:W-:Y:S08]  /*d240*/  HMMA.16816.F32 R140, R12.reuse, R24, RZ ;  /* 0x000000180c8c723c */ /* 0x040ff000000018ff */
[----:B------:R-:W-:Y:S01]  /*d250*/  HMMA.16816.F32 R132, R12, R26, RZ ;  /* 0x0000001a0c84723c */ /* 0x000fe200000018ff */
[----:B------:R-:W2:Y:S07]  /*d260*/  LDSM.16.M88.4 R24, [R219+0x2800] ;  /* 0x00280000db18783b */ /* 0x000eae0000000200 */
[-C--:B------:R-:W-:Y:S08]  /*d270*/  HMMA.16816.F32 R72, R8, R20.reuse, RZ ;  /* 0x000000140848723c */ /* 0x080ff000000018ff */
[C---:B------:R-:W-:Y:S07]  /*d280*/  HMMA.16816.F32 R124, R12.reuse, R20, RZ ;  /* 0x000000140c7c723c */ /* 0x040fee00000018ff */
[----:B------:R-:W-:Y:S01]  /*d290*/  IADD3 R20, P0, R59, R22, RZ ;  /* 0x000000163b147210 */ /* 0x000fe20007f1e0ff */
[----:B------:R-:W-:Y:S04]  /*d2a0*/  HMMA.16816.F32 R116, R12, R28, RZ ;  /* 0x0000001c0c74723c */ /* 0x000fe800000018ff */
[----:B------:R-:W-:-:S04]  /*d2b0*/  IMAD.X R21, R58, 0x1, R23, P0 ;  /* 0x000000013a157824 */ /* 0x000fc800000e0617 */
[C---:B------:R-:W-:Y:S08]  /*d2c0*/  HMMA.16816.F32 R128, R12.reuse, R30, RZ ;  /* 0x0000001e0c80723c */ /* 0x040ff000000018ff */
[C---:B------:R-:W-:Y:S08]  /*d2d0*/  HMMA.16816.F32 R108, R12.reuse, R32, RZ ;  /* 0x000000200c6c723c */ /* 0x040ff000000018ff */
[C---:B------:R-:W-:Y:S08]  /*d2e0*/  HMMA.16816.F32 R112, R12.reuse, R34, RZ ;  /* 0x000000220c70723c */ /* 0x040ff000000018ff */
[C---:B------:R-:W-:Y:S08]  /*d2f0*/  HMMA.16816.F32 R104, R12.reuse, R36, RZ ;  /* 0x000000240c68723c */ /* 0x040ff000000018ff */
[----:B------:R-:W-:Y:S07]  /*d300*/  HMMA.16816.F32 R100, R12, R38, RZ ;  /* 0x000000260c64723c */ /* 0x000fee00000018ff */
[-C--:B------:R-:W-:Y:S01]  /*d310*/  IADD3 R12, P0, R20, R59.reuse, RZ ;  /* 0x0000003b140c7210 */ /* 0x080fe20007f1e0ff */
[----:B------:R-:W-:Y:S04]  /*d320*/  HMMA.16816.F32 R60, R8, R28, RZ ;  /* 0x0000001c083c723c */ /* 0x000fe800000018ff */
[----:B------:R-:W-:Y:S01]  /*d330*/  IMAD.X R13, R21, 0x1, R58, P0 ;  /* 0x00000001150d7824 */ /* 0x000fe200000e063a */
[----:B------:R-:W-:-:S03]  /*d340*/  IADD3 R6, P0, R12, R59, RZ ;  /* 0x0000003b0c067210 */ /* 0x000fc60007f1e0ff */
[----:B------:R-:W-:Y:S02]  /*d350*/  HMMA.16816.F32 R64, R8, R32, RZ ;  /* 0x000000200840723c */ /* 0x000fe400000018ff */
[----:B------:R-:W-:Y:S01]  /*d360*/  IMAD.X R7, R13, 0x1, R58, P0 ;  /* 0x000000010d077824 */ /* 0x000fe200000e063a */
[----:B------:R-:W-:-:S05]  /*d370*/  IADD3 R14, P0, R6, R59, RZ ;  /* 0x0000003b060e7210 */ /* 0x000fca0007f1e0ff */
[----:B------:R-:W-:Y:S01]  /*d380*/  HMMA.16816.F32 R80, R8, R36, RZ ;  /* 0x000000240850723c */ /* 0x000fe200000018ff */
[----:B------:R-:W-:-:S07]  /*d390*/  IMAD.X R15, R7, 0x1, R58, P0 ;  /* 0x00000001070f7824 */ /* 0x000fce00000e063a */
[C---:B------:R-:W-:Y:S01]  /*d3a0*/  HMMA.16816.F32 R156, R8.reuse, R30, RZ ;  /* 0x0000001e089c723c */ /* 0x040fe200000018ff */
[----:B------:R-:W-:Y:S07]  /*d3b0*/  LDSM.16.M88.4 R28, [R219+0x2000] ;  /* 0x00200000db1c783b */ /* 0x000fee0000000200 */
[C---:B------:R-:W-:Y:S01]  /*d3c0*/  HMMA.16816.F32 R152, R8.reuse, R34, RZ ;  /* 0x000000220898723c */ /* 0x040fe200000018ff */
[----:B------:R-:W3:Y:S07]  /*d3d0*/  LDSM.16.M88.4 R32, [R219+0x1800] ;  /* 0x00180000db20783b */ /* 0x000eee0000000200 */
[----:B-----5:R-:W-:Y:S01]  /*d3e0*/  HMMA.16816.F32 R148, R8, R38, RZ ;  /* 0x000000260894723c */ /* 0x020fe200000018ff */
[----:B------:R-:W4:Y:S04]  /*d3f0*/  LDSM.16.M88.4 R8, [R218+0x6100] ;  /* 0x00610000da08783b */ /* 0x000f280000000200 */
[----:B------:R-:W-:Y:S01]  /*d400*/  @!PT LDS RZ, [RZ] ;  /* 0x00000000fffff984 */ /* 0x000fe20000000800 */
[----:B------:R-:W-:Y:S01]  /*d410*/  @!PT LDS RZ, [RZ] ;  /* 0x00000000fffff984 */ /* 0x000fe20000000800 */
[----:B------:R-:W-:Y:S01]  /*d420*/  @!PT LDS RZ, [RZ] ;  /* 0x00000000fffff984 */ /* 0x000fe20000000800 */
[----:B------:R3:W-:Y:S01]  /*d430*/  LDGSTS.E.BYPASS.LTC128B.128 [R227+0x100], [R22.64], !P3 ;  /* 0x0010000016e37fae */ /* 0x0007e2000d901d48 */
[----:B------:R-:W-:-:S02]  /*d440*/  ISETP.LT.OR P3, PT, R77, 0x41, P1 ;  /* 0x000000414d00780c */ /* 0x000fc40000f61670 */
[C---:B-1----:R-:W-:Y:S01]  /*d450*/  HMMA.16816.F32 R92, R16.reuse, R48, R52 ;  /* 0x00000030105c723c */ /* 0x042fe20000001834 */
[----:B------:R1:W-:Y:S01]  /*d460*/  LDGSTS.E.BYPASS.LTC128B.128 [R227+0x900], [R20.64], !P4 ;  /* 0x0090000014e37fae */ /* 0x0003e2000e101d48 */
[C---:B------:R-:W-:Y:S02]  /*d470*/  ISETP.LT.OR P4, PT, R77.reuse, 0x31, P1 ;  /* 0x000000314d00780c */ /* 0x040fe40000f81670 */
[----:B------:R-:W-:Y:S01]  /*d480*/  ISETP.LT.OR P1, PT, R77, 0x51, P1 ;  /* 0x000000514d00780c */ /* 0x000fe20000f21670 */
[----:B------:R1:W-:Y:S01]  /*d490*/  LDGSTS.E.BYPASS.LTC128B.128 [R227+0x1100], [R12.64], !P2 ;  /* 0x011000000ce37fae */ /* 0x0003e2000d101d48 */
[----:B------:R-:W-:Y:S02]  /*d4a0*/  LOP3.LUT P2, RZ, R86, 0x4, RZ, 0xc0, !PT ;  /* 0x0000000456ff7812 */ /* 0x000fe4000784c0ff */
[----:B--2---:R-:W-:Y:S02]  /*d4b0*/  HMMA.16816.F32 R76, R16, R24, R80 ;  /* 0x00000018104c723c */ /* 0x004fe40000001850 */
[----:B------:R-:W-:-:S05]  /*d4c0*/  SEL R0, R0, 0xffffffc0, !P2 ;  /* 0xffffffc000007807 */ /* 0x000fca0005000000 */
[----:B------:R2:W-:Y:S01]  /*d4d0*/  LDGSTS.E.BYPASS.LTC128B.128 [R227+0x1900], [R6.64], !P4 ;  /* 0x0190000006e37fae */ /* 0x0005e2000e101d48 */
[----:B------:R-:W-:Y:S01]  /*d4e0*/  IMAD.IADD R214, R208, 0x1, R0 ;  /* 0x00000001d0d67824 */ /* 0x000fe200078e0200 */
[----:B------:R-:W-:Y:S01]  /*d4f0*/  HMMA.16816.F32 R72, R16, R44, R72 ;  /* 0x0000002c1048723c */ /* 0x000fe20000001848 */
[----:B------:R-:W-:Y:S01]  /*d500*/  IMAD.IADD R213, R0, 0x1, R219 ;  /* 0x0000000100d57824 */ /* 0x000fe200078e02db */
[----:B------:R1:W-:Y:S01]  /*d510*/  LDGSTS.E.BYPASS.LTC128B.128 [R227+0x2100], [R14.64], !P3 ;  /* 0x021000000ee37fae */ /* 0x0003e2000d901d48 */
[----:B------:R-:W-:-:S05]  /*d520*/  LOP3.LUT R0, R5, R85, RZ, 0xfc, !PT ;  /* 0x0000005505007212 */ /* 0x000fca00078efcff */
[C---:B---3--:R-:W-:Y:S08]  /*d530*/  HMMA.16816.F32 R36, R16.reuse, R32, R60 ;  /* 0x000000201024723c */ /* 0x048ff0000000183c */
[C---:B------:R-:W-:Y:S08]  /*d540*/  HMMA.16816.F32 R68, R16.reuse, R40, R68 ;  /* 0x000000281044723c */ /* 0x040ff00000001844 */
[----:B------:R-:W-:Y:S01]  /*d550*/  HMMA.16816.F32 R96, R16, R50, R96 ;  /* 0x000000321060723c */ /* 0x000fe20000001860 */
[----:B--2---:R-:W-:-:S05]  /*d560*/  IADD3 R6, P0, R14, R59, RZ ;  /* 0x0000003b0e067210 */ /* 0x004fca0007f1e0ff */
[----:B------:R-:W-:Y:S01]  /*d570*/  IMAD.X R7, R15, 0x1, R58, P0 ;  /* 0x000000010f077824 */ /* 0x000fe200000e063a */
[----:B------:R-:W-:Y:S01]  /*d580*/  ISETP.GT.AND P0, PT, R87, R224, PT ;  /* 0x000000e05700720c */ /* 0x000fe20003f04270 */
[C---:B-1----:R-:W-:Y:S01]  /*d590*/  HMMA.16816.F32 R12, R16.reuse, R28, R64 ;  /* 0x0000001c100c723c */ /* 0x042fe20000001840 */
[----:B------:R-:W-:Y:S02]  /*d5a0*/  IADD3 R224, R219, 0x800, RZ ;  /* 0x00000800dbe07810 */ /* 0x000fe40007ffe0ff */
[----:B------:R1:W-:Y:S04]  /*d5b0*/  LDGSTS.E.BYPASS.LTC128B.128 [R227+0x2900], [R6.64], !P1 ;  /* 0x0290000006e37fae */ /* 0x0003e8000c901d48 */
[----:B------:R-:W-:Y:S01]  /*d5c0*/  LDSM.16.M88.4 R20, [R216+0x8100] ;  /* 0x00810000d814783b */ /* 0x000fe20000000200 */
[C---:B------:R-:W-:Y:S03]  /*d5d0*/  HMMA.16816.F32 R168, R16.reuse, R46, R168 ;  /* 0x0000002e10a8723c */ /* 0x040fe600000018a8 */
[----:B------:R-:W2:Y:S04]  /*d5e0*/  LDSM.16.M88.4 R52, [R214+0x4900] ;  /* 0x00490000d634783b */ /* 0x000ea80000000200 */
[----:B------:R-:W3:Y:S01]  /*d5f0*/  LDSM.16.M88.4 R80, [R214+0x5100] ;  /* 0x00510000d650783b */ /* 0x000ee20000000200 */
[C---:B------:R-:W-:Y:S03]  /*d600*/  HMMA.16816.F32 R172, R16.reuse, R42, R172 ;  /* 0x0000002a10ac723c */ /* 0x040fe600000018ac */
[----:B------:R-:W1:Y:S04]  /*d610*/  LDSM.16.M88.4 R64, [R214+0x3100] ;  /* 0x00310000d640783b */ /* 0x000e680000000200 */
[----:B------:R-:W1:Y:S01]  /*d620*/  LDSM.16.M88.4 R56, [R214+0x4100] ;  /* 0x00410000d638783b */ /* 0x000e620000000200 */
[C---:B------:R-:W-:Y:S03]  /*d630*/  HMMA.16816.F32 R184, R16.reuse, R34, R156 ;  /* 0x0000002210b8723c */ /* 0x040fe6000000189c */
[----:B------:R-:W1:Y:S04]  /*d640*/  LDSM.16.M88.4 R60, [R214+0x3900] ;  /* 0x00390000d63c783b */ /* 0x000e680000000200 */
[----:B------:R-:W1:Y:S01]  /*d650*/  LDSM.16.M88.4 R88, [R214+0x5900] ;  /* 0x00590000d658783b */ /* 0x000e620000000200 */
[C---:B------:R-:W-:Y:S03]  /*d660*/  HMMA.16816.F32 R196, R16.reuse, R30, R152 ;  /* 0x0000001e10c4723c */ /* 0x040fe60000001898 */
[----:B------:R-:W0:Y:S05]  /*d670*/  LDGDEPBAR ;  /* 0x00000000000079af */ /* 0x000e2a0000000000 */
[----:B------:R-:W-:Y:S01]  /*d680*/  HMMA.16816.F32 R180, R16, R26, R148 ;  /* 0x0000001a10b4723c */ /* 0x000fe20000001894 */
[----:B------:R-:W1:Y:S07]  /*d690*/  LDSM.16.M88.4 R16, [R216+0x6100] ;  /* 0x00610000d810783b */ /* 0x000e6e0000000200 */
[C---:B----4-:R-:W-:Y:S08]  /*d6a0*/  HMMA.16816.F32 R176, R8.reuse, R48, R140 ;  /* 0x0000003008b0723c */ /* 0x050ff0000000188c */
        /* <DEDUP_REMOVED lines=17> */
[C---:B--2---:R-:W-:Y:S01]  /*d7c0*/  HMMA.16816.F32 R132, R20.reuse, R52, R36 ;  /* 0x000000341484723c */ /* 0x044fe20000001824 */
[----:B------:R-:W2:Y:S07]  /*d7d0*/  LDSM.16.M88.4 R36, [R213+0x1000] ;  /* 0x00100000d524783b */ /* 0x000eae0000000200 */
[----:B---3--:R-:W-:Y:S01]  /*d7e0*/  HMMA.16816.F32 R128, R20, R80, R12 ;  /* 0x000000501480723c */ /* 0x008fe2000000180c */
[----:B------:R-:W3:Y:S01]  /*d7f0*/  LDSM.16.M88.4 R12, [R217+0x6100] ;  /* 0x00610000d90c783b */ /* 0x000ee20000000200 */
[----:B------:R-:W-:-:S06]  /*d800*/  DEPBAR.LE SB0, 0x0 ;  /* 0x000080000000791a */ /* 0x000fcc0000000000 */
        /* <DEDUP_REMOVED lines=8> */
[----:B------:R-:W-:Y:S08]  /*d890*/  HMMA.16816.F32 R92, R16, R66, R48 ;  /* 0x00000042105c723c */ /* 0x000ff00000001830 */
[----:B------:R-:W-:Y:S08]  /*d8a0*/  HMMA.16816.F32 R116, R20, R62, R168 ;  /* 0x0000003e1474723c */ /* 0x000ff000000018a8 */
[C---:B------:R-:W-:Y:S08]  /*d8b0*/  HMMA.16816.F32 R76, R16.reuse, R60, R188 ;  /* 0x0000003c104c723c */ /* 0x040ff000000018bc */
[C---:B------:R-:W-:Y:S08]  /*d8c0*/  HMMA.16816.F32 R72, R16.reuse, R62, R136 ;  /* 0x0000003e1048723c */ /* 0x040ff00000001888 */
[C---:B------:R-:W-:Y:S08]  /*d8d0*/  HMMA.16816.F32 R68, R16.reuse, R56, R192 ;  /* 0x000000381044723c */ /* 0x040ff000000018c0 */
[----:B------:R-:W-:Y:S08]  /*d8e0*/  HMMA.16816.F32 R64, R16, R58, R144 ;  /* 0x0000003a1040723c */ /* 0x000ff00000001890 */
[C---:B------:R-:W-:Y:S08]  /*d8f0*/  HMMA.16816.F32 R108, R20.reuse, R54, R184 ;  /* 0x00000036146c723c */ /* 0x040ff000000018b8 */
[----:B------:R-:W-:Y:S08]  /*d900*/  HMMA.16816.F32 R100, R20, R90, R180 ;  /* 0x0000005a1464723c */ /* 0x000ff000000018b4 */
[C---:B------:R-:W-:Y:S08]  /*d910*/  HMMA.16816.F32 R60, R16.reuse, R52, R200 ;  /* 0x00000034103c723c */ /* 0x040ff000000018c8 */
[C---:B------:R-:W-:Y:S08]  /*d920*/  HMMA.16816.F32 R56, R16.reuse, R54, R160 ;  /* 0x000000361038723c */ /* 0x040ff000000018a0 */
[C---:B------:R-:W-:Y:S08]  /*d930*/  HMMA.16816.F32 R52, R16.reuse, R80, R204 ;  /* 0x000000501034723c */ /* 0x040ff000000018cc */
[C---:B------:R-:W-:Y:S08]  /*d940*/  HMMA.16816.F32 R48, R16.reuse, R82, R164 ;  /* 0x000000521030723c */ /* 0x040ff000000018a4 */
[C---:B------:R-:W-:Y:S07]  /*d950*/  HMMA.16816.F32 R20, R16.reuse, R88, R220 ;  /* 0x000000581014723c */ /* 0x040fee00000018dc */
[C---:B------:R-:W-:Y:S01]  /*d960*/  IADD3 R223, R219.reuse, 0x1000, RZ ;  /* 0x00001000dbdf7810 */ /* 0x040fe20007ffe0ff */
[----:B------:R-:W-:Y:S01]  /*d970*/  HMMA.16816.F32 R16, R16, R90, R156 ;  /* 0x0000005a1010723c */ /* 0x000fe2000000189c */
[----:B------:R-:W-:-:S02]  /*d980*/  IADD3 R222, R219, 0x1800, RZ ;  /* 0x00001800dbde7810 */ /* 0x000fc40007ffe0ff */
[C---:B------:R-:W-:Y:S02]  /*d990*/  IADD3 R221, R219.reuse, 0x2000, RZ ;  /* 0x00002000dbdd7810 */ /* 0x040fe40007ffe0ff */
[----:B------:R-:W-:-:S03]  /*d9a0*/  IADD3 R220, R219, 0x2800, RZ ;  /* 0x00002800dbdc7810 */ /* 0x000fc60007ffe0ff */
[C---:B--2---:R-:W-:Y:S08]  /*d9b0*/  HMMA.16816.F32 R160, R8.reuse, R38, R112 ;  /* 0x0000002608a0723c */ /* 0x044ff00000001870 */
[C---:B------:R-:W-:Y:S08]  /*d9c0*/  HMMA.16816.F32 R192, R8.reuse, R40, R148 ;  /* 0x0000002808c0723c */ /* 0x040ff00000001894 */
[C---:B------:R-:W-:Y:S08]  /*d9d0*/  HMMA.16816.F32 R112, R8.reuse, R30, R104 ;  /* 0x0000001e0870723c */ /* 0x040ff00000001868 */
[----:B------:R-:W-:Y:S08]  /*d9e0*/  HMMA.16816.F32 R148, R8, R28, R128 ;  /* 0x0000001c0894723c */ /* 0x000ff00000001880 */
[----:B---3--:R-:W-:Y:S08]  /*d9f0*/  HMMA.16816.F32 R104, R12, R44, R96 ;  /* 0x0000002c0c68723c */ /* 0x008ff00000001860 */
[----:B------:R-:W-:Y:S08]  /*da00*/  HMMA.16816.F32 R128, R8, R26, R100 ;  /* 0x0000001a0880723c */ /* 0x000ff00000001864 */
[----:B------:R-:W-:Y:S08]  /*da10*/  HMMA.16816.F32 R96, R12, R38, R64 ;  /* 0x000000260c60723c */ /* 0x000ff00000001840 */
        /* <DEDUP_REMOVED lines=19> */
[----:B------:R-:W-:Y:S01]  /*db50*/  IADD3 R3, R252, -0x2, RZ ;  /* 0xfffffffefc037810 */ /* 0x000fe20007ffe0ff */
        /* <DEDUP_REMOVED lines=25> */
[----:B-1----:R-:W-:-:S05]  /*dcf0*/  IADD3 R14, P0, R16, R6, RZ ;  /* 0x00000006100e7210 */ /* 0x002fca0007f1e0ff */
[----:B------:R-:W-:-:S05]  /*dd00*/  IMAD.X R15, R5, 0x1, R7, P0 ;  /* 0x00000001050f7824 */ /* 0x000fca00000e0607 */
[----:B------:R2:W-:Y:S03]  /*dd10*/  LDGSTS.E.BYPASS.LTC128B.128 [R227+0x5900], [R14.64], !P5 ;  /* 0x059000000ee37fae */ /* 0x0005e6000e901d48 */
.L_x_418:
[----:B------:R-:W-:Y:S01]  /*dd20*/  FMUL.FTZ R3, R65, c[0x0][0x320] ;  /* 0x0000c80041037a20 */ /* 0x000fe20000410000 */
[----:B--2---:R-:W-:Y:S01]  /*dd30*/  SHF.R.S32.HI R6, RZ, 0x1f, R211 ;  /* 0x0000001fff067819 */ /* 0x004fe200000114d3 */
[----:B------:R-:W-:Y:S01]  /*dd40*/  FMUL.FTZ R5, R57, c[0x0][0x320] ;  /* 0x0000c80039057a20 */ /* 0x000fe20000410000 */
[----:B------:R-:W-:Y:S01]  /*dd50*/  LEA.HI R7, R212, R228, RZ, 0x2 ;  /* 0x000000e4d4077211 */ /* 0x000fe200078f10ff */
[----:B------:R1:W2:Y:S01]  /*dd60*/  MUFU.TANH R31, R3 ;  /* 0x00000003001f7308 */ /* 0x0002a20000002400 */
[-C--:B------:R-:W-:Y:S01]  /*dd70*/  LEA.HI R6, R6, R211.reuse, RZ, 0x2 ;  /* 0x000000d306067211 */ /* 0x080fe200078f10ff */
[----:B------:R-:W-:Y:S01]  /*dd80*/  FMUL.FTZ R9, R61, c[0x0][0x320] ;  /* 0x0000c8003d097a20 */ /* 0x000fe20000410000 */
[----:B------:R-:W-:Y:S01]  /*dd90*/  ISETP.NE.AND P0, PT, R231, 0x1, PT ;  /* 0x00000001e700780c */ /* 0x000fe20003f05270 */
[----:B------:R-:W-:Y:S01]  /*dda0*/  ULDC UR7, c[0x0][0x324] ;  /* 0x0000c90000077ab9 */ /* 0x000fe20000000800 */
[----:B------:R-:W-:Y:S01]  /*ddb0*/  LOP3.LUT R8, R6, 0xffffffc, RZ, 0xc0, !PT ;  /* 0x0ffffffc06087812 */ /* 0x000fe200078ec0ff */
[----:B------:R-:W-:Y:S01]  /*ddc0*/  FMUL.FTZ R6, R60, c[0x0][0x320] ;  /* 0x0000c8003c067a20 */ /* 0x000fe20000410000 */
[----:B------:R-:W-:Y:S01]  /*ddd0*/  ULOP3.LUT UR7, URZ, UR7, URZ, 0x33, !UPT ;  /* 0x000000073f077292 */ /* 0x000fe2000f8e333f */
[----:B------:R3:W4:Y:S01]  /*dde0*/  MUFU.TANH R16, R5 ;  /* 0x0000000500107308 */ /* 0x0007220000002400 */
[----:B------:R-:W-:Y:S01]  /*ddf0*/  IADD3 R11, -R8, R211, RZ ;  /* 0x000000d3080b7210 */ /* 0x000fe20007ffe1ff */
[----:B------:R-:W0:Y:S01]  /*de00*/  LDGDEPBAR ;  /* 0x00000000000079af */ /* 0x000e220000000000 */
[----:B-1----:R-:W-:-:S05]  /*de10*/  FMUL.FTZ R3, R104, c[0x0][0x320] ;  /* 0x0000c80068037a20 */ /* 0x002fca0000410000 */
[----:B------:R1:W1:Y:S01]  /*de20*/  MUFU.TANH R15, R6 ;  /* 0x00000006000f7308 */ /* 0x0002620000002400 */
[----:B---3--:R-:W-:-:S07]  /*de30*/  LOP3.LUT R5, R7, 0xfffffffc, RZ, 0xc0, !PT ;  /* 0xfffffffc07057812 */ /* 0x008fce00078ec0ff */
[----:B------:R3:W2:Y:S01]  /*de40*/  MUFU.TANH R32, R3 ;  /* 0x0000000300207308 */ /* 0x0006a20000002400 */
[----:B------:R-:W-:-:S07]  /*de50*/  IMAD.IADD R5, R228, 0x1, -R5 ;  /* 0x00000001e4057824 */ /* 0x000fce00078e0a05 */
[----:B------:R5:W2:Y:S01]  /*de60*/  MUFU.TANH R14, R9 ;  /* 0x00000009000e7308 */ /* 0x000aa20000002400 */
[----:B-1----:R-:W-:-:S05]  /*de70*/  LEA.HI R6, R5, R5, RZ, 0x1 ;  /* 0x0000000505067211 */ /* 0x002fca00078f08ff */
[C---:B------:R-:W-:Y:S01]  /*de80*/  IMAD.SHL.U32 R10, R6.reuse, 0x20, RZ ;  /* 0x00000020060a7824 */ /* 0x040fe200078e00ff */
[----:B------:R-:W-:Y:S01]  /*de90*/  LOP3.LUT R6, R6, 0x1ffffffe, RZ, 0xc0, !PT ;  /* 0x1ffffffe06067812 */ /* 0x000fe200078ec0ff */
[----:B---3--:R-:W-:-:S04]  /*dea0*/  FMUL.FTZ R3, R105, c[0x0][0x320] ;  /* 0x0000c80069037a20 */ /* 0x008fc80000410000 */
[----:B------:R1:W3:Y:S01]  /*deb0*/  MUFU.TANH R30, R3 ;  /* 0x00000003001e7308 */ /* 0x0002e20000002400 */
[----:B-----5:R-:W-:Y:S01]  /*dec0*/  LOP3.LUT R9, R10, 0xffffffc0, RZ, 0xc0, !PT ;  /* 0xffffffc00a097812 */ /* 0x020fe200078ec0ff */
        /* <DEDUP_REMOVED lines=24> */
[----:B-1----:R-:W-:-:S04]  /*e050*/  LOP3.LUT R3, R209, 0xffffffe0, RZ, 0xc0, !PT ;  /* 0xffffffe0d1037812 */ /* 0x002fc800078ec0ff */
[----:B------:R-:W-:-:S04]  /*e060*/  IADD3 R3, -R3, R228, RZ ;  /* 0x000000e403037210 */ /* 0x000fc80007ffe1ff */
[----:B------:R-:W-:-:S04]  /*e070*/  SHF.R.S32.HI R7, RZ, 0x1f, R3 ;  /* 0x0000001fff077819 */ /* 0x000fc80000011403 */
[----:B------:R-:W-:-:S04]  /*e080*/  LEA.HI R7, R7, R3, RZ, 0x2 ;  /* 0x0000000307077211 */ /* 0x000fc800078f10ff */
[C---:B------:R-:W-:Y:S02]  /*e090*/  LEA.HI.SX32 R8, R7.reuse, R226, 0x1e ;  /* 0x000000e207087211 */ /* 0x040fe400078ff2ff */
[----:B------:R-:W-:Y:S02]  /*e0a0*/  LOP3.LUT R7, R7, 0x7ffffffc, RZ, 0xc0, !PT ;  /* 0x7ffffffc07077812 */ /* 0x000fe400078ec0ff */
[----:B------:R-:W-:Y:S01]  /*e0b0*/  LEA R11, R11, R8, 0x4 ;  /* 0x000000080b0b7211 */ /* 0x000fe200078e20ff */
[----:B------:R-:W-:Y:S01]  /*e0c0*/  IMAD.IADD R8, R5, 0x1, -R6 ;  /* 0x0000000105087824 */ /* 0x000fe200078e0a06 */
[----:B------:R-:W-:Y:S01]  /*e0d0*/  IADD3 R3, R3, -R7, RZ ;  /* 0x8000000703037210 */ /* 0x000fe20007ffe0ff */
[----:B------:R-:W-:Y:S01]  /*e0e0*/  FMUL.FTZ R5, R72, c[0x0][0x320] ;  /* 0x0000c80048057a20 */ /* 0x000fe20000410000 */
[----:B------:R-:W-:Y:S02]  /*e0f0*/  IADD3 R6, R9, R11, RZ ;  /* 0x0000000b09067210 */ /* 0x000fe40007ffe0ff */
[----:B------:R-:W-:Y:S01]  /*e100*/  IADD3 R7, R235, 0x1, R84 ;  /* 0x00000001eb077810 */ /* 0x000fe20007ffe054 */
[----:B------:R1:W1:Y:S01]  /*e110*/  MUFU.TANH R13, R5 ;  /* 0x00000005000d7308 */ /* 0x0002620000002400 */
[----:B------:R-:W-:-:S02]  /*e120*/  LEA R8, R8, R6, 0x3 ;  /* 0x0000000608087211 */ /* 0x000fc400078e18ff */
[----:B------:R-:W-:-:S03]  /*e130*/  SHF.L.U32 R36, R3, 0x1, RZ ;  /* 0x0000000103247819 */ /* 0x000fc600000006ff */
[----:B------:R-:W-:Y:S01]  /*e140*/  @P0 IMAD.HI.U32 R6, R8, c[0x0][0x2c8], RZ ;  /* 0x0000b20008060a27 */ /* 0x000fe200078e00ff */
[----:B------:R-:W-:Y:S01]  /*e150*/  IADD3 R3, -R234, R7, -R36 ;  /* 0x00000007ea037210 */ /* 0x000fe20007ffe924 */
[----:B------:R-:W-:Y:S01]  /*e160*/  STL [R1+0x60], R8 ;  /* 0x0000600801007387 */ /* 0x000fe20000100800 */
[----:B------:R-:W-:Y:S01]  /*e170*/  IADD3 R34, -R36, R235, R84 ;  /* 0x000000eb24227210 */ /* 0x000fe20007ffe154 */
[----:B------:R-:W-:Y:S01]  /*e180*/  IMAD.MOV.U32 R23, RZ, RZ, R8 ;  /* 0x000000ffff177224 */ /* 0x000fe200078e0008 */
[----:B------:R-:W-:Y:S01]  /*e190*/  @P0 SHF.R.U32.HI R23, RZ, c[0x0][0x2cc], R6 ;  /* 0x0000b300ff170a19 */ /* 0x000fe20000011606 */
[----:B------:R5:W-:Y:S01]  /*e1a0*/  STL [R1+0x34], R36 ;  /* 0x0000342401007387 */ /* 0x000be20000100800 */
[C---:B------:R-:W-:Y:S02]  /*e1b0*/  IADD3 R33, R3.reuse, c[0x0][0x328], RZ ;  /* 0x0000ca0003217a10 */ /* 0x040fe40007ffe0ff */
[----:B------:R-:W-:Y:S01]  /*e1c0*/  IADD3 R35, R3, UR7, RZ ;  /* 0x0000000703237c10 */ /* 0x000fe2000fffe0ff */
[----:B-1----:R-:W-:Y:S01]  /*e1d0*/  FMUL.FTZ R5, R73, c[0x0][0x320] ;  /* 0x0000c80049057a20 */ /* 0x002fe20000410000 */
[----:B------:R-:W1:Y:S03]  /*e1e0*/  SHFL.IDX PT, R6, R23, RZ, 0x1c1f ;  /* 0x001c1fff17067589 */ /* 0x000e6600000e0000 */
[----:B------:R2:W1:Y:S02]  /*e1f0*/  MUFU.TANH R12, R5 ;  /* 0x00000005000c7308 */ /* 0x0004640000002400 */
[----:B--2---:R-:W-:Y:S01]  /*e200*/  FMUL.FTZ R5, R76, c[0x0][0x320] ;  /* 0x0000c8004c057a20 */ /* 0x004fe20000410000 */
[----:B-----5:R-:W-:-:S05]  /*e210*/  IADD3 R36, R84, -R36, RZ ;  /* 0x8000002454247210 */ /* 0x020fca0007ffe0ff */
[----:B------:R2:W2:Y:S01]  /*e220*/  MUFU.TANH R11, R5 ;  /* 0x00000005000b7308 */ /* 0x0004a20000002400 */
[----:B-1----:R-:W-:Y:S01]  /*e230*/  IADD3 R3, R35, R6, RZ ;  /* 0x0000000623037210 */ /* 0x002fe20007ffe0ff */
[----:B--2---:R-:W-:-:S06]  /*e240*/  FMUL.FTZ R5, R77, c[0x0][0x320] ;  /* 0x0000c8004d057a20 */ /* 0x004fcc0000410000 */
[----:B------:R1:W2:Y:S02]  /*e250*/  MUFU.TANH R10, R5 ;  /* 0x00000005000a7308 */ /* 0x0002a40000002400 */
[----:B-1----:R-:W-:-:S06]  /*e260*/  FMUL.FTZ R5, R68, c[0x0][0x320] ;  /* 0x0000c80044057a20 */ /* 0x002fcc0000410000 */
[----:B------:R1:W1:Y:S02]  /*e270*/  MUFU.TANH R9, R5 ;  /* 0x0000000500097308 */ /* 0x0002640000002400 */
[----:B-1----:R-:W-:-:S06]  /*e280*/  FMUL.FTZ R5, R69, c[0x0][0x320] ;  /* 0x0000c80045057a20 */ /* 0x002fcc0000410000 */
[----:B------:R1:W1:Y:S02]  /*e290*/  MUFU.TANH R8, R5 ;  /* 0x0000000500087308 */ /* 0x0002640000002400 */
[----:B-1----:R-:W-:-:S05]  /*e2a0*/  IMAD.IADD R5, R33, 0x1, R6 ;  /* 0x0000000121057824 */ /* 0x002fca00078e0206 */
[----:B------:R-:W-:Y:S01]  /*e2b0*/  IMNMX R5, R5, R34, PT ;  /* 0x0000002205057217 */ /* 0x000fe20003800200 */
[----:B------:R-:W-:Y:S05]  /*e2c0*/  @!P6 BRA `(.L_x_419) ;  /* 0x000001400000e947 */ /* 0x000fea0003800000 */
[----:B--234-:R-:W-:Y:S01]  /*e2d0*/  IADD3 R6, -R234, R235, R6 ;  /* 0x000000ebea067210 */ /* 0x01cfe20007ffe106 */
[----:B------:R-:W-:Y:S03]  /*e2e0*/  BSSY B0, `(.L_x_420) ;  /* 0x000000e000007945 */ /* 0x000fe60003800000 */
        /* <DEDUP_REMOVED lines=9> */
.L_x_421:
[----:B------:R-:W-:-:S04]  /*e380*/  MOV R7, c[0x0][0x32c] ;  /* 0x0000cb0000077a02 */ /* 0x000fc80000000f00 */
[----:B------:R-:W-:-:S13]  /*e390*/  ISETP.NE.AND P0, PT, R7, 0x1, PT ;  /* 0x000000010700780c */ /* 0x000fda0003f05270 */
[----:B------:R-:W-:-:S05]  /*e3a0*/  @P0 IMAD.HI.U32 R7, R6, c[0x0][0x330], RZ ;  /* 0x0000cc0006070a27 */ /* 0x000fca00078e00ff */
[----:B------:R-:W-:Y:S02]  /*e3b0*/  @P0 SHF.R.U32.HI R6, RZ, c[0x0][0x334], R7 ;  /* 0x0000cd00ff060a19 */ /* 0x000fe40000011607 */
.L_x_422:
[----:B------:R-:W-:Y:S05]  /*e3c0*/  BSYNC B0 ;  /* 0x0000000000007941 */ /* 0x000fea0003800000 */
.L_x_420:
[----:B------:R-:W-:-:S05]  /*e3d0*/  IMAD R6, R6, c[0x0][0x32c], R36 ;  /* 0x0000cb0006067a24 */ /* 0x000fca00078e0224 */
[----:B------:R-:W-:Y:S02]  /*e3e0*/  IADD3 R7, R6, c[0x0][0x32c], RZ ;  /* 0x0000cb0006077a10 */ /* 0x000fe40007ffe0ff */
[----:B------:R-:W-:Y:S02]  /*e3f0*/  IMNMX R3, R3, R6, !PT ;  /* 0x0000000603037217 */ /* 0x000fe40007800200 */
[----:B------:R-:W-:Y:S02]  /*e400*/  IMNMX R5, R5, R7, PT ;  /* 0x0000000705057217 */ /* 0x000fe40003800200 */
.L_x_419:
[C---:B--234-:R-:W-:Y:S01]  /*e410*/  ISETP.GE.AND P0, PT, R84.reuse, 0x9, PT ;  /* 0x000000095400780c */ /* 0x05cfe20003f06270 */
        /* <DEDUP_REMOVED lines=11> */
[----:B------:R-:W-:Y:S02]  /*e4d0*/  FSEL R69, R30, -INF , !P1 ;  /* 0xff8000001e457808 */ /* 0x000fe40004800000 */
        /* <DEDUP_REMOVED lines=10> */
[----:B------:R-:W-:Y:S02]  /*e580*/  ISETP.LT.OR P0, PT, R5, 0x12, P0 ;  /* 0x000000120500780c */ /* 0x000fe40000701670 */
[----:B------:R-:W-:Y:S02]  /*e590*/  ISETP.GE.AND P1, PT, R84, 0x19, PT ;  /* 0x000000195400780c */ /* 0x000fe40003f26270 */
[----:B------:R-:W-:Y:S02]  /*e5a0*/  FSEL R81, R26, -INF , !P0 ;  /* 0xff8000001a517808 */ /* 0x000fe40004000000 */
[----:B------:R-:W-:Y:S02]  /*e5b0*/  ISETP.GT.AND P0, PT, R3, 0x18, !P1 ;  /* 0x000000180300780c */ /* 0x000fe40004f04270 */
[----:B------:R-:W-:Y:S02]  /*e5c0*/  P2R R47, PR, RZ, 0x2 ;  /* 0x00000002ff2f7803 */ /* 0x000fe40000000000 */
[----:B------:R-:W-:-:S02]  /*e5d0*/  ISETP.LT.OR P0, PT, R5, 0x19, P0 ;  /* 0x000000190500780c */ /* 0x000fc40000701670 */
[C---:B------:R-:W-:Y:S02]  /*e5e0*/  ISETP.GE.AND P1, PT, R84.reuse, 0x1a, PT ;  /* 0x0000001a5400780c */ /* 0x040fe40003f26270 */
        /* <DEDUP_REMOVED lines=42> */
[C---:B------:R-:W-:Y:S02]  /*e890*/  ISETP.GE.AND P6, PT, R84.reuse, 0x41, PT ;  /* 0x000000415400780c */ /* 0x040fe40003fc6270 */
[----:B------:R-:W-:Y:S02]  /*e8a0*/  ISETP.LT.OR P0, PT, R5, 0x3a, P0 ;  /* 0x0000003a0500780c */ /* 0x000fe40000701670 */
[----:B------:R-:W-:Y:S02]  /*e8b0*/  ISETP.GE.AND P4, PT, R84, 0x42, PT ;  /* 0x000000425400780c */ /* 0x000fe40003f86270 */
[----:B------:R-:W-:Y:S02]  /*e8c0*/  FSEL R187, R16, -INF , !P0 ;  /* 0xff80000010bb7808 */ /* 0x000fe40004000000 */
[----:B------:R-:W-:-:S02]  /*e8d0*/  ISETP.GT.AND P0, PT, R3, 0x40, !P6 ;  /* 0x000000400300780c */ /* 0x000fc40007704270 */
[C---:B------:R-:W-:Y:S02]  /*e8e0*/  ISETP.GE.AND P3, PT, R84.reuse, 0x49, PT ;  /* 0x000000495400780c */ /* 0x040fe40003f66270 */
[----:B------:R-:W-:Y:S02]  /*e8f0*/  ISETP.LT.OR P0, PT, R5, 0x41, P0 ;  /* 0x000000410500780c */ /* 0x000fe40000701670 */
[----:B------:R-:W-:Y:S02]  /*e900*/  P2R R50, PR, RZ, 0x4 ;  /* 0x00000004ff327803 */ /* 0x000fe40000000000 */
[----:B------:R-:W-:Y:S02]  /*e910*/  FSEL R196, R15, -INF , !P0 ;  /* 0xff8000000fc47808 */ /* 0x000fe40004000000 */
[----:B------:R-:W-:Y:S02]  /*e920*/  ISETP.GT.AND P0, PT, R3, 0x41, !P4 ;  /* 0x000000410300780c */ /* 0x000fe40006704270 */
[----:B------:R-:W-:-:S02]  /*e930*/  ISETP.GE.AND P2, PT, R84, 0x4a, PT ;  /* 0x0000004a5400780c */ /* 0x000fc40003f46270 */
[----:B------:R-:W-:Y:S02]  /*e940*/  ISETP.LT.OR P0, PT, R5, 0x42, P0 ;  /* 0x000000420500780c */ /* 0x000fe40000701670 */
[----:B------:R-:W-:Y:S02]  /*e950*/  P2R R38, PR, RZ, 0x2 ;  /* 0x00000002ff267803 */ /* 0x000fe40000000000 */
[----:B------:R-:W-:Y:S02]  /*e960*/  FSEL R197, R14, -INF , !P0 ;  /* 0xff8000000ec57808 */ /* 0x000fe40004000000 */
[----:B------:R-:W-:Y:S02]  /*e970*/  ISETP.GT.AND P0, PT, R3, 0x48, !P3 ;  /* 0x000000480300780c */ /* 0x000fe40005f04270 */
[----:B------:R-:W-:Y:S02]  /*e980*/  ISETP.GE.AND P1, PT, R84, 0x51, PT ;  /* 0x000000515400780c */ /* 0x000fe40003f26270 */
[----:B------:R-:W-:-:S02]  /*e990*/  ISETP.LT.OR P0, PT, R5, 0x49, P0 ;  /* 0x000000490500780c */ /* 0x000fc40000701670 */
[----:B------:R-:W-:Y:S02]  /*e9a0*/  P2R R37, PR, RZ, 0x2 ;  /* 0x00000002ff257803 */ /* 0x000fe40000000000 */
[----:B------:R-:W-:Y:S02]  /*e9b0*/  FSEL R198, R13, -INF , !P0 ;  /* 0xff8000000dc67808 */ /* 0x000fe40004000000 */
[----:B------:R-:W-:-:S04]  /*e9c0*/  ISETP.GT.AND P0, PT, R3, 0x49, !P2 ;  /* 0x000000490300780c */ /* 0x000fc80005704270 */
[----:B------:R-:W-:-:S04]  /*e9d0*/  ISETP.LT.OR P0, PT, R5, 0x4a, P0 ;  /* 0x0000004a0500780c */ /* 0x000fc80000701670 */
[----:B------:R-:W-:Y:S02]  /*e9e0*/  FSEL R199, R12, -INF , !P0 ;  /* 0xff8000000cc77808 */ /* 0x000fe40004000000 */
[----:B------:R-:W-:Y:S02]  /*e9f0*/  ISETP.GT.AND P0, PT, R3, 0x50, !P1 ;  /* 0x000000500300780c */ /* 0x000fe40004f04270 */
[----:B------:R-:W-:Y:S02]  /*ea00*/  ISETP.GE.AND P1, PT, R84, 0x52, PT ;  /* 0x000000525400780c */ /* 0x000fe40003f26270 */
[----:B------:R-:W-:Y:S02]  /*ea10*/  ISETP.LT.OR P0, PT, R5, 0x51, P0 ;  /* 0x000000510500780c */ /* 0x000fe40000701670 */
[----:B------:R-:W-:Y:S02]  /*ea20*/  P2R R55, PR, RZ, 0x2 ;  /* 0x00000002ff377803 */ /* 0x000fe40000000000 */
        /* <DEDUP_REMOVED lines=19> */
[----:B-1----:R-:W-:Y:S02]  /*eb60*/  IMAD.IADD R5, R33, 0x1, R6 ;  /* 0x0000000121057824 */ /* 0x002fe400078e0206 */
[----:B------:R-:W-:Y:S02]  /*eb70*/  FSEL R230, R8, -INF , !P0 ;  /* 0xff80000008e67808 */ /* 0x000fe40004000000 */
[----:B------:R-:W-:Y:S02]  /*eb80*/  ISETP.GE.AND P0, PT, R236, 0x1, PT ;  /* 0x00000001ec00780c */ /* 0x000fe40003f06270 */
        /* <DEDUP_REMOVED lines=60> */
.L_x_425:
[----:B------:R-:W-:-:S04]  /*ef50*/  MOV R7, c[0x0][0x32c] ;  /* 0x0000cb0000077a02 */ /* 0x000fc80000000f00 */
[----:B------:R-:W-:-:S13]  /*ef60*/  ISETP.NE.AND P0, PT, R7, 0x1, PT ;  /* 0x000000010700780c */ /* 0x000fda0003f05270 */
[----:B------:R-:W-:-:S05]  /*ef70*/  @P0 IMAD.HI.U32 R7, R6, c[0x0][0x330], RZ ;  /* 0x0000cc0006070a27 */ /* 0x000fca00078e00ff */
[----:B------:R-:W-:Y:S02]  /*ef80*/  @P0 SHF.R.U32.HI R6, RZ, c[0x0][0x334], R7 ;  /* 0x0000cd00ff060a19 */ /* 0x000fe40000011607 */
.L_x_426:
[----:B------:R-:W-:Y:S05]  /*ef90*/  BSYNC B0 ;  /* 0x0000000000007941 */ /* 0x000fea0003800000 */
.L_x_424:
[----:B------:R-:W-:-:S05]  /*efa0*/  IMAD R6, R6, c[0x0][0x32c], R36 ;  /* 0x0000cb0006067a24 */ /* 0x000fca00078e0224 */
[----:B------:R-:W-:Y:S02]  /*efb0*/  IADD3 R7, R6, c[0x0][0x32c], RZ ;  /* 0x0000cb0006077a10 */ /* 0x000fe40007ffe0ff */
[----:B------:R-:W-:Y:S02]  /*efc0*/  IMNMX R3, R3, R6, !PT ;  /* 0x0000000603037217 */ /* 0x000fe40007800200 */
[----:B------:R-:W-:Y:S02]  /*efd0*/  IMNMX R5, R5, R7, PT ;  /* 0x0000000705057217 */ /* 0x000fe40003800200 */
.L_x_423:
        /* <DEDUP_REMOVED lines=156> */
.L_x_429:
[----:B------:R-:W-:-:S04]  /*f9a0*/  MOV R7, c[0x0][0x32c] ;  /* 0x0000cb0000077a02 */ /* 0x000fc80000000f00 */
[----:B------:R-:W-:-:S13]  /*f9b0*/  ISETP.NE.AND P0, PT, R7, 0x1, PT ;  /* 0x000000010700780c */ /* 0x000fda0003f05270 */
[----:B------:R-:W-:-:S05]  /*f9c0*/  @P0 IMAD.HI.U32 R7, R6, c[0x0][0x330], RZ ;  /* 0x0000cc0006070a27 */ /* 0x000fca00078e00ff */
[----:B------:R-:W-:Y:S02]  /*f9d0*/  @P0 SHF.R.U32.HI R6, RZ, c[0x0][0x334], R7 ;  /* 0x0000cd00ff060a19 */ /* 0x000fe40000011607 */
.L_x_430:
[----:B------:R-:W-:Y:S05]  /*f9e0*/  BSYNC B0 ;  /* 0x0000000000007941 */ /* 0x000fea0003800000 */
.L_x_428:
[----:B------:R-:W-:-:S05]  /*f9f0*/  IMAD R6, R6, c[0x0][0x32c], R36 ;  /* 0x0000cb0006067a24 */ /* 0x000fca00078e0224 */
[----:B------:R-:W-:Y:S02]  /*fa00*/  IADD3 R7, R6, c[0x0][0x32c], RZ ;  /* 0x0000cb0006077a10 */ /* 0x000fe40007ffe0ff */
[----:B------:R-:W-:Y:S02]  /*fa10*/  IMNMX R3, R3, R6, !PT ;  /* 0x0000000603037217 */ /* 0x000fe40007800200 */
[----:B------:R-:W-:Y:S02]  /*fa20*/  IMNMX R5, R5, R7, PT ;  /* 0x0000000705057217 */ /* 0x000fe40003800200 */
.L_x_427:
        /* <DEDUP_REMOVED lines=156> */
.L_x_433:
[----:B------:R-:W-:-:S04]  /*103f0*/  MOV R7, c[0x0][0x32c] ;  /* 0x0000cb0000077a02 */ /* 0x000fc80000000f00 */
[----:B------:R-:W-:-:S13]  /*10400*/  ISETP.NE.AND P0, PT, R7, 0x1, PT ;  /* 0x000000010700780c */ /* 0x000fda0003f05270 */
[----:B------:R-:W-:-:S05]  /*10410*/  @P0 IMAD.HI.U32 R7, R6, c[0x0][0x330], RZ ;  /* 0x0000cc0006070a27 */ /* 0x000fca00078e00ff */
[----:B------:R-:W-:Y:S02]  /*10420*/  @P0 SHF.R.U32.HI R6, RZ, c[0x0][0x334], R7 ;  /* 0x0000cd00ff060a19 */ /* 0x000fe40000011607 */
.L_x_434:
[----:B------:R-:W-:Y:S05]  /*10430*/  BSYNC B0 ;  /* 0x0000000000007941 */ /* 0x000fea0003800000 */
.L_x_432:
[----:B------:R-:W-:-:S05]  /*10440*/  IMAD R6, R6, c[0x0][0x32c], R36 ;  /* 0x0000cb0006067a24 */ /* 0x000fca00078e0224 */
[----:B------:R-:W-:Y:S02]  /*10450*/  IADD3 R7, R6, c[0x0][0x32c], RZ ;  /* 0x0000cb0006077a10 */ /* 0x000fe40007ffe0ff */
[----:B------:R-:W-:Y:S02]  /*10460*/  IMNMX R3, R3, R6, !PT ;  /* 0x0000000603037217 */ /* 0x000fe40007800200 */
[----:B------:R-:W-:Y:S02]  /*10470*/  IMNMX R5, R5, R7, PT ;  /* 0x0000000705057217 */ /* 0x000fe40003800200 */
.L_x_431:
[----:B--234-:R-:W-:Y:S01]  /*10480*/  ISETP.NE.AND P0, PT, R52, RZ, PT ;  /* 0x000000ff3400720c */ /* 0x01cfe20003f05270 */
[----:B------:R-:W-:Y:S01]  /*10490*/  STL [R1+0x88], R220 ;  /* 0x000088dc01007387 */ /* 0x000fe20000100800 */
[----:B------:R-:W-:Y:S01]  /*104a0*/  FMNMX.FTZ R72, R64, R69, !PT ;  /* 0x0000004540487209 */ /* 0x000fe20007810000 */
[----:B------:R-:W-:Y:S01]  /*104b0*/  IMAD.SHL.U32 R209, R0, 0x2, RZ ;  /* 0x0000000200d17824 */ /* 0x000fe200078e00ff */
[----:B------:R-:W-:Y:S01]  /*104c0*/  ISETP.GT.AND P0, PT, R3, 0x1, !P0 ;  /* 0x000000010300780c */ /* 0x000fe20004704270 */
[----:B------:R-:W-:Y:S01]  /*104d0*/  STL [R1+0x84], R219 ;  /* 0x000084db01007387 */ /* 0x000fe20000100800 */
[----:B------:R-:W-:Y:S01]  /*104e0*/  FMNMX.FTZ R72, R73, R72, !PT ;  /* 0x0000004849487209 */ /* 0x000fe20007810000 */
[--C-:B------:R-:W-:Y:S01]  /*104f0*/  IMAD R210, R4, 0x2, R209.reuse ;  /* 0x0000000204d27824 */ /* 0x100fe200078e02d1 */
[----:B------:R-:W-:Y:S01]  /*10500*/  ISETP.LT.OR P0, PT, R5, 0x2, P0 ;  /* 0x000000020500780c */ /* 0x000fe20000701670 */
[----:B------:R-:W-:Y:S01]  /*10510*/  STL [R1+0x80], R218 ;  /* 0x000080da01007387 */ /* 0x000fe20000100800 */
[----:B------:R-:W-:Y:S01]  /*10520*/  FMNMX.FTZ R72, R76, R72, !PT ;  /* 0x000000484c487209 */ /* 0x000fe20007810000 */
[----:B------:R-:W-:Y:S01]  /*10530*/  IMAD R212, R2, 0x2, R209 ;  /* 0x0000000202d47824 */ /* 0x000fe200078e02d1 */
[----:B------:R-:W-:Y:S01]  /*10540*/  FSEL R74, R9, -INF , !P0 ;  /* 0xff800000094a7808 */ /* 0x000fe20004000000 */
[----:B------:R-:W-:Y:S01]  /*10550*/  STL [R1+0x7c], R217 ;  /* 0x00007cd901007387 */ /* 0x000fe20000100800 */
[----:B------:R-:W-:-:S02]  /*10560*/  ISETP.NE.AND P0, PT, R51, RZ, PT ;  /* 0x000000ff3300720c */ /* 0x000fc40003f05270 */
[----:B------:R-:W-:Y:S01]  /*10570*/  FMNMX.FTZ R72, R77, R72, !PT ;  /* 0x000000484d487209 */ /* 0x000fe20007810000 */
[----:B------:R-:W-:Y:S01]  /*10580*/  STL [R1+0x78], R216 ;  /* 0x000078d801007387 */ /* 0x000fe20000100800 */
[----:B------:R-:W-:Y:S02]  /*10590*/  ISETP.GT.AND P0, PT, R3, 0x8, !P0 ;  /* 0x000000080300780c */ /* 0x000fe40004704270 */
[----:B------:R-:W-:Y:S01]  /*105a0*/  FMNMX.FTZ R72, R81, R72, !PT ;  /* 0x0000004851487209 */ /* 0x000fe20007810000 */
[----:B------:R-:W-:Y:S01]  /*105b0*/  STL [R1+0x74], R215 ;  /* 0x000074d701007387 */ /* 0x000fe20000100800 */
        /* <DEDUP_REMOVED lines=10> */
[----:B------:R-:W-:Y:S01]  /*10660*/  ISETP.LT.OR P0, PT, R5, 0xa, P0 ;  /* 0x0000000a0500780c */ /* 0x000fe20000701670 */
[----:B------:R-:W-:Y:S01]  /*10670*/  LDSM.16.MT88.4 R104, [R210+0x900] ;  /* 0x00090000d268783b */ /* 0x000fe20000004200 */
[----:B------:R-:W-:-:S02]  /*10680*/  FMNMX.FTZ R72, R109, R72, !PT ;  /* 0x000000486d487209 */ /* 0x000fc40007810000 */
[----:B------:R-:W-:Y:S01]  /*10690*/  FSEL R75, R15, -INF , !P0 ;  /* 0xff8000000f4b7808 */ /* 0x000fe20004000000 */
[----:B------:R-:W-:Y:S01]  /*106a0*/  STL [R1+0x68], R208 ;  /* 0x000068d001007387 */ /* 0x000fe20000100800 */
[----:B------:R-:W-:Y:S02]  /*106b0*/  ISETP.NE.AND P0, PT, R49, RZ, PT ;  /* 0x000000ff3100720c */ /* 0x000fe40003f05270 */
[----:B------:R-:W-:Y:S01]  /*106c0*/  FMNMX.FTZ R72, R121, R72, !PT ;  /* 0x0000004879487209 */ /* 0x000fe20007810000 */
[----:B------:R-:W-:Y:S01]  /*106d0*/  LDSM.16.MT88.4 R96, [R212+0x900] ;  /* 0x00090000d460783b */ /* 0x000fe20000004200 */
[----:B------:R-:W-:Y:S02]  /*106e0*/  ISETP.GT.AND P0, PT, R3, 0x10, !P0 ;  /* 0x000000100300780c */ /* 0x000fe40004704270 */
        /* <DEDUP_REMOVED lines=11> */
[----:B------:R-:W-:Y:S02]  /*107a0*/  ISETP.NE.AND P0, PT, R47, RZ, PT ;  /* 0x000000ff2f00720c */ /* 0x000fe40003f05270 */
[----:B------:R-:W-:Y:S02]  /*107b0*/  FMNMX.FTZ R72, R187, R72, !PT ;  /* 0x00000048bb487209 */ /* 0x000fe40007810000 */
[----:B------:R-:W-:-:S02]  /*107c0*/  ISETP.GT.AND P0, PT, R3, 0x18, !P0 ;  /* 0x000000180300780c */ /* 0x000fc40004704270 */
[----:B------:R-:W-:Y:S02]  /*107d0*/  FMNMX.FTZ R71, R60, R71, !PT ;  /* 0x000000473c477209 */ /* 0x000fe40007810000 */
[----:B------:R-:W-:Y:S02]  /*107e0*/  ISETP.LT.OR P0, PT, R5, 0x19, P0 ;  /* 0x000000190500780c */ /* 0x000fe40000701670 */
[----:B------:R-:W-:Y:S02]  /*107f0*/  FMNMX.FTZ R72, R196, R72, !PT ;  /* 0x00000048c4487209 */ /* 0x000fe40007810000 */
[----:B------:R-:W-:Y:S02]  /*10800*/  FSEL R115, R17, -INF , !P0 ;  /* 0xff80000011737808 */ /* 0x000fe40004000000 */
        /* <DEDUP_REMOVED lines=15> */
[----:B------:R-:W-:Y:S02]  /*10900*/  FMNMX.FTZ R71, R70, R71, !PT ;  /* 0x0000004746477209 */ /* 0x000fe40007810000 */
[----:B------:R-:W-:Y:S02]  /*10910*/  ISETP.GT.AND P0, PT, R3, 0x21, !P0 ;  /* 0x000000210300780c */ /* 0x000fe40004704270 */
        /* <DEDUP_REMOVED lines=16> */
[----:B------:R-:W-:Y:S01]  /*10a20*/  FMNMX.FTZ R71, R84, R71, !PT ;  /* 0x0000004754477209 */ /* 0x000fe20007810000 */
[----:B------:R-:W1:Y:S01]  /*10a30*/  SHFL.BFLY PT, R6, R72, 0x2, 0x1f ;  /* 0x0c401f0048067f89 */ /* 0x000e6200000e0000 */
        /* <DEDUP_REMOVED lines=16> */
[----:B-1----:R-:W-:Y:S02]  /*10b40*/  FMNMX.FTZ R72, R72, R6, !PT ;  /* 0x0000000648487209 */ /* 0x002fe40007810000 */
[----:B------:R-:W-:Y:S02]  /*10b50*/  ISETP.GT.AND P0, PT, R3, 0x38, !P0 ;  /* 0x000000380300780c */ /* 0x000fe40004704270 */
[----:B------:R-:W-:Y:S01]  /*10b60*/  FMNMX.FTZ R71, R182, R71, !PT ;  /* 0x00000047b6477209 */ /* 0x000fe20007810000 */
[----:B------:R-:W1:Y:S01]  /*10b70*/  SHFL.BFLY PT, R6, R72, 0x1, 0x1f ;  /* 0x0c201f0048067f89 */ /* 0x000e6200000e0000 */
        /* <DEDUP_REMOVED lines=10> */
[----:B------:R-:W-:Y:S02]  /*10c20*/  ISETP.GT.AND P0, PT, R3, 0x40, !P6 ;  /* 0x000000400300780c */ /* 0x000fe40007704270 */
[----:B------:R-:W-:Y:S02]  /*10c30*/  FMNMX.FTZ R71, R204, R71, !PT ;  /* 0x00000047cc477209 */ /* 0x000fe40007810000 */
[----:B------:R-:W-:Y:S02]  /*10c40*/  ISETP.LT.OR P0, PT, R5, 0x41, P0 ;  /* 0x000000410500780c */ /* 0x000fe40000701670 */
[----:B------:R-:W-:Y:S02]  /*10c50*/  FMNMX.FTZ R71, R207, R71, !PT ;  /* 0x00000047cf477209 */ /* 0x000fe40007810000 */
[----:B------:R-:W-:-:S02]  /*10c60*/  FSEL R178, R11, -INF , !P0 ;  /* 0xff8000000bb27808 */ /* 0x000fc40004000000 */
[----:B------:R-:W-:Y:S02]  /*10c70*/  ISETP.GT.AND P0, PT, R3, 0x41, !P4 ;  /* 0x000000410300780c */ /* 0x000fe40006704270 */
[----:B-1----:R-:W-:Y:S02]  /*10c80*/  FMNMX.FTZ R72, R72, R6, !PT ;  /* 0x0000000648487209 */ /* 0x002fe40007810000 */
[----:B------:R-:W-:Y:S01]  /*10c90*/  ISETP.LT.OR P0, PT, R5, 0x42, P0 ;  /* 0x000000420500780c */ /* 0x000fe20000701670 */
[----:B------:R-:W1:Y:S01]  /*10ca0*/  SHFL.BFLY PT, R6, R71, 0x2, 0x1f ;  /* 0x0c401f0047067f89 */ /* 0x000e6200000e0000 */
[----:B------:R-:W-:Y:S01]  /*10cb0*/  FMNMX.FTZ R9, R67, R88, !PT ;  /* 0x0000005843097209 */ /* 0x000fe20007810000 */
[----:B------:R-:W-:Y:S01]  /*10cc0*/  FMUL.FTZ R7, R72, c[0x0][0x2d0] ;  /* 0x0000b40048077a20 */ /* 0x000fe20000410000 */
[----:B------:R-:W-:Y:S02]  /*10cd0*/  FSEL R179, R10, -INF , !P0 ;  /* 0xff8000000ab37808 */ /* 0x000fe40004000000 */
[----:B------:R-:W-:-:S02]  /*10ce0*/  ISETP.GT.AND P0, PT, R3, 0x48, !P3 ;  /* 0x000000480300780c */ /* 0x000fc40005f04270 */
[----:B------:R-:W-:Y:S02]  /*10cf0*/  LEA R211, R2, R210, 0x1 ;  /* 0x000000d202d37211 */ /* 0x000fe400078e08ff */
[----:B------:R-:W-:Y:S02]  /*10d00*/  ISETP.LT.OR P0, PT, R5, 0x49, P0 ;  /* 0x000000490500780c */ /* 0x000fe40000701670 */
[----:B------:R-:W-:Y:S01]  /*10d10*/  ISETP.NE.AND P6, PT, R37, RZ, PT ;  /* 0x000000ff2500720c */ /* 0x000fe20003fc5270 */
[----:B------:R-:W-:Y:S01]  /*10d20*/  LDSM.16.MT88.4 R100, [R211+0x100] ;  /* 0x00010000d364783b */ /* 0x000fe20000004200 */
[----:B------:R-:W-:Y:S02]  /*10d30*/  FSEL R180, R24, -INF , !P0 ;  /* 0xff80000018b47808 */ /* 0x000fe40004000000 */
[C---:B------:R-:W-:Y:S02]  /*10d40*/  ISETP.GT.AND P0, PT, R3.reuse, 0x49, !P2 ;  /* 0x000000490300780c */ /* 0x040fe40005704270 */
[----:B------:R-:W-:-:S02]  /*10d50*/  ISETP.GT.AND P2, PT, R3, 0x50, !P6 ;  /* 0x000000500300780c */ /* 0x000fc40007744270 */
[----:B------:R-:W-:Y:S02]  /*10d60*/  ISETP.LT.OR P0, PT, R5, 0x4a, P0 ;  /* 0x0000004a0500780c */ /* 0x000fe40000701670 */
[----:B------:R-:W-:Y:S02]  /*10d70*/  ISETP.NE.AND P3, PT, R55, RZ, PT ;  /* 0x000000ff3700720c */ /* 0x000fe40003f65270 */
[----:B------:R-:W-:Y:S02]  /*10d80*/  FSEL R181, R22, -INF , !P0 ;  /* 0xff80000016b57808 */ /* 0x000fe40004000000 */
[----:B------:R-:W-:Y:S02]  /*10d90*/  ISETP.GT.AND P0, PT, R3, RZ, !P1 ;  /* 0x000000ff0300720c */ /* 0x000fe40004f04270 */
[----:B-1----:R-:W-:Y:S02]  /*10da0*/  FMNMX.FTZ R71, R71, R6, !PT ;  /* 0x0000000647477209 */ /* 0x002fe40007810000 */
[----:B------:R-:W-:-:S02]  /*10db0*/  ISETP.LT.OR P0, PT, R5, 0x1, P0 ;  /* 0x000000010500780c */ /* 0x000fc40000701670 */
[----:B------:R-:W-:Y:S01]  /*10dc0*/  ISETP.NE.AND P4, PT, R54, RZ, PT ;  /* 0x000000ff3600720c */ /* 0x000fe20003f85270 */
[----:B------:R-:W1:Y:S01]  /*10dd0*/  SHFL.BFLY PT, R6, R71, 0x1, 0x1f ;  /* 0x0c201f0047067f89 */ /* 0x000e6200000e0000 */
[----:B------:R-:W-:Y:S02]  /*10de0*/  FSEL R68, R18, -INF , !P0 ;  /* 0xff80000012447808 */ /* 0x000fe40004000000 */
[----:B------:R-:W-:Y:S02]  /*10df0*/  FSETP.NEU.FTZ.AND P0, PT, R72, -INF , PT ;  /* 0xff8000004800780b */ /* 0x000fe40003f1d000 */
[----:B------:R-:W-:Y:S02]  /*10e00*/  ISETP.NE.AND P6, PT, R53, RZ, PT ;  /* 0x000000ff3500720c */ /* 0x000fe40003fc5270 */
[----:B------:R-:W-:Y:S02]  /*10e10*/  FSEL R7, R7, RZ, P0 ;  /* 0x000000ff07077208 */ /* 0x000fe40000000000 */
[----:B------:R-:W-:-:S02]  /*10e20*/  ISETP.GT.AND P1, PT, R3, 0x51, !P3 ;  /* 0x000000510300780c */ /* 0x000fc40005f24270 */
[----:B------:R-:W-:Y:S01]  /*10e30*/  ISETP.GT.AND P3, PT, R3, 0x59, !P6 ;  /* 0x000000590300780c */ /* 0x000fe20007764270 */
[----:B------:R-:W-:-:S04]  /*10e40*/  FFMA.FTZ R8, R64, c[0x0][0x2d0], -R7 ;  /* 0x0000b40040087a23 */ /* 0x000fc80000010807 */
[----:B------:R2:W-:Y:S01]  /*10e50*/  MUFU.EX2 R237, R8 ;  /* 0x0000000800ed7308 */ /* 0x0005e20000000800 */
[----:B-1----:R-:W-:-:S04]  /*10e60*/  FMNMX.FTZ R71, R71, R6, !PT ;  /* 0x0000000647477209 */ /* 0x002fc80007810000 */
[C---:B------:R-:W-:Y:S01]  /*10e70*/  FSETP.NEU.FTZ.AND P0, PT, R71.reuse, -INF , PT ;  /* 0xff8000004700780b */ /* 0x040fe20003f1d000 */
[----:B------:R-:W-:Y:S02]  /*10e80*/  FMUL.FTZ R6, R71, c[0x0][0x2d0] ;  /* 0x0000b40047067a20 */ /* 0x000fe40000410000 */
[----:B--2---:R-:W-:-:S03]  /*10e90*/  FFMA.FTZ R8, R69, c[0x0][0x2d0], -R7 ;  /* 0x0000b40045087a23 */ /* 0x004fc60000010807 */
[----:B------:R-:W-:Y:S01]  /*10ea0*/  FSEL R6, R6, RZ, P0 ;  /* 0x000000ff06067208 */ /* 0x000fe20000000000 */
[----:B------:R1:W2:Y:S01]  /*10eb0*/  MUFU.EX2 R203, R8 ;  /* 0x0000000800cb7308 */ /* 0x0002a20000000800 */
[----:B------:R-:W-:Y:S01]  /*10ec0*/  ISETP.GT.AND P0, PT, R3, 0x58, !P4 ;  /* 0x000000580300780c */ /* 0x000fe20006704270 */
[----:B------:R-:W-:Y:S01]  /*10ed0*/  FFMA.FTZ R3, R87, c[0x0][0x2d0], -R7 ;  /* 0x0000b40057037a23 */ /* 0x000fe20000010807 */
[C---:B------:R-:W-:Y:S02]  /*10ee0*/  ISETP.LT.OR P4, PT, R5.reuse, 0x51, P2 ;  /* 0x000000510500780c */ /* 0x040fe40001781670 */
[C---:B------:R-:W-:Y:S02]  /*10ef0*/  ISETP.LT.OR P2, PT, R5.reuse, 0x52, P1 ;  /* 0x000000520500780c */ /* 0x040fe40000f41670 */
[----:B------:R-:W-:Y:S01]  /*10f00*/  FSEL R170, R32, -INF , !P4 ;  /* 0xff80000020aa7808 */ /* 0x000fe20006000000 */
[----:B------:R3:W-:Y:S01]  /*10f10*/  MUFU.EX2 R240, R3 ;  /* 0x0000000300f07308 */ /* 0x0007e20000000800 */
[----:B------:R-:W-:-:S02]  /*10f20*/  ISETP.LT.OR P1, PT, R5, 0x59, P0 ;  /* 0x000000590500780c */ /* 0x000fc40000721670 */
[----:B------:R-:W-:Y:S02]  /*10f30*/  FSEL R169, R91, -INF , !P2 ;  /* 0xff8000005ba97808 */ /* 0x000fe40005000000 */
[----:B------:R-:W-:Y:S02]  /*10f40*/  ISETP.LT.OR P0, PT, R5, 0x5a, P3 ;  /* 0x0000005a0500780c */ /* 0x000fe40001f01670 */
[----:B------:R-:W-:Y:S01]  /*10f50*/  FSEL R168, R89, -INF , !P1 ;  /* 0xff80000059a87808 */ /* 0x000fe20004800000 */
[----:B-1----:R-:W-:Y:S01]  /*10f60*/  FFMA.FTZ R8, R73, c[0x0][0x2d0], -R7 ;  /* 0x0000b40049087a23 */ /* 0x002fe20000010807 */
[----:B------:R-:W-:Y:S02]  /*10f70*/  FSEL R73, R108, -INF , !P0 ;  /* 0xff8000006c497808 */ /* 0x000fe40004000000 */
[----:B--2---:R-:W-:Y:S01]  /*10f80*/  F2FP.PACK_AB R12, R203, R237 ;  /* 0x000000edcb0c723e */ /* 0x004fe200000000ff */
[----:B------:R1:W-:Y:S01]  /*10f90*/  MUFU.EX2 R214, R8 ;  /* 0x0000000800d67308 */ /* 0x0003e20000000800 */
[----:B---3--:R-:W-:-:S07]  /*10fa0*/  FFMA.FTZ R3, R65, c[0x0][0x2d0], -R6 ;  /* 0x0000b40041037a23 */ /* 0x008fce0000010806 */
[----:B------:R-:W-:Y:S01]  /*10fb0*/  MUFU.EX2 R248, R3 ;  /* 0x0000000300f87308 */ /* 0x000fe20000000800 */
[----:B-1----:R-:W-:Y:S01]  /*10fc0*/  FMNMX.FTZ R8, R117, R9, !PT ;  /* 0x0000000975087209 */ /* 0x002fe20007810000 */
[----:B------:R-:W-:-:S03]  /*10fd0*/  FFMA.FTZ R9, R76, c[0x0][0x2d0], -R7 ;  /* 0x0000b4004c097a23 */ /* 0x000fc60000010807 */
[----:B------:R-:W-:-:S03]  /*10fe0*/  FMNMX.FTZ R8, R118, R8, !PT ;  /* 0x0000000876087209 */ /* 0x000fc60007810000 */
[----:B------:R1:W2:Y:S01]  /*10ff0*/  MUFU.EX2 R202, R9 ;  /* 0x0000000900ca7308 */ /* 0x0002a20000000800 */
[----:B------:R-:W-:-:S04]  /*11000*/  FMNMX.FTZ R8, R119, R8, !PT ;  /* 0x0000000877087209 */ /* 0x000fc80007810000 */
[----:B------:R-:W-:Y:S01]  /*11010*/  FMNMX.FTZ R8, R120, R8, !PT ;  /* 0x0000000878087209 */ /* 0x000fe20007810000 */
[----:B-1----:R-:W-:Y:S01]  /*11020*/  FFMA.FTZ R9, R77, c[0x0][0x2d0], -R7 ;  /* 0x0000b4004d097a23 */ /* 0x002fe20000010807 */
[----:B--2---:R-:W-:Y:S01]  /*11030*/  F2FP.PACK_AB R14, R202, R214 ;  /* 0x000000d6ca0e723e */ /* 0x004fe200000000ff */
[----:B------:R-:W-:Y:S02]  /*11040*/  LDSM.16.MT88.4 R76, [R212+0x100] ;  /* 0x00010000d44c783b */ /* 0x000fe40000004200 */
[----:B------:R1:W-:Y:S02]  /*11050*/  MUFU.EX2 R247, R9 ;  /* 0x0000000900f77308 */ /* 0x0003e40000000800 */
[----:B-1----:R-:W-:Y:S01]  /*11060*/  FMNMX.FTZ R9, R128, R8, !PT ;  /* 0x0000000880097209 */ /* 0x002fe20007810000 */
[----:B------:R-:W-:-:S03]  /*11070*/  FFMA.FTZ R8, R56, c[0x0][0x2d0], -R6 ;  /* 0x0000b40038087a23 */ /* 0x000fc60000010806 */
[----:B------:R-:W-:Y:S02]  /*11080*/  FMNMX.FTZ R9, R134, R9, !PT ;  /* 0x0000000986097209 */ /* 0x000fe40007810000 */
[----:B------:R1:W-:Y:S02]  /*11090*/  MUFU.EX2 R235, R8 ;  /* 0x0000000800eb7308 */ /* 0x0003e40000000800 */
[----:B------:R-:W-:Y:S01]  /*110a0*/  FMNMX.FTZ R0, R160, R9, !PT ;  /* 0x00000009a0007209 */ /* 0x000fe20007810000 */
[----:B------:R-:W-:Y:S02]  /*110b0*/  FFMA.FTZ R9, R57, c[0x0][0x2d0], -R6 ;  /* 0x0000b40039097a23 */ /* 0x000fe40000010806 */
[----:B------:R-:W2:Y:S01]  /*110c0*/  LDSM.16.MT88.4 R56, [R209+0x100] ;  /* 0x00010000d138783b */ /* 0x000ea20000004200 */
[----:B------:R-:W-:Y:S02]  /*110d0*/  FMNMX.FTZ R0, R143, R0, !PT ;  /* 0x000000008f007209 */ /* 0x000fe40007810000 */
[----:B------:R3:W4:Y:S02]  /*110e0*/  MUFU.EX2 R241, R9 ;  /* 0x0000000900f17308 */ /* 0x0007240000000800 */
[----:B------:R-:W-:-:S04]  /*110f0*/  FMNMX.FTZ R0, R142, R0, !PT ;  /* 0x000000008e007209 */ /* 0x000fc80007810000 */
[----:B------:R-:W-:Y:S02]  /*11100*/  FMNMX.FTZ R0, R141, R0, !PT ;  /* 0x000000008d007209 */ /* 0x000fe40007810000 */
[----:B-1----:R-:W-:Y:S02]  /*11110*/  FMNMX.FTZ R8, R68, R74, !PT ;  /* 0x0000004a44087209 */ /* 0x002fe40007810000 */
[----:B------:R-:W-:Y:S02]  /*11120*/  FMNMX.FTZ R0, R166, R0, !PT ;  /* 0x00000000a6007209 */ /* 0x000fe40007810000 */
[----:B------:R-:W-:Y:S02]  /*11130*/  FMNMX.FTZ R8, R112, R8, !PT ;  /* 0x0000000870087209 */ /* 0x000fe40007810000 */
[----:B------:R-:W-:Y:S01]  /*11140*/  FMNMX.FTZ R0, R167, R0, !PT ;  /* 0x00000000a7007209 */ /* 0x000fe20007810000 */
[----:B---3--:R-:W-:Y:S01]  /*11150*/  FFMA.FTZ R9, R60, c[0x0][0x2d0], -R6 ;  /* 0x0000b4003c097a23 */ /* 0x008fe20000010806 */
[----:B------:R-:W-:-:S02]  /*11160*/  FMNMX.FTZ R8, R75, R8, !PT ;  /* 0x000000084b087209 */ /* 0x000fc40007810000 */
[----:B------:R-:W-:Y:S01]  /*11170*/  FMNMX.FTZ R0, R173, R0, !PT ;  /* 0x00000000ad007209 */ /* 0x000fe20007810000 */
[----:B------:R-:W-:Y:S01]  /*11180*/  MUFU.EX2 R213, R9 ;  /* 0x0000000900d57308 */ /* 0x000fe20000000800 */
[----:B------:R-:W-:Y:S01]  /*11190*/  FMNMX.FTZ R4, R113, R8, !PT ;  /* 0x0000000871047209 */ /* 0x000fe20007810000 */
[----:B------:R-:W-:Y:S01]  /*111a0*/  FFMA.FTZ R8, R61, c[0x0][0x2d0], -R6 ;  /* 0x0000b4003d087a23 */ /* 0x000fe20000010806 */
[----:B------:R-:W-:Y:S01]  /*111b0*/  FMNMX.FTZ R0, R174, R0, !PT ;  /* 0x00000000ae007209 */ /* 0x000fe20007810000 */
[----:B------:R-:W1:Y:S01]  /*111c0*/  LDSM.16.MT88.4 R60, [R210+0x100] ;  /* 0x00010000d23c783b */ /* 0x000e620000004200 */
[----:B------:R-:W-:Y:S02]  /*111d0*/  FMNMX.FTZ R4, R114, R4, !PT ;  /* 0x0000000472047209 */ /* 0x000fe40007810000 */
[----:B----4-:R-:W-:Y:S01]  /*111e0*/  F2FP.PACK_AB R13, R241, R235 ;  /* 0x000000ebf10d723e */ /* 0x010fe200000000ff */
[----:B------:R-:W3:Y:S01]  /*111f0*/  MUFU.EX2 R243, R8 ;  /* 0x0000000800f37308 */ /* 0x000ee20000000800 */
[----:B------:R-:W-:Y:S01]  /*11200*/  FMNMX.FTZ R2, R115, R4, !PT ;  /* 0x0000000473027209 */ /* 0x000fe20007810000 */
[----:B------:R-:W-:-:S03]  /*11210*/  FFMA.FTZ R4, R81, c[0x0][0x2d0], -R7 ;  /* 0x0000b40051047a23 */ /* 0x000fc60000010807 */
[----:B------:R-:W-:-:S03]  /*11220*/  FMNMX.FTZ R2, R116, R2, !PT ;  /* 0x0000000274027209 */ /* 0x000fc60007810000 */
[----:B------:R4:W1:Y:S01]  /*11230*/  MUFU.EX2 R244, R4 ;  /* 0x0000000400f47308 */ /* 0x0008620000000800 */
[----:B------:R-:W-:Y:S02]  /*11240*/  FMNMX.FTZ R2, R132, R2, !PT ;  /* 0x0000000284027209 */ /* 0x000fe40007810000 */
[----:B---3--:R-:W-:-:S07]  /*11250*/  F2FP.PACK_AB R15, R243, R213 ;  /* 0x000000d5f30f723e */ /* 0x008fce00000000ff */
[C---:B--2---:R-:W-:Y:S01]  /*11260*/  HMMA.16816.F32 R28, R12.reuse, R56, RZ ;  /* 0x000000380c1c723c */ /* 0x044fe200000018ff */
[----:B----4-:R-:W-:Y:S02]  /*11270*/  FMNMX.FTZ R4, R133, R2, !PT ;  /* 0x0000000285047209 */ /* 0x010fe40007810000 */
[----:B------:R-:W-:Y:S01]  /*11280*/  FMNMX.FTZ R2, R188, R0, !PT ;  /* 0x00000000bc027209 */ /* 0x000fe20007810000 */
[----:B------:R-:W-:Y:S01]  /*11290*/  FFMA.FTZ R0, R85, c[0x0][0x2d0], -R7 ;  /* 0x0000b40055007a23 */ /* 0x000fe20000010807 */
[----:B------:R-:W-:Y:S02]  /*112a0*/  FMNMX.FTZ R8, R135, R4, !PT ;  /* 0x0000000487087209 */ /* 0x000fe40007810000 */
[----:B------:R-:W-:Y:S01]  /*112b0*/  FMNMX.FTZ R2, R189, R2, !PT ;  /* 0x00000002bd027209 */ /* 0x000fe20007810000 */
[----:B------:R2:W-:Y:S01]  /*112c0*/  MUFU.EX2 R219, R0 ;  /* 0x0000000000db7308 */ /* 0x0005e20000000800 */
[----:B------:R-:W-:Y:S02]  /*112d0*/  HMMA.16816.F32 R36, R12, R58, RZ ;  /* 0x0000003a0c24723c */ /* 0x000fe400000018ff */
[----:B------:R-:W-:-:S02]  /*112e0*/  FMNMX.FTZ R4, R193, R2, !PT ;  /* 0x00000002c1047209 */ /* 0x000fc40007810000 */
[----:B------:R-:W-:Y:S02]  /*112f0*/  FMNMX.FTZ R2, R140, R8, !PT ;  /* 0x000000088c027209 */ /* 0x000fe40007810000 */
[----:B-1----:R-:W-:Y:S02]  /*11300*/  F2FP.PACK_AB R8, R244, R247 ;  /* 0x000000f7f408723e */ /* 0x002fe400000000ff */
[----:B------:R-:W-:Y:S01]  /*11310*/  FMNMX.FTZ R2, R161, R2, !PT ;  /* 0x00000002a1027209 */ /* 0x000fe20007810000 */
[----:B------:R-:W-:Y:S03]  /*11320*/  HMMA.16816.F32 R16, R12, R60, RZ ;  /* 0x0000003c0c10723c */ /* 0x000fe600000018ff */
[----:B------:R-:W-:Y:S01]  /*11330*/  FMNMX.FTZ R2, R162, R2, !PT ;  /* 0x00000002a2027209 */ /* 0x000fe20007810000 */
[----:B--2---:R-:W-:-:S03]  /*11340*/  FFMA.FTZ R0, R86, c[0x0][0x2d0], -R7 ;  /* 0x0000b40056007a23 */ /* 0x004fc60000010807 */
[----:B------:R-:W-:Y:S01]  /*11350*/  FMNMX.FTZ R2, R163, R2, !PT ;  /* 0x00000002a3027209 */ /* 0x000fe20007810000 */
[----:B------:R-:W-:Y:S01]  /*11360*/  HMMA.16816.F32 R24, R12, R76, RZ ;  /* 0x0000004c0c18723c */ /* 0x000fe200000018ff */
[----:B------:R1:W2:Y:S02]  /*11370*/  MUFU.EX2 R242, R0 ;  /* 0x0000000000f27308 */ /* 0x0002a40000000800 */
[----:B------:R-:W-:Y:S01]  /*11380*/  FMNMX.FTZ R3, R164, R2, !PT ;  /* 0x00000002a4037209 */ /* 0x000fe20007810000 */
[----:B------:R-:W-:-:S03]  /*11390*/  FFMA.FTZ R2, R66, c[0x0][0x2d0], -R6 ;  /* 0x0000b40042027a23 */ /* 0x000fc60000010806 */
[----:B------:R-:W-:Y:S01]  /*113a0*/  FMNMX.FTZ R3, R178, R3, !PT ;  /* 0x00000003b2037209 */ /* 0x000fe20007810000 */
[----:B------:R-:W-:Y:S01]  /*113b0*/  HMMA.16816.F32 R20, R12, R100, RZ ;  /* 0x000000640c14723c */ /* 0x000fe200000018ff */
[----:B------:R3:W4:Y:S02]  /*113c0*/  MUFU.EX2 R249, R2 ;  /* 0x0000000200f97308 */ /* 0x0007240000000800 */
[----:B------:R-:W-:-:S04]  /*113d0*/  FMNMX.FTZ R3, R179, R3, !PT ;  /* 0x00000003b3037209 */ /* 0x000fc80007810000 */
[----:B------:R-:W-:Y:S01]  /*113e0*/  FMNMX.FTZ R3, R180, R3, !PT ;  /* 0x00000003b4037209 */ /* 0x000fe20007810000 */
[----:B------:R-:W-:Y:S01]  /*113f0*/  HMMA.16816.F32 R44, R12, R78, RZ ;  /* 0x0000004e0c2c723c */ /* 0x000fe200000018ff */
[----:B-1----:R-:W-:Y:S02]  /*11400*/  FMNMX.FTZ R0, R192, R4, !PT ;  /* 0x00000004c0007209 */ /* 0x002fe40007810000 */
[----:B--2---:R-:W-:Y:S02]  /*11410*/  F2FP.PACK_AB R10, R242, R219 ;  /* 0x000000dbf20a723e */ /* 0x004fe400000000ff */
[----:B------:R-:W-:-:S03]  /*11420*/  FMNMX.FTZ R0, R201, R0, !PT ;  /* 0x00000000c9007209 */ /* 0x000fc60007810000 */
[C---:B------:R-:W-:Y:S01]  /*11430*/  HMMA.16816.F32 R40, R12.reuse, R62, RZ ;  /* 0x0000003e0c28723c */ /* 0x040fe200000018ff */
[----:B------:R-:W-:Y:S01]  /*11440*/  FMNMX.FTZ R0, R228, R0, !PT ;  /* 0x00000000e4007209 */ /* 0x000fe20007810000 */
[----:B---3--:R-:W-:Y:S01]  /*11450*/  FFMA.FTZ R2, R70, c[0x0][0x2d0], -R6 ;  /* 0x0000b40046027a23 */ /* 0x008fe20000010806 */
[----:B----4-:R-:W-:Y:S02]  /*11460*/  F2FP.PACK_AB R9, R249, R248 ;  /* 0x000000f8f909723e */ /* 0x010fe400000000ff */
[----:B------:R-:W-:Y:S01]  /*11470*/  FMNMX.FTZ R0, R229, R0, !PT ;  /* 0x00000000e5007209 */ /* 0x000fe20007810000 */
[----:B------:R1:W-:Y:S02]  /*11480*/  MUFU.EX2 R236, R2 ;  /* 0x0000000200ec7308 */ /* 0x0003e40000000800 */
[----:B------:R-:W-:Y:S01]  /*11490*/  HMMA.16816.F32 R12, R12, R102, RZ ;  /* 0x000000660c0c723c */ /* 0x000fe200000018ff */
[----:B------:R-:W-:-:S05]  /*114a0*/  FMNMX.FTZ R0, R200, R0, !PT ;  /* 0x00000000c8007209 */ /* 0x000fca0007810000 */
[----:B------:R-:W2:Y:S01]  /*114b0*/  SHFL.BFLY PT, R4, R0, 0x2, 0x1f ;  /* 0x0c401f0000047f89 */ /* 0x000ea200000e0000 */
[----:B-1----:R-:W-:Y:S01]  /*114c0*/  FMNMX.FTZ R2, R181, R3, !PT ;  /* 0x00000003b5027209 */ /* 0x002fe20007810000 */
[----:B------:R-:W-:-:S03]  /*114d0*/  FFMA.FTZ R3, R80, c[0x0][0x2d0], -R6 ;  /* 0x0000b40050037a23 */ /* 0x000fc60000010806 */
[----:B------:R-:W-:Y:S01]  /*114e0*/  FMNMX.FTZ R2, R170, R2, !PT ;  /* 0x00000002aa027209 */ /* 0x000fe20007810000 */
[----:B------:R1:W3:Y:S03]  /*114f0*/  MUFU.EX2 R218, R3 ;  /* 0x0000000300da7308 */ /* 0x0002e60000000800 */
[----:B------:R-:W-:-:S04]  /*11500*/  FMNMX.FTZ R2, R169, R2, !PT ;  /* 0x00000002a9027209 */ /* 0x000fc80007810000 */
[----:B------:R-:W-:Y:S02]  /*11510*/  FMNMX.FTZ R2, R168, R2, !PT ;  /* 0x00000002a8027209 */ /* 0x000fe40007810000 */
[----:B--2---:R-:W-:Y:S01]  /*11520*/  FMNMX.FTZ R0, R0, R4, !PT ;  /* 0x0000000400007209 */ /* 0x004fe20007810000 */
[----:B-1----:R-:W-:-:S04]  /*11530*/  FFMA.FTZ R3, R109, c[0x0][0x2d0], -R7 ;  /* 0x0000b4006d037a23 */ /* 0x002fc80000010807 */
[----:B------:R-:W1:Y:S01]  /*11540*/  SHFL.BFLY PT, R4, R0, 0x1, 0x1f ;  /* 0x0c201f0000047f89 */ /* 0x000e6200000e0000 */
[----:B---3--:R-:W-:Y:S01]  /*11550*/  F2FP.PACK_AB R11, R218, R236 ;  /* 0x000000ecda0b723e */ /* 0x008fe200000000ff */
[----:B------:R2:W3:Y:S02]  /*11560*/  MUFU.EX2 R245, R3 ;  /* 0x0000000300f57308 */ /* 0x0004e40000000800 */
[----:B------:R-:W4:Y:S04]  /*11570*/  LDSM.16.MT88.4 R108, [R211+0x900] ;  /* 0x00090000d36c783b */ /* 0x000f280000004200 */
[C---:B------:R-:W-:Y:S08]  /*11580*/  HMMA.16816.F32 R52, R8.reuse, R92, R28 ;  /* 0x0000005c0834723c */ /* 0x040ff0000000181c */
[----:B------:R-:W-:Y:S01]  /*11590*/  HMMA.16816.F32 R28, R8, R94, R36 ;  /* 0x0000005e081c723c */ /* 0x000fe20000001824 */
[----:B--2---:R-:W-:Y:S01]  /*115a0*/  FMNMX.FTZ R3, R73, R2, !PT ;  /* 0x0000000249037209 */ /* 0x004fe20007810000 */
[----:B------:R-:W-:-:S04]  /*115b0*/  FFMA.FTZ R2, R121, c[0x0][0x2d0], -R7 ;  /* 0x0000b40079027a23 */ /* 0x000fc80000010807 */
[----:B------:R-:W2:Y:S01]  /*115c0*/  SHFL.BFLY PT, R5, R3, 0x2, 0x1f ;  /* 0x0c401f0003057f89 */ /* 0x000ea200000e0000 */
[----:B------:R3:W-:Y:S01]  /*115d0*/  MUFU.EX2 R123, R2 ;  /* 0x00000002007b7308 */ /* 0x0007e20000000800 */
[----:B-1----:R-:W-:Y:S01]  /*115e0*/  FMNMX.FTZ R70, R0, R4, !PT ;  /* 0x0000000400467209 */ /* 0x002fe20007810000 */
[----:B------:R-:W-:Y:S01]  /*115f0*/  FFMA.FTZ R0, R84, c[0x0][0x2d0], -R6 ;  /* 0x0000b40054007a23 */ /* 0x000fe20000010806 */
[----:B------:R-:W-:Y:S01]  /*11600*/  HMMA.16816.F32 R32, R8, R104, R16 ;  /* 0x000000680820723c */ /* 0x000fe20000001810 */
[----:B------:R-:W-:Y:S01]  /*11610*/  LDSM.16.MT88.4 R84, [R209+0x1100] ;  /* 0x00110000d154783b */ /* 0x000fe20000004200 */
[----:B------:R-:W-:-:S03]  /*11620*/  FSETP.NEU.FTZ.AND P0, PT, R70, -INF , PT ;  /* 0xff8000004600780b */ /* 0x000fc60003f1d000 */
[----:B------:R1:W-:Y:S03]  /*11630*/  MUFU.EX2 R191, R0 ;  /* 0x0000000000bf7308 */ /* 0x0003e60000000800 */
[----:B------:R-:W-:Y:S01]  /*11640*/  HMMA.16816.F32 R48, R8, R96, R24 ;  /* 0x000000600830723c */ /* 0x000fe20000001818 */
[----:B---3--:R-:W-:-:S07]  /*11650*/  FFMA.FTZ R2, R122, c[0x0][0x2d0], -R7 ;  /* 0x0000b4007a027a23 */ /* 0x008fce0000010807 */
[----:B----4-:R-:W-:Y:S01]  /*11660*/  HMMA.16816.F32 R16, R8, R108, R20 ;  /* 0x0000006c0810723c */ /* 0x010fe20000001814 */
[----:B------:R3:W-:Y:S01]  /*11670*/  MUFU.EX2 R195, R2 ;  /* 0x0000000200c37308 */ /* 0x0007e20000000800 */
[----:B--2---:R-:W-:Y:S01]  /*11680*/  FMNMX.FTZ R3, R3, R5, !PT ;  /* 0x0000000503037209 */ /* 0x004fe20007810000 */
[----:B-1----:R-:W-:-:S05]  /*11690*/  FFMA.FTZ R0, R90, c[0x0][0x2d0], -R6 ;  /* 0x0000b4005a007a23 */ /* 0x002fca0000010806 */
[C---:B------:R-:W-:Y:S01]  /*116a0*/  HMMA.16816.F32 R24, R8.reuse, R98, R44 ;  /* 0x000000620818723c */ /* 0x040fe2000000182c */
[----:B------:R-:W1:Y:S01]  /*116b0*/  SHFL.BFLY PT, R4, R3, 0x1, 0x1f ;  /* 0x0c201f0003047f89 */ /* 0x000e6200000e0000 */
[----:B------:R-:W2:Y:S06]  /*116c0*/  MUFU.EX2 R194, R0 ;  /* 0x0000000000c27308 */ /* 0x000eac0000000800 */
[----:B------:R-:W-:Y:S01]  /*116d0*/  HMMA.16816.F32 R20, R8, R106, R40 ;  /* 0x0000006a0814723c */ /* 0x000fe20000001828 */
[----:B---3--:R-:W-:-:S04]  /*116e0*/  FFMA.FTZ R2, R82, c[0x0][0x2d0], -R6 ;  /* 0x0000b40052027a23 */ /* 0x008fc80000010806 */
[----:B------:R3:W-:Y:S03]  /*116f0*/  MUFU.EX2 R238, R2 ;  /* 0x0000000200ee7308 */ /* 0x0007e60000000800 */
[----:B------:R-:W-:Y:S07]  /*11700*/  HMMA.16816.F32 R12, R8, R110, R12 ;  /* 0x0000006e080c723c */ /* 0x000fee000000180c */
[----:B------:R-:W-:-:S02]  /*11710*/  F2FP.PACK_AB R8, R245, R240 ;  /* 0x000000f0f508723e */ /* 0x000fc400000000ff */
[----:B-1----:R-:W-:Y:S02]  /*11720*/  FMNMX.FTZ R3, R3, R4, !PT ;  /* 0x0000000403037209 */ /* 0x002fe40007810000 */
[----:B--2---:R-:W-:Y:S01]  /*11730*/  F2FP.PACK_AB R11, R194, R191 ;  /* 0x000000bfc20b723e */ /* 0x004fe200000000ff */
[----:B---3--:R-:W-:Y:S02]  /*11740*/  FFMA.FTZ R2, R83, c[0x0][0x2d0], -R6 ;  /* 0x0000b40053027a23 */ /* 0x008fe40000010806 */
[----:B------:R-:W1:Y:S02]  /*11750*/  LDSM.16.MT88.4 R80, [R210+0x1100] ;  /* 0x00110000d250783b */ /* 0x000e640000004200 */
[----:B------:R2:W3:Y:S02]  /*11760*/  MUFU.EX2 R246, R2 ;  /* 0x0000000200f67308 */ /* 0x0004e40000000800 */
[----:B--2---:R-:W-:Y:S01]  /*11770*/  FMUL.FTZ R2, R70, c[0x0][0x2d0] ;  /* 0x0000b40046027a20 */ /* 0x004fe20000410000 */
[----:B---3--:R-:W-:-:S04]  /*11780*/  F2FP.PACK_AB R9, R246, R238 ;  /* 0x000000eef609723e */ /* 0x008fc800000000ff */
[----:B------:R-:W-:Y:S02]  /*11790*/  FSEL R2, R2, RZ, P0 ;  /* 0x000000ff02027208 */ /* 0x000fe40000000000 */
[----:B------:R-:W-:-:S03]  /*117a0*/  FSETP.NEU.FTZ.AND P0, PT, R3, -INF , PT ;  /* 0xff8000000300780b */ /* 0x000fc60003f1d000 */
[--C-:B------:R-:W-:Y:S02]  /*117b0*/  FFMA.FTZ R0, R67, c[0x0][0x2d0], -R2.reuse ;  /* 0x0000b40043007a23 */ /* 0x100fe40000010802 */
[--C-:B------:R-:W-:Y:S01]  /*117c0*/  FFMA.FTZ R4, R120, c[0x0][0x2d0], -R2.reuse ;  /* 0x0000b40078047a23 */ /* 0x100fe20000010802 */
[----:B------:R-:W2:Y:S01]  /*117d0*/  LDSM.16.MT88.4 R64, [R212+0x1100] ;  /* 0x00110000d440783b */ /* 0x000ea20000004200 */
[----:B------:R3:W-:Y:S08]  /*117e0*/  MUFU.EX2 R215, R0 ;  /* 0x0000000000d77308 */ /* 0x0007f00000000800 */
[----:B------:R-:W-:Y:S01]  /*117f0*/  MUFU.EX2 R190, R4 ;  /* 0x0000000400be7308 */ /* 0x000fe20000000800 */
[----:B---3--:R-:W-:-:S02]  /*11800*/  FFMA.FTZ R0, R88, c[0x0][0x2d0], -R2 ;  /* 0x0000b40058007a23 */ /* 0x008fc40000010802 */
[----:B------:R-:W3:Y:S05]  /*11810*/  LDSM.16.MT88.4 R88, [R211+0x1100] ;  /* 0x00110000d358783b */ /* 0x000eea0000004200 */
[----:B------:R4:W-:Y:S02]  /*11820*/  MUFU.EX2 R216, R0 ;  /* 0x0000000000d87308 */ /* 0x0009e40000000800 */
[----:B----4-:R-:W-:Y:S02]  /*11830*/  FFMA.FTZ R0, R117, c[0x0][0x2d0], -R2 ;  /* 0x0000b40075007a23 */ /* 0x010fe40000010802 */
[----:B------:R-:W-:-:S04]  /*11840*/  IMAD.MOV.U32 R117, RZ, RZ, R248 ;  /* 0x000000ffff757224 */ /* 0x000fc800078e00f8 */
[----:B------:R4:W-:Y:S02]  /*11850*/  MUFU.EX2 R208, R0 ;  /* 0x0000000000d07308 */ /* 0x0009e40000000800 */
[----:B----4-:R-:W-:Y:S02]  /*11860*/  FFMA.FTZ R0, R118, c[0x0][0x2d0], -R2 ;  /* 0x0000b40076007a23 */ /* 0x010fe40000010802 */
[----:B------:R-:W-:-:S04]  /*11870*/  IMAD.MOV.U32 R118, RZ, RZ, R123 ;  /* 0x000000ffff767224 */ /* 0x000fc800078e007b */
[----:B------:R4:W-:Y:S01]  /*11880*/  MUFU.EX2 R5, R0 ;  /* 0x0000000000057308 */ /* 0x0009e20000000800 */
[----:B------:R-:W-:-:S07]  /*11890*/  F2FP.PACK_AB R10, R195, R118 ;  /* 0x00000076c30a723e */ /* 0x000fce00000000ff */
[----:B-1----:R-:W-:Y:S01]  /*118a0*/  HMMA.16816.F32 R152, R8, R80, R32 ;  /* 0x000000500898723c */ /* 0x002fe20000001820 */
[----:B----4-:R-:W-:-:S07]  /*118b0*/  FFMA.FTZ R0, R119, c[0x0][0x2d0], -R2 ;  /* 0x0000b40077007a23 */ /* 0x010fce0000010802 */
[C---:B------:R-:W-:Y:S01]  /*118c0*/  HMMA.16816.F32 R144, R8.reuse, R84, R52 ;  /* 0x000000540890723c */ /* 0x040fe20000001834 */
[----:B------:R1:W-:Y:S07]  /*118d0*/  MUFU.EX2 R36, R0 ;  /* 0x0000000000247308 */ /* 0x0003ee0000000800 */
[C---:B--2---:R-:W-:Y:S08]  /*118e0*/  HMMA.16816.F32 R148, R8.reuse, R64, R48 ;  /* 0x000000400894723c */ /* 0x044ff00000001830 */
[----:B---3--:R-:W-:Y:S01]  /*118f0*/  HMMA.16816.F32 R156, R8, R88, R16 ;  /* 0x00000058089c723c */ /* 0x008fe20000001810 */
[----:B-1----:R-:W-:-:S05]  /*11900*/  FMUL.FTZ R0, R3, c[0x0][0x2d0] ;  /* 0x0000b40003007a20 */ /* 0x002fca0000410000 */
[----:B------:R-:W-:Y:S02]  /*11910*/  FSEL R0, R0, RZ, P0 ;  /* 0x000000ff00007208 */ /* 0x000fe40000000000 */
[C---:B------:R-:W-:Y:S03]  /*11920*/  HMMA.16816.F32 R120, R8.reuse, R86, R28 ;  /* 0x000000560878723c */ /* 0x040fe6000000181c */
[--C-:B------:R-:W-:Y:S02]  /*11930*/  FFMA.FTZ R4, R68, c[0x0][0x2d0], -R0.reuse ;  /* 0x0000b40044047a23 */ /* 0x100fe40000010800 */
[----:B------:R-:W-:Y:S02]  /*11940*/  IMAD.MOV.U32 R68, RZ, RZ, R249 ;  /* 0x000000ffff447224 */ /* 0x000fe400078e00f9 */
[----:B------:R1:W-:Y:S01]  /*11950*/  MUFU.EX2 R69, R4 ;  /* 0x0000000400457308 */ /* 0x0003e20000000800 */
[C---:B------:R-:W-:Y:S08]  /*11960*/  HMMA.16816.F32 R124, R8.reuse, R66, R24 ;  /* 0x00000042087c723c */ /* 0x040ff00000001818 */
[----:B------:R-:W-:Y:S01]  /*11970*/  HMMA.16816.F32 R136, R8, R90, R12 ;  /* 0x0000005a0888723c */ /* 0x000fe2000000180c */
[----:B-1----:R-:W-:-:S04]  /*11980*/  FFMA.FTZ R4, R74, c[0x0][0x2d0], -R0 ;  /* 0x0000b4004a047a23 */ /* 0x002fc80000010800 */
[----:B------:R1:W-:Y:S02]  /*11990*/  MUFU.EX2 R239, R4 ;  /* 0x0000000400ef7308 */ /* 0x0003e40000000800 */
[----:B-1----:R-:W-:-:S06]  /*119a0*/  FFMA.FTZ R4, R112, c[0x0][0x2d0], -R0 ;  /* 0x0000b40070047a23 */ /* 0x002fcc0000010800 */
[----:B------:R1:W2:Y:S02]  /*119b0*/  MUFU.EX2 R37, R4 ;  /* 0x0000000400257308 */ /* 0x0002a40000000800 */
[----:B-1----:R-:W-:Y:S02]  /*119c0*/  FFMA.FTZ R4, R75, c[0x0][0x2d0], -R0 ;  /* 0x0000b4004b047a23 */ /* 0x002fe40000010800 */
[----:B--2---:R-:W-:-:S04]  /*119d0*/  IMAD.MOV.U32 R75, RZ, RZ, R37 ;  /* 0x000000ffff4b7224 */ /* 0x004fc800078e0025 */
[----:B------:R1:W2:Y:S02]  /*119e0*/  MUFU.EX2 R112, R4 ;  /* 0x0000000400707308 */ /* 0x0002a40000000800 */
[----:B-1----:R-:W-:Y:S02]  /*119f0*/  FFMA.FTZ R4, R128, c[0x0][0x2d0], -R2 ;  /* 0x0000b40080047a23 */ /* 0x002fe40000010802 */
[----:B------:R-:W-:Y:S04]  /*11a00*/  HMMA.16816.F32 R128, R8, R82, R20 ;  /* 0x000000520880723c */ /* 0x000fe80000001814 */
[----:B------:R1:W-:Y:S03]  /*11a10*/  MUFU.EX2 R119, R4 ;  /* 0x0000000400777308 */ /* 0x0003e60000000800 */
[----:B------:R-:W-:-:S02]  /*11a20*/  F2FP.PACK_AB R8, R216, R215 ;  /* 0x000000d7d808723e */ /* 0x000fc400000000ff */
[----:B------:R-:W-:Y:S02]  /*11a30*/  F2FP.PACK_AB R10, R5, R208 ;  /* 0x000000d0050a723e */ /* 0x000fe400000000ff */
[----:B------:R-:W-:Y:S02]  /*11a40*/  F2FP.PACK_AB R9, R239, R69 ;  /* 0x00000045ef09723e */ /* 0x000fe400000000ff */
[----:B--2---:R-:W-:Y:S01]  /*11a50*/  F2FP.PACK_AB R11, R112, R75 ;  /* 0x0000004b700b723e */ /* 0x004fe200000000ff */
[----:B-1----:R-:W-:-:S06]  /*11a60*/  FFMA.FTZ R4, R134, c[0x0][0x2d0], -R2 ;  /* 0x0000b40086047a23 */ /* 0x002fcc0000010802 */
[C---:B------:R-:W-:Y:S01]  /*11a70*/  HMMA.16816.F32 R20, R8.reuse, R56, RZ ;  /* 0x000000380814723c */ /* 0x040fe200000018ff */
[----:B------:R-:W-:Y:S01]  /*11a80*/  IMAD.MOV.U32 R134, RZ, RZ, R241 ;  /* 0x000000ffff867224 */ /* 0x000fe200078e00f1 */
[----:B------:R1:W-:Y:S05]  /*11a90*/  MUFU.EX2 R234, R4 ;  /* 0x0000000400ea7308 */ /* 0x0003ea0000000800 */
[----:B------:R-:W-:Y:S01]  /*11aa0*/  IMAD.MOV.U32 R57, RZ, RZ, R244 ;  /* 0x000000ffff397224 */ /* 0x000fe200078e00f4 */
[----:B------:R-:W-:Y:S01]  /*11ab0*/  HMMA.16816.F32 R16, R8, R76, RZ ;  /* 0x0000004c0810723c */ /* 0x000fe200000018ff */
[----:B------:R-:W-:-:S07]  /*11ac0*/  IMAD.MOV.U32 R56, RZ, RZ, R239 ;  /* 0x000000ffff387224 */ /* 0x000fce00078e00ef */
[----:B------:R-:W-:Y:S01]  /*11ad0*/  HMMA.16816.F32 R12, R8, R60, RZ ;  /* 0x0000003c080c723c */ /* 0x000fe200000018ff */
[----:B-1----:R-:W-:-:S04]  /*11ae0*/  FFMA.FTZ R4, R113, c[0x0][0x2d0], -R0 ;  /* 0x0000b40071047a23 */ /* 0x002fc80000010800 */
[----:B------:R1:W-:Y:S02]  /*11af0*/  MUFU.EX2 R220, R4 ;  /* 0x0000000400dc7308 */ /* 0x0003e40000000800 */
[----:B------:R-:W-:Y:S01]  /*11b00*/  IMAD.MOV.U32 R61, RZ, RZ, R236 ;  /* 0x000000ffff3d7224 */ /* 0x000fe200078e00ec */
[C---:B------:R-:W-:Y:S07]  /*11b10*/  HMMA.16816.F32 R28, R8.reuse, R58, RZ ;  /* 0x0000003a081c723c */ /* 0x040fee00000018ff */
[----:B------:R-:W-:Y:S01]  /*11b20*/  MOV R59, R240 ;  /* 0x000000f0003b7202 */ /* 0x000fe20000000f00 */
[----:B------:R-:W-:Y:S01]  /*11b30*/  HMMA.16816.F32 R24, R8, R100, RZ ;  /* 0x000000640818723c */ /* 0x000fe200000018ff */
[----:B------:R-:W-:-:S03]  /*11b40*/  IMAD.MOV.U32 R58, RZ, RZ, R112 ;  /* 0x000000ffff3a7224 */ /* 0x000fc600078e0070 */
[----:B------:R-:W-:Y:S02]  /*11b50*/  IMAD.MOV.U32 R76, RZ, RZ, R59 ;  /* 0x000000ffff4c7224 */ /* 0x000fe400078e003b */
[--C-:B-1----:R-:W-:Y:S02]  /*11b60*/  FFMA.FTZ R4, R114, c[0x0][0x2d0], -R0.reuse ;  /* 0x0000b40072047a23 */ /* 0x102fe40000010800 */
[----:B------:R-:W-:Y:S02]  /*11b70*/  HMMA.16816.F32 R40, R8, R102, RZ ;  /* 0x000000660828723c */ /* 0x000fe400000018ff */
[----:B------:R1:W2:Y:S02]  /*11b80*/  MUFU.EX2 R32, R4 ;  /* 0x0000000400207308 */ /* 0x0002a40000000800 */
[----:B-1----:R-:W-:Y:S02]  /*11b90*/  FFMA.FTZ R4, R115, c[0x0][0x2d0], -R0 ;  /* 0x0000b40073047a23 */ /* 0x002fe40000010800 */
[----:B--2---:R-:W-:-:S04]  /*11ba0*/  IMAD.MOV.U32 R77, RZ, RZ, R32 ;  /* 0x000000ffff4d7224 */ /* 0x004fc800078e0020 */
[----:B------:R1:W-:Y:S01]  /*11bb0*/  MUFU.EX2 R217, R4 ;  /* 0x0000000400d97308 */ /* 0x0003e20000000800 */
[----:B------:R-:W-:Y:S01]  /*11bc0*/  HMMA.16816.F32 R32, R8, R78, RZ ;  /* 0x0000004e0820723c */ /* 0x000fe200000018ff */
[----:B-1----:R-:W-:Y:S01]  /*11bd0*/  FFMA.FTZ R4, R116, c[0x0][0x2d0], -R0 ;  /* 0x0000b40074047a23 */ /* 0x002fe20000010800 */
[----:B------:R-:W-:-:S06]  /*11be0*/  MOV R116, R36 ;  /* 0x0000002400747202 */ /* 0x000fcc0000000f00 */
[----:B------:R-:W-:Y:S01]  /*11bf0*/  HMMA.16816.F32 R36, R8, R62, RZ ;  /* 0x0000003e0824723c */ /* 0x000fe200000018ff */
[----:B------:R1:W2:Y:S06]  /*11c00*/  MUFU.EX2 R74, R4 ;  /* 0x00000004004a7308 */ /* 0x0002ac0000000800 */
[----:B------:R-:W-:Y:S02]  /*11c10*/  F2FP.PACK_AB R8, R190, R116 ;  /* 0x00000074be08723e */ /* 0x000fe400000000ff */
[----:B------:R-:W-:Y:S02]  /*11c20*/  F2FP.PACK_AB R10, R234, R119 ;  /* 0x00000077ea0a723e */ /* 0x000fe400000000ff */
[----:B------:R-:W-:Y:S01]  /*11c30*/  F2FP.PACK_AB R9, R77, R220 ;  /* 0x000000dc4d09723e */ /* 0x000fe200000000ff */
[----:B-1----:R-:W-:Y:S01]  /*11c40*/  FFMA.FTZ R4, R176, c[0x0][0x2d0], -R7 ;  /* 0x0000b400b0047a23 */ /* 0x002fe20000010807 */
[----:B--2---:R-:W-:Y:S01]  /*11c50*/  F2FP.PACK_AB R11, R74, R217 ;  /* 0x000000d94a0b723e */ /* 0x004fe200000000ff */
[----:B------:R-:W-:-:S02]  /*11c60*/  IMAD.MOV.U32 R176, RZ, RZ, R247 ;  /* 0x000000ffffb07224 */ /* 0x000fc400078e00f7 */
[----:B------:R1:W-:Y:S04]  /*11c70*/  MUFU.EX2 R251, R4 ;  /* 0x0000000400fb7308 */ /* 0x0003e80000000800 */
[C---:B------:R-:W-:Y:S08]  /*11c80*/  HMMA.16816.F32 R16, R8.reuse, R96, R16 ;  /* 0x000000600810723c */ /* 0x040ff00000001810 */
[----:B------:R-:W-:Y:S01]  /*11c90*/  HMMA.16816.F32 R48, R8, R92, R20 ;  /* 0x0000005c0830723c */ /* 0x000fe20000001814 */
[----:B-1----:R-:W-:-:S02]  /*11ca0*/  FFMA.FTZ R4, R160, c[0x0][0x2d0], -R2 ;  /* 0x0000b400a0047a23 */ /* 0x002fc40000010802 */
[----:B------:R-:W-:Y:S02]  /*11cb0*/  IMAD.MOV.U32 R160, RZ, RZ, R119 ;  /* 0x000000ffffa07224 */ /* 0x000fe400078e0077 */
[----:B------:R1:W-:Y:S03]  /*11cc0*/  MUFU.EX2 R247, R4 ;  /* 0x0000000400f77308 */ /* 0x0003e60000000800 */
[----:B------:R-:W-:Y:S01]  /*11cd0*/  HMMA.16816.F32 R52, R8, R104, R12 ;  /* 0x000000680834723c */ /* 0x000fe2000000180c */
[----:B------:R-:W-:-:S07]  /*11ce0*/  IMAD.MOV.U32 R119, RZ, RZ, R191 ;  /* 0x000000ffff777224 */ /* 0x000fce00078e00bf */
[----:B------:R-:W-:Y:S01]  /*11cf0*/  HMMA.16816.F32 R12, R8, R94, R28 ;  /* 0x0000005e080c723c */ /* 0x000fe2000000181c */
[----:B-1----:R-:W-:Y:S01]  /*11d00*/  FFMA.FTZ R4, R143, c[0x0][0x2d0], -R2 ;  /* 0x0000b4008f047a23 */ /* 0x002fe20000010802 */
[----:B------:R-:W-:-:S06]  /*11d10*/  MOV R143, R246 ;  /* 0x000000f6008f7202 */ /* 0x000fcc0000000f00 */
[C---:B------:R-:W-:Y:S01]  /*11d20*/  HMMA.16816.F32 R20, R8.reuse, R98, R32 ;  /* 0x000000620814723c */ /* 0x040fe20000001820 */
[----:B------:R1:W2:Y:S07]  /*11d30*/  MUFU.EX2 R248, R4 ;  /* 0x0000000400f87308 */ /* 0x0002ae0000000800 */
[C---:B------:R-:W-:Y:S01]  /*11d40*/  HMMA.16816.F32 R44, R8.reuse, R108, R24 ;  /* 0x0000006c082c723c */ /* 0x040fe20000001818 */
[----:B------:R-:W-:Y:S07]  /*11d50*/  LDSM.16.MT88.4 R24, [R212+0x1900] ;  /* 0x00190000d418783b */ /* 0x000fee0000004200 */
[----:B------:R-:W-:Y:S01]  /*11d60*/  HMMA.16816.F32 R28, R8, R106, R36 ;  /* 0x0000006a081c723c */ /* 0x000fe20000001824 */
[----:B-1----:R-:W-:-:S02]  /*11d70*/  FFMA.FTZ R4, R142, c[0x0][0x2d0], -R2 ;  /* 0x0000b4008e047a23 */ /* 0x002fc40000010802 */
[----:B------:R-:W-:Y:S02]  /*11d80*/  IMAD.MOV.U32 R142, RZ, RZ, R5 ;  /* 0x000000ffff8e7224 */ /* 0x000fe400078e0005 */
[----:B------:R1:W-:Y:S01]  /*11d90*/  MUFU.EX2 R249, R4 ;  /* 0x0000000400f97308 */ /* 0x0003e20000000800 */
[----:B------:R-:W-:Y:S02]  /*11da0*/  IMAD.MOV.U32 R5, RZ, RZ, R242 ;  /* 0x000000ffff057224 */ /* 0x000fe400078e00f2 */
[----:B------:R-:W-:Y:S07]  /*11db0*/  HMMA.16816.F32 R32, R8, R110, R40 ;  /* 0x0000006e0820723c */ /* 0x000fee0000001828 */
[----:B--2---:R-:W-:Y:S01]  /*11dc0*/  F2FP.PACK_AB R8, R248, R247 ;  /* 0x000000f7f808723e */ /* 0x004fe200000000ff */
[----:B-1----:R-:W-:-:S02]  /*11dd0*/  FFMA.FTZ R4, R141, c[0x0][0x2d0], -R2 ;  /* 0x0000b4008d047a23 */ /* 0x002fc40000010802 */
[----:B------:R-:W-:Y:S02]  /*11de0*/  IMAD.MOV.U32 R141, RZ, RZ, R245 ;  /* 0x000000ffff8d7224 */ /* 0x000fe400078e00f5 */
        /* <DEDUP_REMOVED lines=9> */
[----:B--2---:R-:W-:Y:S01]  /*11e80*/  F2FP.PACK_AB R9, R246, R244 ;  /* 0x000000f4f609723e */ /* 0x004fe200000000ff */
[----:B------:R-:W-:Y:S01]  /*11e90*/  IMAD.MOV.U32 R135, RZ, RZ, R134 ;  /* 0x000000ffff877224 */ /* 0x000fe200078e0086 */
[----:B------:R-:W-:-:S03]  /*11ea0*/  MOV R134, R203 ;  /* 0x000000cb00867202 */ /* 0x000fc60000000f00 */
[----:B------:R1:W-:Y:S02]  /*11eb0*/  MUFU.EX2 R245, R4 ;  /* 0x0000000400f57308 */ /* 0x0003e40000000800 */
[----:B-1----:R-:W-:Y:S01]  /*11ec0*/  FFMA.FTZ R4, R140, c[0x0][0x2d0], -R0 ;  /* 0x0000b4008c047a23 */ /* 0x002fe20000010800 */
[----:B------:R-:W-:-:S05]  /*11ed0*/  MOV R140, R243 ;  /* 0x000000f3008c7202 */ /* 0x000fca0000000f00 */
[----:B------:R1:W2:Y:S02]  /*11ee0*/  MUFU.EX2 R243, R4 ;  /* 0x0000000400f37308 */ /* 0x0002a40000000800 */
[----:B-1----:R-:W-:Y:S01]  /*11ef0*/  FFMA.FTZ R4, R186, c[0x0][0x2d0], -R7 ;  /* 0x0000b400ba047a23 */ /* 0x002fe20000010807 */
[----:B--2---:R-:W-:-:S05]  /*11f00*/  F2FP.PACK_AB R11, R243, R245 ;  /* 0x000000f5f30b723e */ /* 0x004fca00000000ff */
[----:B------:R1:W2:Y:S02]  /*11f10*/  MUFU.EX2 R242, R4 ;  /* 0x0000000400f27308 */ /* 0x0002a40000000800 */
[C---:B------:R-:W-:Y:S01]  /*11f20*/  HMMA.16816.F32 R112, R8.reuse, R64, R16 ;  /* 0x000000400870723c */ /* 0x040fe20000001810 */
[----:B------:R-:W3:Y:S07]  /*11f30*/  LDSM.16.MT88.4 R16, [R209+0x1900] ;  /* 0x00190000d110783b */ /* 0x000eee0000004200 */
[----:B------:R-:W-:Y:S01]  /*11f40*/  HMMA.16816.F32 R100, R8, R66, R20 ;  /* 0x000000420864723c */ /* 0x000fe20000001814 */
[----:B------:R-:W-:Y:S01]  /*11f50*/  LDSM.16.MT88.4 R20, [R211+0x1900] ;  /* 0x00190000d314783b */ /* 0x000fe20000004200 */
[----:B-1----:R-:W-:-:S03]  /*11f60*/  FFMA.FTZ R4, R185, c[0x0][0x2d0], -R7 ;  /* 0x0000b400b9047a23 */ /* 0x002fc60000010807 */
[----:B------:R-:W-:Y:S01]  /*11f70*/  LDSM.16.MT88.4 R64, [R212+0x2100] ;  /* 0x00210000d440783b */ /* 0x000fe20000004200 */
[----:B------:R-:W-:Y:S01]  /*11f80*/  IMAD.MOV.U32 R185, RZ, RZ, R238 ;  /* 0x000000ffffb97224 */ /* 0x000fe200078e00ee */
[----:B------:R1:W-:Y:S01]  /*11f90*/  MUFU.EX2 R240, R4 ;  /* 0x0000000400f07308 */ /* 0x0003e20000000800 */
[C---:B------:R-:W-:Y:S01]  /*11fa0*/  HMMA.16816.F32 R92, R8.reuse, R82, R28 ;  /* 0x00000052085c723c */ /* 0x040fe2000000181c */
[----:B------:R-:W4:Y:S07]  /*11fb0*/  LDSM.16.MT88.4 R28, [R210+0x1900] ;  /* 0x00190000d21c783b */ /* 0x000f2e0000004200 */
[----:B------:R-:W-:Y:S01]  /*11fc0*/  HMMA.16816.F32 R108, R8, R84, R48 ;  /* 0x00000054086c723c */ /* 0x000fe20000001830 */
[----:B-1----:R-:W-:-:S07]  /*11fd0*/  FFMA.FTZ R4, R187, c[0x0][0x2d0], -R7 ;  /* 0x0000b400bb047a23 */ /* 0x002fce0000010807 */
[C---:B------:R-:W-:Y:S01]  /*11fe0*/  HMMA.16816.F32 R104, R8.reuse, R86, R12 ;  /* 0x000000560868723c */ /* 0x040fe2000000180c */
[----:B------:R1:W1:Y:S07]  /*11ff0*/  MUFU.EX2 R241, R4 ;  /* 0x0000000400f17308 */ /* 0x00026e0000000800 */
[C---:B------:R-:W-:Y:S08]  /*12000*/  HMMA.16816.F32 R84, R8.reuse, R88, R44 ;  /* 0x000000580854723c */ /* 0x040ff0000000182c */
[----:B------:R-:W-:Y:S01]  /*12010*/  HMMA.16816.F32 R96, R8, R80, R52 ;  /* 0x000000500860723c */ /* 0x000fe20000001834 */
[----:B------:R-:W-:Y:S01]  /*12020*/  LDSM.16.MT88.4 R80, [R211+0x2100] ;  /* 0x00210000d350783b */ /* 0x000fe20000004200 */
[----:B-1----:R-:W-:-:S04]  /*12030*/  FFMA.FTZ R4, R196, c[0x0][0x2d0], -R7 ;  /* 0x0000b400c4047a23 */ /* 0x002fc80000010807 */
[----:B------:R1:W-:Y:S02]  /*12040*/  MUFU.EX2 R239, R4 ;  /* 0x0000000400ef7308 */ /* 0x0003e40000000800 */
[----:B------:R-:W-:Y:S07]  /*12050*/  HMMA.16816.F32 R88, R8, R90, R32 ;  /* 0x0000005a0858723c */ /* 0x000fee0000001820 */
[----:B--2---:R-:W-:Y:S02]  /*12060*/  F2FP.PACK_AB R8, R242, R251 ;  /* 0x000000fbf208723e */ /* 0x004fe400000000ff */
[----:B------:R-:W-:Y:S01]  /*12070*/  F2FP.PACK_AB R10, R241, R240 ;  /* 0x000000f0f10a723e */ /* 0x000fe200000000ff */
[----:B-1----:R-:W-:-:S04]  /*12080*/  FFMA.FTZ R4, R197, c[0x0][0x2d0], -R7 ;  /* 0x0000b400c5047a23 */ /* 0x002fc80000010807 */
[----:B------:R1:W-:Y:S02]  /*12090*/  MUFU.EX2 R238, R4 ;  /* 0x0000000400ee7308 */ /* 0x0003e40000000800 */
[----:B-1----:R-:W-:Y:S02]  /*120a0*/  FFMA.FTZ R4, R165, c[0x0][0x2d0], -R6 ;  /* 0x0000b400a5047a23 */ /* 0x002fe40000010806 */
[----:B------:R-:W-:Y:S01]  /*120b0*/  IMAD.MOV.U32 R165, RZ, RZ, R57 ;  /* 0x000000ffffa57224 */ /* 0x000fe200078e0039 */
[----:B------:R-:W-:-:S03]  /*120c0*/  MOV R57, R237 ;  /* 0x000000ed00397202 */ /* 0x000fc60000000f00 */
[----:B------:R1:W-:Y:S02]  /*120d0*/  MUFU.EX2 R237, R4 ;  /* 0x0000000400ed7308 */ /* 0x0003e40000000800 */
[----:B-1----:R-:W-:Y:S02]  /*120e0*/  FFMA.FTZ R4, R172, c[0x0][0x2d0], -R6 ;  /* 0x0000b400ac047a23 */ /* 0x002fe40000010806 */
[----:B------:R-:W-:-:S04]  /*120f0*/  IMAD.MOV.U32 R172, RZ, RZ, R58 ;  /* 0x000000ffffac7224 */ /* 0x000fc800078e003a */
[----:B------:R1:W2:Y:S02]  /*12100*/  MUFU.EX2 R236, R4 ;  /* 0x0000000400ec7308 */ /* 0x0002a40000000800 */
[----:B-1----:R-:W-:Y:S01]  /*12110*/  FFMA.FTZ R4, R171, c[0x0][0x2d0], -R6 ;  /* 0x0000b400ab047a23 */ /* 0x002fe20000010806 */
[----:B--2---:R-:W-:Y:S02]  /*12120*/  F2FP.PACK_AB R9, R236, R237 ;  /* 0x000000edec09723e */ /* 0x004fe400000000ff */
[----:B------:R-:W-:-:S03]  /*12130*/  MOV R171, R56 ;  /* 0x0000003800ab7202 */ /* 0x000fc60000000f00 */
[----:B------:R1:W-:Y:S02]  /*12140*/  MUFU.EX2 R235, R4 ;  /* 0x0000000400eb7308 */ /* 0x0003e40000000800 */
[----:B-1----:R-:W-:Y:S02]  /*12150*/  FFMA.FTZ R4, R175, c[0x0][0x2d0], -R6 ;  /* 0x0000b400af047a23 */ /* 0x002fe40000010806 */
[----:B------:R-:W-:-:S04]  /*12160*/  IMAD.MOV.U32 R175, RZ, RZ, R202 ;  /* 0x000000ffffaf7224 */ /* 0x000fc800078e00ca */
[----:B------:R1:W2:Y:S02]  /*12170*/  MUFU.EX2 R203, R4 ;  /* 0x0000000400cb7308 */ /* 0x0002a40000000800 */
[----:B-1----:R-:W-:Y:S01]  /*12180*/  FFMA.FTZ R4, R198, c[0x0][0x2d0], -R7 ;  /* 0x0000b400c6047a23 */ /* 0x002fe20000010807 */
[----:B--2---:R-:W-:-:S05]  /*12190*/  F2FP.PACK_AB R11, R203, R235 ;  /* 0x000000ebcb0b723e */ /* 0x004fca00000000ff */
[----:B------:R1:W-:Y:S02]  /*121a0*/  MUFU.EX2 R234, R4 ;  /* 0x0000000400ea7308 */ /* 0x0003e40000000800 */
[C---:B---3--:R-:W-:Y:S07]  /*121b0*/  HMMA.16816.F32 R52, R8.reuse, R18, R120 ;  /* 0x000000120834723c */ /* 0x048fee0000001878 */
[----:B------:R-:W-:Y:S01]  /*121c0*/  IMAD.MOV.U32 R123, RZ, RZ, R190 ;  /* 0x000000ffff7b7224 */ /* 0x000fe200078e00be */
[----:B------:R-:W-:Y:S01]  /*121d0*/  HMMA.16816.F32 R48, R8, R24, R148 ;  /* 0x000000180830723c */ /* 0x000fe20000001894 */
[----:B------:R-:W-:Y:S01]  /*121e0*/  IMAD.MOV.U32 R122, RZ, RZ, R185 ;  /* 0x000000ffff7a7224 */ /* 0x000fe200078e00b9 */
[----:B------:R-:W-:Y:S01]  /*121f0*/  MOV R120, R141 ;  /* 0x0000008d00787202 */ /* 0x000fe20000000f00 */
[----:B------:R-:W-:-:S02]  /*12200*/  IMAD.MOV.U32 R121, RZ, RZ, R140 ;  /* 0x000000ffff797224 */ /* 0x000fc400078e008c */
[----:B-1----:R-:W-:-:S03]  /*12210*/  FFMA.FTZ R4, R199, c[0x0][0x2d0], -R7 ;  /* 0x0000b400c7047a23 */ /* 0x002fc60000010807 */
[C---:B------:R-:W-:Y:S01]  /*12220*/  HMMA.16816.F32 R44, R8.reuse, R26, R124 ;  /* 0x0000001a082c723c */ /* 0x040fe2000000187c */
[----:B------:R1:W2:Y:S07]  /*12230*/  MUFU.EX2 R202, R4 ;  /* 0x0000000400ca7308 */ /* 0x0002ae0000000800 */
[C---:B----4-:R-:W-:Y:S07]  /*12240*/  HMMA.16816.F32 R40, R8.reuse, R28, R152 ;  /* 0x0000001c0828723c */ /* 0x050fee0000001898 */
[----:B------:R-:W-:Y:S01]  /*12250*/  IMAD.MOV.U32 R154, RZ, RZ, R142 ;  /* 0x000000ffff9a7224 */ /* 0x000fe200078e008e */
[----:B------:R-:W-:Y:S01]  /*12260*/  HMMA.16816.F32 R36, R8, R30, R128 ;  /* 0x0000001e0824723c */ /* 0x000fe20000001880 */
[----:B-1----:R-:W-:Y:S01]  /*12270*/  FFMA.FTZ R4, R177, c[0x0][0x2d0], -R6 ;  /* 0x0000b400b1047a23 */ /* 0x002fe20000010806 */
[----:B------:R-:W-:Y:S01]  /*12280*/  LDSM.16.MT88.4 R128, [R212+0x2900] ;  /* 0x00290000d480783b */ /* 0x000fe20000004200 */
[----:B------:R-:W-:-:S02]  /*12290*/  IMAD.MOV.U32 R177, RZ, RZ, R57 ;  /* 0x000000ffffb17224 */ /* 0x000fc400078e0039 */
[----:B------:R1:W-:Y:S01]  /*122a0*/  MUFU.EX2 R199, R4 ;  /* 0x0000000400c77308 */ /* 0x0003e20000000800 */
[----:B------:R-:W-:Y:S02]  /*122b0*/  IMAD.MOV.U32 R153, RZ, RZ, R143 ;  /* 0x000000ffff997224 */ /* 0x000fe400078e008f */
[C---:B------:R-:W-:Y:S01]  /*122c0*/  HMMA.16816.F32 R56, R8.reuse, R16, R144 ;  /* 0x000000100838723c */ /* 0x040fe20000001890 */
[----:B------:R-:W-:Y:S02]  /*122d0*/  IMAD.MOV.U32 R152, RZ, RZ, R176 ;  /* 0x000000ffff987224 */ /* 0x000fe400078e00b0 */
[----:B------:R-:W-:Y:S02]  /*122e0*/  IMAD.MOV.U32 R155, RZ, RZ, R171 ;  /* 0x000000ffff9b7224 */ /* 0x000fe400078e00ab */
[----:B------:R-:W-:Y:S02]  /*122f0*/  IMAD.MOV.U32 R148, RZ, RZ, R177 ;  /* 0x000000ffff947224 */ /* 0x000fe400078e00b1 */
[----:B------:R-:W-:Y:S01]  /*12300*/  IMAD.MOV.U32 R144, RZ, RZ, R195 ;  /* 0x000000ffff907224 */ /* 0x000fe200078e00c3 */
[----:B------:R-:W-:Y:S01]  /*12310*/  MOV R146, R76 ;  /* 0x0000004c00927202 */ /* 0x000fe20000000f00 */
[----:B------:R-:W-:Y:S01]  /*12320*/  IMAD.MOV.U32 R147, RZ, RZ, R61 ;  /* 0x000000ffff937224 */ /* 0x000fe200078e003d */
[C---:B------:R-:W-:Y:S01]  /*12330*/  HMMA.16816.F32 R32, R8.reuse, R20, R156 ;  /* 0x000000140820723c */ /* 0x040fe2000000189c */
[----:B------:R-:W-:Y:S01]  /*12340*/  IMAD.MOV.U32 R145, RZ, RZ, R77 ;  /* 0x000000ffff917224 */ /* 0x000fe200078e004d */
[----:B------:R-:W3:Y:S01]  /*12350*/  LDSM.16.MT88.4 R60, [R209+0x2100] ;  /* 0x00210000d13c783b */ /* 0x000ee20000004200 */
[----:B-1----:R-:W-:Y:S01]  /*12360*/  FFMA.FTZ R4, R182, c[0x0][0x2d0], -R6 ;  /* 0x0000b400b6047a23 */ /* 0x002fe20000010806 */
[----:B------:R-:W-:Y:S01]  /*12370*/  MOV R182, R194 ;  /* 0x000000c200b67202 */ /* 0x000fe20000000f00 */
[----:B------:R-:W-:Y:S01]  /*12380*/  IMAD.MOV.U32 R151, RZ, RZ, R145 ;  /* 0x000000ffff977224 */ /* 0x000fe200078e0091 */
[----:B------:R-:W1:Y:S01]  /*12390*/  LDSM.16.MT88.4 R76, [R210+0x2100] ;  /* 0x00210000d24c783b */ /* 0x000e620000004200 */
[----:B------:R4:W4:Y:S01]  /*123a0*/  MUFU.EX2 R198, R4 ;  /* 0x0000000400c67308 */ /* 0x0009220000000800 */
[----:B------:R-:W-:Y:S01]  /*123b0*/  HMMA.16816.F32 R12, R8, R22, R136 ;  /* 0x00000016080c723c */ /* 0x000fe20000001888 */
[----:B------:R-:W-:Y:S01]  /*123c0*/  MOV R158, R182 ;  /* 0x000000b6009e7202 */ /* 0x000fe20000000f00 */
[----:B------:R-:W-:Y:S01]  /*123d0*/  IMAD.MOV.U32 R156, RZ, RZ, R175 ;  /* 0x000000ffff9c7224 */ /* 0x000fe200078e00af */
[----:B------:R-:W-:Y:S01]  /*123e0*/  MOV R159, R75 ;  /* 0x0000004b009f7202 */ /* 0x000fe20000000f00 */
[----:B------:R-:W-:Y:S01]  /*123f0*/  IMAD.MOV.U32 R157, RZ, RZ, R144 ;  /* 0x000000ffff9d7224 */ /* 0x000fe200078e0090 */
[----:B------:R-:W-:Y:S01]  /*12400*/  MOV R149, R147 ;  /* 0x0000009300957202 */ /* 0x000fe20000000f00 */
[----:B------:R-:W-:Y:S01]  /*12410*/  IMAD.MOV.U32 R150, RZ, RZ, R146 ;  /* 0x000000ffff967224 */ /* 0x000fe200078e0092 */
[----:B------:R-:W-:Y:S01]  /*12420*/  F2FP.PACK_AB R8, R238, R239 ;  /* 0x000000efee08723e */ /* 0x000fe200000000ff */
[----:B------:R-:W-:Y:S01]  /*12430*/  IMAD.MOV.U32 R138, RZ, RZ, R68 ;  /* 0x000000ffff8a7224 */ /* 0x000fe200078e0044 */
[----:B--2---:R-:W-:Y:S01]  /*12440*/  F2FP.PACK_AB R10, R202, R234 ;  /* 0x000000eaca0a723e */ /* 0x004fe200000000ff */
[----:B------:R-:W-:Y:S01]  /*12450*/  LDSM.16.MT88.4 R144, [R210+0x2900] ;  /* 0x00290000d290783b */ /* 0x000fe20000004200 */
[----:B------:R-:W-:-:S02]  /*12460*/  IMAD.MOV.U32 R139, RZ, RZ, R165 ;  /* 0x000000ffff8b7224 */ /* 0x000fc400078e00a5 */
[----:B----4-:R-:W-:Y:S01]  /*12470*/  FFMA.FTZ R4, R183, c[0x0][0x2d0], -R6 ;  /* 0x0000b400b7047a23 */ /* 0x010fe20000010806 */
[----:B------:R-:W-:-:S03]  /*12480*/  F2FP.PACK_AB R9, R198, R199 ;  /* 0x000000c7c609723e */ /* 0x000fc600000000ff */
[----:B------:R2:W-:Y:S02]  /*12490*/  MUFU.EX2 R197, R4 ;  /* 0x0000000400c57308 */ /* 0x0005e40000000800 */
[----:B--2---:R-:W-:-:S06]  /*124a0*/  FFMA.FTZ R4, R184, c[0x0][0x2d0], -R6 ;  /* 0x0000b400b8047a23 */ /* 0x004fcc0000010806 */
[----:B------:R2:W4:Y:S02]  /*124b0*/  MUFU.EX2 R196, R4 ;  /* 0x0000000400c47308 */ /* 0x0005240000000800 */
[----:B--2---:R-:W-:Y:S01]  /*124c0*/  FFMA.FTZ R4, R166, c[0x0][0x2d0], -R2 ;  /* 0x0000b400a6047a23 */ /* 0x004fe20000010802 */
[----:B----4-:R-:W-:-:S05]  /*124d0*/  F2FP.PACK_AB R11, R196, R197 ;  /* 0x000000c5c40b723e */ /* 0x010fca00000000ff */
[----:B------:R2:W-:Y:S02]  /*124e0*/  MUFU.EX2 R195, R4 ;  /* 0x0000000400c37308 */ /* 0x0005e40000000800 */
[C---:B---3--:R-:W-:Y:S08]  /*124f0*/  HMMA.16816.F32 R56, R8.reuse, R60, R56 ;  /* 0x0000003c0838723c */ /* 0x048ff00000001838 */
[----:B------:R-:W-:Y:S01]  /*12500*/  HMMA.16816.F32 R52, R8, R62, R52 ;  /* 0x0000003e0834723c */ /* 0x000fe20000001834 */
[----:B--2---:R-:W-:-:S04]  /*12510*/  FFMA.FTZ R4, R167, c[0x0][0x2d0], -R2 ;  /* 0x0000b400a7047a23 */ /* 0x004fc80000010802 */
[----:B------:R2:W3:Y:S03]  /*12520*/  MUFU.EX2 R194, R4 ;  /* 0x0000000400c27308 */ /* 0x0004e60000000800 */
[C---:B------:R-:W-:Y:S08]  /*12530*/  HMMA.16816.F32 R48, R8.reuse, R64, R48 ;  /* 0x000000400830723c */ /* 0x040ff00000001830 */
[----:B------:R-:W-:Y:S01]  /*12540*/  HMMA.16816.F32 R44, R8, R66, R44 ;  /* 0x00000042082c723c */ /* 0x000fe2000000182c */
[----:B--2---:R-:W-:-:S07]  /*12550*/  FFMA.FTZ R4, R173, c[0x0][0x2d0], -R2 ;  /* 0x0000b400ad047a23 */ /* 0x004fce0000010802 */
[C---:B-1----:R-:W-:Y:S01]  /*12560*/  HMMA.16816.F32 R40, R8.reuse, R76, R40 ;  /* 0x0000004c0828723c */ /* 0x042fe20000001828 */
[----:B------:R1:W-:Y:S07]  /*12570*/  MUFU.EX2 R191, R4 ;  /* 0x0000000400bf7308 */ /* 0x0003ee0000000800 */
[C---:B------:R-:W-:Y:S08]  /*12580*/  HMMA.16816.F32 R36, R8.reuse, R78, R36 ;  /* 0x0000004e0824723c */ /* 0x040ff00000001824 */
[----:B------:R-:W-:Y:S01]  /*12590*/  HMMA.16816.F32 R32, R8, R80, R32 ;  /* 0x000000500820723c */ /* 0x000fe20000001820 */
[----:B-1----:R-:W-:-:S04]  /*125a0*/  FFMA.FTZ R4, R174, c[0x0][0x2d0], -R2 ;  /* 0x0000b400ae047a23 */ /* 0x002fc80000010802 */
[----:B------:R1:W2:Y:S03]  /*125b0*/  MUFU.EX2 R190, R4 ;  /* 0x0000000400be7308 */ /* 0x0002a60000000800 */
[----:B------:R-:W-:Y:S07]  /*125c0*/  HMMA.16816.F32 R12, R8, R82, R12 ;  /* 0x00000052080c723c */ /* 0x000fee000000180c */
[----:B---3--:R-:W-:Y:S01]  /*125d0*/  F2FP.PACK_AB R8, R194, R195 ;  /* 0x000000c3c208723e */ /* 0x008fe200000000ff */
[----:B-1----:R-:W-:Y:S01]  /*125e0*/  FFMA.FTZ R4, R161, c[0x0][0x2d0], -R0 ;  /* 0x0000b400a1047a23 */ /* 0x002fe20000010800 */
[----:B--2---:R-:W-:-:S02]  /*125f0*/  F2FP.PACK_AB R10, R190, R191 ;  /* 0x000000bfbe0a723e */ /* 0x004fc400000000ff */
[----:B------:R-:W-:Y:S01]  /*12600*/  MOV R161, R172 ;  /* 0x000000ac00a17202 */ /* 0x000fe20000000f00 */
[----:B------:R1:W-:Y:S02]  /*12610*/  MUFU.EX2 R186, R4 ;  /* 0x0000000400ba7308 */ /* 0x0003e40000000800 */
[----:B-1----:R-:W-:-:S06]  /*12620*/  FFMA.FTZ R4, R162, c[0x0][0x2d0], -R0 ;  /* 0x0000b400a2047a23 */ /* 0x002fcc0000010800 */
[----:B------:R1:W2:Y:S02]  /*12630*/  MUFU.EX2 R187, R4 ;  /* 0x0000000400bb7308 */ /* 0x0002a40000000800 */
[----:B-1----:R-:W-:Y:S01]  /*12640*/  FFMA.FTZ R4, R163, c[0x0][0x2d0], -R0 ;  /* 0x0000b400a3047a23 */ /* 0x002fe20000010800 */
[----:B--2---:R-:W-:Y:S01]  /*12650*/  F2FP.PACK_AB R9, R187, R186 ;  /* 0x000000babb09723e */ /* 0x004fe200000000ff */
[----:B------:R-:W-:-:S04]  /*12660*/  IMAD.MOV.U32 R163, RZ, RZ, R123 ;  /* 0x000000ffffa37224 */ /* 0x000fc800078e007b */
[----:B------:R1:W-:Y:S01]  /*12670*/  MUFU.EX2 R185, R4 ;  /* 0x0000000400b97308 */ /* 0x0003e20000000800 */
[----:B------:R-:W-:Y:S02]  /*12680*/  IMAD.MOV.U32 R123, RZ, RZ, R74 ;  /* 0x000000ffff7b7224 */ /* 0x000fe400078e004a */
[----:B-1----:R-:W-:-:S05]  /*12690*/  FFMA.FTZ R4, R164, c[0x0][0x2d0], -R0 ;  /* 0x0000b400a4047a23 */ /* 0x002fca0000010800 */
[----:B------:R1:W2:Y:S02]  /*126a0*/  MUFU.EX2 R68, R4 ;  /* 0x0000000400447308 */ /* 0x0002a40000000800 */
[----:B-1----:R-:W-:Y:S01]  /*126b0*/  FFMA.FTZ R4, R233, c[0x0][0x2d0], -R7 ;  /* 0x0000b400e9047a23 */ /* 0x002fe20000010807 */
[----:B--2---:R-:W-:Y:S01]  /*126c0*/  F2FP.PACK_AB R11, R68, R185 ;  /* 0x000000b9440b723e */ /* 0x004fe200000000ff */
[----:B------:R-:W-:-:S04]  /*126d0*/  IMAD.MOV.U32 R233, RZ, RZ, R158 ;  /* 0x000000ffffe97224 */ /* 0x000fc800078e009e */
[----:B------:R1:W-:Y:S02]  /*126e0*/  MUFU.EX2 R182, R4 ;  /* 0x0000000400b67308 */ /* 0x0003e40000000800 */
[C---:B------:R-:W-:Y:S01]  /*126f0*/  HMMA.16816.F32 R140, R8.reuse, R24, R112 ;  /* 0x00000018088c723c */ /* 0x040fe20000001870 */
[----:B------:R-:W2:Y:S07]  /*12700*/  LDSM.16.MT88.4 R112, [R209+0x2900] ;  /* 0x00290000d170783b */ /* 0x000eae0000004200 */
[----:B------:R-:W-:Y:S01]  /*12710*/  HMMA.16816.F32 R108, R8, R16, R108 ;  /* 0x00000010086c723c */ /* 0x000fe2000000186c */
[----:B-1----:R-:W-:Y:S01]  /*12720*/  FFMA.FTZ R4, R232, c[0x0][0x2d0], -R7 ;  /* 0x0000b400e8047a23 */ /* 0x002fe20000010807 */
[----:B------:R-:W-:-:S03]  /*12730*/  MOV R232, R157 ;  /* 0x0000009d00e87202 */ /* 0x000fc60000000f00 */
[----:B------:R1:W3:Y:S03]  /*12740*/  MUFU.EX2 R183, R4 ;  /* 0x0000000400b77308 */ /* 0x0002e60000000800 */
[C---:B------:R-:W-:Y:S01]  /*12750*/  HMMA.16816.F32 R124, R8.reuse, R18, R104 ;  /* 0x00000012087c723c */ /* 0x040fe20000001868 */
[----:B------:R-:W4:Y:S07]  /*12760*/  LDSM.16.MT88.4 R16, [R211+0x2900] ;  /* 0x00290000d310783b */ /* 0x000f2e0000004200 */
[----:B------:R-:W-:Y:S01]  /*12770*/  HMMA.16816.F32 R100, R8, R26, R100 ;  /* 0x0000001a0864723c */ /* 0x000fe20000001864 */
[----:B-1----:R-:W-:-:S07]  /*12780*/  FFMA.FTZ R4, R231, c[0x0][0x2d0], -R7 ;  /* 0x0000b400e7047a23 */ /* 0x002fce0000010807 */
[----:B------:R-:W-:Y:S01]  /*12790*/  HMMA.16816.F32 R96, R8, R28, R96 ;  /* 0x0000001c0860723c */ /* 0x000fe20000001860 */
[----:B------:R-:W-:Y:S01]  /*127a0*/  FFMA.FTZ R7, R230, c[0x0][0x2d0], -R7 ;  /* 0x0000b400e6077a23 */ /* 0x000fe20000010807 */
[----:B---3--:R-:W-:Y:S01]  /*127b0*/  F2FP.PACK_AB R164, R183, R182 ;  /* 0x000000b6b7a4723e */ /* 0x008fe200000000ff */
[----:B------:R1:W-:Y:S01]  /*127c0*/  MUFU.EX2 R184, R4 ;  /* 0x0000000400b87308 */ /* 0x0003e20000000800 */
[----:B------:R-:W-:Y:S01]  /*127d0*/  MOV R231, R119 ;  /* 0x0000007700e77202 */ /* 0x000fe20000000f00 */
[----:B------:R-:W-:-:S03]  /*127e0*/  IMAD.MOV.U32 R230, RZ, RZ, R118 ;  /* 0x000000ffffe67224 */ /* 0x000fc600078e0076 */
[C---:B------:R-:W-:Y:S03]  /*127f0*/  HMMA.16816.F32 R92, R8.reuse, R30, R92 ;  /* 0x0000001e085c723c */ /* 0x040fe6000000185c */
[----:B------:R-:W3:Y:S05]  /*12800*/  MUFU.EX2 R177, R7 ;  /* 0x0000000700b17308 */ /* 0x000eea0000000800 */
[----:B------:R-:W-:Y:S01]  /*12810*/  HMMA.16816.F32 R84, R8, R20, R84 ;  /* 0x000000140854723c */ /* 0x000fe20000001854 */
[----:B-1----:R-:W-:Y:S02]  /*12820*/  FFMA.FTZ R4, R206, c[0x0][0x2d0], -R6 ;  /* 0x0000b400ce047a23 */ /* 0x002fe40000010806 */
[----:B------:R-:W-:-:S02]  /*12830*/  IMAD.MOV.U32 R206, RZ, RZ, R153 ;  /* 0x000000ffffce7224 */ /* 0x000fc400078e0099 */
[----:B------:R1:W-:Y:S03]  /*12840*/  MUFU.EX2 R174, R4 ;  /* 0x0000000400ae7308 */ /* 0x0003e60000000800 */
[----:B------:R-:W-:Y:S01]  /*12850*/  HMMA.16816.F32 R88, R8, R22, R88 ;  /* 0x000000160858723c */ /* 0x000fe20000001858 */
[----:B---3--:R-:W-:-:S06]  /*12860*/  F2FP.PACK_AB R166, R177, R184 ;  /* 0x000000b8b1a6723e */ /* 0x008fcc00000000ff */
[----:B------:R-:W-:-:S04]  /*12870*/  FFMA.FTZ R8, R201, c[0x0][0x2d0], -R2 ;  /* 0x0000b400c9087a23 */ /* 0x000fc80000010802 */
[----:B------:R3:W-:Y:S01]  /*12880*/  MUFU.EX2 R28, R8 ;  /* 0x00000008001c7308 */ /* 0x0007e20000000800 */
[----:B-1----:R-:W-:Y:S02]  /*12890*/  FFMA.FTZ R4, R205, c[0x0][0x2d0], -R6 ;  /* 0x0000b400cd047a23 */ /* 0x002fe40000010806 */
[----:B------:R-:W-:-:S05]  /*128a0*/  IMAD.MOV.U32 R205, RZ, RZ, R120 ;  /* 0x000000ffffcd7224 */ /* 0x000fca00078e0078 */
[----:B------:R1:W1:Y:S01]  /*128b0*/  MUFU.EX2 R175, R4 ;  /* 0x0000000400af7308 */ /* 0x0002620000000800 */
[----:B---3--:R-:W-:-:S07]  /*128c0*/  FFMA.FTZ R8, R228, c[0x0][0x2d0], -R2 ;  /* 0x0000b400e4087a23 */ /* 0x008fce0000010802 */
[----:B------:R3:W-:Y:S01]  /*128d0*/  MUFU.EX2 R30, R8 ;  /* 0x00000008001e7308 */ /* 0x0007e20000000800 */
[--C-:B-1----:R-:W-:Y:S01]  /*128e0*/  FFMA.FTZ R4, R204, c[0x0][0x2d0], -R6.reuse ;  /* 0x0000b400cc047a23 */ /* 0x102fe20000010806 */
[----:B------:R-:W-:Y:S01]  /*128f0*/  F2FP.PACK_AB R165, R175, R174 ;  /* 0x000000aeafa5723e */ /* 0x000fe200000000ff */
[----:B------:R-:W-:Y:S01]  /*12900*/  FFMA.FTZ R6, R207, c[0x0][0x2d0], -R6 ;  /* 0x0000b400cf067a23 */ /* 0x000fe20000010806 */
[----:B------:R-:W-:-:S04]  /*12910*/  MOV R204, R122 ;  /* 0x0000007a00cc7202 */ /* 0x000fc80000000f00 */
[----:B------:R1:W-:Y:S01]  /*12920*/  MUFU.EX2 R176, R4 ;  /* 0x0000000400b07308 */ /* 0x0003e20000000800 */
[----:B------:R-:W-:-:S07]  /*12930*/  IMAD.MOV.U32 R207, RZ, RZ, R123 ;  /* 0x000000ffffcf7224 */ /* 0x000fce00078e007b */
[----:B------:R-:W2:Y:S01]  /*12940*/  MUFU.EX2 R173, R6 ;  /* 0x0000000600ad7308 */ /* 0x000ea20000000800 */
[--C-:B---3--:R-:W-:Y:S02]  /*12950*/  FFMA.FTZ R8, R229, c[0x0][0x2d0], -R2.reuse ;  /* 0x0000b400e5087a23 */ /* 0x108fe40000010802 */
[----:B-1----:R-:W-:-:S05]  /*12960*/  FFMA.FTZ R4, R188, c[0x0][0x2d0], -R2 ;  /* 0x0000b400bc047a23 */ /* 0x002fca0000010802 */
[----:B------:R-:W-:Y:S01]  /*12970*/  MUFU.EX2 R31, R8 ;  /* 0x00000008001f7308 */ /* 0x000fe20000000800 */
[----:B------:R-:W-:Y:S02]  /*12980*/  MOV R188, R150 ;  /* 0x0000009600bc7202 */ /* 0x000fe40000000f00 */
[----:B--2---:R-:W-:-:S05]  /*12990*/  F2FP.PACK_AB R167, R173, R176 ;  /* 0x000000b0ada7723e */ /* 0x004fca00000000ff */
[----:B------:R1:W-:Y:S02]  /*129a0*/  MUFU.EX2 R172, R4 ;  /* 0x0000000400ac7308 */ /* 0x0003e40000000800 */
[----:B------:R-:W-:Y:S07]  /*129b0*/  HMMA.16816.F32 R104, R164, R112, R56 ;  /* 0x00000070a468723c */ /* 0x000fee0000001838 */
[----:B------:R-:W-:Y:S01]  /*129c0*/  IMAD.MOV.U32 R56, RZ, RZ, R116 ;  /* 0x000000ffff387224 */ /* 0x000fe200078e0074 */
[----:B------:R-:W-:Y:S01]  /*129d0*/  MOV R59, R139 ;  /* 0x0000008b003b7202 */ /* 0x000fe20000000f00 */
[----:B------:R-:W-:-:S02]  /*129e0*/  IMAD.MOV.U32 R58, RZ, RZ, R161 ;  /* 0x000000ffff3a7224 */ /* 0x000fc400078e00a1 */
[----:B-1----:R-:W-:Y:S02]  /*129f0*/  FFMA.FTZ R4, R189, c[0x0][0x2d0], -R2 ;  /* 0x0000b400bd047a23 */ /* 0x002fe40000010802 */
[----:B------:R-:W-:Y:S02]  /*12a00*/  IMAD.MOV.U32 R189, RZ, RZ, R132 ;  /* 0x000000ffffbd7224 */ /* 0x000fe400078e0084 */
[----:B------:R1:W-:Y:S01]  /*12a10*/  MUFU.EX2 R171, R4 ;  /* 0x0000000400ab7308 */ /* 0x0003e20000000800 */
[----:B------:R-:W-:Y:S02]  /*12a20*/  IMAD.MOV.U32 R57, RZ, RZ, R156 ;  /* 0x000000ffff397224 */ /* 0x000fe400078e009c */
[----:B-1----:R-:W-:Y:S01]  /*12a30*/  FFMA.FTZ R4, R193, c[0x0][0x2d0], -R2 ;  /* 0x0000b400c1047a23 */ /* 0x002fe20000010802 */
[----:B------:R-:W-:-:S04]  /*12a40*/  MOV R193, R5 ;  /* 0x0000000500c17202 */ /* 0x000fc80000000f00 */
[----:B------:R1:W-:Y:S02]  /*12a50*/  MUFU.EX2 R75, R4 ;  /* 0x00000004004b7308 */ /* 0x0003e40000000800 */
[--C-:B-1----:R-:W-:Y:S02]  /*12a60*/  FFMA.FTZ R4, R192, c[0x0][0x2d0], -R2.reuse ;  /* 0x0000b400c0047a23 */ /* 0x102fe40000010802 */
[----:B------:R-:W-:-:S04]  /*12a70*/  FFMA.FTZ R2, R200, c[0x0][0x2d0], -R2 ;  /* 0x0000b400c8027a23 */ /* 0x000fc80000010802 */
[----:B------:R1:W2:Y:S01]  /*12a80*/  MUFU.EX2 R74, R4 ;  /* 0x00000004004a7308 */ /* 0x0002a20000000800 */
[----:B------:R-:W-:Y:S01]  /*12a90*/  IMAD.MOV.U32 R192, RZ, RZ, R160 ;  /* 0x000000ffffc07224 */ /* 0x000fe200078e00a0 */
[----:B------:R-:W-:-:S06]  /*12aa0*/  F2FP.PACK_AB R160, R30, R28 ;  /* 0x0000001c1ea0723e */ /* 0x000fcc00000000ff */
[----:B------:R3:W3:Y:S01]  /*12ab0*/  MUFU.EX2 R29, R2 ;  /* 0x00000002001d7308 */ /* 0x0006e20000000800 */
[----:B-1----:R-:W-:Y:S01]  /*12ac0*/  FFMA.FTZ R4, R178, c[0x0][0x2d0], -R0 ;  /* 0x0000b400b2047a23 */ /* 0x002fe20000010800 */
[----:B--2---:R-:W-:Y:S01]  /*12ad0*/  F2FP.PACK_AB R6, R74, R75 ;  /* 0x0000004b4a06723e */ /* 0x004fe200000000ff */
[----:B------:R-:W-:-:S05]  /*12ae0*/  IMAD.MOV.U32 R178, RZ, RZ, R151 ;  /* 0x000000ffffb27224 */ /* 0x000fca00078e0097 */
[----:B------:R1:W-:Y:S01]  /*12af0*/  MUFU.EX2 R24, R4 ;  /* 0x0000000400187308 */ /* 0x0003e20000000800 */
[----:B---3--:R-:W-:Y:S01]  /*12b00*/  FFMA.FTZ R2, R170, c[0x0][0x2d0], -R0 ;  /* 0x0000b400aa027a23 */ /* 0x008fe20000010800 */
[----:B------:R-:W-:-:S06]  /*12b10*/  F2FP.PACK_AB R162, R29, R31 ;  /* 0x0000001f1da2723e */ /* 0x000fcc00000000ff */
[----:B------:R2:W-:Y:S01]  /*12b20*/  MUFU.EX2 R20, R2 ;  /* 0x0000000200147308 */ /* 0x0005e20000000800 */
[----:B-1----:R-:W-:Y:S02]  /*12b30*/  FFMA.FTZ R4, R179, c[0x0][0x2d0], -R0 ;  /* 0x0000b400b3047a23 */ /* 0x002fe40000010800 */
[----:B------:R-:W-:-:S05]  /*12b40*/  IMAD.MOV.U32 R179, RZ, RZ, R149 ;  /* 0x000000ffffb37224 */ /* 0x000fca00078e0095 */
[----:B------:R1:W3:Y:S01]  /*12b50*/  MUFU.EX2 R27, R4 ;  /* 0x00000004001b7308 */ /* 0x0002e20000000800 */
[----:B--2---:R-:W-:-:S07]  /*12b60*/  FFMA.FTZ R2, R169, c[0x0][0x2d0], -R0 ;  /* 0x0000b400a9027a23 */ /* 0x004fce0000010800 */
[----:B------:R2:W2:Y:S01]  /*12b70*/  MUFU.EX2 R21, R2 ;  /* 0x0000000200157308 */ /* 0x0004a20000000800 */
[----:B-1----:R-:W-:Y:S01]  /*12b80*/  FFMA.FTZ R4, R180, c[0x0][0x2d0], -R0 ;  /* 0x0000b400b4047a23 */ /* 0x002fe20000010800 */
[----:B---3--:R-:W-:Y:S01]  /*12b90*/  F2FP.PACK_AB R5, R27, R24 ;  /* 0x000000181b05723e */ /* 0x008fe200000000ff */
[----:B------:R-:W-:-:S05]  /*12ba0*/  IMAD.MOV.U32 R180, RZ, RZ, R138 ;  /* 0x000000ffffb47224 */ /* 0x000fca00078e008a */
[----:B------:R1:W-:Y:S01]  /*12bb0*/  MUFU.EX2 R26, R4 ;  /* 0x00000004001a7308 */ /* 0x0003e20000000800 */
[----:B------:R-:W-:Y:S01]  /*12bc0*/  HMMA.16816.F32 R136, R164, R144, R40 ;  /* 0x00000090a488723c */ /* 0x000fe20000001828 */
[----:B--2---:R-:W-:Y:S01]  /*12bd0*/  FFMA.FTZ R2, R168, c[0x0][0x2d0], -R0 ;  /* 0x0000b400a8027a23 */ /* 0x004fe20000010800 */
[----:B------:R-:W-:-:S05]  /*12be0*/  F2FP.PACK_AB R161, R21, R20 ;  /* 0x0000001415a1723e */ /* 0x000fca00000000ff */
[----:B------:R-:W-:Y:S01]  /*12bf0*/  MUFU.EX2 R23, R2 ;  /* 0x0000000200177308 */ /* 0x000fe20000000800 */
[--C-:B-1----:R-:W-:Y:S02]  /*12c00*/  FFMA.FTZ R4, R181, c[0x0][0x2d0], -R0.reuse ;  /* 0x0000b400b5047a23 */ /* 0x102fe40000010800 */
[----:B------:R-:W-:Y:S02]  /*12c10*/  IMAD.MOV.U32 R181, RZ, RZ, R117 ;  /* 0x000000ffffb57224 */ /* 0x000fe400078e0075 */
[----:B------:R-:W-:Y:S03]  /*12c20*/  HMMA.16816.F32 R116, R164, R114, R52 ;  /* 0x00000072a474723c */ /* 0x000fe60000001834 */
[----:B------:R1:W2:Y:S01]  /*12c30*/  MUFU.EX2 R25, R4 ;  /* 0x0000000400197308 */ /* 0x0002a20000000800 */
[----:B------:R-:W-:-:S03]  /*12c40*/  FFMA.FTZ R0, R73, c[0x0][0x2d0], -R0 ;  /* 0x0000b40049007a23 */ /* 0x000fc60000010800 */
[----:B------:R-:W-:Y:S01]  /*12c50*/  IMAD.MOV.U32 R52, RZ, RZ, R121 ;  /* 0x000000ffff347224 */ /* 0x000fe200078e0079 */
[----:B------:R-:W-:Y:S01]  /*12c60*/  MOV R53, R154 ;  /* 0x0000009a00357202 */ /* 0x000fe20000000f00 */
[C---:B------:R-:W-:Y:S01]  /*12c70*/  HMMA.16816.F32 R120, R164.reuse, R128, R48 ;  /* 0x00000080a478723c */ /* 0x040fe20000001830 */
[----:B------:R-:W-:Y:S01]  /*12c80*/  IMAD.MOV.U32 R54, RZ, RZ, R152 ;  /* 0x000000ffff367224 */ /* 0x000fe200078e0098 */
[----:B------:R-:W-:Y:S01]  /*12c90*/  MOV R55, R159 ;  /* 0x0000009f00377202 */ /* 0x000fe20000000f00 */
[----:B------:R3:W3:Y:S04]  /*12ca0*/  MUFU.EX2 R22, R0 ;  /* 0x0000000000167308 */ /* 0x0006e80000000800 */
[----:B------:R-:W-:Y:S01]  /*12cb0*/  MOV R50, R135 ;  /* 0x0000008700327202 */ /* 0x000fe20000000f00 */
[----:B------:R-:W-:Y:S01]  /*12cc0*/  IMAD.MOV.U32 R49, RZ, RZ, R133 ;  /* 0x000000ffff317224 */ /* 0x000fe200078e0085 */
[----:B------:R-:W-:Y:S01]  /*12cd0*/  MOV R48, R134 ;  /* 0x0000008600307202 */ /* 0x000fe20000000f00 */
[----:B------:R-:W-:Y:S01]  /*12ce0*/  IMAD.MOV.U32 R51, RZ, RZ, R155 ;  /* 0x000000ffff337224 */ /* 0x000fe200078e009b */
[----:B------:R-:W-:Y:S01]  /*12cf0*/  HMMA.16816.F32 R132, R164, R130, R44 ;  /* 0x00000082a484723c */ /* 0x000fe2000000182c */
[----:B-1----:R-:W-:-:S02]  /*12d00*/  F2FP.PACK_AB R4, R171, R172 ;  /* 0x000000acab04723e */ /* 0x002fc400000000ff */
[----:B--2---:R-:W-:-:S04]  /*12d10*/  F2FP.PACK_AB R7, R25, R26 ;  /* 0x0000001a1907723e */ /* 0x004fc800000000ff */
[----:B------:R-:W-:Y:S01]  /*12d20*/  IMAD.MOV.U32 R47, RZ, RZ, R148 ;  /* 0x000000ffff2f7224 */ /* 0x000fe200078e0094 */
[----:B------:R-:W-:Y:S01]  /*12d30*/  MOV R44, R48 ;  /* 0x00000030002c7202 */ /* 0x000fe20000000f00 */
[----:B------:R-:W-:Y:S01]  /*12d40*/  IMAD.MOV.U32 R46, RZ, RZ, c[0x0][0x2c4] ;  /* 0x0000b100ff2e7624 */ /* 0x000fe200078e00ff */
[----:B------:R-:W-:Y:S01]  /*12d50*/  MOV R48, R51 ;  /* 0x0000003300307202 */ /* 0x000fe20000000f00 */
[----:B------:R-:W-:Y:S01]  /*12d60*/  IMAD.MOV.U32 R45, RZ, RZ, R47 ;  /* 0x000000ffff2d7224 */ /* 0x000fe200078e002f */
[----:B------:R-:W-:Y:S01]  /*12d70*/  MOV R51, R54 ;  /* 0x0000003600337202 */ /* 0x000fe20000000f00 */
[----:B------:R-:W-:Y:S01]  /*12d80*/  IMAD.MOV.U32 R47, RZ, RZ, R50 ;  /* 0x000000ffff2f7224 */ /* 0x000fe200078e0032 */
[----:B------:R-:W-:Y:S01]  /*12d90*/  ISETP.NE.AND P6, PT, R46, 0x1, PT ;  /* 0x000000012e00780c */ /* 0x000fe20003fc5270 */
[----:B------:R-:W-:Y:S01]  /*12da0*/  IMAD.MOV.U32 R46, RZ, RZ, R49 ;  /* 0x000000ffff2e7224 */ /* 0x000fe200078e0031 */
[----:B------:R-:W-:Y:S01]  /*12db0*/  MOV R54, R56 ;  /* 0x0000003800367202 */ /* 0x000fe20000000f00 */
[----:B------:R-:W-:Y:S01]  /*12dc0*/  IMAD.MOV.U32 R49, RZ, RZ, R52 ;  /* 0x000000ffff317224 */ /* 0x000fe200078e0034 */
[----:B------:R-:W-:Y:S01]  /*12dd0*/  MOV R56, R59 ;  /* 0x0000003b00387202 */ /* 0x000fe20000000f00 */
[----:B------:R-:W-:Y:S01]  /*12de0*/  IMAD.MOV.U32 R50, RZ, RZ, R53 ;  /* 0x000000ffff327224 */ /* 0x000fe200078e0035 */
[----:B------:R-:W-:Y:S01]  /*12df0*/  MOV R59, R220 ;  /* 0x000000dc003b7202 */ /* 0x000fe20000000f00 */
[----:B------:R-:W-:Y:S01]  /*12e00*/  FADD.FTZ R2, R45, R44 ;  /* 0x0000002c2d027221 */ /* 0x000fe20000010000 */
[----:B------:R-:W-:Y:S01]  /*12e10*/  MOV R44, R47 ;  /* 0x0000002f002c7202 */ /* 0x000fe20000000f00 */
[----:B------:R-:W-:Y:S01]  /*12e20*/  IMAD.MOV.U32 R52, RZ, RZ, R55 ;  /* 0x000000ffff347224 */ /* 0x000fe200078e0037 */
[----:B------:R-:W-:Y:S01]  /*12e30*/  HMMA.16816.F32 R8, R4, R62, R124 ;  /* 0x0000003e0408723c */ /* 0x000fe2000000187c */
[----:B------:R-:W-:Y:S01]  /*12e40*/  IMAD.MOV.U32 R53, RZ, RZ, R181 ;  /* 0x000000ffff357224 */ /* 0x000fe200078e00b5 */
[----:B------:R1:W5:Y:S01]  /*12e50*/  LDL.LU R220, [R1+0x88] ;  /* 0x0000880001dc7983 */ /* 0x0003620000300800 */
[----:B------:R-:W-:-:S02]  /*12e60*/  IMAD.MOV.U32 R47, RZ, RZ, R48 ;  /* 0x000000ffff2f7224 */ /* 0x000fc400078e0030 */
[----:B------:R-:W-:Y:S01]  /*12e70*/  IMAD.MOV.U32 R48, RZ, RZ, R49 ;  /* 0x000000ffff307224 */ /* 0x000fe200078e0031 */
[----:B------:R-:W-:Y:S01]  /*12e80*/  MOV R49, R50 ;  /* 0x0000003200317202 */ /* 0x000fe20000000f00 */
[----:B------:R-:W-:Y:S01]  /*12e90*/  IMAD.MOV.U32 R181, RZ, RZ, R58 ;  /* 0x000000ffffb57224 */ /* 0x000fe200078e003a */
[C---:B------:R-:W-:Y:S01]  /*12ea0*/  HMMA.16816.F32 R148, R164.reuse, R146, R36 ;  /* 0x00000092a494723c */ /* 0x040fe20000001824 */
[----:B------:R-:W-:Y:S02]  /*12eb0*/  IMAD.MOV.U32 R55, RZ, RZ, R57 ;  /* 0x000000ffff377224 */ /* 0x000fe400078e0039 */
[----:B------:R-:W-:Y:S02]  /*12ec0*/  IMAD.MOV.U32 R50, RZ, RZ, R51 ;  /* 0x000000ffff327224 */ /* 0x000fe400078e0033 */
[----:B------:R-:W-:Y:S02]  /*12ed0*/  IMAD.MOV.U32 R57, RZ, RZ, R180 ;  /* 0x000000ffff397224 */ /* 0x000fe400078e00b4 */
[----:B------:R-:W-:Y:S01]  /*12ee0*/  IMAD.MOV.U32 R58, RZ, RZ, R163 ;  /* 0x000000ffff3a7224 */ /* 0x000fe200078e00a3 */
[----:B----4-:R-:W-:Y:S01]  /*12ef0*/  HMMA.16816.F32 R152, R164, R16, R32 ;  /* 0x00000010a498723c */ /* 0x010fe20000001820 */
[----:B------:R-:W-:Y:S01]  /*12f00*/  IMAD.MOV.U32 R51, RZ, RZ, R52 ;  /* 0x000000ffff337224 */ /* 0x000fe200078e0034 */
[----:B------:R-:W-:Y:S01]  /*12f10*/  MOV R52, R53 ;  /* 0x0000003500347202 */ /* 0x000fe20000000f00 */
[----:B------:R-:W-:-:S02]  /*12f20*/  IMAD.MOV.U32 R180, RZ, RZ, R219 ;  /* 0x000000ffffb47224 */ /* 0x000fc400078e00db */
[----:B------:R-:W-:Y:S01]  /*12f30*/  IMAD.MOV.U32 R45, RZ, RZ, R46 ;  /* 0x000000ffff2d7224 */ /* 0x000fe200078e002e */
[----:B------:R1:W5:Y:S01]  /*12f40*/  LDL.LU R219, [R1+0x84] ;  /* 0x0000840001db7983 */ /* 0x0003620000300800 */
[----:B------:R-:W-:Y:S01]  /*12f50*/  IMAD.MOV.U32 R53, RZ, RZ, R54 ;  /* 0x000000ffff357224 */ /* 0x000fe200078e0036 */
[----:B------:R-:W-:Y:S01]  /*12f60*/  MOV R54, R181 ;  /* 0x000000b500367202 */ /* 0x000fe20000000f00 */
[----:B------:R-:W-:Y:S01]  /*12f70*/  IMAD.MOV.U32 R46, RZ, RZ, R55 ;  /* 0x000000ffff2e7224 */ /* 0x000fe200078e0037 */
[----:B------:R-:W-:Y:S01]  /*12f80*/  HMMA.16816.F32 R124, R4, R64, R140 ;  /* 0x00000040047c723c */ /* 0x000fe2000000188c */
[----:B------:R-:W-:Y:S01]  /*12f90*/  IMAD.MOV.U32 R55, RZ, RZ, R56 ;  /* 0x000000ffff377224 */ /* 0x000fe200078e0038 */
[----:B------:R-:W-:Y:S01]  /*12fa0*/  MOV R56, R58 ;  /* 0x0000003a00387202 */ /* 0x000fe20000000f00 */
[----:B------:R-:W-:Y:S02]  /*12fb0*/  IMAD.MOV.U32 R181, RZ, RZ, R57 ;  /* 0x000000ffffb57224 */ /* 0x000fe400078e0039 */
[----:B------:R-:W-:Y:S01]  /*12fc0*/  IMAD.MOV.U32 R57, RZ, RZ, R59 ;  /* 0x000000ffff397224 */ /* 0x000fe200078e003b */
[----:B------:R-:W-:Y:S01]  /*12fd0*/  MOV R59, R179 ;  /* 0x000000b3003b7202 */ /* 0x000fe20000000f00 */
[----:B------:R-:W-:Y:S01]  /*12fe0*/  IMAD.MOV.U32 R58, RZ, RZ, R180 ;  /* 0x000000ffff3a7224 */ /* 0x000fe200078e00b4 */
[----:B------:R-:W-:Y:S01]  /*12ff0*/  HMMA.16816.F32 R164, R164, R18, R12 ;  /* 0x00000012a4a4723c */ /* 0x000fe2000000180c */
[----:B---3--:R-:W-:-:S04]  /*13000*/  @P6 IMAD.HI.U32 R0, R226, c[0x0][0x2c8], RZ ;  /* 0x0000b200e2006a27 */ /* 0x008fc800078e00ff */
[----:B------:R-:W-:Y:S01]  /*13010*/  IMAD.MOV.U32 R180, RZ, RZ, R178 ;  /* 0x000000ffffb47224 */ /* 0x000fe200078e00b2 */
[----:B------:R-:W-:Y:S01]  /*13020*/  MOV R178, R193 ;  /* 0x000000c100b27202 */ /* 0x000fe20000000f00 */
[----:B------:R-:W-:Y:S01]  /*13030*/  IMAD.MOV.U32 R179, RZ, RZ, R192 ;  /* 0x000000ffffb37224 */ /* 0x000fe200078e00c0 */
[----:B------:R-:W-:Y:S01]  /*13040*/  HMMA.16816.F32 R140, R4, R76, R96 ;  /* 0x0000004c048c723c */ /* 0x000fe20000001860 */
[----:B------:R-:W-:Y:S02]  /*13050*/  IMAD.MOV.U32 R192, RZ, RZ, R218 ;  /* 0x000000ffffc07224 */ /* 0x000fe400078e00da */
[----:B------:R1:W5:Y:S01]  /*13060*/  LDL.LU R218, [R1+0x80] ;  /* 0x0000800001da7983 */ /* 0x0003620000300800 */
[----:B------:R-:W-:-:S04]  /*13070*/  IMAD.MOV.U32 R193, RZ, RZ, R217 ;  /* 0x000000ffffc17224 */ /* 0x000fc800078e00d9 */
[----:B------:R-:W-:Y:S01]  /*13080*/  HMMA.16816.F32 R156, R4, R80, R84 ;  /* 0x00000050049c723c */ /* 0x000fe20000001854 */
[----:B------:R1:W5:Y:S01]  /*13090*/  LDL.LU R217, [R1+0x7c] ;  /* 0x00007c0001d97983 */ /* 0x0003620000300800 */
[----:B------:R-:W-:Y:S01]  /*130a0*/  @P6 SHF.R.U32.HI R226, RZ, c[0x0][0x2cc], R0 ;  /* 0x0000b300ffe26a19 */ /* 0x000fe20000011600 */
[----:B------:R-:W-:-:S05]  /*130b0*/  FADD.FTZ R2, R214, R2 ;  /* 0x00000002d6027221 */ /* 0x000fca0000010000 */
[----:B------:R-:W-:Y:S01]  /*130c0*/  HMMA.16816.F32 R108, R4, R60, R108 ;  /* 0x0000003c046c723c */ /* 0x000fe2000000186c */
[----:B------:R-:W-:-:S07]  /*130d0*/  FADD.FTZ R0, R45, R44 ;  /* 0x0000002c2d007221 */ /* 0x000fce0000010000 */
[C---:B------:R-:W-:Y:S08]  /*130e0*/  HMMA.16816.F32 R12, R4.reuse, R66, R100 ;  /* 0x00000042040c723c */ /* 0x040ff00000001864 */
[C---:B------:R-:W-:Y:S08]  /*130f0*/  HMMA.16816.F32 R76, R4.reuse, R78, R92 ;  /* 0x0000004e044c723c */ /* 0x040ff0000000185c */
[----:B------:R-:W-:Y:S07]  /*13100*/  HMMA.16816.F32 R80, R4, R82, R88 ;  /* 0x000000520450723c */ /* 0x000fee0000001858 */
[----:B------:R-:W-:-:S02]  /*13110*/  FADD.FTZ R7, R215, R216 ;  /* 0x000000d8d7077221 */ /* 0x000fc40000010000 */
[----:B------:R1:W5:Y:S04]  /*13120*/  LDL.LU R216, [R1+0x78] ;  /* 0x0000780001d87983 */ /* 0x0003680000300800 */
[----:B------:R1:W5:Y:S04]  /*13130*/  LDL.LU R215, [R1+0x74] ;  /* 0x0000740001d77983 */ /* 0x0003680000300800 */
[----:B------:R1:W5:Y:S04]  /*13140*/  LDL.LU R214, [R1+0x70] ;  /* 0x0000700001d67983 */ /* 0x0003680000300800 */
[----:B------:R-:W2:Y:S01]  /*13150*/  LDL.LU R45, [R1+0x18] ;  /* 0x00001800012d7983 */ /* 0x000ea20000300800 */
[----:B------:R-:W-:-:S02]  /*13160*/  FADD.FTZ R6, R213, R0 ;  /* 0x00000000d5067221 */ /* 0x000fc40000010000 */
[----:B------:R-:W-:Y:S01]  /*13170*/  FADD.FTZ R0, R69, R47 ;  /* 0x0000002f45007221 */ /* 0x000fe20000010000 */
[----:B------:R-:W-:Y:S01]  /*13180*/  F2FP.PACK_AB R163, R22, R23 ;  /* 0x0000001716a3723e */ /* 0x000fe200000000ff */
[----:B------:R-:W-:Y:S01]  /*13190*/  FADD.FTZ R7, R208, R7 ;  /* 0x00000007d0077221 */ /* 0x000fe20000010000 */
[----:B------:R1:W5:Y:S01]  /*131a0*/  LDL.LU R213, [R1+0x6c] ;  /* 0x00006c0001d57983 */ /* 0x0003620000300800 */
[----:B------:R-:W-:Y:S02]  /*131b0*/  FADD.FTZ R0, R51, R0 ;  /* 0x0000000033007221 */ /* 0x000fe40000010000 */
[----:B------:R-:W-:Y:S01]  /*131c0*/  FADD.FTZ R2, R46, R2 ;  /* 0x000000022e027221 */ /* 0x000fe20000010000 */
[----:B------:R1:W5:Y:S01]  /*131d0*/  LDL.LU R208, [R1+0x68] ;  /* 0x0000680001d07983 */ /* 0x0003620000300800 */
[----:B------:R-:W-:Y:S02]  /*131e0*/  FADD.FTZ R6, R48, R6 ;  /* 0x0000000630067221 */ /* 0x000fe40000010000 */
[----:B------:R-:W-:-:S02]  /*131f0*/  FADD.FTZ R7, R49, R7 ;  /* 0x0000000731077221 */ /* 0x000fc40000010000 */
[----:B------:R-:W-:Y:S02]  /*13200*/  FADD.FTZ R5, R54, R0 ;  /* 0x0000000036057221 */ /* 0x000fe40000010000 */
[----:B------:R-:W-:Y:S02]  /*13210*/  FADD.FTZ R2, R50, R2 ;  /* 0x0000000232027221 */ /* 0x000fe40000010000 */
[----:B------:R-:W-:Y:S02]  /*13220*/  FADD.FTZ R6, R52, R6 ;  /* 0x0000000634067221 */ /* 0x000fe40000010000 */
[----:B------:R-:W-:Y:S01]  /*13230*/  FADD.FTZ R7, R53, R7 ;  /* 0x0000000735077221 */ /* 0x000fe20000010000 */
[----:B------:R-:W-:Y:S01]  /*13240*/  HMMA.16816.F32 R108, R160, R112, R108 ;  /* 0x00000070a06c723c */ /* 0x000fe2000000186c */
[----:B------:R-:W-:Y:S02]  /*13250*/  FADD.FTZ R5, R57, R5 ;  /* 0x0000000539057221 */ /* 0x000fe40000010000 */
[----:B------:R-:W-:-:S02]  /*13260*/  FADD.FTZ R2, R55, R2 ;  /* 0x0000000237027221 */ /* 0x000fc40000010000 */
[----:B------:R-:W-:-:S03]  /*13270*/  FADD.FTZ R0, R181, R6 ;  /* 0x00000006b5007221 */ /* 0x000fc60000010000 */
[----:B------:R-:W-:Y:S01]  /*13280*/  HMMA.16816.F32 R112, R160, R114, R8 ;  /* 0x00000072a070723c */ /* 0x000fe20000001808 */
[----:B------:R-:W-:Y:S02]  /*13290*/  FADD.FTZ R5, R180, R5 ;  /* 0x00000005b4057221 */ /* 0x000fe40000010000 */
[----:B------:R-:W-:-:S04]  /*132a0*/  FADD.FTZ R6, R59, R0 ;  /* 0x000000003b067221 */ /* 0x000fc80000010000 */
        /* <DEDUP_REMOVED lines=72> */
[----:B------:R-:W-:Y:S01]  /*13730*/  STL [R1+0x1c], R6 ;  /* 0x00001c0601007387 */ /* 0x000fe20000100800 */
[----:B------:R-:W-:-:S03]  /*13740*/  IMAD.MOV.U32 R233, RZ, RZ, c[0x0][0x32c] ;  /* 0x0000cb00ffe97624 */ /* 0x000fc600078e00ff */
[----:B------:R-:W-:Y:S04]  /*13750*/  STL [R1+0x20], R5 ;  /* 0x0000200501007387 */ /* 0x000fe80000100800 */
[----:B------:R3:W-:Y:S04]  /*13760*/  STL [R1+0x24], R2 ;  /* 0x0000240201007387 */ /* 0x0007e80000100800 */
[----:B------:R1:W-:Y:S01]  /*13770*/  STL [R1+0x28], R0 ;  /* 0x0000280001007387 */ /* 0x0003e20000100800 */
[----:B------:R-:W-:Y:S01]  /*13780*/  ISETP.GE.AND P3, PT, R233, 0x1, PT ;  /* 0x00000001e900780c */ /* 0x000fe20003f66270 */
[C---:B------:R-:W-:Y:S08]  /*13790*/  HMMA.16816.F32 R124, R160.reuse, R128, R124 ;  /* 0x00000080a07c723c */ /* 0x040ff0000000187c */
[C---:B------:R-:W-:Y:S08]  /*137a0*/  HMMA.16816.F32 R140, R160.reuse, R144, R140 ;  /* 0x00000090a08c723c */ /* 0x040ff0000000188c */
[C---:B------:R-:W-:Y:S08]  /*137b0*/  HMMA.16816.F32 R128, R160.reuse, R130, R12 ;  /* 0x00000082a080723c */ /* 0x040ff0000000180c */
[C---:B------:R-:W-:Y:S08]  /*137c0*/  HMMA.16816.F32 R144, R160.reuse, R146, R76 ;  /* 0x00000092a090723c */ /* 0x040ff0000000184c */
[C---:B------:R-:W-:Y:S08]  /*137d0*/  HMMA.16816.F32 R156, R160.reuse, R16, R156 ;  /* 0x00000010a09c723c */ /* 0x040ff0000000189c */
[----:B------:R-:W-:Y:S01]  /*137e0*/  HMMA.16816.F32 R160, R160, R18, R80 ;  /* 0x00000012a0a0723c */ /* 0x000fe20000001850 */
[----:B--2---:R-:W-:-:S02]  /*137f0*/  IADD3 R4, R45, R226, RZ ;  /* 0x000000e22d047210 */ /* 0x004fc40007ffe0ff */
[----:B------:R-:W-:Y:S02]  /*13800*/  IADD3 R226, R252, -0x2, RZ ;  /* 0xfffffffefce27810 */ /* 0x000fe40007ffe0ff */
[----:B---3--:R-:W-:Y:S01]  /*13810*/  IADD3 R2, R4, c[0x0][0x328], RZ ;  /* 0x0000ca0004027a10 */ /* 0x008fe20007ffe0ff */
[----:B------:R-:W-:Y:S05]  /*13820*/  @!P3 BRA `(.L_x_435) ;  /* 0x000000f00000b947 */ /* 0x000fea0003800000 */
[C---:B-1----:R-:W-:Y:S01]  /*13830*/  ISETP.GT.AND P0, PT, R4.reuse, RZ, PT ;  /* 0x000000ff0400720c */ /* 0x042fe20003f04270 */
        /* <DEDUP_REMOVED lines=9> */
.L_x_436:
[----:B------:R-:W-:-:S13]  /*138d0*/  ISETP.NE.AND P0, PT, R5, 0x1, PT ;  /* 0x000000010500780c */ /* 0x000fda0003f05270 */
[----:B------:R-:W-:-:S05]  /*138e0*/  @P0 IMAD.HI.U32 R4, R0, c[0x0][0x330], RZ ;  /* 0x0000cc0000040a27 */ /* 0x000fca00078e00ff */
[----:B------:R-:W-:-:S05]  /*138f0*/  @P0 SHF.R.U32.HI R0, RZ, c[0x0][0x334], R4 ;  /* 0x0000cd00ff000a19 */ /* 0x000fca0000011604 */
.L_x_437:
[----:B------:R-:W-:-:S05]  /*13900*/  IMAD R0, R0, R5, c[0x0][0x32c] ;  /* 0x0000cb0000007624 */ /* 0x000fca00078e0205 */
[----:B------:R-:W-:-:S04]  /*13910*/  IMNMX R2, R2, R0, PT ;  /* 0x0000000002027217 */ /* 0x000fc80003800200 */
.L_x_435:
[----:B-1----:R-:W2:Y:S01]  /*13920*/  LDL R4, [R1+0x14] ;  /* 0x0000140001047983 */ /* 0x002ea20000100800 */
[----:B------:R-:W-:-:S05]  /*13930*/  IMAD.HI R2, R2, 0x2aaaaaab, RZ ;  /* 0x2aaaaaab02027827 */ /* 0x000fca00078e02ff */
[----:B------:R-:W-:-:S04]  /*13940*/  SHF.R.U32.HI R0, RZ, 0x1f, R2 ;  /* 0x0000001fff007819 */ /* 0x000fc80000011602 */
[----:B------:R-:W-:-:S04]  /*13950*/  LEA.HI.SX32 R2, R2, R0, 0x1c ;  /* 0x0000000002027211 */ /* 0x000fc800078fe2ff */
[----:B--2---:R-:W-:-:S04]  /*13960*/  IMNMX R4, R4, R2, !PT ;  /* 0x0000000204047217 */ /* 0x004fc80007800200 */
[----:B------:R-:W-:Y:S01]  /*13970*/  ISETP.GE.AND P0, PT, R226, R4, PT ;  /* 0x00000004e200720c */ /* 0x000fe20003f06270 */
[----:B------:R1:W-:-:S12]  /*13980*/  STL [R1+0xc], R4 ;  /* 0x00000c0401007387 */ /* 0x0003d80000100800 */
[----:B------:R-:W-:Y:S05]  /*13990*/  @!P0 BRA `(.L_x_438) ;  /* 0x000068b000008947 */ /* 0x000fea0003800000 */
[----:B-1----:R-:W2:Y:S01]  /*139a0*/  LDL R4, [R1+0x60] ;  /* 0x0000600001047983 */ /* 0x002ea20000100800 */
[----:B------:R-:W-:Y:S01]  /*139b0*/  IMAD.MOV.U32 R101, RZ, RZ, R71 ;  /* 0x000000ffff657224 */ /* 0x000fe200078e0047 */
[----:B------:R-:W-:Y:S01]  /*139c0*/  MOV R103, R3 ;  /* 0x0000000300677202 */ /* 0x000fe20000000f00 */
[----:B------:R-:W-:Y:S01]  /*139d0*/  IMAD.MOV.U32 R100, RZ, RZ, R72 ;  /* 0x000000ffff647224 */ /* 0x000fe200078e0048 */
[----:B------:R-:W-:Y:S01]  /*139e0*/  MOV R102, R70 ;  /* 0x0000004600667202 */ /* 0x000fe20000000f00 */
[----:B--2---:R-:W-:-:S05]  /*139f0*/  @P6 IMAD.HI.U32 R0, R4, c[0x0][0x2c8], RZ ;  /* 0x0000b20004006a27 */ /* 0x004fca00078e00ff */
[----:B------:R-:W-:-:S05]  /*13a00*/  @P6 SHF.R.U32.HI R0, RZ, c[0x0][0x2cc], R0 ;  /* 0x0000b300ff006a19 */ /* 0x000fca0000011600 */
[----:B------:R1:W-:Y:S02]  /*13a10*/  @P6 STL [R1+0x10], R0 ;  /* 0x0000100001006387 */ /* 0x0003e40000100800 */
.L_x_455:
[----:B------:R-:W-:Y:S04]  /*13a20*/  DEPBAR.LE SB0, 0x0 ;  /* 0x000080000000791a */ /* 0x000fe80000000000 */
[----:B------:R-:W-:Y:S01]  /*13a30*/  BAR.SYNC.DEFER_BLOCKING 0x0 ;  /* 0x0000000000007b1d */ /* 0x000fe20000010000 */
[----:B------:R-:W-:Y:S04]  /*13a40*/  MOV R196, c[0x0][0x208] ;  /* 0x0000820000c47a02 */ /* 0x000fe80000000f00 */
[----:B------:R-:W-:Y:S03]  /*13a50*/  SHF.L.U32 R196, R196, 0x5, RZ ;  /* 0x00000005c4c47819 */ /* 0x000fe600000006ff */
[----:B-----5:R-:W-:Y:S08]  /*13a60*/  LDSM.16.M88.4 R96, [R215+0x6100] ;  /* 0x00610000d760783b */ /* 0x020ff00000000200 */
[----:B------:R-:W2:Y:S04]  /*13a70*/  LDL R228, [R1+0x14] ;  /* 0x0000140001e47983 */ /* 0x000ea80000100800 */
[----:B------:R-:W3:Y:S08]  /*13a80*/  LDSM.16.M88.4 R16, [R208+0x3100] ;  /* 0x00310000d010783b */ /* 0x000ef00000000200 */
[----:B------:R-:W4:Y:S08]  /*13a90*/  LDSM.16.M88.4 R92, [R215+0x8100] ;  /* 0x00810000d75c783b */ /* 0x000f300000000200 */
[----:B------:R-:W2:Y:S06]  /*13aa0*/  LDL.64 R194, [R1+0x50] ;  /* 0x0000500001c27983 */ /* 0x000eac0000100a00 */
[----:B------:R-:W2:Y:S06]  /*13ab0*/  LDL.64 R2, [R1+0x58] ;  /* 0x0000580001027983 */ /* 0x000eac0000100a00 */
        /* <DEDUP_REMOVED lines=9> */
[----:B------:R-:W2:Y:S06]  /*13b50*/  LDL.64 R232, [R1+0x40] ;  /* 0x0000400001e87983 */ /* 0x000eac0000100a00 */
[----:B------:R-:W1:Y:S08]  /*13b60*/  LDSM.16.M88.4 R188, [R223] ;  /* 0x00000000dfbc783b */ /* 0x000e700000000200 */
[----:B------:R-:W2:Y:S01]  /*13b70*/  LDL.64 R230, [R1+0x48] ;  /* 0x0000480001e67983 */ /* 0x000ea20000100a00 */
[-C--:B---3--:R-:W-:Y:S08]  /*13b80*/  HMMA.16816.F32 R4, R96, R16.reuse, RZ ;  /* 0x000000106004723c */ /* 0x088ff000000018ff */
[C---:B----4-:R-:W-:Y:S08]  /*13b90*/  HMMA.16816.F32 R8, R92.reuse, R16, RZ ;  /* 0x000000105c08723c */ /* 0x050ff000000018ff */
[-C--:B------:R-:W-:Y:S08]  /*13ba0*/  HMMA.16816.F32 R12, R92, R18.reuse, RZ ;  /* 0x000000125c0c723c */ /* 0x080ff000000018ff */
[C---:B------:R-:W-:Y:S08]  /*13bb0*/  HMMA.16816.F32 R16, R96.reuse, R18, RZ ;  /* 0x000000126010723c */ /* 0x040ff000000018ff */
[-C--:B-1----:R-:W-:Y:S08]  /*13bc0*/  HMMA.16816.F32 R20, R96, R32.reuse, RZ ;  /* 0x000000206014723c */ /* 0x082ff000000018ff */
        /* <DEDUP_REMOVED lines=17> */
[-C--:B------:R-:W-:Y:S01]  /*13ce0*/  HMMA.16816.F32 R92, R92, R170.reuse, RZ ;  /* 0x000000aa5c5c723c */ /* 0x080fe200000018ff */
[----:B--2---:R-:W-:Y:S07]  /*13cf0*/  ISETP.GT.AND P0, PT, R228, R226, PT ;  /* 0x000000e2e400720c */ /* 0x004fee0003f04270 */
[----:B------:R-:W-:Y:S01]  /*13d00*/  HMMA.16816.F32 R96, R96, R170, RZ ;  /* 0x000000aa6060723c */ /* 0x000fe200000018ff */
[----:B------:R-:W1:Y:S07]  /*13d10*/  LDSM.16.M88.4 R168, [R222] ;  /* 0x00000000dea8783b */ /* 0x000e6e0000000200 */
[-C--:B------:R-:W-:Y:S05]  /*13d20*/  HMMA.16816.F32 R4, R172, R176.reuse, R4 ;  /* 0x000000b0ac04723c */ /* 0x080fea0000001804 */
[----:B------:R-:W-:Y:S03]  /*13d30*/  @!P0 SHF.R.S32.HI R0, RZ, 0x1f, R226 ;  /* 0x0000001fff008819 */ /* 0x000fe600000114e2 */
[C---:B------:R-:W-:Y:S01]  /*13d40*/  HMMA.16816.F32 R8, R180.reuse, R176, R8 ;  /* 0x000000b0b408723c */ /* 0x040fe20000001808 */
[----:B------:R-:W-:Y:S03]  /*13d50*/  MOV R194, c[0x0][0x208] ;  /* 0x0000820000c27a02 */ /* 0x000fe60000000f00 */
[----:B------:R-:W-:Y:S03]  /*13d60*/  @!P0 IMAD R0, R0, c[0x0][0x208], RZ ;  /* 0x0000820000008a24 */ /* 0x000fe600078e02ff */
[C---:B------:R-:W-:Y:S01]  /*13d70*/  @!P0 IMAD.WIDE.U32 R176, R226.reuse, c[0x0][0x208], RZ ;  /* 0x00008200e2b08a25 */ /* 0x040fe200078e00ff */
[-C--:B------:R-:W-:Y:S04]  /*13d80*/  HMMA.16816.F32 R12, R180, R178.reuse, R12 ;  /* 0x000000b2b40c723c */ /* 0x080fe8000000180c */
[----:B------:R-:W-:Y:S01]  /*13d90*/  @!P0 IMAD R0, R226, c[0x0][0x20c], R0 ;  /* 0x00008300e2008a24 */ /* 0x000fe200078e0200 */
[----:B------:R-:W-:Y:S02]  /*13da0*/  @!P0 MOV R3, R195 ;  /* 0x000000c300038202 */ /* 0x000fe40000000f00 */
[----:B------:R-:W-:Y:S01]  /*13db0*/  MOV R195, 0x5 ;  /* 0x0000000500c37802 */ /* 0x000fe20000000f00 */
[C---:B------:R-:W-:Y:S04]  /*13dc0*/  HMMA.16816.F32 R16, R172.reuse, R178, R16 ;  /* 0x000000b2ac10723c */ /* 0x040fe80000001810 */
[----:B------:R-:W-:Y:S01]  /*13dd0*/  @!P0 IMAD.WIDE.U32 R2, R176, 0x60, R2 ;  /* 0x00000060b0028825 */ /* 0x000fe200078e0002 */
[----:B------:R-:W-:Y:S02]  /*13de0*/  @!P0 IADD3 R0, R177, R0, RZ ;  /* 0x00000000b1008210 */ /* 0x000fe40007ffe0ff */
[----:B------:R-:W2:Y:S01]  /*13df0*/  LDSM.16.M88.4 R176, [R221] ;  /* 0x00000000ddb0783b */ /* 0x000ea20000000200 */
[-C--:B------:R-:W-:Y:S04]  /*13e00*/  HMMA.16816.F32 R20, R172, R184.reuse, R20 ;  /* 0x000000b8ac14723c */ /* 0x080fe80000001814 */
[----:B------:R-:W-:Y:S01]  /*13e10*/  @!P0 LEA R192, P1, R2, c[0x0][0x1f8], 0x1 ;  /* 0x00007e0002c08a11 */ /* 0x000fe200078208ff */
[----:B------:R-:W-:Y:S01]  /*13e20*/  @!P0 IMAD R0, R0, 0x60, RZ ;  /* 0x0000006000008824 */ /* 0x000fe200078e02ff */
[----:B------:R-:W-:Y:S02]  /*13e30*/  SHF.L.U64.HI R194, R194, R195, c[0x0][0x20c] ;  /* 0x00008300c2c27619 */ /* 0x000fe400000102c3 */
        /* <DEDUP_REMOVED lines=14> */
[----:B------:R-:W-:Y:S01]  /*13f20*/  @!P0 IADD3 R190, P2, R192, R196, RZ ;  /* 0x000000c4c0be8210 */ /* 0x000fe20007f5e0ff */
[-C--:B-1----:R-:W-:Y:S04]  /*13f30*/  HMMA.16816.F32 R52, R172, R168.reuse, R52 ;  /* 0x000000a8ac34723c */ /* 0x082fe80000001834 */
[----:B------:R-:W-:Y:S02]  /*13f40*/  @!P0 IADD3.X R191, R193, R194, RZ, P2, !PT ;  /* 0x000000c2c1bf8210 */ /* 0x000fe400017fe4ff */
[----:B------:R-:W-:Y:S02]  /*13f50*/  @!P0 IADD3 R188, P1, R190, R196, RZ ;  /* 0x000000c4bebc8210 */ /* 0x000fe40007f3e0ff */
[C---:B------:R-:W-:Y:S01]  /*13f60*/  HMMA.16816.F32 R56, R180.reuse, R168, R56 ;  /* 0x000000a8b438723c */ /* 0x040fe20000001838 */
[----:B------:R1:W-:Y:S03]  /*13f70*/  @!P0 LDGSTS.E.BYPASS.LTC128B.128 [R227+0x900], [R190.64], !P5 ;  /* 0x00900000bee38fae */ /* 0x0003e6000e901d48 */
[----:B------:R-:W-:Y:S03]  /*13f80*/  @!P0 IADD3.X R189, R191, R194, RZ, P1, !PT ;  /* 0x000000c2bfbd8210 */ /* 0x000fe60000ffe4ff */
[----:B------:R-:W-:Y:S01]  /*13f90*/  @!P0 IADD3 R168, P3, R188, R196, RZ ;  /* 0x000000c4bca88210 */ /* 0x000fe20007f7e0ff */
[-C--:B------:R-:W-:Y:S01]  /*13fa0*/  HMMA.16816.F32 R60, R180, R170.reuse, R60 ;  /* 0x000000aab43c723c */ /* 0x080fe2000000183c */
[----:B------:R1:W-:Y:S03]  /*13fb0*/  @!P0 LDGSTS.E.BYPASS.LTC128B.128 [R227+0x1100], [R188.64], !P5 ;  /* 0x01100000bce38fae */ /* 0x0003e6000e901d48 */
[----:B------:R-:W-:Y:S02]  /*13fc0*/  @!P0 IADD3.X R169, R189, R194, RZ, P3, !PT ;  /* 0x000000c2bda98210 */ /* 0x000fe40001ffe4ff */
[----:B------:R-:W-:Y:S02]  /*13fd0*/  @!P0 IADD3 R2, P2, R168, R196, RZ ;  /* 0x000000c4a8028210 */ /* 0x000fe40007f5e0ff */
[C---:B------:R-:W-:Y:S01]  /*13fe0*/  HMMA.16816.F32 R64, R172.reuse, R170, R64 ;  /* 0x000000aaac40723c */ /* 0x040fe20000001840 */
[----:B------:R3:W-:Y:S03]  /*13ff0*/  @!P0 LDGSTS.E.BYPASS.LTC128B.128 [R227+0x1900], [R168.64], !P5 ;  /* 0x01900000a8e38fae */ /* 0x0007e6000e901d48 */
[----:B------:R-:W-:Y:S02]  /*14000*/  @!P0 IADD3.X R3, R169, R194, RZ, P2, !PT ;  /* 0x000000c2a9038210 */ /* 0x000fe400017fe4ff */
[----:B----4-:R-:W-:Y:S02]  /*14010*/  @!P0 IADD3 R192, P1, R2, R196, RZ ;  /* 0x000000c402c08210 */ /* 0x010fe40007f3e0ff */
[-C--:B--2---:R-:W-:Y:S01]  /*14020*/  HMMA.16816.F32 R68, R172, R176.reuse, R68 ;  /* 0x000000b0ac44723c */ /* 0x084fe20000001844 */
[----:B------:R2:W-:Y:S03]  /*14030*/  @!P0 LDGSTS.E.BYPASS.LTC128B.128 [R227+0x2100], [R2.64], !P5 ;  /* 0x0210000002e38fae */ /* 0x0005e6000e901d48 */
[----:B------:R-:W-:Y:S04]  /*14040*/  @!P0 IADD3.X R193, R3, R194, RZ, P1, !PT ;  /* 0x000000c203c18210 */ /* 0x000fe80000ffe4ff */
[C---:B------:R-:W-:Y:S01]  /*14050*/  HMMA.16816.F32 R72, R180.reuse, R176, R72 ;  /* 0x000000b0b448723c */ /* 0x040fe20000001848 */
[----:B------:R4:W-:Y:S03]  /*14060*/  @!P0 LDGSTS.E.BYPASS.LTC128B.128 [R227+0x2900], [R192.64], !P5 ;  /* 0x02900000c0e38fae */ /* 0x0009e6000e901d48 */
[C---:B------:R-:W-:Y:S02]  /*14070*/  ISETP.GT.AND P0, PT, R226.reuse, R228, PT ;  /* 0x000000e4e200720c */ /* 0x040fe40003f04270 */
[----:B------:R-:W-:Y:S02]  /*14080*/  MOV R228, c[0x0][0x1e0] ;  /* 0x0000780000e47a02 */ /* 0x000fe40000000f00 */
[-C--:B------:R-:W-:Y:S01]  /*14090*/  HMMA.16816.F32 R76, R180, R178.reuse, R76 ;  /* 0x000000b2b44c723c */ /* 0x080fe2000000184c */
[----:B-1----:R-:W-:Y:S07]  /*140a0*/  LDSM.16.M88.4 R188, [R214+0x3100] ;  /* 0x00310000d6bc783b */ /* 0x002fee0000000200 */
[C---:B------:R-:W-:Y:S01]  /*140b0*/  HMMA.16816.F32 R80, R172.reuse, R178, R80 ;  /* 0x000000b2ac50723c */ /* 0x040fe20000001850 */
[----:B------:R-:W0:Y:S03]  /*140c0*/  LDGDEPBAR ;  /* 0x00000000000079af */ /* 0x000e260000000000 */
[----:B------:R-:W-:Y:S02]  /*140d0*/  @P0 IADD3 R0, R226, -0x1, RZ ;  /* 0xffffffffe2000810 */ /* 0x000fe40007ffe0ff */
[----:B--2---:R-:W-:Y:S02]  /*140e0*/  @P0 MOV R3, R233 ;  /* 0x000000e900030202 */ /* 0x004fe40000000f00 */
[-C--:B---3--:R-:W-:Y:S01]  /*140f0*/  HMMA.16816.F32 R84, R172, R184.reuse, R84 ;  /* 0x000000b8ac54723c */ /* 0x088fe20000001854 */
[----:B------:R-:W1:Y:S03]  /*14100*/  LDSM.16.M88.4 R168, [R216+0x6100] ;  /* 0x00610000d8a8783b */ /* 0x000e660000000200 */
[----:B------:R-:W-:Y:S04]  /*14110*/  @P0 SHF.R.S32.HI R2, RZ, 0x1f, R0 ;  /* 0x0000001fff020819 */ /* 0x000fe80000011400 */
        /* <DEDUP_REMOVED lines=63> */
[----:B---3--:R-:W4:Y:S09]  /*14510*/  LDL R15, [R1+0x34] ;  /* 0x00003400010f7983 */ /* 0x008f320000100800 */
        /* <DEDUP_REMOVED lines=57> */
[----:B------:R-:W2:Y:S01]  /*148b0*/  MUFU.TANH R176, R20 ;  /* 0x0000001400b07308 */ /* 0x000ea20000002400 */
[----:B------:R-:W-:Y:S01]  /*148c0*/  BAR.SYNC.DEFER_BLOCKING 0x0 ;  /* 0x0000000000007b1d */ /* 0x000fe20000010000 */
[-C--:B-1----:R-:W-:Y:S05]  /*148d0*/  HMMA.16816.F32 R68, R172, R8.reuse, R68 ;  /* 0x00000008ac44723c */ /* 0x082fea0000001844 */
[----:B------:R-:W-:Y:S02]  /*148e0*/  FMUL.FTZ R62, R62, c[0x0][0x320] ;  /* 0x0000c8003e3e7a20 */ /* 0x000fe40000410000 */
[----:B------:R-:W-:Y:S01]  /*148f0*/  FMUL.FTZ R49, R49, c[0x0][0x320] ;  /* 0x0000c80031317a20 */ /* 0x000fe20000410000 */
[----:B------:R1:W1:Y:S01]  /*14900*/  MUFU.TANH R38, R58 ;  /* 0x0000003a00267308 */ /* 0x0002620000002400 */
[C---:B------:R-:W-:Y:S04]  /*14910*/  HMMA.16816.F32 R72, R188.reuse, R8, R72 ;  /* 0x00000008bc48723c */ /* 0x040fe80000001848 */
[----:B------:R-:W-:Y:S02]  /*14920*/  FMUL.FTZ R50, R50, c[0x0][0x320] ;  /* 0x0000c80032327a20 */ /* 0x000fe40000410000 */
[----:B------:R-:W-:Y:S01]  /*14930*/  FMUL.FTZ R51, R51, c[0x0][0x320] ;  /* 0x0000c80033337a20 */ /* 0x000fe20000410000 */
[----:B------:R-:W-:Y:S01]  /*14940*/  MOV R8, 0x5 ;  /* 0x0000000500087802 */ /* 0x000fe20000000f00 */
[-C--:B------:R-:W-:Y:S01]  /*14950*/  HMMA.16816.F32 R76, R188, R10.reuse, R76 ;  /* 0x0000000abc4c723c */ /* 0x080fe2000000184c */
[----:B------:R4:W4:Y:S03]  /*14960*/  MUFU.TANH R37, R62 ;  /* 0x0000003e00257308 */ /* 0x0009260000002400 */
[----:B------:R-:W-:Y:S02]  /*14970*/  FMUL.FTZ R52, R52, c[0x0][0x320] ;  /* 0x0000c80034347a20 */ /* 0x000fe40000410000 */
[----:B------:R-:W-:Y:S02]  /*14980*/  FMUL.FTZ R53, R53, c[0x0][0x320] ;  /* 0x0000c80035357a20 */ /* 0x000fe40000410000 */
[C---:B------:R-:W-:Y:S01]  /*14990*/  HMMA.16816.F32 R80, R172.reuse, R10, R80 ;  /* 0x0000000aac50723c */ /* 0x040fe20000001850 */
[----:B------:R-:W3:Y:S02]  /*149a0*/  LDL R10, [R1+0x10] ;  /* 0x00001000010a7983 */ /* 0x000ee40000100800 */
[----:B------:R3:W3:Y:S01]  /*149b0*/  MUFU.TANH R180, R22 ;  /* 0x0000001600b47308 */ /* 0x0006e20000002400 */
[----:B------:R-:W-:Y:S02]  /*149c0*/  FMUL.FTZ R54, R54, c[0x0][0x320] ;  /* 0x0000c80036367a20 */ /* 0x000fe40000410000 */
[----:B------:R-:W-:Y:S01]  /*149d0*/  FMUL.FTZ R55, R55, c[0x0][0x320] ;  /* 0x0000c80037377a20 */ /* 0x000fe20000410000 */
[----:B-1----:R-:W3:Y:S01]  /*149e0*/  LDL R58, [R1+0x30] ;  /* 0x00003000013a7983 */ /* 0x002ee20000100800 */
[-C--:B--2---:R-:W-:Y:S01]  /*149f0*/  HMMA.16816.F32 R84, R172, R4.reuse, R84 ;  /* 0x00000004ac54723c */ /* 0x084fe20000001854 */
[----:B------:R-:W-:Y:S03]  /*14a00*/  MOV R11, c[0x0][0x2c4] ;  /* 0x0000b100000b7a02 */ /* 0x000fe60000000f00 */
[----:B------:R-:W-:Y:S01]  /*14a10*/  FMUL.FTZ R56, R56, c[0x0][0x320] ;  /* 0x0000c80038387a20 */ /* 0x000fe20000410000 */
[----:B------:R1:W2:Y:S01]  /*14a20*/  MUFU.TANH R185, R25 ;  /* 0x0000001900b97308 */ /* 0x0002a20000002400 */
[----:B------:R-:W-:Y:S01]  /*14a30*/  ISETP.NE.AND P4, PT, R11, 0x1, PT ;  /* 0x000000010b00780c */ /* 0x000fe20003f85270 */
[----:B------:R-:W-:Y:S01]  /*14a40*/  FMUL.FTZ R57, R57, c[0x0][0x320] ;  /* 0x0000c80039397a20 */ /* 0x000fe20000410000 */
[C---:B------:R-:W-:Y:S01]  /*14a50*/  HMMA.16816.F32 R88, R188.reuse, R4, R88 ;  /* 0x00000004bc58723c */ /* 0x040fe20000001858 */
[----:B----4-:R-:W3:Y:S03]  /*14a60*/  LDL R62, [R1+0x2c] ;  /* 0x00002c00013e7983 */ /* 0x010ee60000100800 */
[----:B------:R-:W-:Y:S02]  /*14a70*/  FMUL.FTZ R59, R59, c[0x0][0x320] ;  /* 0x0000c8003b3b7a20 */ /* 0x000fe40000410000 */
[----:B------:R-:W-:Y:S01]  /*14a80*/  FMUL.FTZ R60, R60, c[0x0][0x320] ;  /* 0x0000c8003c3c7a20 */ /* 0x000fe20000410000 */
[----:B------:R1:W4:Y:S01]  /*14a90*/  MUFU.TANH R202, R26 ;  /* 0x0000001a00ca7308 */ /* 0x0003220000002400 */
        /* <DEDUP_REMOVED lines=22> */
[----:B------:R-:W-:Y:S01]  /*14c00*/  @P0 IADD3 R2, P1, R7, R4, RZ ;  /* 0x0000000407020210 */ /* 0x000fe20007f3e0ff */
[----:B------:R-:W-:Y:S01]  /*14c10*/  FMUL.FTZ R69, R69, c[0x0][0x320] ;  /* 0x0000c80045457a20 */ /* 0x000fe20000410000 */
[----:B------:R-:W-:Y:S01]  /*14c20*/  @P0 SHF.L.U64.HI R0, R228, R8, c[0x0][0x1e4] ;  /* 0x00007900e4000619 */ /* 0x000fe20000010208 */
[----:B------:R-:W-:Y:S01]  /*14c30*/  @!PT LDS RZ, [RZ] ;  /* 0x00000000fffff984 */ /* 0x000fe20000000800 */
[----:B------:R-:W-:Y:S01]  /*14c40*/  @!PT LDS RZ, [RZ] ;  /* 0x00000000fffff984 */ /* 0x000fe20000000800 */
[----:B------:R-:W-:Y:S01]  /*14c50*/  @!PT LDS RZ, [RZ] ;  /* 0x00000000fffff984 */ /* 0x000fe20000000800 */
[----:B------:R1:W-:Y:S01]  /*14c60*/  @P0 LDGSTS.E.BYPASS.LTC128B.128 [R227+0x3100], [R4.64], !P5 ;  /* 0x0310000004e30fae */ /* 0x0003e2000e901d48 */
[----:B------:R-:W-:Y:S01]  /*14c70*/  @P0 IADD3 R8, P2, R7, R2, RZ ;  /* 0x0000000207080210 */ /* 0x000fe20007f5e0ff */
[----:B------:R-:W-:Y:S01]  /*14c80*/  FMUL.FTZ R70, R70, c[0x0][0x320] ;  /* 0x0000c80046467a20 */ /* 0x000fe20000410000 */
[----:B------:R1:W1:Y:S01]  /*14c90*/  MUFU.TANH R28, R32 ;  /* 0x00000020001c7308 */ /* 0x0002620000002400 */
[----:B------:R-:W-:Y:S01]  /*14ca0*/  @P0 IADD3.X R3, R0, R5, RZ, P1, !PT ;  /* 0x0000000500030210 */ /* 0x000fe20000ffe4ff */
[----:B------:R-:W-:Y:S02]  /*14cb0*/  FMUL.FTZ R71, R71, c[0x0][0x320] ;  /* 0x0000c80047477a20 */ /* 0x000fe40000410000 */
[----:B------:R-:W-:Y:S01]  /*14cc0*/  FMUL.FTZ R72, R72, c[0x0][0x320] ;  /* 0x0000c80048487a20 */ /* 0x000fe20000410000 */
[----:B------:R-:W-:Y:S01]  /*14cd0*/  @P0 IADD3.X R9, R0, R3, RZ, P2, !PT ;  /* 0x0000000300090210 */ /* 0x000fe200017fe4ff */
        /* <DEDUP_REMOVED lines=13> */
[----:B-1----:R-:W-:Y:S01]  /*14db0*/  @P0 IADD3 R4, P1, R7, R8, RZ ;  /* 0x0000000807040210 */ /* 0x002fe20007f3e0ff */
[----:B------:R-:W-:Y:S01]  /*14dc0*/  FMUL.FTZ R82, R82, c[0x0][0x320] ;  /* 0x0000c80052527a20 */ /* 0x000fe20000410000 */
[----:B------:R-:W-:Y:S01]  /*14dd0*/  MOV R81, c[0x0][0x32c] ;  /* 0x0000cb0000517a02 */ /* 0x000fe20000000f00 */
[----:B------:R-:W-:Y:S01]  /*14de0*/  FMUL.FTZ R83, R83, c[0x0][0x320] ;  /* 0x0000c80053537a20 */ /* 0x000fe20000410000 */
[----:B------:R-:W-:Y:S01]  /*14df0*/  @P0 IADD3.X R5, R0, R9, RZ, P1, !PT ;  /* 0x0000000900050210 */ /* 0x000fe20000ffe4ff */
[----:B------:R-:W-:Y:S01]  /*14e00*/  FMUL.FTZ R18, R84, c[0x0][0x320] ;  /* 0x0000c80054127a20 */ /* 0x000fe20000410000 */
[----:B------:R-:W1:Y:S01]  /*14e10*/  MUFU.TANH R39, R39 ;  /* 0x0000002700277308 */ /* 0x000e620000002400 */
[----:B------:R-:W-:Y:S02]  /*14e20*/  FMUL.FTZ R17, R85, c[0x0][0x320] ;  /* 0x0000c80055117a20 */ /* 0x000fe40000410000 */
[----:B------:R3:W-:Y:S01]  /*14e30*/  @P0 LDGSTS.E.BYPASS.LTC128B.128 [R227+0x4900], [R4.64], !P5 ;  /* 0x0490000004e30fae */ /* 0x0007e2000e901d48 */
[----:B------:R-:W-:Y:S01]  /*14e40*/  @P0 IADD3 R2, P2, R7, R4, RZ ;  /* 0x0000000407020210 */ /* 0x000fe20007f5e0ff */
[----:B------:R-:W-:Y:S02]  /*14e50*/  FMUL.FTZ R86, R86, c[0x0][0x320] ;  /* 0x0000c80056567a20 */ /* 0x000fe40000410000 */
[----:B------:R-:W-:Y:S01]  /*14e60*/  FMUL.FTZ R87, R87, c[0x0][0x320] ;  /* 0x0000c80057577a20 */ /* 0x000fe20000410000 */
[----:B------:R-:W-:Y:S01]  /*14e70*/  @P0 IADD3.X R3, R0, R5, RZ, P2, !PT ;  /* 0x0000000500030210 */ /* 0x000fe200017fe4ff */
[----:B------:R-:W-:Y:S01]  /*14e80*/  FMUL.FTZ R88, R88, c[0x0][0x320] ;  /* 0x0000c80058587a20 */ /* 0x000fe20000410000 */
[----:B------:R-:W1:Y:S01]  /*14e90*/  MUFU.TANH R42, R42 ;  /* 0x0000002a002a7308 */ /* 0x000e620000002400 */
[----:B----4-:R-:W-:Y:S01]  /*14ea0*/  @P0 IADD3 R8, P1, R7, R2, RZ ;  /* 0x0000000207080210 */ /* 0x010fe20007f3e0ff */
[----:B------:R-:W-:Y:S01]  /*14eb0*/  FMUL.FTZ R89, R89, c[0x0][0x320] ;  /* 0x0000c80059597a20 */ /* 0x000fe20000410000 */
[----:B------:R4:W-:Y:S01]  /*14ec0*/  @P0 LDGSTS.E.BYPASS.LTC128B.128 [R227+0x5100], [R2.64], !P5 ;  /* 0x0510000002e30fae */ /* 0x0009e2000e901d48 */
[----:B------:R-:W-:Y:S01]  /*14ed0*/  FMUL.FTZ R91, R91, c[0x0][0x320] ;  /* 0x0000c8005b5b7a20 */ /* 0x000fe20000410000 */
[----:B------:R-:W-:Y:S01]  /*14ee0*/  @P0 IADD3.X R9, R0, R3, RZ, P1, !PT ;  /* 0x0000000300090210 */ /* 0x000fe20000ffe4ff */
[----:B------:R-:W-:Y:S02]  /*14ef0*/  FMUL.FTZ R92, R92, c[0x0][0x320] ;  /* 0x0000c8005c5c7a20 */ /* 0x000fe40000410000 */
[----:B------:R-:W-:Y:S02]  /*14f00*/  FMUL.FTZ R23, R93, c[0x0][0x320] ;  /* 0x0000c8005d177a20 */ /* 0x000fe40000410000 */
[----:B------:R-:W1:Y:S01]  /*14f10*/  MUFU.TANH R43, R43 ;  /* 0x0000002b002b7308 */ /* 0x000e620000002400 */
[----:B------:R1:W-:Y:S01]  /*14f20*/  @P0 LDGSTS.E.BYPASS.LTC128B.128 [R227+0x5900], [R8.64], !P5 ;  /* 0x0590000008e30fae */ /* 0x0003e2000e901d48 */
[----:B------:R-:W-:Y:S02]  /*14f30*/  FMUL.FTZ R95, R95, c[0x0][0x320] ;  /* 0x0000c8005f5f7a20 */ /* 0x000fe40000410000 */
[----:B------:R-:W-:Y:S02]  /*14f40*/  FMUL.FTZ R13, R96, c[0x0][0x320] ;  /* 0x0000c800600d7a20 */ /* 0x000fe40000410000 */
[----:B------:R-:W-:Y:S02]  /*14f50*/  FMUL.FTZ R12, R97, c[0x0][0x320] ;  /* 0x0000c800610c7a20 */ /* 0x000fe40000410000 */
[----:B------:R-:W-:Y:S01]  /*14f60*/  FMUL.FTZ R14, R98, c[0x0][0x320] ;  /* 0x0000c800620e7a20 */ /* 0x000fe20000410000 */
[----:B------:R-:W0:Y:S01]  /*14f70*/  LDGDEPBAR ;  /* 0x00000000000079af */ /* 0x000e220000000000 */
[----:B------:R-:W1:Y:S01]  /*14f80*/  MUFU.TANH R45, R45 ;  /* 0x0000002d002d7308 */ /* 0x000e620000002400 */
[----:B------:R-:W-:Y:S02]  /*14f90*/  FMUL.FTZ R11, R99, c[0x0][0x320] ;  /* 0x0000c800630b7a20 */ /* 0x000fe40000410000 */
[----:B------:R-:W-:Y:S02]  /*14fa0*/  FMUL.FTZ R27, R27, c[0x0][0x320] ;  /* 0x0000c8001b1b7a20 */ /* 0x000fe40000410000 */
[----:B------:R-:W-:Y:S02]  /*14fb0*/  FMUL.FTZ R30, R30, c[0x0][0x320] ;  /* 0x0000c8001e1e7a20 */ /* 0x000fe40000410000 */
[----:B------:R-:W-:Y:S02]  /*14fc0*/  FMUL.FTZ R33, R33, c[0x0][0x320] ;  /* 0x0000c80021217a20 */ /* 0x000fe40000410000 */
[----:B------:R-:W-:Y:S01]  /*14fd0*/  FMUL.FTZ R34, R34, c[0x0][0x320] ;  /* 0x0000c80022227a20 */ /* 0x000fe20000410000 */
[----:B------:R2:W2:Y:S01]  /*14fe0*/  MUFU.TANH R199, R27 ;  /* 0x0000001b00c77308 */ /* 0x0004a20000002400 */
[----:B------:R-:W-:Y:S02]  /*14ff0*/  FMUL.FTZ R40, R40, c[0x0][0x320] ;  /* 0x0000c80028287a20 */ /* 0x000fe40000410000 */
[----:B------:R-:W-:Y:S02]  /*15000*/  FMUL.FTZ R41, R41, c[0x0][0x320] ;  /* 0x0000c80029297a20 */ /* 0x000fe40000410000 */
[----:B------:R-:W-:Y:S02]  /*15010*/  FMUL.FTZ R44, R44, c[0x0][0x320] ;  /* 0x0000c8002c2c7a20 */ /* 0x000fe40000410000 */
[----:B------:R-:W-:Y:S02]  /*15020*/  FMUL.FTZ R90, R90, c[0x0][0x320] ;  /* 0x0000c8005a5a7a20 */ /* 0x000fe40000410000 */
[----:B------:R-:W-:Y:S01]  /*15030*/  FMUL.FTZ R94, R94, c[0x0][0x320] ;  /* 0x0000c8005e5e7a20 */ /* 0x000fe20000410000 */
[----:B------:R2:W2:Y:S01]  /*15040*/  MUFU.TANH R197, R30 ;  /* 0x0000001e00c57308 */ /* 0x0004a20000002400 */
[----:B----4-:R-:W-:Y:S05]  /*15050*/  IMAD R2, R226, -0x60, RZ ;  /* 0xffffffa0e2027824 */ /* 0x010fea00078e02ff */
[----:B-1----:R-:W-:Y:S04]  /*15060*/  IADD3 R8, -R15, 0x1, R2 ;  /* 0x000000010f087810 */ /* 0x002fe80007ffe102 */
[----:B------:R1:W4:Y:S10]  /*15070*/  MUFU.TANH R32, R33 ;  /* 0x0000002100207308 */ /* 0x0003340000002400 */
        /* <DEDUP_REMOVED lines=15> */
[----:B------:R-:W1:Y:S01]  /*15170*/  MUFU.TANH R57, R57 ;  /* 0x0000003900397308 */ /* 0x000e620000002400 */
[----:B---3--:R-:W-:Y:S04]  /*15180*/  IADD3 R4, -R58, R8, R62 ;  /* 0x000000083a047210 */ /* 0x008fe80007ffe13e */
[C---:B------:R-:W-:Y:S05]  /*15190*/  IADD3 R7, R4.reuse, c[0x0][0x328], RZ ;  /* 0x0000ca0004077a10 */ /* 0x040fea0007ffe0ff */
[----:B------:R-:W3:Y:S01]  /*151a0*/  MUFU.TANH R59, R59 ;  /* 0x0000003b003b7308 */ /* 0x000ee20000002400 */
[----:B------:R-:W-:Y:S09]  /*151b0*/  IADD3 R9, R4, UR7, RZ ;  /* 0x0000000704097c10 */ /* 0x000ff2000fffe0ff */
[----:B------:R-:W1:Y:S01]  /*151c0*/  MUFU.TANH R60, R60 ;  /* 0x0000003c003c7308 */ /* 0x000e620000002400 */
[----:B--2---:R-:W-:Y:S02]  /*151d0*/  @P4 MOV R6, R10 ;  /* 0x0000000a00064202 */ /* 0x004fe40000000f00 */
[----:B------:R-:W-:Y:S03]  /*151e0*/  ISETP.GE.AND P4, PT, R81, 0x1, PT ;  /* 0x000000015100780c */ /* 0x000fe60003f86270 */
[----:B------:R-:W2:Y:S04]  /*151f0*/  SHFL.IDX PT, R5, R6, RZ, 0x1c1f ;  /* 0x001c1fff06057589 */ /* 0x000ea800000e0000 */
[----:B------:R-:W1:Y:S10]  /*15200*/  MUFU.TANH R61, R61 ;  /* 0x0000003d003d7308 */ /* 0x000e740000002400 */
[----:B------:R-:W1:Y:S10]  /*15210*/  MUFU.TANH R63, R63 ;  /* 0x0000003f003f7308 */ /* 0x000e740000002400 */
[----:B------:R-:W1:Y:S01]  /*15220*/  MUFU.TANH R64, R64 ;  /* 0x0000004000407308 */ /* 0x000e620000002400 */
[----:B--2---:R-:W-:Y:S02]  /*15230*/  IADD3 R3, R7, R5, RZ ;  /* 0x0000000507037210 */ /* 0x004fe40007ffe0ff */
[----:B------:R-:W-:Y:S07]  /*15240*/  IADD3 R0, R5, R9, RZ ;  /* 0x0000000905007210 */ /* 0x000fee0007ffe0ff */
[----:B------:R-:W2:Y:S10]  /*15250*/  MUFU.TANH R65, R65 ;  /* 0x0000004100417308 */ /* 0x000eb40000002400 */
        /* <DEDUP_REMOVED lines=33> */
[----:B------:R-:W1:Y:S01]  /*15470*/  MUFU.TANH R11, R11 ;  /* 0x0000000b000b7308 */ /* 0x000e620000002400 */
[----:B------:R-:W-:-:S05]  /*15480*/  @!P4 BRA `(.L_x_439) ;  /* 0x000001800000c947 */ /* 0x000fca0003800000 */
[----:B--234-:R-:W-:Y:S01]  /*15490*/  IADD3 R5, -R58, R62, R5 ;  /* 0x0000003e3a057210 */ /* 0x01cfe20007ffe105 */
[----:B------:R-:W-:Y:S03]  /*154a0*/  BSSY B0, `(.L_x_440) ;  /* 0x0000011000007945 */ /* 0x000fe60003800000 */
        /* <DEDUP_REMOVED lines=11> */
.L_x_441:
[----:B------:R-:W-:Y:S04]  /*15560*/  MOV R10, c[0x0][0x32c] ;  /* 0x0000cb00000a7a02 */ /* 0x000fe80000000f00 */
[----:B------:R-:W-:Y:S11]  /*15570*/  ISETP.NE.AND P0, PT, R10, 0x1, PT ;  /* 0x000000010a00780c */ /* 0x000ff60003f05270 */
[----:B------:R-:W-:Y:S02]  /*15580*/  @!UPT UIADD3 URZ, URZ, URZ, URZ ;  /* 0x0000003f3f3ff290 */ /* 0x000fe4000fffe03f */
[----:B------:R-:W-:Y:S05]  /*15590*/  @P0 IMAD.HI.U32 R10, R5, c[0x0][0x330], RZ ;  /* 0x0000cc00050a0a27 */ /* 0x000fea00078e00ff */
[----:B------:R-:W-:Y:S02]  /*155a0*/  @P0 SHF.R.U32.HI R5, RZ, c[0x0][0x334], R10 ;  /* 0x0000cd00ff050a19 */ /* 0x000fe4000001160a */
.L_x_442:
[----:B------:R-:W-:Y:S05]  /*155b0*/  BSYNC B0 ;  /* 0x0000000000007941 */ /* 0x000fea0003800000 */
.L_x_440:
[----:B------:R-:W-:Y:S04]  /*155c0*/  IMAD.IADD R10, R2, 0x1, -R15 ;  /* 0x00000001020a7824 */ /* 0x000fe800078e0a0f */
[----:B------:R-:W-:Y:S05]  /*155d0*/  IMAD R5, R5, c[0x0][0x32c], R10 ;  /* 0x0000cb0005057a24 */ /* 0x000fea00078e020a */
[----:B------:R-:W-:Y:S02]  /*155e0*/  IADD3 R10, R5, c[0x0][0x32c], RZ ;  /* 0x0000cb00050a7a10 */ /* 0x000fe40007ffe0ff */
[----:B------:R-:W-:Y:S02]  /*155f0*/  IMNMX R0, R0, R5, !PT ;  /* 0x0000000500007217 */ /* 0x000fe40007800200 */
[----:B------:R-:W-:Y:S02]  /*15600*/  IMNMX R3, R3, R10, PT ;  /* 0x0000000a03037217 */ /* 0x000fe40003800200 */
.L_x_439:
[C---:B--234-:R-:W-:Y:S02]  /*15610*/  ISETP.GE.AND P1, PT, R2.reuse, 0x2, PT ;  /* 0x000000020200780c */ /* 0x05cfe40003f26270 */
[C---:B------:R-:W-:Y:S02]  /*15620*/  ISETP.GE.AND P0, PT, R2.reuse, 0x9, PT ;  /* 0x000000090200780c */ /* 0x040fe40003f06270 */
[----:B------:R-:W-:Y:S02]  /*15630*/  LOP3.LUT R225, R225, 0xffffdfff, RZ, 0xc0, !PT ;  /* 0xffffdfffe1e17812 */ /* 0x000fe400078ec0ff */
[C---:B------:R-:W-:Y:S02]  /*15640*/  ISETP.GE.AND P2, PT, R2.reuse, 0xa, PT ;  /* 0x0000000a0200780c */ /* 0x040fe40003f46270 */
[C---:B------:R-:W-:Y:S02]  /*15650*/  ISETP.GE.AND P6, PT, R2.reuse, 0x42, PT ;  /* 0x000000420200780c */ /* 0x040fe40003fc6270 */
[C---:B------:R-:W-:Y:S02]  /*15660*/  ISETP.GE.AND P4, PT, R2.reuse, 0x49, PT ;  /* 0x000000490200780c */ /* 0x040fe40003f86270 */
[----:B------:R-:W-:Y:S02]  /*15670*/  ISETP.GE.AND P3, PT, R2, 0x4a, PT ;  /* 0x0000004a0200780c */ /* 0x000fe40003f66270 */
[----:B------:R-:W-:Y:S02]  /*15680*/  @P1 LOP3.LUT R225, R225, 0x2000, RZ, 0xfc, !PT ;  /* 0x00002000e1e11812 */ /* 0x000fe400078efcff */
[C---:B------:R-:W-:Y:S02]  /*15690*/  ISETP.GT.AND P1, PT, R0.reuse, 0x1, !P1 ;  /* 0x000000010000780c */ /* 0x040fe40004f24270 */
[----:B------:R-:W-:Y:S02]  /*156a0*/  LOP3.LUT R225, R225, 0xfffdffff, RZ, 0xc0, !PT ;  /* 0xfffdffffe1e17812 */ /* 0x000fe400078ec0ff */
[----:B------:R-:W-:Y:S02]  /*156b0*/  ISETP.LT.OR P1, PT, R3, 0x2, P1 ;  /* 0x000000020300780c */ /* 0x000fe40000f21670 */
[----:B------:R-:W-:Y:S02]  /*156c0*/  @P0 LOP3.LUT R225, R225, 0x20000, RZ, 0xfc, !PT ;  /* 0x00020000e1e10812 */ /* 0x000fe400078efcff */
[----:B------:R-:W-:Y:S02]  /*156d0*/  ISETP.GT.AND P0, PT, R0, 0x8, !P0 ;  /* 0x000000080000780c */ /* 0x000fe40004704270 */
[----:B------:R-:W-:Y:S02]  /*156e0*/  FSEL R15, R178, -INF , !P1 ;  /* 0xff800000b20f7808 */ /* 0x000fe40004800000 */
[----:B------:R-:W-:Y:S02]  /*156f0*/  ISETP.GE.AND P1, PT, R2, 0x11, PT ;  /* 0x000000110200780c */ /* 0x000fe40003f26270 */
[----:B------:R-:W-:Y:S02]  /*15700*/  ISETP.LT.OR P0, PT, R3, 0x9, P0 ;  /* 0x000000090300780c */ /* 0x000fe40000701670 */
[----:B------:R-:W-:Y:S02]  /*15710*/  LOP3.LUT R225, R225, 0xffff7fff, RZ, 0xc0, !PT ;  /* 0xffff7fffe1e17812 */ /* 0x000fe400078ec0ff */
[----:B------:R-:W-:Y:S02]  /*15720*/  FSEL R16, R16, -INF , !P0 ;  /* 0xff80000010107808 */ /* 0x000fe40004000000 */
[----:B------:R-:W-:Y:S02]  /*15730*/  @P2 LOP3.LUT R225, R225, 0x8000, RZ, 0xfc, !PT ;  /* 0x00008000e1e12812 */ /* 0x000fe400078efcff */
[C---:B------:R-:W-:Y:S02]  /*15740*/  ISETP.GT.AND P0, PT, R0.reuse, 0x9, !P2 ;  /* 0x000000090000780c */ /* 0x040fe40005704270 */
[----:B------:R-:W-:Y:S02]  /*15750*/  LOP3.LUT R225, R225, 0xffffefff, RZ, 0xc0, !PT ;  /* 0xffffefffe1e17812 */ /* 0x000fe400078ec0ff */
[----:B------:R-:W-:Y:S02]  /*15760*/  ISETP.LT.OR P0, PT, R3, 0xa, P0 ;  /* 0x0000000a0300780c */ /* 0x000fe40000701670 */
[----:B------:R-:W-:Y:S02]  /*15770*/  @P1 LOP3.LUT R225, R225, 0x1000, RZ, 0xfc, !PT ;  /* 0x00001000e1e11812 */ /* 0x000fe400078efcff */
[----:B------:R-:W-:Y:S02]  /*15780*/  FSEL R20, R177, -INF , !P0 ;  /* 0xff800000b1147808 */ /* 0x000fe40004000000 */
[----:B------:R-:W-:Y:S02]  /*15790*/  ISETP.GT.AND P0, PT, R0, 0x10, !P1 ;  /* 0x000000100000780c */ /* 0x000fe40004f04270 */
[----:B------:R-:W-:Y:S02]  /*157a0*/  ISETP.GE.AND P1, PT, R2, 0x12, PT ;  /* 0x000000120200780c */ /* 0x000fe40003f26270 */
[----:B------:R-:W-:Y:S02]  /*157b0*/  ISETP.LT.OR P0, PT, R3, 0x11, P0 ;  /* 0x000000110300780c */ /* 0x000fe40000701670 */
[----:B------:R-:W-:Y:S02]  /*157c0*/  LOP3.LUT R225, R225, 0xfffff7ff, RZ, 0xc0, !PT ;  /* 0xfffff7ffe1e17812 */ /* 0x000fe400078ec0ff */
[----:B------:R-:W-:Y:S02]  /*157d0*/  FSEL R25, R176, -INF , !P0 ;  /* 0xff800000b0197808 */ /* 0x000fe40004000000 */
[----:B------:R-:W-:Y:S02]  /*157e0*/  ISETP.GT.AND P0, PT, R0, 0x11, !P1 ;  /* 0x000000110000780c */ /* 0x000fe40004f04270 */
[C---:B------:R-:W-:Y:S02]  /*157f0*/  ISETP.GE.AND P2, PT, R2.reuse, 0x51, PT ;  /* 0x000000510200780c */ /* 0x040fe40003f46270 */
[----:B------:R-:W-:Y:S02]  /*15800*/  ISETP.LT.OR P0, PT, R3, 0x12, P0 ;  /* 0x000000120300780c */ /* 0x000fe40000701670 */
[----:B------:R-:W-:Y:S02]  /*15810*/  @P1 LOP3.LUT R225, R225, 0x800, RZ, 0xfc, !PT ;  /* 0x00000800e1e11812 */ /* 0x000fe400078efcff */
[----:B------:R-:W-:Y:S02]  /*15820*/  ISETP.GE.AND P1, PT, R2, 0x19, PT ;  /* 0x000000190200780c */ /* 0x000fe40003f26270 */
[----:B------:R-:W-:Y:S02]  /*15830*/  LOP3.LUT R225, R225, 0xfffffbff, RZ, 0xc0, !PT ;  /* 0xfffffbffe1e17812 */ /* 0x000fe400078ec0ff */
[----:B------:R-:W-:Y:S02]  /*15840*/  FSEL R26, R171, -INF , !P0 ;  /* 0xff800000ab1a7808 */ /* 0x000fe40004000000 */
[----:B------:R-:W-:Y:S04]  /*15850*/  ISETP.GT.AND P0, PT, R0, 0x18, !P1 ;  /* 0x000000180000780c */ /* 0x000fe80004f04270 */
[----:B------:R-:W-:Y:S03]  /*15860*/  ISETP.LT.OR P0, PT, R3, 0x19, P0 ;  /* 0x000000190300780c */ /* 0x000fe60000701670 */
        /* <DEDUP_REMOVED lines=15> */
[----:B-1----:R-:W-:Y:S02]  /*15960*/  FSEL R41, R22, -INF , !P0 ;  /* 0xff80000016297808 */ /* 0x002fe40004000000 */
        /* <DEDUP_REMOVED lines=34> */
[----:B------:R-:W-:Y:S02]  /*15b90*/  FSEL R189, R64, -INF , !P0 ;  /* 0xff80000040bd7808 */ /* 0x000fe40004000000 */
[----:B------:R-:W-:Y:S02]  /*15ba0*/  LOP3.LUT R225, R225, 0xfffffffd, RZ, 0xc0, !PT ;  /* 0xfffffffde1e17812 */ /* 0x000fe400078ec0ff */
[----:B------:R-:W-:Y:S04]  /*15bb0*/  ISETP.GT.AND P0, PT, R0, 0x39, !P1 ;  /* 0x000000390000780c */ /* 0x000fe80004f04270 */
[----:B------:R-:W-:Y:S03]  /*15bc0*/  ISETP.LT.OR P0, PT, R3, 0x3a, P0 ;  /* 0x0000003a0300780c */ /* 0x000fe60000701670 */
[----:B------:R-:W-:Y:S02]  /*15bd0*/  @P1 LOP3.LUT R225, R225, 0x2, RZ, 0xfc, !PT ;  /* 0x00000002e1e11812 */ /* 0x000fe400078efcff */
[----:B------:R-:W-:Y:S02]  /*15be0*/  ISETP.GE.AND P1, PT, R2, 0x41, PT ;  /* 0x000000410200780c */ /* 0x000fe40003f26270 */
[----:B------:R-:W-:Y:S02]  /*15bf0*/  FSEL R191, R65, -INF , !P0 ;  /* 0xff80000041bf7808 */ /* 0x000fe40004000000 */
[----:B------:R-:W-:Y:S02]  /*15c00*/  ISETP.GT.AND P0, PT, R0, 0x40, !P1 ;  /* 0x000000400000780c */ /* 0x000fe40004f04270 */
[----:B------:R-:W-:Y:S02]  /*15c10*/  LOP3.LUT R225, R225, 0xfffffffe, RZ, 0xc0, !PT ;  /* 0xfffffffee1e17812 */ /* 0x000fe400078ec0ff */
[----:B------:R-:W-:Y:S04]  /*15c20*/  ISETP.LT.OR P0, PT, R3, 0x41, P0 ;  /* 0x000000410300780c */ /* 0x000fe80000701670 */
[----:B------:R-:W-:Y:S02]  /*15c30*/  FSEL R193, R68, -INF , !P0 ;  /* 0xff80000044c17808 */ /* 0x000fe40004000000 */
[----:B------:R-:W-:Y:S02]  /*15c40*/  ISETP.GT.AND P0, PT, R0, 0x41, !P6 ;  /* 0x000000410000780c */ /* 0x000fe40007704270 */
[----:B------:R-:W-:Y:S02]  /*15c50*/  @P1 LOP3.LUT R225, R225, 0x1, RZ, 0xfc, !PT ;  /* 0x00000001e1e11812 */ /* 0x000fe400078efcff */
[----:B------:R-:W-:Y:S02]  /*15c60*/  ISETP.LT.OR P0, PT, R3, 0x42, P0 ;  /* 0x000000420300780c */ /* 0x000fe40000701670 */
[----:B------:R-:W-:Y:S02]  /*15c70*/  ISETP.GE.AND P1, PT, R2, 0x52, PT ;  /* 0x000000520200780c */ /* 0x000fe40003f26270 */
[----:B------:R-:W-:Y:S02]  /*15c80*/  FSEL R195, R69, -INF , !P0 ;  /* 0xff80000045c37808 */ /* 0x000fe40004000000 */
[----:B------:R-:W-:Y:S02]  /*15c90*/  ISETP.GT.AND P0, PT, R0, 0x48, !P4 ;  /* 0x000000480000780c */ /* 0x000fe40006704270 */
[----:B------:R-:W-:Y:S02]  /*15ca0*/  LOP3.LUT R225, R225, 0xffffbfff, RZ, 0xc0, !PT ;  /* 0xffffbfffe1e17812 */ /* 0x000fe400078ec0ff */
[----:B------:R-:W-:Y:S04]  /*15cb0*/  ISETP.LT.OR P0, PT, R3, 0x49, P0 ;  /* 0x000000490300780c */ /* 0x000fe80000701670 */
[----:B------:R-:W-:Y:S02]  /*15cc0*/  FSEL R230, R80, -INF , !P0 ;  /* 0xff80000050e67808 */ /* 0x000fe40004000000 */
[C---:B------:R-:W-:Y:S02]  /*15cd0*/  ISETP.GT.AND P0, PT, R0.reuse, 0x49, !P3 ;  /* 0x000000490000780c */ /* 0x040fe40005f04270 */
[----:B------:R-:W-:Y:S02]  /*15ce0*/  @P1 LOP3.LUT R225, R225, 0x4000, RZ, 0xfc, !PT ;  /* 0x00004000e1e11812 */ /* 0x000fe400078efcff */
[----:B------:R-:W-:Y:S02]  /*15cf0*/  ISETP.LT.OR P0, PT, R3, 0x4a, P0 ;  /* 0x0000004a0300780c */ /* 0x000fe40000701670 */
[----:B------:R-:W-:Y:S02]  /*15d00*/  LOP3.LUT R225, R225, 0xfffeffff, RZ, 0xc0, !PT ;  /* 0xfffeffffe1e17812 */ /* 0x000fe400078ec0ff */
[----:B------:R-:W-:Y:S02]  /*15d10*/  FSEL R231, R19, -INF , !P0 ;  /* 0xff80000013e77808 */ /* 0x000fe40004000000 */
[----:B------:R-:W-:Y:S04]  /*15d20*/  ISETP.GT.AND P0, PT, R0, 0x50, !P2 ;  /* 0x000000500000780c */ /* 0x000fe80005704270 */
[C---:B------:R-:W-:Y:S04]  /*15d30*/  ISETP.LT.OR P0, PT, R3.reuse, 0x51, P0 ;  /* 0x000000510300780c */ /* 0x040fe80000701670 */
[----:B------:R-:W-:Y:S02]  /*15d40*/  FSEL R232, R18, -INF , !P0 ;  /* 0xff80000012e87808 */ /* 0x000fe40004000000 */
[----:B------:R-:W-:Y:S02]  /*15d50*/  ISETP.GT.AND P0, PT, R0, 0x51, !P1 ;  /* 0x000000510000780c */ /* 0x000fe40004f04270 */
[----:B------:R-:W-:Y:S02]  /*15d60*/  ISETP.GE.AND P1, PT, R2, 0x59, PT ;  /* 0x000000590200780c */ /* 0x000fe40003f26270 */
[----:B------:R-:W-:Y:S04]  /*15d70*/  ISETP.LT.OR P0, PT, R3, 0x52, P0 ;  /* 0x000000520300780c */ /* 0x000fe80000701670 */
[----:B------:R-:W-:Y:S02]  /*15d80*/  FSEL R233, R17, -INF , !P0 ;  /* 0xff80000011e97808 */ /* 0x000fe40004000000 */
[----:B------:R-:W-:Y:S04]  /*15d90*/  ISETP.GT.AND P0, PT, R0, 0x58, !P1 ;  /* 0x000000580000780c */ /* 0x000fe80004f04270 */
[----:B------:R-:W-:Y:S02]  /*15da0*/  ISETP.LT.OR P0, PT, R3, 0x59, P0 ;  /* 0x000000590300780c */ /* 0x000fe40000701670 */
[----:B------:R-:W-:Y:S02]  /*15db0*/  @P1 LOP3.LUT R225, R225, 0x10000, RZ, 0xfc, !PT ;  /* 0x00010000e1e11812 */ /* 0x000fe400078efcff */
[----:B------:R-:W-:Y:S02]  /*15dc0*/  ISETP.GE.AND P1, PT, R2, 0x1, PT ;  /* 0x000000010200780c */ /* 0x000fe40003f26270 */
[----:B------:R-:W-:Y:S02]  /*15dd0*/  FSEL R245, R13, -INF , !P0 ;  /* 0xff8000000df57808 */ /* 0x000fe40004000000 */
[----:B------:R-:W-:Y:S02]  /*15de0*/  ISETP.GT.AND P0, PT, R0, RZ, !P1 ;  /* 0x000000ff0000720c */ /* 0x000fe40004f04270 */
[----:B------:R-:W-:Y:S02]  /*15df0*/  LOP3.LUT R225, R225, 0xfffbffff, RZ, 0xc0, !PT ;  /* 0xfffbffffe1e17812 */ /* 0x000fe400078ec0ff */
[----:B------:R-:W-:Y:S04]  /*15e00*/  ISETP.LT.OR P0, PT, R3, 0x1, P0 ;  /* 0x000000010300780c */ /* 0x000fe80000701670 */
[----:B------:R-:W-:Y:S02]  /*15e10*/  FSEL R10, R192, -INF , !P0 ;  /* 0xff800000c00a7808 */ /* 0x000fe40004000000 */
[----:B------:R-:W-:Y:S11]  /*15e20*/  ISETP.GE.AND P0, PT, R2, 0x5a, PT ;  /* 0x0000005a0200780c */ /* 0x000ff60003f06270 */
[----:B------:R-:W-:Y:S02]  /*15e30*/  @!UPT UIADD3 URZ, URZ, URZ, URZ ;  /* 0x0000003f3f3ff290 */ /* 0x000fe4000fffe03f */
[----:B------:R-:W-:Y:S02]  /*15e40*/  @P0 LOP3.LUT R225, R225, 0x40000, RZ, 0xfc, !PT ;  /* 0x00040000e1e10812 */ /* 0x000fe400078efcff */
[----:B------:R-:W-:Y:S04]  /*15e50*/  ISETP.GT.AND P0, PT, R0, 0x59, !P0 ;  /* 0x000000590000780c */ /* 0x000fe80004704270 */
[----:B------:R-:W-:Y:S02]  /*15e60*/  ISETP.LT.OR P0, PT, R3, 0x5a, P0 ;  /* 0x0000005a0300780c */ /* 0x000fe40000701670 */
[----:B------:R-:W1:Y:S02]  /*15e70*/  SHFL.IDX PT, R3, R6, 0x1, 0x1c1f ;  /* 0x003c1f0006037f89 */ /* 0x000e6400000e0000 */
[----:B------:R-:W-:Y:S02]  /*15e80*/  FSEL R244, R12, -INF , !P0 ;  /* 0xff8000000cf47808 */ /* 0x000fe40004000000 */
[----:B------:R-:W-:Y:S01]  /*15e90*/  ISETP.GE.AND P0, PT, R81, 0x1, PT ;  /* 0x000000015100780c */ /* 0x000fe20003f06270 */
[--C-:B-1----:R-:W-:Y:S02]  /*15ea0*/  IMAD.IADD R2, R7, 0x1, R3.reuse ;  /* 0x0000000107027824 */ /* 0x102fe400078e0203 */
[----:B------:R-:W-:Y:S10]  /*15eb0*/  IMAD.IADD R0, R9, 0x1, R3 ;  /* 0x0000000109007824 */ /* 0x000ff400078e0203 */
[----:B------:R-:W-:-:S05]  /*15ec0*/  @!P0 BRA `(.L_x_443) ;  /* 0x000001a000008947 */ /* 0x000fca0003800000 */
[----:B------:R-:W-:Y:S01]  /*15ed0*/  IADD3 R0, -R58, R62, R3 ;  /* 0x0000003e3a007210 */ /* 0x000fe20007ffe103 */
        /* <DEDUP_REMOVED lines=12> */
.L_x_445:
[----:B------:R-:W-:Y:S04]  /*15fa0*/  MOV R2, c[0x0][0x32c] ;  /* 0x0000cb0000027a02 */ /* 0x000fe80000000f00 */
[----:B------:R-:W-:Y:S11]  /*15fb0*/  ISETP.NE.AND P0, PT, R2, 0x1, PT ;  /* 0x000000010200780c */ /* 0x000ff60003f05270 */
[----:B------:R-:W-:Y:S02]  /*15fc0*/  @!UPT UIADD3 URZ, URZ, URZ, URZ ;  /* 0x0000003f3f3ff290 */ /* 0x000fe4000fffe03f */
[----:B------:R-:W-:Y:S05]  /*15fd0*/  @P0 IMAD.HI.U32 R2, R0, c[0x0][0x330], RZ ;  /* 0x0000cc0000020a27 */ /* 0x000fea00078e00ff */
[----:B------:R-:W-:Y:S02]  /*15fe0*/  @P0 SHF.R.U32.HI R0, RZ, c[0x0][0x334], R2 ;  /* 0x0000cd00ff000a19 */ /* 0x000fe40000011602 */
.L_x_446:
[----:B------:R-:W-:Y:S05]  /*15ff0*/  BSYNC B0 ;  /* 0x0000000000007941 */ /* 0x000fea0003800000 */
.L_x_444:
[----:B------:R-:W-:Y:S02]  /*16000*/  IADD3 R2, R8, -0x1, RZ ;  /* 0xffffffff08027810 */ /* 0x000fe40007ffe0ff */
[C-C-:B------:R-:W-:Y:S02]  /*16010*/  IADD3 R5, R3.reuse, UR7, R4.reuse ;  /* 0x0000000703057c10 */ /* 0x140fe4000fffe004 */
[----:B------:R-:W-:Y:S01]  /*16020*/  IADD3 R3, R3, c[0x0][0x328], R4 ;  /* 0x0000ca0003037a10 */ /* 0x000fe20007ffe004 */
[----:B------:R-:W-:Y:S05]  /*16030*/  IMAD R0, R0, c[0x0][0x32c], R2 ;  /* 0x0000cb0000007a24 */ /* 0x000fea00078e0202 */
[----:B------:R-:W-:Y:S02]  /*16040*/  IADD3 R2, R0, c[0x0][0x32c], RZ ;  /* 0x0000cb0000027a10 */ /* 0x000fe40007ffe0ff */
[----:B------:R-:W-:Y:S02]  /*16050*/  IMNMX R0, R5, R0, !PT ;  /* 0x0000000005007217 */ /* 0x000fe40007800200 */
[----:B------:R-:W-:Y:S02]  /*16060*/  IMNMX R2, R3, R2, PT ;  /* 0x0000000203027217 */ /* 0x000fe40003800200 */
.L_x_443:
[C---:B------:R-:W-:Y:S01]  /*16070*/  LOP3.LUT P0, RZ, R225.reuse, 0x2000, RZ, 0xc0, !PT ;  /* 0x00002000e1ff7812 */ /* 0x040fe2000780c0ff */
[----:B------:R-:W1:Y:S03]  /*16080*/  SHFL.IDX PT, R3, R6, 0x2, 0x1c1f ;  /* 0x005c1f0006037f89 */ /* 0x000e6600000e0000 */
[----:B------:R-:W-:Y:S04]  /*16090*/  ISETP.GT.AND P0, PT, R0, 0x1, !P0 ;  /* 0x000000010000780c */ /* 0x000fe80004704270 */
[----:B------:R-:W-:Y:S04]  /*160a0*/  ISETP.LT.OR P0, PT, R2, 0x2, P0 ;  /* 0x000000020200780c */ /* 0x000fe80000701670 */
[----:B------:R-:W-:Y:S02]  /*160b0*/  FSEL R13, R194, -INF , !P0 ;  /* 0xff800000c20d7808 */ /* 0x000fe40004000000 */
[C---:B------:R-:W-:Y:S04]  /*160c0*/  LOP3.LUT P0, RZ, R225.reuse, 0x20000, RZ, 0xc0, !PT ;  /* 0x00020000e1ff7812 */ /* 0x040fe8000780c0ff */
[----:B------:R-:W-:Y:S04]  /*160d0*/  ISETP.GT.AND P0, PT, R0, 0x8, !P0 ;  /* 0x000000080000780c */ /* 0x000fe80004704270 */
[----:B------:R-:W-:Y:S04]  /*160e0*/  ISETP.LT.OR P0, PT, R2, 0x9, P0 ;  /* 0x000000090200780c */ /* 0x000fe80000701670 */
[----:B------:R-:W-:Y:S02]  /*160f0*/  FSEL R19, R184, -INF , !P0 ;  /* 0xff800000b8137808 */ /* 0x000fe40004000000 */
[----:B------:R-:W-:Y:S04]  /*16100*/  LOP3.LUT P0, RZ, R225, 0x8000, RZ, 0xc0, !PT ;  /* 0x00008000e1ff7812 */ /* 0x000fe8000780c0ff */
        /* <DEDUP_REMOVED lines=75> */
[----:B------:R-:W-:Y:S04]  /*165c0*/  ISETP.GT.AND P0, PT, R0, RZ, !P1 ;  /* 0x000000ff0000720c */ /* 0x000fe80004f04270 */
[----:B------:R-:W-:Y:S04]  /*165d0*/  ISETP.LT.OR P0, PT, R2, 0x1, P0 ;  /* 0x000000010200780c */ /* 0x000fe80000701670 */
[----:B------:R-:W-:Y:S02]  /*165e0*/  FSEL R12, R201, -INF , !P0 ;  /* 0xff800000c90c7808 */ /* 0x000fe40004000000 */
[----:B------:R-:W-:Y:S04]  /*165f0*/  LOP3.LUT P0, RZ, R225, 0x40000, RZ, 0xc0, !PT ;  /* 0x00040000e1ff7812 */ /* 0x000fe8000780c0ff */
[----:B------:R-:W-:Y:S01]  /*16600*/  ISETP.GT.AND P0, PT, R0, 0x59, !P0 ;  /* 0x000000590000780c */ /* 0x000fe20004704270 */
[--C-:B-1----:R-:W-:Y:S03]  /*16610*/  IMAD.IADD R0, R9, 0x1, R3.reuse ;  /* 0x0000000109007824 */ /* 0x102fe600078e0203 */
[----:B------:R-:W-:Y:S01]  /*16620*/  ISETP.LT.OR P0, PT, R2, 0x5a, P0 ;  /* 0x0000005a0200780c */ /* 0x000fe20000701670 */
[----:B------:R-:W-:Y:S03]  /*16630*/  IMAD.IADD R2, R7, 0x1, R3 ;  /* 0x0000000107027824 */ /* 0x000fe600078e0203 */
[----:B------:R-:W-:Y:S02]  /*16640*/  FSEL R243, R11, -INF , !P0 ;  /* 0xff8000000bf37808 */ /* 0x000fe40004000000 */
[----:B------:R-:W-:Y:S11]  /*16650*/  ISETP.GE.AND P0, PT, R81, 0x1, PT ;  /* 0x000000015100780c */ /* 0x000ff60003f06270 */
[----:B------:R-:W-:Y:S02]  /*16660*/  @!UPT UIADD3 URZ, URZ, URZ, URZ ;  /* 0x0000003f3f3ff290 */ /* 0x000fe4000fffe03f */
        /* <DEDUP_REMOVED lines=14> */
.L_x_449:
[----:B------:R-:W-:Y:S04]  /*16750*/  MOV R2, c[0x0][0x32c] ;  /* 0x0000cb0000027a02 */ /* 0x000fe80000000f00 */
[----:B------:R-:W-:Y:S11]  /*16760*/  ISETP.NE.AND P0, PT, R2, 0x1, PT ;  /* 0x000000010200780c */ /* 0x000ff60003f05270 */
[----:B------:R-:W-:Y:S02]  /*16770*/  @!UPT UIADD3 URZ, URZ, URZ, URZ ;  /* 0x0000003f3f3ff290 */ /* 0x000fe4000fffe03f */
[----:B------:R-:W-:Y:S05]  /*16780*/  @P0 IMAD.HI.U32 R2, R0, c[0x0][0x330], RZ ;  /* 0x0000cc0000020a27 */ /* 0x000fea00078e00ff */
[----:B------:R-:W-:Y:S02]  /*16790*/  @P0 SHF.R.U32.HI R0, RZ, c[0x0][0x334], R2 ;  /* 0x0000cd00ff000a19 */ /* 0x000fe40000011602 */
.L_x_450:
[----:B------:R-:W-:Y:S05]  /*167a0*/  BSYNC B0 ;  /* 0x0000000000007941 */ /* 0x000fea0003800000 */
.L_x_448:
[----:B------:R-:W-:Y:S02]  /*167b0*/  IADD3 R2, R8, -0x1, RZ ;  /* 0xffffffff08027810 */ /* 0x000fe40007ffe0ff */
[C-C-:B------:R-:W-:Y:S02]  /*167c0*/  IADD3 R5, R3.reuse, UR7, R4.reuse ;  /* 0x0000000703057c10 */ /* 0x140fe4000fffe004 */
[----:B------:R-:W-:Y:S01]  /*167d0*/  IADD3 R3, R3, c[0x0][0x328], R4 ;  /* 0x0000ca0003037a10 */ /* 0x000fe20007ffe004 */
[----:B------:R-:W-:Y:S05]  /*167e0*/  IMAD R0, R0, c[0x0][0x32c], R2 ;  /* 0x0000cb0000007a24 */ /* 0x000fea00078e0202 */
[----:B------:R-:W-:Y:S02]  /*167f0*/  IADD3 R2, R0, c[0x0][0x32c], RZ ;  /* 0x0000cb0000027a10 */ /* 0x000fe40007ffe0ff */
[----:B------:R-:W-:Y:S02]  /*16800*/  IMNMX R0, R5, R0, !PT ;  /* 0x0000000005007217 */ /* 0x000fe40007800200 */
[----:B------:R-:W-:Y:S02]  /*16810*/  IMNMX R2, R3, R2, PT ;  /* 0x0000000203027217 */ /* 0x000fe40003800200 */
.L_x_447:
[----:B------:R-:W-:Y:S01]  /*16820*/  LOP3.LUT P0, RZ, R225, 0x2000, RZ, 0xc0, !PT ;  /* 0x00002000e1ff7812 */ /* 0x000fe2000780c0ff */
        /* <DEDUP_REMOVED lines=109> */
.L_x_453:
[----:B------:R-:W-:Y:S04]  /*16f00*/  MOV R2, c[0x0][0x32c] ;  /* 0x0000cb0000027a02 */ /* 0x000fe80000000f00 */
[----:B------:R-:W-:Y:S11]  /*16f10*/  ISETP.NE.AND P0, PT, R2, 0x1, PT ;  /* 0x000000010200780c */ /* 0x000ff60003f05270 */
[----:B------:R-:W-:Y:S02]  /*16f20*/  @!UPT UIADD3 URZ, URZ, URZ, URZ ;  /* 0x0000003f3f3ff290 */ /* 0x000fe4000fffe03f */
[----:B------:R-:W-:Y:S05]  /*16f30*/  @P0 IMAD.HI.U32 R2, R0, c[0x0][0x330], RZ ;  /* 0x0000cc0000020a27 */ /* 0x000fea00078e00ff */
[----:B------:R-:W-:Y:S02]  /*16f40*/  @P0 SHF.R.U32.HI R0, RZ, c[0x0][0x334], R2 ;  /* 0x0000cd00ff000a19 */ /* 0x000fe40000011602 */
.L_x_454:
[----:B------:R-:W-:Y:S05]  /*16f50*/  BSYNC B0 ;  /* 0x0000000000007941 */ /* 0x000fea0003800000 */
.L_x_452:
[----:B------:R-:W-:Y:S02]  /*16f60*/  IADD3 R8, R8, -0x1, RZ ;  /* 0xffffffff08087810 */ /* 0x000fe40007ffe0ff */
[C-C-:B------:R-:W-:Y:S02]  /*16f70*/  IADD3 R5, R3.reuse, UR7, R4.reuse ;  /* 0x0000000703057c10 */ /* 0x140fe4000fffe004 */
[----:B------:R-:W-:Y:S01]  /*16f80*/  IADD3 R3, R3, c[0x0][0x328], R4 ;  /* 0x0000ca0003037a10 */ /* 0x000fe20007ffe004 */
[----:B------:R-:W-:Y:S05]  /*16f90*/  IMAD R0, R0, c[0x0][0x32c], R8 ;  /* 0x0000cb0000007a24 */ /* 0x000fea00078e0208 */
[----:B------:R-:W-:Y:S02]  /*16fa0*/  IADD3 R2, R0, c[0x0][0x32c], RZ ;  /* 0x0000cb0000027a10 */ /* 0x000fe40007ffe0ff */
[----:B------:R-:W-:Y:S02]  /*16fb0*/  IMNMX R0, R5, R0, !PT ;  /* 0x0000000005007217 */ /* 0x000fe40007800200 */
[----:B------:R-:W-:Y:S02]  /*16fc0*/  IMNMX R2, R3, R2, PT ;  /* 0x0000000203027217 */ /* 0x000fe40003800200 */
.L_x_451:
[----:B------:R-:W-:Y:S01]  /*16fd0*/  ISETP.GT.AND P0, PT, R0, RZ, !P1 ;  /* 0x000000ff0000720c */ /* 0x000fe20004f04270 */
[----:B------:R-:W-:Y:S01]  /*16fe0*/  LDSM.16.MT88.4 R52, [R210+0x100] ;  /* 0x00010000d234783b */ /* 0x000fe20000004200 */
[----:B------:R-:W-:Y:S02]  /*16ff0*/  LOP3.LUT P1, RZ, R225, 0x800, RZ, 0xc0, !PT ;  /* 0x00000800e1ff7812 */ /* 0x000fe4000782c0ff */
[----:B------:R-:W-:Y:S02]  /*17000*/  ISETP.LT.OR P0, PT, R2, 0x1, P0 ;  /* 0x000000010200780c */ /* 0x000fe40000701670 */
[----:B------:R-:W-:Y:S02]  /*17010*/  FMNMX.FTZ R72, R10, R100, !PT ;  /* 0x000000640a487209 */ /* 0x000fe40007810000 */
[----:B------:R-:W-:Y:S01]  /*17020*/  FSEL R7, R239, -INF , !P0 ;  /* 0xff800000ef077808 */ /* 0x000fe20004000000 */
[----:B------:R-:W-:Y:S01]  /*17030*/  LDSM.16.MT88.4 R84, [R209+0x900] ;  /* 0x00090000d154783b */ /* 0x000fe20000004200 */
[----:B------:R-:W-:Y:S02]  /*17040*/  LOP3.LUT P0, RZ, R225, 0x2000, RZ, 0xc0, !PT ;  /* 0x00002000e1ff7812 */ /* 0x000fe4000780c0ff */
[----:B------:R-:W-:Y:S02]  /*17050*/  FMNMX.FTZ R72, R15, R72, !PT ;  /* 0x000000480f487209 */ /* 0x000fe40007810000 */
[----:B------:R-:W-:Y:S02]  /*17060*/  ISETP.GT.AND P0, PT, R0, 0x1, !P0 ;  /* 0x000000010000780c */ /* 0x000fe40004704270 */
[----:B------:R-:W-:Y:S02]  /*17070*/  FMNMX.FTZ R72, R16, R72, !PT ;  /* 0x0000004810487209 */ /* 0x000fe40007810000 */
[----:B------:R-:W-:Y:S02]  /*17080*/  ISETP.LT.OR P0, PT, R2, 0x2, P0 ;  /* 0x000000020200780c */ /* 0x000fe40000701670 */
[----:B------:R-:W-:Y:S02]  /*17090*/  FMNMX.FTZ R72, R20, R72, !PT ;  /* 0x0000004814487209 */ /* 0x000fe40007810000 */
[----:B------:R-:W-:Y:S02]  /*170a0*/  FSEL R8, R237, -INF , !P0 ;  /* 0xff800000ed087808 */ /* 0x000fe40004000000 */
        /* <DEDUP_REMOVED lines=74> */
[----:B------:R-:W-:Y:S02]  /*17550*/  FMNMX.FTZ R4, R18, R4, !PT ;  /* 0x0000000412047209 */ /* 0x000fe40007810000 */
[----:B------:R-:W-:Y:S02]  /*17560*/  FMNMX.FTZ R3, R171, R3, !PT ;  /* 0x00000003ab037209 */ /* 0x000fe40007810000 */
[----:B------:R-:W-:Y:S02]  /*17570*/  FSEL R183, R38, -INF , !P0 ;  /* 0xff80000026b77808 */ /* 0x000fe40004000000 */
[----:B------:R-:W-:Y:S02]  /*17580*/  LOP3.LUT P0, RZ, R225, 0x8, RZ, 0xc0, !PT ;  /* 0x00000008e1ff7812 */ /* 0x000fe4000780c0ff */
[----:B------:R-:W-:Y:S02]  /*17590*/  FMNMX.FTZ R72, R245, R72, !PT ;  /* 0x00000048f5487209 */ /* 0x000fe40007810000 */
[----:B------:R-:W-:Y:S02]  /*175a0*/  FMNMX.FTZ R3, R176, R3, !PT ;  /* 0x00000003b0037209 */ /* 0x000fe40007810000 */
[----:B------:R-:W-:Y:S02]  /*175b0*/  FMNMX.FTZ R4, R30, R4, !PT ;  /* 0x000000041e047209 */ /* 0x000fe40007810000 */
[----:B------:R-:W-:Y:S02]  /*175c0*/  ISETP.GT.AND P0, PT, R0, 0x31, !P0 ;  /* 0x000000310000780c */ /* 0x000fe40004704270 */
[----:B------:R-:W-:Y:S02]  /*175d0*/  FMNMX.FTZ R72, R244, R72, !PT ;  /* 0x00000048f4487209 */ /* 0x000fe40007810000 */
[----:B------:R-:W-:Y:S02]  /*175e0*/  FMNMX.FTZ R4, R33, R4, !PT ;  /* 0x0000000421047209 */ /* 0x000fe40007810000 */
[----:B------:R-:W-:Y:S01]  /*175f0*/  FMNMX.FTZ R3, R179, R3, !PT ;  /* 0x00000003b3037209 */ /* 0x000fe20007810000 */
[----:B------:R-:W1:Y:S01]  /*17600*/  SHFL.BFLY PT, R5, R72, 0x2, 0x1f ;  /* 0x0c401f0048057f89 */ /* 0x000e6200000e0000 */
[----:B------:R-:W-:Y:S02]  /*17610*/  ISETP.LT.OR P0, PT, R2, 0x32, P0 ;  /* 0x000000320200780c */ /* 0x000fe40000701670 */
[----:B------:R-:W-:Y:S02]  /*17620*/  FMNMX.FTZ R4, R34, R4, !PT ;  /* 0x0000000422047209 */ /* 0x000fe40007810000 */
[----:B------:R-:W-:Y:S02]  /*17630*/  FMNMX.FTZ R3, R184, R3, !PT ;  /* 0x00000003b8037209 */ /* 0x000fe40007810000 */
[----:B------:R-:W-:Y:S02]  /*17640*/  FSEL R186, R59, -INF , !P0 ;  /* 0xff8000003bba7808 */ /* 0x000fe40004000000 */
[----:B------:R-:W-:Y:S02]  /*17650*/  LOP3.LUT P0, RZ, R225, 0x4, RZ, 0xc0, !PT ;  /* 0x00000004e1ff7812 */ /* 0x000fe4000780c0ff */
        /* <DEDUP_REMOVED lines=16> */
[----:B------:R-:W-:Y:S02]  /*17760*/  LOP3.LUT P1, RZ, R225, 0x1, RZ, 0xc0, !PT ;  /* 0x00000001e1ff7812 */ /* 0x000fe4000782c0ff */
[----:B------:R-:W-:Y:S02]  /*17770*/  FMNMX.FTZ R4, R180, R4, !PT ;  /* 0x00000004b4047209 */ /* 0x000fe40007810000 */
[----:B-1----:R-:W-:Y:S02]  /*17780*/  FMNMX.FTZ R72, R72, R5, !PT ;  /* 0x0000000548487209 */ /* 0x002fe40007810000 */
[----:B------:R-:W-:Y:S02]  /*17790*/  FMNMX.FTZ R3, R234, R3, !PT ;  /* 0x00000003ea037209 */ /* 0x000fe40007810000 */
[----:B------:R-:W-:Y:S01]  /*177a0*/  FSEL R190, R63, -INF , !P0 ;  /* 0xff8000003fbe7808 */ /* 0x000fe20004000000 */
[----:B------:R-:W1:Y:S01]  /*177b0*/  SHFL.BFLY PT, R5, R72, 0x1, 0x1f ;  /* 0x0c201f0048057f89 */ /* 0x000e6200000e0000 */
[----:B------:R-:W-:Y:S02]  /*177c0*/  ISETP.GT.AND P0, PT, R0, 0x40, !P1 ;  /* 0x000000400000780c */ /* 0x000fe40004f04270 */
[----:B------:R-:W-:Y:S02]  /*177d0*/  FMNMX.FTZ R4, R181, R4, !PT ;  /* 0x00000004b5047209 */ /* 0x000fe40007810000 */
[----:B------:R-:W-:Y:S02]  /*177e0*/  FMNMX.FTZ R3, R235, R3, !PT ;  /* 0x00000003eb037209 */ /* 0x000fe40007810000 */
[----:B------:R-:W-:Y:S02]  /*177f0*/  ISETP.LT.OR P0, PT, R2, 0x41, P0 ;  /* 0x000000410200780c */ /* 0x000fe40000701670 */
[----:B------:R-:W-:Y:S02]  /*17800*/  FMNMX.FTZ R71, R242, R3, !PT ;  /* 0x00000003f2477209 */ /* 0x000fe40007810000 */
[----:B------:R-:W-:Y:S02]  /*17810*/  FMNMX.FTZ R3, R182, R4, !PT ;  /* 0x00000004b6037209 */ /* 0x000fe40007810000 */
[----:B------:R-:W-:Y:S02]  /*17820*/  FSEL R199, R74, -INF , !P0 ;  /* 0xff8000004ac77808 */ /* 0x000fe40004000000 */
        /* <DEDUP_REMOVED lines=9> */
[----:B------:R-:W-:Y:S02]  /*178c0*/  FMNMX.FTZ R4, R7, R103, !PT ;  /* 0x0000006707047209 */ /* 0x000fe40007810000 */
[----:B------:R-:W-:Y:S02]  /*178d0*/  FSEL R203, R78, -INF , !P0 ;  /* 0xff8000004ecb7808 */ /* 0x000fe40004000000 */
[----:B------:R-:W-:Y:S02]  /*178e0*/  ISETP.GT.AND P0, PT, R0, 0x49, !P3 ;  /* 0x000000490000780c */ /* 0x000fe40005f04270 */
[----:B------:R-:W-:Y:S02]  /*178f0*/  FMNMX.FTZ R3, R204, R3, !PT ;  /* 0x00000003cc037209 */ /* 0x000fe40007810000 */
[----:B------:R-:W-:Y:S02]  /*17900*/  FMNMX.FTZ R4, R8, R4, !PT ;  /* 0x0000000408047209 */ /* 0x000fe40007810000 */
[----:B-1----:R-:W-:Y:S02]  /*17910*/  FMNMX.FTZ R72, R72, R5, !PT ;  /* 0x0000000548487209 */ /* 0x002fe40007810000 */
[----:B------:R-:W-:Y:S02]  /*17920*/  ISETP.LT.OR P0, PT, R2, 0x4a, P0 ;  /* 0x0000004a0200780c */ /* 0x000fe40000701670 */
[----:B------:R-:W-:Y:S01]  /*17930*/  FMNMX.FTZ R4, R9, R4, !PT ;  /* 0x0000000409047209 */ /* 0x000fe20007810000 */
[----:B------:R-:W-:Y:S01]  /*17940*/  FMUL.FTZ R74, R72, c[0x0][0x2d0] ;  /* 0x0000b400484a7a20 */ /* 0x000fe20000410000 */
[----:B------:R-:W-:Y:S02]  /*17950*/  FMNMX.FTZ R3, R236, R3, !PT ;  /* 0x00000003ec037209 */ /* 0x000fe40007810000 */
[----:B------:R-:W-:Y:S02]  /*17960*/  FSEL R207, R79, -INF , !P0 ;  /* 0xff8000004fcf7808 */ /* 0x000fe40004000000 */
[----:B------:R-:W-:Y:S02]  /*17970*/  ISETP.GT.AND P0, PT, R0, 0x50, !P2 ;  /* 0x000000500000780c */ /* 0x000fe40005704270 */
[----:B------:R-:W-:Y:S02]  /*17980*/  FSETP.NEU.FTZ.AND P2, PT, R72, -INF , PT ;  /* 0xff8000004800780b */ /* 0x000fe40003f5d000 */
        /* <DEDUP_REMOVED lines=9> */
[----:B------:R-:W1:Y:S01]  /*17a20*/  SHFL.BFLY PT, R6, R71, 0x2, 0x1f ;  /* 0x0c401f0047067f89 */ /* 0x000e6200000e0000 */
[----:B------:R-:W-:Y:S01]  /*17a30*/  FMNMX.FTZ R4, R62, R4, !PT ;  /* 0x000000043e047209 */ /* 0x000fe20007810000 */
[----:B------:R2:W-:Y:S01]  /*17a40*/  MUFU.EX2 R23, R3 ;  /* 0x0000000300177308 */ /* 0x0005e20000000800 */
[----:B------:R-:W-:Y:S02]  /*17a50*/  LOP3.LUT P1, RZ, R225, 0x4000, RZ, 0xc0, !PT ;  /* 0x00004000e1ff7812 */ /* 0x000fe4000782c0ff */
[----:B------:R-:W-:Y:S02]  /*17a60*/  FSEL R229, R35, -INF , !P0 ;  /* 0xff80000023e57808 */ /* 0x000fe40004000000 */
[----:B------:R-:W-:Y:S02]  /*17a70*/  ISETP.GT.AND P0, PT, R0, 0x51, !P1 ;  /* 0x000000510000780c */ /* 0x000fe40004f04270 */
[----:B------:R-:W-:Y:S02]  /*17a80*/  FMNMX.FTZ R70, R240, R70, !PT ;  /* 0x00000046f0467209 */ /* 0x000fe40007810000 */
[----:B------:R-:W-:Y:S02]  /*17a90*/  ISETP.LT.OR P0, PT, R2, 0x52, P0 ;  /* 0x000000520200780c */ /* 0x000fe40000701670 */
[----:B------:R-:W-:Y:S02]  /*17aa0*/  FMNMX.FTZ R70, R241, R70, !PT ;  /* 0x00000046f1467209 */ /* 0x000fe40007810000 */
[C---:B------:R-:W-:Y:S02]  /*17ab0*/  LOP3.LUT P4, RZ, R225.reuse, 0x10000, RZ, 0xc0, !PT ;  /* 0x00010000e1ff7812 */ /* 0x040fe4000788c0ff */
[----:B------:R-:W-:Y:S01]  /*17ac0*/  LOP3.LUT P6, RZ, R225, 0x40000, RZ, 0xc0, !PT ;  /* 0x00040000e1ff7812 */ /* 0x000fe200078cc0ff */
[----:B------:R-:W3:Y:S01]  /*17ad0*/  SHFL.BFLY PT, R5, R70, 0x2, 0x1f ;  /* 0x0c401f0046057f89 */ /* 0x000ee200000e0000 */
[----:B------:R-:W-:Y:S02]  /*17ae0*/  FSEL R206, R91, -INF , !P0 ;  /* 0xff8000005bce7808 */ /* 0x000fe40004000000 */
[C---:B------:R-:W-:Y:S02]  /*17af0*/  ISETP.GT.AND P3, PT, R0.reuse, 0x58, !P4 ;  /* 0x000000580000780c */ /* 0x040fe40006764270 */
[----:B------:R-:W-:Y:S02]  /*17b00*/  ISETP.GT.AND P0, PT, R0, 0x59, !P6 ;  /* 0x000000590000780c */ /* 0x000fe40007704270 */
[----:B-1----:R-:W-:Y:S02]  /*17b10*/  FMNMX.FTZ R71, R71, R6, !PT ;  /* 0x0000000647477209 */ /* 0x002fe40007810000 */
[----:B--2---:R-:W-:Y:S01]  /*17b20*/  FMNMX.FTZ R3, R88, R4, !PT ;  /* 0x0000000458037209 */ /* 0x004fe20007810000 */
[--C-:B------:R-:W-:Y:S01]  /*17b30*/  FFMA.FTZ R4, R15, c[0x0][0x2d0], -R74.reuse ;  /* 0x0000b4000f047a23 */ /* 0x100fe2000001084a */
[C---:B------:R-:W-:Y:S01]  /*17b40*/  ISETP.LT.OR P4, PT, R2.reuse, 0x59, P3 ;  /* 0x000000590200780c */ /* 0x040fe20001f81670 */
[----:B------:R-:W1:Y:S01]  /*17b50*/  SHFL.BFLY PT, R6, R71, 0x1, 0x1f ;  /* 0x0c201f0047067f89 */ /* 0x000e6200000e0000 */
[----:B------:R-:W-:Y:S01]  /*17b60*/  ISETP.LT.OR P3, PT, R2, 0x5a, P0 ;  /* 0x0000005a0200780c */ /* 0x000fe20000761670 */
[----:B------:R2:W-:Y:S01]  /*17b70*/  MUFU.EX2 R246, R4 ;  /* 0x0000000400f67308 */ /* 0x0005e20000000800 */
[----:B------:R-:W-:Y:S02]  /*17b80*/  FMNMX.FTZ R3, R169, R3, !PT ;  /* 0x00000003a9037209 */ /* 0x000fe40007810000 */
[----:B------:R-:W-:Y:S02]  /*17b90*/  FSEL R197, R36, -INF , !P4 ;  /* 0xff80000024c57808 */ /* 0x000fe40006000000 */
[----:B------:R-:W-:Y:S01]  /*17ba0*/  FMNMX.FTZ R3, R172, R3, !PT ;  /* 0x00000003ac037209 */ /* 0x000fe20007810000 */
[----:B------:R-:W-:Y:S01]  /*17bb0*/  LDSM.16.MT88.4 R36, [R212+0x100] ;  /* 0x00010000d424783b */ /* 0x000fe20000004200 */
[----:B------:R-:W-:Y:S02]  /*17bc0*/  FSEL R73, R95, -INF , !P3 ;  /* 0xff8000005f497808 */ /* 0x000fe40005800000 */
[----:B------:R-:W-:Y:S02]  /*17bd0*/  FMNMX.FTZ R3, R173, R3, !PT ;  /* 0x00000003ad037209 */ /* 0x000fe40007810000 */
[----:B---3--:R-:W-:Y:S02]  /*17be0*/  FMNMX.FTZ R70, R70, R5, !PT ;  /* 0x0000000546467209 */ /* 0x008fe40007810000 */
[----:B------:R-:W-:Y:S03]  /*17bf0*/  FMNMX.FTZ R3, R174, R3, !PT ;  /* 0x00000003ae037209 */ /* 0x000fe60007810000 */
[----:B------:R-:W3:Y:S01]  /*17c00*/  SHFL.BFLY PT, R5, R70, 0x1, 0x1f ;  /* 0x0c201f0046057f89 */ /* 0x000ee200000e0000 */
[----:B-1----:R-:W-:Y:S01]  /*17c10*/  FMNMX.FTZ R71, R71, R6, !PT ;  /* 0x0000000647477209 */ /* 0x002fe20007810000 */
[--C-:B--2---:R-:W-:Y:S03]  /*17c20*/  FFMA.FTZ R4, R16, c[0x0][0x2d0], -R74.reuse ;  /* 0x0000b40010047a23 */ /* 0x104fe6000001084a */
[C---:B------:R-:W-:Y:S01]  /*17c30*/  FSETP.NEU.FTZ.AND P1, PT, R71.reuse, -INF , PT ;  /* 0xff8000004700780b */ /* 0x040fe20003f3d000 */
[----:B------:R-:W-:Y:S01]  /*17c40*/  FMUL.FTZ R75, R71, c[0x0][0x2d0] ;  /* 0x0000b400474b7a20 */ /* 0x000fe20000410000 */
[----:B------:R1:W-:Y:S04]  /*17c50*/  MUFU.EX2 R60, R4 ;  /* 0x00000004003c7308 */ /* 0x0003e80000000800 */
[----:B------:R-:W-:Y:S05]  /*17c60*/  FSEL R75, R75, RZ, P1 ;  /* 0x000000ff4b4b7208 */ /* 0x000fea0000800000 */
[--C-:B------:R-:W-:Y:S02]  /*17c70*/  FFMA.FTZ R2, R21, c[0x0][0x2d0], -R75.reuse ;  /* 0x0000b40015027a23 */ /* 0x100fe4000001084b */
[--C-:B------:R-:W-:Y:S01]  /*17c80*/  FFMA.FTZ R16, R29, c[0x0][0x2d0], -R75.reuse ;  /* 0x0000b4001d107a23 */ /* 0x100fe2000001084b */
[----:B---3--:R-:W-:Y:S01]  /*17c90*/  FMNMX.FTZ R70, R70, R5, !PT ;  /* 0x0000000546467209 */ /* 0x008fe20007810000 */
[----:B------:R2:W-:Y:S01]  /*17ca0*/  MUFU.EX2 R50, R2 ;  /* 0x0000000200327308 */ /* 0x0005e20000000800 */
[--C-:B------:R-:W-:Y:S02]  /*17cb0*/  FFMA.FTZ R48, R48, c[0x0][0x2d0], -R75.reuse ;  /* 0x0000b40030307a23 */ /* 0x100fe4000001084b */
[C---:B------:R-:W-:Y:S01]  /*17cc0*/  FSETP.NEU.FTZ.AND P0, PT, R70.reuse, -INF , PT ;  /* 0xff8000004600780b */ /* 0x040fe20003f1d000 */
[----:B------:R-:W-:Y:S05]  /*17cd0*/  FMUL.FTZ R96, R70, c[0x0][0x2d0] ;  /* 0x0000b40046607a20 */ /* 0x000fea0000410000 */
[----:B------:R-:W-:Y:S01]  /*17ce0*/  FSEL R96, R96, RZ, P0 ;  /* 0x000000ff60607208 */ /* 0x000fe20000000000 */
[----:B------:R-:W-:Y:S01]  /*17cf0*/  MUFU.EX2 R63, R16 ;  /* 0x00000010003f7308 */ /* 0x000fe20000000800 */
[----:B-1----:R-:W-:Y:S01]  /*17d00*/  FMNMX.FTZ R4, R183, R3, !PT ;  /* 0x00000003b7047209 */ /* 0x002fe20007810000 */
[----:B------:R-:W-:Y:S03]  /*17d10*/  FFMA.FTZ R3, R20, c[0x0][0x2d0], -R74 ;  /* 0x0000b40014037a23 */ /* 0x000fe6000001084a */
[----:B------:R-:W-:Y:S04]  /*17d20*/  FMNMX.FTZ R4, R186, R4, !PT ;  /* 0x00000004ba047209 */ /* 0x000fe80007810000 */
[----:B------:R-:W-:Y:S01]  /*17d30*/  FMNMX.FTZ R4, R188, R4, !PT ;  /* 0x00000004bc047209 */ /* 0x000fe20007810000 */
[----:B------:R1:W3:Y:S03]  /*17d40*/  MUFU.EX2 R51, R3 ;  /* 0x0000000300337308 */ /* 0x0002e60000000800 */
[----:B------:R-:W-:Y:S01]  /*17d50*/  FMNMX.FTZ R4, R190, R4, !PT ;  /* 0x00000004be047209 */ /* 0x000fe20007810000 */
[----:B--2---:R-:W-:Y:S03]  /*17d60*/  FFMA.FTZ R2, R11, c[0x0][0x2d0], -R96 ;  /* 0x0000b4000b027a23 */ /* 0x004fe60000010860 */
[----:B------:R-:W-:Y:S03]  /*17d70*/  FMNMX.FTZ R4, R199, R4, !PT ;  /* 0x00000004c7047209 */ /* 0x000fe60007810000 */
[----:B------:R-:W-:Y:S01]  /*17d80*/  MUFU.EX2 R92, R2 ;  /* 0x00000002005c7308 */ /* 0x000fe20000000800 */
[----:B------:R-:W-:Y:S01]  /*17d90*/  FMNMX.FTZ R4, R202, R4, !PT ;  /* 0x00000004ca047209 */ /* 0x000fe20007810000 */
[--C-:B-1----:R-:W-:Y:S01]  /*17da0*/  FFMA.FTZ R3, R12, c[0x0][0x2d0], -R75.reuse ;  /* 0x0000b4000c037a23 */ /* 0x102fe2000001084b */
[----:B---3--:R-:W-:Y:S01]  /*17db0*/  F2FP.PACK_AB R78, R51, R60 ;  /* 0x0000003c334e723e */ /* 0x008fe200000000ff */
[----:B------:R-:W-:Y:S06]  /*17dc0*/  FFMA.FTZ R12, R32, c[0x0][0x2d0], -R74 ;  /* 0x0000b400200c7a23 */ /* 0x000fec000001084a */
[----:B------:R1:W-:Y:S01]  /*17dd0*/  MUFU.EX2 R89, R3 ;  /* 0x0000000300597308 */ /* 0x0003e20000000800 */
[----:B------:R-:W-:Y:S02]  /*17de0*/  FFMA.FTZ R32, R34, c[0x0][0x2d0], -R96 ;  /* 0x0000b40022207a23 */ /* 0x000fe40000010860 */
[--C-:B-1----:R-:W-:Y:S07]  /*17df0*/  FFMA.FTZ R3, R13, c[0x0][0x2d0], -R75.reuse ;  /* 0x0000b4000d037a23 */ /* 0x102fee000001084b */
[----:B------:R1:W2:Y:S02]  /*17e00*/  MUFU.EX2 R247, R3 ;  /* 0x0000000300f77308 */ /* 0x0002a40000000800 */
[----:B-1----:R-:W-:Y:S01]  /*17e10*/  FMNMX.FTZ R3, R203, R4, !PT ;  /* 0x00000004cb037209 */ /* 0x002fe20007810000 */
[----:B------:R-:W-:Y:S01]  /*17e20*/  FFMA.FTZ R4, R26, c[0x0][0x2d0], -R74 ;  /* 0x0000b4001a047a23 */ /* 0x000fe2000001084a */
[----:B--2---:R-:W-:Y:S02]  /*17e30*/  F2FP.PACK_AB R77, R247, R89 ;  /* 0x00000059f74d723e */ /* 0x004fe400000000ff */
[----:B------:R-:W-:Y:S04]  /*17e40*/  FMNMX.FTZ R0, R207, R3, !PT ;  /* 0x00000003cf007209 */ /* 0x000fe80007810000 */
[----:B------:R-:W-:Y:S01]  /*17e50*/  MUFU.EX2 R80, R4 ;  /* 0x0000000400507308 */ /* 0x000fe20000000800 */
[--C-:B------:R-:W-:Y:S01]  /*17e60*/  FFMA.FTZ R3, R19, c[0x0][0x2d0], -R75.reuse ;  /* 0x0000b40013037a23 */ /* 0x100fe2000001084b */
[----:B------:R-:W-:Y:S04]  /*17e70*/  FMNMX.FTZ R0, R229, R0, !PT ;  /* 0x00000000e5007209 */ /* 0x000fe80007810000 */
[----:B------:R-:W-:Y:S04]  /*17e80*/  FMNMX.FTZ R0, R206, R0, !PT ;  /* 0x00000000ce007209 */ /* 0x000fe80007810000 */
[----:B------:R1:W2:Y:S01]  /*17e90*/  MUFU.EX2 R45, R3 ;  /* 0x00000003002d7308 */ /* 0x0002a20000000800 */
[----:B------:R-:W-:Y:S04]  /*17ea0*/  FMNMX.FTZ R0, R197, R0, !PT ;  /* 0x00000000c5007209 */ /* 0x000fe80007810000 */
[----:B------:R-:W-:Y:S05]  /*17eb0*/  FMNMX.FTZ R0, R73, R0, !PT ;  /* 0x0000000049007209 */ /* 0x000fea0007810000 */
[----:B------:R-:W3:Y:S01]  /*17ec0*/  SHFL.BFLY PT, R2, R0, 0x2, 0x1f ;  /* 0x0c401f0000027f89 */ /* 0x000ee200000e0000 */
[--C-:B-1----:R-:W-:Y:S01]  /*17ed0*/  FFMA.FTZ R3, R14, c[0x0][0x2d0], -R96.reuse ;  /* 0x0000b4000e037a23 */ /* 0x102fe20000010860 */
[----:B--2---:R-:W-:Y:S03]  /*17ee0*/  F2FP.PACK_AB R79, R50, R45 ;  /* 0x0000002d324f723e */ /* 0x004fe600000000ff */
[----:B------:R1:W2:Y:S02]  /*17ef0*/  MUFU.EX2 R61, R3 ;  /* 0x00000003003d7308 */ /* 0x0002a40000000800 */
[--C-:B-1----:R-:W-:Y:S01]  /*17f00*/  FFMA.FTZ R3, R17, c[0x0][0x2d0], -R96.reuse ;  /* 0x0000b40011037a23 */ /* 0x102fe20000010860 */
[----:B--2---:R-:W-:Y:S07]  /*17f10*/  F2FP.PACK_AB R64, R61, R92 ;  /* 0x0000005c3d40723e */ /* 0x004fee00000000ff */
[----:B------:R1:W-:Y:S02]  /*17f20*/  MUFU.EX2 R57, R3 ;  /* 0x0000000300397308 */ /* 0x0003e40000000800 */
[----:B-1----:R-:W-:Y:S08]  /*17f30*/  FFMA.FTZ R3, R18, c[0x0][0x2d0], -R96 ;  /* 0x0000b40012037a23 */ /* 0x002ff00000010860 */
[----:B------:R1:W2:Y:S02]  /*17f40*/  MUFU.EX2 R49, R3 ;  /* 0x0000000300317308 */ /* 0x0002a40000000800 */
[----:B-1----:R-:W-:Y:S01]  /*17f50*/  FFMA.FTZ R3, R25, c[0x0][0x2d0], -R74 ;  /* 0x0000b40019037a23 */ /* 0x002fe2000001084a */
[----:B--2---:R-:W-:Y:S07]  /*17f60*/  F2FP.PACK_AB R66, R49, R57 ;  /* 0x000000393142723e */ /* 0x004fee00000000ff */
[----:B------:R3:W-:Y:S02]  /*17f70*/  MUFU.EX2 R81, R3 ;  /* 0x0000000300517308 */ /* 0x0007e40000000800 */
[----:B---3--:R-:W-:Y:S01]  /*17f80*/  FMNMX.FTZ R3, R0, R2, !PT ;  /* 0x0000000200037209 */ /* 0x008fe20007810000 */
[----:B------:R-:W-:Y:S01]  /*17f90*/  FFMA.FTZ R2, R22, c[0x0][0x2d0], -R75 ;  /* 0x0000b40016027a23 */ /* 0x000fe2000001084b */
[----:B------:R-:W-:Y:S06]  /*17fa0*/  FSEL R0, R72, RZ, P2 ;  /* 0x000000ff48007208 */ /* 0x000fec0001000000 */
[----:B------:R1:W-:Y:S01]  /*17fb0*/  MUFU.EX2 R82, R2 ;  /* 0x0000000200527308 */ /* 0x0003e20000000800 */
[----:B------:R-:W2:Y:S01]  /*17fc0*/  SHFL.BFLY PT, R4, R3, 0x1, 0x1f ;  /* 0x0c201f0003047f89 */ /* 0x000ea200000e0000 */
[----:B------:R-:W-:Y:S01]  /*17fd0*/  FADD.FTZ R0, -R0, R100 ;  /* 0x0000006400007221 */ /* 0x000fe20000010100 */
[----:B------:R-:W-:Y:S03]  /*17fe0*/  MOV R100, R23 ;  /* 0x0000001700647202 */ /* 0x000fe60000000f00 */
[----:B------:R-:W-:Y:S01]  /*17ff0*/  FMUL.FTZ R0, R0, c[0x0][0x2d0] ;  /* 0x0000b40000007a20 */ /* 0x000fe20000410000 */
[----:B------:R-:W-:Y:S02]  /*18000*/  F2FP.PACK_AB R76, R246, R100 ;  /* 0x00000064f64c723e */ /* 0x000fe400000000ff */
[----:B------:R-:W3:Y:S01]  /*18010*/  LDSM.16.MT88.4 R20, [R209+0x100] ;  /* 0x00010000d114783b */ /* 0x000ee20000004200 */
[----:B------:R4:W5:Y:S01]  /*18020*/  MUFU.EX2 R69, R0 ;  /* 0x0000000000457308 */ /* 0x0009620000000800 */
[----:B-1----:R-:W-:Y:S02]  /*18030*/  FSEL R2, R71, RZ, P1 ;  /* 0x000000ff47027208 */ /* 0x002fe40000800000 */
[----:B--2---:R-:W-:Y:S03]  /*18040*/  FMNMX.FTZ R3, R3, R4, !PT ;  /* 0x0000000403037209 */ /* 0x004fe60007810000 */
[----:B------:R-:W-:Y:S02]  /*18050*/  FADD.FTZ R2, -R2, R101 ;  /* 0x0000006502027221 */ /* 0x000fe40000010100 */
[----:B------:R-:W-:Y:S02]  /*18060*/  FMUL.FTZ R97, R3, c[0x0][0x2d0] ;  /* 0x0000b40003617a20 */ /* 0x000fe40000410000 */
[----:B------:R-:W-:Y:S01]  /*18070*/  FMUL.FTZ R2, R2, c[0x0][0x2d0] ;  /* 0x0000b40002027a20 */ /* 0x000fe20000410000 */
[----:B----4-:R-:W-:Y:S01]  /*18080*/  FSEL R0, R70, RZ, P0 ;  /* 0x000000ff46007208 */ /* 0x010fe20000000000 */
[----:B-----5:R-:W-:Y:S01]  /*18090*/  FMUL.FTZ R16, R69, R116 ;  /* 0x0000007445107220 */ /* 0x020fe20000410000 */
[----:B------:R-:W-:Y:S01]  /*180a0*/  FSETP.NEU.FTZ.AND P0, PT, R3, -INF , PT ;  /* 0xff8000000300780b */ /* 0x000fe20003f1d000 */
[----:B------:R-:W1:Y:S01]  /*180b0*/  MUFU.EX2 R68, R2 ;  /* 0x0000000200447308 */ /* 0x000e620000000800 */
[----:B------:R-:W-:Y:S02]  /*180c0*/  FMUL.FTZ R5, R69, R105 ;  /* 0x0000006945057220 */ /* 0x000fe40000410000 */
[----:B------:R-:W-:Y:S01]  /*180d0*/  FADD.FTZ R0, -R0, R102 ;  /* 0x0000006600007221 */ /* 0x000fe20000010100 */
[----:B------:R-:W-:Y:S01]  /*180e0*/  FSEL R97, R97, RZ, P0 ;  /* 0x000000ff61617208 */ /* 0x000fe20000000000 */
[----:B------:R-:W-:Y:S02]  /*180f0*/  FMUL.FTZ R17, R69, R117 ;  /* 0x0000007545117220 */ /* 0x000fe40000410000 */
[----:B------:R-:W-:Y:S02]  /*18100*/  FMUL.FTZ R0, R0, c[0x0][0x2d0] ;  /* 0x0000b40000007a20 */ /* 0x000fe40000410000 */
[--C-:B------:R-:W-:Y:S02]  /*18110*/  FFMA.FTZ R58, R58, c[0x0][0x2d0], -R97.reuse ;  /* 0x0000b4003a3a7a23 */ /* 0x100fe40000010861 */
[----:B------:R2:W4:Y:S01]  /*18120*/  MUFU.EX2 R2, R0 ;  /* 0x0000000000027308 */ /* 0x0005220000000800 */
[--C-:B------:R-:W-:Y:S02]  /*18130*/  FFMA.FTZ R4, R9, c[0x0][0x2d0], -R97.reuse ;  /* 0x0000b40009047a23 */ /* 0x100fe40000010861 */
[--C-:B------:R-:W-:Y:S07]  /*18140*/  FFMA.FTZ R62, R62, c[0x0][0x2d0], -R97.reuse ;  /* 0x0000b4003e3e7a23 */ /* 0x100fee0000010861 */
[----:B------:R5:W3:Y:S01]  /*18150*/  MUFU.EX2 R42, R4 ;  /* 0x00000004002a7308 */ /* 0x000ae20000000800 */
[C---:B-1----:R-:W-:Y:S02]  /*18160*/  FMUL.FTZ R6, R68.reuse, R106 ;  /* 0x0000006a44067220 */ /* 0x042fe40000410000 */
[C---:B------:R-:W-:Y:S02]  /*18170*/  FMUL.FTZ R18, R68.reuse, R118 ;  /* 0x0000007644127220 */ /* 0x040fe40000410000 */
[C---:B------:R-:W-:Y:S02]  /*18180*/  FMUL.FTZ R19, R68.reuse, R119 ;  /* 0x0000007744137220 */ /* 0x040fe40000410000 */
[----:B------:R-:W-:Y:S03]  /*18190*/  LDSM.16.MT88.4 R116, [R209+0x2900] ;  /* 0x00290000d174783b */ /* 0x000fe60000004200 */
[----:B------:R1:W-:Y:S01]  /*181a0*/  MUFU.EX2 R106, R12 ;  /* 0x0000000c006a7308 */ /* 0x0003e20000000800 */
[----:B------:R-:W-:Y:S02]  /*181b0*/  FMUL.FTZ R34, R68, R134 ;  /* 0x0000008644227220 */ /* 0x000fe40000410000 */
[--C-:B--2---:R-:W-:Y:S02]  /*181c0*/  FFMA.FTZ R0, R7, c[0x0][0x2d0], -R97.reuse ;  /* 0x0000b40007007a23 */ /* 0x104fe40000010861 */
[----:B----4-:R-:W-:Y:S01]  /*181d0*/  FMUL.FTZ R25, R2, R125 ;  /* 0x0000007d02197220 */ /* 0x010fe20000410000 */
[----:B------:R-:W-:Y:S01]  /*181e0*/  MOV R125, R82 ;  /* 0x00000052007d7202 */ /* 0x000fe20000000f00 */
[----:B------:R-:W-:Y:S03]  /*181f0*/  FMUL.FTZ R7, R68, R107 ;  /* 0x0000006b44077220 */ /* 0x000fe60000410000 */
[----:B------:R2:W-:Y:S01]  /*18200*/  MUFU.EX2 R196, R0 ;  /* 0x0000000000c47308 */ /* 0x0005e20000000800 */
[C---:B------:R-:W-:Y:S02]  /*18210*/  FMUL.FTZ R9, R2.reuse, R109 ;  /* 0x0000006d02097220 */ /* 0x040fe40000410000 */
[----:B------:R-:W-:Y:S02]  /*18220*/  FMUL.FTZ R13, R2, R113 ;  /* 0x00000071020d7220 */ /* 0x000fe40000410000 */
[--C-:B-----5:R-:W-:Y:S02]  /*18230*/  FFMA.FTZ R4, R24, c[0x0][0x2d0], -R97.reuse ;  /* 0x0000b40018047a23 */ /* 0x120fe40000010861 */
[----:B------:R-:W-:Y:S02]  /*18240*/  FMUL.FTZ R29, R2, R129 ;  /* 0x00000081021d7220 */ /* 0x000fe40000410000 */
[----:B------:R-:W-:Y:S01]  /*18250*/  FFMA.FTZ R24, R30, c[0x0][0x2d0], -R96 ;  /* 0x0000b4001e187a23 */ /* 0x000fe20000010860 */
[----:B------:R4:W-:Y:S01]  /*18260*/  MUFU.EX2 R10, R4 ;  /* 0x00000004000a7308 */ /* 0x0009e20000000800 */
[----:B-1----:R-:W-:Y:S01]  /*18270*/  FMUL.FTZ R12, R2, R112 ;  /* 0x00000070020c7220 */ /* 0x002fe20000410000 */
[----:B---3--:R-:W-:Y:S08]  /*18280*/  MOV R112, R42 ;  /* 0x0000002a00707202 */ /* 0x008ff00000000f00 */
[----:B------:R1:W3:Y:S01]  /*18290*/  MUFU.EX2 R46, R24 ;  /* 0x00000018002e7308 */ /* 0x0002e20000000800 */
[----:B--2---:R-:W-:Y:S02]  /*182a0*/  FFMA.FTZ R0, R8, c[0x0][0x2d0], -R97 ;  /* 0x0000b40008007a23 */ /* 0x004fe40000010861 */
[----:B------:R-:W-:Y:S02]  /*182b0*/  FFMA.FTZ R8, R28, c[0x0][0x2d0], -R74 ;  /* 0x0000b4001c087a23 */ /* 0x000fe4000001084a */
[----:B------:R-:W-:Y:S05]  /*182c0*/  FFMA.FTZ R28, R33, c[0x0][0x2d0], -R96 ;  /* 0x0000b400211c7a23 */ /* 0x000fea0000010860 */
[----:B------:R2:W5:Y:S01]  /*182d0*/  MUFU.EX2 R35, R0 ;  /* 0x0000000000237308 */ /* 0x0005620000000800 */
[----:B------:R-:W-:Y:S02]  /*182e0*/  FMUL.FTZ R33, R69, R133 ;  /* 0x0000008545217220 */ /* 0x000fe40000410000 */
[----:B----4-:R-:W-:Y:S07]  /*182f0*/  FFMA.FTZ R4, R27, c[0x0][0x2d0], -R75 ;  /* 0x0000b4001b047a23 */ /* 0x010fee000001084b */
[----:B------:R4:W-:Y:S01]  /*18300*/  MUFU.EX2 R43, R4 ;  /* 0x00000004002b7308 */ /* 0x0009e20000000800 */
[----:B-1----:R-:W-:Y:S02]  /*18310*/  FMUL.FTZ R24, R2, R124 ;  /* 0x0000007c02187220 */ /* 0x002fe40000410000 */
[----:B---3--:R-:W-:Y:S07]  /*18320*/  IMAD.MOV.U32 R124, RZ, RZ, R46 ;  /* 0x000000ffff7c7224 */ /* 0x008fee00078e002e */
[----:B------:R1:W3:Y:S01]  /*18330*/  MUFU.EX2 R59, R8 ;  /* 0x00000008003b7308 */ /* 0x0002e20000000800 */
[----:B--2---:R-:W-:Y:S02]  /*18340*/  FSEL R0, R3, RZ, P0 ;  /* 0x000000ff03007208 */ /* 0x004fe40000000000 */
[----:B-----5:R-:W-:Y:S03]  /*18350*/  F2FP.PACK_AB R65, R35, R196 ;  /* 0x000000c42341723e */ /* 0x020fe600000000ff */
[----:B------:R-:W-:Y:S04]  /*18360*/  FADD.FTZ R0, -R0, R103 ;  /* 0x0000006700007221 */ /* 0x000fe80000010100 */
[----:B------:R2:W-:Y:S01]  /*18370*/  MUFU.EX2 R47, R28 ;  /* 0x0000001c002f7308 */ /* 0x0005e20000000800 */
[----:B------:R-:W-:Y:S02]  /*18380*/  FMUL.FTZ R0, R0, c[0x0][0x2d0] ;  /* 0x0000b40000007a20 */ /* 0x000fe40000410000 */
[C---:B----4-:R-:W-:Y:S07]  /*18390*/  FMUL.FTZ R4, R69.reuse, R104 ;  /* 0x0000006845047220 */ /* 0x050fee0000410000 */
[----:B------:R-:W4:Y:S01]  /*183a0*/  MUFU.EX2 R0, R0 ;  /* 0x0000000000007308 */ /* 0x000f220000000800 */
[-C--:B------:R-:W-:Y:S05]  /*183b0*/  HMMA.16816.F32 R4, R76, R20.reuse, R4 ;  /* 0x000000144c04723c */ /* 0x080fea0000001804 */
[----:B-1----:R-:W-:Y:S02]  /*183c0*/  FMUL.FTZ R8, R2, R108 ;  /* 0x0000006c02087220 */ /* 0x002fe40000410000 */
[----:B------:R-:W-:Y:S02]  /*183d0*/  IMAD.MOV.U32 R108, RZ, RZ, R10 ;  /* 0x000000ffff6c7224 */ /* 0x000fe400078e000a */
[----:B------:R1:W-:Y:S03]  /*183e0*/  MUFU.EX2 R104, R32 ;  /* 0x0000002000687308 */ /* 0x0003e60000000800 */
[----:B---3--:R-:W-:Y:S01]  /*183f0*/  IMAD.MOV.U32 R129, RZ, RZ, R59 ;  /* 0x000000ffff817224 */ /* 0x008fe200078e003b */
[----:B------:R-:W-:Y:S01]  /*18400*/  F2FP.PACK_AB R67, R108, R42 ;  /* 0x0000002a6c43723e */ /* 0x000fe200000000ff */
[----:B--2---:R-:W-:Y:S01]  /*18410*/  FMUL.FTZ R28, R2, R128 ;  /* 0x00000080021c7220 */ /* 0x004fe20000410000 */
[----:B------:R-:W-:Y:S04]  /*18420*/  MOV R128, R63 ;  /* 0x0000003f00807202 */ /* 0x000fe80000000f00 */
[----:B------:R-:W-:Y:S01]  /*18430*/  MUFU.EX2 R103, R58 ;  /* 0x0000003a00677308 */ /* 0x000fe20000000800 */
[C---:B----4-:R-:W-:Y:S02]  /*18440*/  FMUL.FTZ R11, R0.reuse, R111 ;  /* 0x0000006f000b7220 */ /* 0x050fe40000410000 */
[C---:B------:R-:W-:Y:S01]  /*18450*/  FMUL.FTZ R10, R0.reuse, R110 ;  /* 0x0000006e000a7220 */ /* 0x040fe20000410000 */
[----:B------:R-:W-:Y:S01]  /*18460*/  MOV R110, R43 ;  /* 0x0000002b006e7202 */ /* 0x000fe20000000f00 */
[C---:B------:R-:W-:Y:S02]  /*18470*/  FMUL.FTZ R15, R0.reuse, R115 ;  /* 0x00000073000f7220 */ /* 0x040fe40000410000 */
[----:B------:R-:W2:Y:S01]  /*18480*/  LDL.LU R115, [R1+0x28] ;  /* 0x0000280001737983 */ /* 0x000ea20000300800 */
[----:B------:R-:W-:Y:S02]  /*18490*/  IMAD.MOV.U32 R111, RZ, RZ, R80 ;  /* 0x000000ffff6f7224 */ /* 0x000fe400078e0050 */
[C---:B------:R-:W-:Y:S04]  /*184a0*/  HMMA.16816.F32 R8, R64.reuse, R20, R8 ;  /* 0x000000144008723c */ /* 0x040fe80000001808 */
[C---:B------:R-:W-:Y:S02]  /*184b0*/  FMUL.FTZ R14, R0.reuse, R114 ;  /* 0x00000072000e7220 */ /* 0x040fe40000410000 */
[----:B-1----:R-:W-:Y:S01]  /*184c0*/  FMUL.FTZ R32, R69, R132 ;  /* 0x0000008445207220 */ /* 0x002fe20000410000 */
[----:B------:R-:W-:Y:S01]  /*184d0*/  MUFU.EX2 R114, R48 ;  /* 0x0000003000727308 */ /* 0x000fe20000000800 */
[----:B------:R-:W-:Y:S03]  /*184e0*/  FFMA.FTZ R20, R31, c[0x0][0x2d0], -R75 ;  /* 0x0000b4001f147a23 */ /* 0x000fe6000001084b */
[-C--:B------:R-:W-:Y:S03]  /*184f0*/  HMMA.16816.F32 R12, R64, R22.reuse, R12 ;  /* 0x00000016400c723c */ /* 0x080fe6000000180c */
[C---:B------:R-:W-:Y:S02]  /*18500*/  FMUL.FTZ R63, R0.reuse, R163 ;  /* 0x000000a3003f7220 */ /* 0x040fe40000410000 */
[----:B------:R-:W3:Y:S01]  /*18510*/  LDL.LU R163, [R1+0x24] ;  /* 0x0000240001a37983 */ /* 0x000ee20000300800 */
[----:B------:R1:W-:Y:S01]  /*18520*/  MUFU.EX2 R107, R20 ;  /* 0x00000014006b7308 */ /* 0x0003e20000000800 */
[C---:B------:R-:W-:Y:S01]  /*18530*/  FMUL.FTZ R26, R0.reuse, R126 ;  /* 0x0000007e001a7220 */ /* 0x040fe20000410000 */
[C---:B------:R-:W-:Y:S04]  /*18540*/  HMMA.16816.F32 R16, R76.reuse, R22, R16 ;  /* 0x000000164c10723c */ /* 0x040fe80000001810 */
[C---:B------:R-:W-:Y:S02]  /*18550*/  FMUL.FTZ R21, R69.reuse, R121 ;  /* 0x0000007945157220 */ /* 0x040fe40000410000 */
[----:B------:R-:W-:Y:S01]  /*18560*/  FMUL.FTZ R27, R0, R127 ;  /* 0x0000007f001b7220 */ /* 0x000fe20000410000 */
[----:B------:R-:W-:Y:S01]  /*18570*/  MOV R127, R35 ;  /* 0x00000023007f7202 */ /* 0x000fe20000000f00 */
[C---:B------:R-:W-:Y:S01]  /*18580*/  FMUL.FTZ R22, R68.reuse, R122 ;  /* 0x0000007a44167220 */ /* 0x040fe20000410000 */
[----:B------:R-:W-:Y:S01]  /*18590*/  MOV R122, R57 ;  /* 0x00000039007a7202 */ /* 0x000fe20000000f00 */
[----:B------:R-:W-:Y:S02]  /*185a0*/  MUFU.EX2 R121, R62 ;  /* 0x0000003e00797308 */ /* 0x000fe40000000800 */
[----:B------:R-:W-:Y:S02]  /*185b0*/  FMUL.FTZ R23, R68, R123 ;  /* 0x0000007b44177220 */ /* 0x000fe40000410000 */
[C---:B------:R-:W-:Y:S02]  /*185c0*/  FMUL.FTZ R30, R0.reuse, R130 ;  /* 0x00000082001e7220 */ /* 0x040fe40000410000 */
[----:B------:R-:W-:Y:S01]  /*185d0*/  FMUL.FTZ R31, R0, R131 ;  /* 0x00000083001f7220 */ /* 0x000fe20000410000 */
[----:B------:R-:W-:Y:S01]  /*185e0*/  MOV R131, R47 ;  /* 0x0000002f00837202 */ /* 0x000fe20000000f00 */
[----:B------:R-:W-:Y:S02]  /*185f0*/  FMUL.FTZ R35, R68, R135 ;  /* 0x0000008744237220 */ /* 0x000fe40000410000 */
[----:B------:R-:W-:Y:S01]  /*18600*/  FMUL.FTZ R42, R0, R142 ;  /* 0x0000008e002a7220 */ /* 0x000fe20000410000 */
[----:B------:R-:W-:Y:S01]  /*18610*/  LDSM.16.MT88.4 R132, [R212+0x2900] ;  /* 0x00290000d484783b */ /* 0x000fe20000004200 */
[C---:B-1----:R-:W-:Y:S02]  /*18620*/  FMUL.FTZ R20, R69.reuse, R120 ;  /* 0x0000007845147220 */ /* 0x042fe40000410000 */
[----:B------:R-:W-:Y:S01]  /*18630*/  IMAD.MOV.U32 R126, RZ, RZ, R81 ;  /* 0x000000ffff7e7224 */ /* 0x000fe200078e0051 */
[----:B------:R1:W-:Y:S01]  /*18640*/  MUFU.EX2 R120, R44 ;  /* 0x0000002c00787308 */ /* 0x0003e20000000800 */
[C---:B------:R-:W-:Y:S02]  /*18650*/  FMUL.FTZ R48, R69.reuse, R148 ;  /* 0x0000009445307220 */ /* 0x040fe40000410000 */
[----:B------:R-:W-:Y:S01]  /*18660*/  IMAD.MOV.U32 R148, RZ, RZ, R49 ;  /* 0x000000ffff947224 */ /* 0x000fe200078e0031 */
[-C--:B------:R-:W-:Y:S01]  /*18670*/  HMMA.16816.F32 R20, R76, R36.reuse, R20 ;  /* 0x000000244c14723c */ /* 0x080fe20000001814 */
[----:B------:R-:W4:Y:S02]  /*18680*/  LDSM.16.MT88.4 R80, [R211+0x100] ;  /* 0x00010000d350783b */ /* 0x000f240000004200 */
[----:B------:R-:W-:Y:S01]  /*18690*/  FMUL.FTZ R49, R69, R149 ;  /* 0x0000009545317220 */ /* 0x000fe20000410000 */
[----:B------:R-:W-:Y:S01]  /*186a0*/  MOV R149, R50 ;  /* 0x0000003200957202 */ /* 0x000fe20000000f00 */
[C---:B------:R-:W-:Y:S02]  /*186b0*/  FMUL.FTZ R50, R68.reuse, R150 ;  /* 0x0000009644327220 */ /* 0x040fe40000410000 */
[----:B------:R-:W-:Y:S01]  /*186c0*/  IMAD.MOV.U32 R150, RZ, RZ, R51 ;  /* 0x000000ffff967224 */ /* 0x000fe200078e0033 */
[C---:B------:R-:W-:Y:S04]  /*186d0*/  HMMA.16816.F32 R24, R64.reuse, R36, R24 ;  /* 0x000000244018723c */ /* 0x040fe80000001818 */
[----:B------:R-:W-:Y:S01]  /*186e0*/  FMUL.FTZ R51, R68, R151 ;  /* 0x0000009744337220 */ /* 0x000fe20000410000 */
[----:B------:R-:W-:Y:S01]  /*186f0*/  MOV R151, R60 ;  /* 0x0000003c00977202 */ /* 0x000fe20000000f00 */
[----:B------:R-:W-:Y:S02]  /*18700*/  FMUL.FTZ R43, R0, R143 ;  /* 0x0000008f002b7220 */ /* 0x000fe40000410000 */
[-C--:B------:R-:W-:Y:S04]  /*18710*/  HMMA.16816.F32 R28, R64, R38.reuse, R28 ;  /* 0x00000026401c723c */ /* 0x080fe8000000181c */
[----:B------:R-:W-:Y:S02]  /*18720*/  FFMA.FTZ R36, R40, c[0x0][0x2d0], -R96 ;  /* 0x0000b40028247a23 */ /* 0x000fe40000010860 */
[----:B------:R-:W-:Y:S02]  /*18730*/  FFMA.FTZ R40, R41, c[0x0][0x2d0], -R74 ;  /* 0x0000b40029287a23 */ /* 0x000fe4000001084a */
[C---:B------:R-:W-:Y:S01]  /*18740*/  HMMA.16816.F32 R32, R76.reuse, R38, R32 ;  /* 0x000000264c20723c */ /* 0x040fe20000001820 */
[----:B------:R5:W-:Y:S03]  /*18750*/  MUFU.EX2 R109, R36 ;  /* 0x00000024006d7308 */ /* 0x000be60000000800 */
[C---:B------:R-:W-:Y:S02]  /*18760*/  FMUL.FTZ R37, R69.reuse, R137 ;  /* 0x0000008945257220 */ /* 0x040fe40000410000 */
[----:B------:R-:W-:Y:S02]  /*18770*/  FMUL.FTZ R41, R2, R141 ;  /* 0x0000008d02297220 */ /* 0x000fe40000410000 */
[C---:B------:R-:W-:Y:S03]  /*18780*/  FMUL.FTZ R38, R68.reuse, R138 ;  /* 0x0000008a44267220 */ /* 0x040fe60000410000 */
[----:B------:R4:W-:Y:S01]  /*18790*/  MUFU.EX2 R113, R40 ;  /* 0x0000002800717308 */ /* 0x0009e20000000800 */
[----:B------:R-:W-:Y:S02]  /*187a0*/  FMUL.FTZ R39, R68, R139 ;  /* 0x0000008b44277220 */ /* 0x000fe40000410000 */
[----:B-1----:R-:W-:Y:S02]  /*187b0*/  FMUL.FTZ R44, R2, R144 ;  /* 0x00000090022c7220 */ /* 0x002fe40000410000 */
[C---:B------:R-:W-:Y:S02]  /*187c0*/  FMUL.FTZ R46, R0.reuse, R146 ;  /* 0x00000092002e7220 */ /* 0x040fe40000410000 */
[----:B------:R-:W-:Y:S02]  /*187d0*/  FMUL.FTZ R47, R0, R147 ;  /* 0x00000093002f7220 */ /* 0x000fe40000410000 */
[----:B------:R-:W-:Y:S02]  /*187e0*/  IMAD.MOV.U32 R123, RZ, RZ, R45 ;  /* 0x000000ffff7b7224 */ /* 0x000fe400078e002d */
[C---:B------:R-:W-:Y:S02]  /*187f0*/  FMUL.FTZ R45, R2.reuse, R145 ;  /* 0x00000091022d7220 */ /* 0x040fe40000410000 */
[----:B------:R-:W-:Y:S02]  /*18800*/  FMUL.FTZ R57, R2, R157 ;  /* 0x0000009d02397220 */ /* 0x000fe40000410000 */
[C---:B-----5:R-:W-:Y:S02]  /*18810*/  FMUL.FTZ R36, R69.reuse, R136 ;  /* 0x0000008845247220 */ /* 0x060fe40000410000 */
[C---:B------:R-:W-:Y:S02]  /*18820*/  FMUL.FTZ R58, R0.reuse, R158 ;  /* 0x0000009e003a7220 */ /* 0x040fe40000410000 */
[----:B------:R-:W-:Y:S02]  /*18830*/  FMUL.FTZ R59, R0, R159 ;  /* 0x0000009f003b7220 */ /* 0x000fe40000410000 */
[C---:B------:R-:W-:Y:S01]  /*18840*/  FMUL.FTZ R60, R2.reuse, R160 ;  /* 0x000000a0023c7220 */ /* 0x040fe20000410000 */
[-C--:B------:R-:W-:Y:S03]  /*18850*/  HMMA.16816.F32 R36, R76, R52.reuse, R36 ;  /* 0x000000344c24723c */ /* 0x080fe60000001824 */
[C---:B----4-:R-:W-:Y:S02]  /*18860*/  FMUL.FTZ R40, R2.reuse, R140 ;  /* 0x0000008c02287220 */ /* 0x050fe40000410000 */
[----:B------:R-:W-:Y:S02]  /*18870*/  IMAD.MOV.U32 R160, RZ, RZ, R61 ;  /* 0x000000ffffa07224 */ /* 0x000fe400078e003d */
[----:B------:R-:W-:Y:S01]  /*18880*/  FMUL.FTZ R61, R2, R161 ;  /* 0x000000a1023d7220 */ /* 0x000fe20000410000 */
[----:B------:R-:W-:Y:S01]  /*18890*/  MOV R161, R247 ;  /* 0x000000f700a17202 */ /* 0x000fe20000000f00 */
[----:B------:R-:W-:Y:S01]  /*188a0*/  FMUL.FTZ R62, R0, R162 ;  /* 0x000000a2003e7220 */ /* 0x000fe20000410000 */
[C---:B------:R-:W-:Y:S04]  /*188b0*/  HMMA.16816.F32 R40, R64.reuse, R52, R40 ;  /* 0x000000344028723c */ /* 0x040fe80000001828 */
[----:B------:R-:W-:Y:S03]  /*188c0*/  MOV R162, R246 ;  /* 0x000000f600a27202 */ /* 0x000fe60000000f00 */
[--C-:B------:R-:W-:Y:S01]  /*188d0*/  FFMA.FTZ R52, R56, c[0x0][0x2d0], -R97.reuse ;  /* 0x0000b40038347a23 */ /* 0x100fe20000010861 */
[-C--:B------:R-:W-:Y:S03]  /*188e0*/  HMMA.16816.F32 R44, R64, R54.reuse, R44 ;  /* 0x00000036402c723c */ /* 0x080fe6000000182c */
[----:B------:R1:W4:Y:S01]  /*188f0*/  MUFU.EX2 R105, R52 ;  /* 0x0000003400697308 */ /* 0x0003220000000800 */
[C---:B------:R-:W-:Y:S02]  /*18900*/  FMUL.FTZ R53, R69.reuse, R153 ;  /* 0x0000009945357220 */ /* 0x040fe40000410000 */
[----:B------:R-:W-:Y:S02]  /*18910*/  FMUL.FTZ R56, R2, R156 ;  /* 0x0000009c02387220 */ /* 0x000fe40000410000 */
[C---:B------:R-:W-:Y:S07]  /*18920*/  HMMA.16816.F32 R48, R76.reuse, R54, R48 ;  /* 0x000000364c30723c */ /* 0x040fee0000001830 */
[C---:B------:R-:W-:Y:S02]  /*18930*/  FMUL.FTZ R55, R68.reuse, R155 ;  /* 0x0000009b44377220 */ /* 0x040fe40000410000 */
[----:B------:R-:W-:Y:S03]  /*18940*/  FMUL.FTZ R54, R68, R154 ;  /* 0x0000009a44367220 */ /* 0x000fe60000410000 */
[----:B-1----:R-:W-:Y:S07]  /*18950*/  FMUL.FTZ R52, R69, R152 ;  /* 0x0000009845347220 */ /* 0x002fee0000410000 */
[-C--:B------:R-:W-:Y:S08]  /*18960*/  HMMA.16816.F32 R52, R76, R80.reuse, R52 ;  /* 0x000000504c34723c */ /* 0x080ff00000001834 */
[C---:B------:R-:W-:Y:S07]  /*18970*/  HMMA.16816.F32 R56, R64.reuse, R80, R56 ;  /* 0x000000504038723c */ /* 0x040fee0000001838 */
[----:B------:R-:W-:Y:S01]  /*18980*/  FFMA.FTZ R80, R88, c[0x0][0x2d0], -R97 ;  /* 0x0000b40058507a23 */ /* 0x000fe20000010861 */
[-C--:B------:R-:W-:Y:S03]  /*18990*/  HMMA.16816.F32 R60, R64, R82.reuse, R60 ;  /* 0x00000052403c723c */ /* 0x080fe6000000183c */
[----:B------:R1:W5:Y:S01]  /*189a0*/  MUFU.EX2 R139, R80 ;  /* 0x00000050008b7308 */ /* 0x0003620000000800 */
[----:B----4-:R-:W-:Y:S03]  /*189b0*/  F2FP.PACK_AB R81, R103, R105 ;  /* 0x000000696751723e */ /* 0x010fe600000000ff */
[C---:B------:R-:W-:Y:S02]  /*189c0*/  FMUL.FTZ R65, R69.reuse, R165 ;  /* 0x000000a545417220 */ /* 0x040fe40000410000 */
[C---:B------:R-:W-:Y:S01]  /*189d0*/  FMUL.FTZ R67, R68.reuse, R167 ;  /* 0x000000a744437220 */ /* 0x040fe20000410000 */
[----:B------:R-:W4:Y:S02]  /*189e0*/  LDL.LU R165, [R1+0x20] ;  /* 0x0000200001a57983 */ /* 0x000f240000300800 */
[----:B------:R-:W-:Y:S01]  /*189f0*/  FMUL.FTZ R66, R68, R166 ;  /* 0x000000a644427220 */ /* 0x000fe20000410000 */
[----:B------:R-:W-:Y:S01]  /*18a00*/  MOV R166, R89 ;  /* 0x0000005900a67202 */ /* 0x000fe20000000f00 */
[----:B------:R-:W-:Y:S01]  /*18a10*/  FMUL.FTZ R64, R69, R164 ;  /* 0x000000a445407220 */ /* 0x000fe20000410000 */
[----:B------:R-:W2:Y:S01]  /*18a20*/  LDL.LU R167, [R1+0x1c] ;  /* 0x00001c0001a77983 */ /* 0x000ea20000300800 */
[----:B------:R-:W-:Y:S02]  /*18a30*/  IMAD.MOV.U32 R164, RZ, RZ, R92 ;  /* 0x000000ffffa47224 */ /* 0x000fe400078e005c */
[--C-:B------:R-:W-:Y:S03]  /*18a40*/  FFMA.FTZ R92, R175, c[0x0][0x2d0], -R74.reuse ;  /* 0x0000b400af5c7a23 */ /* 0x100fe6000001084a */
[----:B------:R-:W-:Y:S01]  /*18a50*/  HMMA.16816.F32 R64, R76, R82, R64 ;  /* 0x000000524c40723c */ /* 0x000fe20000001840 */
[----:B------:R-:W-:Y:S03]  /*18a60*/  MUFU.EX2 R252, R92 ;  /* 0x0000005c00fc7308 */ /* 0x000fe60000000800 */
[--C-:B-1----:R-:W-:Y:S03]  /*18a70*/  FFMA.FTZ R80, R90, c[0x0][0x2d0], -R75.reuse ;  /* 0x0000b4005a507a23 */ /* 0x102fe6000001084b */
[----:B------:R-:W-:Y:S01]  /*18a80*/  F2FP.PACK_AB R76, R111, R126 ;  /* 0x0000007e6f4c723e */ /* 0x000fe200000000ff */
[----:B------:R-:W1:Y:S01]  /*18a90*/  LDSM.16.MT88.4 R88, [R212+0x900] ;  /* 0x00090000d458783b */ /* 0x000e620000004200 */
[----:B------:R-:W-:Y:S02]  /*18aa0*/  F2FP.PACK_AB R77, R110, R125 ;  /* 0x0000007d6e4d723e */ /* 0x000fe400000000ff */
[----:B------:R1:W-:Y:S01]  /*18ab0*/  MUFU.EX2 R138, R80 ;  /* 0x00000050008a7308 */ /* 0x0003e20000000800 */
[----:B------:R-:W-:Y:S02]  /*18ac0*/  F2FP.PACK_AB R78, R106, R129 ;  /* 0x000000816a4e723e */ /* 0x000fe400000000ff */
[----:B------:R-:W-:Y:S02]  /*18ad0*/  F2FP.PACK_AB R79, R107, R128 ;  /* 0x000000806b4f723e */ /* 0x000fe400000000ff */
[----:B------:R-:W-:Y:S02]  /*18ae0*/  F2FP.PACK_AB R82, R109, R104 ;  /* 0x000000686d52723e */ /* 0x000fe400000000ff */
[----:B-----5:R-:W-:Y:S03]  /*18af0*/  F2FP.PACK_AB R83, R139, R121 ;  /* 0x000000798b53723e */ /* 0x020fe600000000ff */
[-C--:B------:R-:W-:Y:S03]  /*18b00*/  HMMA.16816.F32 R4, R76, R84.reuse, R4 ;  /* 0x000000544c04723c */ /* 0x080fe60000001804 */
[----:B-1----:R-:W-:Y:S04]  /*18b10*/  FFMA.FTZ R80, R94, c[0x0][0x2d0], -R74 ;  /* 0x0000b4005e507a23 */ /* 0x002fe8000001084a */
[----:B------:R1:W-:Y:S02]  /*18b20*/  MUFU.EX2 R130, R80 ;  /* 0x0000005000827308 */ /* 0x0003e40000000800 */
[----:B-1----:R-:W-:Y:S07]  /*18b30*/  F2FP.PACK_AB R80, R131, R124 ;  /* 0x0000007c8350723e */ /* 0x002fee00000000ff */
[C---:B------:R-:W-:Y:S07]  /*18b40*/  HMMA.16816.F32 R8, R80.reuse, R84, R8 ;  /* 0x000000545008723c */ /* 0x040fee0000001808 */
[--C-:B------:R-:W-:Y:S01]  /*18b50*/  FFMA.FTZ R84, R93, c[0x0][0x2d0], -R75.reuse ;  /* 0x0000b4005d547a23 */ /* 0x100fe2000001084b */
[-C--:B------:R-:W-:Y:S01]  /*18b60*/  HMMA.16816.F32 R12, R80, R86.reuse, R12 ;  /* 0x00000056500c723c */ /* 0x080fe2000000180c */
[----:B------:R-:W1:Y:S02]  /*18b70*/  LDSM.16.MT88.4 R92, [R210+0x900] ;  /* 0x00090000d25c783b */ /* 0x000e640000004200 */
[----:B------:R5:W-:Y:S05]  /*18b80*/  MUFU.EX2 R251, R84 ;  /* 0x0000005400fb7308 */ /* 0x000bea0000000800 */
[C---:B------:R-:W-:Y:S08]  /*18b90*/  HMMA.16816.F32 R16, R76.reuse, R86, R16 ;  /* 0x000000564c10723c */ /* 0x040ff00000001810 */
[-C--:B------:R-:W-:Y:S08]  /*18ba0*/  HMMA.16816.F32 R20, R76, R88.reuse, R20 ;  /* 0x000000584c14723c */ /* 0x080ff00000001814 */
[C---:B------:R-:W-:Y:S04]  /*18bb0*/  HMMA.16816.F32 R24, R80.reuse, R88, R24 ;  /* 0x000000585018723c */ /* 0x040fe80000001818 */
[----:B-----5:R-:W-:Y:S03]  /*18bc0*/  FFMA.FTZ R84, R171, c[0x0][0x2d0], -R75 ;  /* 0x0000b400ab547a23 */ /* 0x020fe6000001084b */
[----:B------:R-:W-:Y:S01]  /*18bd0*/  FFMA.FTZ R88, R170, c[0x0][0x2d0], -R96 ;  /* 0x0000b400aa587a23 */ /* 0x000fe20000010860 */
[-C--:B------:R-:W-:Y:S01]  /*18be0*/  HMMA.16816.F32 R28, R80, R90.reuse, R28 ;  /* 0x0000005a501c723c */ /* 0x080fe2000000181c */
[----:B------:R5:W-:Y:S07]  /*18bf0*/  MUFU.EX2 R143, R84 ;  /* 0x00000054008f7308 */ /* 0x000bee0000000800 */
[C---:B------:R-:W-:Y:S03]  /*18c00*/  HMMA.16816.F32 R32, R76.reuse, R90, R32 ;  /* 0x0000005a4c20723c */ /* 0x040fe60000001820 */
[----:B------:R5:W-:Y:S01]  /*18c10*/  MUFU.EX2 R141, R88 ;  /* 0x00000058008d7308 */ /* 0x000be20000000800 */
[----:B---3--:R-:W-:Y:S04]  /*18c20*/  FFMA.FTZ R2, R2, R163, R164 ;  /* 0x000000a302027223 */ /* 0x008fe800000100a4 */
[-C--:B-1----:R-:W-:Y:S08]  /*18c30*/  HMMA.16816.F32 R36, R76, R92.reuse, R36 ;  /* 0x0000005c4c24723c */ /* 0x082ff00000001824 */
[C---:B------:R-:W-:Y:S04]  /*18c40*/  HMMA.16816.F32 R40, R80.reuse, R92, R40 ;  /* 0x0000005c5028723c */ /* 0x040fe80000001828 */
[----:B-----5:R-:W-:Y:S03]  /*18c50*/  FFMA.FTZ R84, R98, c[0x0][0x2d0], -R96 ;  /* 0x0000b40062547a23 */ /* 0x020fe60000010860 */
[--C-:B------:R-:W-:Y:S01]  /*18c60*/  FFMA.FTZ R92, R172, c[0x0][0x2d0], -R97.reuse ;  /* 0x0000b400ac5c7a23 */ /* 0x100fe20000010861 */
[-C--:B------:R-:W-:Y:S01]  /*18c70*/  HMMA.16816.F32 R44, R80, R94.reuse, R44 ;  /* 0x0000005e502c723c */ /* 0x080fe2000000182c */
[----:B------:R1:W-:Y:S03]  /*18c80*/  MUFU.EX2 R137, R84 ;  /* 0x0000005400897308 */ /* 0x0003e60000000800 */
[----:B------:R-:W-:Y:S04]  /*18c90*/  FFMA.FTZ R88, R177, c[0x0][0x2d0], -R74 ;  /* 0x0000b400b1587a23 */ /* 0x000fe8000001084a */
[C---:B------:R-:W-:Y:S03]  /*18ca0*/  HMMA.16816.F32 R48, R76.reuse, R94, R48 ;  /* 0x0000005e4c30723c */ /* 0x040fe60000001830 */
[----:B------:R3:W-:Y:S10]  /*18cb0*/  MUFU.EX2 R250, R88 ;  /* 0x0000005800fa7308 */ /* 0x0007f40000000800 */
[----:B------:R5:W-:Y:S01]  /*18cc0*/  MUFU.EX2 R147, R92 ;  /* 0x0000005c00937308 */ /* 0x000be20000000800 */
[----:B-1----:R-:W-:Y:S09]  /*18cd0*/  FFMA.FTZ R84, R99, c[0x0][0x2d0], -R96 ;  /* 0x0000b40063547a23 */ /* 0x002ff20000010860 */
[----:B------:R1:W-:Y:S01]  /*18ce0*/  MUFU.EX2 R136, R84 ;  /* 0x0000005400887308 */ /* 0x0003e20000000800 */
[----:B---3--:R-:W-:Y:S09]  /*18cf0*/  FFMA.FTZ R88, R178, c[0x0][0x2d0], -R74 ;  /* 0x0000b400b2587a23 */ /* 0x008ff2000001084a */
[----:B------:R3:W-:Y:S01]  /*18d00*/  MUFU.EX2 R249, R88 ;  /* 0x0000005800f97308 */ /* 0x0007e20000000800 */
[----:B-----5:R-:W-:Y:S09]  /*18d10*/  FFMA.FTZ R92, R173, c[0x0][0x2d0], -R97 ;  /* 0x0000b400ad5c7a23 */ /* 0x020ff20000010861 */
[----:B------:R5:W-:Y:S01]  /*18d20*/  MUFU.EX2 R146, R92 ;  /* 0x0000005c00927308 */ /* 0x000be20000000800 */
[----:B-1----:R-:W-:Y:S09]  /*18d30*/  FFMA.FTZ R84, R168, c[0x0][0x2d0], -R96 ;  /* 0x0000b400a8547a23 */ /* 0x002ff20000010860 */
[----:B------:R1:W1:Y:S01]  /*18d40*/  MUFU.EX2 R142, R84 ;  /* 0x00000054008e7308 */ /* 0x0002620000000800 */
[----:B---3--:R-:W-:Y:S09]  /*18d50*/  FFMA.FTZ R88, R176, c[0x0][0x2d0], -R75 ;  /* 0x0000b400b0587a23 */ /* 0x008ff2000001084b */
[----:B------:R3:W-:Y:S01]  /*18d60*/  MUFU.EX2 R248, R88 ;  /* 0x0000005800f87308 */ /* 0x0007e20000000800 */
[----:B-----5:R-:W-:Y:S09]  /*18d70*/  FFMA.FTZ R92, R191, c[0x0][0x2d0], -R74 ;  /* 0x0000b400bf5c7a23 */ /* 0x020ff2000001084a */
[----:B------:R5:W-:Y:S01]  /*18d80*/  MUFU.EX2 R239, R92 ;  /* 0x0000005c00ef7308 */ /* 0x000be20000000800 */
[----:B-1----:R-:W1:Y:S01]  /*18d90*/  LDSM.16.MT88.4 R84, [R211+0x900] ;  /* 0x00090000d354783b */ /* 0x002e620000004200 */
[--C-:B---3--:R-:W-:Y:S08]  /*18da0*/  FFMA.FTZ R88, R169, c[0x0][0x2d0], -R97.reuse ;  /* 0x0000b400a9587a23 */ /* 0x108ff00000010861 */
[----:B------:R3:W1:Y:S01]  /*18db0*/  MUFU.EX2 R140, R88 ;  /* 0x00000058008c7308 */ /* 0x0006620000000800 */
[----:B-----5:R-:W-:Y:S08]  /*18dc0*/  LDSM.16.MT88.4 R92, [R210+0x1100] ;  /* 0x00110000d25c783b */ /* 0x020ff00000004200 */
[----:B---3--:R-:W3:Y:S01]  /*18dd0*/  LDSM.16.MT88.4 R88, [R209+0x1100] ;  /* 0x00110000d158783b */ /* 0x008ee20000004200 */
[-C--:B-1----:R-:W-:Y:S08]  /*18de0*/  HMMA.16816.F32 R52, R76, R84.reuse, R52 ;  /* 0x000000544c34723c */ /* 0x082ff00000001834 */
[C---:B------:R-:W-:Y:S07]  /*18df0*/  HMMA.16816.F32 R56, R80.reuse, R84, R56 ;  /* 0x000000545038723c */ /* 0x040fee0000001838 */
[----:B------:R-:W-:Y:S01]  /*18e00*/  FFMA.FTZ R84, R174, c[0x0][0x2d0], -R97 ;  /* 0x0000b400ae547a23 */ /* 0x000fe20000010861 */
[-C--:B------:R-:W-:Y:S03]  /*18e10*/  HMMA.16816.F32 R60, R80, R86.reuse, R60 ;  /* 0x00000056503c723c */ /* 0x080fe6000000183c */
[----:B------:R1:W5:Y:S01]  /*18e20*/  MUFU.EX2 R247, R84 ;  /* 0x0000005400f77308 */ /* 0x0003620000000800 */
[----:B----4-:R-:W-:Y:S03]  /*18e30*/  FFMA.FTZ R68, R68, R165, R166 ;  /* 0x000000a544447223 */ /* 0x010fe600000100a6 */
[----:B------:R-:W-:Y:S01]  /*18e40*/  F2FP.PACK_AB R82, R141, R142 ;  /* 0x0000008e8d52723e */ /* 0x000fe200000000ff */
[----:B------:R-:W-:Y:S04]  /*18e50*/  HMMA.16816.F32 R64, R76, R86, R64 ;  /* 0x000000564c40723c */ /* 0x000fe80000001840 */
[--C-:B------:R-:W-:Y:S01]  /*18e60*/  FFMA.FTZ R80, R179, c[0x0][0x2d0], -R75.reuse ;  /* 0x0000b400b3507a23 */ /* 0x100fe2000001084b */
[----:B------:R-:W-:Y:S01]  /*18e70*/  F2FP.PACK_AB R81, R147, R140 ;  /* 0x0000008c9351723e */ /* 0x000fe200000000ff */
[----:B------:R-:W-:Y:S01]  /*18e80*/  FADD.FTZ R68, R161, R68 ;  /* 0x00000044a1447221 */ /* 0x000fe20000010000 */
[----:B------:R-:W-:Y:S01]  /*18e90*/  F2FP.PACK_AB R76, R120, R113 ;  /* 0x00000071784c723e */ /* 0x000fe200000000ff */
[----:B------:R4:W-:Y:S01]  /*18ea0*/  MUFU.EX2 R145, R80 ;  /* 0x0000005000917308 */ /* 0x0009e20000000800 */
[----:B------:R-:W-:Y:S03]  /*18eb0*/  F2FP.PACK_AB R77, R138, R114 ;  /* 0x000000728a4d723e */ /* 0x000fe600000000ff */
[----:B------:R-:W-:Y:S02]  /*18ec0*/  F2FP.PACK_AB R78, R252, R130 ;  /* 0x00000082fc4e723e */ /* 0x000fe400000000ff */
[----:B------:R-:W-:Y:S01]  /*18ed0*/  F2FP.PACK_AB R79, R143, R251 ;  /* 0x000000fb8f4f723e */ /* 0x000fe200000000ff */
[----:B-1----:R-:W1:Y:S01]  /*18ee0*/  LDSM.16.MT88.4 R84, [R212+0x1100] ;  /* 0x00110000d454783b */ /* 0x002e620000004200 */
[----:B-----5:R-:W-:Y:S05]  /*18ef0*/  F2FP.PACK_AB R83, R247, R146 ;  /* 0x00000092f753723e */ /* 0x020fea00000000ff */
[-C--:B---3--:R-:W-:Y:S03]  /*18f00*/  HMMA.16816.F32 R4, R76, R88.reuse, R4 ;  /* 0x000000584c04723c */ /* 0x088fe60000001804 */
[----:B----4-:R-:W-:Y:S04]  /*18f10*/  FFMA.FTZ R80, R189, c[0x0][0x2d0], -R74 ;  /* 0x0000b400bd507a23 */ /* 0x010fe8000001084a */
        /* <DEDUP_REMOVED lines=15> */
[-C--:B------:R-:W-:Y:S08]  /*19010*/  HMMA.16816.F32 R36, R76, R92.reuse, R36 ;  /* 0x0000005c4c24723c */ /* 0x080ff00000001824 */
[C---:B------:R-:W-:Y:S04]  /*19020*/  HMMA.16816.F32 R40, R80.reuse, R92, R40 ;  /* 0x0000005c5028723c */ /* 0x040fe80000001828 */
[--C-:B-1----:R-:W-:Y:S03]  /*19030*/  FFMA.FTZ R88, R180, c[0x0][0x2d0], -R96.reuse ;  /* 0x0000b400b4587a23 */ /* 0x102fe60000010860 */
[----:B------:R-:W-:Y:S01]  /*19040*/  FFMA.FTZ R92, R186, c[0x0][0x2d0], -R97 ;  /* 0x0000b400ba5c7a23 */ /* 0x000fe20000010861 */
[-C--:B------:R-:W-:Y:S01]  /*19050*/  HMMA.16816.F32 R44, R80, R94.reuse, R44 ;  /* 0x0000005e502c723c */ /* 0x080fe2000000182c */
[----:B------:R1:W-:Y:S03]  /*19060*/  MUFU.EX2 R144, R88 ;  /* 0x0000005800907308 */ /* 0x0003e60000000800 */
[--C-:B---3--:R-:W-:Y:S01]  /*19070*/  FFMA.FTZ R84, R185, c[0x0][0x2d0], -R96.reuse ;  /* 0x0000b400b9547a23 */ /* 0x108fe20000010860 */
[----:B------:R-:W-:Y:S03]  /*19080*/  MOV R186, R113 ;  /* 0x0000007100ba7202 */ /* 0x000fe60000000f00 */
[C---:B------:R-:W-:Y:S03]  /*19090*/  HMMA.16816.F32 R48, R76.reuse, R94, R48 ;  /* 0x0000005e4c30723c */ /* 0x040fe60000001830 */
[----:B------:R3:W4:Y:S10]  /*190a0*/  MUFU.EX2 R185, R84 ;  /* 0x0000005400b97308 */ /* 0x0007340000000800 */
[----:B------:R5:W-:Y:S01]  /*190b0*/  MUFU.EX2 R154, R92 ;  /* 0x0000005c009a7308 */ /* 0x000be20000000800 */
[----:B-1----:R-:W-:Y:S09]  /*190c0*/  FFMA.FTZ R88, R181, c[0x0][0x2d0], -R96 ;  /* 0x0000b400b5587a23 */ /* 0x002ff20000010860 */
[----:B------:R1:W-:Y:S01]  /*190d0*/  MUFU.EX2 R189, R88 ;  /* 0x0000005800bd7308 */ /* 0x0003e20000000800 */
[----:B---3--:R-:W-:Y:S01]  /*190e0*/  FFMA.FTZ R84, R193, c[0x0][0x2d0], -R74 ;  /* 0x0000b400c1547a23 */ /* 0x008fe2000001084a */
[----:B------:R-:W-:Y:S08]  /*190f0*/  MOV R193, R100 ;  /* 0x0000006400c17202 */ /* 0x000ff00000000f00 */
[----:B------:R3:W-:Y:S01]  /*19100*/  MUFU.EX2 R182, R84 ;  /* 0x0000005400b67308 */ /* 0x0007e20000000800 */
[----:B--2---:R-:W-:Y:S02]  /*19110*/  FFMA.FTZ R69, R69, R167, R193 ;  /* 0x000000a745457223 */ /* 0x004fe400000100c1 */
[----:B------:R-:W-:Y:S01]  /*19120*/  IMAD.MOV.U32 R193, RZ, RZ, R130 ;  /* 0x000000ffffc17224 */ /* 0x000fe200078e0082 */
[----:B------:R-:W-:Y:S01]  /*19130*/  MOV R130, R108 ;  /* 0x0000006c00827202 */ /* 0x000fe20000000f00 */
[----:B-----5:R-:W-:Y:S02]  /*19140*/  FFMA.FTZ R92, R188, c[0x0][0x2d0], -R97 ;  /* 0x0000b400bc5c7a23 */ /* 0x020fe40000010861 */
[----:B------:R-:W-:Y:S02]  /*19150*/  FADD.FTZ R69, R162, R69 ;  /* 0x00000045a2457221 */ /* 0x000fe40000010000 */
[----:B------:R-:W-:Y:S01]  /*19160*/  IMAD.MOV.U32 R188, RZ, RZ, R109 ;  /* 0x000000ffffbc7224 */ /* 0x000fe200078e006d */
[----:B------:R2:W-:Y:S01]  /*19170*/  MUFU.EX2 R153, R92 ;  /* 0x0000005c00997308 */ /* 0x0005e20000000800 */
[----:B------:R-:W-:Y:S01]  /*19180*/  FADD.FTZ R69, R151, R69 ;  /* 0x0000004597457221 */ /* 0x000fe20000010000 */
[----:B-1----:R-:W1:Y:S01]  /*19190*/  LDSM.16.MT88.4 R88, [R211+0x1100] ;  /* 0x00110000d358783b */ /* 0x002e620000004200 */
[--C-:B---3--:R-:W-:Y:S01]  /*191a0*/  FFMA.FTZ R84, R195, c[0x0][0x2d0], -R74.reuse ;  /* 0x0000b400c3547a23 */ /* 0x108fe2000001084a */
[----:B------:R-:W-:Y:S06]  /*191b0*/  MOV R195, R120 ;  /* 0x0000007800c37202 */ /* 0x000fec0000000f00 */
[----:B------:R3:W-:Y:S01]  /*191c0*/  MUFU.EX2 R184, R84 ;  /* 0x0000005400b87308 */ /* 0x0007e20000000800 */
[----:B--2---:R-:W-:Y:S01]  /*191d0*/  FFMA.FTZ R92, R231, c[0x0][0x2d0], -R74 ;  /* 0x0000b400e75c7a23 */ /* 0x004fe2000001084a */
[----:B------:R-:W-:Y:S08]  /*191e0*/  MOV R231, R104 ;  /* 0x0000006800e77202 */ /* 0x000ff00000000f00 */
[----:B------:R2:W-:Y:S01]  /*191f0*/  MUFU.EX2 R180, R92 ;  /* 0x0000005c00b47308 */ /* 0x0005e20000000800 */
[----:B---3--:R-:W-:Y:S01]  /*19200*/  FFMA.FTZ R84, R192, c[0x0][0x2d0], -R75 ;  /* 0x0000b400c0547a23 */ /* 0x008fe2000001084b */
[-C--:B-1----:R-:W-:Y:S08]  /*19210*/  HMMA.16816.F32 R52, R76, R88.reuse, R52 ;  /* 0x000000584c34723c */ /* 0x082ff00000001834 */
[----:B------:R1:W-:Y:S01]  /*19220*/  MUFU.EX2 R181, R84 ;  /* 0x0000005400b57308 */ /* 0x0003e20000000800 */
[----:B------:R-:W-:Y:S01]  /*19230*/  IMAD.MOV.U32 R192, RZ, RZ, R121 ;  /* 0x000000ffffc07224 */ /* 0x000fe200078e0079 */
[C---:B------:R-:W-:Y:S01]  /*19240*/  HMMA.16816.F32 R56, R80.reuse, R88, R56 ;  /* 0x000000585038723c */ /* 0x040fe20000001838 */
[----:B--2---:R-:W-:Y:S06]  /*19250*/  LDSM.16.MT88.4 R92, [R210+0x1900] ;  /* 0x00190000d25c783b */ /* 0x004fec0000004200 */
[----:B------:R-:W-:Y:S01]  /*19260*/  FFMA.FTZ R88, R190, c[0x0][0x2d0], -R97 ;  /* 0x0000b400be587a23 */ /* 0x000fe20000010861 */
[-C--:B------:R-:W-:Y:S03]  /*19270*/  HMMA.16816.F32 R60, R80, R90.reuse, R60 ;  /* 0x0000005a503c723c */ /* 0x080fe6000000183c */
[----:B------:R2:W3:Y:S01]  /*19280*/  MUFU.EX2 R102, R88 ;  /* 0x0000005800667308 */ /* 0x0004e20000000800 */
[----:B------:R-:W-:Y:S03]  /*19290*/  MOV R190, R107 ;  /* 0x0000006b00be7202 */ /* 0x000fe60000000f00 */
[----:B------:R-:W-:Y:S01]  /*192a0*/  FFMA.FTZ R80, R194, c[0x0][0x2d0], -R75 ;  /* 0x0000b400c2507a23 */ /* 0x000fe2000001084b */
[----:B------:R-:W-:Y:S04]  /*192b0*/  HMMA.16816.F32 R64, R76, R90, R64 ;  /* 0x0000005a4c40723c */ /* 0x000fe80000001840 */
[----:B-1----:R-:W-:Y:S01]  /*192c0*/  FFMA.FTZ R84, R183, c[0x0][0x2d0], -R97 ;  /* 0x0000b400b7547a23 */ /* 0x002fe20000010861 */
[----:B------:R1:W-:Y:S01]  /*192d0*/  MUFU.EX2 R159, R80 ;  /* 0x00000050009f7308 */ /* 0x0003e20000000800 */
[----:B----4-:R-:W-:Y:S01]  /*192e0*/  F2FP.PACK_AB R82, R185, R187 ;  /* 0x000000bbb952723e */ /* 0x010fe200000000ff */
[----:B------:R-:W-:Y:S01]  /*192f0*/  IMAD.MOV.U32 R194, RZ, RZ, R106 ;  /* 0x000000ffffc27224 */ /* 0x000fe200078e006a */
[----:B------:R-:W-:Y:S04]  /*19300*/  F2FP.PACK_AB R76, R249, R250 ;  /* 0x000000faf94c723e */ /* 0x000fe800000000ff */
[----:B------:R-:W-:Y:S02]  /*19310*/  F2FP.PACK_AB R77, R145, R248 ;  /* 0x000000f8914d723e */ /* 0x000fe400000000ff */
[----:B------:R-:W-:Y:S01]  /*19320*/  F2FP.PACK_AB R78, R239, R246 ;  /* 0x000000f6ef4e723e */ /* 0x000fe200000000ff */
[----:B------:R4:W5:Y:S01]  /*19330*/  MUFU.EX2 R155, R84 ;  /* 0x00000054009b7308 */ /* 0x0009620000000800 */
[----:B------:R-:W-:Y:S02]  /*19340*/  F2FP.PACK_AB R79, R237, R191 ;  /* 0x000000bfed4f723e */ /* 0x000fe400000000ff */
[----:B------:R-:W-:Y:S01]  /*19350*/  MOV R183, R114 ;  /* 0x0000007200b77202 */ /* 0x000fe20000000f00 */
[----:B--2---:R-:W-:Y:S01]  /*19360*/  LDSM.16.MT88.4 R88, [R212+0x1900] ;  /* 0x00190000d458783b */ /* 0x004fe20000004200 */
[----:B---3--:R-:W-:Y:S01]  /*19370*/  F2FP.PACK_AB R83, R102, R153 ;  /* 0x000000996653723e */ /* 0x008fe200000000ff */
[----:B-1----:R-:W-:Y:S01]  /*19380*/  FFMA.FTZ R80, R230, c[0x0][0x2d0], -R74 ;  /* 0x0000b400e6507a23 */ /* 0x002fe2000001084a */
[----:B------:R-:W-:Y:S03]  /*19390*/  MOV R230, R105 ;  /* 0x0000006900e67202 */ /* 0x000fe60000000f00 */
[----:B------:R1:W-:Y:S02]  /*193a0*/  MUFU.EX2 R158, R80 ;  /* 0x00000050009e7308 */ /* 0x0003e40000000800 */
[----:B----4-:R-:W2:Y:S01]  /*193b0*/  LDSM.16.MT88.4 R84, [R209+0x1900] ;  /* 0x00190000d154783b */ /* 0x010ea20000004200 */
[----:B-----5:R-:W-:Y:S02]  /*193c0*/  F2FP.PACK_AB R81, R154, R155 ;  /* 0x0000009b9a51723e */ /* 0x020fe400000000ff */
[----:B-1----:R-:W-:Y:S01]  /*193d0*/  F2FP.PACK_AB R80, R189, R144 ;  /* 0x00000090bd50723e */ /* 0x002fe200000000ff */
[-C--:B--2---:R-:W-:Y:S08]  /*193e0*/  HMMA.16816.F32 R4, R76, R84.reuse, R4 ;  /* 0x000000544c04723c */ /* 0x084ff00000001804 */
[C---:B------:R-:W-:Y:S07]  /*193f0*/  HMMA.16816.F32 R8, R80.reuse, R84, R8 ;  /* 0x000000545008723c */ /* 0x040fee0000001808 */
[--C-:B------:R-:W-:Y:S01]  /*19400*/  FFMA.FTZ R84, R205, c[0x0][0x2d0], -R75.reuse ;  /* 0x0000b400cd547a23 */ /* 0x100fe2000001084b */
[-C--:B------:R-:W-:Y:S03]  /*19410*/  HMMA.16816.F32 R12, R80, R86.reuse, R12 ;  /* 0x00000056500c723c */ /* 0x080fe6000000180c */
[----:B------:R1:W-:Y:S01]  /*19420*/  MUFU.EX2 R157, R84 ;  /* 0x00000054009d7308 */ /* 0x0003e20000000800 */
[----:B------:R-:W-:Y:S04]  /*19430*/  MOV R205, R110 ;  /* 0x0000006e00cd7202 */ /* 0x000fe80000000f00 */
[C---:B------:R-:W-:Y:S08]  /*19440*/  HMMA.16816.F32 R16, R76.reuse, R86, R16 ;  /* 0x000000564c10723c */ /* 0x040ff00000001810 */
[-C--:B------:R-:W-:Y:S08]  /*19450*/  HMMA.16816.F32 R20, R76, R88.reuse, R20 ;  /* 0x000000584c14723c */ /* 0x080ff00000001814 */
[C---:B------:R-:W-:Y:S04]  /*19460*/  HMMA.16816.F32 R24, R80.reuse, R88, R24 ;  /* 0x000000585018723c */ /* 0x040fe80000001818 */
[----:B-1----:R-:W-:Y:S01]  /*19470*/  FFMA.FTZ R84, R228, c[0x0][0x2d0], -R75 ;  /* 0x0000b400e4547a23 */ /* 0x002fe2000001084b */
[----:B------:R-:W-:Y:S02]  /*19480*/  MOV R228, R111 ;  /* 0x0000006f00e47202 */ /* 0x000fe40000000f00 */
[----:B------:R-:W-:Y:S01]  /*19490*/  FFMA.FTZ R88, R204, c[0x0][0x2d0], -R96 ;  /* 0x0000b400cc587a23 */ /* 0x000fe20000010860 */
[-C--:B------:R-:W-:Y:S01]  /*194a0*/  HMMA.16816.F32 R28, R80, R90.reuse, R28 ;  /* 0x0000005a501c723c */ /* 0x080fe2000000181c */
[----:B------:R1:W-:Y:S03]  /*194b0*/  MUFU.EX2 R179, R84 ;  /* 0x0000005400b37308 */ /* 0x0003e60000000800 */
[----:B------:R-:W-:Y:S04]  /*194c0*/  IMAD.MOV.U32 R204, RZ, RZ, R150 ;  /* 0x000000ffffcc7224 */ /* 0x000fe800078e0096 */
        /* <DEDUP_REMOVED lines=8> */
[----:B--2---:R-:W-:Y:S02]  /*19550*/  FFMA.FTZ R88, R232, c[0x0][0x2d0], -R74 ;  /* 0x0000b400e8587a23 */ /* 0x004fe4000001084a */
[--C-:B------:R-:W-:Y:S02]  /*19560*/  FFMA.FTZ R92, R202, c[0x0][0x2d0], -R97.reuse ;  /* 0x0000b400ca5c7a23 */ /* 0x100fe40000010861 */
[C---:B------:R-:W-:Y:S03]  /*19570*/  HMMA.16816.F32 R48, R76.reuse, R94, R48 ;  /* 0x0000005e4c30723c */ /* 0x040fe60000001830 */
[----:B------:R2:W-:Y:S10]  /*19580*/  MUFU.EX2 R175, R88 ;  /* 0x0000005800af7308 */ /* 0x0005f40000000800 */
[----:B------:R3:W-:Y:S01]  /*19590*/  MUFU.EX2 R101, R92 ;  /* 0x0000005c00657308 */ /* 0x0007e20000000800 */
[----:B-1----:R-:W-:Y:S01]  /*195a0*/  FFMA.FTZ R84, R200, c[0x0][0x2d0], -R96 ;  /* 0x0000b400c8547a23 */ /* 0x002fe20000010860 */
[----:B------:R-:W-:Y:S08]  /*195b0*/  MOV R200, R148 ;  /* 0x0000009400c87202 */ /* 0x000ff00000000f00 */
[----:B------:R1:W-:Y:S01]  /*195c0*/  MUFU.EX2 R156, R84 ;  /* 0x00000054009c7308 */ /* 0x0003e20000000800 */
[----:B--2---:R-:W-:Y:S09]  /*195d0*/  FFMA.FTZ R88, R233, c[0x0][0x2d0], -R74 ;  /* 0x0000b400e9587a23 */ /* 0x004ff2000001084a */
[----:B------:R2:W4:Y:S01]  /*195e0*/  MUFU.EX2 R176, R88 ;  /* 0x0000005800b07308 */ /* 0x0005220000000800 */
[--C-:B---3--:R-:W-:Y:S09]  /*195f0*/  FFMA.FTZ R92, R203, c[0x0][0x2d0], -R97.reuse ;  /* 0x0000b400cb5c7a23 */ /* 0x108ff20000010861 */
[----:B------:R3:W-:Y:S01]  /*19600*/  MUFU.EX2 R99, R92 ;  /* 0x0000005c00637308 */ /* 0x0007e20000000800 */
[----:B-1----:R-:W-:Y:S01]  /*19610*/  FFMA.FTZ R84, R201, c[0x0][0x2d0], -R96 ;  /* 0x0000b400c9547a23 */ /* 0x002fe20000010860 */
[----:B------:R-:W-:Y:S02]  /*19620*/  MOV R201, R149 ;  /* 0x0000009500c97202 */ /* 0x000fe40000000f00 */
[----:B------:R-:W-:Y:S06]  /*19630*/  LDSM.16.MT88.4 R148, [R210+0x2900] ;  /* 0x00290000d294783b */ /* 0x000fec0000004200 */
[----:B------:R1:W5:Y:S01]  /*19640*/  MUFU.EX2 R178, R84 ;  /* 0x0000005400b27308 */ /* 0x0003620000000800 */
[--C-:B--2---:R-:W-:Y:S01]  /*19650*/  FFMA.FTZ R88, R199, c[0x0][0x2d0], -R97.reuse ;  /* 0x0000b400c7587a23 */ /* 0x104fe20000010861 */
[----:B----4-:R-:W-:Y:S08]  /*19660*/  F2FP.PACK_AB R164, R176, R175 ;  /* 0x000000afb0a4723e */ /* 0x010ff000000000ff */
[----:B------:R2:W4:Y:S01]  /*19670*/  MUFU.EX2 R100, R88 ;  /* 0x0000005800647308 */ /* 0x0005220000000800 */
[----:B---3--:R-:W-:Y:S09]  /*19680*/  FFMA.FTZ R92, R207, c[0x0][0x2d0], -R97 ;  /* 0x0000b400cf5c7a23 */ /* 0x008ff20000010861 */
[----:B------:R3:W3:Y:S01]  /*19690*/  MUFU.EX2 R98, R92 ;  /* 0x0000005c00627308 */ /* 0x0006e20000000800 */
[----:B-1----:R-:W1:Y:S08]  /*196a0*/  LDSM.16.MT88.4 R84, [R211+0x1900] ;  /* 0x00190000d354783b */ /* 0x002e700000004200 */
[----:B--2---:R-:W2:Y:S08]  /*196b0*/  LDSM.16.MT88.4 R88, [R209+0x2100] ;  /* 0x00210000d158783b */ /* 0x004eb00000004200 */
[----:B---3--:R-:W3:Y:S01]  /*196c0*/  LDSM.16.MT88.4 R92, [R212+0x2100] ;  /* 0x00210000d45c783b */ /* 0x008ee20000004200 */
[-C--:B-1----:R-:W-:Y:S08]  /*196d0*/  HMMA.16816.F32 R52, R76, R84.reuse, R52 ;  /* 0x000000544c34723c */ /* 0x082ff00000001834 */
[C---:B------:R-:W-:Y:S07]  /*196e0*/  HMMA.16816.F32 R56, R80.reuse, R84, R56 ;  /* 0x000000545038723c */ /* 0x040fee0000001838 */
[--C-:B------:R-:W-:Y:S01]  /*196f0*/  FFMA.FTZ R84, R245, c[0x0][0x2d0], -R74.reuse ;  /* 0x0000b400f5547a23 */ /* 0x100fe2000001084a */
[-C--:B------:R-:W-:Y:S03]  /*19700*/  HMMA.16816.F32 R60, R80, R86.reuse, R60 ;  /* 0x00000056503c723c */ /* 0x080fe6000000183c */
[----:B------:R1:W-:Y:S01]  /*19710*/  MUFU.EX2 R172, R84 ;  /* 0x0000005400ac7308 */ /* 0x0003e20000000800 */
[----:B------:R-:W-:Y:S03]  /*19720*/  FFMA.FTZ R74, R244, c[0x0][0x2d0], -R74 ;  /* 0x0000b400f44a7a23 */ /* 0x000fe6000001084a */
[--C-:B------:R-:W-:Y:S01]  /*19730*/  FFMA.FTZ R80, R234, c[0x0][0x2d0], -R75.reuse ;  /* 0x0000b400ea507a23 */ /* 0x100fe2000001084b */
[----:B------:R-:W-:Y:S04]  /*19740*/  HMMA.16816.F32 R64, R76, R86, R64 ;  /* 0x000000564c40723c */ /* 0x000fe80000001840 */
[----:B-----5:R-:W-:Y:S01]  /*19750*/  F2FP.PACK_AB R82, R177, R178 ;  /* 0x000000b2b152723e */ /* 0x020fe200000000ff */
[----:B------:R5:W-:Y:S01]  /*19760*/  MUFU.EX2 R174, R80 ;  /* 0x0000005000ae7308 */ /* 0x000be20000000800 */
[----:B----4-:R-:W-:Y:S02]  /*19770*/  F2FP.PACK_AB R81, R101, R100 ;  /* 0x000000646551723e */ /* 0x010fe400000000ff */
[----:B------:R-:W-:Y:S04]  /*19780*/  F2FP.PACK_AB R76, R184, R182 ;  /* 0x000000b6b84c723e */ /* 0x000fe800000000ff */
[----:B------:R-:W-:Y:S02]  /*19790*/  F2FP.PACK_AB R77, R159, R181 ;  /* 0x000000b59f4d723e */ /* 0x000fe400000000ff */
[----:B------:R-:W-:Y:S01]  /*197a0*/  F2FP.PACK_AB R78, R180, R158 ;  /* 0x0000009eb44e723e */ /* 0x000fe200000000ff */
[----:B------:R4:W3:Y:S01]  /*197b0*/  MUFU.EX2 R171, R74 ;  /* 0x0000004a00ab7308 */ /* 0x0008e20000000800 */
[----:B------:R-:W-:Y:S02]  /*197c0*/  F2FP.PACK_AB R79, R179, R157 ;  /* 0x0000009db34f723e */ /* 0x000fe400000000ff */
[----:B------:R-:W-:Y:S01]  /*197d0*/  F2FP.PACK_AB R83, R98, R99 ;  /* 0x000000636253723e */ /* 0x000fe200000000ff */
[----:B-1----:R-:W1:Y:S04]  /*197e0*/  LDSM.16.MT88.4 R84, [R210+0x2100] ;  /* 0x00210000d254783b */ /* 0x002e680000004200 */
[-C--:B--2---:R-:W-:Y:S03]  /*197f0*/  HMMA.16816.F32 R4, R76, R88.reuse, R4 ;  /* 0x000000584c04723c */ /* 0x084fe60000001804 */
[--C-:B-----5:R-:W-:Y:S04]  /*19800*/  FFMA.FTZ R80, R235, c[0x0][0x2d0], -R75.reuse ;  /* 0x0000b400eb507a23 */ /* 0x120fe8000001084b */
[----:B------:R2:W5:Y:S01]  /*19810*/  MUFU.EX2 R173, R80 ;  /* 0x0000005000ad7308 */ /* 0x0005620000000800 */
[--C-:B----4-:R-:W-:Y:S01]  /*19820*/  FFMA.FTZ R74, R242, c[0x0][0x2d0], -R75.reuse ;  /* 0x0000b400f24a7a23 */ /* 0x110fe2000001084b */
[----:B---3--:R-:W-:Y:S03]  /*19830*/  F2FP.PACK_AB R166, R171, R172 ;  /* 0x000000acaba6723e */ /* 0x008fe600000000ff */
[----:B------:R-:W-:Y:S05]  /*19840*/  FFMA.FTZ R75, R243, c[0x0][0x2d0], -R75 ;  /* 0x0000b400f34b7a23 */ /* 0x000fea000001084b */
[----:B------:R3:W-:Y:S10]  /*19850*/  MUFU.EX2 R170, R74 ;  /* 0x0000004a00aa7308 */ /* 0x0007f40000000800 */
[----:B------:R-:W4:Y:S01]  /*19860*/  MUFU.EX2 R169, R75 ;  /* 0x0000004b00a97308 */ /* 0x000f220000000800 */
[----:B--2---:R-:W-:Y:S02]  /*19870*/  F2FP.PACK_AB R80, R156, R152 ;  /* 0x000000989c50723e */ /* 0x004fe400000000ff */
[----:B-----5:R-:W-:Y:S05]  /*19880*/  F2FP.PACK_AB R165, R173, R174 ;  /* 0x000000aeada5723e */ /* 0x020fea00000000ff */
[C---:B------:R-:W-:Y:S04]  /*19890*/  HMMA.16816.F32 R8, R80.reuse, R88, R8 ;  /* 0x000000585008723c */ /* 0x040fe80000001808 */
[--C-:B---3--:R-:W-:Y:S04]  /*198a0*/  FFMA.FTZ R74, R236, c[0x0][0x2d0], -R96.reuse ;  /* 0x0000b400ec4a7a23 */ /* 0x108fe80000010860 */
[-C--:B------:R-:W-:Y:S01]  /*198b0*/  HMMA.16816.F32 R12, R80, R90.reuse, R12 ;  /* 0x0000005a500c723c */ /* 0x080fe2000000180c */
[----:B------:R2:W-:Y:S03]  /*198c0*/  MUFU.EX2 R168, R74 ;  /* 0x0000004a00a87308 */ /* 0x0005e60000000800 */
[----:B----4-:R-:W-:Y:S04]  /*198d0*/  F2FP.PACK_AB R167, R169, R170 ;  /* 0x000000aaa9a7723e */ /* 0x010fe800000000ff */
[C---:B------:R-:W-:Y:S01]  /*198e0*/  HMMA.16816.F32 R16, R76.reuse, R90, R16 ;  /* 0x0000005a4c10723c */ /* 0x040fe20000001810 */
[----:B------:R-:W3:Y:S07]  /*198f0*/  LDSM.16.MT88.4 R88, [R211+0x2100] ;  /* 0x00210000d358783b */ /* 0x000eee0000004200 */
        /* <DEDUP_REMOVED lines=8> */
[--C-:B--2---:R-:W-:Y:S02]  /*19980*/  FFMA.FTZ R74, R240, c[0x0][0x2d0], -R96.reuse ;  /* 0x0000b400f04a7a23 */ /* 0x104fe40000010860 */
[----:B------:R-:W-:Y:S02]  /*19990*/  FFMA.FTZ R96, R241, c[0x0][0x2d0], -R96 ;  /* 0x0000b400f1607a23 */ /* 0x000fe40000010860 */
[----:B------:R1:W-:Y:S01]  /*199a0*/  MUFU.EX2 R93, R74 ;  /* 0x0000004a005d7308 */ /* 0x0003e20000000800 */
[-C--:B------:R-:W-:Y:S08]  /*199b0*/  HMMA.16816.F32 R44, R80, R86.reuse, R44 ;  /* 0x00000056502c723c */ /* 0x080ff0000000182c */
[C---:B------:R-:W-:Y:S01]  /*199c0*/  HMMA.16816.F32 R48, R76.reuse, R86, R48 ;  /* 0x000000564c30723c */ /* 0x040fe20000001830 */
[----:B------:R-:W2:Y:S07]  /*199d0*/  MUFU.EX2 R96, R96 ;  /* 0x0000006000607308 */ /* 0x000eae0000000800 */
[-C--:B---3--:R-:W-:Y:S04]  /*199e0*/  HMMA.16816.F32 R52, R76, R88.reuse, R52 ;  /* 0x000000584c34723c */ /* 0x088fe80000001834 */
[--C-:B-1----:R-:W-:Y:S04]  /*199f0*/  FFMA.FTZ R74, R229, c[0x0][0x2d0], -R97.reuse ;  /* 0x0000b400e54a7a23 */ /* 0x102fe80000010861 */
[C---:B------:R-:W-:Y:S01]  /*19a00*/  HMMA.16816.F32 R56, R80.reuse, R88, R56 ;  /* 0x000000585038723c */ /* 0x040fe20000001838 */
[----:B------:R1:W-:Y:S07]  /*19a10*/  MUFU.EX2 R75, R74 ;  /* 0x0000004a004b7308 */ /* 0x0003ee0000000800 */
[-C--:B------:R-:W-:Y:S04]  /*19a20*/  HMMA.16816.F32 R60, R80, R90.reuse, R60 ;  /* 0x0000005a503c723c */ /* 0x080fe8000000183c */
[----:B--2---:R-:W-:Y:S04]  /*19a30*/  F2FP.PACK_AB R162, R96, R93 ;  /* 0x0000005d60a2723e */ /* 0x004fe800000000ff */
[----:B------:R-:W-:Y:S08]  /*19a40*/  HMMA.16816.F32 R64, R76, R90, R64 ;  /* 0x0000005a4c40723c */ /* 0x000ff00000001840 */
[-C--:B------:R-:W-:Y:S05]  /*19a50*/  HMMA.16816.F32 R104, R164, R116.reuse, R4 ;  /* 0x00000074a468723c */ /* 0x080fea0000001804 */
[----:B-1----:R-:W-:Y:S02]  /*19a60*/  FFMA.FTZ R74, R206, c[0x0][0x2d0], -R97 ;  /* 0x0000b400ce4a7a23 */ /* 0x002fe40000010861 */
[----:B------:R-:W-:Y:S02]  /*19a70*/  FADD.FTZ R4, R204, R69 ;  /* 0x00000045cc047221 */ /* 0x000fe40000010000 */
[----:B------:R1:W2:Y:S03]  /*19a80*/  MUFU.EX2 R84, R74 ;  /* 0x0000004a00547308 */ /* 0x0002a60000000800 */
[----:B------:R-:W-:Y:S02]  /*19a90*/  FADD.FTZ R6, R126, R4 ;  /* 0x000000047e067221 */ /* 0x000fe40000010000 */
[--C-:B-1----:R-:W-:Y:S01]  /*19aa0*/  FFMA.FTZ R74, R197, c[0x0][0x2d0], -R97.reuse ;  /* 0x0000b400c54a7a23 */ /* 0x102fe20000010861 */
[----:B--2---:R-:W-:Y:S01]  /*19ab0*/  F2FP.PACK_AB R161, R84, R75 ;  /* 0x0000004b54a1723e */ /* 0x004fe200000000ff */
[----:B------:R-:W-:Y:S02]  /*19ac0*/  FFMA.FTZ R97, R73, c[0x0][0x2d0], -R97 ;  /* 0x0000b40049617a23 */ /* 0x000fe40000010861 */
[----:B------:R-:W-:Y:S01]  /*19ad0*/  FADD.FTZ R73, R160, R2 ;  /* 0x00000002a0497221 */ /* 0x000fe20000010000 */
[----:B------:R-:W-:Y:S01]  /*19ae0*/  F2FP.PACK_AB R160, R92, R168 ;  /* 0x000000a85ca0723e */ /* 0x000fe200000000ff */
[----:B------:R-:W-:Y:S01]  /*19af0*/  FADD.FTZ R2, R123, R68 ;  /* 0x000000447b027221 */ /* 0x000fe20000010000 */
[----:B------:R-:W-:Y:S01]  /*19b00*/  MUFU.EX2 R74, R74 ;  /* 0x0000004a004a7308 */ /* 0x000fe20000000800 */
[----:B------:R-:W-:Y:S02]  /*19b10*/  FFMA.FTZ R68, R0, R115, R196 ;  /* 0x0000007300447223 */ /* 0x000fe400000100c4 */
[----:B------:R-:W-:Y:S02]  /*19b20*/  FADD.FTZ R0, R122, R73 ;  /* 0x000000497a007221 */ /* 0x000fe40000010000 */
[----:B------:R-:W-:Y:S02]  /*19b30*/  FADD.FTZ R2, R201, R2 ;  /* 0x00000002c9027221 */ /* 0x000fe40000010000 */
[----:B------:R-:W-:Y:S02]  /*19b40*/  FADD.FTZ R0, R200, R0 ;  /* 0x00000000c8007221 */ /* 0x000fe40000010000 */
[----:B------:R-:W-:Y:S01]  /*19b50*/  FADD.FTZ R5, R125, R2 ;  /* 0x000000027d057221 */ /* 0x000fe20000010000 */
[----:B------:R-:W1:Y:S01]  /*19b60*/  MUFU.EX2 R97, R97 ;  /* 0x0000006100617308 */ /* 0x000e620000000800 */
        /* <DEDUP_REMOVED lines=8> */
[----:B-1----:R-:W-:Y:S07]  /*19bf0*/  F2FP.PACK_AB R163, R97, R74 ;  /* 0x0000004a61a3723e */ /* 0x002fee00000000ff */
[C---:B------:R-:W-:Y:S07]  /*19c00*/  HMMA.16816.F32 R108, R160.reuse, R116, R8 ;  /* 0x00000074a06c723c */ /* 0x040fee0000001808 */
[----:B------:R-:W-:Y:S01]  /*19c10*/  FADD.FTZ R8, R127, R68 ;  /* 0x000000447f087221 */ /* 0x000fe20000010000 */
[-C--:B------:R-:W-:Y:S01]  /*19c20*/  HMMA.16816.F32 R112, R160, R118.reuse, R12 ;  /* 0x00000076a070723c */ /* 0x080fe2000000180c */
[----:B------:R-:W2:Y:S03]  /*19c30*/  LDL R13, [R1+0xc] ;  /* 0x00000c00010d7983 */ /* 0x000ea60000100800 */
[----:B------:R-:W-:Y:S02]  /*19c40*/  FADD.FTZ R4, R198, R8 ;  /* 0x00000008c6047221 */ /* 0x000fe40000010000 */
[----:B------:R-:W-:Y:S02]  /*19c50*/  FADD.FTZ R10, R190, R5 ;  /* 0x00000005be0a7221 */ /* 0x000fe40000010000 */
[----:B------:R-:W-:Y:S01]  /*19c60*/  FADD.FTZ R4, R130, R4 ;  /* 0x0000000482047221 */ /* 0x000fe20000010000 */
[C---:B------:R-:W-:Y:S04]  /*19c70*/  HMMA.16816.F32 R116, R164.reuse, R118, R16 ;  /* 0x00000076a474723c */ /* 0x040fe80000001810 */
[----:B------:R-:W-:Y:S02]  /*19c80*/  FADD.FTZ R4, R230, R4 ;  /* 0x00000004e6047221 */ /* 0x000fe40000010000 */
[----:B------:R-:W-:Y:S02]  /*19c90*/  FADD.FTZ R8, R188, R2 ;  /* 0x00000002bc087221 */ /* 0x000fe40000010000 */
[----:B------:R-:W-:Y:S01]  /*19ca0*/  FADD.FTZ R11, R103, R4 ;  /* 0x00000004670b7221 */ /* 0x000fe20000010000 */
[-C--:B------:R-:W-:Y:S01]  /*19cb0*/  HMMA.16816.F32 R120, R164, R132.reuse, R20 ;  /* 0x00000084a478723c */ /* 0x080fe20000001814 */
[----:B------:R-:W1:Y:S02]  /*19cc0*/  LDSM.16.MT88.4 R4, [R211+0x2900] ;  /* 0x00290000d304783b */ /* 0x000e640000004200 */
[----:B------:R-:W-:Y:S01]  /*19cd0*/  FADD.FTZ R9, R186, R0 ;  /* 0x00000000ba097221 */ /* 0x000fe20000010000 */
[----:B------:R-:W-:Y:S01]  /*19ce0*/  MOV R103, R3 ;  /* 0x0000000300677202 */ /* 0x000fe20000000f00 */
        /* <DEDUP_REMOVED lines=83> */
[C---:B--2---:R-:W-:Y:S02]  /*1a220*/  ISETP.GT.AND P0, PT, R226.reuse, R13, PT ;  /* 0x0000000de200720c */ /* 0x044fe40003f04270 */
[----:B------:R-:W-:Y:S11]  /*1a230*/  IADD3 R226, R226, -0x1, RZ ;  /* 0xffffffffe2e27810 */ /* 0x000ff60007ffe0ff */
[----:B-1----:R-:W-:-:S05]  /*1a240*/  @P0 BRA `(.L_x_455) ;  /* 0xffff97d000000947 */ /* 0x002fca000383ffff */
.L_x_438:
[----:B-1----:R-:W2:Y:S04]  /*1a250*/  LDL R4, [R1+0x30] ;  /* 0x0000300001047983 */ /* 0x002ea80000100800 */
[----:B------:R-:W3:Y:S01]  /*1a260*/  LDL R2, [R1+0x2c] ;  /* 0x00002c0001027983 */ /* 0x000ee20000100800 */
[----:B------:R-:W-:-:S02]  /*1a270*/  IMAD.MOV.U32 R0, RZ, RZ, c[0x0][0x2c4] ;  /* 0x0000b100ff007624 */ /* 0x000fc400078e00ff */
[----:B------:R-:W-:-:S03]  /*1a280*/  IMAD.MOV.U32 R5, RZ, RZ, c[0x0][0x32c] ;  /* 0x0000cb00ff057624 */ /* 0x000fc600078e00ff */
[----:B------:R-:W-:Y:S02]  /*1a290*/  ISETP.NE.AND P1, PT, R0, 0x1, PT ;  /* 0x000000010000780c */ /* 0x000fe40003f25270 */
[----:B------:R-:W1:Y:S01]  /*1a2a0*/  S2R R0, SR_CTAID.X ;  /* 0x0000000000007919 */ /* 0x000e620000002500 */
[----:B------:R-:W-:Y:S02]  /*1a2b0*/  ISETP.GE.AND P0, PT, R5, 0x1, PT ;  /* 0x000000010500780c */ /* 0x000fe40003f06270 */
[----:B-1----:R-:W-:Y:S01]  /*1a2c0*/  LEA R0, R0, 0x7f, 0x7 ;  /* 0x0000007f00007811 */ /* 0x002fe200078e38ff */
[----:B--2---:R-:W-:-:S07]  /*1a2d0*/  IMAD.MOV.U32 R6, RZ, RZ, R4 ;  /* 0x000000ffff067224 */ /* 0x004fce00078e0004 */
[----:B------:R-:W-:Y:S01]  /*1a2e0*/  @P1 IMAD.HI.U32 R4, R0, c[0x0][0x2c8], RZ ;  /* 0x0000b20000041a27 */ /* 0x000fe200078e00ff */
[----:B---3--:R-:W-:-:S04]  /*1a2f0*/  IADD3 R2, R2, 0x1, -R6 ;  /* 0x0000000102027810 */ /* 0x008fc80007ffe806 */
[----:B------:R-:W-:-:S05]  /*1a300*/  @P1 SHF.R.U32.HI R0, RZ, c[0x0][0x2cc], R4 ;  /* 0x0000b300ff001a19 */ /* 0x000fca0000011604 */
[----:B------:R-:W-:-:S05]  /*1a310*/  IMAD.IADD R0, R0, 0x1, R2 ;  /* 0x0000000100007824 */ /* 0x000fca00078e0202 */
        /* <DEDUP_REMOVED lines=11> */
.L_x_457:
[----:B------:R-:W-:-:S04]  /*1a3d0*/  MOV R4, c[0x0][0x32c] ;  /* 0x0000cb0000047a02 */ /* 0x000fc80000000f00 */
[----:B------:R-:W-:-:S13]  /*1a3e0*/  ISETP.NE.AND P0, PT, R4, 0x1, PT ;  /* 0x000000010400780c */ /* 0x000fda0003f05270 */
[----:B------:R-:W-:-:S05]  /*1a3f0*/  @P0 IMAD.HI.U32 R4, R0, c[0x0][0x330], RZ ;  /* 0x0000cc0000040a27 */ /* 0x000fca00078e00ff */
[----:B------:R-:W-:-:S05]  /*1a400*/  @P0 SHF.R.U32.HI R0, RZ, c[0x0][0x334], R4 ;  /* 0x0000cd00ff000a19 */ /* 0x000fca0000011604 */
.L_x_458:
[----:B------:R-:W-:-:S05]  /*1a410*/  IMAD R0, R0, c[0x0][0x32c], RZ ;  /* 0x0000cb0000007a24 */ /* 0x000fca00078e02ff */
[----:B------:R-:W-:-:S03]  /*1a420*/  IMNMX R2, R2, R0, !PT ;  /* 0x0000000002027217 */ /* 0x000fc60007800200 */
.L_x_456:
[----:B------:R-:W2:Y:S01]  /*1a430*/  LDL R4, [R1+0x14] ;  /* 0x0000140001047983 */ /* 0x000ea20000100800 */
[----:B------:R-:W-:-:S05]  /*1a440*/  IADD3 R2, R2, 0x5f, RZ ;  /* 0x0000005f02027810 */ /* 0x000fca0007ffe0ff */
[----:B------:R-:W-:-:S05]  /*1a450*/  IMAD.HI R2, R2, 0x2aaaaaab, RZ ;  /* 0x2aaaaaab02027827 */ /* 0x000fca00078e02ff */
[----:B------:R-:W-:-:S04]  /*1a460*/  SHF.R.U32.HI R0, RZ, 0x1f, R2 ;  /* 0x0000001fff007819 */ /* 0x000fc80000011602 */
[----:B------:R-:W-:-:S04]  /*1a470*/  LEA.HI.SX32 R0, R2, R0, 0x1c ;  /* 0x0000000002007211 */ /* 0x000fc800078fe2ff */
[----:B--2---:R-:W-:-:S04]  /*1a480*/  IMNMX R4, R4, R0, !PT ;  /* 0x0000000004047217 */ /* 0x004fc80007800200 */
[----:B------:R-:W-:Y:S01]  /*1a490*/  ISETP.GE.AND P0, PT, R226, R4, PT ;  /* 0x00000004e200720c */ /* 0x000fe20003f06270 */
[----:B------:R1:W-:-:S12]  /*1a4a0*/  STL [R1+0x38], R4 ;  /* 0x0000380401007387 */ /* 0x0003d80000100800 */
[----:B------:R-:W-:Y:S05]  /*1a4b0*/  @!P0 BRA `(.L_x_459) ;  /* 0x000048b000008947 */ /* 0x000fea0003800000 */
[----:B------:R-:W-:Y:S01]  /*1a4c0*/  MOV R100, R71 ;  /* 0x0000004700647202 */ /* 0x000fe20000000f00 */
[----:B------:R-:W-:Y:S01]  /*1a4d0*/  IMAD.MOV.U32 R102, RZ, RZ, R3 ;  /* 0x000000ffff667224 */ /* 0x000fe200078e0003 */
[----:B------:R-:W-:Y:S01]  /*1a4e0*/  MOV R2, R72 ;  /* 0x0000004800027202 */ /* 0x000fe20000000f00 */
[----:B------:R-:W-:Y:S01]  /*1a4f0*/  IMAD.MOV.U32 R225, RZ, RZ, R226 ;  /* 0x000000ffffe17224 */ /* 0x000fe200078e00e2 */
[----:B------:R-:W-:Y:S02]  /*1a500*/  MOV R101, R70 ;  /* 0x0000004600657202 */ /* 0x000fe40000000f00 */
.L_x_460:
[----:B--2---:R-:W2:Y:S01]  /*1a510*/  LDL R226, [R1+0x14] ;  /* 0x0000140001e27983 */ /* 0x004ea20000100800 */
[----:B------:R-:W-:Y:S04]  /*1a520*/  DEPBAR.LE SB0, 0x0 ;  /* 0x000080000000791a */ /* 0x000fe80000000000 */
[----:B------:R-:W-:Y:S01]  /*1a530*/  BAR.SYNC.DEFER_BLOCKING 0x0 ;  /* 0x0000000000007b1d */ /* 0x000fe20000010000 */
[----:B------:R-:W-:Y:S02]  /*1a540*/  MOV R103, 0x5 ;  /* 0x0000000500677802 */ /* 0x000fe40000000f00 */
[----:B------:R-:W-:Y:S04]  /*1a550*/  MOV R3, c[0x0][0x208] ;  /* 0x0000820000037a02 */ /* 0x000fe80000000f00 */
[----:B------:R-:W-:Y:S01]  /*1a560*/  SHF.L.U64.HI R3, R3, R103, c[0x0][0x20c] ;  /* 0x0000830003037619 */ /* 0x000fe20000010267 */
[----:B-----5:R-:W-:Y:S08]  /*1a570*/  LDSM.16.M88.4 R96, [R215+0x6100] ;  /* 0x00610000d760783b */ /* 0x020ff00000000200 */
[----:B------:R-:W3:Y:S08]  /*1a580*/  LDSM.16.M88.4 R16, [R208+0x3100] ;  /* 0x00310000d010783b */ /* 0x000ef00000000200 */
[----:B------:R-:W4:Y:S06]  /*1a590*/  LDL.64 R198, [R1+0x50] ;  /* 0x0000500001c67983 */ /* 0x000f2c0000100a00 */
[----:B------:R-:W4:Y:S06]  /*1a5a0*/  LDL.64 R196, [R1+0x58] ;  /* 0x0000580001c47983 */ /* 0x000f2c0000100a00 */
        /* <DEDUP_REMOVED lines=9> */
[----:B------:R-:W2:Y:S08]  /*1a640*/  LDSM.16.M88.4 R184, [R224] ;  /* 0x00000000e0b8783b */ /* 0x000eb00000000200 */
[----:B------:R-:W2:Y:S08]  /*1a650*/  LDSM.16.M88.4 R188, [R223] ;  /* 0x00000000dfbc783b */ /* 0x000eb00000000200 */
[----:B------:R-:W-:Y:S04]  /*1a660*/  STL [R1+0x68], R215 ;  /* 0x000068d701007387 */ /* 0x000fe80000100800 */
[----:B------:R-:W-:Y:S04]  /*1a670*/  STL [R1+0x6c], R208 ;  /* 0x00006cd001007387 */ /* 0x000fe80000100800 */
[----:B------:R-:W-:Y:S04]  /*1a680*/  STL [R1+0x70], R219 ;  /* 0x000070db01007387 */ /* 0x000fe80000100800 */
[----:B------:R-:W-:Y:S01]  /*1a690*/  STL [R1+0x74], R218 ;  /* 0x000074da01007387 */ /* 0x000fe20000100800 */
[-C--:B-1-3--:R-:W-:Y:S08]  /*1a6a0*/  HMMA.16816.F32 R4, R96, R16.reuse, RZ ;  /* 0x000000106004723c */ /* 0x08aff000000018ff */
        /* <DEDUP_REMOVED lines=16> */
[C---:B------:R-:W-:Y:S02]  /*1a7b0*/  HMMA.16816.F32 R72, R92.reuse, R80, RZ ;  /* 0x000000505c48723c */ /* 0x040fe400000018ff */
[----:B--2---:R-:W-:Y:S06]  /*1a7c0*/  ISETP.GT.AND P0, PT, R226, R225, PT ;  /* 0x000000e1e200720c */ /* 0x004fec0003f04270 */
[-C--:B------:R-:W-:Y:S08]  /*1a7d0*/  HMMA.16816.F32 R76, R92, R82.reuse, RZ ;  /* 0x000000525c4c723c */ /* 0x080ff000000018ff */
[C---:B------:R-:W-:Y:S04]  /*1a7e0*/  HMMA.16816.F32 R80, R96.reuse, R82, RZ ;  /* 0x000000526050723c */ /* 0x040fe800000018ff */
[----:B------:R-:W-:Y:S04]  /*1a7f0*/  @!P0 SHF.R.S32.HI R0, RZ, 0x1f, R225 ;  /* 0x0000001fff008819 */ /* 0x000fe800000114e1 */
[-C--:B------:R-:W-:Y:S01]  /*1a800*/  HMMA.16816.F32 R84, R96, R168.reuse, RZ ;  /* 0x000000a86054723c */ /* 0x080fe200000018ff */
[----:B------:R-:W-:Y:S04]  /*1a810*/  @!P0 IMAD R0, R0, c[0x0][0x208], RZ ;  /* 0x0000820000008a24 */ /* 0x000fe800078e02ff */
[C---:B------:R-:W-:Y:S03]  /*1a820*/  @!P0 IMAD R0, R225.reuse, c[0x0][0x20c], R0 ;  /* 0x00008300e1008a24 */ /* 0x040fe600078e0200 */
        /* <DEDUP_REMOVED lines=13> */
[----:B----4-:R-:W-:Y:S01]  /*1a900*/  @!P0 MOV R185, R199 ;  /* 0x000000c700b98202 */ /* 0x010fe20000000f00 */
[-C--:B------:R-:W-:Y:S04]  /*1a910*/  HMMA.16816.F32 R28, R180, R186.reuse, R28 ;  /* 0x000000bab41c723c */ /* 0x080fe8000000181c */
[----:B------:R-:W-:Y:S02]  /*1a920*/  @!P0 MOV R184, R196 ;  /* 0x000000c400b88202 */ /* 0x000fe40000000f00 */
[----:B------:R-:W-:Y:S02]  /*1a930*/  MOV R196, c[0x0][0x208] ;  /* 0x0000820000c47a02 */ /* 0x000fe40000000f00 */
[C---:B------:R-:W-:Y:S04]  /*1a940*/  HMMA.16816.F32 R32, R172.reuse, R186, R32 ;  /* 0x000000baac20723c */ /* 0x040fe80000001820 */
[----:B------:R-:W-:Y:S01]  /*1a950*/  @!P0 IMAD.WIDE.U32 R184, R176, 0x60, R184 ;  /* 0x00000060b0b88825 */ /* 0x000fe200078e00b8 */
[----:B------:R-:W-:Y:S01]  /*1a960*/  SHF.L.U32 R196, R196, 0x5, RZ ;  /* 0x00000005c4c47819 */ /* 0x000fe200000006ff */
[----:B------:R-:W2:Y:S02]  /*1a970*/  LDSM.16.M88.4 R176, [R221] ;  /* 0x00000000ddb0783b */ /* 0x000ea40000000200 */
[-C--:B------:R-:W-:Y:S04]  /*1a980*/  HMMA.16816.F32 R36, R172, R188.reuse, R36 ;  /* 0x000000bcac24723c */ /* 0x080fe80000001824 */
[C---:B------:R-:W-:Y:S02]  /*1a990*/  @!P0 LEA R194, P1, R184.reuse, c[0x0][0x1f8], 0x1 ;  /* 0x00007e00b8c28a11 */ /* 0x040fe400078208ff */
[----:B------:R-:W-:Y:S02]  /*1a9a0*/  @!P0 IADD3 R0, R185, R0, RZ ;  /* 0x00000000b9008210 */ /* 0x000fe40007ffe0ff */
[C---:B------:R-:W-:Y:S04]  /*1a9b0*/  HMMA.16816.F32 R40, R180.reuse, R188, R40 ;  /* 0x000000bcb428723c */ /* 0x040fe80000001828 */
[----:B------:R-:W-:Y:S02]  /*1a9c0*/  @!P0 LEA.HI.X R195, R184, c[0x0][0x1fc], R0, 0x1, P1 ;  /* 0x00007f00b8c38a11 */ /* 0x000fe400008f0c00 */
[----:B------:R-:W3:Y:S01]  /*1a9d0*/  LDSM.16.M88.4 R184, [R220] ;  /* 0x00000000dcb8783b */ /* 0x000ee20000000200 */
[-C--:B------:R-:W-:Y:S01]  /*1a9e0*/  @!P0 IADD3 R192, P2, R194, R196.reuse, RZ ;  /* 0x000000c4c2c08210 */ /* 0x080fe20007f5e0ff */
[-C--:B------:R-:W-:Y:S04]  /*1a9f0*/  HMMA.16816.F32 R44, R180, R190.reuse, R44 ;  /* 0x000000beb42c723c */ /* 0x080fe8000000182c */
[-C--:B------:R-:W-:Y:S02]  /*1aa00*/  @!P0 IADD3.X R193, R195, R3.reuse, RZ, P2, !PT ;  /* 0x00000003c3c18210 */ /* 0x080fe400017fe4ff */
[----:B------:R-:W-:Y:S01]  /*1aa10*/  @!PT LDS RZ, [RZ] ;  /* 0x00000000fffff984 */ /* 0x000fe20000000800 */
[----:B------:R-:W-:Y:S01]  /*1aa20*/  @!PT LDS RZ, [RZ] ;  /* 0x00000000fffff984 */ /* 0x000fe20000000800 */
[----:B------:R-:W-:Y:S01]  /*1aa30*/  @!PT LDS RZ, [RZ] ;  /* 0x00000000fffff984 */ /* 0x000fe20000000800 */
[----:B------:R4:W-:Y:S02]  /*1aa40*/  @!P0 LDGSTS.E.BYPASS.LTC128B.128 [R227+0x100], [R194.64], !P5 ;  /* 0x00100000c2e38fae */ /* 0x0009e4000e901d48 */
[C---:B------:R-:W-:Y:S06]  /*1aa50*/  HMMA.16816.F32 R48, R172.reuse, R190, R48 ;  /* 0x000000beac30723c */ /* 0x040fec0000001830 */
[----:B------:R2:W-:Y:S01]  /*1aa60*/  @!P0 LDGSTS.E.BYPASS.LTC128B.128 [R227+0x900], [R192.64], !P5 ;  /* 0x00900000c0e38fae */ /* 0x0005e2000e901d48 */
[-C--:B------:R-:W-:Y:S01]  /*1aa70*/  @!P0 IADD3 R190, P1, R192, R196.reuse, RZ ;  /* 0x000000c4c0be8210 */ /* 0x080fe20007f3e0ff */
[-C--:B-1----:R-:W-:Y:S04]  /*1aa80*/  HMMA.16816.F32 R52, R172, R168.reuse, R52 ;  /* 0x000000a8ac34723c */ /* 0x082fe80000001834 */
[-C--:B------:R-:W-:Y:S02]  /*1aa90*/  @!P0 IADD3.X R191, R193, R3.reuse, RZ, P1, !PT ;  /* 0x00000003c1bf8210 */ /* 0x080fe40000ffe4ff */
[-C--:B------:R-:W-:Y:S02]  /*1aaa0*/  @!P0 IADD3 R188, P3, R190, R196.reuse, RZ ;  /* 0x000000c4bebc8210 */ /* 0x080fe40007f7e0ff */
[C---:B------:R-:W-:Y:S01]  /*1aab0*/  HMMA.16816.F32 R56, R180.reuse, R168, R56 ;  /* 0x000000a8b438723c */ /* 0x040fe20000001838 */
[----:B------:R1:W-:Y:S03]  /*1aac0*/  @!P0 LDGSTS.E.BYPASS.LTC128B.128 [R227+0x1100], [R190.64], !P5 ;  /* 0x01100000bee38fae */ /* 0x0003e6000e901d48 */
[-C--:B------:R-:W-:Y:S03]  /*1aad0*/  @!P0 IADD3.X R189, R191, R3.reuse, RZ, P3, !PT ;  /* 0x00000003bfbd8210 */ /* 0x080fe60001ffe4ff */
[-C--:B------:R-:W-:Y:S01]  /*1aae0*/  @!P0 IADD3 R168, P2, R188, R196.reuse, RZ ;  /* 0x000000c4bca88210 */ /* 0x080fe20007f5e0ff */
[-C--:B------:R-:W-:Y:S01]  /*1aaf0*/  HMMA.16816.F32 R60, R180, R170.reuse, R60 ;  /* 0x000000aab43c723c */ /* 0x080fe2000000183c */
[----:B------:R1:W-:Y:S03]  /*1ab00*/  @!P0 LDGSTS.E.BYPASS.LTC128B.128 [R227+0x1900], [R188.64], !P5 ;  /* 0x01900000bce38fae */ /* 0x0003e6000e901d48 */
[-C--:B------:R-:W-:Y:S02]  /*1ab10*/  @!P0 IADD3.X R169, R189, R3.reuse, RZ, P2, !PT ;  /* 0x00000003bda98210 */ /* 0x080fe400017fe4ff */
[----:B----4-:R-:W-:Y:S02]  /*1ab20*/  @!P0 IADD3 R194, P1, R168, R196, RZ ;  /* 0x000000c4a8c28210 */ /* 0x010fe40007f3e0ff */
[C---:B------:R-:W-:Y:S01]  /*1ab30*/  HMMA.16816.F32 R64, R172.reuse, R170, R64 ;  /* 0x000000aaac40723c */ /* 0x040fe20000001840 */
[----:B------:R4:W-:Y:S03]  /*1ab40*/  @!P0 LDGSTS.E.BYPASS.LTC128B.128 [R227+0x2100], [R168.64], !P5 ;  /* 0x02100000a8e38fae */ /* 0x0009e6000e901d48 */
[----:B------:R-:W-:Y:S04]  /*1ab50*/  @!P0 IADD3.X R195, R169, R3, RZ, P1, !PT ;  /* 0x00000003a9c38210 */ /* 0x000fe80000ffe4ff */
[-C--:B--2---:R-:W-:Y:S01]  /*1ab60*/  HMMA.16816.F32 R68, R172, R176.reuse, R68 ;  /* 0x000000b0ac44723c */ /* 0x084fe20000001844 */
[----:B------:R2:W-:Y:S02]  /*1ab70*/  @!P0 LDGSTS.E.BYPASS.LTC128B.128 [R227+0x2900], [R194.64], !P5 ;  /* 0x02900000c2e38fae */ /* 0x0005e4000e901d48 */
[C---:B------:R-:W-:Y:S02]  /*1ab80*/  ISETP.GT.AND P0, PT, R225.reuse, R226, PT ;  /* 0x000000e2e100720c */ /* 0x040fe40003f04270 */
[----:B------:R-:W-:Y:S03]  /*1ab90*/  IADD3 R226, R225, -0x1, RZ ;  /* 0xffffffffe1e27810 */ /* 0x000fe60007ffe0ff */
        /* <DEDUP_REMOVED lines=48> */
[----:B------:R-:W-:Y:S01]  /*1aea0*/  MUFU.TANH R168, R4 ;  /* 0x0000000400a87308 */ /* 0x000fe20000002400 */
        /* <DEDUP_REMOVED lines=10> */
[----:B------:R-:W-:Y:S01]  /*1af50*/  MUFU.TANH R103, R5 ;  /* 0x0000000500677308 */ /* 0x000fe20000002400 */
[----:B------:R-:W-:Y:S02]  /*1af60*/  FMUL.FTZ R16, R16, c[0x0][0x320] ;  /* 0x0000c80010107a20 */ /* 0x000fe40000410000 */
[----:B------:R-:W-:Y:S02]  /*1af70*/  FMUL.FTZ R17, R17, c[0x0][0x320] ;  /* 0x0000c80011117a20 */ /* 0x000fe40000410000 */
[----:B------:R-:W-:Y:S02]  /*1af80*/  FMUL.FTZ R18, R18, c[0x0][0x320] ;  /* 0x0000c80012127a20 */ /* 0x000fe40000410000 */
[----:B------:R-:W-:Y:S02]  /*1af90*/  FMUL.FTZ R19, R19, c[0x0][0x320] ;  /* 0x0000c80013137a20 */ /* 0x000fe40000410000 */
[----:B------:R-:W-:Y:S01]  /*1afa0*/  FMUL.FTZ R15, R15, c[0x0][0x320] ;  /* 0x0000c8000f0f7a20 */ /* 0x000fe20000410000 */
[----:B------:R1:W-:Y:S01]  /*1afb0*/  MUFU.TANH R169, R7 ;  /* 0x0000000700a97308 */ /* 0x0003e20000002400 */
[----:B------:R-:W-:Y:S09]  /*1afc0*/  FMUL.FTZ R14, R14, c[0x0][0x320] ;  /* 0x0000c8000e0e7a20 */ /* 0x000ff20000410000 */
[----:B------:R-:W-:Y:S10]  /*1afd0*/  MUFU.TANH R15, R15 ;  /* 0x0000000f000f7308 */ /* 0x000ff40000002400 */
[----:B------:R-:W2:Y:S01]  /*1afe0*/  MUFU.TANH R178, R8 ;  /* 0x0000000800b27308 */ /* 0x000ea20000002400 */
[----:B-1----:R-:W1:Y:S09]  /*1aff0*/  LDSM.16.M88.4 R4, [R213+0x800] ;  /* 0x00080000d504783b */ /* 0x002e720000000200 */
[----:B------:R-:W-:Y:S10]  /*1b000*/  MUFU.TANH R170, R9 ;  /* 0x0000000900aa7308 */ /* 0x000ff40000002400 */
[----:B------:R-:W-:Y:S10]  /*1b010*/  MUFU.TANH R176, R10 ;  /* 0x0000000a00b07308 */ /* 0x000ff40000002400 */
[----:B------:R3:W-:Y:S10]  /*1b020*/  MUFU.TANH R171, R11 ;  /* 0x0000000b00ab7308 */ /* 0x0007f40000002400 */
[----:B------:R-:W-:Y:S01]  /*1b030*/  MUFU.TANH R16, R16 ;  /* 0x0000001000107308 */ /* 0x000fe20000002400 */
[-C--:B-1----:R-:W-:Y:S09]  /*1b040*/  HMMA.16816.F32 R20, R172, R4.reuse, R20 ;  /* 0x00000004ac14723c */ /* 0x082ff20000001814 */
[----:B------:R-:W-:Y:S01]  /*1b050*/  MUFU.TANH R18, R18 ;  /* 0x0000001200127308 */ /* 0x000fe20000002400 */
[C---:B------:R-:W-:Y:S01]  /*1b060*/  HMMA.16816.F32 R24, R188.reuse, R4, R24 ;  /* 0x00000004bc18723c */ /* 0x040fe20000001818 */
[----:B---3--:R-:W1:Y:S08]  /*1b070*/  LDSM.16.M88.4 R8, [R213+0x1000] ;  /* 0x00100000d508783b */ /* 0x008e700000000200 */
[----:B------:R-:W-:Y:S01]  /*1b080*/  MUFU.TANH R17, R17 ;  /* 0x0000001100117308 */ /* 0x000fe20000002400 */
[-C--:B------:R-:W-:Y:S04]  /*1b090*/  HMMA.16816.F32 R28, R188, R6.reuse, R28 ;  /* 0x00000006bc1c723c */ /* 0x080fe8000000181c */
[----:B------:R-:W-:Y:S04]  /*1b0a0*/  FMUL.FTZ R20, R20, c[0x0][0x320] ;  /* 0x0000c80014147a20 */ /* 0x000fe80000410000 */
[C---:B------:R-:W-:Y:S01]  /*1b0b0*/  HMMA.16816.F32 R32, R172.reuse, R6, R32 ;  /* 0x00000006ac20723c */ /* 0x040fe20000001820 */
[----:B------:R-:W-:Y:S01]  /*1b0c0*/  MUFU.TANH R19, R19 ;  /* 0x0000001300137308 */ /* 0x000fe20000002400 */
[----:B------:R-:W3:Y:S02]  /*1b0d0*/  LDSM.16.M88.4 R4, [R213+0x1800] ;  /* 0x00180000d504783b */ /* 0x000ee40000000200 */
[----:B------:R-:W-:Y:S02]  /*1b0e0*/  FMUL.FTZ R22, R22, c[0x0][0x320] ;  /* 0x0000c80016167a20 */ /* 0x000fe40000410000 */
[----:B------:R-:W-:Y:S02]  /*1b0f0*/  FMUL.FTZ R21, R21, c[0x0][0x320] ;  /* 0x0000c80015157a20 */ /* 0x000fe40000410000 */
[----:B------:R-:W-:Y:S03]  /*1b100*/  FMUL.FTZ R23, R23, c[0x0][0x320] ;  /* 0x0000c80017177a20 */ /* 0x000fe60000410000 */
        /* <DEDUP_REMOVED lines=9> */
[-C--:B-1----:R-:W-:Y:S03]  /*1b1a0*/  HMMA.16816.F32 R36, R172, R8.reuse, R36 ;  /* 0x00000008ac24723c */ /* 0x082fe60000001824 */
        /* <DEDUP_REMOVED lines=11> */
[----:B------:R-:W-:Y:S01]  /*1b260*/  MUFU.TANH R21, R21 ;  /* 0x0000001500157308 */ /* 0x000fe20000002400 */
[----:B------:R-:W1:Y:S02]  /*1b270*/  LDSM.16.M88.4 R8, [R213+0x2000] ;  /* 0x00200000d508783b */ /* 0x000e640000000200 */
[----:B------:R-:W-:Y:S02]  /*1b280*/  FMUL.FTZ R39, R39, c[0x0][0x320] ;  /* 0x0000c80027277a20 */ /* 0x000fe40000410000 */
[----:B------:R-:W-:Y:S02]  /*1b290*/  FMUL.FTZ R36, R36, c[0x0][0x320] ;  /* 0x0000c80024247a20 */ /* 0x000fe40000410000 */
[-C--:B---3--:R-:W-:Y:S03]  /*1b2a0*/  HMMA.16816.F32 R52, R172, R4.reuse, R52 ;  /* 0x00000004ac34723c */ /* 0x088fe60000001834 */
[----:B------:R-:W-:Y:S01]  /*1b2b0*/  MUFU.TANH R23, R23 ;  /* 0x0000001700177308 */ /* 0x000fe20000002400 */
[----:B------:R-:W-:Y:S02]  /*1b2c0*/  FMUL.FTZ R37, R37, c[0x0][0x320] ;  /* 0x0000c80025257a20 */ /* 0x000fe40000410000 */
[----:B------:R-:W-:Y:S02]  /*1b2d0*/  FMUL.FTZ R43, R43, c[0x0][0x320] ;  /* 0x0000c8002b2b7a20 */ /* 0x000fe40000410000 */
[C---:B------:R-:W-:Y:S04]  /*1b2e0*/  HMMA.16816.F32 R56, R188.reuse, R4, R56 ;  /* 0x00000004bc38723c */ /* 0x040fe80000001838 */
[----:B------:R-:W-:Y:S01]  /*1b2f0*/  FMUL.FTZ R45, R45, c[0x0][0x320] ;  /* 0x0000c8002d2d7a20 */ /* 0x000fe20000410000 */
[----:B------:R-:W-:Y:S01]  /*1b300*/  MUFU.TANH R32, R32 ;  /* 0x0000002000207308 */ /* 0x000fe20000002400 */
[----:B------:R-:W-:Y:S02]  /*1b310*/  FMUL.FTZ R42, R42, c[0x0][0x320] ;  /* 0x0000c8002a2a7a20 */ /* 0x000fe40000410000 */
[-C--:B------:R-:W-:Y:S04]  /*1b320*/  HMMA.16816.F32 R60, R188, R6.reuse, R60 ;  /* 0x00000006bc3c723c */ /* 0x080fe8000000183c */
[----:B------:R-:W-:Y:S02]  /*1b330*/  FMUL.FTZ R51, R51, c[0x0][0x320] ;  /* 0x0000c80033337a20 */ /* 0x000fe40000410000 */
[----:B------:R-:W-:Y:S01]  /*1b340*/  FMUL.FTZ R50, R50, c[0x0][0x320] ;  /* 0x0000c80032327a20 */ /* 0x000fe20000410000 */
[----:B------:R-:W-:Y:S01]  /*1b350*/  MUFU.TANH R200, R45 ;  /* 0x0000002d00c87308 */ /* 0x000fe20000002400 */
[C---:B------:R-:W-:Y:S01]  /*1b360*/  HMMA.16816.F32 R64, R172.reuse, R6, R64 ;  /* 0x00000006ac40723c */ /* 0x040fe20000001840 */
[----:B------:R-:W3:Y:S01]  /*1b370*/  LDSM.16.M88.4 R4, [R213+0x2800] ;  /* 0x00280000d504783b */ /* 0x000ee20000000200 */
[----:B------:R-:W-:Y:S04]  /*1b380*/  DEPBAR.LE SB0, 0x0 ;  /* 0x000080000000791a */ /* 0x000fe80000000000 */
[----:B------:R-:W-:Y:S02]  /*1b390*/  FMUL.FTZ R54, R54, c[0x0][0x320] ;  /* 0x0000c80036367a20 */ /* 0x000fe40000410000 */
[----:B------:R-:W-:Y:S01]  /*1b3a0*/  FMUL.FTZ R58, R58, c[0x0][0x320] ;  /* 0x0000c8003a3a7a20 */ /* 0x000fe20000410000 */
[----:B------:R-:W-:Y:S01]  /*1b3b0*/  MUFU.TANH R192, R51 ;  /* 0x0000003300c07308 */ /* 0x000fe20000002400 */
[-C--:B-1----:R-:W-:Y:S01]  /*1b3c0*/  HMMA.16816.F32 R68, R172, R8.reuse, R68 ;  /* 0x00000008ac44723c */ /* 0x082fe20000001844 */
[----:B------:R-:W-:Y:S04]  /*1b3d0*/  BAR.SYNC.DEFER_BLOCKING 0x0 ;  /* 0x0000000000007b1d */ /* 0x000fe80000010000 */
[----:B------:R-:W-:Y:S02]  /*1b3e0*/  FMUL.FTZ R55, R55, c[0x0][0x320] ;  /* 0x0000c80037377a20 */ /* 0x000fe40000410000 */
[----:B------:R-:W-:Y:S01]  /*1b3f0*/  FMUL.FTZ R61, R61, c[0x0][0x320] ;  /* 0x0000c8003d3d7a20 */ /* 0x000fe20000410000 */
[C---:B------:R-:W-:Y:S01]  /*1b400*/  HMMA.16816.F32 R72, R188.reuse, R8, R72 ;  /* 0x00000008bc48723c */ /* 0x040fe20000001848 */
[----:B------:R-:W1:Y:S03]  /*1b410*/  MUFU.TANH R3, R54 ;  /* 0x0000003600037308 */ /* 0x000e660000002400 */
[----:B------:R-:W-:Y:S02]  /*1b420*/  FMUL.FTZ R52, R52, c[0x0][0x320] ;  /* 0x0000c80034347a20 */ /* 0x000fe40000410000 */
[----:B------:R-:W-:Y:S02]  /*1b430*/  FMUL.FTZ R53, R53, c[0x0][0x320] ;  /* 0x0000c80035357a20 */ /* 0x000fe40000410000 */
[-C--:B------:R-:W-:Y:S03]  /*1b440*/  HMMA.16816.F32 R76, R188, R10.reuse, R76 ;  /* 0x0000000abc4c723c */ /* 0x080fe6000000184c */
[----:B------:R4:W1:Y:S01]  /*1b450*/  MUFU.TANH R0, R55 ;  /* 0x0000003700007308 */ /* 0x0008620000002400 */
[----:B------:R-:W-:Y:S02]  /*1b460*/  FMUL.FTZ R60, R60, c[0x0][0x320] ;  /* 0x0000c8003c3c7a20 */ /* 0x000fe40000410000 */
[----:B------:R-:W-:Y:S02]  /*1b470*/  FMUL.FTZ R59, R59, c[0x0][0x320] ;  /* 0x0000c8003b3b7a20 */ /* 0x000fe40000410000 */
[C---:B------:R-:W-:Y:S04]  /*1b480*/  HMMA.16816.F32 R80, R172.reuse, R10, R80 ;  /* 0x0000000aac50723c */ /* 0x040fe80000001850 */
[----:B------:R-:W-:Y:S01]  /*1b490*/  FMUL.FTZ R48, R48, c[0x0][0x320] ;  /* 0x0000c80030307a20 */ /* 0x000fe20000410000 */
[----:B------:R-:W-:Y:S01]  /*1b4a0*/  MUFU.TANH R45, R58 ;  /* 0x0000003a002d7308 */ /* 0x000fe20000002400 */
[----:B------:R-:W-:Y:S02]  /*1b4b0*/  FMUL.FTZ R49, R49, c[0x0][0x320] ;  /* 0x0000c80031317a20 */ /* 0x000fe40000410000 */
[-C--:B---3--:R-:W-:Y:S04]  /*1b4c0*/  HMMA.16816.F32 R84, R172, R4.reuse, R84 ;  /* 0x00000004ac54723c */ /* 0x088fe80000001854 */
[----:B------:R-:W-:Y:S02]  /*1b4d0*/  FMUL.FTZ R73, R73, c[0x0][0x320] ;  /* 0x0000c80049497a20 */ /* 0x000fe40000410000 */
[----:B------:R-:W-:Y:S01]  /*1b4e0*/  FMUL.FTZ R74, R74, c[0x0][0x320] ;  /* 0x0000c8004a4a7a20 */ /* 0x000fe20000410000 */
[----:B------:R1:W-:Y:S01]  /*1b4f0*/  MUFU.TANH R51, R61 ;  /* 0x0000003d00337308 */ /* 0x0003e20000002400 */
[C---:B------:R-:W-:Y:S01]  /*1b500*/  HMMA.16816.F32 R88, R188.reuse, R4, R88 ;  /* 0x00000004bc58723c */ /* 0x040fe20000001858 */
[----:B----4-:R-:W3:Y:S03]  /*1b510*/  LDL.64 R54, [R1+0x40] ;  /* 0x0000400001367983 */ /* 0x010ee60000100a00 */
[----:B------:R-:W-:Y:S02]  /*1b520*/  FMUL.FTZ R76, R76, c[0x0][0x320] ;  /* 0x0000c8004c4c7a20 */ /* 0x000fe40000410000 */
[----:B------:R-:W-:Y:S01]  /*1b530*/  FMUL.FTZ R78, R78, c[0x0][0x320] ;  /* 0x0000c8004e4e7a20 */ /* 0x000fe20000410000 */
[----:B--2---:R-:W-:Y:S01]  /*1b540*/  FMNMX.FTZ R5, R178, R101, !PT ;  /* 0x00000065b2057209 */ /* 0x004fe20007810000 */
[----:B------:R-:W-:Y:S01]  /*1b550*/  FMUL.FTZ R80, R80, c[0x0][0x320] ;  /* 0x0000c80050507a20 */ /* 0x000fe20000410000 */
[----:B------:R-:W2:Y:S01]  /*1b560*/  MUFU.TANH R34, R34 ;  /* 0x0000002200227308 */ /* 0x000ea20000002400 */
[-C--:B------:R-:W-:Y:S03]  /*1b570*/  HMMA.16816.F32 R92, R188, R6.reuse, R92 ;  /* 0x00000006bc5c723c */ /* 0x080fe6000000185c */
[----:B------:R-:W-:Y:S02]  /*1b580*/  FMUL.FTZ R82, R82, c[0x0][0x320] ;  /* 0x0000c80052527a20 */ /* 0x000fe40000410000 */
[----:B------:R-:W-:Y:S02]  /*1b590*/  FMUL.FTZ R83, R83, c[0x0][0x320] ;  /* 0x0000c80053537a20 */ /* 0x000fe40000410000 */
[----:B------:R-:W-:Y:S01]  /*1b5a0*/  FMUL.FTZ R81, R81, c[0x0][0x320] ;  /* 0x0000c80051517a20 */ /* 0x000fe20000410000 */
[----:B------:R-:W-:Y:S01]  /*1b5b0*/  HMMA.16816.F32 R96, R172, R6, R96 ;  /* 0x00000006ac60723c */ /* 0x000fe20000001860 */
[----:B------:R4:W-:Y:S03]  /*1b5c0*/  MUFU.TANH R58, R80 ;  /* 0x00000050003a7308 */ /* 0x0009e60000002400 */
[----:B------:R-:W-:Y:S01]  /*1b5d0*/  FMUL.FTZ R86, R86, c[0x0][0x320] ;  /* 0x0000c80056567a20 */ /* 0x000fe20000410000 */
[----:B-1----:R-:W-:Y:S01]  /*1b5e0*/  MOV R61, R3 ;  /* 0x00000003003d7202 */ /* 0x002fe20000000f00 */
[----:B------:R-:W-:Y:S01]  /*1b5f0*/  FMUL.FTZ R87, R87, c[0x0][0x320] ;  /* 0x0000c80057577a20 */ /* 0x000fe20000410000 */
[----:B------:R-:W-:Y:S01]  /*1b600*/  FMNMX.FTZ R3, R177, R100, !PT ;  /* 0x00000064b1037209 */ /* 0x000fe20007810000 */
[----:B------:R-:W-:Y:S03]  /*1b610*/  FMUL.FTZ R84, R84, c[0x0][0x320] ;  /* 0x0000c80054547a20 */ /* 0x000fe60000410000 */
[----:B------:R-:W1:Y:S01]  /*1b620*/  MUFU.TANH R33, R33 ;  /* 0x0000002100217308 */ /* 0x000e620000002400 */
[----:B------:R-:W-:Y:S01]  /*1b630*/  FMUL.FTZ R85, R85, c[0x0][0x320] ;  /* 0x0000c80055557a20 */ /* 0x000fe20000410000 */
[----:B------:R-:W-:Y:S01]  /*1b640*/  FMNMX.FTZ R3, R169, R3, !PT ;  /* 0x00000003a9037209 */ /* 0x000fe20007810000 */
[----:B------:R-:W-:Y:S02]  /*1b650*/  FMUL.FTZ R88, R88, c[0x0][0x320] ;  /* 0x0000c80058587a20 */ /* 0x000fe40000410000 */
[----:B------:R-:W-:Y:S02]  /*1b660*/  FMUL.FTZ R89, R89, c[0x0][0x320] ;  /* 0x0000c80059597a20 */ /* 0x000fe40000410000 */
[----:B------:R-:W-:Y:S02]  /*1b670*/  FMUL.FTZ R93, R93, c[0x0][0x320] ;  /* 0x0000c8005d5d7a20 */ /* 0x000fe40000410000 */
[----:B------:R-:W-:Y:S01]  /*1b680*/  FMUL.FTZ R90, R90, c[0x0][0x320] ;  /* 0x0000c8005a5a7a20 */ /* 0x000fe20000410000 */
[----:B------:R-:W1:Y:S01]  /*1b690*/  MUFU.TANH R35, R35 ;  /* 0x0000002300237308 */ /* 0x000e620000002400 */
[----:B------:R-:W-:Y:S02]  /*1b6a0*/  FMUL.FTZ R72, R72, c[0x0][0x320] ;  /* 0x0000c80048487a20 */ /* 0x000fe40000410000 */
[----:B------:R-:W-:Y:S01]  /*1b6b0*/  FMUL.FTZ R91, R91, c[0x0][0x320] ;  /* 0x0000c8005b5b7a20 */ /* 0x000fe20000410000 */
[----:B----4-:R-:W-:Y:S01]  /*1b6c0*/  MOV R80, R0 ;  /* 0x0000000000507202 */ /* 0x010fe20000000f00 */
[----:B------:R-:W-:Y:S01]  /*1b6d0*/  FMUL.FTZ R99, R99, c[0x0][0x320] ;  /* 0x0000c80063637a20 */ /* 0x000fe20000410000 */
[----:B------:R-:W-:Y:S01]  /*1b6e0*/  FMNMX.FTZ R0, R168, R2, !PT ;  /* 0x00000002a8007209 */ /* 0x000fe20007810000 */
[----:B------:R-:W-:Y:S02]  /*1b6f0*/  FMUL.FTZ R98, R98, c[0x0][0x320] ;  /* 0x0000c80062627a20 */ /* 0x000fe40000410000 */
[----:B------:R-:W-:Y:S01]  /*1b700*/  FMUL.FTZ R96, R96, c[0x0][0x320] ;  /* 0x0000c80060607a20 */ /* 0x000fe20000410000 */
[----:B------:R-:W-:Y:S01]  /*1b710*/  MUFU.TANH R182, R36 ;  /* 0x0000002400b67308 */ /* 0x000fe20000002400 */
[----:B------:R-:W-:Y:S01]  /*1b720*/  FMNMX.FTZ R0, R103, R0, !PT ;  /* 0x0000000067007209 */ /* 0x000fe20007810000 */
[----:B------:R-:W-:Y:S02]  /*1b730*/  FMUL.FTZ R97, R97, c[0x0][0x320] ;  /* 0x0000c80061617a20 */ /* 0x000fe40000410000 */
[----:B------:R-:W-:Y:S01]  /*1b740*/  FMUL.FTZ R92, R92, c[0x0][0x320] ;  /* 0x0000c8005c5c7a20 */ /* 0x000fe20000410000 */
[----:B------:R-:W-:Y:S01]  /*1b750*/  FMNMX.FTZ R4, R16, R0, !PT ;  /* 0x0000000010047209 */ /* 0x000fe20007810000 */
[----:B------:R-:W-:Y:S01]  /*1b760*/  FMUL.FTZ R79, R79, c[0x0][0x320] ;  /* 0x0000c8004f4f7a20 */ /* 0x000fe20000410000 */
[----:B------:R-:W-:Y:S01]  /*1b770*/  FMNMX.FTZ R0, R18, R3, !PT ;  /* 0x0000000312007209 */ /* 0x000fe20007810000 */
[----:B------:R-:W-:Y:S01]  /*1b780*/  FMUL.FTZ R64, R64, c[0x0][0x320] ;  /* 0x0000c80040407a20 */ /* 0x000fe20000410000 */
[----:B------:R-:W-:Y:S01]  /*1b790*/  FMNMX.FTZ R4, R17, R4, !PT ;  /* 0x0000000411047209 */ /* 0x000fe20007810000 */
        /* <DEDUP_REMOVED lines=10> */
[----:B------:R-:W4:Y:S01]  /*1b840*/  MUFU.TANH R235, R72 ;  /* 0x0000004800eb7308 */ /* 0x000f220000002400 */
[----:B------:R-:W-:Y:S02]  /*1b850*/  FMUL.FTZ R41, R41, c[0x0][0x320] ;  /* 0x0000c80029297a20 */ /* 0x000fe40000410000 */
[----:B------:R-:W-:Y:S01]  /*1b860*/  FMNMX.FTZ R3, R12, R3, !PT ;  /* 0x000000030c037209 */ /* 0x000fe20007810000 */
[----:B------:R-:W-:Y:S02]  /*1b870*/  FMUL.FTZ R46, R46, c[0x0][0x320] ;  /* 0x0000c8002e2e7a20 */ /* 0x000fe40000410000 */
[----:B------:R-:W-:Y:S01]  /*1b880*/  FMUL.FTZ R44, R44, c[0x0][0x320] ;  /* 0x0000c8002c2c7a20 */ /* 0x000fe20000410000 */
[----:B------:R-:W-:Y:S01]  /*1b890*/  FMNMX.FTZ R5, R13, R3, !PT ;  /* 0x000000030d057209 */ /* 0x000fe20007810000 */
[----:B------:R-:W-:Y:S01]  /*1b8a0*/  FMUL.FTZ R47, R47, c[0x0][0x320] ;  /* 0x0000c8002f2f7a20 */ /* 0x000fe20000410000 */
[----:B------:R-:W-:Y:S01]  /*1b8b0*/  FMNMX.FTZ R3, R23, R0, !PT ;  /* 0x0000000017037209 */ /* 0x000fe20007810000 */
[----:B------:R4:W4:Y:S01]  /*1b8c0*/  MUFU.TANH R194, R39 ;  /* 0x0000002700c27308 */ /* 0x0009220000002400 */
[----:B------:R-:W-:Y:S01]  /*1b8d0*/  FMNMX.FTZ R0, R32, R4, !PT ;  /* 0x0000000420007209 */ /* 0x000fe20007810000 */
[----:B------:R-:W-:Y:S01]  /*1b8e0*/  FMUL.FTZ R63, R63, c[0x0][0x320] ;  /* 0x0000c8003f3f7a20 */ /* 0x000fe20000410000 */
[----:B--2---:R-:W-:Y:S01]  /*1b8f0*/  FMNMX.FTZ R3, R34, R3, !PT ;  /* 0x0000000322037209 */ /* 0x004fe20007810000 */
[----:B------:R-:W-:Y:S01]  /*1b900*/  FMUL.FTZ R66, R66, c[0x0][0x320] ;  /* 0x0000c80042427a20 */ /* 0x000fe20000410000 */
[----:B-1----:R-:W-:Y:S01]  /*1b910*/  FMNMX.FTZ R0, R33, R0, !PT ;  /* 0x0000000021007209 */ /* 0x002fe20007810000 */
[----:B------:R-:W-:Y:S01]  /*1b920*/  FMUL.FTZ R67, R67, c[0x0][0x320] ;  /* 0x0000c80043437a20 */ /* 0x000fe20000410000 */
[----:B------:R-:W-:Y:S01]  /*1b930*/  FMNMX.FTZ R3, R35, R3, !PT ;  /* 0x0000000323037209 */ /* 0x000fe20007810000 */
[----:B------:R-:W-:Y:S02]  /*1b940*/  FMUL.FTZ R70, R70, c[0x0][0x320] ;  /* 0x0000c80046467a20 */ /* 0x000fe40000410000 */
[----:B------:R1:W2:Y:S01]  /*1b950*/  MUFU.TANH R185, R37 ;  /* 0x0000002500b97308 */ /* 0x0002a20000002400 */
[----:B------:R-:W-:Y:S02]  /*1b960*/  FMUL.FTZ R56, R56, c[0x0][0x320] ;  /* 0x0000c80038387a20 */ /* 0x000fe40000410000 */
[----:B------:R-:W-:Y:S01]  /*1b970*/  FMUL.FTZ R62, R62, c[0x0][0x320] ;  /* 0x0000c8003e3e7a20 */ /* 0x000fe20000410000 */
[----:B----4-:R-:W-:Y:S01]  /*1b980*/  MOV R189, R235 ;  /* 0x000000eb00bd7202 */ /* 0x010fe20000000f00 */
[----:B------:R-:W-:Y:S01]  /*1b990*/  FMUL.FTZ R71, R71, c[0x0][0x320] ;  /* 0x0000c80047477a20 */ /* 0x000fe20000410000 */
[----:B------:R-:W-:Y:S01]  /*1b9a0*/  FMNMX.FTZ R72, R182, R0, !PT ;  /* 0x00000000b6487209 */ /* 0x000fe20007810000 */
[----:B------:R-:W-:Y:S01]  /*1b9b0*/  FMUL.FTZ R77, R77, c[0x0][0x320] ;  /* 0x0000c8004d4d7a20 */ /* 0x000fe20000410000 */
[----:B------:R-:W-:Y:S01]  /*1b9c0*/  FMNMX.FTZ R0, R193, R3, !PT ;  /* 0x00000003c1007209 */ /* 0x000fe20007810000 */
[----:B------:R-:W-:Y:S01]  /*1b9d0*/  FMUL.FTZ R75, R75, c[0x0][0x320] ;  /* 0x0000c8004b4b7a20 */ /* 0x000fe20000410000 */
[----:B------:R-:W4:Y:S01]  /*1b9e0*/  MUFU.TANH R187, R50 ;  /* 0x0000003200bb7308 */ /* 0x000f220000002400 */
[----:B------:R-:W-:Y:S01]  /*1b9f0*/  FMUL.FTZ R57, R57, c[0x0][0x320] ;  /* 0x0000c80039397a20 */ /* 0x000fe20000410000 */
[----:B------:R-:W3:Y:S01]  /*1ba00*/  LDL.64 R38, [R1+0x48] ;  /* 0x0000480001267983 */ /* 0x000ee20000100a00 */
[----:B------:R-:W-:Y:S07]  /*1ba10*/  FMNMX.FTZ R0, R194, R0, !PT ;  /* 0x00000000c2007209 */ /* 0x000fee0007810000 */
[----:B------:R-:W4:Y:S01]  /*1ba20*/  MUFU.TANH R48, R48 ;  /* 0x0000003000307308 */ /* 0x000f220000002400 */
[----:B-1----:R-:W-:Y:S02]  /*1ba30*/  MOV R37, c[0x0][0x1e0] ;  /* 0x0000780000257a02 */ /* 0x002fe40000000f00 */
[----:B--2---:R-:W-:Y:S07]  /*1ba40*/  FMNMX.FTZ R72, R185, R72, !PT ;  /* 0x00000048b9487209 */ /* 0x004fee0007810000 */
[----:B------:R-:W1:Y:S01]  /*1ba50*/  MUFU.TANH R49, R49 ;  /* 0x0000003100317308 */ /* 0x000e620000002400 */
[----:B----4-:R-:W-:Y:S04]  /*1ba60*/  FMNMX.FTZ R0, R187, R0, !PT ;  /* 0x00000000bb007209 */ /* 0x010fe80007810000 */
[----:B------:R-:W-:Y:S05]  /*1ba70*/  FMNMX.FTZ R0, R192, R0, !PT ;  /* 0x00000000c0007209 */ /* 0x000fea0007810000 */
[----:B------:R-:W2:Y:S01]  /*1ba80*/  MUFU.TANH R201, R52 ;  /* 0x0000003400c97308 */ /* 0x000ea20000002400 */
[----:B------:R-:W-:Y:S02]  /*1ba90*/  FMNMX.FTZ R0, R61, R0, !PT ;  /* 0x000000003d007209 */ /* 0x000fe40007810000 */
[----:B------:R-:W-:Y:S02]  /*1baa0*/  FMNMX.FTZ R72, R48, R72, !PT ;  /* 0x0000004830487209 */ /* 0x000fe40007810000 */
[----:B------:R-:W-:Y:S05]  /*1bab0*/  FMNMX.FTZ R0, R80, R0, !PT ;  /* 0x0000000050007209 */ /* 0x000fea0007810000 */
        /* <DEDUP_REMOVED lines=17> */
[----:B----4-:R-:W-:Y:S04]  /*1bbd0*/  MOV R191, R234 ;  /* 0x000000ea00bf7202 */ /* 0x010fe80000000f00 */
[----:B------:R-:W-:Y:S05]  /*1bbe0*/  FMNMX.FTZ R0, R191, R0, !PT ;  /* 0x00000000bf007209 */ /* 0x000fea0007810000 */
[----:B------:R-:W4:Y:S01]  /*1bbf0*/  MUFU.TANH R29, R29 ;  /* 0x0000001d001d7308 */ /* 0x000f220000002400 */
[----:B-1----:R-:W-:Y:S09]  /*1bc00*/  FMNMX.FTZ R4, R28, R4, !PT ;  /* 0x000000041c047209 */ /* 0x002ff20007810000 */
[----:B------:R-:W1:Y:S01]  /*1bc10*/  MUFU.TANH R207, R68 ;  /* 0x0000004400cf7308 */ /* 0x000e620000002400 */
[----:B--2---:R-:W-:Y:S09]  /*1bc20*/  FMNMX.FTZ R72, R197, R72, !PT ;  /* 0x00000048c5487209 */ /* 0x004ff20007810000 */
[----:B------:R-:W2:Y:S01]  /*1bc30*/  MUFU.TANH R206, R71 ;  /* 0x0000004700ce7308 */ /* 0x000ea20000002400 */
[----:B----4-:R-:W-:Y:S02]  /*1bc40*/  FMNMX.FTZ R3, R29, R4, !PT ;  /* 0x000000041d037209 */ /* 0x010fe40007810000 */
[----:B------:R-:W-:Y:S07]  /*1bc50*/  FMNMX.FTZ R4, R176, R102, !PT ;  /* 0x00000066b0047209 */ /* 0x000fee0007810000 */
[----:B------:R-:W-:Y:S01]  /*1bc60*/  MUFU.TANH R230, R56 ;  /* 0x0000003800e67308 */ /* 0x000fe20000002400 */
[----:B------:R-:W-:Y:S02]  /*1bc70*/  FMNMX.FTZ R4, R171, R4, !PT ;  /* 0x00000004ab047209 */ /* 0x000fe40007810000 */
[----:B-1----:R-:W-:Y:S07]  /*1bc80*/  FMNMX.FTZ R72, R207, R72, !PT ;  /* 0x00000048cf487209 */ /* 0x002fee0007810000 */
[----:B------:R-:W-:Y:S01]  /*1bc90*/  MUFU.TANH R56, R62 ;  /* 0x0000003e00387308 */ /* 0x000fe20000002400 */
[----:B--2---:R-:W-:Y:S09]  /*1bca0*/  FMNMX.FTZ R0, R206, R0, !PT ;  /* 0x00000000ce007209 */ /* 0x004ff20007810000 */
[----:B------:R-:W1:Y:S10]  /*1bcb0*/  MUFU.TANH R62, R69 ;  /* 0x00000045003e7308 */ /* 0x000e740000002400 */
[----:B------:R-:W2:Y:S10]  /*1bcc0*/  MUFU.TANH R232, R82 ;  /* 0x0000005200e87308 */ /* 0x000eb40000002400 */
[----:B------:R-:W4:Y:S01]  /*1bcd0*/  MUFU.TANH R14, R14 ;  /* 0x0000000e000e7308 */ /* 0x000f220000002400 */
[----:B-1----:R-:W-:Y:S04]  /*1bce0*/  FMNMX.FTZ R72, R62, R72, !PT ;  /* 0x000000483e487209 */ /* 0x002fe80007810000 */
[----:B------:R-:W-:Y:S05]  /*1bcf0*/  FMNMX.FTZ R72, R58, R72, !PT ;  /* 0x000000483a487209 */ /* 0x000fea0007810000 */
[----:B------:R-:W1:Y:S01]  /*1bd00*/  MUFU.TANH R219, R83 ;  /* 0x0000005300db7308 */ /* 0x000e620000002400 */
[----:B--2---:R-:W-:Y:S09]  /*1bd10*/  FMNMX.FTZ R0, R232, R0, !PT ;  /* 0x00000000e8007209 */ /* 0x004ff20007810000 */
[----:B------:R-:W2:Y:S01]  /*1bd20*/  MUFU.TANH R196, R40 ;  /* 0x0000002800c47308 */ /* 0x000ea20000002400 */
[----:B----4-:R-:W-:Y:S04]  /*1bd30*/  FMNMX.FTZ R4, R14, R4, !PT ;  /* 0x000000040e047209 */ /* 0x010fe80007810000 */
[----:B------:R-:W-:Y:S05]  /*1bd40*/  FMNMX.FTZ R4, R15, R4, !PT ;  /* 0x000000040f047209 */ /* 0x000fea0007810000 */
[----:B------:R-:W-:Y:S01]  /*1bd50*/  MUFU.TANH R228, R43 ;  /* 0x0000002b00e47308 */ /* 0x000fe20000002400 */
[----:B-1----:R-:W-:Y:S09]  /*1bd60*/  FMNMX.FTZ R0, R219, R0, !PT ;  /* 0x00000000db007209 */ /* 0x002ff20007810000 */
[----:B------:R-:W1:Y:S01]  /*1bd70*/  MUFU.TANH R43, R81 ;  /* 0x00000051002b7308 */ /* 0x000e620000002400 */
[----:B--2---:R-:W-:Y:S09]  /*1bd80*/  FMNMX.FTZ R3, R196, R3, !PT ;  /* 0x00000003c4037209 */ /* 0x004ff20007810000 */
[----:B------:R-:W2:Y:S10]  /*1bd90*/  MUFU.TANH R198, R41 ;  /* 0x0000002900c67308 */ /* 0x000eb40000002400 */
[----:B------:R-:W-:Y:S01]  /*1bda0*/  MUFU.TANH R203, R46 ;  /* 0x0000002e00cb7308 */ /* 0x000fe20000002400 */
[----:B-1----:R-:W-:Y:S09]  /*1bdb0*/  FMNMX.FTZ R72, R43, R72, !PT ;  /* 0x000000482b487209 */ /* 0x002ff20007810000 */
[----:B------:R-:W-:Y:S01]  /*1bdc0*/  MUFU.TANH R46, R60 ;  /* 0x0000003c002e7308 */ /* 0x000fe20000002400 */
[----:B--2---:R-:W-:Y:S09]  /*1bdd0*/  FMNMX.FTZ R3, R198, R3, !PT ;  /* 0x00000003c6037209 */ /* 0x004ff20007810000 */
[----:B------:R-:W1:Y:S10]  /*1bde0*/  MUFU.TANH R60, R86 ;  /* 0x00000056003c7308 */ /* 0x000e740000002400 */
[----:B------:R-:W2:Y:S10]  /*1bdf0*/  MUFU.TANH R8, R87 ;  /* 0x0000005700087308 */ /* 0x000eb40000002400 */
[----:B------:R2:W-:Y:S01]  /*1be00*/  MUFU.TANH R41, R99 ;  /* 0x0000006300297308 */ /* 0x0005e20000002400 */
[----:B-1----:R-:W-:Y:S09]  /*1be10*/  FMNMX.FTZ R0, R60, R0, !PT ;  /* 0x000000003c007209 */ /* 0x002ff20007810000 */
[----:B------:R-:W1:Y:S10]  /*1be20*/  MUFU.TANH R26, R26 ;  /* 0x0000001a001a7308 */ /* 0x000e740000002400 */
[----:B------:R-:W4:Y:S01]  /*1be30*/  MUFU.TANH R231, R84 ;  /* 0x0000005400e77308 */ /* 0x000f220000002400 */
[----:B--2---:R-:W-:Y:S04]  /*1be40*/  MOV R99, R8 ;  /* 0x0000000800637202 */ /* 0x004fe80000000f00 */
[----:B------:R-:W-:Y:S05]  /*1be50*/  FMNMX.FTZ R0, R99, R0, !PT ;  /* 0x0000000063007209 */ /* 0x000fea0007810000 */
[----:B------:R-:W2:Y:S01]  /*1be60*/  MUFU.TANH R27, R27 ;  /* 0x0000001b001b7308 */ /* 0x000ea20000002400 */
[----:B-1----:R-:W-:Y:S09]  /*1be70*/  FMNMX.FTZ R4, R26, R4, !PT ;  /* 0x000000041a047209 */ /* 0x002ff20007810000 */
[----:B------:R-:W1:Y:S01]  /*1be80*/  MUFU.TANH R199, R44 ;  /* 0x0000002c00c77308 */ /* 0x000e620000002400 */
[----:B----4-:R-:W-:Y:S09]  /*1be90*/  FMNMX.FTZ R72, R231, R72, !PT ;  /* 0x00000048e7487209 */ /* 0x010ff20007810000 */
[----:B------:R-:W4:Y:S01]  /*1bea0*/  MUFU.TANH R233, R85 ;  /* 0x0000005500e97308 */ /* 0x000f220000002400 */
[----:B--2---:R-:W-:Y:S09]  /*1beb0*/  FMNMX.FTZ R4, R27, R4, !PT ;  /* 0x000000041b047209 */ /* 0x004ff20007810000 */
[----:B------:R-:W2:Y:S01]  /*1bec0*/  MUFU.TANH R40, R98 ;  /* 0x0000006200287308 */ /* 0x000ea20000002400 */
[----:B-1----:R-:W-:Y:S04]  /*1bed0*/  FMNMX.FTZ R3, R199, R3, !PT ;  /* 0x00000003c7037209 */ /* 0x002fe80007810000 */
[----:B------:R-:W-:Y:S05]  /*1bee0*/  FMNMX.FTZ R3, R200, R3, !PT ;  /* 0x00000003c8037209 */ /* 0x000fea0007810000 */
[----:B------:R-:W1:Y:S01]  /*1bef0*/  MUFU.TANH R30, R30 ;  /* 0x0000001e001e7308 */ /* 0x000e620000002400 */
[----:B------:R-:W-:Y:S02]  /*1bf00*/  FMNMX.FTZ R3, R230, R3, !PT ;  /* 0x00000003e6037209 */ /* 0x000fe40007810000 */
[----:B----4-:R-:W-:Y:S07]  /*1bf10*/  FMNMX.FTZ R72, R233, R72, !PT ;  /* 0x00000048e9487209 */ /* 0x010fee0007810000 */
[----:B------:R-:W4:Y:S01]  /*1bf20*/  MUFU.TANH R173, R96 ;  /* 0x0000006000ad7308 */ /* 0x000f220000002400 */
[----:B--2---:R-:W-:Y:S04]  /*1bf30*/  FMNMX.FTZ R0, R40, R0, !PT ;  /* 0x0000000028007209 */ /* 0x004fe80007810000 */
[----:B------:R-:W-:Y:S05]  /*1bf40*/  FMNMX.FTZ R0, R41, R0, !PT ;  /* 0x0000000029007209 */ /* 0x000fea0007810000 */
[----:B------:R-:W2:Y:S01]  /*1bf50*/  MUFU.TANH R31, R31 ;  /* 0x0000001f001f7308 */ /* 0x000ea20000002400 */
[----:B------:R-:W3:Y:S01]  /*1bf60*/  SHFL.BFLY PT, R71, R0, 0x2, 0x1f ;  /* 0x0c401f0000477f89 */ /* 0x000ee200000e0000 */
[----:B-1----:R-:W-:Y:S08]  /*1bf70*/  FMNMX.FTZ R4, R30, R4, !PT ;  /* 0x000000041e047209 */ /* 0x002ff00007810000 */
[----:B------:R-:W1:Y:S01]  /*1bf80*/  MUFU.TANH R172, R97 ;  /* 0x0000006100ac7308 */ /* 0x000e620000002400 */
[----:B----4-:R-:W-:Y:S09]  /*1bf90*/  FMNMX.FTZ R72, R173, R72, !PT ;  /* 0x00000048ad487209 */ /* 0x010ff20007810000 */
[----:B------:R-:W4:Y:S01]  /*1bfa0*/  MUFU.TANH R204, R42 ;  /* 0x0000002a00cc7308 */ /* 0x000f220000002400 */
[----:B--2---:R-:W-:Y:S02]  /*1bfb0*/  FMNMX.FTZ R4, R31, R4, !PT ;  /* 0x000000041f047209 */ /* 0x004fe40007810000 */
[----:B---3--:R-:W-:Y:S07]  /*1bfc0*/  FMNMX.FTZ R71, R0, R71, !PT ;  /* 0x0000004700477209 */ /* 0x008fee0007810000 */
[----:B------:R-:W2:Y:S01]  /*1bfd0*/  MUFU.TANH R57, R57 ;  /* 0x0000003900397308 */ /* 0x000ea20000002400 */
[----:B-1----:R-:W-:Y:S05]  /*1bfe0*/  FMNMX.FTZ R72, R172, R72, !PT ;  /* 0x00000048ac487209 */ /* 0x002fea0007810000 */
[----:B------:R-:W1:Y:S04]  /*1bff0*/  SHFL.BFLY PT, R5, R72, 0x2, 0x1f ;  /* 0x0c401f0048057f89 */ /* 0x000e6800000e0000 */
[----:B------:R-:W3:Y:S01]  /*1c000*/  MUFU.TANH R180, R47 ;  /* 0x0000002f00b47308 */ /* 0x000ee20000002400 */
[----:B----4-:R-:W-:Y:S04]  /*1c010*/  FMNMX.FTZ R4, R204, R4, !PT ;  /* 0x00000004cc047209 */ /* 0x010fe80007810000 */
[----:B------:R-:W-:Y:S05]  /*1c020*/  FMNMX.FTZ R4, R228, R4, !PT ;  /* 0x00000004e4047209 */ /* 0x000fea0007810000 */
[----:B------:R-:W4:Y:S01]  /*1c030*/  MUFU.TANH R218, R73 ;  /* 0x0000004900da7308 */ /* 0x000f220000002400 */
[----:B------:R-:W-:Y:S02]  /*1c040*/  FMNMX.FTZ R4, R203, R4, !PT ;  /* 0x00000004cb047209 */ /* 0x000fe40007810000 */
[----:B--2---:R-:W-:Y:S04]  /*1c050*/  FMNMX.FTZ R3, R57, R3, !PT ;  /* 0x0000000339037209 */ /* 0x004fe80007810000 */
[----:B------:R-:W-:Y:S03]  /*1c060*/  FMNMX.FTZ R3, R46, R3, !PT ;  /* 0x000000032e037209 */ /* 0x000fe60007810000 */
[----:B------:R-:W2:Y:S01]  /*1c070*/  MUFU.TANH R208, R59 ;  /* 0x0000003b00d07308 */ /* 0x000ea20000002400 */
[----:B------:R-:W-:Y:S02]  /*1c080*/  FMNMX.FTZ R3, R51, R3, !PT ;  /* 0x0000000333037209 */ /* 0x000fe40007810000 */
[----:B---3--:R-:W-:Y:S02]  /*1c090*/  FMNMX.FTZ R4, R180, R4, !PT ;  /* 0x00000004b4047209 */ /* 0x008fe40007810000 */
[----:B------:R-:W-:Y:S02]  /*1c0a0*/  FMNMX.FTZ R3, R189, R3, !PT ;  /* 0x00000003bd037209 */ /* 0x000fe40007810000 */
[----:B------:R-:W-:Y:S03]  /*1c0b0*/  FMNMX.FTZ R4, R45, R4, !PT ;  /* 0x000000042d047209 */ /* 0x000fe60007810000 */
[----:B------:R-:W3:Y:S01]  /*1c0c0*/  MUFU.TANH R215, R76 ;  /* 0x0000004c00d77308 */ /* 0x000ee20000002400 */
[----:B-1----:R-:W-:Y:S02]  /*1c0d0*/  FMNMX.FTZ R72, R72, R5, !PT ;  /* 0x0000000548487209 */ /* 0x002fe40007810000 */
[----:B------:R-:W1:Y:S01]  /*1c0e0*/  SHFL.BFLY PT, R5, R71, 0x1, 0x1f ;  /* 0x0c201f0047057f89 */ /* 0x000e6200000e0000 */
[----:B----4-:R-:W-:Y:S06]  /*1c0f0*/  FMNMX.FTZ R3, R218, R3, !PT ;  /* 0x00000003da037209 */ /* 0x010fec0007810000 */
[----:B------:R-:W4:Y:S01]  /*1c100*/  MUFU.TANH R229, R77 ;  /* 0x0000004d00e57308 */ /* 0x000f220000002400 */
[----:B------:R-:W4:Y:S01]  /*1c110*/  SHFL.BFLY PT, R7, R72, 0x1, 0x1f ;  /* 0x0c201f0048077f89 */ /* 0x000f2200000e0000 */
[----:B--2---:R-:W-:Y:S04]  /*1c120*/  FMNMX.FTZ R4, R208, R4, !PT ;  /* 0x00000004d0047209 */ /* 0x004fe80007810000 */
[----:B------:R-:W-:Y:S04]  /*1c130*/  FMNMX.FTZ R0, R56, R4, !PT ;  /* 0x0000000438007209 */ /* 0x000fe80007810000 */
[----:B------:R-:W2:Y:S01]  /*1c140*/  MUFU.TANH R44, R63 ;  /* 0x0000003f002c7308 */ /* 0x000ea20000002400 */
[----:B---3--:R-:W-:Y:S02]  /*1c150*/  FMNMX.FTZ R3, R215, R3, !PT ;  /* 0x00000003d7037209 */ /* 0x008fe40007810000 */
[----:B-1----:R-:W-:Y:S07]  /*1c160*/  FMNMX.FTZ R71, R71, R5, !PT ;  /* 0x0000000547477209 */ /* 0x002fee0007810000 */
[----:B------:R-:W1:Y:S01]  /*1c170*/  MUFU.TANH R42, R88 ;  /* 0x00000058002a7308 */ /* 0x000e620000002400 */
[----:B----4-:R-:W-:Y:S02]  /*1c180*/  FMNMX.FTZ R3, R229, R3, !PT ;  /* 0x00000003e5037209 */ /* 0x010fe40007810000 */
[----:B------:R-:W-:Y:S07]  /*1c190*/  FMNMX.FTZ R72, R72, R7, !PT ;  /* 0x0000000748487209 */ /* 0x000fee0007810000 */
[----:B------:R3:W4:Y:S01]  /*1c1a0*/  MUFU.TANH R205, R74 ;  /* 0x0000004a00cd7308 */ /* 0x0007220000002400 */
[----:B------:R-:W-:Y:S01]  /*1c1b0*/  FMUL.FTZ R96, R72, c[0x0][0x2d0] ;  /* 0x0000b40048607a20 */ /* 0x000fe20000410000 */
[----:B--2---:R-:W-:Y:S03]  /*1c1c0*/  FMNMX.FTZ R0, R44, R0, !PT ;  /* 0x000000002c007209 */ /* 0x004fe60007810000 */
[--C-:B------:R-:W-:Y:S02]  /*1c1d0*/  FFMA.FTZ R7, R20, c[0x0][0x2d0], -R96.reuse ;  /* 0x0000b40014077a23 */ /* 0x100fe40000010860 */
[----:B------:R-:W-:Y:S03]  /*1c1e0*/  FFMA.FTZ R8, R21, c[0x0][0x2d0], -R96 ;  /* 0x0000b40015087a23 */ /* 0x000fe60000010860 */
[----:B------:R-:W2:Y:S01]  /*1c1f0*/  MUFU.TANH R50, R89 ;  /* 0x0000005900327308 */ /* 0x000ea20000002400 */
[----:B-1----:R-:W-:Y:S09]  /*1c200*/  FMNMX.FTZ R3, R42, R3, !PT ;  /* 0x000000032a037209 */ /* 0x002ff20007810000 */
[----:B------:R-:W-:Y:S01]  /*1c210*/  MUFU.EX2 R244, R8 ;  /* 0x0000000800f47308 */ /* 0x000fe20000000800 */
[----:B---3--:R-:W-:Y:S01]  /*1c220*/  FMUL.FTZ R74, R94, c[0x0][0x320] ;  /* 0x0000c8005e4a7a20 */ /* 0x008fe20000410000 */
[----:B----4-:R-:W-:Y:S01]  /*1c230*/  FMNMX.FTZ R4, R205, R0, !PT ;  /* 0x00000000cd047209 */ /* 0x010fe20007810000 */
[----:B------:R-:W-:Y:S07]  /*1c240*/  FMUL.FTZ R0, R95, c[0x0][0x320] ;  /* 0x0000c8005f007a20 */ /* 0x000fee0000410000 */
[----:B------:R-:W1:Y:S01]  /*1c250*/  MUFU.TANH R47, R92 ;  /* 0x0000005c002f7308 */ /* 0x000e620000002400 */
[----:B--2---:R-:W-:Y:S09]  /*1c260*/  FMNMX.FTZ R3, R50, R3, !PT ;  /* 0x0000000332037209 */ /* 0x004ff20007810000 */
[----:B------:R-:W2:Y:S10]  /*1c270*/  MUFU.TANH R175, R93 ;  /* 0x0000005d00af7308 */ /* 0x000eb40000002400 */
[----:B------:R-:W3:Y:S01]  /*1c280*/  MUFU.TANH R63, R75 ;  /* 0x0000004b003f7308 */ /* 0x000ee20000002400 */
[----:B-1----:R-:W-:Y:S09]  /*1c290*/  FMNMX.FTZ R3, R47, R3, !PT ;  /* 0x000000032f037209 */ /* 0x002ff20007810000 */
[----:B------:R1:W-:Y:S01]  /*1c2a0*/  MUFU.TANH R75, R0 ;  /* 0x00000000004b7308 */ /* 0x0003e20000002400 */
[----:B--2---:R-:W-:Y:S05]  /*1c2b0*/  FMNMX.FTZ R3, R175, R3, !PT ;  /* 0x00000003af037209 */ /* 0x004fea0007810000 */
[----:B------:R-:W2:Y:S04]  /*1c2c0*/  SHFL.BFLY PT, R6, R3, 0x2, 0x1f ;  /* 0x0c401f0003067f89 */ /* 0x000ea800000e0000 */
[----:B------:R-:W4:Y:S01]  /*1c2d0*/  MUFU.TANH R98, R78 ;  /* 0x0000004e00627308 */ /* 0x000f220000002400 */
[----:B---3--:R-:W-:Y:S09]  /*1c2e0*/  FMNMX.FTZ R4, R63, R4, !PT ;  /* 0x000000043f047209 */ /* 0x008ff20007810000 */
[----:B------:R-:W3:Y:S01]  /*1c2f0*/  MUFU.TANH R97, R79 ;  /* 0x0000004f00617308 */ /* 0x000ee20000002400 */
[----:B-1----:R-:W-:Y:S04]  /*1c300*/  FADD.FTZ R0, -R72, R2 ;  /* 0x0000000248007221 */ /* 0x002fe80000010100 */
[----:B------:R-:W-:Y:S05]  /*1c310*/  FMUL.FTZ R2, R0, c[0x0][0x2d0] ;  /* 0x0000b40000027a20 */ /* 0x000fea0000410000 */
[----:B------:R-:W1:Y:S01]  /*1c320*/  MUFU.TANH R59, R90 ;  /* 0x0000005a003b7308 */ /* 0x000e620000002400 */
[----:B--2---:R-:W-:Y:S02]  /*1c330*/  FMNMX.FTZ R3, R3, R6, !PT ;  /* 0x0000000603037209 */ /* 0x004fe40007810000 */
[----:B----4-:R-:W-:Y:S02]  /*1c340*/  FMNMX.FTZ R4, R98, R4, !PT ;  /* 0x0000000462047209 */ /* 0x010fe40007810000 */
[----:B------:R-:W-:Y:S01]  /*1c350*/  @P0 SHF.R.S32.HI R6, RZ, 0x1f, R226 ;  /* 0x0000001fff060819 */ /* 0x000fe200000114e2 */
[----:B------:R-:W2:Y:S04]  /*1c360*/  SHFL.BFLY PT, R70, R3, 0x1, 0x1f ;  /* 0x0c201f0003467f89 */ /* 0x000ea800000e0000 */
[----:B------:R-:W4:Y:S01]  /*1c370*/  MUFU.TANH R174, R91 ;  /* 0x0000005b00ae7308 */ /* 0x000f220000002400 */
[----:B------:R-:W-:Y:S01]  /*1c380*/  @P0 IMAD R6, R6, c[0x0][0x1e0], RZ ;  /* 0x0000780006060a24 */ /* 0x000fe200078e02ff */
[----:B---3--:R-:W-:Y:S03]  /*1c390*/  FMNMX.FTZ R4, R97, R4, !PT ;  /* 0x0000000461047209 */ /* 0x008fe60007810000 */
[----:B------:R-:W-:Y:S05]  /*1c3a0*/  @P0 IMAD R6, R226, c[0x0][0x1e4], R6 ;  /* 0x00007900e2060a24 */ /* 0x000fea00078e0206 */
[----:B------:R-:W3:Y:S01]  /*1c3b0*/  MUFU.TANH R74, R74 ;  /* 0x0000004a004a7308 */ /* 0x000ee20000002400 */
[----:B-1----:R-:W-:Y:S09]  /*1c3c0*/  FMNMX.FTZ R4, R59, R4, !PT ;  /* 0x000000043b047209 */ /* 0x002ff20007810000 */
[----:B------:R1:W1:Y:S01]  /*1c3d0*/  MUFU.EX2 R73, R2 ;  /* 0x0000000200497308 */ /* 0x0002620000000800 */
[----:B--2---:R-:W-:Y:S02]  /*1c3e0*/  FMNMX.FTZ R70, R3, R70, !PT ;  /* 0x0000004603467209 */ /* 0x004fe40007810000 */
[----:B----4-:R-:W-:Y:S01]  /*1c3f0*/  FMNMX.FTZ R0, R174, R4, !PT ;  /* 0x00000004ae007209 */ /* 0x010fe20007810000 */
[--C-:B------:R-:W-:Y:S01]  /*1c400*/  FFMA.FTZ R4, R168, c[0x0][0x2d0], -R96.reuse ;  /* 0x0000b400a8047a23 */ /* 0x100fe20000010860 */
[----:B------:R-:W-:Y:S01]  /*1c410*/  MOV R168, R40 ;  /* 0x0000002800a87202 */ /* 0x000fe20000000f00 */
[----:B------:R-:W-:Y:S04]  /*1c420*/  FFMA.FTZ R40, R185, c[0x0][0x2d0], -R96 ;  /* 0x0000b400b9287a23 */ /* 0x000fe80000010860 */
[----:B------:R-:W-:Y:S01]  /*1c430*/  MUFU.EX2 R249, R4 ;  /* 0x0000000400f97308 */ /* 0x000fe20000000800 */
[----:B---3--:R-:W-:Y:S04]  /*1c440*/  FMNMX.FTZ R0, R74, R0, !PT ;  /* 0x000000004a007209 */ /* 0x008fe80007810000 */
[----:B------:R-:W-:Y:S05]  /*1c450*/  FMNMX.FTZ R0, R75, R0, !PT ;  /* 0x000000004b007209 */ /* 0x000fea0007810000 */
[----:B------:R2:W-:Y:S01]  /*1c460*/  MUFU.EX2 R245, R7 ;  /* 0x0000000700f57308 */ /* 0x0005e20000000800 */
[----:B------:R-:W3:Y:S01]  /*1c470*/  SHFL.BFLY PT, R3, R0, 0x2, 0x1f ;  /* 0x0c401f0000037f89 */ /* 0x000ee200000e0000 */
[C---:B-1----:R-:W-:Y:S02]  /*1c480*/  FADD.FTZ R2, -R71.reuse, R100 ;  /* 0x0000006447027221 */ /* 0x042fe40000010100 */
[----:B------:R-:W-:Y:S02]  /*1c490*/  FMUL.FTZ R100, R71, c[0x0][0x2d0] ;  /* 0x0000b40047647a20 */ /* 0x000fe40000410000 */
[----:B------:R-:W-:Y:S04]  /*1c4a0*/  FMUL.FTZ R2, R2, c[0x0][0x2d0] ;  /* 0x0000b40002027a20 */ /* 0x000fe80000410000 */
[----:B------:R1:W4:Y:S01]  /*1c4b0*/  MUFU.EX2 R69, R2 ;  /* 0x0000000200457308 */ /* 0x0003220000000800 */
[----:B--2---:R-:W-:Y:S02]  /*1c4c0*/  @P0 MOV R7, R55 ;  /* 0x0000003700070202 */ /* 0x004fe40000000f00 */
[----:B---3--:R-:W-:Y:S01]  /*1c4d0*/  FMNMX.FTZ R0, R0, R3, !PT ;  /* 0x0000000300007209 */ /* 0x008fe20007810000 */
[----:B------:R-:W-:Y:S02]  /*1c4e0*/  FFMA.FTZ R3, R17, c[0x0][0x2d0], -R96 ;  /* 0x0000b40011037a23 */ /* 0x000fe40000010860 */
[----:B------:R-:W-:Y:S01]  /*1c4f0*/  FMUL.FTZ R17, R73, R117 ;  /* 0x0000007549117220 */ /* 0x000fe20000410000 */
[----:B------:R-:W-:Y:S03]  /*1c500*/  MOV R117, R207 ;  /* 0x000000cf00757202 */ /* 0x000fe60000000f00 */
[----:B------:R2:W-:Y:S01]  /*1c510*/  MUFU.EX2 R52, R3 ;  /* 0x0000000300347308 */ /* 0x0005e20000000800 */
[----:B-1----:R-:W-:Y:S01]  /*1c520*/  FADD.FTZ R2, -R70, R101 ;  /* 0x0000006546027221 */ /* 0x002fe20000010100 */
[----:B------:R-:W-:Y:S01]  /*1c530*/  MOV R101, R50 ;  /* 0x0000003200657202 */ /* 0x000fe20000000f00 */
[----:B----4-:R-:W-:Y:S02]  /*1c540*/  FMUL.FTZ R50, R69, R150 ;  /* 0x0000009645327220 */ /* 0x010fe40000410000 */
[----:B------:R-:W-:Y:S05]  /*1c550*/  FMUL.FTZ R2, R2, c[0x0][0x2d0] ;  /* 0x0000b40002027a20 */ /* 0x000fea0000410000 */
[----:B------:R1:W3:Y:S01]  /*1c560*/  MUFU.EX2 R68, R2 ;  /* 0x0000000200447308 */ /* 0x0002e20000000800 */
[----:B--2---:R-:W-:Y:S01]  /*1c570*/  FFMA.FTZ R3, R177, c[0x0][0x2d0], -R100 ;  /* 0x0000b400b1037a23 */ /* 0x004fe20000010864 */
[----:B------:R-:W-:Y:S08]  /*1c580*/  MOV R177, R231 ;  /* 0x000000e700b17202 */ /* 0x000ff00000000f00 */
[----:B------:R2:W-:Y:S01]  /*1c590*/  MUFU.EX2 R246, R3 ;  /* 0x0000000300f67308 */ /* 0x0005e20000000800 */
[----:B-1----:R-:W-:Y:S02]  /*1c5a0*/  FFMA.FTZ R2, R103, c[0x0][0x2d0], -R96 ;  /* 0x0000b40067027a23 */ /* 0x002fe40000010860 */
[----:B------:R-:W-:Y:S07]  /*1c5b0*/  FMUL.FTZ R103, R70, c[0x0][0x2d0] ;  /* 0x0000b40046677a20 */ /* 0x000fee0000410000 */
[----:B------:R1:W4:Y:S01]  /*1c5c0*/  MUFU.EX2 R251, R2 ;  /* 0x0000000200fb7308 */ /* 0x0003220000000800 */
[--C-:B------:R-:W-:Y:S02]  /*1c5d0*/  FFMA.FTZ R92, R199, c[0x0][0x2d0], -R103.reuse ;  /* 0x0000b400c75c7a23 */ /* 0x100fe40000010867 */
[--C-:B------:R-:W-:Y:S07]  /*1c5e0*/  FFMA.FTZ R101, R101, c[0x0][0x2d0], -R103.reuse ;  /* 0x0000b40065657a23 */ /* 0x100fee0000010867 */
[----:B------:R-:W-:Y:S01]  /*1c5f0*/  MUFU.EX2 R101, R101 ;  /* 0x0000006500657308 */ /* 0x000fe20000000800 */
[----:B--2---:R-:W-:Y:S01]  /*1c600*/  FFMA.FTZ R3, R169, c[0x0][0x2d0], -R100 ;  /* 0x0000b400a9037a23 */ /* 0x004fe20000010864 */
[----:B------:R-:W-:Y:S01]  /*1c610*/  MOV R169, R41 ;  /* 0x0000002900a97202 */ /* 0x000fe20000000f00 */
[----:B---3--:R-:W-:Y:S07]  /*1c620*/  FMUL.FTZ R41, R68, R141 ;  /* 0x0000008d44297220 */ /* 0x008fee0000410000 */
[----:B------:R2:W3:Y:S01]  /*1c630*/  MUFU.EX2 R247, R3 ;  /* 0x0000000300f77308 */ /* 0x0004e20000000800 */
[----:B-1----:R-:W-:Y:S01]  /*1c640*/  FFMA.FTZ R2, R16, c[0x0][0x2d0], -R96 ;  /* 0x0000b40010027a23 */ /* 0x002fe20000010860 */
[----:B----4-:R-:W-:Y:S01]  /*1c650*/  F2FP.PACK_AB R76, R251, R249 ;  /* 0x000000f9fb4c723e */ /* 0x010fe200000000ff */
[--C-:B------:R-:W-:Y:S02]  /*1c660*/  FFMA.FTZ R16, R29, c[0x0][0x2d0], -R103.reuse ;  /* 0x0000b4001d107a23 */ /* 0x100fe40000010867 */
[----:B------:R-:W-:Y:S05]  /*1c670*/  FMUL.FTZ R29, R68, R129 ;  /* 0x00000081441d7220 */ /* 0x000fea0000410000 */
[----:B------:R1:W-:Y:S01]  /*1c680*/  MUFU.EX2 R53, R2 ;  /* 0x0000000200357308 */ /* 0x0003e20000000800 */
[----:B--2---:R-:W-:Y:S01]  /*1c690*/  FFMA.FTZ R3, R18, c[0x0][0x2d0], -R100 ;  /* 0x0000b40012037a23 */ /* 0x004fe20000010864 */
[----:B---3--:R-:W-:Y:S01]  /*1c6a0*/  F2FP.PACK_AB R77, R247, R246 ;  /* 0x000000f6f74d723e */ /* 0x008fe200000000ff */
[----:B------:R-:W-:Y:S01]  /*1c6b0*/  FMUL.FTZ R18, R69, R118 ;  /* 0x0000007645127220 */ /* 0x000fe20000410000 */
[----:B------:R-:W-:Y:S06]  /*1c6c0*/  MOV R118, R44 ;  /* 0x0000002c00767202 */ /* 0x000fec0000000f00 */
[----:B------:R2:W-:Y:S01]  /*1c6d0*/  MUFU.EX2 R252, R3 ;  /* 0x0000000300fc7308 */ /* 0x0005e20000000800 */
[--C-:B------:R-:W-:Y:S02]  /*1c6e0*/  FFMA.FTZ R44, R48, c[0x0][0x2d0], -R96.reuse ;  /* 0x0000b400302c7a23 */ /* 0x100fe40000010860 */
[----:B------:R-:W-:Y:S02]  /*1c6f0*/  FFMA.FTZ R48, R49, c[0x0][0x2d0], -R96 ;  /* 0x0000b40031307a23 */ /* 0x000fe40000010860 */
[----:B------:R-:W-:Y:S01]  /*1c700*/  FMUL.FTZ R49, R73, R149 ;  /* 0x0000009549317220 */ /* 0x000fe20000410000 */
[----:B-1----:R-:W2:Y:S02]  /*1c710*/  SHFL.BFLY PT, R2, R0, 0x1, 0x1f ;  /* 0x0c201f0000027f89 */ /* 0x002ea400000e0000 */
[----:B--2---:R-:W-:Y:S01]  /*1c720*/  FMNMX.FTZ R3, R0, R2, !PT ;  /* 0x0000000200037209 */ /* 0x004fe20007810000 */
[--C-:B------:R-:W-:Y:S01]  /*1c730*/  FFMA.FTZ R2, R178, c[0x0][0x2d0], -R103.reuse ;  /* 0x0000b400b2027a23 */ /* 0x100fe20000010867 */
[----:B------:R-:W-:Y:S01]  /*1c740*/  MOV R178, R229 ;  /* 0x000000e500b27202 */ /* 0x000fe20000000f00 */
[----:B------:R-:W-:Y:S01]  /*1c750*/  FFMA.FTZ R0, R19, c[0x0][0x2d0], -R100 ;  /* 0x0000b40013007a23 */ /* 0x000fe20000010864 */
[----:B------:R1:W-:Y:S01]  /*1c760*/  MUFU.EX2 R229, R48 ;  /* 0x0000003000e57308 */ /* 0x0003e20000000800 */
[----:B------:R-:W-:Y:S01]  /*1c770*/  FMUL.FTZ R19, R69, R119 ;  /* 0x0000007745137220 */ /* 0x000fe20000410000 */
[----:B------:R-:W-:Y:S01]  /*1c780*/  MOV R119, R45 ;  /* 0x0000002d00777202 */ /* 0x000fe20000000f00 */
[----:B------:R-:W-:Y:S07]  /*1c790*/  FMUL.FTZ R45, R68, R145 ;  /* 0x00000091442d7220 */ /* 0x000fee0000410000 */
[----:B------:R2:W-:Y:S10]  /*1c7a0*/  MUFU.EX2 R240, R2 ;  /* 0x0000000200f07308 */ /* 0x0005f40000000800 */
[----:B------:R3:W-:Y:S01]  /*1c7b0*/  MUFU.EX2 R36, R0 ;  /* 0x0000000000247308 */ /* 0x0007e20000000800 */
[----:B-1----:R-:W-:Y:S02]  /*1c7c0*/  FMUL.FTZ R48, R73, R148 ;  /* 0x0000009449307220 */ /* 0x002fe40000410000 */
[--C-:B--2---:R-:W-:Y:S01]  /*1c7d0*/  FFMA.FTZ R2, R170, c[0x0][0x2d0], -R103.reuse ;  /* 0x0000b400aa027a23 */ /* 0x104fe20000010867 */
[----:B------:R-:W-:Y:S06]  /*1c7e0*/  MOV R170, R42 ;  /* 0x0000002a00aa7202 */ /* 0x000fec0000000f00 */
[----:B------:R1:W2:Y:S01]  /*1c7f0*/  MUFU.EX2 R241, R2 ;  /* 0x0000000200f17308 */ /* 0x0002a20000000800 */
[----:B---3--:R-:W-:Y:S01]  /*1c800*/  FADD.FTZ R0, -R3, R102 ;  /* 0x0000006603007221 */ /* 0x008fe20000010100 */
[----:B------:R-:W-:Y:S03]  /*1c810*/  MOV R102, R47 ;  /* 0x0000002f00667202 */ /* 0x000fe60000000f00 */
[----:B------:R-:W-:Y:S02]  /*1c820*/  FMUL.FTZ R0, R0, c[0x0][0x2d0] ;  /* 0x0000b40000007a20 */ /* 0x000fe40000410000 */
[--C-:B------:R-:W-:Y:S04]  /*1c830*/  FFMA.FTZ R102, R102, c[0x0][0x2d0], -R103.reuse ;  /* 0x0000b40066667a23 */ /* 0x100fe80000010867 */
[----:B------:R-:W3:Y:S01]  /*1c840*/  MUFU.EX2 R0, R0 ;  /* 0x0000000000007308 */ /* 0x000ee20000000800 */
[--C-:B-1----:R-:W-:Y:S01]  /*1c850*/  FFMA.FTZ R2, R12, c[0x0][0x2d0], -R103.reuse ;  /* 0x0000b4000c027a23 */ /* 0x102fe20000010867 */
[----:B--2---:R-:W-:Y:S08]  /*1c860*/  F2FP.PACK_AB R64, R241, R240 ;  /* 0x000000f0f140723e */ /* 0x004ff000000000ff */
[----:B------:R-:W-:Y:S10]  /*1c870*/  MUFU.EX2 R102, R102 ;  /* 0x0000006600667308 */ /* 0x000ff40000000800 */
[----:B------:R1:W-:Y:S01]  /*1c880*/  MUFU.EX2 R248, R2 ;  /* 0x0000000200f87308 */ /* 0x0003e20000000800 */
[C---:B---3--:R-:W-:Y:S02]  /*1c890*/  FMUL.FTZ R42, R0.reuse, R142 ;  /* 0x0000008e002a7220 */ /* 0x048fe40000410000 */
[----:B------:R-:W-:Y:S07]  /*1c8a0*/  FMUL.FTZ R47, R0, R147 ;  /* 0x00000093002f7220 */ /* 0x000fee0000410000 */
[----:B------:R-:W-:Y:S01]  /*1c8b0*/  MUFU.EX2 R142, R92 ;  /* 0x0000005c008e7308 */ /* 0x000fe20000000800 */
[----:B-1----:R-:W-:Y:S01]  /*1c8c0*/  FFMA.FTZ R2, R13, c[0x0][0x2d0], -R103 ;  /* 0x0000b4000d027a23 */ /* 0x002fe20000010867 */
[----:B------:R-:W-:Y:S08]  /*1c8d0*/  @P0 SHF.L.U32 R13, R37, 0x5, RZ ;  /* 0x00000005250d0819 */ /* 0x000ff000000006ff */
[----:B------:R1:W2:Y:S02]  /*1c8e0*/  MUFU.EX2 R250, R2 ;  /* 0x0000000200fa7308 */ /* 0x0002a40000000800 */
[----:B-1----:R-:W-:Y:S01]  /*1c8f0*/  FMUL.FTZ R2, R3, c[0x0][0x2d0] ;  /* 0x0000b40003027a20 */ /* 0x002fe20000410000 */
[----:B--2---:R-:W-:Y:S03]  /*1c900*/  F2FP.PACK_AB R66, R250, R248 ;  /* 0x000000f8fa42723e */ /* 0x004fe600000000ff */
[--C-:B------:R-:W-:Y:S01]  /*1c910*/  FFMA.FTZ R4, R176, c[0x0][0x2d0], -R2.reuse ;  /* 0x0000b400b0047a23 */ /* 0x100fe20000010802 */
[----:B------:R-:W-:Y:S01]  /*1c920*/  MOV R176, R233 ;  /* 0x000000e900b07202 */ /* 0x000fe20000000f00 */
[--C-:B------:R-:W-:Y:S02]  /*1c930*/  FFMA.FTZ R74, R74, c[0x0][0x2d0], -R2.reuse ;  /* 0x0000b4004a4a7a23 */ /* 0x100fe40000010802 */
[----:B------:R1:W-:Y:S02]  /*1c940*/  MUFU.EX2 R184, R4 ;  /* 0x0000000400b87308 */ /* 0x0003e40000000800 */
[--C-:B-1----:R-:W-:Y:S01]  /*1c950*/  FFMA.FTZ R4, R171, c[0x0][0x2d0], -R2.reuse ;  /* 0x0000b400ab047a23 */ /* 0x102fe20000010802 */
[----:B------:R-:W-:Y:S07]  /*1c960*/  MOV R171, R36 ;  /* 0x0000002400ab7202 */ /* 0x000fee0000000f00 */
[----:B------:R1:W2:Y:S01]  /*1c970*/  MUFU.EX2 R186, R4 ;  /* 0x0000000400ba7308 */ /* 0x0002a20000000800 */
[----:B------:R-:W-:Y:S01]  /*1c980*/  F2FP.PACK_AB R79, R171, R252 ;  /* 0x000000fcab4f723e */ /* 0x000fe200000000ff */
[--C-:B-1----:R-:W-:Y:S01]  /*1c990*/  FFMA.FTZ R4, R14, c[0x0][0x2d0], -R2.reuse ;  /* 0x0000b4000e047a23 */ /* 0x102fe20000010802 */
[----:B--2---:R-:W-:Y:S01]  /*1c9a0*/  F2FP.PACK_AB R65, R186, R184 ;  /* 0x000000b8ba41723e */ /* 0x004fe200000000ff */
[C---:B------:R-:W-:Y:S01]  /*1c9b0*/  FMUL.FTZ R14, R0.reuse, R114 ;  /* 0x00000072000e7220 */ /* 0x040fe20000410000 */
[----:B------:R-:W-:Y:S05]  /*1c9c0*/  MOV R114, R232 ;  /* 0x000000e800727202 */ /* 0x000fea0000000f00 */
[----:B------:R1:W-:Y:S10]  /*1c9d0*/  MUFU.EX2 R188, R4 ;  /* 0x0000000400bc7308 */ /* 0x0003f40000000800 */
[----:B------:R2:W-:Y:S01]  /*1c9e0*/  MUFU.EX2 R232, R16 ;  /* 0x0000001000e87308 */ /* 0x0005e20000000800 */
[----:B-1----:R-:W-:Y:S02]  /*1c9f0*/  FFMA.FTZ R4, R15, c[0x0][0x2d0], -R2 ;  /* 0x0000b4000f047a23 */ /* 0x002fe40000010802 */
[C---:B------:R-:W-:Y:S01]  /*1ca00*/  FMUL.FTZ R15, R0.reuse, R115 ;  /* 0x00000073000f7220 */ /* 0x040fe20000410000 */
[----:B------:R-:W-:Y:S06]  /*1ca10*/  MOV R115, R43 ;  /* 0x0000002b00737202 */ /* 0x000fec0000000f00 */
[----:B------:R1:W3:Y:S01]  /*1ca20*/  MUFU.EX2 R190, R4 ;  /* 0x0000000400be7308 */ /* 0x0002e20000000800 */
[C---:B------:R-:W-:Y:S02]  /*1ca30*/  FMUL.FTZ R43, R0.reuse, R143 ;  /* 0x0000008f002b7220 */ /* 0x040fe40000410000 */
[----:B--2---:R-:W-:Y:S01]  /*1ca40*/  FMUL.FTZ R16, R73, R116 ;  /* 0x0000007449107220 */ /* 0x004fe20000410000 */
[----:B------:R-:W-:Y:S01]  /*1ca50*/  MOV R116, R58 ;  /* 0x0000003a00747202 */ /* 0x000fe20000000f00 */
[----:B------:R-:W-:Y:S02]  /*1ca60*/  FMUL.FTZ R58, R0, R158 ;  /* 0x0000009e003a7220 */ /* 0x000fe40000410000 */
[----:B-1----:R-:W-:Y:S01]  /*1ca70*/  @P0 IMAD.WIDE.U32 R4, R226, c[0x0][0x1e0], RZ ;  /* 0x00007800e2040a25 */ /* 0x002fe200078e00ff */
[----:B---3--:R-:W-:Y:S04]  /*1ca80*/  F2FP.PACK_AB R67, R190, R188 ;  /* 0x000000bcbe43723e */ /* 0x008fe800000000ff */
[----:B------:R-:W-:Y:S02]  /*1ca90*/  @P0 IADD3 R5, R5, R6, RZ ;  /* 0x0000000605050210 */ /* 0x000fe40007ffe0ff */
[----:B------:R-:W-:Y:S02]  /*1caa0*/  @P0 MOV R6, R38 ;  /* 0x0000002600060202 */ /* 0x000fe40000000f00 */
[----:B------:R-:W-:Y:S01]  /*1cab0*/  MOV R38, 0x5 ;  /* 0x0000000500267802 */ /* 0x000fe20000000f00 */
[----:B------:R-:W-:Y:S02]  /*1cac0*/  @P0 IMAD R5, R5, 0x60, RZ ;  /* 0x0000006005050824 */ /* 0x000fe400078e02ff */
[----:B------:R-:W-:Y:S01]  /*1cad0*/  @P0 IMAD.WIDE.U32 R6, R4, 0x60, R6 ;  /* 0x0000006004060825 */ /* 0x000fe200078e0006 */
[----:B------:R-:W-:Y:S04]  /*1cae0*/  @P0 SHF.L.U64.HI R12, R37, R38, c[0x0][0x1e4] ;  /* 0x00007900250c0619 */ /* 0x000fe80000010226 */
[----:B------:R-:W-:Y:S01]  /*1caf0*/  @P0 IADD3 R5, R7, R5, RZ ;  /* 0x0000000507050210 */ /* 0x000fe20007ffe0ff */
[----:B------:R-:W-:Y:S01]  /*1cb00*/  FFMA.FTZ R7, R32, c[0x0][0x2d0], -R96 ;  /* 0x0000b40020077a23 */ /* 0x000fe20000010860 */
[C---:B------:R-:W-:Y:S01]  /*1cb10*/  @P0 LEA R4, P1, R6.reuse, c[0x0][0x1c8], 0x1 ;  /* 0x0000720006040a11 */ /* 0x040fe200078208ff */
[----:B------:R-:W-:Y:S02]  /*1cb20*/  FFMA.FTZ R32, R31, c[0x0][0x2d0], -R2 ;  /* 0x0000b4001f207a23 */ /* 0x000fe40000010802 */
[----:B------:R1:W-:Y:S01]  /*1cb30*/  MUFU.EX2 R243, R7 ;  /* 0x0000000700f37308 */ /* 0x0003e20000000800 */
[----:B------:R-:W-:Y:S01]  /*1cb40*/  @P0 LEA.HI.X R5, R6, c[0x0][0x1cc], R5, 0x1, P1 ;  /* 0x0000730006050a11 */ /* 0x000fe200008f0c05 */
[----:B------:R-:W-:Y:S01]  /*1cb50*/  FMUL.FTZ R31, R0, R131 ;  /* 0x00000083001f7220 */ /* 0x000fe20000410000 */
[C---:B------:R-:W-:Y:S03]  /*1cb60*/  @P0 IADD3 R10, P2, R13.reuse, R4, RZ ;  /* 0x000000040d0a0210 */ /* 0x040fe60007f5e0ff */
[----:B------:R2:W-:Y:S01]  /*1cb70*/  @P0 LDGSTS.E.BYPASS.LTC128B.128 [R227+0x3100], [R4.64], !P5 ;  /* 0x0310000004e30fae */ /* 0x0005e2000e901d48 */
[C---:B------:R-:W-:Y:S02]  /*1cb80*/  @P0 IADD3.X R11, R12.reuse, R5, RZ, P2, !PT ;  /* 0x000000050c0b0210 */ /* 0x040fe400017fe4ff */
[C---:B------:R-:W-:Y:S04]  /*1cb90*/  @P0 IADD3 R8, P1, R13.reuse, R10, RZ ;  /* 0x0000000a0d080210 */ /* 0x040fe80007f3e0ff */
[----:B------:R-:W-:Y:S01]  /*1cba0*/  @P0 IADD3.X R9, R12, R11, RZ, P1, !PT ;  /* 0x0000000b0c090210 */ /* 0x000fe20000ffe4ff */
[----:B------:R3:W-:Y:S01]  /*1cbb0*/  @P0 LDGSTS.E.BYPASS.LTC128B.128 [R227+0x3900], [R10.64], !P5 ;  /* 0x039000000ae30fae */ /* 0x0007e2000e901d48 */
[----:B------:R-:W-:Y:S07]  /*1cbc0*/  @P0 IADD3 R6, P3, R13, R8, RZ ;  /* 0x000000080d060210 */ /* 0x000fee0007f7e0ff */
[----:B------:R4:W-:Y:S01]  /*1cbd0*/  @P0 LDGSTS.E.BYPASS.LTC128B.128 [R227+0x4100], [R8.64], !P5 ;  /* 0x0410000008e30fae */ /* 0x0009e2000e901d48 */
[----:B-1----:R-:W-:Y:S02]  /*1cbe0*/  FFMA.FTZ R7, R33, c[0x0][0x2d0], -R96 ;  /* 0x0000b40021077a23 */ /* 0x002fe40000010860 */
[----:B------:R-:W-:Y:S02]  /*1cbf0*/  FMUL.FTZ R33, R73, R133 ;  /* 0x0000008549217220 */ /* 0x000fe40000410000 */
[----:B------:R1:W-:Y:S01]  /*1cc00*/  MUFU.EX2 R242, R7 ;  /* 0x0000000700f27308 */ /* 0x0003e20000000800 */
[C---:B--2---:R-:W-:Y:S04]  /*1cc10*/  @P0 IADD3 R4, P2, R13.reuse, R6, RZ ;  /* 0x000000060d040210 */ /* 0x044fe80007f5e0ff */
[----:B---3--:R-:W-:Y:S01]  /*1cc20*/  @P0 IADD3 R10, P1, R13, R4, RZ ;  /* 0x000000040d0a0210 */ /* 0x008fe20007f3e0ff */
[----:B------:R-:W-:Y:S02]  /*1cc30*/  FFMA.FTZ R11, R22, c[0x0][0x2d0], -R100 ;  /* 0x0000b400160b7a23 */ /* 0x000fe40000010864 */
[C---:B------:R-:W-:Y:S01]  /*1cc40*/  FMUL.FTZ R13, R68.reuse, R113 ;  /* 0x00000071440d7220 */ /* 0x040fe20000410000 */
[----:B------:R-:W-:Y:S01]  /*1cc50*/  MOV R113, R230 ;  /* 0x000000e600717202 */ /* 0x000fe20000000f00 */
[----:B------:R2:W-:Y:S01]  /*1cc60*/  MUFU.EX2 R239, R11 ;  /* 0x0000000b00ef7308 */ /* 0x0005e20000000800 */
[----:B----4-:R-:W-:Y:S01]  /*1cc70*/  FMUL.FTZ R8, R68, R108 ;  /* 0x0000006c44087220 */ /* 0x010fe20000410000 */
[----:B------:R-:W-:Y:S01]  /*1cc80*/  MOV R108, R63 ;  /* 0x0000003f006c7202 */ /* 0x000fe20000000f00 */
[----:B------:R-:W-:Y:S01]  /*1cc90*/  FMUL.FTZ R63, R0, R163 ;  /* 0x000000a3003f7220 */ /* 0x000fe20000410000 */
[----:B-1----:R-:W-:Y:S01]  /*1cca0*/  @P0 IADD3.X R7, R12, R9, RZ, P3, !PT ;  /* 0x000000090c070210 */ /* 0x002fe20001ffe4ff */
[----:B------:R-:W-:Y:S01]  /*1ccb0*/  FMUL.FTZ R9, R68, R109 ;  /* 0x0000006d44097220 */ /* 0x000fe20000410000 */
[----:B------:R-:W-:Y:S02]  /*1ccc0*/  MOV R109, R205 ;  /* 0x000000cd006d7202 */ /* 0x000fe40000000f00 */
[C---:B------:R-:W-:Y:S01]  /*1ccd0*/  @P0 IADD3.X R5, R12.reuse, R7, RZ, P2, !PT ;  /* 0x000000070c050210 */ /* 0x040fe200017fe4ff */
[----:B------:R1:W-:Y:S01]  /*1cce0*/  @P0 LDGSTS.E.BYPASS.LTC128B.128 [R227+0x4900], [R6.64], !P5 ;  /* 0x0490000006e30fae */ /* 0x0003e2000e901d48 */
[----:B------:R3:W-:Y:S07]  /*1ccf0*/  MUFU.EX2 R230, R44 ;  /* 0x0000002c00e67308 */ /* 0x0007ee0000000800 */
[----:B------:R4:W-:Y:S01]  /*1cd00*/  @P0 LDGSTS.E.BYPASS.LTC128B.128 [R227+0x5100], [R4.64], !P5 ;  /* 0x0510000004e30fae */ /* 0x0009e2000e901d48 */
[----:B--2---:R-:W-:Y:S01]  /*1cd10*/  @P0 IADD3.X R11, R12, R5, RZ, P1, !PT ;  /* 0x000000050c0b0210 */ /* 0x004fe20000ffe4ff */
[--C-:B------:R-:W-:Y:S02]  /*1cd20*/  FFMA.FTZ R12, R28, c[0x0][0x2d0], -R103.reuse ;  /* 0x0000b4001c0c7a23 */ /* 0x100fe40000010867 */
[----:B------:R-:W-:Y:S04]  /*1cd30*/  FFMA.FTZ R28, R30, c[0x0][0x2d0], -R2 ;  /* 0x0000b4001e1c7a23 */ /* 0x000fe80000010802 */
[----:B------:R2:W-:Y:S01]  /*1cd40*/  @P0 LDGSTS.E.BYPASS.LTC128B.128 [R227+0x5900], [R10.64], !P5 ;  /* 0x059000000ae30fae */ /* 0x0005e2000e901d48 */
[----:B------:R2:W-:Y:S01]  /*1cd50*/  MUFU.EX2 R233, R12 ;  /* 0x0000000c00e97308 */ /* 0x0005e20000000800 */
[----:B------:R-:W-:Y:S02]  /*1cd60*/  FMUL.FTZ R30, R0, R130 ;  /* 0x00000082001e7220 */ /* 0x000fe40000410000 */
[----:B---3--:R-:W-:Y:S04]  /*1cd70*/  FMUL.FTZ R44, R68, R144 ;  /* 0x00000090442c7220 */ /* 0x008fe80000410000 */
[----:B------:R-:W-:Y:S01]  /*1cd80*/  LDSM.16.MT88.4 R36, [R212+0x100] ;  /* 0x00010000d424783b */ /* 0x000fe20000004200 */
[--C-:B-1----:R-:W-:Y:S02]  /*1cd90*/  FFMA.FTZ R6, R23, c[0x0][0x2d0], -R100.reuse ;  /* 0x0000b40017067a23 */ /* 0x102fe40000010864 */
[----:B------:R-:W-:Y:S01]  /*1cda0*/  FMUL.FTZ R7, R69, R107 ;  /* 0x0000006b45077220 */ /* 0x000fe20000410000 */
[----:B------:R-:W-:Y:S01]  /*1cdb0*/  MOV R107, R60 ;  /* 0x0000003c006b7202 */ /* 0x000fe20000000f00 */
[----:B------:R1:W-:Y:S01]  /*1cdc0*/  MUFU.EX2 R236, R6 ;  /* 0x0000000600ec7308 */ /* 0x0003e20000000800 */
[--C-:B------:R-:W-:Y:S02]  /*1cdd0*/  FFMA.FTZ R60, R187, c[0x0][0x2d0], -R100.reuse ;  /* 0x0000b400bb3c7a23 */ /* 0x100fe40000010864 */
[----:B------:R-:W3:Y:S01]  /*1cde0*/  LDSM.16.MT88.4 R20, [R209+0x100] ;  /* 0x00010000d114783b */ /* 0x000ee20000004200 */
[--C-:B----4-:R-:W-:Y:S02]  /*1cdf0*/  FFMA.FTZ R4, R34, c[0x0][0x2d0], -R100.reuse ;  /* 0x0000b40022047a23 */ /* 0x110fe40000010864 */
[----:B------:R-:W-:Y:S01]  /*1ce00*/  FMUL.FTZ R5, R73, R105 ;  /* 0x0000006949057220 */ /* 0x000fe20000410000 */
[----:B------:R-:W-:Y:S01]  /*1ce10*/  MOV R105, R59 ;  /* 0x0000003b00697202 */ /* 0x000fe20000000f00 */
[C---:B------:R-:W-:Y:S02]  /*1ce20*/  FMUL.FTZ R34, R69.reuse, R134 ;  /* 0x0000008645227220 */ /* 0x040fe40000410000 */
[----:B------:R4:W-:Y:S01]  /*1ce30*/  MUFU.EX2 R237, R4 ;  /* 0x0000000400ed7308 */ /* 0x0009e20000000800 */
[----:B------:R-:W-:Y:S01]  /*1ce40*/  FMUL.FTZ R59, R0, R159 ;  /* 0x0000009f003b7220 */ /* 0x000fe20000410000 */
[----:B------:R-:W-:Y:S01]  /*1ce50*/  LDSM.16.MT88.4 R84, [R209+0x900] ;  /* 0x00090000d154783b */ /* 0x000fe20000004200 */
[----:B--2---:R-:W-:Y:S01]  /*1ce60*/  FMUL.FTZ R12, R68, R112 ;  /* 0x00000070440c7220 */ /* 0x004fe20000410000 */
[----:B------:R-:W-:Y:S01]  /*1ce70*/  MOV R112, R206 ;  /* 0x000000ce00707202 */ /* 0x000fe20000000f00 */
[C---:B------:R-:W-:Y:S01]  /*1ce80*/  FMUL.FTZ R10, R0.reuse, R110 ;  /* 0x0000006e000a7220 */ /* 0x040fe20000410000 */
[----:B------:R-:W-:Y:S01]  /*1ce90*/  MOV R110, R62 ;  /* 0x0000003e006e7202 */ /* 0x000fe20000000f00 */
[C---:B------:R-:W-:Y:S01]  /*1cea0*/  FMUL.FTZ R11, R0.reuse, R111 ;  /* 0x0000006f000b7220 */ /* 0x040fe20000410000 */
[----:B------:R-:W-:Y:S01]  /*1ceb0*/  MOV R111, R181 ;  /* 0x000000b5006f7202 */ /* 0x000fe20000000f00 */
[----:B------:R-:W-:Y:S01]  /*1cec0*/  FMUL.FTZ R62, R0, R162 ;  /* 0x000000a2003e7220 */ /* 0x000fe20000410000 */
[----:B------:R2:W-:Y:S01]  /*1ced0*/  MUFU.EX2 R207, R60 ;  /* 0x0000003c00cf7308 */ /* 0x0005e20000000800 */
[----:B------:R-:W-:Y:S01]  /*1cee0*/  LDSM.16.MT88.4 R88, [R212+0x900] ;  /* 0x00090000d458783b */ /* 0x000fe20000004200 */
[----:B-1----:R-:W-:Y:S01]  /*1cef0*/  FMUL.FTZ R6, R69, R106 ;  /* 0x0000006a45067220 */ /* 0x002fe20000410000 */
[----:B------:R-:W-:Y:S06]  /*1cf00*/  MOV R106, R52 ;  /* 0x00000034006a7202 */ /* 0x000fec0000000f00 */
[----:B------:R-:W-:Y:S01]  /*1cf10*/  LDSM.16.MT88.4 R92, [R210+0x900] ;  /* 0x00090000d25c783b */ /* 0x000fe20000004200 */
[----:B----4-:R-:W-:Y:S02]  /*1cf20*/  FFMA.FTZ R4, R35, c[0x0][0x2d0], -R100 ;  /* 0x0000b40023047a23 */ /* 0x010fe40000010864 */
[----:B------:R-:W-:Y:S05]  /*1cf30*/  FMUL.FTZ R35, R69, R135 ;  /* 0x0000008745237220 */ /* 0x000fea0000410000 */
[----:B------:R-:W0:Y:S01]  /*1cf40*/  LDGDEPBAR ;  /* 0x00000000000079af */ /* 0x000e220000000000 */
[----:B------:R1:W-:Y:S01]  /*1cf50*/  MUFU.EX2 R238, R4 ;  /* 0x0000000400ee7308 */ /* 0x0003e20000000800 */
[----:B--2---:R-:W-:Y:S02]  /*1cf60*/  FMUL.FTZ R60, R68, R160 ;  /* 0x000000a0443c7220 */ /* 0x004fe40000410000 */
[--C-:B-1----:R-:W-:Y:S02]  /*1cf70*/  FFMA.FTZ R4, R24, c[0x0][0x2d0], -R103.reuse ;  /* 0x0000b40018047a23 */ /* 0x102fe40000010867 */
[--C-:B------:R-:W-:Y:S05]  /*1cf80*/  FFMA.FTZ R24, R27, c[0x0][0x2d0], -R2.reuse ;  /* 0x0000b4001b187a23 */ /* 0x100fea0000010802 */
[----:B------:R1:W-:Y:S01]  /*1cf90*/  MUFU.EX2 R234, R4 ;  /* 0x0000000400ea7308 */ /* 0x0003e20000000800 */
[----:B------:R-:W-:Y:S01]  /*1cfa0*/  FMUL.FTZ R27, R0, R127 ;  /* 0x0000007f001b7220 */ /* 0x000fe20000410000 */
[----:B------:R-:W-:Y:S08]  /*1cfb0*/  MOV R127, R180 ;  /* 0x000000b4007f7202 */ /* 0x000ff00000000f00 */
[----:B------:R2:W-:Y:S10]  /*1cfc0*/  MUFU.EX2 R181, R24 ;  /* 0x0000001800b57308 */ /* 0x0005f40000000800 */
[----:B------:R4:W-:Y:S01]  /*1cfd0*/  MUFU.EX2 R180, R32 ;  /* 0x0000002000b47308 */ /* 0x0009e20000000800 */
[--C-:B-1----:R-:W-:Y:S02]  /*1cfe0*/  FFMA.FTZ R4, R25, c[0x0][0x2d0], -R103.reuse ;  /* 0x0000b40019047a23 */ /* 0x102fe40000010867 */
[C---:B------:R-:W-:Y:S01]  /*1cff0*/  FMUL.FTZ R25, R68.reuse, R125 ;  /* 0x0000007d44197220 */ /* 0x040fe20000410000 */
[----:B------:R-:W-:Y:S02]  /*1d000*/  MOV R125, R80 ;  /* 0x00000050007d7202 */ /* 0x000fe40000000f00 */
[----:B------:R-:W-:Y:S04]  /*1d010*/  LDSM.16.MT88.4 R80, [R211+0x100] ;  /* 0x00010000d350783b */ /* 0x000fe80000004200 */
[----:B------:R1:W-:Y:S01]  /*1d020*/  MUFU.EX2 R235, R4 ;  /* 0x0000000400eb7308 */ /* 0x0003e20000000800 */
[----:B--2---:R-:W-:Y:S01]  /*1d030*/  FMUL.FTZ R24, R68, R124 ;  /* 0x0000007c44187220 */ /* 0x004fe20000410000 */
[----:B------:R-:W-:Y:S08]  /*1d040*/  MOV R124, R179 ;  /* 0x000000b3007c7202 */ /* 0x000ff00000000f00 */
[----:B------:R2:W-:Y:S01]  /*1d050*/  MUFU.EX2 R179, R28 ;  /* 0x0000001c00b37308 */ /* 0x0005e20000000800 */
[C---:B----4-:R-:W-:Y:S02]  /*1d060*/  FMUL.FTZ R32, R73.reuse, R132 ;  /* 0x0000008449207220 */ /* 0x050fe40000410000 */
[----:B------:R-:W-:Y:S01]  /*1d070*/  LDSM.16.MT88.4 R132, [R212+0x2900] ;  /* 0x00290000d484783b */ /* 0x000fe20000004200 */
[C---:B-1----:R-:W-:Y:S01]  /*1d080*/  FMUL.FTZ R4, R73.reuse, R104 ;  /* 0x0000006849047220 */ /* 0x042fe20000410000 */
[----:B------:R-:W-:Y:S06]  /*1d090*/  MOV R104, R53 ;  /* 0x0000003500687202 */ /* 0x000fec0000000f00 */
[----:B------:R-:W1:Y:S01]  /*1d0a0*/  LDSM.16.MT88.4 R52, [R210+0x100] ;  /* 0x00010000d234783b */ /* 0x000e620000004200 */
[----:B------:R-:W-:Y:S01]  /*1d0b0*/  F2FP.PACK_AB R78, R106, R104 ;  /* 0x000000686a4e723e */ /* 0x000fe200000000ff */
[----:B--2---:R-:W-:Y:S01]  /*1d0c0*/  FMUL.FTZ R28, R68, R128 ;  /* 0x00000080441c7220 */ /* 0x004fe20000410000 */
[----:B------:R-:W-:Y:S05]  /*1d0d0*/  MOV R128, R228 ;  /* 0x000000e400807202 */ /* 0x000fea0000000f00 */
[-C--:B---3--:R-:W-:Y:S08]  /*1d0e0*/  HMMA.16816.F32 R4, R76, R20.reuse, R4 ;  /* 0x000000144c04723c */ /* 0x088ff00000001804 */
[C---:B------:R-:W-:Y:S07]  /*1d0f0*/  HMMA.16816.F32 R8, R64.reuse, R20, R8 ;  /* 0x000000144008723c */ /* 0x040fee0000001808 */
[----:B------:R-:W-:Y:S01]  /*1d100*/  FFMA.FTZ R20, R26, c[0x0][0x2d0], -R2 ;  /* 0x0000b4001a147a23 */ /* 0x000fe20000010802 */
[-C--:B------:R-:W-:Y:S03]  /*1d110*/  HMMA.16816.F32 R12, R64, R22.reuse, R12 ;  /* 0x00000016400c723c */ /* 0x080fe6000000180c */
[----:B------:R2:W3:Y:S01]  /*1d120*/  MUFU.EX2 R183, R20 ;  /* 0x0000001400b77308 */ /* 0x0004e20000000800 */
[----:B------:R-:W-:Y:S01]  /*1d130*/  FMUL.FTZ R21, R73, R121 ;  /* 0x0000007949157220 */ /* 0x000fe20000410000 */
[----:B------:R-:W-:Y:S01]  /*1d140*/  MOV R121, R46 ;  /* 0x0000002e00797202 */ /* 0x000fe20000000f00 */
[C---:B------:R-:W-:Y:S01]  /*1d150*/  FMUL.FTZ R26, R0.reuse, R126 ;  /* 0x0000007e001a7220 */ /* 0x040fe20000410000 */
[----:B------:R-:W-:Y:S01]  /*1d160*/  MOV R126, R61 ;  /* 0x0000003d007e7202 */ /* 0x000fe20000000f00 */
[C---:B------:R-:W-:Y:S04]  /*1d170*/  HMMA.16816.F32 R16, R76.reuse, R22, R16 ;  /* 0x000000164c10723c */ /* 0x040fe80000001810 */
[----:B------:R-:W-:Y:S02]  /*1d180*/  FMUL.FTZ R46, R0, R146 ;  /* 0x00000092002e7220 */ /* 0x000fe40000410000 */
[C---:B------:R-:W-:Y:S02]  /*1d190*/  FMUL.FTZ R61, R68.reuse, R161 ;  /* 0x000000a1443d7220 */ /* 0x040fe40000410000 */
[C---:B------:R-:W-:Y:S01]  /*1d1a0*/  FMUL.FTZ R22, R69.reuse, R122 ;  /* 0x0000007a45167220 */ /* 0x040fe20000410000 */
[----:B------:R-:W-:Y:S03]  /*1d1b0*/  MOV R122, R51 ;  /* 0x00000033007a7202 */ /* 0x000fe60000000f00 */
[C---:B------:R-:W-:Y:S01]  /*1d1c0*/  FMUL.FTZ R23, R69.reuse, R123 ;  /* 0x0000007b45177220 */ /* 0x040fe20000410000 */
[----:B------:R-:W-:Y:S01]  /*1d1d0*/  MOV R123, R57 ;  /* 0x00000039007b7202 */ /* 0x000fe20000000f00 */
[----:B------:R-:W-:Y:S02]  /*1d1e0*/  FMUL.FTZ R51, R69, R151 ;  /* 0x0000009745337220 */ /* 0x000fe40000410000 */
[----:B------:R-:W-:Y:S01]  /*1d1f0*/  FMUL.FTZ R57, R68, R157 ;  /* 0x0000009d44397220 */ /* 0x000fe20000410000 */
[----:B------:R-:W-:Y:S01]  /*1d200*/  LDSM.16.MT88.4 R148, [R210+0x2900] ;  /* 0x00290000d294783b */ /* 0x000fe20000004200 */
[C---:B--2---:R-:W-:Y:S01]  /*1d210*/  FMUL.FTZ R20, R73.reuse, R120 ;  /* 0x0000007849147220 */ /* 0x044fe20000410000 */
[----:B------:R-:W-:Y:S01]  /*1d220*/  MOV R120, R56 ;  /* 0x0000003800787202 */ /* 0x000fe20000000f00 */
[----:B------:R-:W-:Y:S04]  /*1d230*/  FFMA.FTZ R56, R194, c[0x0][0x2d0], -R100 ;  /* 0x0000b400c2387a23 */ /* 0x000fe80000010864 */
[----:B------:R2:W-:Y:S01]  /*1d240*/  MUFU.EX2 R228, R56 ;  /* 0x0000003800e47308 */ /* 0x0005e20000000800 */
[-C--:B------:R-:W-:Y:S08]  /*1d250*/  HMMA.16816.F32 R20, R76, R36.reuse, R20 ;  /* 0x000000244c14723c */ /* 0x080ff00000001814 */
[C---:B------:R-:W-:Y:S07]  /*1d260*/  HMMA.16816.F32 R24, R64.reuse, R36, R24 ;  /* 0x000000244018723c */ /* 0x040fee0000001818 */
[----:B------:R-:W-:Y:S01]  /*1d270*/  FFMA.FTZ R36, R182, c[0x0][0x2d0], -R96 ;  /* 0x0000b400b6247a23 */ /* 0x000fe20000010860 */
[-C--:B------:R-:W-:Y:S03]  /*1d280*/  HMMA.16816.F32 R28, R64, R38.reuse, R28 ;  /* 0x00000026401c723c */ /* 0x080fe6000000181c */
[----:B------:R4:W-:Y:S01]  /*1d290*/  MUFU.EX2 R231, R36 ;  /* 0x0000002400e77308 */ /* 0x0009e20000000800 */
[----:B------:R-:W-:Y:S02]  /*1d2a0*/  FMUL.FTZ R37, R73, R137 ;  /* 0x0000008949257220 */ /* 0x000fe40000410000 */
[C---:B--2---:R-:W-:Y:S02]  /*1d2b0*/  FMUL.FTZ R56, R68.reuse, R156 ;  /* 0x0000009c44387220 */ /* 0x044fe40000410000 */
[C---:B------:R-:W-:Y:S07]  /*1d2c0*/  HMMA.16816.F32 R32, R76.reuse, R38, R32 ;  /* 0x000000264c20723c */ /* 0x040fee0000001820 */
[C---:B------:R-:W-:Y:S02]  /*1d2d0*/  FMUL.FTZ R39, R69.reuse, R139 ;  /* 0x0000008b45277220 */ /* 0x040fe40000410000 */
[----:B------:R2:W-:Y:S03]  /*1d2e0*/  MUFU.EX2 R139, R40 ;  /* 0x00000028008b7308 */ /* 0x0005e60000000800 */
[----:B------:R-:W-:Y:S02]  /*1d2f0*/  FMUL.FTZ R38, R69, R138 ;  /* 0x0000008a45267220 */ /* 0x000fe40000410000 */
[----:B----4-:R-:W-:Y:S07]  /*1d300*/  FMUL.FTZ R36, R73, R136 ;  /* 0x0000008849247220 */ /* 0x010fee0000410000 */
[-C--:B-1----:R-:W-:Y:S03]  /*1d310*/  HMMA.16816.F32 R36, R76, R52.reuse, R36 ;  /* 0x000000344c24723c */ /* 0x082fe60000001824 */
[----:B--2---:R-:W-:Y:S07]  /*1d320*/  FMUL.FTZ R40, R68, R140 ;  /* 0x0000008c44287220 */ /* 0x004fee0000410000 */
[C---:B------:R-:W-:Y:S07]  /*1d330*/  HMMA.16816.F32 R40, R64.reuse, R52, R40 ;  /* 0x000000344028723c */ /* 0x040fee0000001828 */
[--C-:B------:R-:W-:Y:S01]  /*1d340*/  FFMA.FTZ R52, R193, c[0x0][0x2d0], -R100.reuse ;  /* 0x0000b400c1347a23 */ /* 0x100fe20000010864 */
[-C--:B------:R-:W-:Y:S03]  /*1d350*/  HMMA.16816.F32 R44, R64, R54.reuse, R44 ;  /* 0x00000036402c723c */ /* 0x080fe6000000182c */
[----:B------:R1:W-:Y:S01]  /*1d360*/  MUFU.EX2 R138, R52 ;  /* 0x00000034008a7308 */ /* 0x0003e20000000800 */
[----:B------:R-:W-:Y:S04]  /*1d370*/  FMUL.FTZ R53, R73, R153 ;  /* 0x0000009949357220 */ /* 0x000fe80000410000 */
        /* <DEDUP_REMOVED lines=8> */
[----:B------:R1:W-:Y:S01]  /*1d400*/  MUFU.EX2 R206, R80 ;  /* 0x0000005000ce7308 */ /* 0x0003e20000000800 */
[----:B---3--:R-:W-:Y:S03]  /*1d410*/  F2FP.PACK_AB R81, R181, R183 ;  /* 0x000000b7b551723e */ /* 0x008fe600000000ff */
        /* <DEDUP_REMOVED lines=15> */
[----:B------:R1:W-:Y:S02]  /*1d510*/  MUFU.EX2 R143, R80 ;  /* 0x00000050008f7308 */ /* 0x0003e40000000800 */
[----:B-1----:R-:W-:Y:S07]  /*1d520*/  F2FP.PACK_AB R80, R235, R234 ;  /* 0x000000eaeb50723e */ /* 0x002fee00000000ff */
[C---:B------:R-:W-:Y:S07]  /*1d530*/  HMMA.16816.F32 R8, R80.reuse, R84, R8 ;  /* 0x000000545008723c */ /* 0x040fee0000001808 */
[--C-:B------:R-:W-:Y:S01]  /*1d540*/  FFMA.FTZ R84, R200, c[0x0][0x2d0], -R103.reuse ;  /* 0x0000b400c8547a23 */ /* 0x100fe20000010867 */
[-C--:B------:R-:W-:Y:S03]  /*1d550*/  HMMA.16816.F32 R12, R80, R86.reuse, R12 ;  /* 0x00000056500c723c */ /* 0x080fe6000000180c */
[----:B------:R1:W2:Y:S05]  /*1d560*/  MUFU.EX2 R205, R84 ;  /* 0x0000005400cd7308 */ /* 0x0002aa0000000800 */
[C---:B------:R-:W-:Y:S08]  /*1d570*/  HMMA.16816.F32 R16, R76.reuse, R86, R16 ;  /* 0x000000564c10723c */ /* 0x040ff00000001810 */
[-C--:B------:R-:W-:Y:S08]  /*1d580*/  HMMA.16816.F32 R20, R76, R88.reuse, R20 ;  /* 0x000000584c14723c */ /* 0x080ff00000001814 */
[C---:B------:R-:W-:Y:S04]  /*1d590*/  HMMA.16816.F32 R24, R80.reuse, R88, R24 ;  /* 0x000000585018723c */ /* 0x040fe80000001818 */
[--C-:B-1----:R-:W-:Y:S04]  /*1d5a0*/  FFMA.FTZ R84, R204, c[0x0][0x2d0], -R2.reuse ;  /* 0x0000b400cc547a23 */ /* 0x102fe80000010802 */
[-C--:B------:R-:W-:Y:S01]  /*1d5b0*/  HMMA.16816.F32 R28, R80, R90.reuse, R28 ;  /* 0x0000005a501c723c */ /* 0x080fe2000000181c */
[----:B------:R1:W-:Y:S07]  /*1d5c0*/  MUFU.EX2 R136, R84 ;  /* 0x0000005400887308 */ /* 0x0003ee0000000800 */
[C---:B------:R-:W-:Y:S08]  /*1d5d0*/  HMMA.16816.F32 R32, R76.reuse, R90, R32 ;  /* 0x0000005a4c20723c */ /* 0x040ff00000001820 */
[-C--:B------:R-:W-:Y:S08]  /*1d5e0*/  HMMA.16816.F32 R36, R76, R92.reuse, R36 ;  /* 0x0000005c4c24723c */ /* 0x080ff00000001824 */
[C---:B------:R-:W-:Y:S04]  /*1d5f0*/  HMMA.16816.F32 R40, R80.reuse, R92, R40 ;  /* 0x0000005c5028723c */ /* 0x040fe80000001828 */
[--C-:B-1----:R-:W-:Y:S01]  /*1d600*/  FFMA.FTZ R84, R128, c[0x0][0x2d0], -R2.reuse ;  /* 0x0000b40080547a23 */ /* 0x102fe20000010802 */
[----:B------:R-:W-:Y:S02]  /*1d610*/  MOV R128, R127 ;  /* 0x0000007f00807202 */ /* 0x000fe40000000f00 */
[----:B------:R-:W-:Y:S01]  /*1d620*/  MOV R127, R126 ;  /* 0x0000007e007f7202 */ /* 0x000fe20000000f00 */
[-C--:B------:R-:W-:Y:S01]  /*1d630*/  HMMA.16816.F32 R44, R80, R94.reuse, R44 ;  /* 0x0000005e502c723c */ /* 0x080fe2000000182c */
[----:B------:R1:W3:Y:S03]  /*1d640*/  MUFU.EX2 R141, R84 ;  /* 0x00000054008d7308 */ /* 0x0002e60000000800 */
[----:B------:R-:W-:Y:S01]  /*1d650*/  FFMA.FTZ R88, R128, c[0x0][0x2d0], -R2 ;  /* 0x0000b40080587a23 */ /* 0x000fe20000010802 */
[----:B------:R-:W-:Y:S02]  /*1d660*/  MOV R128, R127 ;  /* 0x0000007f00807202 */ /* 0x000fe40000000f00 */
[----:B------:R-:W-:Y:S01]  /*1d670*/  MOV R126, R125 ;  /* 0x0000007d007e7202 */ /* 0x000fe20000000f00 */
[C---:B------:R-:W-:Y:S03]  /*1d680*/  HMMA.16816.F32 R48, R76.reuse, R94, R48 ;  /* 0x0000005e4c30723c */ /* 0x040fe60000001830 */
[----:B------:R4:W-:Y:S01]  /*1d690*/  MUFU.EX2 R144, R88 ;  /* 0x0000005800907308 */ /* 0x0009e20000000800 */
[----:B------:R-:W-:Y:S01]  /*1d6a0*/  FFMA.FTZ R92, R128, c[0x0][0x2d0], -R100 ;  /* 0x0000b400805c7a23 */ /* 0x000fe20000010864 */
[----:B------:R-:W-:Y:S02]  /*1d6b0*/  MOV R125, R111 ;  /* 0x0000006f007d7202 */ /* 0x000fe40000000f00 */
[----:B------:R-:W-:Y:S02]  /*1d6c0*/  MOV R127, R126 ;  /* 0x0000007e007f7202 */ /* 0x000fe40000000f00 */
[----:B------:R-:W-:Y:S03]  /*1d6d0*/  MOV R126, R125 ;  /* 0x0000007d007e7202 */ /* 0x000fe60000000f00 */
[----:B------:R-:W-:Y:S01]  /*1d6e0*/  MOV R125, R124 ;  /* 0x0000007c007d7202 */ /* 0x000fe20000000f00 */
[----:B------:R2:W-:Y:S01]  /*1d6f0*/  MUFU.EX2 R146, R92 ;  /* 0x0000005c00927308 */ /* 0x0005e20000000800 */
[----:B------:R-:W-:Y:S02]  /*1d700*/  MOV R128, R127 ;  /* 0x0000007f00807202 */ /* 0x000fe40000000f00 */
[----:B------:R-:W-:Y:S01]  /*1d710*/  MOV R127, R126 ;  /* 0x0000007e007f7202 */ /* 0x000fe20000000f00 */
[----:B-1----:R-:W-:Y:S01]  /*1d720*/  FFMA.FTZ R84, R203, c[0x0][0x2d0], -R2 ;  /* 0x0000b400cb547a23 */ /* 0x002fe20000010802 */
[----:B------:R-:W-:Y:S02]  /*1d730*/  MOV R126, R125 ;  /* 0x0000007d007e7202 */ /* 0x000fe40000000f00 */
[----:B------:R-:W-:Y:S02]  /*1d740*/  MOV R124, R113 ;  /* 0x00000071007c7202 */ /* 0x000fe40000000f00 */
[----:B------:R-:W-:Y:S01]  /*1d750*/  MOV R113, R219 ;  /* 0x000000db00717202 */ /* 0x000fe20000000f00 */
[----:B------:R1:W1:Y:S01]  /*1d760*/  MUFU.EX2 R140, R84 ;  /* 0x00000054008c7308 */ /* 0x0002620000000800 */
[----:B------:R-:W-:Y:S02]  /*1d770*/  MOV R125, R124 ;  /* 0x0000007c007d7202 */ /* 0x000fe40000000f00 */
[----:B------:R-:W-:Y:S01]  /*1d780*/  MOV R124, R123 ;  /* 0x0000007b007c7202 */ /* 0x000fe20000000f00 */
[----:B----4-:R-:W-:Y:S01]  /*1d790*/  FFMA.FTZ R88, R201, c[0x0][0x2d0], -R96 ;  /* 0x0000b400c9587a23 */ /* 0x010fe20000010860 */
[----:B------:R-:W-:Y:S02]  /*1d7a0*/  MOV R123, R122 ;  /* 0x0000007a007b7202 */ /* 0x000fe40000000f00 */
[----:B------:R-:W-:Y:S02]  /*1d7b0*/  MOV R122, R121 ;  /* 0x00000079007a7202 */ /* 0x000fe40000000f00 */
[----:B------:R-:W-:Y:S01]  /*1d7c0*/  MOV R121, R119 ;  /* 0x0000007700797202 */ /* 0x000fe20000000f00 */
[----:B------:R4:W-:Y:S01]  /*1d7d0*/  MUFU.EX2 R147, R88 ;  /* 0x0000005800937308 */ /* 0x0009e20000000800 */
[----:B------:R-:W-:Y:S02]  /*1d7e0*/  MOV R119, R118 ;  /* 0x0000007600777202 */ /* 0x000fe40000000f00 */
[----:B------:R-:W-:Y:S01]  /*1d7f0*/  MOV R118, R117 ;  /* 0x0000007500767202 */ /* 0x000fe20000000f00 */
[----:B--2---:R-:W-:Y:S01]  /*1d800*/  FFMA.FTZ R92, R128, c[0x0][0x2d0], -R100 ;  /* 0x0000b400805c7a23 */ /* 0x004fe20000010864 */
[----:B------:R-:W-:Y:S02]  /*1d810*/  MOV R128, R127 ;  /* 0x0000007f00807202 */ /* 0x000fe40000000f00 */
[----:B------:R-:W-:Y:S02]  /*1d820*/  MOV R127, R126 ;  /* 0x0000007e007f7202 */ /* 0x000fe40000000f00 */
[----:B------:R-:W-:Y:S01]  /*1d830*/  MOV R126, R125 ;  /* 0x0000007d007e7202 */ /* 0x000fe20000000f00 */
[----:B------:R2:W-:Y:S01]  /*1d840*/  MUFU.EX2 R201, R92 ;  /* 0x0000005c00c97308 */ /* 0x0005e20000000800 */
        /* <DEDUP_REMOVED lines=9> */
[--C-:B----4-:R-:W-:Y:S01]  /*1d8e0*/  FFMA.FTZ R88, R202, c[0x0][0x2d0], -R96.reuse ;  /* 0x0000b400ca587a23 */ /* 0x110fe20000010860 */
[----:B------:R-:W-:Y:S01]  /*1d8f0*/  MOV R110, R215 ;  /* 0x000000d7006e7202 */ /* 0x000fe20000000f00 */
[----:B------:R4:W5:Y:S02]  /*1d900*/  LDL.LU R219, [R1+0x70] ;  /* 0x0000700001db7983 */ /* 0x0009640000300800 */
[----:B------:R3:W-:Y:S02]  /*1d910*/  MUFU.EX2 R204, R88 ;  /* 0x0000005800cc7308 */ /* 0x0007e40000000800 */
[----:B------:R4:W5:Y:S04]  /*1d920*/  LDL.LU R208, [R1+0x6c] ;  /* 0x00006c0001d07983 */ /* 0x0009680000300800 */
[----:B------:R4:W5:Y:S01]  /*1d930*/  LDL.LU R215, [R1+0x68] ;  /* 0x0000680001d77983 */ /* 0x0009620000300800 */
[--C-:B--2---:R-:W-:Y:S02]  /*1d940*/  FFMA.FTZ R92, R125, c[0x0][0x2d0], -R103.reuse ;  /* 0x0000b4007d5c7a23 */ /* 0x104fe40000010867 */
[----:B---3--:R-:W-:Y:S01]  /*1d950*/  FFMA.FTZ R88, R195, c[0x0][0x2d0], -R96 ;  /* 0x0000b400c3587a23 */ /* 0x008fe20000010860 */
[-C--:B-1----:R-:W-:Y:S03]  /*1d960*/  HMMA.16816.F32 R52, R76, R84.reuse, R52 ;  /* 0x000000544c34723c */ /* 0x082fe60000001834 */
[----:B------:R1:W-:Y:S05]  /*1d970*/  MUFU.EX2 R203, R88 ;  /* 0x0000005800cb7308 */ /* 0x0003ea0000000800 */
[C---:B------:R-:W-:Y:S07]  /*1d980*/  HMMA.16816.F32 R56, R80.reuse, R84, R56 ;  /* 0x000000545038723c */ /* 0x040fee0000001838 */
[--C-:B------:R-:W-:Y:S01]  /*1d990*/  FFMA.FTZ R84, R128, c[0x0][0x2d0], -R100.reuse ;  /* 0x0000b40080547a23 */ /* 0x100fe20000010864 */
[-C--:B------:R-:W-:Y:S03]  /*1d9a0*/  HMMA.16816.F32 R60, R80, R86.reuse, R60 ;  /* 0x00000056503c723c */ /* 0x080fe6000000183c */
[----:B------:R2:W-:Y:S04]  /*1d9b0*/  MUFU.EX2 R200, R84 ;  /* 0x0000005400c87308 */ /* 0x0005e80000000800 */
[----:B------:R-:W-:Y:S01]  /*1d9c0*/  FFMA.FTZ R80, R127, c[0x0][0x2d0], -R100 ;  /* 0x0000b4007f507a23 */ /* 0x000fe20000010864 */
[----:B------:R-:W-:Y:S04]  /*1d9d0*/  HMMA.16816.F32 R64, R76, R86, R64 ;  /* 0x000000564c40723c */ /* 0x000fe80000001840 */
[----:B-1----:R-:W-:Y:S01]  /*1d9e0*/  FFMA.FTZ R88, R197, c[0x0][0x2d0], -R96 ;  /* 0x0000b400c5587a23 */ /* 0x002fe20000010860 */
[----:B------:R1:W-:Y:S01]  /*1d9f0*/  MUFU.EX2 R199, R80 ;  /* 0x0000005000c77308 */ /* 0x0003e20000000800 */
[----:B------:R-:W-:Y:S02]  /*1da00*/  F2FP.PACK_AB R82, R205, R142 ;  /* 0x0000008ecd52723e */ /* 0x000fe400000000ff */
[----:B------:R-:W-:Y:S04]  /*1da10*/  F2FP.PACK_AB R76, R139, R231 ;  /* 0x000000e78b4c723e */ /* 0x000fe800000000ff */
[----:B------:R-:W-:Y:S02]  /*1da20*/  F2FP.PACK_AB R78, R229, R230 ;  /* 0x000000e6e54e723e */ /* 0x000fe400000000ff */
[----:B------:R-:W-:Y:S01]  /*1da30*/  F2FP.PACK_AB R77, R228, R138 ;  /* 0x0000008ae44d723e */ /* 0x000fe200000000ff */
[----:B------:R3:W-:Y:S01]  /*1da40*/  MUFU.EX2 R202, R88 ;  /* 0x0000005800ca7308 */ /* 0x0007e20000000800 */
[----:B------:R-:W-:Y:S02]  /*1da50*/  F2FP.PACK_AB R79, R206, R207 ;  /* 0x000000cfce4f723e */ /* 0x000fe400000000ff */
[----:B------:R-:W-:Y:S01]  /*1da60*/  F2FP.PACK_AB R81, R141, R136 ;  /* 0x000000888d51723e */ /* 0x000fe200000000ff */
[----:B--2---:R-:W-:Y:S01]  /*1da70*/  LDSM.16.MT88.4 R84, [R212+0x1100] ;  /* 0x00110000d454783b */ /* 0x004fe20000004200 */
[----:B------:R-:W-:Y:S05]  /*1da80*/  F2FP.PACK_AB R83, R144, R140 ;  /* 0x0000008c9053723e */ /* 0x000fea00000000ff */
[----:B------:R2:W-:Y:S01]  /*1da90*/  MUFU.EX2 R197, R92 ;  /* 0x0000005c00c57308 */ /* 0x0005e20000000800 */
[--C-:B-1----:R-:W-:Y:S09]  /*1daa0*/  FFMA.FTZ R80, R126, c[0x0][0x2d0], -R103.reuse ;  /* 0x0000b4007e507a23 */ /* 0x102ff20000010867 */
[----:B------:R1:W-:Y:S01]  /*1dab0*/  MUFU.EX2 R145, R80 ;  /* 0x0000005000917308 */ /* 0x0003e20000000800 */
[----:B---3--:R-:W3:Y:S08]  /*1dac0*/  LDSM.16.MT88.4 R88, [R209+0x1100] ;  /* 0x00110000d158783b */ /* 0x008ef00000004200 */
[----:B--2---:R-:W2:Y:S01]  /*1dad0*/  LDSM.16.MT88.4 R92, [R210+0x1100] ;  /* 0x00110000d25c783b */ /* 0x004ea20000004200 */
[----:B-1----:R-:W-:Y:S01]  /*1dae0*/  F2FP.PACK_AB R80, R143, R137 ;  /* 0x000000898f50723e */ /* 0x002fe200000000ff */
[-C--:B---3--:R-:W-:Y:S08]  /*1daf0*/  HMMA.16816.F32 R4, R76, R88.reuse, R4 ;  /* 0x000000584c04723c */ /* 0x088ff00000001804 */
[C---:B------:R-:W-:Y:S07]  /*1db00*/  HMMA.16816.F32 R8, R80.reuse, R88, R8 ;  /* 0x000000585008723c */ /* 0x040fee0000001808 */
[--C-:B------:R-:W-:Y:S01]  /*1db10*/  FFMA.FTZ R88, R124, c[0x0][0x2d0], -R103.reuse ;  /* 0x0000b4007c587a23 */ /* 0x100fe20000010867 */
[-C--:B------:R-:W-:Y:S03]  /*1db20*/  HMMA.16816.F32 R12, R80, R90.reuse, R12 ;  /* 0x0000005a500c723c */ /* 0x080fe6000000180c */
[----:B------:R1:W-:Y:S05]  /*1db30*/  MUFU.EX2 R198, R88 ;  /* 0x0000005800c67308 */ /* 0x0003ea0000000800 */
[C---:B------:R-:W-:Y:S08]  /*1db40*/  HMMA.16816.F32 R16, R76.reuse, R90, R16 ;  /* 0x0000005a4c10723c */ /* 0x040ff00000001810 */
[-C--:B------:R-:W-:Y:S08]  /*1db50*/  HMMA.16816.F32 R20, R76, R84.reuse, R20 ;  /* 0x000000544c14723c */ /* 0x080ff00000001814 */
[C---:B------:R-:W-:Y:S04]  /*1db60*/  HMMA.16816.F32 R24, R80.reuse, R84, R24 ;  /* 0x000000545018723c */ /* 0x040fe80000001818 */
[--C-:B-1----:R-:W-:Y:S03]  /*1db70*/  FFMA.FTZ R88, R123, c[0x0][0x2d0], -R103.reuse ;  /* 0x0000b4007b587a23 */ /* 0x102fe60000010867 */
[--C-:B------:R-:W-:Y:S01]  /*1db80*/  FFMA.FTZ R84, R120, c[0x0][0x2d0], -R2.reuse ;  /* 0x0000b40078547a23 */ /* 0x100fe20000010802 */
[-C--:B------:R-:W-:Y:S01]  /*1db90*/  HMMA.16816.F32 R28, R80, R86.reuse, R28 ;  /* 0x00000056501c723c */ /* 0x080fe2000000181c */
[----:B------:R1:W3:Y:S07]  /*1dba0*/  MUFU.EX2 R196, R88 ;  /* 0x0000005800c47308 */ /* 0x0002ee0000000800 */
[C---:B------:R-:W-:Y:S03]  /*1dbb0*/  HMMA.16816.F32 R32, R76.reuse, R86, R32 ;  /* 0x000000564c20723c */ /* 0x040fe60000001820 */
[----:B------:R3:W-:Y:S05]  /*1dbc0*/  MUFU.EX2 R154, R84 ;  /* 0x00000054009a7308 */ /* 0x0007ea0000000800 */
[-C--:B--2---:R-:W-:Y:S08]  /*1dbd0*/  HMMA.16816.F32 R36, R76, R92.reuse, R36 ;  /* 0x0000005c4c24723c */ /* 0x084ff00000001824 */
[C---:B------:R-:W-:Y:S04]  /*1dbe0*/  HMMA.16816.F32 R40, R80.reuse, R92, R40 ;  /* 0x0000005c5028723c */ /* 0x040fe80000001828 */
[----:B-1----:R-:W-:Y:S03]  /*1dbf0*/  FFMA.FTZ R88, R122, c[0x0][0x2d0], -R2 ;  /* 0x0000b4007a587a23 */ /* 0x002fe60000010802 */
[----:B------:R-:W-:Y:S01]  /*1dc00*/  FFMA.FTZ R92, R115, c[0x0][0x2d0], -R96 ;  /* 0x0000b400735c7a23 */ /* 0x000fe20000010860 */
[-C--:B------:R-:W-:Y:S01]  /*1dc10*/  HMMA.16816.F32 R44, R80, R94.reuse, R44 ;  /* 0x0000005e502c723c */ /* 0x080fe2000000182c */
[----:B------:R1:W-:Y:S03]  /*1dc20*/  MUFU.EX2 R155, R88 ;  /* 0x00000058009b7308 */ /* 0x0003e60000000800 */
[--C-:B---3--:R-:W-:Y:S04]  /*1dc30*/  FFMA.FTZ R84, R119, c[0x0][0x2d0], -R2.reuse ;  /* 0x0000b40077547a23 */ /* 0x108fe80000010802 */
[C---:B------:R-:W-:Y:S03]  /*1dc40*/  HMMA.16816.F32 R48, R76.reuse, R94, R48 ;  /* 0x0000005e4c30723c */ /* 0x040fe60000001830 */
[----:B------:R2:W-:Y:S10]  /*1dc50*/  MUFU.EX2 R152, R84 ;  /* 0x0000005400987308 */ /* 0x0005f40000000800 */
[----:B------:R3:W-:Y:S01]  /*1dc60*/  MUFU.EX2 R192, R92 ;  /* 0x0000005c00c07308 */ /* 0x0007e20000000800 */
[----:B-1----:R-:W-:Y:S09]  /*1dc70*/  FFMA.FTZ R88, R121, c[0x0][0x2d0], -R2 ;  /* 0x0000b40079587a23 */ /* 0x002ff20000010802 */
[----:B------:R1:W1:Y:S01]  /*1dc80*/  MUFU.EX2 R153, R88 ;  /* 0x0000005800997308 */ /* 0x0002620000000800 */
[----:B--2---:R-:W-:Y:S09]  /*1dc90*/  FFMA.FTZ R84, R118, c[0x0][0x2d0], -R96 ;  /* 0x0000b40076547a23 */ /* 0x004ff20000010860 */
[----:B------:R2:W-:Y:S01]  /*1dca0*/  MUFU.EX2 R194, R84 ;  /* 0x0000005400c27308 */ /* 0x0005e20000000800 */
[----:B---3--:R-:W-:Y:S09]  /*1dcb0*/  FFMA.FTZ R92, R191, c[0x0][0x2d0], -R100 ;  /* 0x0000b400bf5c7a23 */ /* 0x008ff20000010864 */
[----:B------:R-:W-:Y:S01]  /*1dcc0*/  MUFU.EX2 R191, R92 ;  /* 0x0000005c00bf7308 */ /* 0x000fe20000000800 */
[----:B-1----:R-:W1:Y:S01]  /*1dcd0*/  LDSM.16.MT88.4 R88, [R211+0x1100] ;  /* 0x00110000d358783b */ /* 0x002e620000004200 */
[--C-:B--2---:R-:W-:Y:S08]  /*1dce0*/  FFMA.FTZ R84, R117, c[0x0][0x2d0], -R96.reuse ;  /* 0x0000b40075547a23 */ /* 0x104ff00000010860 */
[----:B------:R2:W-:Y:S02]  /*1dcf0*/  MUFU.EX2 R195, R84 ;  /* 0x0000005400c37308 */ /* 0x0005e40000000800 */
[----:B--2---:R-:W-:Y:S01]  /*1dd00*/  FFMA.FTZ R84, R116, c[0x0][0x2d0], -R96 ;  /* 0x0000b40074547a23 */ /* 0x004fe20000010860 */
[-C--:B-1----:R-:W-:Y:S01]  /*1dd10*/  HMMA.16816.F32 R52, R76, R88.reuse, R52 ;  /* 0x000000584c34723c */ /* 0x082fe20000001834 */
[----:B------:R-:W-:Y:S06]  /*1dd20*/  LDSM.16.MT88.4 R116, [R209+0x2900] ;  /* 0x00290000d174783b */ /* 0x000fec0000004200 */
[----:B------:R1:W-:Y:S01]  /*1dd30*/  MUFU.EX2 R193, R84 ;  /* 0x0000005400c17308 */ /* 0x0003e20000000800 */
[C---:B------:R-:W-:Y:S07]  /*1dd40*/  HMMA.16816.F32 R56, R80.reuse, R88, R56 ;  /* 0x000000585038723c */ /* 0x040fee0000001838 */
[--C-:B------:R-:W-:Y:S01]  /*1dd50*/  FFMA.FTZ R88, R112, c[0x0][0x2d0], -R100.reuse ;  /* 0x0000b40070587a23 */ /* 0x100fe20000010864 */
[-C--:B------:R-:W-:Y:S04]  /*1dd60*/  HMMA.16816.F32 R60, R80, R90.reuse, R60 ;  /* 0x0000005a503c723c */ /* 0x080fe8000000183c */
[----:B------:R-:W-:Y:S02]  /*1dd70*/  MOV R112, R189 ;  /* 0x000000bd00707202 */ /* 0x000fe40000000f00 */
[----:B------:R2:W-:Y:S01]  /*1dd80*/  MUFU.EX2 R189, R88 ;  /* 0x0000005800bd7308 */ /* 0x0005e20000000800 */
[--C-:B------:R-:W-:Y:S01]  /*1dd90*/  FFMA.FTZ R80, R114, c[0x0][0x2d0], -R100.reuse ;  /* 0x0000b40072507a23 */ /* 0x100fe20000010864 */
[----:B------:R-:W-:Y:S01]  /*1dda0*/  HMMA.16816.F32 R64, R76, R90, R64 ;  /* 0x0000005a4c40723c */ /* 0x000fe20000001840 */
[----:B-1----:R-:W1:Y:S03]  /*1ddb0*/  LDSM.16.MT88.4 R84, [R209+0x1900] ;  /* 0x00190000d154783b */ /* 0x002e660000004200 */
[----:B------:R-:W-:Y:S01]  /*1ddc0*/  F2FP.PACK_AB R82, R196, R198 ;  /* 0x000000c6c452723e */ /* 0x000fe200000000ff */
[--C-:B------:R-:W-:Y:S01]  /*1ddd0*/  FFMA.FTZ R92, R112, c[0x0][0x2d0], -R103.reuse ;  /* 0x0000b400705c7a23 */ /* 0x100fe20000010867 */
[----:B------:R-:W-:Y:S02]  /*1dde0*/  F2FP.PACK_AB R81, R153, R155 ;  /* 0x0000009b9951723e */ /* 0x000fe400000000ff */
[----:B------:R3:W-:Y:S01]  /*1ddf0*/  MUFU.EX2 R187, R80 ;  /* 0x0000005000bb7308 */ /* 0x0007e20000000800 */
[----:B------:R-:W-:Y:S03]  /*1de00*/  F2FP.PACK_AB R76, R204, R147 ;  /* 0x00000093cc4c723e */ /* 0x000fe600000000ff */
[----:B------:R-:W-:Y:S02]  /*1de10*/  F2FP.PACK_AB R78, R202, R203 ;  /* 0x000000cbca4e723e */ /* 0x000fe400000000ff */
[----:B------:R-:W-:Y:S02]  /*1de20*/  F2FP.PACK_AB R77, R201, R146 ;  /* 0x00000092c94d723e */ /* 0x000fe400000000ff */
[----:B------:R-:W-:Y:S02]  /*1de30*/  F2FP.PACK_AB R79, R199, R200 ;  /* 0x000000c8c74f723e */ /* 0x000fe400000000ff */
[----:B------:R1:W-:Y:S01]  /*1de40*/  MUFU.EX2 R159, R92 ;  /* 0x0000005c009f7308 */ /* 0x0003e20000000800 */
[----:B------:R-:W-:Y:S01]  /*1de50*/  F2FP.PACK_AB R83, R152, R154 ;  /* 0x0000009a9853723e */ /* 0x000fe200000000ff */
[----:B--2---:R-:W2:Y:S01]  /*1de60*/  LDSM.16.MT88.4 R88, [R212+0x1900] ;  /* 0x00190000d458783b */ /* 0x004ea20000004200 */
[----:B---3--:R-:W-:Y:S07]  /*1de70*/  FFMA.FTZ R80, R113, c[0x0][0x2d0], -R100 ;  /* 0x0000b40071507a23 */ /* 0x008fee0000010864 */
[----:B------:R3:W-:Y:S01]  /*1de80*/  MUFU.EX2 R185, R80 ;  /* 0x0000005000b97308 */ /* 0x0007e20000000800 */
[-C--:B-1----:R-:W-:Y:S01]  /*1de90*/  HMMA.16816.F32 R4, R76, R84.reuse, R4 ;  /* 0x000000544c04723c */ /* 0x082fe20000001804 */
[----:B------:R-:W1:Y:S02]  /*1dea0*/  LDSM.16.MT88.4 R92, [R210+0x1900] ;  /* 0x00190000d25c783b */ /* 0x000e640000004200 */
[----:B---3--:R-:W-:Y:S07]  /*1deb0*/  F2FP.PACK_AB R80, R197, R145 ;  /* 0x00000091c550723e */ /* 0x008fee00000000ff */
[C---:B------:R-:W-:Y:S07]  /*1dec0*/  HMMA.16816.F32 R8, R80.reuse, R84, R8 ;  /* 0x000000545008723c */ /* 0x040fee0000001808 */
[--C-:B------:R-:W-:Y:S01]  /*1ded0*/  FFMA.FTZ R84, R111, c[0x0][0x2d0], -R103.reuse ;  /* 0x0000b4006f547a23 */ /* 0x100fe20000010867 */
[-C--:B------:R-:W-:Y:S03]  /*1dee0*/  HMMA.16816.F32 R12, R80, R86.reuse, R12 ;  /* 0x00000056500c723c */ /* 0x080fe6000000180c */
[----:B------:R3:W-:Y:S01]  /*1def0*/  MUFU.EX2 R158, R84 ;  /* 0x00000054009e7308 */ /* 0x0007e20000000800 */
[----:B------:R-:W-:Y:S02]  /*1df00*/  MOV R111, R107 ;  /* 0x0000006b006f7202 */ /* 0x000fe40000000f00 */
[----:B------:R-:W-:Y:S02]  /*1df10*/  MOV R107, R175 ;  /* 0x000000af006b7202 */ /* 0x000fe40000000f00 */
[C---:B------:R-:W-:Y:S08]  /*1df20*/  HMMA.16816.F32 R16, R76.reuse, R86, R16 ;  /* 0x000000564c10723c */ /* 0x040ff00000001810 */
[-C--:B--2---:R-:W-:Y:S08]  /*1df30*/  HMMA.16816.F32 R20, R76, R88.reuse, R20 ;  /* 0x000000584c14723c */ /* 0x084ff00000001814 */
[C---:B------:R-:W-:Y:S04]  /*1df40*/  HMMA.16816.F32 R24, R80.reuse, R88, R24 ;  /* 0x000000585018723c */ /* 0x040fe80000001818 */
[--C-:B---3--:R-:W-:Y:S01]  /*1df50*/  FFMA.FTZ R84, R110, c[0x0][0x2d0], -R103.reuse ;  /* 0x0000b4006e547a23 */ /* 0x108fe20000010867 */
[----:B------:R-:W-:Y:S02]  /*1df60*/  MOV R110, R168 ;  /* 0x000000a8006e7202 */ /* 0x000fe40000000f00 */
[----:B------:R-:W-:Y:S01]  /*1df70*/  FFMA.FTZ R88, R98, c[0x0][0x2d0], -R2 ;  /* 0x0000b40062587a23 */ /* 0x000fe20000010802 */
[-C--:B------:R-:W-:Y:S01]  /*1df80*/  HMMA.16816.F32 R28, R80, R90.reuse, R28 ;  /* 0x0000005a501c723c */ /* 0x080fe2000000181c */
[----:B------:R2:W-:Y:S07]  /*1df90*/  MUFU.EX2 R182, R84 ;  /* 0x0000005400b67308 */ /* 0x0005ee0000000800 */
[C---:B------:R-:W-:Y:S03]  /*1dfa0*/  HMMA.16816.F32 R32, R76.reuse, R90, R32 ;  /* 0x0000005a4c20723c */ /* 0x040fe60000001820 */
[----:B------:R3:W-:Y:S05]  /*1dfb0*/  MUFU.EX2 R168, R88 ;  /* 0x0000005800a87308 */ /* 0x0007ea0000000800 */
[-C--:B-1----:R-:W-:Y:S08]  /*1dfc0*/  HMMA.16816.F32 R36, R76, R92.reuse, R36 ;  /* 0x0000005c4c24723c */ /* 0x082ff00000001824 */
[C---:B------:R-:W-:Y:S04]  /*1dfd0*/  HMMA.16816.F32 R40, R80.reuse, R92, R40 ;  /* 0x0000005c5028723c */ /* 0x040fe80000001828 */
[--C-:B--2---:R-:W-:Y:S03]  /*1dfe0*/  FFMA.FTZ R84, R178, c[0x0][0x2d0], -R103.reuse ;  /* 0x0000b400b2547a23 */ /* 0x104fe60000010867 */
[----:B------:R-:W-:Y:S01]  /*1dff0*/  FFMA.FTZ R92, R172, c[0x0][0x2d0], -R96 ;  /* 0x0000b400ac5c7a23 */ /* 0x000fe20000010860 */
[-C--:B------:R-:W-:Y:S01]  /*1e000*/  HMMA.16816.F32 R44, R80, R94.reuse, R44 ;  /* 0x0000005e502c723c */ /* 0x080fe2000000182c */
[----:B------:R1:W-:Y:S03]  /*1e010*/  MUFU.EX2 R178, R84 ;  /* 0x0000005400b27308 */ /* 0x0003e60000000800 */
[--C-:B---3--:R-:W-:Y:S04]  /*1e020*/  FFMA.FTZ R88, R97, c[0x0][0x2d0], -R2.reuse ;  /* 0x0000b40061587a23 */ /* 0x108fe80000010802 */
[C---:B------:R-:W-:Y:S04]  /*1e030*/  HMMA.16816.F32 R48, R76.reuse, R94, R48 ;  /* 0x0000005e4c30723c */ /* 0x040fe80000001830 */
[--C-:B-1----:R-:W-:Y:S01]  /*1e040*/  FFMA.FTZ R84, R109, c[0x0][0x2d0], -R2.reuse ;  /* 0x0000b4006d547a23 */ /* 0x102fe20000010802 */
[----:B------:R-:W-:Y:S02]  /*1e050*/  MOV R109, R170 ;  /* 0x000000aa006d7202 */ /* 0x000fe40000000f00 */
[----:B------:R-:W-:Y:S01]  /*1e060*/  MOV R170, R169 ;  /* 0x000000a900aa7202 */ /* 0x000fe20000000f00 */
[----:B------:R1:W-:Y:S10]  /*1e070*/  MUFU.EX2 R157, R84 ;  /* 0x00000054009d7308 */ /* 0x0003f40000000800 */
[----:B------:R2:W-:Y:S01]  /*1e080*/  MUFU.EX2 R169, R88 ;  /* 0x0000005800a97308 */ /* 0x0005e20000000800 */
[----:B-1----:R-:W-:Y:S01]  /*1e090*/  FFMA.FTZ R84, R108, c[0x0][0x2d0], -R2 ;  /* 0x0000b4006c547a23 */ /* 0x002fe20000010802 */
[----:B------:R-:W-:Y:S02]  /*1e0a0*/  MOV R108, R105 ;  /* 0x00000069006c7202 */ /* 0x000fe40000000f00 */
[----:B------:R-:W-:Y:S06]  /*1e0b0*/  MOV R105, R174 ;  /* 0x000000ae00697202 */ /* 0x000fec0000000f00 */
[----:B------:R1:W-:Y:S01]  /*1e0c0*/  MUFU.EX2 R156, R84 ;  /* 0x00000054009c7308 */ /* 0x0003e20000000800 */
[----:B------:R-:W-:Y:S02]  /*1e0d0*/  MOV R113, R108 ;  /* 0x0000006c00717202 */ /* 0x000fe40000000f00 */
[----:B------:R-:W-:Y:S01]  /*1e0e0*/  MOV R112, R105 ;  /* 0x0000006900707202 */ /* 0x000fe20000000f00 */
[----:B--2---:R-:W-:Y:S06]  /*1e0f0*/  FFMA.FTZ R88, R177, c[0x0][0x2d0], -R96 ;  /* 0x0000b400b1587a23 */ /* 0x004fec0000010860 */
[----:B------:R2:W-:Y:S10]  /*1e100*/  MUFU.EX2 R174, R92 ;  /* 0x0000005c00ae7308 */ /* 0x0005f40000000800 */
[----:B------:R3:W-:Y:S01]  /*1e110*/  MUFU.EX2 R177, R88 ;  /* 0x0000005800b17308 */ /* 0x0007e20000000800 */
[----:B-1----:R-:W1:Y:S01]  /*1e120*/  LDSM.16.MT88.4 R84, [R211+0x1900] ;  /* 0x00190000d354783b */ /* 0x002e620000004200 */
[----:B--2---:R-:W-:Y:S01]  /*1e130*/  FFMA.FTZ R92, R111, c[0x0][0x2d0], -R100 ;  /* 0x0000b4006f5c7a23 */ /* 0x004fe20000010864 */
[----:B------:R-:W-:Y:S04]  /*1e140*/  MOV R111, R171 ;  /* 0x000000ab006f7202 */ /* 0x000fe80000000f00 */
[----:B------:R-:W-:Y:S01]  /*1e150*/  MOV R124, R111 ;  /* 0x0000006f007c7202 */ /* 0x000fe20000000f00 */
[--C-:B---3--:R-:W-:Y:S04]  /*1e160*/  FFMA.FTZ R88, R176, c[0x0][0x2d0], -R96.reuse ;  /* 0x0000b400b0587a23 */ /* 0x108fe80000010860 */
[----:B------:R2:W3:Y:S01]  /*1e170*/  MUFU.EX2 R175, R88 ;  /* 0x0000005800af7308 */ /* 0x0004e20000000800 */
[-C--:B-1----:R-:W-:Y:S08]  /*1e180*/  HMMA.16816.F32 R52, R76, R84.reuse, R52 ;  /* 0x000000544c34723c */ /* 0x082ff00000001834 */
[C---:B------:R-:W-:Y:S04]  /*1e190*/  HMMA.16816.F32 R56, R80.reuse, R84, R56 ;  /* 0x000000545038723c */ /* 0x040fe80000001838 */
[----:B--2---:R-:W-:Y:S01]  /*1e1a0*/  FFMA.FTZ R88, R173, c[0x0][0x2d0], -R96 ;  /* 0x0000b400ad587a23 */ /* 0x004fe20000010860 */
[----:B---3--:R-:W-:Y:S01]  /*1e1b0*/  F2FP.PACK_AB R164, R175, R177 ;  /* 0x000000b1afa4723e */ /* 0x008fe200000000ff */
[----:B------:R-:W-:Y:S01]  /*1e1c0*/  MUFU.EX2 R173, R92 ;  /* 0x0000005c00ad7308 */ /* 0x000fe20000000800 */
[--C-:B------:R-:W-:Y:S01]  /*1e1d0*/  FFMA.FTZ R84, R99, c[0x0][0x2d0], -R100.reuse ;  /* 0x0000b40063547a23 */ /* 0x100fe20000010864 */
[-C--:B------:R-:W-:Y:S01]  /*1e1e0*/  HMMA.16816.F32 R60, R80, R86.reuse, R60 ;  /* 0x00000056503c723c */ /* 0x080fe2000000183c */
[----:B------:R-:W-:Y:S06]  /*1e1f0*/  LDSM.16.MT88.4 R96, [R210+0x2100] ;  /* 0x00210000d260783b */ /* 0x000fec0000004200 */
[--C-:B------:R-:W-:Y:S01]  /*1e200*/  FFMA.FTZ R80, R110, c[0x0][0x2d0], -R100.reuse ;  /* 0x0000b4006e507a23 */ /* 0x100fe20000010864 */
[----:B------:R-:W-:Y:S01]  /*1e210*/  HMMA.16816.F32 R64, R76, R86, R64 ;  /* 0x000000564c40723c */ /* 0x000fe20000001840 */
[----:B------:R-:W1:Y:S03]  /*1e220*/  MUFU.EX2 R176, R88 ;  /* 0x0000005800b07308 */ /* 0x000e660000000800 */
[----:B------:R-:W-:Y:S01]  /*1e230*/  FFMA.FTZ R81, R170, c[0x0][0x2d0], -R100 ;  /* 0x0000b400aa517a23 */ /* 0x000fe20000010864 */
[----:B------:R-:W-:Y:S01]  /*1e240*/  MOV R110, R106 ;  /* 0x0000006a006e7202 */ /* 0x000fe20000000f00 */
[--C-:B------:R-:W-:Y:S01]  /*1e250*/  FFMA.FTZ R100, R109, c[0x0][0x2d0], -R103.reuse ;  /* 0x0000b4006d647a23 */ /* 0x100fe20000010867 */
[----:B------:R-:W-:Y:S01]  /*1e260*/  F2FP.PACK_AB R76, R195, R194 ;  /* 0x000000c2c34c723e */ /* 0x000fe200000000ff */
[----:B------:R-:W2:Y:S01]  /*1e270*/  LDL R109, [R1+0x38] ;  /* 0x00003800016d7983 */ /* 0x000ea20000100800 */
[----:B------:R-:W-:Y:S02]  /*1e280*/  FFMA.FTZ R103, R107, c[0x0][0x2d0], -R103 ;  /* 0x0000b4006b677a23 */ /* 0x000fe40000010867 */
[----:B------:R3:W-:Y:S01]  /*1e290*/  MUFU.EX2 R171, R81 ;  /* 0x0000005100ab7308 */ /* 0x0007e20000000800 */
[----:B------:R-:W4:Y:S01]  /*1e2a0*/  LDL.LU R108, [R1+0x1c] ;  /* 0x00001c00016c7983 */ /* 0x000f220000300800 */
[----:B------:R-:W-:Y:S02]  /*1e2b0*/  F2FP.PACK_AB R78, R192, R193 ;  /* 0x000000c1c04e723e */ /* 0x000fe400000000ff */
[----:B------:R-:W-:Y:S01]  /*1e2c0*/  F2FP.PACK_AB R77, R189, R191 ;  /* 0x000000bfbd4d723e */ /* 0x000fe200000000ff */
[----:B------:R-:W4:Y:S01]  /*1e2d0*/  LDL.LU R107, [R1+0x20] ;  /* 0x00002000016b7983 */ /* 0x000f220000300800 */
[----:B------:R-:W-:Y:S02]  /*1e2e0*/  F2FP.PACK_AB R79, R185, R187 ;  /* 0x000000bbb94f723e */ /* 0x000fe400000000ff */
[----:B------:R-:W-:Y:S01]  /*1e2f0*/  F2FP.PACK_AB R82, R178, R182 ;  /* 0x000000b6b252723e */ /* 0x000fe200000000ff */
[----:B------:R-:W4:Y:S01]  /*1e300*/  LDL.LU R106, [R1+0x24] ;  /* 0x00002400016a7983 */ /* 0x000f220000300800 */
[----:B------:R3:W3:Y:S01]  /*1e310*/  MUFU.EX2 R170, R80 ;  /* 0x0000005000aa7308 */ /* 0x0006e20000000800 */
[----:B------:R-:W-:Y:S02]  /*1e320*/  F2FP.PACK_AB R83, R169, R168 ;  /* 0x000000a8a953723e */ /* 0x000fe400000000ff */
[----:B------:R-:W4:Y:S01]  /*1e330*/  LDL.LU R105, [R1+0x28] ;  /* 0x0000280001697983 */ /* 0x000f220000300800 */
[----:B-1----:R-:W-:Y:S02]  /*1e340*/  F2FP.PACK_AB R166, R174, R176 ;  /* 0x000000b0aea6723e */ /* 0x002fe400000000ff */
[----:B------:R-:W-:Y:S01]  /*1e350*/  MOV R125, R110 ;  /* 0x0000006e007d7202 */ /* 0x000fe20000000f00 */
[----:B------:R-:W1:Y:S03]  /*1e360*/  LDSM.16.MT88.4 R88, [R209+0x2100] ;  /* 0x00210000d158783b */ /* 0x000e660000004200 */
[----:B------:R3:W3:Y:S02]  /*1e370*/  MUFU.EX2 R172, R84 ;  /* 0x0000005400ac7308 */ /* 0x0006e40000000800 */
[----:B---3--:R-:W-:Y:S03]  /*1e380*/  F2FP.PACK_AB R81, R156, R157 ;  /* 0x0000009d9c51723e */ /* 0x008fe600000000ff */
[----:B------:R-:W3:Y:S05]  /*1e390*/  LDSM.16.MT88.4 R92, [R212+0x2100] ;  /* 0x00210000d45c783b */ /* 0x000eea0000004200 */
[----:B------:R-:W1:Y:S01]  /*1e3a0*/  MUFU.EX2 R103, R103 ;  /* 0x0000006700677308 */ /* 0x000e620000000800 */
[----:B------:R-:W-:Y:S02]  /*1e3b0*/  F2FP.PACK_AB R80, R158, R159 ;  /* 0x0000009f9e50723e */ /* 0x000fe400000000ff */
[----:B------:R-:W-:Y:S07]  /*1e3c0*/  F2FP.PACK_AB R167, R171, R170 ;  /* 0x000000aaaba7723e */ /* 0x000fee00000000ff */
[----:B------:R-:W3:Y:S01]  /*1e3d0*/  MUFU.EX2 R100, R100 ;  /* 0x0000006400647308 */ /* 0x000ee20000000800 */
[----:B------:R-:W3:Y:S01]  /*1e3e0*/  LDSM.16.MT88.4 R84, [R211+0x2100] ;  /* 0x00210000d354783b */ /* 0x000ee20000004200 */
[----:B------:R-:W-:Y:S02]  /*1e3f0*/  F2FP.PACK_AB R165, R172, R173 ;  /* 0x000000adaca5723e */ /* 0x000fe400000000ff */
[----:B-1----:R-:W-:Y:S01]  /*1e400*/  F2FP.PACK_AB R162, R103, R102 ;  /* 0x0000006667a2723e */ /* 0x002fe200000000ff */
[-C--:B------:R-:W-:Y:S03]  /*1e410*/  HMMA.16816.F32 R4, R76, R88.reuse, R4 ;  /* 0x000000584c04723c */ /* 0x080fe60000001804 */
[----:B---3--:R-:W-:Y:S05]  /*1e420*/  F2FP.PACK_AB R160, R101, R100 ;  /* 0x0000006465a0723e */ /* 0x008fea00000000ff */
[C---:B------:R-:W-:Y:S07]  /*1e430*/  HMMA.16816.F32 R8, R80.reuse, R88, R8 ;  /* 0x000000585008723c */ /* 0x040fee0000001808 */
[--C-:B------:R-:W-:Y:S01]  /*1e440*/  FFMA.FTZ R88, R113, c[0x0][0x2d0], -R2.reuse ;  /* 0x0000b40071587a23 */ /* 0x100fe20000010802 */
[-C--:B------:R-:W-:Y:S03]  /*1e450*/  HMMA.16816.F32 R12, R80, R90.reuse, R12 ;  /* 0x0000005a500c723c */ /* 0x080fe6000000180c */
[----:B------:R1:W-:Y:S05]  /*1e460*/  MUFU.EX2 R89, R88 ;  /* 0x0000005800597308 */ /* 0x0003ea0000000800 */
[C---:B------:R-:W-:Y:S08]  /*1e470*/  HMMA.16816.F32 R16, R76.reuse, R90, R16 ;  /* 0x0000005a4c10723c */ /* 0x040ff00000001810 */
[-C--:B------:R-:W-:Y:S08]  /*1e480*/  HMMA.16816.F32 R20, R76, R92.reuse, R20 ;  /* 0x0000005c4c14723c */ /* 0x080ff00000001814 */
[C---:B------:R-:W-:Y:S04]  /*1e490*/  HMMA.16816.F32 R24, R80.reuse, R92, R24 ;  /* 0x0000005c5018723c */ /* 0x040fe80000001818 */
[--C-:B-1----:R-:W-:Y:S02]  /*1e4a0*/  FFMA.FTZ R88, R112, c[0x0][0x2d0], -R2.reuse ;  /* 0x0000b40070587a23 */ /* 0x102fe40000010802 */
[----:B------:R-:W-:Y:S02]  /*1e4b0*/  FFMA.FTZ R2, R75, c[0x0][0x2d0], -R2 ;  /* 0x0000b4004b027a23 */ /* 0x000fe40000010802 */
[-C--:B------:R-:W-:Y:S01]  /*1e4c0*/  HMMA.16816.F32 R28, R80, R94.reuse, R28 ;  /* 0x0000005e501c723c */ /* 0x080fe2000000181c */
[----:B------:R-:W1:Y:S07]  /*1e4d0*/  MUFU.EX2 R90, R88 ;  /* 0x00000058005a7308 */ /* 0x000e6e0000000800 */
[C---:B------:R-:W-:Y:S03]  /*1e4e0*/  HMMA.16816.F32 R32, R76.reuse, R94, R32 ;  /* 0x0000005e4c20723c */ /* 0x040fe60000001820 */
[----:B------:R-:W-:Y:S05]  /*1e4f0*/  MUFU.EX2 R88, R74 ;  /* 0x0000004a00587308 */ /* 0x000fea0000000800 */
[-C--:B------:R-:W-:Y:S05]  /*1e500*/  HMMA.16816.F32 R36, R76, R96.reuse, R36 ;  /* 0x000000604c24723c */ /* 0x080fea0000001824 */
[----:B------:R-:W3:Y:S03]  /*1e510*/  MUFU.EX2 R74, R2 ;  /* 0x00000002004a7308 */ /* 0x000ee60000000800 */
[C---:B------:R-:W-:Y:S04]  /*1e520*/  HMMA.16816.F32 R40, R80.reuse, R96, R40 ;  /* 0x000000605028723c */ /* 0x040fe80000001828 */
[----:B-1----:R-:W-:Y:S04]  /*1e530*/  F2FP.PACK_AB R161, R90, R89 ;  /* 0x000000595aa1723e */ /* 0x002fe800000000ff */
[-C--:B------:R-:W-:Y:S08]  /*1e540*/  HMMA.16816.F32 R44, R80, R98.reuse, R44 ;  /* 0x00000062502c723c */ /* 0x080ff0000000182c */
[C---:B------:R-:W-:Y:S04]  /*1e550*/  HMMA.16816.F32 R48, R76.reuse, R98, R48 ;  /* 0x000000624c30723c */ /* 0x040fe80000001830 */
[----:B---3--:R-:W-:Y:S04]  /*1e560*/  F2FP.PACK_AB R163, R74, R88 ;  /* 0x000000584aa3723e */ /* 0x008fe800000000ff */
[-C--:B------:R-:W-:Y:S08]  /*1e570*/  HMMA.16816.F32 R52, R76, R84.reuse, R52 ;  /* 0x000000544c34723c */ /* 0x080ff00000001834 */
[C---:B------:R-:W-:Y:S08]  /*1e580*/  HMMA.16816.F32 R56, R80.reuse, R84, R56 ;  /* 0x000000545038723c */ /* 0x040ff00000001838 */
[-C--:B------:R-:W-:Y:S08]  /*1e590*/  HMMA.16816.F32 R60, R80, R86.reuse, R60 ;  /* 0x00000056503c723c */ /* 0x080ff0000000183c */
[----:B------:R-:W-:Y:S04]  /*1e5a0*/  HMMA.16816.F32 R64, R76, R86, R64 ;  /* 0x000000564c40723c */ /* 0x000fe80000001840 */
[----:B--2---:R-:W-:Y:S02]  /*1e5b0*/  ISETP.GT.AND P0, PT, R225, R109, PT ;  /* 0x0000006de100720c */ /* 0x004fe40003f04270 */
[----:B------:R-:W-:Y:S01]  /*1e5c0*/  MOV R225, R226 ;  /* 0x000000e200e17202 */ /* 0x000fe20000000f00 */
[----:B----4-:R-:W-:Y:S05]  /*1e5d0*/  FFMA.FTZ R73, R73, R108, R249 ;  /* 0x0000006c49497223 */ /* 0x010fea00000100f9 */
[----:B------:R-:W-:Y:S02]  /*1e5e0*/  FADD.FTZ R73, R251, R73 ;  /* 0x00000049fb497221 */ /* 0x000fe40000010000 */
[----:B------:R-:W-:Y:S02]  /*1e5f0*/  FFMA.FTZ R69, R69, R107, R246 ;  /* 0x0000006b45457223 */ /* 0x000fe400000100f6 */
[----:B------:R-:W-:Y:S02]  /*1e600*/  FFMA.FTZ R68, R68, R106, R240 ;  /* 0x0000006a44447223 */ /* 0x000fe400000100f0 */
[----:B------:R-:W-:Y:S02]  /*1e610*/  FADD.FTZ R73, R104, R73 ;  /* 0x0000004968497221 */ /* 0x000fe40000010000 */
[----:B------:R-:W-:Y:S02]  /*1e620*/  FFMA.FTZ R0, R0, R105, R184 ;  /* 0x0000006900007223 */ /* 0x000fe400000100b8 */
[----:B------:R-:W-:Y:S01]  /*1e630*/  FADD.FTZ R69, R247, R69 ;  /* 0x00000045f7457221 */ /* 0x000fe20000010000 */
        /* <DEDUP_REMOVED lines=93> */
[----:B------:R-:W-:Y:S01]  /*1ec10*/  FADD.FTZ R8, R100, R8 ;  /* 0x0000000864087221 */ /* 0x000fe20000010000 */
[----:B------:R-:W-:Y:S01]  /*1ec20*/  MOV R100, R71 ;  /* 0x0000004700647202 */ /* 0x000fe20000000f00 */
[----:B------:R-:W-:Y:S02]  /*1ec30*/  FADD.FTZ R4, R89, R4 ;  /* 0x0000000459047221 */ /* 0x000fe40000010000 */
[----:B------:R-:W-:Y:S02]  /*1ec40*/  FADD.FTZ R5, R172, R0 ;  /* 0x00000000ac057221 */ /* 0x000fe40000010000 */
[----:B------:R-:W-:Y:S02]  /*1ec50*/  FADD.FTZ R6, R176, R2 ;  /* 0x00000002b0067221 */ /* 0x000fe40000010000 */
[----:B------:R-:W-:Y:S01]  /*1ec60*/  FADD.FTZ R0, R101, R8 ;  /* 0x0000000865007221 */ /* 0x000fe20000010000 */
[----:B------:R-:W-:Y:S01]  /*1ec70*/  MOV R101, R70 ;  /* 0x0000004600657202 */ /* 0x000fe20000000f00 */
        /* <DEDUP_REMOVED lines=8> */
[----:B------:R-:W-:Y:S02]  /*1ed00*/  FADD.FTZ R2, R103, R2 ;  /* 0x0000000267027221 */ /* 0x000fe40000010000 */
[----:B------:R-:W-:Y:S01]  /*1ed10*/  FADD.FTZ R0, R74, R0 ;  /* 0x000000004a007221 */ /* 0x000fe20000010000 */
[----:B------:R-:W-:Y:S04]  /*1ed20*/  STL [R1+0x20], R4 ;  /* 0x0000200401007387 */ /* 0x000fe80000100800 */
[----:B------:R1:W-:Y:S04]  /*1ed30*/  STL [R1+0x24], R2 ;  /* 0x0000240201007387 */ /* 0x0003e80000100800 */
[----:B------:R2:W-:Y:S01]  /*1ed40*/  STL [R1+0x28], R0 ;  /* 0x0000280001007387 */ /* 0x0005e20000100800 */
[----:B-1----:R-:W-:Y:S01]  /*1ed50*/  MOV R2, R72 ;  /* 0x0000004800027202 */ /* 0x002fe20000000f00 */
[----:B------:R-:W-:-:S05]  /*1ed60*/  @P0 BRA `(.L_x_460) ;  /* 0xffffb7a000000947 */ /* 0x000fca000383ffff */
.L_x_459:
[----:B--2---:R-:W2:Y:S02]  /*1ed70*/  LDL R0, [R1+0x14] ;  /* 0x0000140001007983 */ /* 0x004ea40000100800 */
[----:B--2---:R-:W-:-:S13]  /*1ed80*/  ISETP.GE.AND P0, PT, R226, R0, PT ;  /* 0x00000000e200720c */ /* 0x004fda0003f06270 */
[----:B------:R-:W-:Y:S05]  /*1ed90*/  @!P0 BRA `(.L_x_461) ;  /* 0x0000677000008947 */ /* 0x000fea0003800000 */
[----:B------:R-:W2:Y:S01]  /*1eda0*/  LDL.LU.64 R6, [R1+0x50] ;  /* 0x0000500001067983 */ /* 0x000ea20000300a00 */
[----:B------:R-:W-:Y:S02]  /*1edb0*/  UMOV UR10, 0x60 ;  /* 0x00000060000a7882 */ /* 0x000fe40000000000 */
[----:B------:R-:W-:Y:S01]  /*1edc0*/  ULDC.64 UR4, c[0x0][0x208] ;  /* 0x0000820000047ab9 */ /* 0x000fe20000000a00 */
[----:B-1----:R-:W3:Y:S04]  /*1edd0*/  LDL.LU.64 R4, [R1+0x58] ;  /* 0x0000580001047983 */ /* 0x002ee80000300a00 */
[----:B------:R-:W4:Y:S01]  /*1ede0*/  LDL R0, [R1+0x60] ;  /* 0x0000600001007983 */ /* 0x000f220000100800 */
[----:B------:R-:W-:Y:S01]  /*1edf0*/  MOV R8, c[0x0][0x2c4] ;  /* 0x0000b10000087a02 */ /* 0x000fe20000000f00 */
[----:B------:R-:W-:Y:S01]  /*1ee00*/  UIMAD.WIDE.U32 UR12, UR10, UR4, URZ ;  /* 0x000000040a0c72a5 */ /* 0x000fe2000f8e003f */
[----:B------:R-:W-:Y:S01]  /*1ee10*/  MOV R103, R3 ;  /* 0x0000000300677202 */ /* 0x000fe20000000f00 */
[----:B------:R-:W-:Y:S01]  /*1ee20*/  UIMAD UR10, UR10, UR5, URZ ;  /* 0x000000050a0a72a4 */ /* 0x000fe2000f8e023f */
[----:B------:R-:W-:Y:S01]  /*1ee30*/  ISETP.NE.AND P1, PT, R8, 0x1, PT ;  /* 0x000000010800780c */ /* 0x000fe20003f25270 */
[----:B------:R-:W-:Y:S01]  /*1ee40*/  UMOV UR6, 0x5 ;  /* 0x0000000500067882 */ /* 0x000fe20000000000 */
[----:B------:R-:W-:Y:S01]  /*1ee50*/  MOV R101, R71 ;  /* 0x0000004700657202 */ /* 0x000fe20000000f00 */
[----:B------:R-:W-:Y:S01]  /*1ee60*/  ULDC.64 UR4, c[0x0][0x1e0] ;  /* 0x0000780000047ab9 */ /* 0x000fe20000000a00 */
[----:B------:R-:W-:Y:S01]  /*1ee70*/  IMAD.MOV.U32 R100, RZ, RZ, R72 ;  /* 0x000000ffff647224 */ /* 0x000fe200078e0048 */
[----:B------:R-:W-:Y:S01]  /*1ee80*/  USHF.L.U64.HI UR5, UR4, UR6, UR5 ;  /* 0x0000000604057299 */ /* 0x000fe20008010205 */
[----:B------:R-:W-:Y:S01]  /*1ee90*/  IMAD.MOV.U32 R102, RZ, RZ, R70 ;  /* 0x000000ffff667224 */ /* 0x000fe200078e0046 */
[----:B------:R-:W-:-:S02]  /*1eea0*/  USHF.L.U32 UR4, UR4, 0x5, URZ ;  /* 0x0000000504047899 */ /* 0x000fc4000800063f */
[----:B------:R-:W-:Y:S01]  /*1eeb0*/  UIADD3 UR10, UR13, UR10, URZ ;  /* 0x0000000a0d0a7290 */ /* 0x000fe2000fffe03f */
[----:B--2---:R-:W-:Y:S01]  /*1eec0*/  IMAD.MOV.U32 R3, RZ, RZ, R7 ;  /* 0x000000ffff037224 */ /* 0x004fe200078e0007 */
[----:B---3--:R-:W-:Y:S02]  /*1eed0*/  MOV R2, R4 ;  /* 0x0000000400027202 */ /* 0x008fe40000000f00 */
[----:B----4-:R-:W-:-:S03]  /*1eee0*/  @P1 IMAD.HI.U32 R0, R0, c[0x0][0x2c8], RZ ;  /* 0x0000b20000001a27 */ /* 0x010fc600078e00ff */
[----:B------:R1:W-:Y:S04]  /*1eef0*/  STL.64 [R1], R2 ;  /* 0x0000000201007387 */ /* 0x0003e80000100a00 */
[----:B------:R1:W-:Y:S02]  /*1ef00*/  @P1 STL [R1+0x8], R0 ;  /* 0x0000080001001387 */ /* 0x0003e40000100800 */
.L_x_478:
[----:B------:R-:W-:Y:S04]  /*1ef10*/  DEPBAR.LE SB0, 0x0 ;  /* 0x000080000000791a */ /* 0x000fe80000000000 */
[----:B------:R-:W-:Y:S01]  /*1ef20*/  BAR.SYNC.DEFER_BLOCKING 0x0 ;  /* 0x0000000000007b1d */ /* 0x000fe20000010000 */
[----:B-12---:R-:W-:Y:S01]  /*1ef30*/  SHF.R.S32.HI R2, RZ, 0x1f, R226 ;  /* 0x0000001fff027819 */ /* 0x006fe200000114e2 */
[----:B------:R-:W-:Y:S01]  /*1ef40*/  IMAD R0, R226, UR10, RZ ;  /* 0x0000000ae2007c24 */ /* 0x000fe2000f8e02ff */
[----:B------:R-:W-:Y:S02]  /*1ef50*/  MOV R198, c[0x0][0x208] ;  /* 0x0000820000c67a02 */ /* 0x000fe40000000f00 */
[----:B------:R-:W-:Y:S01]  /*1ef60*/  MOV R228, c[0x0][0x2c4] ;  /* 0x0000b10000e47a02 */ /* 0x000fe20000000f00 */
[----:B------:R-:W-:Y:S01]  /*1ef70*/  IMAD R0, R2, UR12, R0 ;  /* 0x0000000c02007c24 */ /* 0x000fe2000f8e0200 */
[----:B------:R-:W-:Y:S02]  /*1ef80*/  SHF.L.U32 R198, R198, 0x5, RZ ;  /* 0x00000005c6c67819 */ /* 0x000fe400000006ff */
[----:B------:R-:W-:Y:S01]  /*1ef90*/  ISETP.NE.AND P3, PT, R228, 0x1, PT ;  /* 0x00000001e400780c */ /* 0x000fe20003f65270 */
        /* <DEDUP_REMOVED lines=16> */
[----:B------:R-:W2:Y:S01]  /*1f0a0*/  LDL.64 R248, [R1+0x48] ;  /* 0x0000480001f87983 */ /* 0x000ea20000100a00 */
        /* <DEDUP_REMOVED lines=28> */
[-C--:B------:R-:W-:Y:S01]  /*1f270*/  HMMA.16816.F32 R12, R180, R178.reuse, R12 ;  /* 0x000000b2b40c723c */ /* 0x080fe2000000180c */
[----:B------:R-:W-:Y:S03]  /*1f280*/  MOV R197, 0x5 ;  /* 0x0000000500c57802 */ /* 0x000fe60000000f00 */
[C---:B------:R-:W-:Y:S02]  /*1f290*/  LEA R2, P0, R176.reuse, c[0x0][0x1f8], 0x1 ;  /* 0x00007e00b0027a11 */ /* 0x040fe400078008ff */
[----:B------:R-:W-:Y:S02]  /*1f2a0*/  IADD3 R0, R177, R0, RZ ;  /* 0x00000000b1007210 */ /* 0x000fe40007ffe0ff */
[C---:B------:R-:W-:Y:S01]  /*1f2b0*/  HMMA.16816.F32 R16, R172.reuse, R178, R16 ;  /* 0x000000b2ac10723c */ /* 0x040fe20000001810 */
[----:B------:R-:W-:Y:S03]  /*1f2c0*/  MOV R196, c[0x0][0x208] ;  /* 0x0000820000c47a02 */ /* 0x000fe60000000f00 */
[----:B------:R-:W-:Y:S02]  /*1f2d0*/  LEA.HI.X R3, R176, c[0x0][0x1fc], R0, 0x1, P0 ;  /* 0x00007f00b0037a11 */ /* 0x000fe400000f0c00 */
[----:B------:R-:W2:Y:S01]  /*1f2e0*/  LDSM.16.M88.4 R176, [R220] ;  /* 0x00000000dcb0783b */ /* 0x000ea20000000200 */
[----:B------:R-:W-:Y:S01]  /*1f2f0*/  SHF.L.U64.HI R196, R196, R197, c[0x0][0x20c] ;  /* 0x00008300c4c47619 */ /* 0x000fe200000102c5 */
        /* <DEDUP_REMOVED lines=10> */
[----:B------:R-:W-:Y:S01]  /*1f3a0*/  IADD3 R188, P1, R2, R198, RZ ;  /* 0x000000c602bc7210 */ /* 0x000fe20007f3e0ff */
[-C--:B------:R-:W-:Y:S04]  /*1f3b0*/  HMMA.16816.F32 R44, R180, R190.reuse, R44 ;  /* 0x000000beb42c723c */ /* 0x080fe8000000182c */
[----:B------:R-:W-:Y:S02]  /*1f3c0*/  IADD3.X R189, R3, R196, RZ, P1, !PT ;  /* 0x000000c403bd7210 */ /* 0x000fe40000ffe4ff */
[----:B------:R-:W-:Y:S02]  /*1f3d0*/  IADD3 R186, P0, R188, R198, RZ ;  /* 0x000000c6bcba7210 */ /* 0x000fe40007f1e0ff */
[C---:B------:R-:W-:Y:S01]  /*1f3e0*/  HMMA.16816.F32 R48, R172.reuse, R190, R48 ;  /* 0x000000beac30723c */ /* 0x040fe20000001830 */
[----:B------:R4:W-:Y:S03]  /*1f3f0*/  LDGSTS.E.BYPASS.LTC128B.128 [R227+0x900], [R188.64], !P5 ;  /* 0x00900000bce37fae */ /* 0x0009e6000e901d48 */
[----:B------:R-:W-:Y:S02]  /*1f400*/  IADD3.X R187, R189, R196, RZ, P0, !PT ;  /* 0x000000c4bdbb7210 */ /* 0x000fe400007fe4ff */
[----:B------:R-:W-:Y:S02]  /*1f410*/  IADD3 R184, P2, R186, R198, RZ ;  /* 0x000000c6bab87210 */ /* 0x000fe40007f5e0ff */
[-C--:B------:R-:W-:Y:S01]  /*1f420*/  HMMA.16816.F32 R52, R172, R192.reuse, R52 ;  /* 0x000000c0ac34723c */ /* 0x080fe20000001834 */
[----:B------:R1:W-:Y:S03]  /*1f430*/  LDGSTS.E.BYPASS.LTC128B.128 [R227+0x1100], [R186.64], !P5 ;  /* 0x01100000bae37fae */ /* 0x0003e6000e901d48 */
[----:B------:R-:W-:Y:S02]  /*1f440*/  IADD3.X R185, R187, R196, RZ, P2, !PT ;  /* 0x000000c4bbb97210 */ /* 0x000fe400017fe4ff */
[----:B---3--:R-:W-:Y:S02]  /*1f450*/  IADD3 R2, P1, R184, R198, RZ ;  /* 0x000000c6b8027210 */ /* 0x008fe40007f3e0ff */
[C---:B------:R-:W-:Y:S01]  /*1f460*/  HMMA.16816.F32 R56, R180.reuse, R192, R56 ;  /* 0x000000c0b438723c */ /* 0x040fe20000001838 */
[----:B------:R3:W-:Y:S03]  /*1f470*/  LDGSTS.E.BYPASS.LTC128B.128 [R227+0x1900], [R184.64], !P5 ;  /* 0x01900000b8e37fae */ /* 0x0007e6000e901d48 */
[----:B------:R-:W-:Y:S02]  /*1f480*/  IADD3.X R3, R185, R196, RZ, P1, !PT ;  /* 0x000000c4b9037210 */ /* 0x000fe40000ffe4ff */
[----:B------:R-:W-:Y:S02]  /*1f490*/  IADD3 R190, P0, R2, R198, RZ ;  /* 0x000000c602be7210 */ /* 0x000fe40007f1e0ff */
[-C--:B------:R-:W-:Y:S01]  /*1f4a0*/  HMMA.16816.F32 R60, R180, R194.reuse, R60 ;  /* 0x000000c2b43c723c */ /* 0x080fe2000000183c */
[----:B------:R2:W-:Y:S03]  /*1f4b0*/  LDGSTS.E.BYPASS.LTC128B.128 [R227+0x2100], [R2.64], !P5 ;  /* 0x0210000002e37fae */ /* 0x0005e6000e901d48 */
[----:B------:R-:W-:Y:S04]  /*1f4c0*/  IADD3.X R191, R3, R196, RZ, P0, !PT ;  /* 0x000000c403bf7210 */ /* 0x000fe800007fe4ff */
[C---:B------:R-:W-:Y:S01]  /*1f4d0*/  HMMA.16816.F32 R64, R172.reuse, R194, R64 ;  /* 0x000000c2ac40723c */ /* 0x040fe20000001840 */
[----:B------:R4:W-:Y:S07]  /*1f4e0*/  LDGSTS.E.BYPASS.LTC128B.128 [R227+0x2900], [R190.64], !P5 ;  /* 0x02900000bee37fae */ /* 0x0009ee000e901d48 */
[-C--:B-1----:R-:W-:Y:S01]  /*1f4f0*/  HMMA.16816.F32 R68, R172, R168.reuse, R68 ;  /* 0x000000a8ac44723c */ /* 0x082fe20000001844 */
[----:B------:R-:W-:Y:S07]  /*1f500*/  LDSM.16.M88.4 R192, [R216+0x8100] ;  /* 0x00810000d8c0783b */ /* 0x000fee0000000200 */
[C---:B------:R-:W-:Y:S01]  /*1f510*/  HMMA.16816.F32 R72, R180.reuse, R168, R72 ;  /* 0x000000a8b448723c */ /* 0x040fe20000001848 */
[----:B---3--:R-:W-:Y:S07]  /*1f520*/  LDSM.16.M88.4 R184, [R216+0x6100] ;  /* 0x00610000d8b8783b */ /* 0x008fee0000000200 */
[-C--:B------:R-:W-:Y:S01]  /*1f530*/  HMMA.16816.F32 R76, R180, R170.reuse, R76 ;  /* 0x000000aab44c723c */ /* 0x080fe2000000184c */
[----:B------:R-:W-:Y:S07]  /*1f540*/  LDSM.16.M88.4 R196, [R214+0x3900] ;  /* 0x00390000d6c4783b */ /* 0x000fee0000000200 */
[C---:B------:R-:W-:Y:S01]  /*1f550*/  HMMA.16816.F32 R80, R172.reuse, R170, R80 ;  /* 0x000000aaac50723c */ /* 0x040fe20000001850 */
[----:B----4-:R-:W1:Y:S07]  /*1f560*/  LDSM.16.M88.4 R188, [R214+0x3100] ;  /* 0x00310000d6bc783b */ /* 0x010e6e0000000200 */
[-C--:B--2---:R-:W-:Y:S01]  /*1f570*/  HMMA.16816.F32 R84, R172, R176.reuse, R84 ;  /* 0x000000b0ac54723c */ /* 0x084fe20000001854 */
[----:B------:R-:W2:Y:S07]  /*1f580*/  LDSM.16.M88.4 R200, [R214+0x4100] ;  /* 0x00410000d6c8783b */ /* 0x000eae0000000200 */
[C---:B------:R-:W-:Y:S01]  /*1f590*/  HMMA.16816.F32 R88, R180.reuse, R176, R88 ;  /* 0x000000b0b458723c */ /* 0x040fe20000001858 */
[----:B------:R-:W3:Y:S07]  /*1f5a0*/  LDSM.16.M88.4 R168, [R214+0x4900] ;  /* 0x00490000d6a8783b */ /* 0x000eee0000000200 */
[-C--:B------:R-:W-:Y:S01]  /*1f5b0*/  HMMA.16816.F32 R92, R180, R178.reuse, R92 ;  /* 0x000000b2b45c723c */ /* 0x080fe2000000185c */
[----:B------:R-:W4:Y:S07]  /*1f5c0*/  LDSM.16.M88.4 R180, [R214+0x5100] ;  /* 0x00510000d6b4783b */ /* 0x000f2e0000000200 */
[----:B------:R-:W-:Y:S01]  /*1f5d0*/  HMMA.16816.F32 R96, R172, R178, R96 ;  /* 0x000000b2ac60723c */ /* 0x000fe20000001860 */
[----:B------:R-:W2:Y:S07]  /*1f5e0*/  LDSM.16.M88.4 R204, [R214+0x5900] ;  /* 0x00590000d6cc783b */ /* 0x000eae0000000200 */
[-C--:B-1----:R-:W-:Y:S01]  /*1f5f0*/  HMMA.16816.F32 R4, R184, R188.reuse, R4 ;  /* 0x000000bcb804723c */ /* 0x082fe20000001804 */
[----:B------:R-:W-:Y:S07]  /*1f600*/  LDSM.16.M88.4 R172, [R217+0x6100] ;  /* 0x00610000d9ac783b */ /* 0x000fee0000000200 */
[C---:B------:R-:W-:Y:S01]  /*1f610*/  HMMA.16816.F32 R8, R192.reuse, R188, R8 ;  /* 0x000000bcc008723c */ /* 0x040fe20000001808 */
[----:B------:R-:W1:Y:S07]  /*1f620*/  LDSM.16.M88.4 R176, [R213] ;  /* 0x00000000d5b0783b */ /* 0x000e6e0000000200 */
[-C--:B------:R-:W-:Y:S01]  /*1f630*/  HMMA.16816.F32 R12, R192, R190.reuse, R12 ;  /* 0x000000bec00c723c */ /* 0x080fe2000000180c */
[----:B------:R-:W0:Y:S07]  /*1f640*/  LDGDEPBAR ;  /* 0x00000000000079af */ /* 0x000e2e0000000000 */
[C---:B------:R-:W-:Y:S01]  /*1f650*/  HMMA.16816.F32 R16, R184.reuse, R190, R16 ;  /* 0x000000beb810723c */ /* 0x040fe20000001810 */
[----:B------:R-:W1:Y:S07]  /*1f660*/  LDSM.16.M88.4 R188, [R217+0x8100] ;  /* 0x00810000d9bc783b */ /* 0x000e6e0000000200 */
[-C--:B------:R-:W-:Y:S08]  /*1f670*/  HMMA.16816.F32 R20, R184, R196.reuse, R20 ;  /* 0x000000c4b814723c */ /* 0x080ff00000001814 */
[C---:B------:R-:W-:Y:S08]  /*1f680*/  HMMA.16816.F32 R24, R192.reuse, R196, R24 ;  /* 0x000000c4c018723c */ /* 0x040ff00000001818 */
[-C--:B------:R-:W-:Y:S08]  /*1f690*/  HMMA.16816.F32 R28, R192, R198.reuse, R28 ;  /* 0x000000c6c01c723c */ /* 0x080ff0000000181c */
[C---:B------:R-:W-:Y:S08]  /*1f6a0*/  HMMA.16816.F32 R32, R184.reuse, R198, R32 ;  /* 0x000000c6b820723c */ /* 0x040ff00000001820 */
        /* <DEDUP_REMOVED lines=45> */
[----:B------:R-:W2:Y:S10]  /*1f980*/  MUFU.TANH R237, R12 ;  /* 0x0000000c00ed7308 */ /* 0x000eb40000002400 */
[----:B------:R-:W2:Y:S01]  /*1f990*/  MUFU.TANH R230, R13 ;  /* 0x0000000d00e67308 */ /* 0x000ea20000002400 */
[----:B-1----:R-:W1:Y:S01]  /*1f9a0*/  LDSM.16.M88.4 R8, [R213+0x1000] ;  /* 0x00100000d508783b */ /* 0x002e620000000200 */
[-C--:B----4-:R-:W-:Y:S08]  /*1f9b0*/  HMMA.16816.F32 R20, R172, R4.reuse, R20 ;  /* 0x00000004ac14723c */ /* 0x090ff00000001814 */
[----:B------:R-:W4:Y:S01]  /*1f9c0*/  MUFU.TANH R242, R14 ;  /* 0x0000000e00f27308 */ /* 0x000f220000002400 */
        /* <DEDUP_REMOVED lines=57> */
[----:B------:R-:W3:Y:S03]  /*1fd60*/  MUFU.TANH R178, R59 ;  /* 0x0000003b00b27308 */ /* 0x000ee60000002400 */
[----:B------:R-:W-:Y:S02]  /*1fd70*/  FMUL.FTZ R54, R54, c[0x0][0x320] ;  /* 0x0000c80036367a20 */ /* 0x000fe40000410000 */
[----:B------:R-:W-:Y:S02]  /*1fd80*/  FMUL.FTZ R55, R55, c[0x0][0x320] ;  /* 0x0000c80037377a20 */ /* 0x000fe40000410000 */
[C---:B------:R-:W-:Y:S01]  /*1fd90*/  HMMA.16816.F32 R80, R172.reuse, R10, R80 ;  /* 0x0000000aac50723c */ /* 0x040fe20000001850 */
[----:B------:R-:W3:Y:S02]  /*1fda0*/  LDL R11, [R1+0x8] ;  /* 0x00000800010b7983 */ /* 0x000ee40000100800 */
[----:B------:R4:W3:Y:S01]  /*1fdb0*/  MUFU.TANH R59, R62 ;  /* 0x0000003e003b7308 */ /* 0x0008e20000002400 */
[----:B------:R-:W-:Y:S01]  /*1fdc0*/  FMUL.FTZ R56, R56, c[0x0][0x320] ;  /* 0x0000c80038387a20 */ /* 0x000fe20000410000 */
[----:B------:R-:W3:Y:S01]  /*1fdd0*/  LDL R10, [R1+0x34] ;  /* 0x00003400010a7983 */ /* 0x000ee20000100800 */
[----:B------:R-:W-:Y:S02]  /*1fde0*/  FMUL.FTZ R57, R57, c[0x0][0x320] ;  /* 0x0000c80039397a20 */ /* 0x000fe40000410000 */
[-C--:B--2---:R-:W-:Y:S01]  /*1fdf0*/  HMMA.16816.F32 R84, R172, R4.reuse, R84 ;  /* 0x00000004ac54723c */ /* 0x084fe20000001854 */
[----:B-1----:R-:W2:Y:S03]  /*1fe00*/  LDL R58, [R1+0x14] ;  /* 0x00001400013a7983 */ /* 0x002ea60000100800 */
[----:B------:R-:W-:Y:S01]  /*1fe10*/  FMUL.FTZ R60, R60, c[0x0][0x320] ;  /* 0x0000c8003c3c7a20 */ /* 0x000fe20000410000 */
[----:B------:R-:W1:Y:S01]  /*1fe20*/  MUFU.TANH R21, R21 ;  /* 0x0000001500157308 */ /* 0x000e620000002400 */
[----:B------:R-:W-:Y:S02]  /*1fe30*/  FMUL.FTZ R61, R61, c[0x0][0x320] ;  /* 0x0000c8003d3d7a20 */ /* 0x000fe40000410000 */
[C---:B------:R-:W-:Y:S04]  /*1fe40*/  HMMA.16816.F32 R88, R188.reuse, R4, R88 ;  /* 0x00000004bc58723c */ /* 0x040fe80000001858 */
[----:B------:R-:W-:Y:S02]  /*1fe50*/  FMUL.FTZ R63, R63, c[0x0][0x320] ;  /* 0x0000c8003f3f7a20 */ /* 0x000fe40000410000 */
[----:B------:R-:W-:Y:S01]  /*1fe60*/  FMUL.FTZ R64, R64, c[0x0][0x320] ;  /* 0x0000c80040407a20 */ /* 0x000fe20000410000 */
[----:B------:R1:W1:Y:S01]  /*1fe70*/  MUFU.TANH R198, R22 ;  /* 0x0000001600c67308 */ /* 0x0002620000002400 */
[-C--:B------:R-:W-:Y:S01]  /*1fe80*/  HMMA.16816.F32 R92, R188, R6.reuse, R92 ;  /* 0x00000006bc5c723c */ /* 0x080fe2000000185c */
[----:B----4-:R-:W3:Y:S03]  /*1fe90*/  LDL R62, [R1+0x30] ;  /* 0x00003000013e7983 */ /* 0x010ee60000100800 */
[----:B------:R-:W-:Y:S02]  /*1fea0*/  FMUL.FTZ R65, R65, c[0x0][0x320] ;  /* 0x0000c80041417a20 */ /* 0x000fe40000410000 */
[----:B------:R-:W-:Y:S02]  /*1feb0*/  FMUL.FTZ R66, R66, c[0x0][0x320] ;  /* 0x0000c80042427a20 */ /* 0x000fe40000410000 */
[----:B------:R-:W-:Y:S01]  /*1fec0*/  HMMA.16816.F32 R96, R172, R6, R96 ;  /* 0x00000006ac60723c */ /* 0x000fe20000001860 */
[----:B------:R1:W1:Y:S03]  /*1fed0*/  MUFU.TANH R184, R23 ;  /* 0x0000001700b87308 */ /* 0x0002660000002400 */
[----:B------:R-:W-:Y:S02]  /*1fee0*/  FMUL.FTZ R67, R67, c[0x0][0x320] ;  /* 0x0000c80043437a20 */ /* 0x000fe40000410000 */
[----:B------:R-:W-:Y:S02]  /*1fef0*/  FMUL.FTZ R68, R68, c[0x0][0x320] ;  /* 0x0000c80044447a20 */ /* 0x000fe40000410000 */
[----:B------:R-:W-:Y:S03]  /*1ff00*/  FMUL.FTZ R69, R69, c[0x0][0x320] ;  /* 0x0000c80045457a20 */ /* 0x000fe60000410000 */
        /* <DEDUP_REMOVED lines=9> */
[----:B------:R-:W3:Y:S01]  /*1ffa0*/  LDL R96, [R1+0x2c] ;  /* 0x00002c0001607983 */ /* 0x000ee20000100800 */
        /* <DEDUP_REMOVED lines=21> */
[----:B------:R-:W-:Y:S01]  /*20100*/  FMUL.FTZ R27, R97, c[0x0][0x320] ;  /* 0x0000c800611b7a20 */ /* 0x000fe20000410000 */
[----:B------:R-:W-:Y:S01]  /*20110*/  MOV R97, c[0x0][0x32c] ;  /* 0x0000cb0000617a02 */ /* 0x000fe20000000f00 */
        /* <DEDUP_REMOVED lines=19> */
[----:B------:R1:W1:Y:S10]  /*20250*/  MUFU.TANH R170, R38 ;  /* 0x0000002600aa7308 */ /* 0x0002740000002400 */
        /* <DEDUP_REMOVED lines=12> */
[----:B------:R1:W1:Y:S10]  /*20320*/  MUFU.TANH R45, R51 ;  /* 0x00000033002d7308 */ /* 0x0002740000002400 */
[----:B------:R-:W1:Y:S10]  /*20330*/  MUFU.TANH R52, R52 ;  /* 0x0000003400347308 */ /* 0x000e740000002400 */
[----:B------:R-:W1:Y:S10]  /*20340*/  MUFU.TANH R53, R53 ;  /* 0x0000003500357308 */ /* 0x000e740000002400 */
[----:B------:R1:W1:Y:S01]  /*20350*/  MUFU.TANH R36, R54 ;  /* 0x0000003600247308 */ /* 0x0002620000002400 */
[C---:B--2---:R-:W-:Y:S09]  /*20360*/  ISETP.GT.AND P0, PT, R226.reuse, R58, PT ;  /* 0x0000003ae200720c */ /* 0x044ff20003f04270 */
[----:B------:R2:W1:Y:S04]  /*20370*/  MUFU.TANH R35, R55 ;  /* 0x0000003700237308 */ /* 0x0004680000002400 */
[----:B------:R-:W-:Y:S06]  /*20380*/  @P0 IADD3 R0, R226, -0x1, RZ ;  /* 0xffffffffe2000810 */ /* 0x000fec0007ffe0ff */
[----:B------:R2:W1:Y:S01]  /*20390*/  MUFU.TANH R168, R56 ;  /* 0x0000003800a87308 */ /* 0x0004620000002400 */
[----:B------:R-:W-:Y:S02]  /*203a0*/  @P0 MOV R3, R251 ;  /* 0x000000fb00030202 */ /* 0x000fe40000000f00 */
[----:B------:R-:W-:Y:S01]  /*203b0*/  @P0 SHF.R.S32.HI R2, RZ, 0x1f, R0 ;  /* 0x0000001fff020819 */ /* 0x000fe20000011400 */
[----:B------:R-:W-:Y:S04]  /*203c0*/  @P0 IMAD.WIDE.U32 R4, R0, c[0x0][0x1e0], RZ ;  /* 0x0000780000040a25 */ /* 0x000fe800078e00ff */
[----:B------:R-:W-:Y:S02]  /*203d0*/  @P0 IMAD R2, R2, c[0x0][0x1e0], RZ ;  /* 0x0000780002020a24 */ /* 0x000fe400078e02ff */
[----:B------:R2:W1:Y:S02]  /*203e0*/  MUFU.TANH R56, R57 ;  /* 0x0000003900387308 */ /* 0x0004640000002400 */
[----:B------:R-:W-:Y:S05]  /*203f0*/  @P0 IMAD R2, R0, c[0x0][0x1e4], R2 ;  /* 0x0000790000020a24 */ /* 0x000fea00078e0202 */
[----:B------:R-:W-:Y:S02]  /*20400*/  @P0 IADD3 R0, R5, R2, RZ ;  /* 0x0000000205000210 */ /* 0x000fe40007ffe0ff */
[----:B------:R-:W-:Y:S01]  /*20410*/  @P0 MOV R2, R248 ;  /* 0x000000f800020202 */ /* 0x000fe20000000f00 */
[----:B------:R-:W1:Y:S02]  /*20420*/  MUFU.TANH R60, R60 ;  /* 0x0000003c003c7308 */ /* 0x000e640000002400 */
[----:B------:R-:W-:Y:S02]  /*20430*/  @P0 IMAD R0, R0, 0x60, RZ ;  /* 0x0000006000000824 */ /* 0x000fe400078e02ff */
[----:B------:R-:W-:Y:S05]  /*20440*/  @P0 IMAD.WIDE.U32 R2, R4, 0x60, R2 ;  /* 0x0000006004020825 */ /* 0x000fea00078e0002 */
[C---:B------:R-:W-:Y:S01]  /*20450*/  @P0 LEA R4, P1, R2.reuse, c[0x0][0x1c8], 0x1 ;  /* 0x0000720002040a11 */ /* 0x040fe200078208ff */
[----:B------:R-:W1:Y:S01]  /*20460*/  MUFU.TANH R61, R61 ;  /* 0x0000003d003d7308 */ /* 0x000e620000002400 */
[----:B------:R-:W-:Y:S04]  /*20470*/  @P0 IADD3 R0, R3, R0, RZ ;  /* 0x0000000003000210 */ /* 0x000fe80007ffe0ff */
[----:B------:R-:W-:Y:S02]  /*20480*/  @P0 LEA.HI.X R5, R2, c[0x0][0x1cc], R0, 0x1, P1 ;  /* 0x0000730002050a11 */ /* 0x000fe400008f0c00 */
[----:B------:R-:W-:Y:S03]  /*20490*/  @P0 IADD3 R2, P1, R4, UR4, RZ ;  /* 0x0000000404020c10 */ /* 0x000fe6000ff3e0ff */
[----:B------:R-:W1:Y:S01]  /*204a0*/  MUFU.TANH R63, R63 ;  /* 0x0000003f003f7308 */ /* 0x000e620000002400 */
[----:B------:R-:W-:Y:S01]  /*204b0*/  @!PT LDS RZ, [RZ] ;  /* 0x00000000fffff984 */ /* 0x000fe20000000800 */
[----:B------:R-:W-:Y:S01]  /*204c0*/  @!PT LDS RZ, [RZ] ;  /* 0x00000000fffff984 */ /* 0x000fe20000000800 */
[----:B------:R-:W-:Y:S01]  /*204d0*/  @!PT LDS RZ, [RZ] ;  /* 0x00000000fffff984 */ /* 0x000fe20000000800 */
[----:B------:R1:W-:Y:S01]  /*204e0*/  @P0 LDGSTS.E.BYPASS.LTC128B.128 [R227+0x3100], [R4.64], !P5 ;  /* 0x0310000004e30fae */ /* 0x0003e2000e901d48 */
[----:B------:R-:W-:Y:S02]  /*204f0*/  @P0 IADD3.X R3, R5, UR5, RZ, P1, !PT ;  /* 0x0000000505030c10 */ /* 0x000fe40008ffe4ff */
[----:B------:R-:W-:Y:S04]  /*20500*/  @P0 IADD3 R8, P2, R2, UR4, RZ ;  /* 0x0000000402080c10 */ /* 0x000fe8000ff5e0ff */
[----:B------:R-:W-:Y:S01]  /*20510*/  @P0 IADD3.X R9, R3, UR5, RZ, P2, !PT ;  /* 0x0000000503090c10 */ /* 0x000fe200097fe4ff */
[----:B------:R2:W-:Y:S01]  /*20520*/  @P0 LDGSTS.E.BYPASS.LTC128B.128 [R227+0x3900], [R2.64], !P5 ;  /* 0x0390000002e30fae */ /* 0x0005e2000e901d48 */
[----:B------:R-:W2:Y:S01]  /*20530*/  MUFU.TANH R64, R64 ;  /* 0x0000004000407308 */ /* 0x000ea20000002400 */
[----:B------:R-:W-:Y:S04]  /*20540*/  @P0 IADD3 R6, P1, R8, UR4, RZ ;  /* 0x0000000408060c10 */ /* 0x000fe8000ff3e0ff */
[----:B------:R-:W-:Y:S02]  /*20550*/  @P0 IADD3.X R7, R9, UR5, RZ, P1, !PT ;  /* 0x0000000509070c10 */ /* 0x000fe40008ffe4ff */
[----:B------:R3:W-:Y:S03]  /*20560*/  @P0 LDGSTS.E.BYPASS.LTC128B.128 [R227+0x4100], [R8.64], !P5 ;  /* 0x0410000008e30fae */ /* 0x0007e6000e901d48 */
[----:B------:R-:W3:Y:S05]  /*20570*/  MUFU.TANH R65, R65 ;  /* 0x0000004100417308 */ /* 0x000eea0000002400 */
[----:B------:R3:W-:Y:S05]  /*20580*/  @P0 LDGSTS.E.BYPASS.LTC128B.128 [R227+0x4900], [R6.64], !P5 ;  /* 0x0490000006e30fae */ /* 0x0007ea000e901d48 */
[----:B------:R-:W3:Y:S03]  /*20590*/  MUFU.TANH R66, R66 ;  /* 0x0000004200427308 */ /* 0x000ee60000002400 */
[----:B-1----:R1:W4:Y:S01]  /*205a0*/  LDL R5, [R1+0x60] ;  /* 0x0000600001057983 */ /* 0x0023220000100800 */
[----:B--2---:R-:W-:Y:S06]  /*205b0*/  @P0 IADD3 R2, P2, R6, UR4, RZ ;  /* 0x0000000406020c10 */ /* 0x004fec000ff5e0ff */
[----:B------:R-:W2:Y:S01]  /*205c0*/  MUFU.TANH R67, R67 ;  /* 0x0000004300437308 */ /* 0x000ea20000002400 */
[----:B------:R-:W-:Y:S02]  /*205d0*/  @P0 IADD3.X R3, R7, UR5, RZ, P2, !PT ;  /* 0x0000000507030c10 */ /* 0x000fe400097fe4ff */
[----:B---3--:R-:W-:Y:S03]  /*205e0*/  @P0 IADD3 R8, P1, R2, UR4, RZ ;  /* 0x0000000402080c10 */ /* 0x008fe6000ff3e0ff */
[----:B------:R3:W-:Y:S01]  /*205f0*/  @P0 LDGSTS.E.BYPASS.LTC128B.128 [R227+0x5100], [R2.64], !P5 ;  /* 0x0510000002e30fae */ /* 0x0007e2000e901d48 */
[----:B------:R-:W-:Y:S03]  /*20600*/  @P0 IADD3.X R9, R3, UR5, RZ, P1, !PT ;  /* 0x0000000503090c10 */ /* 0x000fe60008ffe4ff */
[----:B------:R-:W1:Y:S04]  /*20610*/  MUFU.TANH R68, R68 ;  /* 0x0000004400447308 */ /* 0x000e680000002400 */
[----:B------:R1:W-:Y:S06]  /*20620*/  @P0 LDGSTS.E.BYPASS.LTC128B.128 [R227+0x5900], [R8.64], !P5 ;  /* 0x0590000008e30fae */ /* 0x0003ec000e901d48 */
[----:B------:R-:W2:Y:S02]  /*20630*/  MUFU.TANH R69, R69 ;  /* 0x0000004500457308 */ /* 0x000ea40000002400 */
[----:B------:R-:W0:Y:S08]  /*20640*/  LDGDEPBAR ;  /* 0x00000000000079af */ /* 0x000e300000000000 */
[----:B------:R-:W2:Y:S01]  /*20650*/  MUFU.TANH R70, R70 ;  /* 0x0000004600467308 */ /* 0x000ea20000002400 */
[----:B---3--:R-:W-:Y:S05]  /*20660*/  IMAD R2, R226, -0x60, RZ ;  /* 0xffffffa0e2027824 */ /* 0x008fea00078e02ff */
[C---:B------:R-:W-:Y:S04]  /*20670*/  IADD3 R7, -R10.reuse, 0x1, R2 ;  /* 0x000000010a077810 */ /* 0x040fe80007ffe102 */
[----:B------:R-:W3:Y:S01]  /*20680*/  MUFU.TANH R71, R71 ;  /* 0x0000004700477308 */ /* 0x000ee20000002400 */
[----:B-1----:R-:W-:Y:S02]  /*20690*/  IADD3 R8, -R10, R2, RZ ;  /* 0x000000020a087210 */ /* 0x002fe40007ffe1ff */
[----:B------:R-:W-:Y:S04]  /*206a0*/  IADD3 R7, -R62, R7, R96 ;  /* 0x000000073e077210 */ /* 0x000fe80007ffe160 */
[C---:B------:R-:W-:Y:S02]  /*206b0*/  IADD3 R6, R7.reuse, c[0x0][0x328], RZ ;  /* 0x0000ca0007067a10 */ /* 0x040fe40007ffe0ff */
[----:B------:R-:W-:Y:S01]  /*206c0*/  IADD3 R7, R7, UR7, RZ ;  /* 0x0000000707077c10 */ /* 0x000fe2000fffe0ff */
        /* <DEDUP_REMOVED lines=24> */
[----:B------:R-:W1:Y:S01]  /*20850*/  MUFU.TANH R30, R30 ;  /* 0x0000001e001e7308 */ /* 0x000e620000002400 */
[----:B----4-:R-:W-:Y:S02]  /*20860*/  @P3 SHF.R.U32.HI R5, RZ, c[0x0][0x2cc], R11 ;  /* 0x0000b300ff053a19 */ /* 0x010fe4000001160b */
[----:B------:R-:W-:Y:S03]  /*20870*/  ISETP.GE.AND P3, PT, R97, 0x1, PT ;  /* 0x000000016100780c */ /* 0x000fe60003f66270 */
[----:B------:R-:W4:Y:S04]  /*20880*/  SHFL.IDX PT, R4, R5, RZ, 0x1c1f ;  /* 0x001c1fff05047589 */ /* 0x000f2800000e0000 */
[----:B------:R-:W1:Y:S10]  /*20890*/  MUFU.TANH R27, R27 ;  /* 0x0000001b001b7308 */ /* 0x000e740000002400 */
[----:B------:R-:W1:Y:S10]  /*208a0*/  MUFU.TANH R29, R29 ;  /* 0x0000001d001d7308 */ /* 0x000e740000002400 */
[----:B------:R-:W1:Y:S01]  /*208b0*/  MUFU.TANH R28, R28 ;  /* 0x0000001c001c7308 */ /* 0x000e620000002400 */
[-C--:B----4-:R-:W-:Y:S02]  /*208c0*/  IADD3 R3, R6, R4.reuse, RZ ;  /* 0x0000000406037210 */ /* 0x090fe40007ffe0ff */
[----:B------:R-:W-:Y:S01]  /*208d0*/  IADD3 R0, R7, R4, RZ ;  /* 0x0000000407007210 */ /* 0x000fe20007ffe0ff */
[----:B------:R-:W-:-:S06]  /*208e0*/  @!P3 BRA `(.L_x_462) ;  /* 0x000001700000b947 */ /* 0x000fcc0003800000 */
[----:B--23--:R-:W-:Y:S01]  /*208f0*/  IADD3 R4, -R62, R96, R4 ;  /* 0x000000603e047210 */ /* 0x00cfe20007ffe104 */
        /* <DEDUP_REMOVED lines=12> */
.L_x_464:
[----:B------:R-:W-:Y:S04]  /*209c0*/  MOV R9, c[0x0][0x32c] ;  /* 0x0000cb0000097a02 */ /* 0x000fe80000000f00 */
[----:B------:R-:W-:Y:S11]  /*209d0*/  ISETP.NE.AND P0, PT, R9, 0x1, PT ;  /* 0x000000010900780c */ /* 0x000ff60003f05270 */
[----:B------:R-:W-:Y:S02]  /*209e0*/  @!UPT UIADD3 URZ, URZ, URZ, URZ ;  /* 0x0000003f3f3ff290 */ /* 0x000fe4000fffe03f */
[----:B------:R-:W-:Y:S05]  /*209f0*/  @P0 IMAD.HI.U32 R9, R4, c[0x0][0x330], RZ ;  /* 0x0000cc0004090a27 */ /* 0x000fea00078e00ff */
[----:B------:R-:W-:Y:S02]  /*20a00*/  @P0 SHF.R.U32.HI R4, RZ, c[0x0][0x334], R9 ;  /* 0x0000cd00ff040a19 */ /* 0x000fe40000011609 */
.L_x_465:
[----:B------:R-:W-:Y:S05]  /*20a10*/  BSYNC B0 ;  /* 0x0000000000007941 */ /* 0x000fea0003800000 */
.L_x_463:
[----:B------:R-:W-:Y:S05]  /*20a20*/  IMAD R4, R4, c[0x0][0x32c], R8 ;  /* 0x0000cb0004047a24 */ /* 0x000fea00078e0208 */
[----:B------:R-:W-:Y:S02]  /*20a30*/  IADD3 R9, R4, c[0x0][0x32c], RZ ;  /* 0x0000cb0004097a10 */ /* 0x000fe40007ffe0ff */
[----:B------:R-:W-:Y:S02]  /*20a40*/  IMNMX R0, R0, R4, !PT ;  /* 0x0000000400007217 */ /* 0x000fe40007800200 */
[----:B------:R-:W-:Y:S02]  /*20a50*/  IMNMX R3, R3, R9, PT ;  /* 0x0000000903037217 */ /* 0x000fe40003800200 */
.L_x_462:
[C---:B--23--:R-:W-:Y:S02]  /*20a60*/  ISETP.GE.AND P0, PT, R2.reuse, 0x9, PT ;  /* 0x000000090200780c */ /* 0x04cfe40003f06270 */
[----:B------:R-:W-:Y:S02]  /*20a70*/  ISETP.GE.AND P1, PT, R2, 0x2, PT ;  /* 0x000000020200780c */ /* 0x000fe40003f26270 */
[----:B------:R-:W-:Y:S02]  /*20a80*/  P2R R25, PR, RZ, 0x1 ;  /* 0x00000001ff197803 */ /* 0x000fe40000000000 */
[C---:B------:R-:W-:Y:S02]  /*20a90*/  ISETP.GT.AND P0, PT, R0.reuse, 0x8, !P0 ;  /* 0x000000080000780c */ /* 0x040fe40004704270 */
[----:B------:R-:W-:Y:S02]  /*20aa0*/  P2R R26, PR, RZ, 0x2 ;  /* 0x00000002ff1a7803 */ /* 0x000fe40000000000 */
[----:B------:R-:W-:Y:S02]  /*20ab0*/  ISETP.GT.AND P1, PT, R0, 0x1, !P1 ;  /* 0x000000010000780c */ /* 0x000fe40004f24270 */
[C---:B------:R-:W-:Y:S02]  /*20ac0*/  ISETP.LT.OR P0, PT, R3.reuse, 0x9, P0 ;  /* 0x000000090300780c */ /* 0x040fe40000701670 */
[----:B------:R-:W-:Y:S02]  /*20ad0*/  ISETP.GE.AND P2, PT, R2, 0xa, PT ;  /* 0x0000000a0200780c */ /* 0x000fe40003f46270 */
[C---:B------:R-:W-:Y:S02]  /*20ae0*/  ISETP.LT.OR P1, PT, R3.reuse, 0x2, P1 ;  /* 0x000000020300780c */ /* 0x040fe40000f21670 */
        /* <DEDUP_REMOVED lines=67> */
[C---:B------:R-:W-:Y:S02]  /*20f20*/  ISETP.GE.AND P6, PT, R2.reuse, 0x42, PT ;  /* 0x000000420200780c */ /* 0x040fe40003fc6270 */
        /* <DEDUP_REMOVED lines=18> */
[----:B------:R-:W-:Y:S04]  /*21050*/  ISETP.GT.AND P0, PT, R0, 0x50, !P2 ;  /* 0x000000500000780c */ /* 0x000fe80005704270 */
[C---:B------:R-:W-:Y:S04]  /*21060*/  ISETP.LT.OR P0, PT, R3.reuse, 0x51, P0 ;  /* 0x000000510300780c */ /* 0x040fe80000701670 */
        /* <DEDUP_REMOVED lines=36> */
.L_x_468:
[----:B------:R-:W-:Y:S04]  /*212b0*/  MOV R27, c[0x0][0x32c] ;  /* 0x0000cb00001b7a02 */ /* 0x000fe80000000f00 */
[----:B------:R-:W-:Y:S11]  /*212c0*/  ISETP.NE.AND P0, PT, R27, 0x1, PT ;  /* 0x000000011b00780c */ /* 0x000ff60003f05270 */
[----:B------:R-:W-:Y:S02]  /*212d0*/  @!UPT UIADD3 URZ, URZ, URZ, URZ ;  /* 0x0000003f3f3ff290 */ /* 0x000fe4000fffe03f */
[----:B------:R-:W-:Y:S05]  /*212e0*/  @P0 IMAD.HI.U32 R27, R3, c[0x0][0x330], RZ ;  /* 0x0000cc00031b0a27 */ /* 0x000fea00078e00ff */
[----:B------:R-:W-:Y:S02]  /*212f0*/  @P0 SHF.R.U32.HI R3, RZ, c[0x0][0x334], R27 ;  /* 0x0000cd00ff030a19 */ /* 0x000fe4000001161b */
.L_x_469:
[----:B------:R-:W-:Y:S05]  /*21300*/  BSYNC B0 ;  /* 0x0000000000007941 */ /* 0x000fea0003800000 */
.L_x_467:
[----:B------:R-:W-:Y:S05]  /*21310*/  IMAD R3, R3, c[0x0][0x32c], R8 ;  /* 0x0000cb0003037a24 */ /* 0x000fea00078e0208 */
[----:B------:R-:W-:Y:S02]  /*21320*/  IADD3 R27, R3, c[0x0][0x32c], RZ ;  /* 0x0000cb00031b7a10 */ /* 0x000fe40007ffe0ff */
[----:B------:R-:W-:Y:S02]  /*21330*/  IMNMX R0, R0, R3, !PT ;  /* 0x0000000300007217 */ /* 0x000fe40007800200 */
[----:B------:R-:W-:Y:S02]  /*21340*/  IMNMX R2, R2, R27, PT ;  /* 0x0000001b02027217 */ /* 0x000fe40003800200 */
.L_x_466:
        /* <DEDUP_REMOVED lines=110> */
.L_x_472:
[----:B------:R-:W-:Y:S04]  /*21a30*/  MOV R27, c[0x0][0x32c] ;  /* 0x0000cb00001b7a02 */ /* 0x000fe80000000f00 */
[----:B------:R-:W-:Y:S11]  /*21a40*/  ISETP.NE.AND P0, PT, R27, 0x1, PT ;  /* 0x000000011b00780c */ /* 0x000ff60003f05270 */
[----:B------:R-:W-:Y:S02]  /*21a50*/  @!UPT UIADD3 URZ, URZ, URZ, URZ ;  /* 0x0000003f3f3ff290 */ /* 0x000fe4000fffe03f */
[----:B------:R-:W-:Y:S05]  /*21a60*/  @P0 IMAD.HI.U32 R27, R3, c[0x0][0x330], RZ ;  /* 0x0000cc00031b0a27 */ /* 0x000fea00078e00ff */
[----:B------:R-:W-:Y:S02]  /*21a70*/  @P0 SHF.R.U32.HI R3, RZ, c[0x0][0x334], R27 ;  /* 0x0000cd00ff030a19 */ /* 0x000fe4000001161b */
.L_x_473:
[----:B------:R-:W-:Y:S05]  /*21a80*/  BSYNC B0 ;  /* 0x0000000000007941 */ /* 0x000fea0003800000 */
.L_x_471:
[----:B------:R-:W-:Y:S05]  /*21a90*/  IMAD R3, R3, c[0x0][0x32c], R8 ;  /* 0x0000cb0003037a24 */ /* 0x000fea00078e0208 */
[----:B------:R-:W-:Y:S02]  /*21aa0*/  IADD3 R27, R3, c[0x0][0x32c], RZ ;  /* 0x0000cb00031b7a10 */ /* 0x000fe40007ffe0ff */
[----:B------:R-:W-:Y:S02]  /*21ab0*/  IMNMX R0, R0, R3, !PT ;  /* 0x0000000300007217 */ /* 0x000fe40007800200 */
[----:B------:R-:W-:Y:S02]  /*21ac0*/  IMNMX R2, R2, R27, PT ;  /* 0x0000001b02027217 */ /* 0x000fe40003800200 */
.L_x_470:
        /* <DEDUP_REMOVED lines=110> */
.L_x_476:
[----:B------:R-:W-:Y:S04]  /*221b0*/  MOV R5, c[0x0][0x32c] ;  /* 0x0000cb0000057a02 */ /* 0x000fe80000000f00 */
[----:B------:R-:W-:Y:S11]  /*221c0*/  ISETP.NE.AND P0, PT, R5, 0x1, PT ;  /* 0x000000010500780c */ /* 0x000ff60003f05270 */
[----:B------:R-:W-:Y:S02]  /*221d0*/  @!UPT UIADD3 URZ, URZ, URZ, URZ ;  /* 0x0000003f3f3ff290 */ /* 0x000fe4000fffe03f */
[----:B------:R-:W-:Y:S05]  /*221e0*/  @P0 IMAD.HI.U32 R5, R3, c[0x0][0x330], RZ ;  /* 0x0000cc0003050a27 */ /* 0x000fea00078e00ff */
[----:B------:R-:W-:Y:S02]  /*221f0*/  @P0 SHF.R.U32.HI R3, RZ, c[0x0][0x334], R5 ;  /* 0x0000cd00ff030a19 */ /* 0x000fe40000011605 */
.L_x_477:
[----:B------:R-:W-:Y:S05]  /*22200*/  BSYNC B0 ;  /* 0x0000000000007941 */ /* 0x000fea0003800000 */
.L_x_475:
[----:B------:R-:W-:Y:S05]  /*22210*/  IMAD R8, R3, c[0x0][0x32c], R8 ;  /* 0x0000cb0003087a24 */ /* 0x000fea00078e0208 */
[----:B------:R-:W-:Y:S02]  /*22220*/  IADD3 R3, R8, c[0x0][0x32c], RZ ;  /* 0x0000cb0008037a10 */ /* 0x000fe40007ffe0ff */
[----:B------:R-:W-:Y:S02]  /*22230*/  IMNMX R0, R0, R8, !PT ;  /* 0x0000000800007217 */ /* 0x000fe40007800200 */
[----:B------:R-:W-:Y:S02]  /*22240*/  IMNMX R2, R2, R3, PT ;  /* 0x0000000302027217 */ /* 0x000fe40003800200 */
.L_x_474:
[----:B------:R-:W-:Y:S02]  /*22250*/  ISETP.GT.AND P0, PT, R0, RZ, !P1 ;  /* 0x000000ff0000720c */ /* 0x000fe40004f04270 */
[----:B------:R-:W-:Y:S02]  /*22260*/  ISETP.NE.AND P1, PT, R22, RZ, PT ;  /* 0x000000ff1600720c */ /* 0x000fe40003f25270 */
[----:B------:R-:W-:Y:S02]  /*22270*/  ISETP.LT.OR P0, PT, R2, 0x1, P0 ;  /* 0x000000010200780c */ /* 0x000fe40000701670 */
[----:B------:R-:W-:Y:S02]  /*22280*/  MOV R52, R58 ;  /* 0x0000003a00347202 */ /* 0x000fe40000000f00 */
[----:B------:R-:W-:Y:S02]  /*22290*/  FSEL R8, R247, -INF , !P0 ;  /* 0xff800000f7087808 */ /* 0x000fe40004000000 */
[----:B------:R-:W-:Y:S01]  /*222a0*/  ISETP.NE.AND P0, PT, R26, RZ, PT ;  /* 0x000000ff1a00720c */ /* 0x000fe20003f05270 */
[----:B------:R-:W-:Y:S01]  /*222b0*/  IMAD.MOV.U32 R82, RZ, RZ, R52 ;  /* 0x000000ffff527224 */ /* 0x000fe200078e0034 */
        /* <DEDUP_REMOVED lines=97> */
[----:B------:R-:W-:Y:S01]  /*228d0*/  ISETP.LT.OR P0, PT, R2, 0x39, P0 ;  /* 0x000000390200780c */ /* 0x000fe20000701670 */
[----:B------:R-:W1:Y:S01]  /*228e0*/  SHFL.BFLY PT, R5, R72, 0x2, 0x1f ;  /* 0x0c401f0048057f89 */ /* 0x000e6200000e0000 */
[----:B------:R-:W-:Y:S02]  /*228f0*/  FMNMX.FTZ R3, R244, R3, !PT ;  /* 0x00000003f4037209 */ /* 0x000fe40007810000 */
[----:B------:R-:W-:Y:S02]  /*22900*/  FSEL R183, R59, -INF , !P0 ;  /* 0xff8000003bb77808 */ /* 0x000fe40004000000 */
[----:B------:R-:W-:Y:S02]  /*22910*/  ISETP.NE.AND P0, PT, R12, RZ, PT ;  /* 0x000000ff0c00720c */ /* 0x000fe40003f05270 */
[----:B------:R-:W-:Y:S02]  /*22920*/  FMNMX.FTZ R3, R249, R3, !PT ;  /* 0x00000003f9037209 */ /* 0x000fe40007810000 */
[----:B------:R-:W-:Y:S02]  /*22930*/  ISETP.GT.AND P0, PT, R0, 0x39, !P0 ;  /* 0x000000390000780c */ /* 0x000fe40004704270 */
[----:B------:R-:W-:Y:S02]  /*22940*/  FMNMX.FTZ R3, R250, R3, !PT ;  /* 0x00000003fa037209 */ /* 0x000fe40007810000 */
[----:B------:R-:W-:Y:S02]  /*22950*/  ISETP.LT.OR P0, PT, R2, 0x3a, P0 ;  /* 0x0000003a0200780c */ /* 0x000fe40000701670 */
[----:B------:R-:W-:Y:S01]  /*22960*/  ISETP.NE.AND P1, PT, R11, RZ, PT ;  /* 0x000000ff0b00720c */ /* 0x000fe20003f25270 */
[----:B------:R-:W2:Y:S01]  /*22970*/  SHFL.BFLY PT, R6, R3, 0x2, 0x1f ;  /* 0x0c401f0003067f89 */ /* 0x000ea200000e0000 */
[----:B------:R-:W-:Y:S02]  /*22980*/  FSEL R186, R63, -INF , !P0 ;  /* 0xff8000003fba7808 */ /* 0x000fe40004000000 */
[----:B------:R-:W-:Y:S02]  /*22990*/  ISETP.GT.AND P0, PT, R0, 0x40, !P1 ;  /* 0x000000400000780c */ /* 0x000fe40004f04270 */
[----:B------:R-:W-:Y:S02]  /*229a0*/  ISETP.NE.AND P1, PT, R10, RZ, PT ;  /* 0x000000ff0a00720c */ /* 0x000fe40003f25270 */
[----:B------:R-:W-:Y:S04]  /*229b0*/  ISETP.LT.OR P0, PT, R2, 0x41, P0 ;  /* 0x000000410200780c */ /* 0x000fe80000701670 */
[----:B------:R-:W-:Y:S02]  /*229c0*/  FSEL R193, R74, -INF , !P0 ;  /* 0xff8000004ac17808 */ /* 0x000fe40004000000 */
[----:B------:R-:W-:Y:S02]  /*229d0*/  ISETP.GT.AND P0, PT, R0, 0x41, !P6 ;  /* 0x000000410000780c */ /* 0x000fe40007704270 */
[----:B------:R-:W-:Y:S02]  /*229e0*/  ISETP.NE.AND P6, PT, R4, RZ, PT ;  /* 0x000000ff0400720c */ /* 0x000fe40003fc5270 */
[----:B------:R-:W-:Y:S02]  /*229f0*/  FMNMX.FTZ R4, R27, R102, !PT ;  /* 0x000000661b047209 */ /* 0x000fe40007810000 */
[----:B------:R-:W-:Y:S02]  /*22a00*/  ISETP.LT.OR P0, PT, R2, 0x42, P0 ;  /* 0x000000420200780c */ /* 0x000fe40000701670 */
[----:B------:R-:W-:Y:S02]  /*22a10*/  FMNMX.FTZ R4, R28, R4, !PT ;  /* 0x000000041c047209 */ /* 0x000fe40007810000 */
[----:B------:R-:W-:Y:S02]  /*22a20*/  FSEL R197, R75, -INF , !P0 ;  /* 0xff8000004bc57808 */ /* 0x000fe40004000000 */
[----:B-1----:R-:W-:Y:S02]  /*22a30*/  FMNMX.FTZ R72, R72, R5, !PT ;  /* 0x0000000548487209 */ /* 0x002fe40007810000 */
[----:B------:R-:W-:Y:S02]  /*22a40*/  FMNMX.FTZ R4, R35, R4, !PT ;  /* 0x0000000423047209 */ /* 0x000fe40007810000 */
[----:B--2---:R-:W-:Y:S01]  /*22a50*/  FMNMX.FTZ R3, R3, R6, !PT ;  /* 0x0000000603037209 */ /* 0x004fe20007810000 */
        /* <DEDUP_REMOVED lines=14> */
[----:B-1----:R-:W-:Y:S02]  /*22b40*/  FMNMX.FTZ R72, R72, R7, !PT ;  /* 0x0000000748487209 */ /* 0x002fe40007810000 */
[----:B------:R-:W-:Y:S02]  /*22b50*/  FMNMX.FTZ R4, R169, R4, !PT ;  /* 0x00000004a9047209 */ /* 0x000fe40007810000 */
[----:B------:R-:W-:Y:S01]  /*22b60*/  ISETP.GT.AND P0, PT, R0, 0x50, !P2 ;  /* 0x000000500000780c */ /* 0x000fe20005704270 */
[C---:B------:R-:W-:Y:S01]  /*22b70*/  FMUL.FTZ R74, R72.reuse, c[0x0][0x2d0] ;  /* 0x0000b400484a7a20 */ /* 0x040fe20000410000 */
[----:B------:R-:W-:Y:S02]  /*22b80*/  FSETP.NEU.FTZ.AND P2, PT, R72, -INF , PT ;  /* 0xff8000004800780b */ /* 0x000fe40003f5d000 */
[----:B------:R-:W-:Y:S02]  /*22b90*/  FMNMX.FTZ R5, R8, R103, !PT ;  /* 0x0000006708057209 */ /* 0x000fe40007810000 */
[----:B------:R-:W-:Y:S02]  /*22ba0*/  FMNMX.FTZ R4, R173, R4, !PT ;  /* 0x00000004ad047209 */ /* 0x000fe40007810000 */
[----:B------:R-:W-:Y:S02]  /*22bb0*/  FSEL R74, R74, RZ, P2 ;  /* 0x000000ff4a4a7208 */ /* 0x000fe40001000000 */
[----:B------:R-:W-:Y:S02]  /*22bc0*/  FMNMX.FTZ R5, R22, R5, !PT ;  /* 0x0000000516057209 */ /* 0x000fe40007810000 */
[----:B------:R-:W-:Y:S01]  /*22bd0*/  FMNMX.FTZ R4, R175, R4, !PT ;  /* 0x00000004af047209 */ /* 0x000fe20007810000 */
[--C-:B------:R-:W-:Y:S01]  /*22be0*/  FFMA.FTZ R16, R43, c[0x0][0x2d0], -R74.reuse ;  /* 0x0000b4002b107a23 */ /* 0x100fe2000001084a */
[----:B------:R-:W-:Y:S02]  /*22bf0*/  FMNMX.FTZ R5, R25, R5, !PT ;  /* 0x0000000519057209 */ /* 0x000fe40007810000 */
[----:B--2---:R-:W-:Y:S01]  /*22c00*/  FMNMX.FTZ R71, R3, R71, !PT ;  /* 0x0000004703477209 */ /* 0x004fe20007810000 */
[--C-:B------:R-:W-:Y:S01]  /*22c10*/  FFMA.FTZ R3, R32, c[0x0][0x2d0], -R74.reuse ;  /* 0x0000b40020037a23 */ /* 0x100fe2000001084a */
[----:B------:R-:W-:Y:S02]  /*22c20*/  FMNMX.FTZ R4, R182, R4, !PT ;  /* 0x00000004b6047209 */ /* 0x000fe40007810000 */
        /* <DEDUP_REMOVED lines=21> */
[----:B------:R-:W-:Y:S02]  /*22d80*/  FSETP.NEU.FTZ.AND P1, PT, R71, -INF , PT ;  /* 0xff8000004700780b */ /* 0x000fe40003f3d000 */
[----:B------:R-:W-:Y:S02]  /*22d90*/  ISETP.LT.OR P0, PT, R2, 0x52, P0 ;  /* 0x000000520200780c */ /* 0x000fe40000701670 */
[----:B------:R-:W-:Y:S01]  /*22da0*/  FSEL R75, R75, RZ, P1 ;  /* 0x000000ff4b4b7208 */ /* 0x000fe20000800000 */
[----:B------:R2:W3:Y:S01]  /*22db0*/  MUFU.EX2 R80, R3 ;  /* 0x0000000300507308 */ /* 0x0004e20000000800 */
[----:B------:R-:W-:Y:S02]  /*22dc0*/  FMNMX.FTZ R4, R237, R4, !PT ;  /* 0x00000004ed047209 */ /* 0x000fe40007810000 */
[----:B------:R-:W-:Y:S01]  /*22dd0*/  FMNMX.FTZ R6, R168, R6, !PT ;  /* 0x00000006a8067209 */ /* 0x000fe20007810000 */
[--C-:B------:R-:W-:Y:S01]  /*22de0*/  FFMA.FTZ R12, R42, c[0x0][0x2d0], -R75.reuse ;  /* 0x0000b4002a0c7a23 */ /* 0x100fe2000001084b */
[----:B------:R-:W-:Y:S02]  /*22df0*/  FMNMX.FTZ R4, R238, R4, !PT ;  /* 0x00000004ee047209 */ /* 0x000fe40007810000 */
[----:B------:R-:W-:Y:S02]  /*22e00*/  ISETP.NE.AND P4, PT, R9, RZ, PT ;  /* 0x000000ff0900720c */ /* 0x000fe40003f85270 */
[----:B------:R-:W-:Y:S02]  /*22e10*/  FMNMX.FTZ R4, R239, R4, !PT ;  /* 0x00000004ef047209 */ /* 0x000fe40007810000 */
[----:B------:R-:W-:Y:S02]  /*22e20*/  FSEL R199, R91, -INF , !P0 ;  /* 0xff8000005bc77808 */ /* 0x000fe40004000000 */
[----:B------:R-:W-:Y:S02]  /*22e30*/  FMNMX.FTZ R4, R245, R4, !PT ;  /* 0x00000004f5047209 */ /* 0x000fe40007810000 */
[----:B-1----:R-:W-:Y:S01]  /*22e40*/  FMNMX.FTZ R5, R170, R6, !PT ;  /* 0x00000006aa057209 */ /* 0x002fe20007810000 */
[----:B------:R-:W-:Y:S01]  /*22e50*/  FFMA.FTZ R6, R31, c[0x0][0x2d0], -R74 ;  /* 0x0000b4001f067a23 */ /* 0x000fe2000001084a */
[----:B------:R-:W-:Y:S01]  /*22e60*/  ISETP.GT.AND P3, PT, R0, 0x58, !P4 ;  /* 0x000000580000780c */ /* 0x000fe20006764270 */
[----:B------:R-:W1:Y:S01]  /*22e70*/  SHFL.BFLY PT, R7, R4, 0x2, 0x1f ;  /* 0x0c401f0004077f89 */ /* 0x000e6200000e0000 */
[----:B------:R-:W-:Y:S01]  /*22e80*/  FMNMX.FTZ R5, R172, R5, !PT ;  /* 0x00000005ac057209 */ /* 0x000fe20007810000 */
[----:B------:R-:W4:Y:S01]  /*22e90*/  MUFU.EX2 R247, R6 ;  /* 0x0000000600f77308 */ /* 0x000f220000000800 */
[----:B------:R-:W-:Y:S02]  /*22ea0*/  ISETP.GT.AND P0, PT, R0, 0x59, !P6 ;  /* 0x000000590000780c */ /* 0x000fe40007704270 */
[----:B------:R-:W-:Y:S01]  /*22eb0*/  FMNMX.FTZ R5, R179, R5, !PT ;  /* 0x00000005b3057209 */ /* 0x000fe20007810000 */
[--C-:B--2---:R-:W-:Y:S01]  /*22ec0*/  FFMA.FTZ R3, R29, c[0x0][0x2d0], -R75.reuse ;  /* 0x0000b4001d037a23 */ /* 0x104fe2000001084b */
[----:B---3--:R-:W-:Y:S02]  /*22ed0*/  F2FP.PACK_AB R78, R80, R61 ;  /* 0x0000003d504e723e */ /* 0x008fe400000000ff */
[C---:B------:R-:W-:Y:S02]  /*22ee0*/  ISETP.LT.OR P0, PT, R2.reuse, 0x5a, P0 ;  /* 0x0000005a0200780c */ /* 0x040fe40000701670 */
[----:B------:R-:W-:Y:S01]  /*22ef0*/  ISETP.LT.OR P3, PT, R2, 0x59, P3 ;  /* 0x000000590200780c */ /* 0x000fe20001f61670 */
[----:B------:R2:W-:Y:S01]  /*22f00*/  MUFU.EX2 R92, R3 ;  /* 0x00000003005c7308 */ /* 0x0005e20000000800 */
[----:B------:R-:W-:Y:S01]  /*22f10*/  FMNMX.FTZ R5, R178, R5, !PT ;  /* 0x00000005b2057209 */ /* 0x000fe20007810000 */
[--C-:B------:R-:W-:Y:S01]  /*22f20*/  FFMA.FTZ R2, R37, c[0x0][0x2d0], -R75.reuse ;  /* 0x0000b40025027a23 */ /* 0x100fe2000001084b */
[----:B------:R-:W-:Y:S02]  /*22f30*/  FSEL R73, R54, -INF , !P0 ;  /* 0xff80000036497808 */ /* 0x000fe40004000000 */
[----:B------:R-:W-:Y:S02]  /*22f40*/  FMNMX.FTZ R5, R183, R5, !PT ;  /* 0x00000005b7057209 */ /* 0x000fe40007810000 */
[----:B------:R-:W-:Y:S02]  /*22f50*/  FSEL R192, R57, -INF , !P3 ;  /* 0xff80000039c07808 */ /* 0x000fe40005800000 */
[----:B------:R-:W-:Y:S01]  /*22f60*/  FMNMX.FTZ R5, R186, R5, !PT ;  /* 0x00000005ba057209 */ /* 0x000fe20007810000 */
[----:B------:R3:W-:Y:S01]  /*22f70*/  MUFU.EX2 R60, R2 ;  /* 0x00000002003c7308 */ /* 0x0007e20000000800 */
[----:B-1----:R-:W-:Y:S02]  /*22f80*/  FMNMX.FTZ R4, R4, R7, !PT ;  /* 0x0000000704047209 */ /* 0x002fe40007810000 */
[----:B------:R-:W-:Y:S02]  /*22f90*/  FMNMX.FTZ R5, R193, R5, !PT ;  /* 0x00000005c1057209 */ /* 0x000fe40007810000 */
[----:B----4-:R-:W-:Y:S01]  /*22fa0*/  F2FP.PACK_AB R76, R247, R89 ;  /* 0x00000059f74c723e */ /* 0x010fe200000000ff */
[----:B------:R-:W1:Y:S01]  /*22fb0*/  SHFL.BFLY PT, R70, R4, 0x1, 0x1f ;  /* 0x0c201f0004467f89 */ /* 0x000e6200000e0000 */
[----:B------:R-:W-:Y:S04]  /*22fc0*/  FMNMX.FTZ R5, R197, R5, !PT ;  /* 0x00000005c5057209 */ /* 0x000fe80007810000 */
[----:B--2---:R-:W-:Y:S01]  /*22fd0*/  FMNMX.FTZ R3, R200, R5, !PT ;  /* 0x00000005c8037209 */ /* 0x004fe20007810000 */
[--C-:B------:R-:W-:Y:S02]  /*22fe0*/  FFMA.FTZ R5, R33, c[0x0][0x2d0], -R75.reuse ;  /* 0x0000b40021057a23 */ /* 0x100fe4000001084b */
[----:B------:R-:W-:Y:S01]  /*22ff0*/  MUFU.EX2 R33, R16 ;  /* 0x0000001000217308 */ /* 0x000fe20000000800 */
[----:B------:R-:W-:Y:S04]  /*23000*/  FMNMX.FTZ R3, R204, R3, !PT ;  /* 0x00000003cc037209 */ /* 0x000fe80007810000 */
[----:B------:R-:W-:Y:S01]  /*23010*/  FMNMX.FTZ R0, R205, R3, !PT ;  /* 0x00000003cd007209 */ /* 0x000fe20007810000 */
[--C-:B------:R-:W-:Y:S03]  /*23020*/  FFMA.FTZ R3, R38, c[0x0][0x2d0], -R75.reuse ;  /* 0x0000b40026037a23 */ /* 0x100fe6000001084b */
[----:B------:R-:W-:Y:S01]  /*23030*/  FMNMX.FTZ R0, R199, R0, !PT ;  /* 0x00000000c7007209 */ /* 0x000fe20007810000 */
[----:B------:R-:W2:Y:S03]  /*23040*/  MUFU.EX2 R81, R3 ;  /* 0x0000000300517308 */ /* 0x000ea60000000800 */
[----:B------:R-:W-:Y:S02]  /*23050*/  FMNMX.FTZ R0, R192, R0, !PT ;  /* 0x00000000c0007209 */ /* 0x000fe40007810000 */
[----:B-1----:R-:W-:Y:S02]  /*23060*/  FMNMX.FTZ R70, R4, R70, !PT ;  /* 0x0000004604467209 */ /* 0x002fe40007810000 */
[----:B------:R-:W-:Y:S02]  /*23070*/  FMNMX.FTZ R0, R73, R0, !PT ;  /* 0x0000000049007209 */ /* 0x000fe40007810000 */
[C---:B------:R-:W-:Y:S01]  /*23080*/  FSETP.NEU.FTZ.AND P0, PT, R70.reuse, -INF , PT ;  /* 0xff8000004600780b */ /* 0x040fe20003f1d000 */
[----:B------:R-:W1:Y:S01]  /*23090*/  MUFU.EX2 R85, R5 ;  /* 0x0000000500557308 */ /* 0x000e620000000800 */
[----:B------:R-:W-:Y:S01]  /*230a0*/  FMUL.FTZ R96, R70, c[0x0][0x2d0] ;  /* 0x0000b40046607a20 */ /* 0x000fe20000410000 */
[----:B---3--:R-:W3:Y:S04]  /*230b0*/  SHFL.BFLY PT, R2, R0, 0x2, 0x1f ;  /* 0x0c401f0000027f89 */ /* 0x008ee800000e0000 */
[----:B------:R-:W-:Y:S05]  /*230c0*/  FSEL R96, R96, RZ, P0 ;  /* 0x000000ff60607208 */ /* 0x000fea0000000000 */
[--C-:B------:R-:W-:Y:S02]  /*230d0*/  FFMA.FTZ R4, R36, c[0x0][0x2d0], -R96.reuse ;  /* 0x0000b40024047a23 */ /* 0x100fe40000010860 */
[--C-:B------:R-:W-:Y:S01]  /*230e0*/  FFMA.FTZ R32, R45, c[0x0][0x2d0], -R96.reuse ;  /* 0x0000b4002d207a23 */ /* 0x100fe20000010860 */
[----:B--2---:R-:W-:Y:S01]  /*230f0*/  F2FP.PACK_AB R79, R81, R60 ;  /* 0x0000003c514f723e */ /* 0x004fe200000000ff */
[----:B------:R-:W-:Y:S01]  /*23100*/  MUFU.EX2 R83, R4 ;  /* 0x0000000400537308 */ /* 0x000fe20000000800 */
[--C-:B------:R-:W-:Y:S01]  /*23110*/  FFMA.FTZ R3, R27, c[0x0][0x2d0], -R96.reuse ;  /* 0x0000b4001b037a23 */ /* 0x100fe20000010860 */
[----:B-1----:R-:W-:Y:S08]  /*23120*/  F2FP.PACK_AB R77, R85, R92 ;  /* 0x0000005c554d723e */ /* 0x002ff000000000ff */
[----:B------:R1:W-:Y:S02]  /*23130*/  MUFU.EX2 R93, R3 ;  /* 0x00000003005d7308 */ /* 0x0003e40000000800 */
[--C-:B-1----:R-:W-:Y:S02]  /*23140*/  FFMA.FTZ R3, R28, c[0x0][0x2d0], -R96.reuse ;  /* 0x0000b4001c037a23 */ /* 0x102fe40000010860 */
[----:B------:R-:W-:Y:S06]  /*23150*/  FFMA.FTZ R28, R47, c[0x0][0x2d0], -R75 ;  /* 0x0000b4002f1c7a23 */ /* 0x000fec000001084b */
[----:B------:R1:W-:Y:S02]  /*23160*/  MUFU.EX2 R86, R3 ;  /* 0x0000000300567308 */ /* 0x0003e40000000800 */
[----:B-1----:R-:W-:Y:S08]  /*23170*/  FFMA.FTZ R3, R35, c[0x0][0x2d0], -R96 ;  /* 0x0000b40023037a23 */ /* 0x002ff00000010860 */
[----:B------:R3:W1:Y:S02]  /*23180*/  MUFU.EX2 R84, R3 ;  /* 0x0000000300547308 */ /* 0x0006640000000800 */
[----:B---3--:R-:W-:Y:S01]  /*23190*/  FMNMX.FTZ R3, R0, R2, !PT ;  /* 0x0000000200037209 */ /* 0x008fe20007810000 */
[----:B------:R-:W-:Y:S01]  /*231a0*/  FFMA.FTZ R2, R39, c[0x0][0x2d0], -R74 ;  /* 0x0000b40027027a23 */ /* 0x000fe2000001084a */
[----:B------:R-:W-:Y:S01]  /*231b0*/  FSEL R0, R72, RZ, P2 ;  /* 0x000000ff48007208 */ /* 0x000fe20001000000 */
[----:B------:R-:W-:Y:S01]  /*231c0*/  LDSM.16.MT88.4 R36, [R212+0x100] ;  /* 0x00010000d424783b */ /* 0x000fe20000004200 */
[----:B-1----:R-:W-:Y:S04]  /*231d0*/  F2FP.PACK_AB R66, R83, R84 ;  /* 0x000000545342723e */ /* 0x002fe800000000ff */
        /* <DEDUP_REMOVED lines=18> */
[----:B------:R-:W-:Y:S01]  /*23300*/  FMUL.FTZ R17, R69, R117 ;  /* 0x0000007545117220 */ /* 0x000fe20000410000 */
[----:B------:R-:W-:Y:S01]  /*23310*/  MUFU.EX2 R105, R12 ;  /* 0x0000000c00697308 */ /* 0x000fe20000000800 */
[--C-:B------:R-:W-:Y:S02]  /*23320*/  FFMA.FTZ R4, R25, c[0x0][0x2d0], -R97.reuse ;  /* 0x0000b40019047a23 */ /* 0x100fe40000010861 */
[--C-:B------:R-:W-:Y:S02]  /*23330*/  FFMA.FTZ R62, R62, c[0x0][0x2d0], -R97.reuse ;  /* 0x0000b4003e3e7a23 */ /* 0x100fe40000010861 */
[--C-:B------:R-:W-:Y:S05]  /*23340*/  FFMA.FTZ R58, R58, c[0x0][0x2d0], -R97.reuse ;  /* 0x0000b4003a3a7a23 */ /* 0x100fea0000010861 */
[----:B------:R2:W3:Y:S01]  /*23350*/  MUFU.EX2 R2, R0 ;  /* 0x0000000000027308 */ /* 0x0004e20000000800 */
[C---:B-1----:R-:W-:Y:S02]  /*23360*/  FMUL.FTZ R18, R68.reuse, R118 ;  /* 0x0000007644127220 */ /* 0x042fe40000410000 */
[C---:B------:R-:W-:Y:S02]  /*23370*/  FMUL.FTZ R19, R68.reuse, R119 ;  /* 0x0000007744137220 */ /* 0x040fe40000410000 */
[----:B------:R-:W-:Y:S01]  /*23380*/  LDSM.16.MT88.4 R116, [R209+0x2900] ;  /* 0x00290000d174783b */ /* 0x000fe20000004200 */
[C---:B------:R-:W-:Y:S04]  /*23390*/  FMUL.FTZ R34, R68.reuse, R134 ;  /* 0x0000008644227220 */ /* 0x040fe80000410000 */
[----:B------:R-:W1:Y:S01]  /*233a0*/  MUFU.EX2 R53, R4 ;  /* 0x0000000400357308 */ /* 0x000e620000000800 */
[C---:B------:R-:W-:Y:S02]  /*233b0*/  FMUL.FTZ R7, R68.reuse, R107 ;  /* 0x0000006b44077220 */ /* 0x040fe40000410000 */
[C---:B------:R-:W-:Y:S02]  /*233c0*/  FMUL.FTZ R6, R68.reuse, R106 ;  /* 0x0000006a44067220 */ /* 0x040fe40000410000 */
[----:B------:R-:W-:Y:S02]  /*233d0*/  FMUL.FTZ R35, R68, R135 ;  /* 0x0000008744237220 */ /* 0x000fe40000410000 */
[----:B--2---:R-:W-:Y:S02]  /*233e0*/  FFMA.FTZ R0, R8, c[0x0][0x2d0], -R97 ;  /* 0x0000b40008007a23 */ /* 0x004fe40000010861 */
[----:B---3--:R-:W-:Y:S02]  /*233f0*/  FMUL.FTZ R12, R2, R112 ;  /* 0x00000070020c7220 */ /* 0x008fe40000410000 */
[----:B------:R2:W-:Y:S01]  /*23400*/  MUFU.EX2 R196, R0 ;  /* 0x0000000000c47308 */ /* 0x0005e20000000800 */
[----:B------:R-:W-:Y:S02]  /*23410*/  FFMA.FTZ R8, R40, c[0x0][0x2d0], -R75 ;  /* 0x0000b40028087a23 */ /* 0x000fe4000001084b */
[C---:B------:R-:W-:Y:S01]  /*23420*/  FMUL.FTZ R13, R2.reuse, R113 ;  /* 0x00000071020d7220 */ /* 0x040fe20000410000 */
[----:B------:R-:W-:Y:S01]  /*23430*/  MOV R113, R83 ;  /* 0x0000005300717202 */ /* 0x000fe20000000f00 */
[----:B------:R-:W-:Y:S01]  /*23440*/  FMUL.FTZ R45, R2, R145 ;  /* 0x00000091022d7220 */ /* 0x000fe20000410000 */
[----:B-1----:R-:W-:Y:S01]  /*23450*/  MOV R107, R53 ;  /* 0x00000035006b7202 */ /* 0x002fe20000000f00 */
[----:B------:R-:W-:Y:S01]  /*23460*/  FFMA.FTZ R4, R24, c[0x0][0x2d0], -R97 ;  /* 0x0000b40018047a23 */ /* 0x000fe20000010861 */
[----:B------:R-:W-:Y:S01]  /*23470*/  LDSM.16.MT88.4 R52, [R210+0x100] ;  /* 0x00010000d234783b */ /* 0x000fe20000004200 */
[C---:B------:R-:W-:Y:S01]  /*23480*/  FMUL.FTZ R9, R2.reuse, R109 ;  /* 0x0000006d02097220 */ /* 0x040fe20000410000 */
[----:B------:R1:W3:Y:S01]  /*23490*/  MUFU.EX2 R31, R8 ;  /* 0x00000008001f7308 */ /* 0x0002e20000000800 */
[C---:B------:R-:W-:Y:S02]  /*234a0*/  FMUL.FTZ R25, R2.reuse, R125 ;  /* 0x0000007d02197220 */ /* 0x040fe40000410000 */
[----:B------:R-:W-:Y:S02]  /*234b0*/  FMUL.FTZ R29, R2, R129 ;  /* 0x00000081021d7220 */ /* 0x000fe40000410000 */
[----:B------:R-:W-:Y:S02]  /*234c0*/  FFMA.FTZ R40, R49, c[0x0][0x2d0], -R96 ;  /* 0x0000b40031287a23 */ /* 0x000fe40000010860 */
[----:B------:R-:W-:Y:S02]  /*234d0*/  FMUL.FTZ R49, R69, R149 ;  /* 0x0000009545317220 */ /* 0x000fe40000410000 */
[----:B------:R-:W-:Y:S01]  /*234e0*/  IMAD.MOV.U32 R149, RZ, RZ, R86 ;  /* 0x000000ffff957224 */ /* 0x000fe200078e0056 */
[----:B------:R4:W-:Y:S01]  /*234f0*/  MUFU.EX2 R64, R4 ;  /* 0x0000000400407308 */ /* 0x0009e20000000800 */
[----:B------:R-:W-:Y:S02]  /*23500*/  FFMA.FTZ R24, R44, c[0x0][0x2d0], -R75 ;  /* 0x0000b4002c187a23 */ /* 0x000fe4000001084b */
[----:B------:R-:W-:Y:S02]  /*23510*/  FFMA.FTZ R44, R50, c[0x0][0x2d0], -R96 ;  /* 0x0000b400322c7a23 */ /* 0x000fe40000010860 */
[----:B--2---:R-:W-:Y:S02]  /*23520*/  FFMA.FTZ R0, R22, c[0x0][0x2d0], -R97 ;  /* 0x0000b40016007a23 */ /* 0x004fe40000010861 */
[----:B------:R-:W2:Y:S01]  /*23530*/  LDSM.16.MT88.4 R20, [R209+0x100] ;  /* 0x00010000d114783b */ /* 0x000ea20000004200 */
[----:B------:R-:W-:Y:S01]  /*23540*/  FMUL.FTZ R50, R68, R150 ;  /* 0x0000009644327220 */ /* 0x000fe20000410000 */
[----:B------:R-:W-:Y:S01]  /*23550*/  MOV R150, R85 ;  /* 0x0000005500967202 */ /* 0x000fe20000000f00 */
[----:B------:R5:W5:Y:S01]  /*23560*/  MUFU.EX2 R87, R0 ;  /* 0x0000000000577308 */ /* 0x000b620000000800 */
[C---:B-1----:R-:W-:Y:S01]  /*23570*/  FMUL.FTZ R8, R2.reuse, R108 ;  /* 0x0000006c02087220 */ /* 0x042fe20000410000 */
[----:B---3--:R-:W-:Y:S08]  /*23580*/  MOV R125, R31 ;  /* 0x0000001f007d7202 */ /* 0x008ff00000000f00 */
[----:B------:R-:W1:Y:S01]  /*23590*/  MUFU.EX2 R30, R24 ;  /* 0x00000018001e7308 */ /* 0x000e620000000800 */
[----:B----4-:R-:W-:Y:S02]  /*235a0*/  FFMA.FTZ R4, R41, c[0x0][0x2d0], -R74 ;  /* 0x0000b40029047a23 */ /* 0x010fe4000001084a */
[----:B------:R-:W-:Y:S07]  /*235b0*/  FMUL.FTZ R41, R2, R141 ;  /* 0x0000008d02297220 */ /* 0x000fee0000410000 */
[----:B------:R3:W4:Y:S01]  /*235c0*/  MUFU.EX2 R246, R4 ;  /* 0x0000000400f67308 */ /* 0x0007220000000800 */
[----:B-----5:R-:W-:Y:S01]  /*235d0*/  FSEL R0, R3, RZ, P0 ;  /* 0x000000ff03007208 */ /* 0x020fe20000000000 */
[----:B------:R-:W-:Y:S01]  /*235e0*/  IMAD.MOV.U32 R112, RZ, RZ, R87 ;  /* 0x000000ffff707224 */ /* 0x000fe200078e0057 */
[----:B------:R-:W-:Y:S03]  /*235f0*/  F2FP.PACK_AB R65, R87, R196 ;  /* 0x000000c45741723e */ /* 0x000fe600000000ff */
[----:B------:R-:W-:Y:S04]  /*23600*/  FADD.FTZ R0, -R0, R103 ;  /* 0x0000006700007221 */ /* 0x000fe80000010100 */
[----:B------:R5:W-:Y:S01]  /*23610*/  MUFU.EX2 R108, R40 ;  /* 0x00000028006c7308 */ /* 0x000be20000000800 */
[----:B------:R-:W-:Y:S01]  /*23620*/  FMUL.FTZ R0, R0, c[0x0][0x2d0] ;  /* 0x0000b40000007a20 */ /* 0x000fe20000410000 */
[----:B-1----:R-:W-:Y:S01]  /*23630*/  MOV R129, R30 ;  /* 0x0000001e00817202 */ /* 0x002fe20000000f00 */
[----:B------:R-:W-:Y:S07]  /*23640*/  FMUL.FTZ R24, R2, R124 ;  /* 0x0000007c02187220 */ /* 0x000fee0000410000 */
[----:B------:R-:W1:Y:S01]  /*23650*/  MUFU.EX2 R0, R0 ;  /* 0x0000000000007308 */ /* 0x000e620000000800 */
[C---:B---3--:R-:W-:Y:S01]  /*23660*/  FMUL.FTZ R4, R69.reuse, R104 ;  /* 0x0000006845047220 */ /* 0x048fe20000410000 */
[----:B----4-:R-:W-:Y:S01]  /*23670*/  MOV R106, R246 ;  /* 0x000000f6006a7202 */ /* 0x010fe20000000f00 */
[----:B------:R-:W-:Y:S01]  /*23680*/  IMAD.MOV.U32 R104, RZ, RZ, R64 ;  /* 0x000000ffff687224 */ /* 0x000fe200078e0040 */
[----:B------:R-:W-:Y:S06]  /*23690*/  F2FP.PACK_AB R64, R86, R93 ;  /* 0x0000005d5640723e */ /* 0x000fec00000000ff */
[----:B------:R3:W-:Y:S01]  /*236a0*/  MUFU.EX2 R124, R32 ;  /* 0x00000020007c7308 */ /* 0x0007e20000000800 */
[-C--:B--2---:R-:W-:Y:S05]  /*236b0*/  HMMA.16816.F32 R4, R76, R20.reuse, R4 ;  /* 0x000000144c04723c */ /* 0x084fea0000001804 */
[----:B------:R-:W-:Y:S01]  /*236c0*/  F2FP.PACK_AB R67, R104, R107 ;  /* 0x0000006b6843723e */ /* 0x000fe200000000ff */
[----:B-----5:R-:W-:Y:S03]  /*236d0*/  FMUL.FTZ R40, R2, R140 ;  /* 0x0000008c02287220 */ /* 0x020fe60000410000 */
[----:B------:R-:W-:Y:S03]  /*236e0*/  MUFU.EX2 R59, R44 ;  /* 0x0000002c003b7308 */ /* 0x000fe60000000800 */
[C---:B-1----:R-:W-:Y:S02]  /*236f0*/  FMUL.FTZ R10, R0.reuse, R110 ;  /* 0x0000006e000a7220 */ /* 0x042fe40000410000 */
[C---:B------:R-:W-:Y:S02]  /*23700*/  FMUL.FTZ R11, R0.reuse, R111 ;  /* 0x0000006f000b7220 */ /* 0x040fe40000410000 */
[C---:B------:R-:W-:Y:S02]  /*23710*/  FMUL.FTZ R14, R0.reuse, R114 ;  /* 0x00000072000e7220 */ /* 0x040fe40000410000 */
[----:B------:R-:W-:Y:S01]  /*23720*/  IMAD.MOV.U32 R114, RZ, RZ, R82 ;  /* 0x000000ffff727224 */ /* 0x000fe200078e0052 */
[----:B------:R-:W-:Y:S01]  /*23730*/  MUFU.EX2 R103, R58 ;  /* 0x0000003a00677308 */ /* 0x000fe20000000800 */
[C---:B------:R-:W-:Y:S01]  /*23740*/  FMUL.FTZ R27, R0.reuse, R127 ;  /* 0x0000007f001b7220 */ /* 0x040fe20000410000 */
[C---:B------:R-:W-:Y:S04]  /*23750*/  HMMA.16816.F32 R8, R64.reuse, R20, R8 ;  /* 0x000000144008723c */ /* 0x040fe80000001808 */
[----:B------:R-:W-:Y:S01]  /*23760*/  FMUL.FTZ R15, R0, R115 ;  /* 0x00000073000f7220 */ /* 0x000fe20000410000 */
[----:B------:R-:W-:Y:S01]  /*23770*/  MOV R127, R81 ;  /* 0x00000051007f7202 */ /* 0x000fe20000000f00 */
[C---:B---3--:R-:W-:Y:S02]  /*23780*/  FMUL.FTZ R32, R69.reuse, R132 ;  /* 0x0000008445207220 */ /* 0x048fe40000410000 */
[----:B------:R-:W-:Y:S01]  /*23790*/  FFMA.FTZ R20, R46, c[0x0][0x2d0], -R74 ;  /* 0x0000b4002e147a23 */ /* 0x000fe2000001084a */
[----:B------:R1:W-:Y:S02]  /*237a0*/  MUFU.EX2 R111, R28 ;  /* 0x0000001c006f7308 */ /* 0x0003e40000000800 */
[-C--:B------:R-:W-:Y:S03]  /*237b0*/  HMMA.16816.F32 R12, R64, R22.reuse, R12 ;  /* 0x00000016400c723c */ /* 0x080fe6000000180c */
[C---:B------:R-:W-:Y:S02]  /*237c0*/  FMUL.FTZ R31, R0.reuse, R131 ;  /* 0x00000083001f7220 */ /* 0x040fe40000410000 */
[----:B------:R-:W-:Y:S02]  /*237d0*/  IMAD.MOV.U32 R131, RZ, RZ, R80 ;  /* 0x000000ffff837224 */ /* 0x000fe400078e0050 */
[----:B------:R-:W2:Y:S01]  /*237e0*/  LDSM.16.MT88.4 R80, [R211+0x100] ;  /* 0x00010000d350783b */ /* 0x000ea20000004200 */
[C---:B------:R-:W-:Y:S01]  /*237f0*/  HMMA.16816.F32 R16, R76.reuse, R22, R16 ;  /* 0x000000164c10723c */ /* 0x040fe20000001810 */
[----:B------:R3:W-:Y:S03]  /*23800*/  MUFU.EX2 R110, R20 ;  /* 0x00000014006e7308 */ /* 0x0007e60000000800 */
[C---:B------:R-:W-:Y:S02]  /*23810*/  FMUL.FTZ R21, R69.reuse, R121 ;  /* 0x0000007945157220 */ /* 0x040fe40000410000 */
[----:B------:R-:W-:Y:S02]  /*23820*/  FMUL.FTZ R26, R0, R126 ;  /* 0x0000007e001a7220 */ /* 0x000fe40000410000 */
[C---:B------:R-:W-:Y:S04]  /*23830*/  FMUL.FTZ R22, R68.reuse, R122 ;  /* 0x0000007a44167220 */ /* 0x040fe80000410000 */
[----:B------:R-:W-:Y:S01]  /*23840*/  FMUL.FTZ R23, R68, R123 ;  /* 0x0000007b44177220 */ /* 0x000fe20000410000 */
[----:B------:R-:W-:Y:S01]  /*23850*/  MOV R123, R60 ;  /* 0x0000003c007b7202 */ /* 0x000fe20000000f00 */
[----:B-1----:R-:W-:Y:S02]  /*23860*/  FMUL.FTZ R28, R2, R128 ;  /* 0x00000080021c7220 */ /* 0x002fe40000410000 */
[C---:B------:R-:W-:Y:S02]  /*23870*/  FMUL.FTZ R30, R0.reuse, R130 ;  /* 0x00000082001e7220 */ /* 0x040fe40000410000 */
[----:B------:R-:W-:Y:S02]  /*23880*/  IMAD.MOV.U32 R130, RZ, RZ, R33 ;  /* 0x000000ffff827224 */ /* 0x000fe400078e0021 */
[C---:B------:R-:W-:Y:S02]  /*23890*/  FMUL.FTZ R33, R69.reuse, R133 ;  /* 0x0000008545217220 */ /* 0x040fe40000410000 */
[C---:B------:R-:W-:Y:S01]  /*238a0*/  FMUL.FTZ R42, R0.reuse, R142 ;  /* 0x0000008e002a7220 */ /* 0x040fe20000410000 */
[----:B------:R-:W-:Y:S01]  /*238b0*/  LDSM.16.MT88.4 R132, [R212+0x2900] ;  /* 0x00290000d484783b */ /* 0x000fe20000004200 */
[C---:B------:R-:W-:Y:S02]  /*238c0*/  FMUL.FTZ R43, R0.reuse, R143 ;  /* 0x0000008f002b7220 */ /* 0x040fe40000410000 */
[C---:B---3--:R-:W-:Y:S02]  /*238d0*/  FMUL.FTZ R20, R69.reuse, R120 ;  /* 0x0000007845147220 */ /* 0x048fe40000410000 */
[----:B------:R-:W-:Y:S01]  /*238e0*/  IMAD.MOV.U32 R122, RZ, RZ, R84 ;  /* 0x000000ffff7a7224 */ /* 0x000fe200078e0054 */
[----:B------:R1:W-:Y:S01]  /*238f0*/  MUFU.EX2 R120, R62 ;  /* 0x0000003e00787308 */ /* 0x0003e20000000800 */
[----:B------:R-:W-:Y:S01]  /*23900*/  FMUL.FTZ R63, R0, R163 ;  /* 0x000000a3003f7220 */ /* 0x000fe20000410000 */
[----:B------:R-:W3:Y:S01]  /*23910*/  LDSM.16.MT88.4 R84, [R209+0x900] ;  /* 0x00090000d154783b */ /* 0x000ee20000004200 */
[----:B------:R-:W-:Y:S01]  /*23920*/  MOV R163, R93 ;  /* 0x0000005d00a37202 */ /* 0x000fe20000000f00 */
[-C--:B------:R-:W-:Y:S03]  /*23930*/  HMMA.16816.F32 R20, R76, R36.reuse, R20 ;  /* 0x000000244c14723c */ /* 0x080fe60000001814 */
[----:B------:R-:W-:Y:S02]  /*23940*/  FMUL.FTZ R44, R2, R144 ;  /* 0x00000090022c7220 */ /* 0x000fe40000410000 */
[C---:B------:R-:W-:Y:S02]  /*23950*/  FMUL.FTZ R46, R0.reuse, R146 ;  /* 0x00000092002e7220 */ /* 0x040fe40000410000 */
[C---:B------:R-:W-:Y:S01]  /*23960*/  FMUL.FTZ R47, R0.reuse, R147 ;  /* 0x00000093002f7220 */ /* 0x040fe20000410000 */
[C---:B------:R-:W-:Y:S04]  /*23970*/  HMMA.16816.F32 R24, R64.reuse, R36, R24 ;  /* 0x000000244018723c */ /* 0x040fe80000001818 */
[----:B------:R-:W-:Y:S02]  /*23980*/  FMUL.FTZ R58, R0, R158 ;  /* 0x0000009e003a7220 */ /* 0x000fe40000410000 */
[----:B------:R-:W-:Y:S02]  /*23990*/  FMUL.FTZ R60, R2, R160 ;  /* 0x000000a0023c7220 */ /* 0x000fe40000410000 */
[-C--:B------:R-:W-:Y:S04]  /*239a0*/  HMMA.16816.F32 R28, R64, R38.reuse, R28 ;  /* 0x00000026401c723c */ /* 0x080fe8000000181c */
[----:B------:R-:W-:Y:S02]  /*239b0*/  FFMA.FTZ R36, R48, c[0x0][0x2d0], -R96 ;  /* 0x0000b40030247a23 */ /* 0x000fe40000010860 */
[----:B-1----:R-:W-:Y:S02]  /*239c0*/  FMUL.FTZ R62, R0, R162 ;  /* 0x000000a2003e7220 */ /* 0x002fe40000410000 */
[C---:B------:R-:W-:Y:S01]  /*239d0*/  HMMA.16816.F32 R32, R76.reuse, R38, R32 ;  /* 0x000000264c20723c */ /* 0x040fe20000001820 */
[----:B------:R1:W-:Y:S01]  /*239e0*/  MUFU.EX2 R128, R36 ;  /* 0x0000002400807308 */ /* 0x0003e20000000800 */
[----:B------:R-:W4:Y:S02]  /*239f0*/  LDL.LU R162, [R1+0x24] ;  /* 0x0000240001a27983 */ /* 0x000f240000300800 */
[----:B------:R-:W-:Y:S02]  /*23a00*/  FMUL.FTZ R37, R69, R137 ;  /* 0x0000008945257220 */ /* 0x000fe40000410000 */
[----:B------:R-:W-:Y:S02]  /*23a10*/  FFMA.FTZ R48, R51, c[0x0][0x2d0], -R74 ;  /* 0x0000b40033307a23 */ /* 0x000fe4000001084a */
[C---:B------:R-:W-:Y:S03]  /*23a20*/  FMUL.FTZ R38, R68.reuse, R138 ;  /* 0x0000008a44267220 */ /* 0x040fe60000410000 */
[----:B------:R-:W5:Y:S01]  /*23a30*/  MUFU.EX2 R57, R48 ;  /* 0x0000003000397308 */ /* 0x000f620000000800 */
[C---:B------:R-:W-:Y:S02]  /*23a40*/  FMUL.FTZ R39, R68.reuse, R139 ;  /* 0x0000008b44277220 */ /* 0x040fe40000410000 */
[----:B------:R-:W-:Y:S02]  /*23a50*/  FMUL.FTZ R51, R68, R151 ;  /* 0x0000009744337220 */ /* 0x000fe40000410000 */
[----:B------:R-:W-:Y:S02]  /*23a60*/  IMAD.MOV.U32 R160, RZ, RZ, R61 ;  /* 0x000000ffffa07224 */ /* 0x000fe400078e003d */
[----:B------:R-:W-:Y:S01]  /*23a70*/  FMUL.FTZ R61, R2, R161 ;  /* 0x000000a1023d7220 */ /* 0x000fe20000410000 */
[----:B------:R-:W-:Y:S01]  /*23a80*/  MOV R161, R247 ;  /* 0x000000f700a17202 */ /* 0x000fe20000000f00 */
[----:B------:R-:W-:Y:S02]  /*23a90*/  IMAD.MOV.U32 R126, RZ, RZ, R242 ;  /* 0x000000ffff7e7224 */ /* 0x000fe400078e00f2 */
[C---:B-1----:R-:W-:Y:S07]  /*23aa0*/  FMUL.FTZ R36, R69.reuse, R136 ;  /* 0x0000008845247220 */ /* 0x042fee0000410000 */
[-C--:B------:R-:W-:Y:S03]  /*23ab0*/  HMMA.16816.F32 R36, R76, R52.reuse, R36 ;  /* 0x000000344c24723c */ /* 0x080fe60000001824 */
[----:B-----5:R-:W-:Y:S01]  /*23ac0*/  MOV R151, R57 ;  /* 0x0000003900977202 */ /* 0x020fe20000000f00 */
[C---:B------:R-:W-:Y:S01]  /*23ad0*/  FMUL.FTZ R48, R69.reuse, R148 ;  /* 0x0000009445307220 */ /* 0x040fe20000410000 */
[----:B------:R-:W-:Y:S01]  /*23ae0*/  MOV R148, R59 ;  /* 0x0000003b00947202 */ /* 0x000fe20000000f00 */
[----:B------:R-:W-:Y:S02]  /*23af0*/  FMUL.FTZ R59, R0, R159 ;  /* 0x0000009f003b7220 */ /* 0x000fe40000410000 */
[C---:B------:R-:W-:Y:S04]  /*23b00*/  HMMA.16816.F32 R40, R64.reuse, R52, R40 ;  /* 0x000000344028723c */ /* 0x040fe80000001828 */
[----:B------:R-:W-:Y:S03]  /*23b10*/  FMUL.FTZ R57, R2, R157 ;  /* 0x0000009d02397220 */ /* 0x000fe60000410000 */
[--C-:B------:R-:W-:Y:S01]  /*23b20*/  FFMA.FTZ R52, R56, c[0x0][0x2d0], -R97.reuse ;  /* 0x0000b40038347a23 */ /* 0x100fe20000010861 */
[-C--:B------:R-:W-:Y:S03]  /*23b30*/  HMMA.16816.F32 R44, R64, R54.reuse, R44 ;  /* 0x00000036402c723c */ /* 0x080fe6000000182c */
[----:B------:R1:W5:Y:S01]  /*23b40*/  MUFU.EX2 R109, R52 ;  /* 0x00000034006d7308 */ /* 0x0003620000000800 */
[C---:B------:R-:W-:Y:S02]  /*23b50*/  FMUL.FTZ R53, R69.reuse, R153 ;  /* 0x0000009945357220 */ /* 0x040fe40000410000 */
[----:B------:R-:W-:Y:S02]  /*23b60*/  FMUL.FTZ R56, R2, R156 ;  /* 0x0000009c02387220 */ /* 0x000fe40000410000 */
[C---:B------:R-:W-:Y:S07]  /*23b70*/  HMMA.16816.F32 R48, R76.reuse, R54, R48 ;  /* 0x000000364c30723c */ /* 0x040fee0000001830 */
[C---:B------:R-:W-:Y:S02]  /*23b80*/  FMUL.FTZ R54, R68.reuse, R154 ;  /* 0x0000009a44367220 */ /* 0x040fe40000410000 */
[----:B------:R-:W-:Y:S03]  /*23b90*/  FMUL.FTZ R55, R68, R155 ;  /* 0x0000009b44377220 */ /* 0x000fe60000410000 */
[----:B-1----:R-:W-:Y:S07]  /*23ba0*/  FMUL.FTZ R52, R69, R152 ;  /* 0x0000009845347220 */ /* 0x002fee0000410000 */
[-C--:B--2---:R-:W-:Y:S08]  /*23bb0*/  HMMA.16816.F32 R52, R76, R80.reuse, R52 ;  /* 0x000000504c34723c */ /* 0x084ff00000001834 */
[C---:B------:R-:W-:Y:S07]  /*23bc0*/  HMMA.16816.F32 R56, R64.reuse, R80, R56 ;  /* 0x000000504038723c */ /* 0x040fee0000001838 */
[----:B------:R-:W-:Y:S01]  /*23bd0*/  FFMA.FTZ R80, R88, c[0x0][0x2d0], -R97 ;  /* 0x0000b40058507a23 */ /* 0x000fe20000010861 */
[-C--:B------:R-:W-:Y:S03]  /*23be0*/  HMMA.16816.F32 R60, R64, R82.reuse, R60 ;  /* 0x00000052403c723c */ /* 0x080fe6000000183c */
[----:B------:R1:W2:Y:S01]  /*23bf0*/  MUFU.EX2 R115, R80 ;  /* 0x0000005000737308 */ /* 0x0002a20000000800 */
[----:B-----5:R-:W-:Y:S03]  /*23c00*/  F2FP.PACK_AB R81, R103, R109 ;  /* 0x0000006d6751723e */ /* 0x020fe600000000ff */
[C---:B------:R-:W-:Y:S02]  /*23c10*/  FMUL.FTZ R64, R69.reuse, R164 ;  /* 0x000000a445407220 */ /* 0x040fe40000410000 */
[C---:B------:R-:W-:Y:S01]  /*23c20*/  FMUL.FTZ R66, R68.reuse, R166 ;  /* 0x000000a644427220 */ /* 0x040fe20000410000 */
[----:B------:R-:W5:Y:S02]  /*23c30*/  LDL.LU R164, [R1+0x20] ;  /* 0x0000200001a47983 */ /* 0x000f640000300800 */
[----:B------:R-:W-:Y:S01]  /*23c40*/  FMUL.FTZ R67, R68, R167 ;  /* 0x000000a744437220 */ /* 0x000fe20000410000 */
[----:B------:R-:W-:Y:S01]  /*23c50*/  MOV R167, R89 ;  /* 0x0000005900a77202 */ /* 0x000fe20000000f00 */
[----:B------:R-:W-:Y:S01]  /*23c60*/  FMUL.FTZ R65, R69, R165 ;  /* 0x000000a545417220 */ /* 0x000fe20000410000 */
[----:B------:R-:W5:Y:S01]  /*23c70*/  LDL.LU R166, [R1+0x1c] ;  /* 0x00001c0001a67983 */ /* 0x000f620000300800 */
        /* <DEDUP_REMOVED lines=12> */
[----:B--2---:R-:W-:Y:S03]  /*23d40*/  F2FP.PACK_AB R83, R115, R120 ;  /* 0x000000787353723e */ /* 0x004fe600000000ff */
[-C--:B---3--:R-:W-:Y:S03]  /*23d50*/  HMMA.16816.F32 R4, R76, R84.reuse, R4 ;  /* 0x000000544c04723c */ /* 0x088fe60000001804 */
[--C-:B-1----:R-:W-:Y:S02]  /*23d60*/  FFMA.FTZ R80, R94, c[0x0][0x2d0], -R75.reuse ;  /* 0x0000b4005e507a23 */ /* 0x102fe4000001084b */
[----:B------:R-:W1:Y:S02]  /*23d70*/  LDSM.16.MT88.4 R92, [R210+0x900] ;  /* 0x00090000d25c783b */ /* 0x000e640000004200 */
[----:B------:R2:W-:Y:S02]  /*23d80*/  MUFU.EX2 R139, R80 ;  /* 0x00000050008b7308 */ /* 0x0005e40000000800 */
        /* <DEDUP_REMOVED lines=8> */
[----:B--2---:R-:W-:Y:S03]  /*23e10*/  FFMA.FTZ R84, R177, c[0x0][0x2d0], -R74 ;  /* 0x0000b400b1547a23 */ /* 0x004fe6000001084a */
[--C-:B------:R-:W-:Y:S01]  /*23e20*/  FFMA.FTZ R88, R169, c[0x0][0x2d0], -R96.reuse ;  /* 0x0000b400a9587a23 */ /* 0x100fe20000010860 */
        /* <DEDUP_REMOVED lines=17> */
[----:B------:R2:W2:Y:S01]  /*23f40*/  MUFU.EX2 R141, R88 ;  /* 0x00000058008d7308 */ /* 0x0004a20000000800 */
[----:B----4-:R-:W-:Y:S02]  /*23f50*/  FFMA.FTZ R2, R2, R162, R163 ;  /* 0x000000a202027223 */ /* 0x010fe400000100a3 */
[----:B---3--:R-:W-:Y:S07]  /*23f60*/  FFMA.FTZ R92, R170, c[0x0][0x2d0], -R97 ;  /* 0x0000b400aa5c7a23 */ /* 0x008fee0000010861 */
        /* <DEDUP_REMOVED lines=9> */
[----:B------:R2:W4:Y:S01]  /*24000*/  MUFU.EX2 R140, R88 ;  /* 0x00000058008c7308 */ /* 0x0005220000000800 */
        /* <DEDUP_REMOVED lines=9> */
[----:B------:R-:W-:Y:S01]  /*240a0*/  F2FP.PACK_AB R82, R141, R142 ;  /* 0x0000008e8d52723e */ /* 0x000fe200000000ff */
[----:B------:R2:W-:Y:S01]  /*240b0*/  MUFU.EX2 R147, R80 ;  /* 0x0000005000937308 */ /* 0x0005e20000000800 */
[----:B----4-:R-:W-:Y:S01]  /*240c0*/  F2FP.PACK_AB R81, R234, R140 ;  /* 0x0000008cea51723e */ /* 0x010fe200000000ff */
[----:B-----5:R-:W-:Y:S01]  /*240d0*/  FFMA.FTZ R69, R69, R166, R167 ;  /* 0x000000a645457223 */ /* 0x020fe200000100a7 */
[----:B------:R-:W-:Y:S01]  /*240e0*/  F2FP.PACK_AB R76, R121, R151 ;  /* 0x00000097794c723e */ /* 0x000fe200000000ff */
[----:B------:R-:W-:Y:S03]  /*240f0*/  FFMA.FTZ R68, R68, R164, R165 ;  /* 0x000000a444447223 */ /* 0x000fe600000100a5 */
[----:B------:R-:W-:Y:S02]  /*24100*/  F2FP.PACK_AB R77, R138, R139 ;  /* 0x0000008b8a4d723e */ /* 0x000fe400000000ff */
[----:B------:R-:W-:Y:S02]  /*24110*/  F2FP.PACK_AB R78, R246, R247 ;  /* 0x000000f7f64e723e */ /* 0x000fe400000000ff */
[----:B------:R-:W-:Y:S01]  /*24120*/  F2FP.PACK_AB R79, R143, R242 ;  /* 0x000000f28f4f723e */ /* 0x000fe200000000ff */
[----:B-1----:R-:W1:Y:S01]  /*24130*/  LDSM.16.MT88.4 R84, [R212+0x1100] ;  /* 0x00110000d454783b */ /* 0x002e620000004200 */
[----:B---3--:R-:W-:Y:S05]  /*24140*/  F2FP.PACK_AB R83, R207, R233 ;  /* 0x000000e9cf53723e */ /* 0x008fea00000000ff */
[-C--:B--2---:R-:W-:Y:S03]  /*24150*/  HMMA.16816.F32 R4, R76, R88.reuse, R4 ;  /* 0x000000584c04723c */ /* 0x084fe60000001804 */
[--C-:B------:R-:W-:Y:S04]  /*24160*/  FFMA.FTZ R80, R181, c[0x0][0x2d0], -R75.reuse ;  /* 0x0000b400b5507a23 */ /* 0x100fe8000001084b */
        /* <DEDUP_REMOVED lines=9> */
[----:B--2---:R-:W-:Y:S03]  /*24200*/  FFMA.FTZ R88, R195, c[0x0][0x2d0], -R74 ;  /* 0x0000b400c3587a23 */ /* 0x004fe6000001084a */
        /* <DEDUP_REMOVED lines=17> */
[--C-:B--2---:R-:W-:Y:S01]  /*24320*/  FFMA.FTZ R84, R188, c[0x0][0x2d0], -R96.reuse ;  /* 0x0000b400bc547a23 */ /* 0x104fe20000010860 */
[----:B------:R-:W-:Y:S04]  /*24330*/  MOV R188, R114 ;  /* 0x0000007200bc7202 */ /* 0x000fe80000000f00 */
[----:B------:R-:W-:Y:S04]  /*24340*/  ISETP.GT.AND P0, PT, R226, R188, PT ;  /* 0x000000bce200720c */ /* 0x000fe80003f04270 */
[----:B------:R2:W-:Y:S01]  /*24350*/  MUFU.EX2 R185, R84 ;  /* 0x0000005400b97308 */ /* 0x0005e20000000800 */
[----:B---3--:R-:W-:Y:S01]  /*24360*/  FFMA.FTZ R92, R183, c[0x0][0x2d0], -R97 ;  /* 0x0000b400b75c7a23 */ /* 0x008fe20000010861 */
[----:B------:R-:W-:Y:S08]  /*24370*/  MOV R183, R160 ;  /* 0x000000a000b77202 */ /* 0x000ff00000000f00 */
[----:B------:R3:W-:Y:S01]  /*24380*/  MUFU.EX2 R154, R92 ;  /* 0x0000005c009a7308 */ /* 0x0007e20000000800 */
[----:B-1----:R-:W1:Y:S01]  /*24390*/  LDSM.16.MT88.4 R88, [R211+0x1100] ;  /* 0x00110000d358783b */ /* 0x002e620000004200 */
[----:B--2---:R-:W-:Y:S01]  /*243a0*/  FFMA.FTZ R84, R190, c[0x0][0x2d0], -R96 ;  /* 0x0000b400be547a23 */ /* 0x004fe20000010860 */
[----:B------:R-:W-:Y:S07]  /*243b0*/  MOV R190, R115 ;  /* 0x0000007300be7202 */ /* 0x000fee0000000f00 */
[----:B------:R2:W4:Y:S01]  /*243c0*/  MUFU.EX2 R187, R84 ;  /* 0x0000005400bb7308 */ /* 0x0005220000000800 */
[----:B---3--:R-:W-:Y:S02]  /*243d0*/  FFMA.FTZ R92, R202, c[0x0][0x2d0], -R75 ;  /* 0x0000b400ca5c7a23 */ /* 0x008fe4000001084b */
[----:B------:R-:W-:Y:S07]  /*243e0*/  IMAD.MOV.U32 R202, RZ, RZ, R110 ;  /* 0x000000ffffca7224 */ /* 0x000fee00078e006e */
[----:B------:R3:W-:Y:S01]  /*243f0*/  MUFU.EX2 R159, R92 ;  /* 0x0000005c009f7308 */ /* 0x0007e20000000800 */
[--C-:B--2---:R-:W-:Y:S01]  /*24400*/  FFMA.FTZ R84, R201, c[0x0][0x2d0], -R74.reuse ;  /* 0x0000b400c9547a23 */ /* 0x104fe2000001084a */
[-C--:B-1----:R-:W-:Y:S08]  /*24410*/  HMMA.16816.F32 R52, R76, R88.reuse, R52 ;  /* 0x000000584c34723c */ /* 0x082ff00000001834 */
[----:B------:R1:W-:Y:S01]  /*24420*/  MUFU.EX2 R184, R84 ;  /* 0x0000005400b87308 */ /* 0x0003e20000000800 */
[----:B------:R-:W-:Y:S01]  /*24430*/  IMAD.MOV.U32 R201, RZ, RZ, R151 ;  /* 0x000000ffffc97224 */ /* 0x000fe200078e0097 */
[C---:B------:R-:W-:Y:S01]  /*24440*/  HMMA.16816.F32 R56, R80.reuse, R88, R56 ;  /* 0x000000585038723c */ /* 0x040fe20000001838 */
[----:B---3--:R-:W-:Y:S06]  /*24450*/  LDSM.16.MT88.4 R92, [R210+0x1900] ;  /* 0x00190000d25c783b */ /* 0x008fec0000004200 */
[--C-:B------:R-:W-:Y:S01]  /*24460*/  FFMA.FTZ R88, R186, c[0x0][0x2d0], -R97.reuse ;  /* 0x0000b400ba587a23 */ /* 0x100fe20000010861 */
[-C--:B------:R-:W-:Y:S03]  /*24470*/  HMMA.16816.F32 R60, R80, R90.reuse, R60 ;  /* 0x0000005a503c723c */ /* 0x080fe6000000183c */
[----:B------:R2:W3:Y:S01]  /*24480*/  MUFU.EX2 R102, R88 ;  /* 0x0000005800667308 */ /* 0x0004e20000000800 */
[----:B------:R-:W-:Y:S02]  /*24490*/  MOV R186, R201 ;  /* 0x000000c900ba7202 */ /* 0x000fe40000000f00 */
[----:B------:R-:W-:Y:S01]  /*244a0*/  MOV R201, R121 ;  /* 0x0000007900c97202 */ /* 0x000fe20000000f00 */
[--C-:B------:R-:W-:Y:S01]  /*244b0*/  FFMA.FTZ R80, R228, c[0x0][0x2d0], -R74.reuse ;  /* 0x0000b400e4507a23 */ /* 0x100fe2000001084a */
[----:B------:R-:W-:Y:S04]  /*244c0*/  HMMA.16816.F32 R64, R76, R90, R64 ;  /* 0x0000005a4c40723c */ /* 0x000fe80000001840 */
[----:B-1----:R-:W-:Y:S01]  /*244d0*/  FFMA.FTZ R84, R179, c[0x0][0x2d0], -R97 ;  /* 0x0000b400b3547a23 */ /* 0x002fe20000010861 */
[----:B------:R1:W-:Y:S01]  /*244e0*/  MUFU.EX2 R181, R80 ;  /* 0x0000005000b57308 */ /* 0x0003e20000000800 */
[----:B----4-:R-:W-:Y:S02]  /*244f0*/  F2FP.PACK_AB R82, R187, R185 ;  /* 0x000000b9bb52723e */ /* 0x010fe400000000ff */
        /* <DEDUP_REMOVED lines=25> */
[--C-:B------:R-:W-:Y:S01]  /*24690*/  FFMA.FTZ R88, R225, c[0x0][0x2d0], -R96.reuse ;  /* 0x0000b400e1587a23 */ /* 0x100fe20000010860 */
[-C--:B------:R-:W-:Y:S01]  /*246a0*/  HMMA.16816.F32 R28, R80, R90.reuse, R28 ;  /* 0x0000005a501c723c */ /* 0x080fe2000000181c */
[----:B------:R1:W-:Y:S03]  /*246b0*/  MUFU.EX2 R180, R84 ;  /* 0x0000005400b47308 */ /* 0x0003e60000000800 */
[----:B------:R-:W-:Y:S04]  /*246c0*/  IMAD.MOV.U32 R225, RZ, RZ, R113 ;  /* 0x000000ffffe17224 */ /* 0x000fe800078e0071 */
        /* <DEDUP_REMOVED lines=9> */
[--C-:B--2---:R-:W-:Y:S02]  /*24760*/  FFMA.FTZ R88, R229, c[0x0][0x2d0], -R96.reuse ;  /* 0x0000b400e5587a23 */ /* 0x104fe40000010860 */
[----:B------:R-:W-:Y:S01]  /*24770*/  IMAD.MOV.U32 R229, RZ, RZ, R127 ;  /* 0x000000ffffe57224 */ /* 0x000fe200078e007f */
        /* <DEDUP_REMOVED lines=8> */
[----:B------:R-:W-:Y:S01]  /*24800*/  MOV R230, R131 ;  /* 0x0000008300e67202 */ /* 0x000fe20000000f00 */
[----:B------:R-:W-:Y:S07]  /*24810*/  IMAD.MOV.U32 R131, RZ, RZ, R104 ;  /* 0x000000ffff837224 */ /* 0x000fee00078e0068 */
[----:B------:R2:W4:Y:S01]  /*24820*/  MUFU.EX2 R177, R88 ;  /* 0x0000005800b17308 */ /* 0x0005220000000800 */
[----:B---3--:R-:W-:Y:S09]  /*24830*/  FFMA.FTZ R92, R200, c[0x0][0x2d0], -R97 ;  /* 0x0000b400c85c7a23 */ /* 0x008ff20000010861 */
[----:B------:R3:W-:Y:S01]  /*24840*/  MUFU.EX2 R99, R92 ;  /* 0x0000005c00637308 */ /* 0x0007e20000000800 */
[----:B-1----:R-:W-:Y:S02]  /*24850*/  FFMA.FTZ R84, R203, c[0x0][0x2d0], -R96 ;  /* 0x0000b400cb547a23 */ /* 0x002fe40000010860 */
[----:B------:R-:W-:Y:S07]  /*24860*/  IMAD.MOV.U32 R203, RZ, RZ, R107 ;  /* 0x000000ffffcb7224 */ /* 0x000fee00078e006b */
        /* <DEDUP_REMOVED lines=36> */
[----:B------:R-:W-:Y:S04]  /*24ab0*/  FFMA.FTZ R74, R252, c[0x0][0x2d0], -R74 ;  /* 0x0000b400fc4a7a23 */ /* 0x000fe8000001084a */
[C---:B------:R-:W-:Y:S05]  /*24ac0*/  HMMA.16816.F32 R16, R76.reuse, R90, R16 ;  /* 0x0000005a4c10723c */ /* 0x040fea0000001810 */
[----:B------:R3:W4:Y:S03]  /*24ad0*/  MUFU.EX2 R171, R74 ;  /* 0x0000004a00ab7308 */ /* 0x0007260000000800 */
[-C--:B-1----:R-:W-:Y:S08]  /*24ae0*/  HMMA.16816.F32 R20, R76, R84.reuse, R20 ;  /* 0x000000544c14723c */ /* 0x082ff00000001814 */
        /* <DEDUP_REMOVED lines=13> */
[C---:B------:R-:W-:Y:S01]  /*24bc0*/  HMMA.16816.F32 R48, R76.reuse, R94, R48 ;  /* 0x0000005e4c30723c */ /* 0x040fe20000001830 */
[----:B------:R2:W-:Y:S03]  /*24bd0*/  MUFU.EX2 R168, R74 ;  /* 0x0000004a00a87308 */ /* 0x0005e60000000800 */
[----:B---3--:R-:W-:Y:S04]  /*24be0*/  F2FP.PACK_AB R167, R169, R170 ;  /* 0x000000aaa9a7723e */ /* 0x008fe800000000ff */
[-C--:B-1----:R-:W-:Y:S08]  /*24bf0*/  HMMA.16816.F32 R52, R76, R88.reuse, R52 ;  /* 0x000000584c34723c */ /* 0x082ff00000001834 */
[C---:B------:R-:W-:Y:S08]  /*24c00*/  HMMA.16816.F32 R56, R80.reuse, R88, R56 ;  /* 0x000000585038723c */ /* 0x040ff00000001838 */
[-C--:B------:R-:W-:Y:S04]  /*24c10*/  HMMA.16816.F32 R60, R80, R90.reuse, R60 ;  /* 0x0000005a503c723c */ /* 0x080fe8000000183c */
[--C-:B--2---:R-:W-:Y:S04]  /*24c20*/  FFMA.FTZ R74, R238, c[0x0][0x2d0], -R96.reuse ;  /* 0x0000b400ee4a7a23 */ /* 0x104fe80000010860 */
[----:B------:R-:W-:Y:S01]  /*24c30*/  HMMA.16816.F32 R64, R76, R90, R64 ;  /* 0x0000005a4c40723c */ /* 0x000fe20000001840 */
[----:B------:R-:W2:Y:S01]  /*24c40*/  LDL.LU R76, [R1+0x28] ;  /* 0x00002800014c7983 */ /* 0x000ea20000300800 */
[----:B------:R1:W3:Y:S06]  /*24c50*/  MUFU.EX2 R85, R74 ;  /* 0x0000004a00557308 */ /* 0x0002ec0000000800 */
[-C--:B------:R-:W-:Y:S05]  /*24c60*/  HMMA.16816.F32 R104, R164, R116.reuse, R4 ;  /* 0x00000074a468723c */ /* 0x080fea0000001804 */
[--C-:B-1----:R-:W-:Y:S01]  /*24c70*/  FFMA.FTZ R74, R239, c[0x0][0x2d0], -R96.reuse ;  /* 0x0000b400ef4a7a23 */ /* 0x102fe20000010860 */
[----:B---3--:R-:W-:Y:S01]  /*24c80*/  F2FP.PACK_AB R160, R85, R168 ;  /* 0x000000a855a0723e */ /* 0x008fe200000000ff */
[----:B------:R-:W-:Y:S02]  /*24c90*/  FFMA.FTZ R96, R245, c[0x0][0x2d0], -R96 ;  /* 0x0000b400f5607a23 */ /* 0x000fe40000010860 */
[----:B------:R1:W-:Y:S10]  /*24ca0*/  MUFU.EX2 R86, R74 ;  /* 0x0000004a00567308 */ /* 0x0003f40000000800 */
[----:B------:R-:W3:Y:S01]  /*24cb0*/  MUFU.EX2 R96, R96 ;  /* 0x0000006000607308 */ /* 0x000ee20000000800 */
[--C-:B-1----:R-:W-:Y:S09]  /*24cc0*/  FFMA.FTZ R74, R205, c[0x0][0x2d0], -R97.reuse ;  /* 0x0000b400cd4a7a23 */ /* 0x102ff20000010861 */
[----:B------:R1:W-:Y:S01]  /*24cd0*/  MUFU.EX2 R75, R74 ;  /* 0x0000004a004b7308 */ /* 0x0003e20000000800 */
[----:B---3--:R-:W-:Y:S01]  /*24ce0*/  F2FP.PACK_AB R162, R96, R86 ;  /* 0x0000005660a2723e */ /* 0x008fe200000000ff */
[--C-:B-1----:R-:W-:Y:S08]  /*24cf0*/  FFMA.FTZ R74, R199, c[0x0][0x2d0], -R97.reuse ;  /* 0x0000b400c74a7a23 */ /* 0x102ff00000010861 */
[----:B------:R1:W3:Y:S02]  /*24d00*/  MUFU.EX2 R84, R74 ;  /* 0x0000004a00547308 */ /* 0x0002e40000000800 */
[--C-:B-1----:R-:W-:Y:S02]  /*24d10*/  FFMA.FTZ R74, R192, c[0x0][0x2d0], -R97.reuse ;  /* 0x0000b400c04a7a23 */ /* 0x102fe40000010861 */
[----:B------:R-:W-:Y:S02]  /*24d20*/  FFMA.FTZ R97, R73, c[0x0][0x2d0], -R97 ;  /* 0x0000b40049617a23 */ /* 0x000fe40000010861 */
[----:B------:R-:W-:Y:S01]  /*24d30*/  FADD.FTZ R73, R161, R69 ;  /* 0x00000045a1497221 */ /* 0x000fe20000010000 */
[----:B---3--:R-:W-:Y:S01]  /*24d40*/  F2FP.PACK_AB R161, R84, R75 ;  /* 0x0000004b54a1723e */ /* 0x008fe200000000ff */
[----:B------:R-:W-:Y:S02]  /*24d50*/  FADD.FTZ R69, R150, R68 ;  /* 0x0000004496457221 */ /* 0x000fe40000010000 */
[----:B------:R-:W-:Y:S01]  /*24d60*/  MUFU.EX2 R74, R74 ;  /* 0x0000004a004a7308 */ /* 0x000fe20000000800 */
[----:B------:R-:W-:Y:S02]  /*24d70*/  FADD.FTZ R68, R149, R2 ;  /* 0x0000000295447221 */ /* 0x000fe40000010000 */
[----:B------:R-:W-:Y:S01]  /*24d80*/  FADD.FTZ R4, R183, R73 ;  /* 0x00000049b7047221 */ /* 0x000fe20000010000 */
[----:B------:R-:W1:Y:S01]  /*24d90*/  LDSM.16.MT88.4 R148, [R210+0x2900] ;  /* 0x00290000d294783b */ /* 0x000e620000004200 */
[----:B------:R-:W-:Y:S02]  /*24da0*/  FADD.FTZ R2, R123, R69 ;  /* 0x000000457b027221 */ /* 0x000fe40000010000 */
[----:B------:R-:W-:Y:S02]  /*24db0*/  FADD.FTZ R5, R122, R68 ;  /* 0x000000447a057221 */ /* 0x000fe40000010000 */
[----:B------:R-:W-:Y:S01]  /*24dc0*/  FADD.FTZ R4, R230, R4 ;  /* 0x00000004e6047221 */ /* 0x000fe20000010000 */
[----:B------:R-:W3:Y:S01]  /*24dd0*/  MUFU.EX2 R97, R97 ;  /* 0x0000006100617308 */ /* 0x000ee20000000800 */
[----:B------:R-:W-:Y:S02]  /*24de0*/  FADD.FTZ R2, R229, R2 ;  /* 0x00000002e5027221 */ /* 0x000fe40000010000 */
[----:B------:R-:W-:Y:S02]  /*24df0*/  FADD.FTZ R6, R126, R4 ;  /* 0x000000047e067221 */ /* 0x000fe40000010000 */
[----:B------:R-:W-:Y:S01]  /*24e00*/  IMAD.MOV.U32 R183, RZ, RZ, R120 ;  /* 0x000000ffffb77224 */ /* 0x000fe200078e0078 */
[----:B---3--:R-:W-:Y:S07]  /*24e10*/  F2FP.PACK_AB R163, R97, R74 ;  /* 0x0000004a61a3723e */ /* 0x008fee00000000ff */
[C---:B------:R-:W-:Y:S08]  /*24e20*/  HMMA.16816.F32 R108, R160.reuse, R116, R8 ;  /* 0x00000074a06c723c */ /* 0x040ff00000001808 */
[-C--:B------:R-:W-:Y:S08]  /*24e30*/  HMMA.16816.F32 R112, R160, R118.reuse, R12 ;  /* 0x00000076a070723c */ /* 0x080ff0000000180c */
[C---:B------:R-:W-:Y:S08]  /*24e40*/  HMMA.16816.F32 R116, R164.reuse, R118, R16 ;  /* 0x00000076a474723c */ /* 0x040ff00000001810 */
[-C--:B------:R-:W-:Y:S04]  /*24e50*/  HMMA.16816.F32 R120, R164, R132.reuse, R20 ;  /* 0x00000084a478723c */ /* 0x080fe80000001814 */
[----:B--2---:R-:W-:Y:S02]  /*24e60*/  FFMA.FTZ R8, R0, R76, R196 ;  /* 0x0000004c00087223 */ /* 0x004fe400000100c4 */
        /* <DEDUP_REMOVED lines=18> */
[----:B------:R-:W-:Y:S01]  /*24f90*/  FADD.FTZ R11, R103, R4 ;  /* 0x00000004670b7221 */ /* 0x000fe20000010000 */
[----:B------:R-:W-:Y:S01]  /*24fa0*/  MOV R103, R3 ;  /* 0x0000000300677202 */ /* 0x000fe20000000f00 */
[----:B------:R-:W-:Y:S01]  /*24fb0*/  FADD.FTZ R8, R228, R2 ;  /* 0x00000002e4087221 */ /* 0x000fe20000010000 */
[----:B------:R-:W2:Y:S01]  /*24fc0*/  LDSM.16.MT88.4 R4, [R211+0x2900] ;  /* 0x00290000d304783b */ /* 0x000ea20000004200 */
        /* <DEDUP_REMOVED lines=84> */
.L_x_461:
[----:B------:R-:W3:Y:S04]  /*25510*/  LDL.LU R0, [R1+0x1c] ;  /* 0x00001c0001007983 */ /* 0x000ee80000300800 */
[----:B-12---:R-:W2:Y:S04]  /*25520*/  LDL.LU R4, [R1+0x20] ;  /* 0x0000200001047983 */ /* 0x006ea80000300800 */
[----:B------:R-:W4:Y:S04]  /*25530*/  LDL.LU R9, [R1+0x24] ;  /* 0x0000240001097983 */ /* 0x000f280000300800 */
[----:B------:R-:W4:Y:S01]  /*25540*/  LDL.LU R2, [R1+0x28] ;  /* 0x0000280001027983 */ /* 0x000f220000300800 */
[----:B------:R-:W-:-:S02]  /*25550*/  MOV R37, 0xff800000 ;  /* 0xff80000000257802 */ /* 0x000fc40000000f00 */
[----:B------:R-:W-:Y:S02]  /*25560*/  MOV R38, 0xff800000 ;  /* 0xff80000000267802 */ /* 0x000fe40000000f00 */
[----:B------:R-:W-:Y:S02]  /*25570*/  MOV R39, 0xff800000 ;  /* 0xff80000000277802 */ /* 0x000fe40000000f00 */
[----:B------:R-:W-:Y:S02]  /*25580*/  MOV R40, 0xff800000 ;  /* 0xff80000000287802 */ /* 0x000fe40000000f00 */
[----:B------:R-:W-:Y:S01]  /*25590*/  PLOP3.LUT P4, PT, PT, PT, PT, 0x8, 0x0 ;  /* 0x000000000000781c */ /* 0x000fe20003f8e170 */
[----:B---3--:R-:W1:Y:S04]  /*255a0*/  SHFL.BFLY PT, R5, R0, 0x2, 0x1f ;  /* 0x0c401f0000057f89 */ /* 0x008e6800000e0000 */
[----:B--2---:R-:W2:Y:S04]  /*255b0*/  SHFL.BFLY PT, R6, R4, 0x2, 0x1f ;  /* 0x0c401f0004067f89 */ /* 0x004ea800000e0000 */
        /* <DEDUP_REMOVED lines=110> */
.L_x_367:
[----:B--2---:R-:W2:Y:S02]  /*25ca0*/  S2R R55, SR_CTAID.Y ;  /* 0x0000000000377919 */ /* 0x004ea40000002600 */
[----:B--2---:R-:W-:Y:S01]  /*25cb0*/  SHF.R.S32.HI R43, RZ, 0x1f, R55 ;  /* 0x0000001fff2b7819 */ /* 0x004fe20000011437 */
[----:B------:R-:W-:Y:S05]  /*25cc0*/  @P4 BRA `(.L_x_479) ;  /* 0x0000130000004947 */ /* 0x000fea0003800000 */
[----:B------:R-:W2:Y:S01]  /*25cd0*/  LDL R44, [R1+0x64] ;  /* 0x00006400012c7983 */ /* 0x000ea20000100800 */
[----:B------:R-:W-:Y:S01]  /*25ce0*/  IMAD.MOV.U32 R6, RZ, RZ, -0x10 ;  /* 0xfffffff0ff067424 */ /* 0x000fe200078e00ff */
[----:B------:R-:W-:Y:S02]  /*25cf0*/  F2FP.PACK_AB R5, R105, R104 ;  /* 0x000000686905723e */ /* 0x000fe400000000ff */
[----:B------:R-:W3:Y:S01]  /*25d00*/  S2R R41, SR_TID.X ;  /* 0x0000000000297919 */ /* 0x000ee20000002100 */
        /* <DEDUP_REMOVED lines=12> */
[----:B---3--:R-:W-:Y:S02]  /*25dd0*/  SHF.R.S32.HI R42, RZ, 0x1f, R41 ;  /* 0x0000001fff2a7819 */ /* 0x008fe40000011429 */
        /* <DEDUP_REMOVED lines=29> */
[----:B------:R-:W-:Y:S02]  /*25fb0*/  R2P PR, R3, 0x6 ;  /* 0x0000000603007804 */ /* 0x000fe40000000000 */
[----:B------:R-:W-:Y:S02]  /*25fc0*/  SEL R6, R6, 0x10, !P0 ;  /* 0x0000001006067807 */ /* 0x000fe40004000000 */
[C---:B------:R-:W-:Y:S02]  /*25fd0*/  IADD3 R4, R2.reuse, 0x80, RZ ;  /* 0x0000008002047810 */ /* 0x040fe40007ffe0ff */
[C---:B------:R-:W-:Y:S01]  /*25fe0*/  IADD3 R0, R2.reuse, 0xc0, RZ ;  /* 0x000000c002007810 */ /* 0x040fe20007ffe0ff */
[----:B------:R-:W-:Y:S01]  /*25ff0*/  IMAD.IADD R3, R2, 0x1, R6 ;  /* 0x0000000102037824 */ /* 0x000fe200078e0206 */
[----:B------:R-:W-:-:S02]  /*26000*/  F2FP.PACK_AB R26, R26, R146 ;  /* 0x000000921a1a723e */ /* 0x000fc400000000ff */
[----:B------:R-:W-:Y:S02]  /*26010*/  F2FP.PACK_AB R18, R18, R152 ;  /* 0x000000981212723e */ /* 0x000fe400000000ff */
[----:B------:R-:W-:Y:S02]  /*26020*/  F2FP.PACK_AB R16, R16, R154 ;  /* 0x0000009a1010723e */ /* 0x000fe400000000ff */
[----:B------:R-:W-:Y:S02]  /*26030*/  @P2 IADD3 R0, R4, -0x40, RZ ;  /* 0xffffffc004002810 */ /* 0x000fe40007ffe0ff */
[----:B------:R-:W-:Y:S02]  /*26040*/  F2FP.PACK_AB R12, R12, R164 ;  /* 0x000000a40c0c723e */ /* 0x000fe400000000ff */
[----:B------:R-:W-:Y:S02]  /*26050*/  F2FP.PACK_AB R11, R167, R166 ;  /* 0x000000a6a70b723e */ /* 0x000fe400000000ff */
[----:B------:R-:W-:-:S02]  /*26060*/  F2FP.PACK_AB R13, R13, R156 ;  /* 0x0000009c0d0d723e */ /* 0x000fc400000000ff */
[----:B------:R-:W-:Y:S01]  /*26070*/  F2FP.PACK_AB R15, R15, R158 ;  /* 0x0000009e0f0f723e */ /* 0x000fe200000000ff */
[----:B------:R3:W-:Y:S01]  /*26080*/  STS [R2+0x80], R5 ;  /* 0x0000800502007388 */ /* 0x0007e20000000800 */
[----:B------:R-:W-:Y:S02]  /*26090*/  F2FP.PACK_AB R10, R161, R160 ;  /* 0x000000a0a10a723e */ /* 0x000fe400000000ff */
[----:B-1----:R-:W-:Y:S01]  /*260a0*/  F2FP.PACK_AB R9, R163, R162 ;  /* 0x000000a2a309723e */ /* 0x002fe200000000ff */
[----:B------:R-:W-:Y:S01]  /*260b0*/  STS [R2+0x480], R7 ;  /* 0x0004800702007388 */ /* 0x000fe20000000800 */
[----:B------:R-:W-:-:S03]  /*260c0*/  ISETP.NE.U32.AND P0, PT, RZ, c[0x0][0x500], PT ;  /* 0x00014000ff007a0c */ /* 0x000fc60003f05070 */
[----:B------:R1:W-:Y:S04]  /*260d0*/  STS [R3+0x80], R8 ;  /* 0x0000800803007388 */ /* 0x0003e80000000800 */
[----:B------:R-:W-:Y:S04]  /*260e0*/  STS [R3+0x480], R30 ;  /* 0x0004801e03007388 */ /* 0x000fe80000000800 */
[----:B------:R-:W-:Y:S04]  /*260f0*/  STS [R2+0x2080], R34 ;  /* 0x0020802202007388 */ /* 0x000fe80000000800 */
[----:B------:R4:W-:Y:S04]  /*26100*/  STS [R2+0x2480], R110 ;  /* 0x0024806e02007388 */ /* 0x0009e80000000800 */
[----:B------:R-:W-:Y:S01]  /*26110*/  STS [R3+0x2080], R33 ;  /* 0x0020802103007388 */ /* 0x000fe20000000800 */
[----:B---3--:R-:W-:-:S03]  /*26120*/  IMAD.MOV.U32 R5, RZ, RZ, 0x20 ;  /* 0x00000020ff057424 */ /* 0x008fc600078e00ff */
[----:B------:R3:W-:Y:S02]  /*26130*/  STS [R3+0x2480], R114 ;  /* 0x0024807203007388 */ /* 0x0007e40000000800 */
[----:B-1----:R-:W-:Y:S02]  /*26140*/  SEL R8, R5, 0xffffffe0, !P1 ;  /* 0xffffffe005087807 */ /* 0x002fe40004800000 */
[----:B------:R-:W-:Y:S02]  /*26150*/  ISETP.NE.AND.EX P1, PT, RZ, c[0x0][0x504], PT, P0 ;  /* 0x00014100ff007a0c */ /* 0x000fe40003f25300 */
[----:B------:R-:W-:Y:S01]  /*26160*/  ISETP.NE.U32.AND P0, PT, RZ, c[0x0][0x508], PT ;  /* 0x00014200ff007a0c */ /* 0x000fe20003f05070 */
[----:B------:R-:W-:Y:S02]  /*26170*/  IMAD.IADD R5, R2, 0x1, R8 ;  /* 0x0000000102057824 */ /* 0x000fe400078e0208 */
[----:B------:R-:W-:Y:S01]  /*26180*/  IMAD.IADD R4, R8, 0x1, R3 ;  /* 0x0000000108047824 */ /* 0x000fe200078e0203 */
[----:B------:R-:W-:-:S02]  /*26190*/  ISETP.NE.AND.EX P0, PT, RZ, c[0x0][0x50c], PT, P0 ;  /* 0x00014300ff007a0c */ /* 0x000fc40003f05300 */
[----:B------:R-:W-:Y:S01]  /*261a0*/  STS [R5+0x80], R29 ;  /* 0x0000801d05007388 */ /* 0x000fe20000000800 */
[----:B----4-:R-:W-:-:S03]  /*261b0*/  IADD3 R2, R8, 0x400, R0 ;  /* 0x0000040008027810 */ /* 0x010fc60007ffe000 */
[----:B------:R-:W-:Y:S02]  /*261c0*/  STS [R5+0x480], R28 ;  /* 0x0004801c05007388 */ /* 0x000fe40000000800 */
[C---:B------:R-:W-:Y:S02]  /*261d0*/  IMAD.IADD R7, R6.reuse, 0x1, R2 ;  /* 0x0000000106077824 */ /* 0x040fe400078e0202 */
[----:B------:R-:W-:Y:S01]  /*261e0*/  STS [R4+0x80], R14 ;  /* 0x0000800e04007388 */ /* 0x000fe20000000800 */
[----:B------:R-:W-:-:S03]  /*261f0*/  IMAD.IADD R2, R6, 0x1, R0 ;  /* 0x0000000106027824 */ /* 0x000fc600078e0200 */
[----:B------:R-:W-:Y:S01]  /*26200*/  STS [R4+0x480], R25 ;  /* 0x0004801904007388 */ /* 0x000fe20000000800 */
[----:B---3--:R-:W-:-:S03]  /*26210*/  IMAD.IADD R3, R8, 0x1, R2 ;  /* 0x0000000108037824 */ /* 0x008fc600078e0202 */
        /* <DEDUP_REMOVED lines=36> */
.L_x_480:
        /* <DEDUP_REMOVED lines=11> */
[C---:B------:R-:W-:Y:S01]  /*26510*/  LOP3.LUT R6, R4.reuse, 0x1ffffffe, RZ, 0xc0, !PT ;  /* 0x1ffffffe04067812 */ /* 0x040fe200078ec0ff */
[----:B------:R-:W-:Y:S01]  /*26520*/  IMAD.SHL.U32 R4, R4, 0x20, RZ ;  /* 0x0000002004047824 */ /* 0x000fe200078e00ff */
        /* <DEDUP_REMOVED lines=19> */
[----:B------:R-:W-:Y:S02]  /*26660*/  IMAD R6, R55, c[0x0][0x494], R6 ;  /* 0x0001250037067a24 */ /* 0x000fe400078e0206 */
[----:B------:R-:W-:Y:S02]  /*26670*/  IMAD.IADD R3, R3, 0x1, R0 ;  /* 0x0000000103037824 */ /* 0x000fe400078e0200 */
[----:B------:R-:W-:Y:S02]  /*26680*/  IMAD.IADD R8, R16, 0x1, R7 ;  /* 0x0000000110087824 */ /* 0x000fe400078e0207 */
[----:B------:R-:W-:Y:S02]  /*26690*/  IMAD.IADD R9, R41, 0x1, -R9 ;  /* 0x0000000129097824 */ /* 0x000fe400078e0a09 */
[----:B------:R-:W-:Y:S02]  /*266a0*/  IMAD.SHL.U32 R0, R21, 0x40, RZ ;  /* 0x0000004015007824 */ /* 0x000fe400078e00ff */
[----:B------:R-:W-:-:S02]  /*266b0*/  IMAD.IADD R5, R5, 0x1, R6 ;  /* 0x0000000105057824 */ /* 0x000fc400078e0206 */
[----:B-1----:R-:W-:Y:S01]  /*266c0*/  IMAD R8, R24, 0x80, R8 ;  /* 0x0000008018087824 */ /* 0x002fe200078e0208 */
[----:B------:R-:W-:Y:S01]  /*266d0*/  LOP3.LUT R0, R0, 0x1c0, RZ, 0xc0, !PT ;  /* 0x000001c000007812 */ /* 0x000fe200078ec0ff */
[----:B------:R-:W-:Y:S02]  /*266e0*/  IMAD.SHL.U32 R6, R9, 0x8, RZ ;  /* 0x0000000809067824 */ /* 0x000fe400078e00ff */
[----:B------:R-:W-:-:S03]  /*266f0*/  @P2 IMAD.HI.U32 R10, R8, c[0x0][0x4ec], RZ ;  /* 0x00013b00080a2a27 */ /* 0x000fc600078e00ff */
[----:B------:R-:W-:Y:S01]  /*26700*/  LOP3.LUT R11, R0, 0x38, R6, 0xf8, !PT ;  /* 0x00000038000b7812 */ /* 0x000fe200078ef806 */
[----:B------:R-:W-:Y:S01]  /*26710*/  IMAD.MOV.U32 R7, RZ, RZ, R8 ;  /* 0x000000ffff077224 */ /* 0x000fe200078e0008 */
[----:B------:R-:W-:Y:S01]  /*26720*/  SHF.R.U32.HI R0, RZ, 0x3, R0 ;  /* 0x00000003ff007819 */ /* 0x000fe20000011600 */
[----:B------:R-:W-:Y:S01]  /*26730*/  IMAD R9, R9, 0x10, R21 ;  /* 0x0000001009097824 */ /* 0x000fe200078e0215 */
[----:B------:R-:W-:Y:S01]  /*26740*/  @P2 SHF.R.U32.HI R7, RZ, c[0x0][0x4f0], R10 ;  /* 0x00013c00ff072a19 */ /* 0x000fe2000001160a */
[----:B------:R-:W-:Y:S01]  /*26750*/  IMAD.WIDE.U32 R2, R55, c[0x0][0x3e8], R2 ;  /* 0x0000fa0037027a25 */ /* 0x000fe200078e0002 */
[----:B------:R-:W-:Y:S02]  /*26760*/  LOP3.LUT R22, R11, R0, RZ, 0x3c, !PT ;  /* 0x000000000b167212 */ /* 0x000fe400078e3cff */
[----:B------:R-:W-:Y:S01]  /*26770*/  SEL R11, R12, RZ, !P1 ;  /* 0x000000ff0c0b7207 */ /* 0x000fe20004800000 */
[----:B------:R-:W-:Y:S01]  /*26780*/  IMAD R12, R24, 0x80, R9 ;  /* 0x00000080180c7824 */ /* 0x000fe200078e0209 */
[----:B------:R-:W-:Y:S01]  /*26790*/  SEL R10, R44, RZ, !P1 ;  /* 0x000000ff2c0a7207 */ /* 0x000fe20004800000 */
[----:B------:R-:W-:Y:S01]  /*267a0*/  IMAD.MOV R0, RZ, RZ, -R7 ;  /* 0x000000ffff007224 */ /* 0x000fe200078e0a07 */
[----:B------:R-:W-:Y:S01]  /*267b0*/  SHF.R.S32.HI R53, RZ, 0x1f, R6 ;  /* 0x0000001fff357819 */ /* 0x000fe20000011406 */
[----:B------:R-:W-:-:S02]  /*267c0*/  IMAD.IADD R3, R3, 0x1, R13 ;  /* 0x0000000103037824 */ /* 0x000fc400078e020d */
        /* <DEDUP_REMOVED lines=11> */
[C---:B------:R-:W-:Y:S01]  /*26880*/  IMAD.WIDE.U32 R2, R10.reuse, c[0x0][0x3f0], R2 ;  /* 0x0000fc000a027a25 */ /* 0x040fe200078e0002 */
        /* <DEDUP_REMOVED lines=9> */
[----:B------:R-:W-:Y:S01]  /*26920*/  IMAD R18, R10, c[0x0][0x4e8], R12 ;  /* 0x00013a000a127a24 */ /* 0x000fe200078e020c */
[----:B------:R-:W-:Y:S01]  /*26930*/  SHFL.IDX PT, R14, R7, 0x1, 0x1c1f ;  /* 0x003c1f00070e7f89 */ /* 0x000fe200000e0000 */
[----:B------:R-:W-:Y:S01]  /*26940*/  IMAD.IADD R3, R3, 0x1, R11 ;  /* 0x0000000103037824 */ /* 0x000fe200078e020b */
[----:B------:R-:W-:Y:S01]  /*26950*/  LEA.HI.X R4, R4, c[0x0][0x454], R9, 0x2, P1 ;  /* 0x0001150004047a11 */ /* 0x000fe200008f1409 */
[----:B------:R-:W-:Y:S01]  /*26960*/  IMAD R8, R13, c[0x0][0x3e0], RZ ;  /* 0x0000f8000d087a24 */ /* 0x000fe200078e02ff */
[----:B------:R-:W-:Y:S01]  /*26970*/  SHF.R.S32.HI R9, RZ, 0x1f, R18 ;  /* 0x0000001fff097819 */ /* 0x000fe20000011412 */
[C---:B------:R-:W-:Y:S01]  /*26980*/  IMAD.WIDE.U32 R2, R0.reuse, c[0x0][0x3e0], R2 ;  /* 0x0000f80000027a25 */ /* 0x040fe200078e0002 */
[----:B------:R-:W-:Y:S03]  /*26990*/  SHFL.IDX PT, R12, R7, 0x2, 0x1c1f ;  /* 0x005c1f00070c7f89 */ /* 0x000fe600000e0000 */
[----:B------:R-:W-:Y:S01]  /*269a0*/  IMAD R8, R0, c[0x0][0x3e4], R8 ;  /* 0x0000f90000087a24 */ /* 0x000fe200078e0208 */
[----:B------:R-:W-:Y:S01]  /*269b0*/  SHFL.IDX PT, R17, R4, RZ, 0x1c1f ;  /* 0x001c1fff04117589 */ /* 0x000fe200000e0000 */
[----:B------:R-:W-:-:S02]  /*269c0*/  IMAD R5, R24, 0x80, R16 ;  /* 0x0000008018057824 */ /* 0x000fc400078e0210 */
[----:B-----5:R-:W-:Y:S01]  /*269d0*/  IMAD R0, R15, c[0x0][0x4e8], RZ ;  /* 0x00013a000f007a24 */ /* 0x020fe200078e02ff */
[----:B------:R-:W1:Y:S01]  /*269e0*/  SHFL.IDX PT, R16, R7, RZ, 0x1c1f ;  /* 0x001c1fff07107589 */ /* 0x000e6200000e0000 */
[----:B------:R-:W-:Y:S01]  /*269f0*/  IMAD.IADD R3, R3, 0x1, R8 ;  /* 0x0000000103037824 */ /* 0x000fe200078e0208 */
[----:B------:R-:W-:Y:S01]  /*26a00*/  IADD3 R20, R5, 0x8, RZ ;  /* 0x0000000805147810 */ /* 0x000fe20007ffe0ff */
[----:B------:R-:W-:Y:S01]  /*26a10*/  IMAD R8, R9, c[0x0][0x3d8], RZ ;  /* 0x0000f60009087a24 */ /* 0x000fe200078e02ff */
[----:B------:R-:W2:Y:S01]  /*26a20*/  SHFL.IDX PT, R15, R4, 0x1, 0x1c1f ;  /* 0x003c1f00040f7f89 */ /* 0x000ea200000e0000 */
[C---:B------:R-:W-:Y:S02]  /*26a30*/  ISETP.GE.OR P4, PT, R5.reuse, R0, P0 ;  /* 0x000000000500720c */ /* 0x040fe40000786670 */
[C---:B------:R-:W-:Y:S01]  /*26a40*/  IMAD R19, R18.reuse, c[0x0][0x3dc], R8 ;  /* 0x0000f70012137a24 */ /* 0x040fe200078e0208 */
[----:B------:R-:W3:Y:S01]  /*26a50*/  SHFL.IDX PT, R13, R4, 0x2, 0x1c1f ;  /* 0x005c1f00040d7f89 */ /* 0x000ee200000e0000 */
[----:B------:R-:W-:Y:S01]  /*26a60*/  IMAD.WIDE.U32 R8, R18, c[0x0][0x3d8], R2 ;  /* 0x0000f60012087a25 */ /* 0x000fe200078e0002 */
[----:B------:R-:W-:-:S02]  /*26a70*/  IADD3 R18, R5, 0x48, RZ ;  /* 0x0000004805127810 */ /* 0x000fc40007ffe0ff */
[----:B------:R4:W-:Y:S01]  /*26a80*/  SHFL.IDX PT, R10, R7, 0x3, 0x1c1f ;  /* 0x007c1f00070a7f89 */ /* 0x0009e200000e0000 */
[----:B------:R-:W-:Y:S01]  /*26a90*/  ISETP.GE.OR P3, PT, R20, R0, P0 ;  /* 0x000000001400720c */ /* 0x000fe20000766670 */
[----:B------:R-:W-:Y:S02]  /*26aa0*/  IMAD.IADD R3, R9, 0x1, R19 ;  /* 0x0000000109037824 */ /* 0x000fe400078e0213 */
[----:B------:R3:W3:Y:S01]  /*26ab0*/  SHFL.IDX PT, R11, R4, 0x3, 0x1c1f ;  /* 0x007c1f00040b7f89 */ /* 0x0006e200000e0000 */
[----:B------:R-:W-:-:S05]  /*26ac0*/  IMAD R2, R24, 0x80, R21 ;  /* 0x0000008018027824 */ /* 0x000fca00078e0215 */
[C---:B------:R-:W-:Y:S01]  /*26ad0*/  IADD3 R32, R2.reuse, 0x40, RZ ;  /* 0x0000004002207810 */ /* 0x040fe20007ffe0ff */
[----:B-1----:R-:W-:Y:S01]  /*26ae0*/  @!P4 ST.E [R16.64], R37 ;  /* 0x000000251000c985 */ /* 0x002fe2000c101908 */
[----:B------:R-:W-:-:S03]  /*26af0*/  IADD3 R54, R2, 0x60, RZ ;  /* 0x0000006002367810 */ /* 0x000fc60007ffe0ff */
[----:B--2---:R-:W-:Y:S01]  /*26b00*/  @!P3 ST.E [R14.64], R38 ;  /* 0x000000260e00b985 */ /* 0x004fe2000c101908 */
[----:B----4-:R-:W-:Y:S01]  /*26b10*/  IMAD.SHL.U32 R7, R23, 0x8, RZ ;  /* 0x0000000817077824 */ /* 0x010fe200078e00ff */
[----:B---3--:R-:W-:-:S04]  /*26b20*/  IADD3 R4, R5, 0x40, RZ ;  /* 0x0000004005047810 */ /* 0x008fc80007ffe0ff */
[----:B------:R-:W-:Y:S02]  /*26b30*/  LOP3.LUT R5, R22, 0x7ffffe00, R7, 0xf8, !PT ;  /* 0x7ffffe0016057812 */ /* 0x000fe400078ef807 */
[-C--:B------:R-:W-:Y:S02]  /*26b40*/  ISETP.GE.OR P2, PT, R4, R0.reuse, P0 ;  /* 0x000000000400720c */ /* 0x080fe40000746670 */
[----:B------:R-:W-:Y:S01]  /*26b50*/  ISETP.GE.OR P0, PT, R18, R0, P0 ;  /* 0x000000001200720c */ /* 0x000fe20000706670 */
[----:B------:R-:W-:Y:S01]  /*26b60*/  IMAD.SHL.U32 R5, R5, 0x2, RZ ;  /* 0x0000000205057824 */ /* 0x000fe200078e00ff */
[----:B------:R-:W-:Y:S02]  /*26b70*/  LEA R4, P1, R8, c[0x0][0x380], 0x1 ;  /* 0x0000e00008047a11 */ /* 0x000fe400078208ff */
[----:B------:R-:W-:Y:S02]  /*26b80*/  IADD3 R7, R2, 0x10, RZ ;  /* 0x0000001002077810 */ /* 0x000fe40007ffe0ff */
[----:B------:R-:W-:Y:S01]  /*26b90*/  LEA.HI.X R3, R8, c[0x0][0x384], R3, 0x1, P1 ;  /* 0x0000e10008037a11 */ /* 0x000fe200008f0c03 */
[----:B------:R-:W-:Y:S04]  /*26ba0*/  SHFL.IDX PT, R14, R4, 0x2, 0x181f ;  /* 0x00581f00040e7f89 */ /* 0x000fe800000e0000 */
[----:B------:R-:W1:Y:S04]  /*26bb0*/  SHFL.IDX PT, R8, R4, 0x1, 0x181f ;  /* 0x00381f0004087f89 */ /* 0x000e6800000e0000 */
[----:B------:R-:W-:Y:S04]  /*26bc0*/  @!P2 ST.E [R12.64], R39 ;  /* 0x000000270c00a985 */ /* 0x000fe8000c101908 */
[----:B------:R1:W-:Y:S01]  /*26bd0*/  @!P0 ST.E [R10.64], R40 ;  /* 0x000000280a008985 */ /* 0x0003e2000c101908 */
[----:B------:R-:W-:-:S03]  /*26be0*/  ISETP.GE.AND P0, PT, R6, c[0x0][0x3c8], PT ;  /* 0x0000f20006007a0c */ /* 0x000fc60003f06270 */
[----:B------:R-:W2:Y:S01]  /*26bf0*/  SHFL.IDX PT, R12, R4, RZ, 0x181f ;  /* 0x00181fff040c7589 */ /* 0x000ea200000e0000 */
[-C--:B------:R-:W-:Y:S02]  /*26c00*/  ISETP.GE.OR P4, PT, R7, R0.reuse, P0 ;  /* 0x000000000700720c */ /* 0x080fe40000786670 */
[C---:B------:R-:W-:Y:S01]  /*26c10*/  ISETP.GE.OR P1, PT, R2.reuse, R0, P0 ;  /* 0x000000000200720c */ /* 0x040fe20000726670 */
[----:B------:R-:W3:Y:S01]  /*26c20*/  SHFL.IDX PT, R9, R3, RZ, 0x181f ;  /* 0x00181fff03097589 */ /* 0x000ee200000e0000 */
[----:B------:R-:W-:-:S03]  /*26c30*/  IADD3 R7, R2, 0x20, RZ ;  /* 0x0000002002077810 */ /* 0x000fc60007ffe0ff */
[----:B------:R-:W-:Y:S01]  /*26c40*/  LDS.128 R24, [R5+0x80] ;  /* 0x0000800005187984 */ /* 0x000fe20000000c00 */
[-C--:B------:R-:W-:Y:S02]  /*26c50*/  ISETP.GE.OR P3, PT, R7, R0.reuse, P0 ;  /* 0x000000000700720c */ /* 0x080fe40000766670 */
[----:B------:R-:W-:Y:S01]  /*26c60*/  IADD3 R7, R2, 0x30, RZ ;  /* 0x0000003002077810 */ /* 0x000fe20007ffe0ff */
[----:B------:R-:W4:Y:S03]  /*26c70*/  SHFL.IDX PT, R11, R3, 0x1, 0x181f ;  /* 0x00381f00030b7f89 */ /* 0x000f2600000e0000 */
[----:B------:R-:W-:Y:S01]  /*26c80*/  ISETP.GE.OR P2, PT, R7, R0, P0 ;  /* 0x000000000700720c */ /* 0x000fe20000746670 */
[----:B------:R-:W4:Y:S04]  /*26c90*/  SHFL.IDX PT, R44, R3, 0x2, 0x181f ;  /* 0x00581f00032c7f89 */ /* 0x000f2800000e0000 */
[----:B------:R-:W4:Y:S01]  /*26ca0*/  SHFL.IDX PT, R15, R4, 0x3, 0x181f ;  /* 0x00781f00040f7f89 */ /* 0x000f2200000e0000 */
[----:B-1----:R-:W-:-:S03]  /*26cb0*/  @!P4 LEA R10, P6, R6, R8, 0x1 ;  /* 0x00000008060ac211 */ /* 0x002fc600078c08ff */
[----:B------:R-:W-:Y:S01]  /*26cc0*/  LDS.128 R20, [R5+0x880] ;  /* 0x0008800005147984 */ /* 0x000fe20000000c00 */
[----:B--2---:R-:W-:-:S03]  /*26cd0*/  @!P1 LEA R12, P5, R6, R12, 0x1 ;  /* 0x0000000c060c9211 */ /* 0x004fc600078a08ff */
[----:B------:R-:W-:Y:S01]  /*26ce0*/  LDS.128 R16, [R5+0x1080] ;  /* 0x0010800005107984 */ /* 0x000fe20000000c00 */
[----:B---3--:R-:W-:-:S03]  /*26cf0*/  @!P1 LEA.HI.X R13, R6, R9, R53, 0x1, P5 ;  /* 0x00000009060d9211 */ /* 0x008fc600028f0c35 */
[----:B------:R-:W1:Y:S04]  /*26d00*/  SHFL.IDX PT, R45, R3, 0x3, 0x181f ;  /* 0x00781f00032d7f89 */ /* 0x000e6800000e0000 */
[----:B------:R-:W2:Y:S01]  /*26d10*/  LDS.128 R28, [R5+0x1880] ;  /* 0x00188000051c7984 */ /* 0x000ea20000000c00 */
[----:B------:R-:W-:Y:S02]  /*26d20*/  P2R R7, PR, RZ, 0x40 ;  /* 0x00000040ff077803 */ /* 0x000fe40000000000 */
[----:B------:R-:W-:Y:S01]  /*26d30*/  ISETP.GE.OR P6, PT, R32, R0, P0 ;  /* 0x000000002000720c */ /* 0x000fe200007c6670 */
[----:B------:R-:W-:Y:S01]  /*26d40*/  LDS.128 R36, [R5+0x2880] ;  /* 0x0028800005247984 */ /* 0x000fe20000000c00 */
[----:B------:R-:W-:-:S03]  /*26d50*/  ISETP.NE.AND P5, PT, R7, RZ, PT ;  /* 0x000000ff0700720c */ /* 0x000fc60003fa5270 */
[----:B------:R-:W-:Y:S01]  /*26d60*/  LDS.128 R32, [R5+0x2080] ;  /* 0x0020800005207984 */ /* 0x000fe20000000c00 */
[C-C-:B----4-:R-:W-:Y:S02]  /*26d70*/  @!P4 LEA.HI.X R11, R6.reuse, R11, R53.reuse, 0x1, P5 ;  /* 0x0000000b060bc211 */ /* 0x150fe400028f0c35 */
[C---:B------:R-:W-:Y:S01]  /*26d80*/  @!P3 LEA R8, P5, R6.reuse, R14, 0x1 ;  /* 0x0000000e0608b211 */ /* 0x040fe200078a08ff */
[----:B------:R-:W-:Y:S03]  /*26d90*/  LDS.128 R40, [R5+0x3080] ;  /* 0x0030800005287984 */ /* 0x000fe60000000c00 */
[C-C-:B------:R-:W-:Y:S01]  /*26da0*/  @!P3 LEA.HI.X R9, R6.reuse, R44, R53.reuse, 0x1, P5 ;  /* 0x0000002c0609b211 */ /* 0x140fe200028f0c35 */
[----:B------:R-:W3:Y:S01]  /*26db0*/  SHFL.IDX PT, R48, R4, 0x4, 0x181f ;  /* 0x00981f0004307f89 */ /* 0x000ee200000e0000 */
[----:B------:R-:W-:Y:S02]  /*26dc0*/  @!P2 LEA R14, P5, R6, R15, 0x1 ;  /* 0x0000000f060ea211 */ /* 0x000fe400078a08ff */
[----:B------:R-:W-:Y:S01]  /*26dd0*/  IADD3 R44, R2, 0x50, RZ ;  /* 0x00000050022c7810 */ /* 0x000fe20007ffe0ff */
[----:B------:R-:W4:Y:S01]  /*26de0*/  SHFL.IDX PT, R7, R4, 0x5, 0x181f ;  /* 0x00b81f0004077f89 */ /* 0x000f2200000e0000 */
[----:B-1----:R-:W-:-:S02]  /*26df0*/  @!P2 LEA.HI.X R15, R6, R45, R53, 0x1, P5 ;  /* 0x0000002d060fa211 */ /* 0x002fc400028f0c35 */
[----:B------:R-:W-:Y:S01]  /*26e00*/  ISETP.GE.OR P5, PT, R44, R0, P0 ;  /* 0x000000002c00720c */ /* 0x000fe200007a6670 */
[----:B------:R-:W-:Y:S01]  /*26e10*/  SHFL.IDX PT, R49, R4, 0x6, 0x181f ;  /* 0x00d81f0004317f89 */ /* 0x000fe200000e0000 */
[----:B------:R-:W-:-:S03]  /*26e20*/  IADD3 R2, R2, 0x70, RZ ;  /* 0x0000007002027810 */ /* 0x000fc60007ffe0ff */
        /* <DEDUP_REMOVED lines=26> */
.L_x_479:
        /* <DEDUP_REMOVED lines=15> */
[----:B---3--:R-:W-:Y:S05]  /*270c0*/  @!P0 BRA `(.L_x_481) ;  /* 0x0000003000008947 */ /* 0x008fea0003800000 */
[----:B------:R2:W3:Y:S04]  /*270d0*/  LDG.E R0, [R6.64] ;  /* 0x0000000806007981 */ /* 0x0004e8000c1e1900 */
[----:B--2---:R-:W3:Y:S02]  /*270e0*/  LDG.E R6, [R6.64+0x4] ;  /* 0x0000040806067981 */ /* 0x004ee4000c1e1900 */
[----:B---3-5:R-:W-:-:S02]  /*270f0*/  IADD3 R19, -R0, R6, RZ ;  /* 0x0000000600137210 */ /* 0x028fc40007ffe1ff */
.L_x_481:
[----:B---3--:R-:W2:Y:S01]  /*27100*/  S2R R10, SR_TID.X ;  /* 0x00000000000a7919 */ /* 0x008ea20000002100 */
[----:B------:R-:W-:Y:S01]  /*27110*/  SHF.R.S32.HI R0, RZ, 0x1f, R8 ;  /* 0x0000001fff007819 */ /* 0x000fe20000011408 */
[----:B------:R-:W-:Y:S01]  /*27120*/  BSSY B0, `(.L_x_482) ;  /* 0x0000026000007945 */ /* 0x000fe20003800000 */
[----:B-1----:R-:W-:-:S02]  /*27130*/  SEL R9, R8, RZ, !P0 ;  /* 0x000000ff08097207 */ /* 0x002fc40004000000 */
[----:B------:R-:W-:Y:S02]  /*27140*/  SEL R11, R0, RZ, !P0 ;  /* 0x000000ff000b7207 */ /* 0x000fe40004000000 */
[----:B--2---:R-:W-:-:S13]  /*27150*/  ISETP.GT.AND P1, PT, R10, 0x7f, PT ;  /* 0x0000007f0a00780c */ /* 0x004fda0003f24270 */
        /* <DEDUP_REMOVED lines=34> */
.L_x_483:
[----:B------:R-:W-:Y:S05]  /*27380*/  BSYNC B0 ;  /* 0x0000000000007941 */ /* 0x000fea0003800000 */
.L_x_482:
        /* <DEDUP_REMOVED lines=103> */
.L_x_484:
        /* <DEDUP_REMOVED lines=16> */
.L_x_1475:


//--------------------- .text._ZN7cutlass13device_kernelIN5flash19enable_sm80_to_sm89INS1_16FlashAttnFwdSm80INS1_25CollectiveMainloopFwdSm80ILi4ELi1ELb0EN4cute5tupleIJNS5_1CILi128EEENS7_ILi112EEENS7_ILi64EEEEEELi64ENS_6half_tEfNS_4arch4Sm80ELb1ELb0ELb1ELb0ELb0ELb0ELb1ELb0EEENS1_21CollectiveEpilogueFwdINS6_IJS8_SA_S9_EEENS6_IJNS7_ILi1EEESI_SI_EEESC_SE_Li128ELb0ELb1ELb0ELb0EEENS1_30DynamicPersistentTileSchedulerILi128ELi128ELb0ELb1ELb0EEEEEEEEEvNT_6ParamsE --------------------------
	.section	.text._ZN7cutlass13device_kernelIN5flash19enable_sm80_to_sm89INS1_16FlashAttnFwdSm80INS1_25CollectiveMainloopFwdSm80ILi4ELi1ELb0EN4cute5tupleIJNS5_1CILi128EEENS7_ILi112EEENS7_ILi64EEEEEELi64ENS_6half_tEfNS_4arch4Sm80ELb1ELb0ELb1ELb0ELb0ELb0ELb1ELb0EEENS1_21CollectiveEpilogueFwdINS6_IJS8_SA_S9_EEENS6_IJNS7_ILi1EEESI_SI_EEESC_SE_Li128ELb0ELb1ELb0ELb0EEENS1_30DynamicPersistentTileSchedulerILi128ELi128ELb0ELb1ELb0EEEEEEEEEvNT_6ParamsE,"ax",@progbits
	.sectioninfo	@"SHI_REGISTERS=255"
	.align	128
.text._ZN7cutlass13device_kernelIN5flash19enable_sm80_to_sm89INS1_16FlashAttnFwdSm80INS1_25CollectiveMainloopFwdSm80ILi4ELi1ELb0EN4cute5tupleIJNS5_1CILi128EEENS7_ILi112EEENS7_ILi64EEEEEELi64ENS_6half_tEfNS_4arch4Sm80ELb1ELb0ELb1ELb0ELb0ELb0ELb1ELb0EEENS1_21CollectiveEpilogueFwdINS6_IJS8_SA_S9_EEENS6_IJNS7_ILi1EEESI_SI_EEESC_SE_Li128ELb0ELb1ELb0ELb0EEENS1_30DynamicPersistentTileSchedulerILi128ELi128ELb0ELb1ELb0EEEEEEEEEvNT_6ParamsE:
        .type           _ZN7cutlass13device_kernelIN5flash19enable_sm80_to_sm89INS1_16FlashAttnFwdSm80INS1_25CollectiveMainloopFwdSm80ILi4ELi1ELb0EN4cute5tupleIJNS5_1CILi128EEENS7_ILi112EEENS7_ILi64EEEEEELi64ENS_6half_tEfNS_4arch4Sm80ELb1ELb0ELb1ELb0ELb0ELb0ELb1ELb0EEENS1_21CollectiveEpilogueFwdINS6_IJS8_SA_S9_EEENS6_IJNS7_ILi1EEESI_SI_EEESC_SE_Li128ELb0ELb1ELb0ELb0EEENS1_30DynamicPersistentTileSchedulerILi128ELi128ELb0ELb1ELb0EEEEEEEEEvNT_6ParamsE,@function
        .size           _ZN7cutlass13device_kernelIN5flash19enable_sm80_to_sm89INS1_16FlashAttnFwdSm80INS1_25CollectiveMainloopFwdSm80ILi4ELi1ELb0EN4cute5tupleIJNS5_1CILi128EEENS7_ILi112EEENS7_ILi64EEEEEELi64ENS_6half_tEfNS_4arch4Sm80ELb1ELb0ELb1ELb0ELb0ELb0ELb1ELb0EEENS1_21CollectiveEpilogueFwdINS6_IJS8_SA_S9_EEENS6_IJNS7_ILi1EEESI_SI_EEESC_SE_Li128ELb0ELb1ELb0ELb0EEENS1_30DynamicPersistentTileSchedulerILi128ELi128ELb0ELb1ELb0EEEEEEEEEvNT_6ParamsE,(.L_x_1476 - _ZN7cutlass13device_kernelIN5flash19enable_sm80_to_sm89INS1_16FlashAttnFwdSm80INS1_25CollectiveMainloopFwdSm80ILi4ELi1ELb0EN4cute5tupleIJNS5_1CILi128EEENS7_ILi112EEENS7_ILi64EEEEEELi64ENS_6half_tEfNS_4arch4Sm80ELb1ELb0ELb1ELb0ELb0ELb0ELb1ELb0EEENS1_21CollectiveEpilogueFwdINS6_IJS8_SA_S9_EEENS6_IJNS7_ILi1EEESI_SI_EEESC_SE_Li128ELb0ELb1ELb0ELb0EEENS1_30DynamicPersistentTileSchedulerILi128ELi128ELb0ELb1ELb0EEEEEEEEEvNT_6ParamsE)
        .other          _ZN7cutlass13device_kernelIN5flash19enable_sm80_to_sm89INS1_16FlashAttnFwdSm80INS1_25CollectiveMainloopFwdSm80ILi4ELi1ELb0EN4cute5tupleIJNS5_1CILi128EEENS7_ILi112EEENS7_ILi64EEEEEELi64ENS_6half_tEfNS_4arch4Sm80ELb1ELb0ELb1ELb0ELb0ELb0ELb1ELb0EEENS1_21CollectiveEpilogueFwdINS6_IJS8_SA_S9_EEENS6_IJNS7_ILi1EEESI_SI_EEESC_SE_Li128ELb0ELb1ELb0ELb0EEENS1_30DynamicPersistentTileSchedulerILi128ELi128ELb0ELb1ELb0EEEEEEEEEvNT_6ParamsE,@"STO_CUDA_ENTRY STV_DEFAULT"
_ZN7cutlass13device_kernelIN5flash19enable_sm80_to_sm89INS1_16FlashAttnFwdSm80INS1_25CollectiveMainloopFwdSm80ILi4ELi1ELb0EN4cute5tupleIJNS5_1CILi128EEENS7_ILi112EEENS7_ILi64EEEEEELi64ENS_6half_tEfNS_4arch4Sm80ELb1ELb0ELb1ELb0ELb0ELb0ELb1ELb0EEENS1_21CollectiveEpilogueFwdINS6_IJS8_SA_S9_EEENS6_IJNS7_ILi1EEESI_SI_EEESC_SE_Li128ELb0ELb1ELb0ELb0EEENS1_30DynamicPersistentTileSchedulerILi128ELi128ELb0ELb1ELb0EEEEEEEEEvNT_6ParamsE:
[----:B------:R-:W-:-:S03]  /*0000*/  MOV R1, c[0x0][0x28] ;  /* 0x00000a0000017a02 */ /* 0x000fc60000000f00 */
[----:B------:R-:W1:Y:S01]  /*0010*/  S2R R16, SR_TID.X ;  /* 0x0000000000107919 */ /* 0x000e620000002100 */
[----:B------:R-:W-:-:S03]  /*0020*/  IADD3 R1, R1, -0xb0, RZ ;  /* 0xffffff5001017810 */ /* 0x000fc60007ffe0ff */
[----:B------:R-:W2:Y:S01]  /*0030*/  S2R R15, SR_CTAID.X ;  /* 0x00000000000f7919 */ /* 0x000ea20000002500 */
[----:B-1----:R-:W-:-:S05]  /*0040*/  SHF.R.U32.HI R2, RZ, 0x5, R16 ;  /* 0x00000005ff027819 */ /* 0x002fca0000011610 */
[----:B------:R-:W1:Y:S02]  /*0050*/  SHFL.IDX PT, R0, R2, RZ, 0x1f ;  /* 0x00001fff02007589 */ /* 0x000e6400000e0000 */
[----:B-1----:R-:W-:Y:S02]  /*0060*/  ISETP.GE.AND P0, PT, R0, 0x1, PT ;  /* 0x000000010000780c */ /* 0x002fe40003f06270 */
[----:B------:R1:W-:Y:S11]  /*0070*/  STL [R1+0x84], R0 ;  /* 0x0000840001007387 */ /* 0x0003f60000100800 */
[----:B------:R-:W-:Y:S06]  /*0080*/  @P0 BAR.ARV 0x4, 0x80 ;  /* 0x0102000000000b1d */ /* 0x000fec0000002000 */
[----:B--2---:R-:W-:-:S13]  /*0090*/  ISETP.GE.AND P0, PT, R15, c[0x0][0x538], PT ;  /* 0x00014e000f007a0c */ /* 0x004fda0003f06270 */
[----:B------:R-:W-:Y:S05]  /*00a0*/  @P0 EXIT ;  /* 0x000000000000094d */ /* 0x000fea0003800000 */
[----:B-1----:R-:W-:Y:S01]  /*00b0*/  SHF.R.S32.HI R14, RZ, 0x1f, R16 ;  /* 0x0000001fff0e7819 */ /* 0x002fe20000011410 */
[----:B------:R-:W-:Y:S01]  /*00c0*/  IMAD.MOV.U32 R227, RZ, RZ, 0x20 ;  /* 0x00000020ffe37424 */ /* 0x000fe200078e00ff */
[----:B------:R-:W-:Y:S01]  /*00d0*/  ULDC.64 UR8, c[0x0][0x118] ;  /* 0x0000460000087ab9 */ /* 0x000fe20000000a00 */
[----:B------:R-:W-:Y:S01]  /*00e0*/  IMAD.MOV.U32 R225, RZ, RZ, 0x40 ;  /* 0x00000040ffe17424 */ /* 0x000fe200078e00ff */
[CC--:B------:R-:W-:Y:S02]  /*00f0*/  LEA.HI R2, R14.reuse, R16.reuse, RZ, 0x4 ;  /* 0x000000100e027211 */ /* 0x0c0fe400078f20ff */
[CC--:B------:R-:W-:Y:S02]  /*0100*/  LEA.HI R10, R14.reuse, R16.reuse, RZ, 0x3 ;  /* 0x000000100e0a7211 */ /* 0x0c0fe400078f18ff */
[----:B------:R-:W-:Y:S02]  /*0110*/  SHF.R.S32.HI R3, RZ, 0x4, R2 ;  /* 0x00000004ff037819 */ /* 0x000fe40000011402 */
[----:B------:R-:W-:-:S02]  /*0120*/  LEA.HI R12, R14, R16, RZ, 0x2 ;  /* 0x000000100e0c7211 */ /* 0x000fc400078f10ff */
[----:B------:R-:W-:Y:S02]  /*0130*/  LEA.HI R0, R2, R3, RZ, 0x1 ;  /* 0x0000000302007211 */ /* 0x000fe400078f08ff */
[----:B------:R-:W-:Y:S02]  /*0140*/  LOP3.LUT R5, R10, 0xfffffff8, RZ, 0xc0, !PT ;  /* 0xfffffff80a057812 */ /* 0x000fe400078ec0ff */
[----:B------:R-:W-:Y:S02]  /*0150*/  LOP3.LUT R0, R0, 0xfffffffe, RZ, 0xc0, !PT ;  /* 0xfffffffe00007812 */ /* 0x000fe400078ec0ff */
[----:B------:R-:W-:Y:S01]  /*0160*/  SHF.R.S32.HI R20, RZ, 0x3, R10 ;  /* 0x00000003ff147819 */ /* 0x000fe2000001140a */
[----:B------:R-:W-:Y:S01]  /*0170*/  IMAD.IADD R8, R16, 0x1, -R5 ;  /* 0x0000000110087824 */ /* 0x000fe200078e0a05 */
[----:B------:R-:W-:Y:S01]  /*0180*/  SHF.R.S32.HI R7, RZ, 0x2, R12 ;  /* 0x00000002ff077819 */ /* 0x000fe2000001140c */
[----:B------:R-:W-:Y:S01]  /*0190*/  IMAD.IADD R13, R3, 0x1, -R0 ;  /* 0x00000001030d7824 */ /* 0x000fe200078e0a00 */
[----:B------:R-:W-:Y:S01]  /*01a0*/  LOP3.LUT R0, R2, 0xfffffff0, RZ, 0xc0, !PT ;  /* 0xfffffff002007812 */ /* 0x000fe200078ec0ff */
[----:B------:R-:W-:Y:S01]  /*01b0*/  IMAD.SHL.U32 R4, R20, 0x40, RZ ;  /* 0x0000004014047824 */ /* 0x000fe200078e00ff */
[----:B------:R-:W-:Y:S01]  /*01c0*/  SHF.R.S32.HI R3, RZ, 0x1f, R12 ;  /* 0x0000001fff037819 */ /* 0x000fe2000001140c */
[----:B------:R-:W-:-:S02]  /*01d0*/  IMAD.SHL.U32 R18, R8, 0x8, RZ ;  /* 0x0000000808127824 */ /* 0x000fc400078e00ff */
[----:B------:R-:W-:Y:S01]  /*01e0*/  IMAD.IADD R2, R16, 0x1, -R0 ;  /* 0x0000000110027824 */ /* 0x000fe200078e0a00 */
[----:B------:R-:W-:Y:S01]  /*01f0*/  LEA.HI R3, R3, R7, RZ, 0x3 ;  /* 0x0000000703037211 */ /* 0x000fe200078f18ff */
[----:B------:R-:W-:Y:S01]  /*0200*/  IMAD.SHL.U32 R9, R8, 0x40, RZ ;  /* 0x0000004008097824 */ /* 0x000fe200078e00ff */
[----:B------:R-:W-:Y:S02]  /*0210*/  LOP3.LUT R0, R4, 0x1c0, RZ, 0xc0, !PT ;  /* 0x000001c004007812 */ /* 0x000fe400078ec0ff */
[----:B------:R-:W-:Y:S02]  /*0220*/  SHF.R.S32.HI R6, RZ, 0x1f, R2 ;  /* 0x0000001fff067819 */ /* 0x000fe40000011402 */
[----:B------:R-:W-:Y:S02]  /*0230*/  LOP3.LUT R3, R3, 0xfffffff8, RZ, 0xc0, !PT ;  /* 0xfffffff803037812 */ /* 0x000fe400078ec0ff */
[----:B------:R-:W-:Y:S02]  /*0240*/  LEA.HI R11, R6, R2, RZ, 0x3 ;  /* 0x00000002060b7211 */ /* 0x000fe400078f18ff */
[----:B------:R-:W-:Y:S01]  /*0250*/  LOP3.LUT R5, R0, 0x38, R18, 0xf8, !PT ;  /* 0x0000003800057812 */ /* 0x000fe200078ef812 */
[----:B------:R-:W-:Y:S01]  /*0260*/  IMAD.IADD R7, R7, 0x1, -R3 ;  /* 0x0000000107077824 */ /* 0x000fe200078e0a03 */
[----:B------:R-:W-:-:S02]  /*0270*/  SHF.R.U32.HI R4, RZ, 0x3, R0 ;  /* 0x00000003ff047819 */ /* 0x000fc40000011600 */
[----:B------:R-:W-:Y:S02]  /*0280*/  LOP3.LUT R0, R9, 0x1c0, RZ, 0xc0, !PT ;  /* 0x000001c009007812 */ /* 0x000fe400078ec0ff */
[----:B------:R-:W-:Y:S02]  /*0290*/  LOP3.LUT R3, R11, 0xfffffff8, RZ, 0xc0, !PT ;  /* 0xfffffff80b037812 */ /* 0x000fe400078ec0ff */
[----:B------:R-:W-:Y:S02]  /*02a0*/  LEA.HI R6, R14, R16, RZ, 0x6 ;  /* 0x000000100e067211 */ /* 0x000fe400078f30ff */
[----:B------:R-:W-:Y:S01]  /*02b0*/  LOP3.LUT R5, R5, R4, RZ, 0x3c, !PT ;  /* 0x0000000405057212 */ /* 0x000fe200078e3cff */
[----:B------:R-:W-:Y:S01]  /*02c0*/  IMAD.IADD R9, R2, 0x1, -R3 ;  /* 0x0000000102097824 */ /* 0x000fe200078e0a03 */
[----:B------:R-:W-:Y:S01]  /*02d0*/  LOP3.LUT R4, R0, 0x8, R10, 0xf8, !PT ;  /* 0x0000000800047812 */ /* 0x000fe200078ef80a */
[----:B------:R-:W-:Y:S01]  /*02e0*/  IMAD.SHL.U32 R3, R6, 0x8, RZ ;  /* 0x0000000806037824 */ /* 0x000fe200078e00ff */
[----:B------:R-:W-:-:S02]  /*02f0*/  SHF.R.U32.HI R0, RZ, 0x3, R0 ;  /* 0x00000003ff007819 */ /* 0x000fc40000011600 */
[----:B------:R-:W-:Y:S02]  /*0300*/  LEA.HI R10, R14, R16, RZ, 0x5 ;  /* 0x000000100e0a7211 */ /* 0x000fe400078f28ff */
[----:B------:R-:W-:Y:S02]  /*0310*/  LOP3.LUT R2, R12, 0xfffffffc, RZ, 0xc0, !PT ;  /* 0xfffffffc0c027812 */ /* 0x000fe400078ec0ff */
[----:B------:R-:W-:Y:S02]  /*0320*/  LOP3.LUT R14, R4, R0, RZ, 0x3c, !PT ;  /* 0x00000000040e7212 */ /* 0x000fe400078e3cff */
[----:B------:R-:W-:Y:S01]  /*0330*/  LOP3.LUT R0, R10, 0xffffffe0, RZ, 0xc0, !PT ;  /* 0xffffffe00a007812 */ /* 0x000fe200078ec0ff */
[C---:B------:R-:W-:Y:S01]  /*0340*/  IMAD.IADD R6, R16.reuse, 0x1, -R2 ;  /* 0x0000000110067824 */ /* 0x040fe200078e0a02 */
[----:B------:R-:W-:Y:S02]  /*0350*/  LOP3.LUT R241, R5, 0x7ffffe00, R3, 0xf8, !PT ;  /* 0x7ffffe0005f17812 */ /* 0x000fe400078ef803 */
[----:B------:R-:W-:Y:S01]  /*0360*/  LOP3.LUT R3, R7, 0x1, RZ, 0xc0, !PT ;  /* 0x0000000107037812 */ /* 0x000fe200078ec0ff */
[----:B------:R-:W-:Y:S01]  /*0370*/  IMAD.IADD R17, R16, 0x1, -R0 ;  /* 0x0000000110117824 */ /* 0x000fe200078e0a00 */
[--C-:B------:R-:W-:Y:S01]  /*0380*/  SHF.R.S32.HI R230, RZ, 0x5, R10.reuse ;  /* 0x00000005ffe67819 */ /* 0x100fe2000001140a */
[----:B------:R-:W-:Y:S01]  /*0390*/  IMAD.SHL.U32 R241, R241, 0x2, RZ ;  /* 0x00000002f1f17824 */ /* 0x000fe200078e00ff */
[----:B------:R-:W-:-:S02]  /*03a0*/  SHF.R.S32.HI R2, RZ, 0x1f, R10 ;  /* 0x0000001fff027819 */ /* 0x000fc4000001140a */
[----:B------:R-:W-:Y:S02]  /*03b0*/  LEA.HI R0, R6, R6, RZ, 0x1 ;  /* 0x0000000606007211 */ /* 0x000fe400078f08ff */
[----:B------:R-:W-:Y:S02]  /*03c0*/  ISETP.NE.U32.AND P0, PT, R3, 0x1, PT ;  /* 0x000000010300780c */ /* 0x000fe40003f05070 */
[----:B------:R-:W-:Y:S02]  /*03d0*/  LEA.HI R3, R2, R230, RZ, 0x2 ;  /* 0x000000e602037211 */ /* 0x000fe400078f10ff */
[C---:B------:R-:W-:Y:S01]  /*03e0*/  LOP3.LUT R2, R0.reuse, 0x1ffffffe, RZ, 0xc0, !PT ;  /* 0x1ffffffe00027812 */ /* 0x040fe200078ec0ff */
[----:B------:R-:W-:Y:S01]  /*03f0*/  IMAD.SHL.U32 R0, R0, 0x20, RZ ;  /* 0x0000002000007824 */ /* 0x000fe200078e00ff */
[----:B------:R-:W-:Y:S02]  /*0400*/  LOP3.LUT R3, R3, 0xffffffc, RZ, 0xc0, !PT ;  /* 0x0ffffffc03037812 */ /* 0x000fe400078ec0ff */
[----:B------:R-:W-:Y:S01]  /*0410*/  SHF.R.S32.HI R10, RZ, 0x1f, R17 ;  /* 0x0000001fff0a7819 */ /* 0x000fe20000011411 */
[----:B------:R-:W-:Y:S01]  /*0420*/  IMAD.IADD R2, R6, 0x1, -R2 ;  /* 0x0000000106027824 */ /* 0x000fe200078e0a02 */
[----:B------:R-:W-:Y:S01]  /*0430*/  LOP3.LUT R0, R0, 0xffffffc0, RZ, 0xc0, !PT ;  /* 0xffffffc000007812 */ /* 0x000fe200078ec0ff */
[----:B------:R-:W-:Y:S01]  /*0440*/  IMAD.IADD R5, R230, 0x1, -R3 ;  /* 0x00000001e6057824 */ /* 0x000fe200078e0a03 */
[----:B------:R-:W-:Y:S01]  /*0450*/  LEA.HI R10, R10, R17, RZ, 0x2 ;  /* 0x000000110a0a7211 */ /* 0x000fe200078f10ff */
[----:B------:R-:W-:Y:S01]  /*0460*/  IMAD.SHL.U32 R3, R9, 0x40, RZ ;  /* 0x0000004009037824 */ /* 0x000fe200078e00ff */
[----:B------:R-:W-:Y:S01]  /*0470*/  R2P PR, R7, 0x6 ;  /* 0x0000000607007804 */ /* 0x000fe20000000000 */
[----:B------:R-:W-:Y:S01]  /*0480*/  IMAD R12, R2, 0x8, R0 ;  /* 0x00000008020c7824 */ /* 0x000fe200078e0200 */
[----:B------:R-:W-:Y:S01]  /*0490*/  SHF.R.S32.HI R4, RZ, 0x2, R10 ;  /* 0x00000002ff047819 */ /* 0x000fe2000001140a */
[----:B------:R-:W-:Y:S01]  /*04a0*/  IMAD.SHL.U32 R2, R13, 0x8, RZ ;  /* 0x000000080d027824 */ /* 0x000fe200078e00ff */
[----:B------:R-:W-:Y:S01]  /*04b0*/  LOP3.LUT R0, R3, 0x1c0, RZ, 0xc0, !PT ;  /* 0x000001c003007812 */ /* 0x000fe200078ec0ff */
[----:B------:R-:W-:Y:S01]  /*04c0*/  IMAD.SHL.U32 R3, R7, 0x40, RZ ;  /* 0x0000004007037824 */ /* 0x000fe200078e00ff */
[----:B------:R-:W-:Y:S01]  /*04d0*/  SHF.R.S32.HI R19, RZ, 0x1f, R18 ;  /* 0x0000001fff137819 */ /* 0x000fe20000011412 */
[----:B------:R-:W-:Y:S01]  /*04e0*/  IMAD R16, R5, 0x10, R4 ;  /* 0x0000001005107824 */ /* 0x000fe200078e0204 */
[----:B------:R-:W-:Y:S01]  /*04f0*/  LOP3.LUT R2, R0, 0x8, R2, 0xf8, !PT ;  /* 0x0000000800027812 */ /* 0x000fe200078ef802 */
[----:B------:R-:W-:Y:S01]  /*0500*/  IMAD.SHL.U32 R5, R11, 0x40, RZ ;  /* 0x000000400b057824 */ /* 0x000fe200078e00ff */
[----:B------:R-:W-:Y:S01]  /*0510*/  SHF.R.U32.HI R0, RZ, 0x3, R0 ;  /* 0x00000003ff007819 */ /* 0x000fe20000011600 */
[----:B------:R-:W-:Y:S01]  /*0520*/  IMAD.SHL.U32 R230, R230, 0x400, RZ ;  /* 0x00000400e6e67824 */ /* 0x000fe200078e00ff */
[----:B------:R-:W-:Y:S01]  /*0530*/  LOP3.LUT R3, R3, 0x1c0, RZ, 0xc0, !PT ;  /* 0x000001c003037812 */ /* 0x000fe200078ec0ff */
[----:B------:R-:W-:Y:S01]  /*0540*/  STL [R1+0x88], R16 ;  /* 0x0000881001007387 */ /* 0x000fe20000100800 */
[----:B------:R-:W-:Y:S01]  /*0550*/  LOP3.LUT R224, R2, R0, RZ, 0x3c, !PT ;  /* 0x0000000002e07212 */ /* 0x000fe200078e3cff */
[----:B------:R-:W-:Y:S01]  /*0560*/  IMAD R4, R6, 0x2, R230 ;  /* 0x0000000206047824 */ /* 0x000fe200078e02e6 */
[----:B------:R-:W-:Y:S01]  /*0570*/  LOP3.LUT R2, R5, 0xfffffe00, RZ, 0xc0, !PT ;  /* 0xfffffe0005027812 */ /* 0x000fe200078ec0ff */
[----:B------:R-:W-:Y:S01]  /*0580*/  IMAD R0, R13, 0x200, R14 ;  /* 0x000002000d007824 */ /* 0x000fe200078e020e */
[----:B------:R-:W-:Y:S01]  /*0590*/  LEA.HI R3, R3, R3, RZ, 0x1d ;  /* 0x0000000303037211 */ /* 0x000fe200078fe8ff */
[----:B------:R-:W-:Y:S01]  /*05a0*/  IMAD.MOV.U32 R5, RZ, RZ, -0x10 ;  /* 0xfffffff0ff057424 */ /* 0x000fe200078e00ff */
[CC--:B------:R-:W-:Y:S01]  /*05b0*/  IADD3 R230, R224.reuse, R2.reuse, R230 ;  /* 0x00000002e0e67210 */ /* 0x0c0fe20007ffe0e6 */
[----:B------:R-:W-:Y:S01]  /*05c0*/  STL [R1+0x54], R15 ;  /* 0x0000540f01007387 */ /* 0x000fe20000100800 */
[----:B------:R-:W-:Y:S01]  /*05d0*/  LOP3.LUT R224, R224, R2, RZ, 0xfc, !PT ;  /* 0x00000002e0e07212 */ /* 0x000fe200078efcff */
[----:B------:R-:W-:Y:S01]  /*05e0*/  IMAD.IADD R4, R4, 0x1, R3 ;  /* 0x0000000104047824 */ /* 0x000fe200078e0203 */
[----:B------:R-:W-:Y:S01]  /*05f0*/  LOP3.LUT R2, R10, 0x7ffffffc, RZ, 0xc0, !PT ;  /* 0x7ffffffc0a027812 */ /* 0x000fe200078ec0ff */
[----:B------:R-:W-:Y:S01]  /*0600*/  IMAD R3, R8, 0x10, R20 ;  /* 0x0000001008037824 */ /* 0x000fe200078e0214 */
[----:B------:R-:W-:Y:S01]  /*0610*/  LEA R119, R0, 0x3900, 0x1 ;  /* 0x0000390000777811 */ /* 0x000fe200078e08ff */
[----:B------:R-:W-:Y:S01]  /*0620*/  IMAD.IADD R6, R16, 0x1, R12 ;  /* 0x0000000110067824 */ /* 0x000fe200078e020c */
[----:B------:R-:W-:Y:S01]  /*0630*/  LEA R4, R4, 0x80, 0x1 ;  /* 0x0000008004047811 */ /* 0x000fe200078e08ff */
[----:B------:R-:W-:Y:S01]  /*0640*/  IMAD.IADD R2, R17, 0x1, -R2 ;  /* 0x0000000111027824 */ /* 0x000fe200078e0a02 */
[----:B------:R1:W-:Y:S01]  /*0650*/  STL [R1+0x78], R3 ;  /* 0x0000780301007387 */ /* 0x0003e20000100800 */
[----:B------:R-:W-:-:S02]  /*0660*/  SEL R0, R5, 0x10, !P0 ;  /* 0x0000001005007807 */ /* 0x000fc40004000000 */
[----:B------:R-:W-:Y:S01]  /*0670*/  IMAD.SHL.U32 R2, R2, 0x2, RZ ;  /* 0x0000000202027824 */ /* 0x000fe200078e00ff */
[----:B------:R-:W-:Y:S01]  /*0680*/  STL.64 [R1+0x28], R18 ;  /* 0x0000281201007387 */ /* 0x000fe20000100a00 */
[----:B------:R-:W-:Y:S01]  /*0690*/  LOP3.LUT P4, RZ, R8, 0x2, RZ, 0xc0, !PT ;  /* 0x0000000208ff7812 */ /* 0x000fe2000788c0ff */
[----:B------:R-:W-:Y:S01]  /*06a0*/  IMAD.IADD R7, R4, 0x1, R0 ;  /* 0x0000000104077824 */ /* 0x000fe200078e0200 */
[----:B------:R-:W-:Y:S01]  /*06b0*/  LOP3.LUT P3, RZ, R8, 0x4, RZ, 0xc0, !PT ;  /* 0x0000000408ff7812 */ /* 0x000fe2000786c0ff */
[----:B------:R2:W-:Y:S01]  /*06c0*/  STL [R1+0x74], R6 ;  /* 0x0000740601007387 */ /* 0x0005e20000100800 */
[----:B------:R-:W-:Y:S02]  /*06d0*/  LOP3.LUT P5, RZ, R9, 0x4, RZ, 0xc0, !PT ;  /* 0x0000000409ff7812 */ /* 0x000fe400078ac0ff */
[----:B------:R-:W-:Y:S01]  /*06e0*/  SEL R226, R225, 0xffffffc0, !P3 ;  /* 0xffffffc0e1e27807 */ /* 0x000fe20005800000 */
[----:B------:R3:W-:Y:S01]  /*06f0*/  STL [R1+0x4c], R2 ;  /* 0x00004c0201007387 */ /* 0x0007e20000100800 */
[----:B------:R-:W-:-:S02]  /*0700*/  LOP3.LUT P6, RZ, R9, 0x2, RZ, 0xc0, !PT ;  /* 0x0000000209ff7812 */ /* 0x000fc400078cc0ff */
[----:B------:R-:W-:Y:S01]  /*0710*/  SEL R225, R225, 0xffffffc0, !P5 ;  /* 0xffffffc0e1e17807 */ /* 0x000fe20006800000 */
[----:B------:R4:W-:Y:S01]  /*0720*/  STL [R1+0x58], R4 ;  /* 0x0000580401007387 */ /* 0x0009e20000100800 */
[----:B------:R-:W-:Y:S01]  /*0730*/  LEA R230, R230, 0x7100, 0x1 ;  /* 0x00007100e6e67811 */ /* 0x000fe200078e08ff */
[C---:B------:R-:W-:Y:S01]  /*0740*/  IMAD.IADD R229, R119.reuse, 0x1, R226 ;  /* 0x0000000177e57824 */ /* 0x040fe200078e02e2 */
[----:B------:R-:W-:Y:S02]  /*0750*/  LEA R224, R224, 0x100, 0x1 ;  /* 0x00000100e0e07811 */ /* 0x000fe400078e08ff */
[C---:B------:R-:W-:Y:S01]  /*0760*/  IADD3 R234, R119.reuse, 0x20, RZ ;  /* 0x0000002077ea7810 */ /* 0x040fe20007ffe0ff */
[----:B------:R-:W-:Y:S01]  /*0770*/  IMAD.IADD R231, R230, 0x1, R225 ;  /* 0x00000001e6e77824 */ /* 0x000fe200078e02e1 */
[----:B------:R-:W-:Y:S01]  /*0780*/  @P4 IADD3 R234, R119, -0x20, RZ ;  /* 0xffffffe077ea4810 */ /* 0x000fe20007ffe0ff */
[----:B------:R-:W-:Y:S01]  /*0790*/  IMAD.IADD R225, R225, 0x1, R224 ;  /* 0x00000001e1e17824 */ /* 0x000fe200078e02e0 */
[----:B-1----:R-:W-:-:S02]  /*07a0*/  SEL R3, R227, 0xffffffe0, !P1 ;  /* 0xffffffe0e3037807 */ /* 0x002fc40004800000 */
[----:B------:R-:W-:Y:S01]  /*07b0*/  SEL R227, R227, 0xffffffe0, !P6 ;  /* 0xffffffe0e3e37807 */ /* 0x000fe20007000000 */
[----:B------:R-:W-:Y:S01]  /*07c0*/  IMAD.IADD R226, R226, 0x1, R234 ;  /* 0x00000001e2e27824 */ /* 0x000fe200078e02ea */
[C---:B------:R-:W-:Y:S02]  /*07d0*/  IADD3 R240, R234.reuse, 0x800, RZ ;  /* 0x00000800eaf07810 */ /* 0x040fe40007ffe0ff */
[----:B------:R-:W-:Y:S01]  /*07e0*/  IADD3 R239, R234, 0x1000, RZ ;  /* 0x00001000eaef7810 */ /* 0x000fe20007ffe0ff */
[----:B------:R-:W-:Y:S01]  /*07f0*/  IMAD.IADD R233, R230, 0x1, R227 ;  /* 0x00000001e6e97824 */ /* 0x000fe200078e02e3 */
[C---:B--2---:R-:W-:Y:S01]  /*0800*/  IADD3 R6, R4.reuse, 0x40, RZ ;  /* 0x0000004004067810 */ /* 0x044fe20007ffe0ff */
[C---:B------:R-:W-:Y:S01]  /*0810*/  IMAD.IADD R228, R227.reuse, 0x1, R224 ;  /* 0x00000001e3e47824 */ /* 0x040fe200078e02e0 */
[----:B------:R-:W-:Y:S01]  /*0820*/  @P2 IADD3 R6, R4, -0x40, RZ ;  /* 0xffffffc004062810 */ /* 0x000fe20007ffe0ff */
[C---:B------:R-:W-:Y:S01]  /*0830*/  IMAD.IADD R232, R227.reuse, 0x1, R231 ;  /* 0x00000001e3e87824 */ /* 0x040fe200078e02e7 */
[----:B------:R-:W-:Y:S01]  /*0840*/  IADD3 R238, R234, 0x1800, RZ ;  /* 0x00001800eaee7810 */ /* 0x000fe20007ffe0ff */
[----:B---3--:R-:W-:Y:S01]  /*0850*/  IMAD.IADD R2, R4, 0x1, R3 ;  /* 0x0000000104027824 */ /* 0x008fe200078e0203 */
[C---:B------:R-:W-:Y:S01]  /*0860*/  IADD3 R237, R234.reuse, 0x2000, RZ ;  /* 0x00002000eaed7810 */ /* 0x040fe20007ffe0ff */
[----:B------:R-:W-:Y:S01]  /*0870*/  IMAD.IADD R227, R227, 0x1, R225 ;  /* 0x00000001e3e37824 */ /* 0x000fe200078e02e1 */
[C---:B------:R-:W-:Y:S01]  /*0880*/  IADD3 R236, R234.reuse, 0x2800, RZ ;  /* 0x00002800eaec7810 */ /* 0x040fe20007ffe0ff */
[----:B----4-:R-:W-:Y:S01]  /*0890*/  IMAD.IADD R4, R3, 0x1, R6 ;  /* 0x0000000103047824 */ /* 0x010fe200078e0206 */
[----:B------:R1:W-:Y:S01]  /*08a0*/  STL [R1+0x70], R2 ;  /* 0x0000700201007387 */ /* 0x0003e20000100800 */
[----:B------:R-:W-:-:S03]  /*08b0*/  IADD3 R235, R234, 0x3000, RZ ;  /* 0x00003000eaeb7810 */ /* 0x000fc60007ffe0ff */
[----:B------:R-:W-:Y:S01]  /*08c0*/  STL [R1+0x68], R7 ;  /* 0x0000680701007387 */ /* 0x000fe20000100800 */
[----:B-1----:R-:W-:-:S05]  /*08d0*/  IMAD.IADD R2, R7, 0x1, R3 ;  /* 0x0000000107027824 */ /* 0x002fca00078e0203 */
[----:B------:R1:W-:Y:S04]  /*08e0*/  STL [R1+0x6c], R2 ;  /* 0x00006c0201007387 */ /* 0x0003e80000100800 */
[----:B------:R-:W-:Y:S04]  /*08f0*/  STL [R1+0x5c], R6 ;  /* 0x00005c0601007387 */ /* 0x000fe80000100800 */
[----:B------:R2:W-:Y:S01]  /*0900*/  STL [R1+0x60], R4 ;  /* 0x0000600401007387 */ /* 0x0005e20000100800 */
[----:B-1----:R-:W-:-:S05]  /*0910*/  IMAD.IADD R2, R0, 0x1, R6 ;  /* 0x0000000100027824 */ /* 0x002fca00078e0206 */
[----:B------:R1:W-:Y:S01]  /*0920*/  STL [R1+0x64], R2 ;  /* 0x0000640201007387 */ /* 0x0003e20000100800 */
[----:B--2---:R-:W-:Y:S02]  /*0930*/  IMAD.IADD R4, R0, 0x1, R4 ;  /* 0x0000000100047824 */ /* 0x004fe400078e0204 */
[----:B------:R-:W-:-:S03]  /*0940*/  IMAD.IADD R0, R3, 0x1, R2 ;  /* 0x0000000103007824 */ /* 0x000fc600078e0202 */
[----:B------:R1:W-:Y:S04]  /*0950*/  STL [R1+0x80], R4 ;  /* 0x0000800401007387 */ /* 0x0003e80000100800 */
[----:B------:R1:W-:Y:S02]  /*0960*/  STL [R1+0x7c], R0 ;  /* 0x00007c0001007387 */ /* 0x0003e40000100800 */
.L_x_546:
[----:B-1----:R-:W2:Y:S01]  /*0970*/  LDL R4, [R1+0x54] ;  /* 0x0000540001047983 */ /* 0x002ea20000100800 */
[----:B------:R-:W-:Y:S01]  /*0980*/  IMAD.MOV.U32 R0, RZ, RZ, c[0x0][0x560] ;  /* 0x00015800ff007624 */ /* 0x000fe200078e00ff */
[----:B------:R-:W-:Y:S01]  /*0990*/  YIELD ;  /* 0x0000000000007946 */ /* 0x000fe20003800000 */
[----:B------:R-:W-:Y:S03]  /*09a0*/  BSSY B0, `(.L_x_485) ;  /* 0x0000016000007945 */ /* 0x000fe60003800000 */
[----:B------:R-:W-:-:S13]  /*09b0*/  ISETP.NE.AND P0, PT, R0, 0x1, PT ;  /* 0x000000010000780c */ /* 0x000fda0003f05270 */
[----:B--2---:R-:W-:Y:S01]  /*09c0*/  @P0 IMAD.HI.U32 R0, R4, c[0x0][0x564], RZ ;  /* 0x0001590004000a27 */ /* 0x004fe200078e00ff */
[----:B------:R-:W-:-:S04]  /*09d0*/  MOV R3, R4 ;  /* 0x0000000400037202 */ /* 0x000fc80000000f00 */
[----:B------:R-:W-:-:S04]  /*09e0*/  @P0 SHF.R.U32.HI R3, RZ, c[0x0][0x568], R0 ;  /* 0x00015a00ff030a19 */ /* 0x000fc80000011600 */
[----:B------:R-:W-:Y:S01]  /*09f0*/  ISETP.GE.AND P0, PT, R3, c[0x0][0x578], PT ;  /* 0x00015e0003007a0c */ /* 0x000fe20003f06270 */
[----:B------:R-:W-:-:S04]  /*0a00*/  IMAD.MOV R2, RZ, RZ, -R3 ;  /* 0x000000ffff027224 */ /* 0x000fc800078e0a03 */
[----:B------:R-:W-:-:S08]  /*0a10*/  IMAD R2, R2, c[0x0][0x560], R4 ;  /* 0x0001580002027a24 */ /* 0x000fd000078e0204 */
[----:B------:R-:W-:Y:S05]  /*0a20*/  @!P0 BRA `(.L_x_486) ;  /* 0x0000007000008947 */ /* 0x000fea0003800000 */
[----:B------:R-:W-:-:S04]  /*0a30*/  MOV R0, c[0x0][0x56c] ;  /* 0x00015b0000007a02 */ /* 0x000fc80000000f00 */
[----:B------:R-:W-:Y:S02]  /*0a40*/  ISETP.NE.AND P0, PT, R0, 0x1, PT ;  /* 0x000000010000780c */ /* 0x000fe40003f05270 */
[----:B------:R-:W-:-:S11]  /*0a50*/  MOV R0, R2 ;  /* 0x0000000200007202 */ /* 0x000fd60000000f00 */
[----:B------:R-:W-:-:S05]  /*0a60*/  @P0 IMAD.HI.U32 R4, R2, c[0x0][0x570], RZ ;  /* 0x00015c0002040a27 */ /* 0x000fca00078e00ff */
[----:B------:R-:W-:-:S05]  /*0a70*/  @P0 SHF.R.U32.HI R0, RZ, c[0x0][0x574], R4 ;  /* 0x00015d00ff000a19 */ /* 0x000fca0000011604 */
[----:B------:R-:W-:Y:S01]  /*0a80*/  IMAD R4, R0, c[0x0][0x56c], RZ ;  /* 0x00015b0000047a24 */ /* 0x000fe200078e02ff */
[----:B------:R-:W-:Y:S05]  /*0a90*/  BRA `(.L_x_487) ;  /* 0x0000006000007947 */ /* 0x000fea0003800000 */
.L_x_486:
[----:B------:R-:W-:-:S04]  /*0aa0*/  MOV R0, c[0x0][0x554] ;  /* 0x0001550000007a02 */ /* 0x000fc80000000f00 */
[----:B------:R-:W-:Y:S02]  /*0ab0*/  ISETP.NE.AND P0, PT, R0, 0x1, PT ;  /* 0x000000010000780c */ /* 0x000fe40003f05270 */
[----:B------:R-:W-:-:S11]  /*0ac0*/  MOV R0, R2 ;  /* 0x0000000200007202 */ /* 0x000fd60000000f00 */
[----:B------:R-:W-:-:S05]  /*0ad0*/  @P0 IMAD.HI.U32 R4, R2, c[0x0][0x558], RZ ;  /* 0x0001560002040a27 */ /* 0x000fca00078e00ff */
[----:B------:R-:W-:-:S05]  /*0ae0*/  @P0 SHF.R.U32.HI R0, RZ, c[0x0][0x55c], R4 ;  /* 0x00015700ff000a19 */ /* 0x000fca0000011604 */
[----:B------:R-:W-:Y:S02]  /*0af0*/  IMAD R4, R0, c[0x0][0x554], RZ ;  /* 0x0001550000047a24 */ /* 0x000fe400078e02ff */
.L_x_487:
[----:B------:R-:W-:Y:S05]  /*0b00*/  BSYNC B0 ;  /* 0x0000000000007941 */ /* 0x000fea0003800000 */
.L_x_485:
[----:B------:R-:W-:Y:S01]  /*0b10*/  LOP3.LUT R0, RZ, R0, RZ, 0x33, !PT ;  /* 0x00000000ff007212 */ /* 0x000fe200078e33ff */
[----:B------:R-:W-:Y:S01]  /*0b20*/  IMAD.MOV.U32 R5, RZ, RZ, c[0x0][0x2c4] ;  /* 0x0000b100ff057624 */ /* 0x000fe200078e00ff */
[----:B------:R-:W-:Y:S01]  /*0b30*/  MOV R6, c[0x0][0x168] ;  /* 0x00005a0000067a02 */ /* 0x000fe20000000f00 */
[----:B------:R-:W-:Y:S01]  /*0b40*/  IMAD.IADD R4, R2, 0x1, -R4 ;  /* 0x0000000102047824 */ /* 0x000fe200078e0a04 */
[----:B------:R-:W-:Y:S01]  /*0b50*/  IADD3 R0, R0, c[0x0][0x53c], RZ ;  /* 0x00014f0000007a10 */ /* 0x000fe20007ffe0ff */
[----:B------:R-:W-:Y:S01]  /*0b60*/  ULDC UR4, c[0x0][0x1d0] ;  /* 0x0000740000047ab9 */ /* 0x000fe20000000800 */
[----:B------:R-:W-:Y:S01]  /*0b70*/  ISETP.NE.AND P4, PT, R5, 0x1, PT ;  /* 0x000000010500780c */ /* 0x000fe20003f85270 */
[----:B------:R-:W-:Y:S01]  /*0b80*/  UIADD3 UR5, UR4, 0x6f, URZ ;  /* 0x0000006f04057890 */ /* 0x000fe2000fffe03f */
[----:B------:R-:W-:Y:S01]  /*0b90*/  MOV R5, c[0x0][0x548] ;  /* 0x0001520000057a02 */ /* 0x000fe20000000f00 */
[----:B------:R-:W-:Y:S01]  /*0ba0*/  IMAD.SHL.U32 R36, R0, 0x80, RZ ;  /* 0x0000008000247824 */ /* 0x000fe200078e00ff */
[----:B------:R-:W-:Y:S01]  /*0bb0*/  UMOV UR4, URZ ;  /* 0x0000003f00047c82 */ /* 0x000fe20008000000 */
[----:B------:R-:W-:Y:S01]  /*0bc0*/  CS2R R178, SRZ ;  /* 0x0000000000b27805 */ /* 0x000fe2000001ff00 */
[----:B------:R-:W-:Y:S01]  /*0bd0*/  ISETP.NE.AND P0, PT, R5, 0x1, PT ;  /* 0x000000010500780c */ /* 0x000fe20003f05270 */
[----:B------:R-:W-:Y:S01]  /*0be0*/  UIMAD.WIDE UR4, UR5, -0x6db6db6d, UR4 ;  /* 0x92492493050478a5 */ /* 0x000fe2000f8e0204 */
[----:B------:R-:W-:Y:S01]  /*0bf0*/  IADD3 R0, R36, 0x7f, RZ ;  /* 0x0000007f24007810 */ /* 0x000fe20007ffe0ff */
[----:B------:R-:W-:Y:S01]  /*0c00*/  STL [R1+0x50], R36 ;  /* 0x0000502401007387 */ /* 0x000fe20000100800 */
[----:B------:R-:W-:Y:S01]  /*0c10*/  CS2R R176, SRZ ;  /* 0x0000000000b07805 */ /* 0x000fe2000001ff00 */
[----:B------:R-:W-:Y:S01]  /*0c20*/  USHF.R.U32.HI UR4, URZ, 0x1f, UR5 ;  /* 0x0000001f3f047899 */ /* 0x000fe20008011605 */
[----:B------:R-:W-:Y:S01]  /*0c30*/  CS2R R182, SRZ ;  /* 0x0000000000b67805 */ /* 0x000fe2000001ff00 */
[----:B------:R-:W-:Y:S01]  /*0c40*/  @P4 IMAD.HI.U32 R5, R0, c[0x0][0x2c8], RZ ;  /* 0x0000b20000054a27 */ /* 0x000fe200078e00ff */
[----:B------:R-:W-:Y:S01]  /*0c50*/  CS2R R180, SRZ ;  /* 0x0000000000b47805 */ /* 0x000fe2000001ff00 */
[----:B------:R-:W-:Y:S01]  /*0c60*/  ULEA.HI.SX32 UR4, UR5, UR4, 0x1a ;  /* 0x0000000405047291 */ /* 0x000fe2000f8fd23f */
[----:B------:R-:W-:Y:S01]  /*0c70*/  CS2R R172, SRZ ;  /* 0x0000000000ac7805 */ /* 0x000fe2000001ff00 */
[----:B------:R-:W-:Y:S01]  /*0c80*/  IMAD.MOV.U32 R2, RZ, RZ, R0 ;  /* 0x000000ffff027224 */ /* 0x000fe200078e0000 */
[----:B------:R-:W-:Y:S01]  /*0c90*/  @P4 SHF.R.U32.HI R2, RZ, c[0x0][0x2cc], R5 ;  /* 0x0000b300ff024a19 */ /* 0x000fe20000011605 */
[----:B------:R-:W-:Y:S01]  /*0ca0*/  IMAD R0, R3, c[0x0][0x554], R4 ;  /* 0x0001550003007a24 */ /* 0x000fe200078e0204 */
[----:B------:R-:W-:Y:S01]  /*0cb0*/  IADD3 R3, -R6, 0x70, RZ ;  /* 0x0000007006037810 */ /* 0x000fe20007ffe1ff */
[----:B------:R-:W-:Y:S01]  /*0cc0*/  IMAD.MOV.U32 R5, RZ, RZ, RZ ;  /* 0x000000ffff057224 */ /* 0x000fe200078e00ff */
[----:B------:R-:W-:Y:S01]  /*0cd0*/  MOV R7, RZ ;  /* 0x000000ff00077202 */ /* 0x000fe20000000f00 */
[----:B------:R-:W-:Y:S01]  /*0ce0*/  @P0 IMAD.HI.U32 R4, R0, c[0x0][0x54c], RZ ;  /* 0x0001530000040a27 */ /* 0x000fe200078e00ff */
[----:B------:R-:W-:Y:S01]  /*0cf0*/  IADD3 R3, R2, c[0x0][0x1d0], R3 ;  /* 0x0000740002037a10 */ /* 0x000fe20007ffe003 */
[----:B------:R-:W-:Y:S01]  /*0d00*/  CS2R R8, SRZ ;  /* 0x0000000000087805 */ /* 0x000fe2000001ff00 */
[----:B------:R-:W-:Y:S01]  /*0d10*/  MOV R162, RZ ;  /* 0x000000ff00a27202 */ /* 0x000fe20000000f00 */
[----:B------:R-:W-:Y:S01]  /*0d20*/  IMAD.MOV.U32 R2, RZ, RZ, RZ ;  /* 0x000000ffff027224 */ /* 0x000fe200078e00ff */
[----:B------:R-:W-:Y:S01]  /*0d30*/  CS2R R10, SRZ ;  /* 0x00000000000a7805 */ /* 0x000fe2000001ff00 */
[----:B------:R-:W-:Y:S01]  /*0d40*/  IMAD.MOV.U32 R37, RZ, RZ, R0 ;  /* 0x000000ffff257224 */ /* 0x000fe200078e0000 */
[----:B------:R-:W-:Y:S01]  /*0d50*/  @P0 SHF.R.U32.HI R37, RZ, c[0x0][0x550], R4 ;  /* 0x00015400ff250a19 */ /* 0x000fe20000011604 */
[----:B------:R-:W-:Y:S01]  /*0d60*/  IMAD.HI R2, R3, -0x6db6db6d, R2 ;  /* 0x9249249303027827 */ /* 0x000fe200078e0202 */
[----:B------:R-:W-:Y:S01]  /*0d70*/  CS2R R12, SRZ ;  /* 0x00000000000c7805 */ /* 0x000fe2000001ff00 */
[----:B------:R-:W-:Y:S01]  /*0d80*/  MOV R164, RZ ;  /* 0x000000ff00a47202 */ /* 0x000fe20000000f00 */
[----:B------:R-:W-:Y:S01]  /*0d90*/  CS2R R14, SRZ ;  /* 0x00000000000e7805 */ /* 0x000fe2000001ff00 */
[----:B------:R-:W-:Y:S01]  /*0da0*/  IADD3 R3, -R37, RZ, RZ ;  /* 0x000000ff25037210 */ /* 0x000fe20007ffe1ff */
[----:B------:R-:W-:Y:S01]  /*0db0*/  STL [R1+0x48], R37 ;  /* 0x0000482501007387 */ /* 0x000fe20000100800 */
[----:B------:R-:W-:Y:S01]  /*0dc0*/  SHF.R.U32.HI R4, RZ, 0x1f, R2 ;  /* 0x0000001fff047819 */ /* 0x000fe20000011602 */
[----:B------:R-:W-:Y:S01]  /*0dd0*/  IMAD.MOV.U32 R174, RZ, RZ, RZ ;  /* 0x000000ffffae7224 */ /* 0x000fe200078e00ff */
[----:B------:R-:W-:Y:S01]  /*0de0*/  MOV R154, RZ ;  /* 0x000000ff009a7202 */ /* 0x000fe20000000f00 */
[--C-:B------:R-:W-:Y:S01]  /*0df0*/  IMAD R40, R3, c[0x0][0x548], R0.reuse ;  /* 0x0001520003287a24 */ /* 0x100fe200078e0200 */
[----:B------:R-:W-:Y:S01]  /*0e00*/  LEA.HI.SX32 R2, R2, R4, 0x1a ;  /* 0x0000000402027211 */ /* 0x000fe200078fd2ff */
[----:B------:R-:W-:Y:S01]  /*0e10*/  IMAD.MOV.U32 R170, RZ, RZ, RZ ;  /* 0x000000ffffaa7224 */ /* 0x000fe200078e00ff */
[----:B------:R-:W-:Y:S01]  /*0e20*/  PRMT R0, RZ, 0x7610, R0 ;  /* 0x00007610ff007816 */ /* 0x000fe20000000000 */
[----:B------:R-:W-:Y:S01]  /*0e30*/  IMAD.MOV.U32 R168, RZ, RZ, RZ ;  /* 0x000000ffffa87224 */ /* 0x000fe200078e00ff */
[----:B------:R-:W-:Y:S01]  /*0e40*/  IMNMX R31, R2, UR4, PT ;  /* 0x00000004021f7c17 */ /* 0x000fe2000b800200 */
[----:B------:R-:W-:Y:S01]  /*0e50*/  STL [R1+0x44], R40 ;  /* 0x0000442801007387 */ /* 0x000fe20000100800 */
[----:B------:R-:W-:Y:S01]  /*0e60*/  IMAD.MOV.U32 R160, RZ, RZ, RZ ;  /* 0x000000ffffa07224 */ /* 0x000fe200078e00ff */
[----:B------:R-:W-:Y:S01]  /*0e70*/  CS2R R16, SRZ ;  /* 0x0000000000107805 */ /* 0x000fe2000001ff00 */
[----:B------:R-:W-:Y:S01]  /*0e80*/  ISETP.GE.AND P0, PT, R31, 0x1, PT ;  /* 0x000000011f00780c */ /* 0x000fe20003f06270 */
[----:B------:R1:W-:Y:S01]  /*0e90*/  STL [R1], R31 ;  /* 0x0000001f01007387 */ /* 0x0003e20000100800 */
[----:B------:R-:W-:Y:S01]  /*0ea0*/  IMAD.MOV.U32 R166, RZ, RZ, RZ ;  /* 0x000000ffffa67224 */ /* 0x000fe200078e00ff */
[----:B------:R-:W-:Y:S01]  /*0eb0*/  MOV R146, RZ ;  /* 0x000000ff00927202 */ /* 0x000fe20000000f00 */
[----:B------:R-:W-:Y:S01]  /*0ec0*/  IMAD.MOV.U32 R158, RZ, RZ, RZ ;  /* 0x000000ffff9e7224 */ /* 0x000fe200078e00ff */
[----:B------:R-:W-:Y:S01]  /*0ed0*/  CS2R R18, SRZ ;  /* 0x0000000000127805 */ /* 0x000fe2000001ff00 */
        /* <DEDUP_REMOVED lines=10> */
[----:B------:R-:W-:Y:S01]  /*0f80*/  CS2R R24, SRZ ;  /* 0x0000000000187805 */ /* 0x000fe2000001ff00 */
[----:B------:R-:W-:Y:S01]  /*0f90*/  IMAD.MOV.U32 R136, RZ, RZ, RZ ;  /* 0x000000ffff887224 */ /* 0x000fe200078e00ff */
[----:B------:R-:W-:Y:S01]  /*0fa0*/  CS2R R130, SRZ ;  /* 0x0000000000827805 */ /* 0x000fe2000001ff00 */
        /* <DEDUP_REMOVED lines=9> */
[----:B-1----:R-:W-:Y:S01]  /*1040*/  CS2R R30, SRZ ;  /* 0x00000000001e7805 */ /* 0x002fe2000001ff00 */
[----:B------:R-:W-:Y:S01]  /*1050*/  MOV R34, RZ ;  /* 0x000000ff00227202 */ /* 0x000fe20000000f00 */
[----:B------:R-:W-:Y:S01]  /*1060*/  CS2R R32, SRZ ;  /* 0x0000000000207805 */ /* 0x000fe2000001ff00 */
[----:B------:R-:W-:Y:S05]  /*1070*/  @!P0 BRA `(.L_x_488) ;  /* 0x0001321000008947 */ /* 0x000fea0003800000 */
[----:B------:R-:W2:Y:S01]  /*1080*/  LDL R35, [R1+0x78] ;  /* 0x0000780001237983 */ /* 0x000ea20000100800 */
[----:B------:R-:W-:-:S03]  /*1090*/  ISETP.NE.U32.AND P0, PT, RZ, c[0x0][0x340], PT ;  /* 0x0000d000ff007a0c */ /* 0x000fc60003f05070 */
[----:B------:R-:W3:Y:S01]  /*10a0*/  LDL.64 R38, [R1+0x28] ;  /* 0x0000280001267983 */ /* 0x000ee20000100a00 */
[----:B------:R-:W-:-:S13]  /*10b0*/  ISETP.NE.AND.EX P0, PT, RZ, c[0x0][0x344], PT, P0 ;  /* 0x0000d100ff007a0c */ /* 0x000fda0003f05300 */
[----:B------:R-:W-:-:S05]  /*10c0*/  @P0 MOV R2, 0x4 ;  /* 0x0000000400020802 */ /* 0x000fca0000000f00 */
[----:B------:R-:W-:-:S05]  /*10d0*/  @P0 IMAD.WIDE R2, R37, R2, c[0x0][0x340] ;  /* 0x0000d00025020625 */ /* 0x000fca00078e0202 */
[----:B------:R1:W4:Y:S01]  /*10e0*/  @P0 LDG.E R14, [R2.64] ;  /* 0x00000008020e0981 */ /* 0x000322000c1e1900 */
[----:B------:R-:W-:Y:S02]  /*10f0*/  SHF.R.S32.HI R12, RZ, 0x1f, R40 ;  /* 0x0000001fff0c7819 */ /* 0x000fe40000011428 */
[----:B------:R-:W-:Y:S01]  /*1100*/  SHF.R.S32.HI R13, RZ, 0x1f, R37 ;  /* 0x0000001fff0d7819 */ /* 0x000fe20000011425 */
[----:B------:R-:W5:Y:S02]  /*1110*/  S2R R41, SR_TID.X ;  /* 0x0000000000297919 */ /* 0x000f640000002100 */
[----:B------:R-:W-:Y:S02]  /*1120*/  IMAD R4, R12, c[0x0][0x1b8], RZ ;  /* 0x00006e000c047a24 */ /* 0x000fe400078e02ff */
[----:B------:R-:W-:Y:S02]  /*1130*/  IMAD R10, R13, c[0x0][0x1c0], RZ ;  /* 0x000070000d0a7a24 */ /* 0x000fe400078e02ff */
[----:B------:R-:W-:Y:S01]  /*1140*/  IMAD R4, R40, c[0x0][0x1bc], R4 ;  /* 0x00006f0028047a24 */ /* 0x000fe200078e0204 */
[----:B--2---:R-:W-:-:S02]  /*1150*/  IADD3 R8, R35, R36, RZ ;  /* 0x0000002423087210 */ /* 0x004fc40007ffe0ff */
[----:B-----5:R-:W-:Y:S02]  /*1160*/  SHF.R.S32.HI R35, RZ, 0x1f, R41 ;  /* 0x0000001fff237819 */ /* 0x020fe40000011429 */
[----:B------:R-:W-:Y:S01]  /*1170*/  MOV R0, R8 ;  /* 0x0000000800007202 */ /* 0x000fe20000000f00 */
[----:B-1----:R-:W-:Y:S01]  /*1180*/  @P4 IMAD.HI.U32 R2, R8, c[0x0][0x2c8], RZ ;  /* 0x0000b20008024a27 */ /* 0x002fe200078e00ff */
[----:B------:R-:W-:Y:S02]  /*1190*/  LEA.HI R35, R35, R41, RZ, 0x3 ;  /* 0x0000002923237211 */ /* 0x000fe400078f18ff */
[----:B---3--:R-:W-:Y:S02]  /*11a0*/  ISETP.GE.AND P2, PT, R38, c[0x0][0x198], PT ;  /* 0x0000660026007a0c */ /* 0x008fe40003f46270 */
[----:B------:R-:W-:Y:S02]  /*11b0*/  SHF.R.S32.HI R35, RZ, 0x3, R35 ;  /* 0x00000003ff237819 */ /* 0x000fe40000011423 */
[----:B------:R-:W-:Y:S01]  /*11c0*/  @P4 SHF.R.U32.HI R0, RZ, c[0x0][0x2cc], R2 ;  /* 0x0000b300ff004a19 */ /* 0x000fe20000011602 */
[----:B------:R-:W-:Y:S01]  /*11d0*/  IMAD.WIDE.U32 R2, R40, c[0x0][0x1b8], RZ ;  /* 0x00006e0028027a25 */ /* 0x000fe200078e00ff */
[----:B------:R-:W-:-:S03]  /*11e0*/  SHF.R.S32.HI R11, RZ, 0x1f, R35 ;  /* 0x0000001fff0b7819 */ /* 0x000fc60000011423 */
[----:B------:R-:W-:Y:S01]  /*11f0*/  IMAD.WIDE.U32 R6, R35, c[0x0][0x1e0], R38 ;  /* 0x0000780023067a25 */ /* 0x000fe200078e0026 */
[----:B------:R-:W-:-:S03]  /*1200*/  IADD3 R3, R3, R4, RZ ;  /* 0x0000000403037210 */ /* 0x000fc60007ffe0ff */
[C---:B------:R-:W-:Y:S02]  /*1210*/  IMAD R5, R11.reuse, c[0x0][0x1e0], RZ ;  /* 0x000078000b057a24 */ /* 0x040fe400078e02ff */
[----:B------:R-:W-:Y:S02]  /*1220*/  IMAD R11, R11, c[0x0][0x208], RZ ;  /* 0x000082000b0b7a24 */ /* 0x000fe400078e02ff */
[----:B------:R-:W-:Y:S02]  /*1230*/  IMAD R9, R35, c[0x0][0x1e4], R5 ;  /* 0x0000790023097a24 */ /* 0x000fe400078e0205 */
[----:B------:R-:W-:-:S03]  /*1240*/  IMAD.WIDE.U32 R2, R37, c[0x0][0x1c0], R2 ;  /* 0x0000700025027a25 */ /* 0x000fc600078e0002 */
[----:B------:R-:W-:Y:S01]  /*1250*/  IADD3 R7, R7, R9, RZ ;  /* 0x0000000907077210 */ /* 0x000fe20007ffe0ff */
[----:B------:R-:W-:Y:S01]  /*1260*/  IMAD R9, R37, c[0x0][0x1c4], R10 ;  /* 0x0000710025097a24 */ /* 0x000fe200078e020a */
[----:B------:R-:W-:Y:S01]  /*1270*/  IADD3 R10, -R0, RZ, RZ ;  /* 0x000000ff000a7210 */ /* 0x000fe20007ffe1ff */
[----:B------:R-:W-:-:S03]  /*1280*/  IMAD.WIDE.U32 R4, R35, c[0x0][0x208], R38 ;  /* 0x0000820023047a25 */ /* 0x000fc600078e0026 */
[----:B------:R-:W-:Y:S01]  /*1290*/  IADD3 R3, R3, R9, RZ ;  /* 0x0000000903037210 */ /* 0x000fe20007ffe0ff */
[----:B------:R-:W-:Y:S01]  /*12a0*/  IMAD R11, R35, c[0x0][0x20c], R11 ;  /* 0x00008300230b7a24 */ /* 0x000fe200078e020b */
[----:B------:R-:W-:Y:S01]  /*12b0*/  SHF.R.S32.HI R9, RZ, 0x1f, R0 ;  /* 0x0000001fff097819 */ /* 0x000fe20000011400 */
[----:B------:R-:W-:-:S03]  /*12c0*/  IMAD.WIDE.U32 R6, R40, c[0x0][0x1e8], R6 ;  /* 0x00007a0028067a25 */ /* 0x000fc600078e0006 */
[----:B------:R-:W-:Y:S01]  /*12d0*/  IADD3 R5, R5, R11, RZ ;  /* 0x0000000b05057210 */ /* 0x000fe20007ffe0ff */
[C---:B------:R-:W-:Y:S02]  /*12e0*/  IMAD R11, R12.reuse, c[0x0][0x1e8], RZ ;  /* 0x00007a000c0b7a24 */ /* 0x040fe400078e02ff */
[----:B------:R-:W-:Y:S02]  /*12f0*/  IMAD R12, R12, c[0x0][0x210], RZ ;  /* 0x000084000c0c7a24 */ /* 0x000fe400078e02ff */
[----:B------:R-:W-:Y:S02]  /*1300*/  IMAD R9, R9, c[0x0][0x1b0], RZ ;  /* 0x00006c0009097a24 */ /* 0x000fe400078e02ff */
[----:B------:R-:W-:Y:S02]  /*1310*/  IMAD R11, R40, c[0x0][0x1ec], R11 ;  /* 0x00007b00280b7a24 */ /* 0x000fe400078e020b */
[----:B------:R-:W-:Y:S02]  /*1320*/  IMAD R10, R10, c[0x0][0x2c4], R8 ;  /* 0x0000b1000a0a7a24 */ /* 0x000fe400078e0208 */
[----:B------:R-:W-:-:S02]  /*1330*/  IMAD R12, R40, c[0x0][0x214], R12 ;  /* 0x00008500280c7a24 */ /* 0x000fc400078e020c */
[----:B------:R-:W-:-:S04]  /*1340*/  IMAD.WIDE.U32 R4, R40, c[0x0][0x210], R4 ;  /* 0x0000840028047a25 */ /* 0x000fc800078e0004 */
[C---:B------:R-:W-:Y:S01]  /*1350*/  IMAD R8, R0.reuse, c[0x0][0x1b4], R9 ;  /* 0x00006d0000087a24 */ /* 0x040fe200078e0209 */
[----:B------:R-:W-:Y:S01]  /*1360*/  IADD3 R9, R7, R11, RZ ;  /* 0x0000000b07097210 */ /* 0x000fe20007ffe0ff */
[----:B------:R-:W-:Y:S01]  /*1370*/  IMAD.WIDE.U32 R2, R0, c[0x0][0x1b0], R2 ;  /* 0x00006c0000027a25 */ /* 0x000fe200078e0002 */
[----:B------:R-:W-:Y:S02]  /*1380*/  SHF.R.S32.HI R11, RZ, 0x1f, R10 ;  /* 0x0000001fff0b7819 */ /* 0x000fe4000001140a */
[----:B------:R-:W-:Y:S02]  /*1390*/  IADD3 R7, R5, R12, RZ ;  /* 0x0000000c05077210 */ /* 0x000fe40007ffe0ff */
[----:B------:R-:W-:Y:S01]  /*13a0*/  IADD3 R5, R3, R8, RZ ;  /* 0x0000000803057210 */ /* 0x000fe20007ffe0ff */
[----:B------:R-:W-:Y:S01]  /*13b0*/  IMAD R11, R11, c[0x0][0x1a8], RZ ;  /* 0x00006a000b0b7a24 */ /* 0x000fe200078e02ff */
[----:B------:R-:W-:Y:S02]  /*13c0*/  MOV R8, R6 ;  /* 0x0000000600087202 */ /* 0x000fe40000000f00 */
[----:B------:R-:W-:Y:S01]  /*13d0*/  MOV R6, R4 ;  /* 0x0000000400067202 */ /* 0x000fe20000000f00 */
[----:B------:R-:W-:Y:S01]  /*13e0*/  IMAD R11, R10, c[0x0][0x1ac], R11 ;  /* 0x00006b000a0b7a24 */ /* 0x000fe200078e020b */
[----:B------:R-:W-:-:S02]  /*13f0*/  MOV R4, R2 ;  /* 0x0000000200047202 */ /* 0x000fc40000000f00 */
[----:B----4-:R-:W-:Y:S02]  /*1400*/  @P0 SHF.R.S32.HI R3, RZ, 0x1f, R14 ;  /* 0x0000001fff030819 */ /* 0x010fe4000001140e */
[----:B------:R-:W-:Y:S01]  /*1410*/  @P0 MOV R2, R14 ;  /* 0x0000000e00020202 */ /* 0x000fe20000000f00 */
[----:B------:R-:W-:Y:S01]  /*1420*/  IMAD.WIDE.U32 R4, R10, c[0x0][0x1a8], R4 ;  /* 0x00006a000a047a25 */ /* 0x000fe200078e0004 */
[----:B------:R-:W-:Y:S02]  /*1430*/  @!P0 MOV R2, R37 ;  /* 0x0000002500028202 */ /* 0x000fe40000000f00 */
[----:B------:R-:W-:-:S03]  /*1440*/  @!P0 MOV R3, R13 ;  /* 0x0000000d00038202 */ /* 0x000fc60000000f00 */
[----:B------:R-:W-:Y:S01]  /*1450*/  IMAD.WIDE.U32 R12, R2, c[0x0][0x218], R6 ;  /* 0x00008600020c7a25 */ /* 0x000fe200078e0006 */
[----:B------:R-:W-:-:S03]  /*1460*/  IADD3 R7, R5, R11, RZ ;  /* 0x0000000b05077210 */ /* 0x000fc60007ffe0ff */
[C---:B------:R-:W-:Y:S02]  /*1470*/  IMAD R0, R3.reuse, c[0x0][0x218], RZ ;  /* 0x0000860003007a24 */ /* 0x040fe400078e02ff */
[----:B------:R-:W-:Y:S01]  /*1480*/  IMAD R6, R3, c[0x0][0x1f0], RZ ;  /* 0x00007c0003067a24 */ /* 0x000fe200078e02ff */
[----:B------:R-:W-:Y:S01]  /*1490*/  LEA R3, P0, R4, c[0x0][0x160], 0x1 ;  /* 0x0000580004037a11 */ /* 0x000fe200078008ff */
[C---:B------:R-:W-:Y:S01]  /*14a0*/  IMAD R5, R2.reuse, c[0x0][0x21c], R0 ;  /* 0x0000870002057a24 */ /* 0x040fe200078e0200 */
[----:B------:R-:W-:Y:S01]  /*14b0*/  IADD3 R0, R35, R36, RZ ;  /* 0x0000002423007210 */ /* 0x000fe20007ffe0ff */
[----:B------:R-:W-:-:S04]  /*14c0*/  IMAD.WIDE.U32 R8, R2, c[0x0][0x1f0], R8 ;  /* 0x00007c0002087a25 */ /* 0x000fc800078e0008 */
[----:B------:R-:W-:Y:S01]  /*14d0*/  IMAD R6, R2, c[0x0][0x1f4], R6 ;  /* 0x00007d0002067a24 */ /* 0x000fe200078e0206 */
[----:B------:R-:W-:Y:S01]  /*14e0*/  LEA.HI.X R2, R4, c[0x0][0x164], R7, 0x1, P0 ;  /* 0x0000590004027a11 */ /* 0x000fe200000f0c07 */
[----:B------:R1:W-:Y:S01]  /*14f0*/  STL.64 [R1+0x30], R8 ;  /* 0x0000300801007387 */ /* 0x0003e20000100a00 */
[----:B------:R-:W-:Y:S02]  /*1500*/  IADD3 R4, R13, R5, RZ ;  /* 0x000000050d047210 */ /* 0x000fe40007ffe0ff */
[----:B------:R-:W-:Y:S01]  /*1510*/  IADD3 R6, R9, R6, RZ ;  /* 0x0000000609067210 */ /* 0x000fe20007ffe0ff */
[----:B------:R1:W-:Y:S04]  /*1520*/  STL.64 [R1+0x38], R12 ;  /* 0x0000380c01007387 */ /* 0x0003e80000100a00 */
[----:B------:R1:W-:Y:S04]  /*1530*/  STL [R1+0x40], R4 ;  /* 0x0000400401007387 */ /* 0x0003e80000100800 */
[----:B------:R1:W-:Y:S01]  /*1540*/  STL [R1+0x20], R6 ;  /* 0x0000200601007387 */ /* 0x0003e20000100800 */
[----:B------:R-:W-:Y:S05]  /*1550*/  BRA.DIV ~URZ, `(.L_x_489) ;  /* 0x000149027f007947 */ /* 0x000fea000b800000 */
[----:B------:R2:W3:Y:S02]  /*1560*/  SHFL.IDX PT, R5, R2, RZ, 0x181f ;  /* 0x00181fff02057589 */ /* 0x0004e400000e0000 */
.L_x_547:
[----:B------:R-:W-:Y:S05]  /*1570*/  BRA.DIV ~URZ, `(.L_x_490) ;  /* 0x000149527f007947 */ /* 0x000fea000b800000 */
[----:B-1----:R1:W4:Y:S02]  /*1580*/  SHFL.IDX PT, R4, R3, RZ, 0x181f ;  /* 0x00181fff03047589 */ /* 0x00232400000e0000 */
.L_x_548:
[----:B------:R-:W-:Y:S01]  /*1590*/  MOV R11, c[0x0][0x168] ;  /* 0x00005a00000b7a02 */ /* 0x000fe20000000f00 */
[----:B------:R-:W-:Y:S04]  /*15a0*/  BSSY B0, `(.L_x_491) ;  /* 0x000000b000007945 */ /* 0x000fe80003800000 */
[----:B------:R-:W-:-:S05]  /*15b0*/  IMAD R11, R11, c[0x0][0x2c4], RZ ;  /* 0x0000b1000b0b7a24 */ /* 0x000fca00078e02ff */
[----:B------:R-:W-:-:S13]  /*15c0*/  ISETP.GE.AND P0, PT, R0, R11, PT ;  /* 0x0000000b0000720c */ /* 0x000fda0003f06270 */
[----:B------:R-:W-:Y:S05]  /*15d0*/  @P0 BRA `(.L_x_492) ;  /* 0x0000007000000947 */ /* 0x000fea0003800000 */
[----:B------:R-:W5:Y:S02]  /*15e0*/  LDL.64 R6, [R1+0x28] ;  /* 0x0000280001067983 */ /* 0x000f640000100a00 */
[----:B----45:R-:W-:-:S04]  /*15f0*/  LEA R4, P0, R6, R4, 0x1 ;  /* 0x0000000406047211 */ /* 0x030fc800078008ff */
[----:B---3--:R-:W-:-:S05]  /*1600*/  LEA.HI.X R5, R6, R5, R7, 0x1, P0 ;  /* 0x0000000506057211 */ /* 0x008fca00000f0c07 */
[----:B------:R-:W-:Y:S01]  /*1610*/  @!PT LDS RZ, [RZ] ;  /* 0x00000000fffff984 */ /* 0x000fe20000000800 */
[----:B------:R-:W-:Y:S01]  /*1620*/  @!PT LDS RZ, [RZ] ;  /* 0x00000000fffff984 */ /* 0x000fe20000000800 */
[----:B------:R-:W-:Y:S01]  /*1630*/  @!PT LDS RZ, [RZ] ;  /* 0x00000000fffff984 */ /* 0x000fe20000000800 */
[----:B------:R3:W-:Y:S04]  /*1640*/  LDGSTS.E.BYPASS.LTC128B.128 [R241+0x7100], [R4.64], !P2 ;  /* 0x0710000004f17fae */ /* 0x0007e8000d101d48 */
.L_x_492:
[----:B------:R-:W-:Y:S05]  /*1650*/  BSYNC B0 ;  /* 0x0000000000007941 */ /* 0x000fea0003800000 */
.L_x_491:
[----:B------:R-:W-:Y:S05]  /*1660*/  BRA.DIV ~URZ, `(.L_x_493) ;  /* 0x000148d27f007947 */ /* 0x000fea000b800000 */
[----:B------:R1:W2:Y:S04]  /*1670*/  SHFL.IDX PT, R6, R2, 0x1, 0x181f ;  /* 0x00381f0002067f89 */ /* 0x0002a800000e0000 */
[----:B---34-:R1:W3:Y:S02]  /*1680*/  SHFL.IDX PT, R4, R3, 0x1, 0x181f ;  /* 0x00381f0003047f89 */ /* 0x0182e400000e0000 */
.L_x_549:
[----:B------:R-:W-:Y:S01]  /*1690*/  IADD3 R5, R0, 0x10, RZ ;  /* 0x0000001000057810 */ /* 0x000fe20007ffe0ff */
[----:B------:R-:W-:Y:S03]  /*16a0*/  BSSY B0, `(.L_x_494) ;  /* 0x000000a000007945 */ /* 0x000fe60003800000 */
[----:B------:R-:W-:-:S13]  /*16b0*/  ISETP.GE.AND P0, PT, R5, R11, PT ;  /* 0x0000000b0500720c */ /* 0x000fda0003f06270 */
[----:B------:R-:W-:Y:S05]  /*16c0*/  @P0 BRA `(.L_x_495) ;  /* 0x0000007000000947 */ /* 0x000fea0003800000 */
[----:B------:R-:W4:Y:S02]  /*16d0*/  LDL.64 R8, [R1+0x28] ;  /* 0x0000280001087983 */ /* 0x000f240000100a00 */
[----:B---34-:R-:W-:-:S04]  /*16e0*/  LEA R4, P0, R8, R4, 0x1 ;  /* 0x0000000408047211 */ /* 0x018fc800078008ff */
[----:B--2---:R-:W-:-:S05]  /*16f0*/  LEA.HI.X R5, R8, R6, R9, 0x1, P0 ;  /* 0x0000000608057211 */ /* 0x004fca00000f0c09 */
[----:B------:R-:W-:Y:S01]  /*1700*/  @!PT LDS RZ, [RZ] ;  /* 0x00000000fffff984 */ /* 0x000fe20000000800 */
[----:B------:R-:W-:Y:S01]  /*1710*/  @!PT LDS RZ, [RZ] ;  /* 0x00000000fffff984 */ /* 0x000fe20000000800 */
[----:B------:R-:W-:Y:S01]  /*1720*/  @!PT LDS RZ, [RZ] ;  /* 0x00000000fffff984 */ /* 0x000fe20000000800 */
[----:B------:R2:W-:Y:S04]  /*1730*/  LDGSTS.E.BYPASS.LTC128B.128 [R241+0x7900], [R4.64], !P2 ;  /* 0x0790000004f17fae */ /* 0x0005e8000d101d48 */
.L_x_495:
[----:B------:R-:W-:Y:S05]  /*1740*/  BSYNC B0 ;  /* 0x0000000000007941 */ /* 0x000fea0003800000 */
.L_x_494:
[----:B------:R-:W-:Y:S05]  /*1750*/  BRA.DIV ~URZ, `(.L_x_496) ;  /* 0x000148b27f007947 */ /* 0x000fea000b800000 */
[----:B--2---:R2:W4:Y:S02]  /*1760*/  SHFL.IDX PT, R6, R2, 0x2, 0x181f ;  /* 0x00581f0002067f89 */ /* 0x00452400000e0000 */
.L_x_550:
[----:B------:R-:W-:Y:S05]  /*1770*/  BRA.DIV ~URZ, `(.L_x_497) ;  /* 0x000149027f007947 */ /* 0x000fea000b800000 */
[----:B---3--:R3:W1:Y:S02]  /*1780*/  SHFL.IDX PT, R4, R3, 0x2, 0x181f ;  /* 0x00581f0003047f89 */ /* 0x00866400000e0000 */
.L_x_551:
[----:B------:R-:W-:Y:S01]  /*1790*/  IADD3 R5, R0, 0x20, RZ ;  /* 0x0000002000057810 */ /* 0x000fe20007ffe0ff */
[----:B------:R-:W-:Y:S03]  /*17a0*/  BSSY B0, `(.L_x_498) ;  /* 0x000000a000007945 */ /* 0x000fe60003800000 */
[----:B------:R-:W-:-:S13]  /*17b0*/  ISETP.GE.AND P0, PT, R5, R11, PT ;  /* 0x0000000b0500720c */ /* 0x000fda0003f06270 */
[----:B------:R-:W-:Y:S05]  /*17c0*/  @P0 BRA `(.L_x_499) ;  /* 0x0000007000000947 */ /* 0x000fea0003800000 */
[----:B------:R-:W5:Y:S02]  /*17d0*/  LDL.64 R8, [R1+0x28] ;  /* 0x0000280001087983 */ /* 0x000f640000100a00 */
[----:B-1---5:R-:W-:-:S04]  /*17e0*/  LEA R4, P0, R8, R4, 0x1 ;  /* 0x0000000408047211 */ /* 0x022fc800078008ff */
[----:B----4-:R-:W-:-:S05]  /*17f0*/  LEA.HI.X R5, R8, R6, R9, 0x1, P0 ;  /* 0x0000000608057211 */ /* 0x010fca00000f0c09 */
[----:B------:R-:W-:Y:S01]  /*1800*/  @!PT LDS RZ, [RZ] ;  /* 0x00000000fffff984 */ /* 0x000fe20000000800 */
[----:B------:R-:W-:Y:S01]  /*1810*/  @!PT LDS RZ, [RZ] ;  /* 0x00000000fffff984 */ /* 0x000fe20000000800 */
[----:B------:R-:W-:Y:S01]  /*1820*/  @!PT LDS RZ, [RZ] ;  /* 0x00000000fffff984 */ /* 0x000fe20000000800 */
[----:B------:R1:W-:Y:S04]  /*1830*/  LDGSTS.E.BYPASS.LTC128B.128 [R241+0x8100], [R4.64], !P2 ;  /* 0x0810000004f17fae */ /* 0x0003e8000d101d48 */
.L_x_499:
[----:B------:R-:W-:Y:S05]  /*1840*/  BSYNC B0 ;  /* 0x0000000000007941 */ /* 0x000fea0003800000 */
.L_x_498:
[----:B------:R-:W-:Y:S05]  /*1850*/  BRA.DIV ~URZ, `(.L_x_500) ;  /* 0x000148927f007947 */ /* 0x000fea000b800000 */
[----:B----4-:R4:W2:Y:S04]  /*1860*/  SHFL.IDX PT, R6, R2, 0x3, 0x181f ;  /* 0x00781f0002067f89 */ /* 0x0108a800000e0000 */
[----:B-1----:R4:W1:Y:S02]  /*1870*/  SHFL.IDX PT, R4, R3, 0x3, 0x181f ;  /* 0x00781f0003047f89 */ /* 0x00286400000e0000 */
.L_x_552:
[----:B------:R-:W-:Y:S01]  /*1880*/  IADD3 R5, R0, 0x30, RZ ;  /* 0x0000003000057810 */ /* 0x000fe20007ffe0ff */
[----:B------:R-:W-:Y:S03]  /*1890*/  BSSY B0, `(.L_x_501) ;  /* 0x000000a000007945 */ /* 0x000fe60003800000 */
[----:B------:R-:W-:-:S13]  /*18a0*/  ISETP.GE.AND P0, PT, R5, R11, PT ;  /* 0x0000000b0500720c */ /* 0x000fda0003f06270 */
[----:B------:R-:W-:Y:S05]  /*18b0*/  @P0 BRA `(.L_x_502) ;  /* 0x0000007000000947 */ /* 0x000fea0003800000 */
[----:B------:R-:W5:Y:S02]  /*18c0*/  LDL.64 R8, [R1+0x28] ;  /* 0x0000280001087983 */ /* 0x000f640000100a00 */
[----:B-1---5:R-:W-:-:S04]  /*18d0*/  LEA R4, P0, R8, R4, 0x1 ;  /* 0x0000000408047211 */ /* 0x022fc800078008ff */
[----:B--2---:R-:W-:-:S05]  /*18e0*/  LEA.HI.X R5, R8, R6, R9, 0x1, P0 ;  /* 0x0000000608057211 */ /* 0x004fca00000f0c09 */
[----:B------:R-:W-:Y:S01]  /*18f0*/  @!PT LDS RZ, [RZ] ;  /* 0x00000000fffff984 */ /* 0x000fe20000000800 */
[----:B------:R-:W-:Y:S01]  /*1900*/  @!PT LDS RZ, [RZ] ;  /* 0x00000000fffff984 */ /* 0x000fe20000000800 */
[----:B------:R-:W-:Y:S01]  /*1910*/  @!PT LDS RZ, [RZ] ;  /* 0x00000000fffff984 */ /* 0x000fe20000000800 */
[----:B------:R1:W-:Y:S04]  /*1920*/  LDGSTS.E.BYPASS.LTC128B.128 [R241+0x8900], [R4.64], !P2 ;  /* 0x0890000004f17fae */ /* 0x0003e8000d101d48 */
.L_x_502:
[----:B------:R-:W-:Y:S05]  /*1930*/  BSYNC B0 ;  /* 0x0000000000007941 */ /* 0x000fea0003800000 */
.L_x_501:
[----:B------:R-:W-:Y:S05]  /*1940*/  BRA.DIV ~URZ, `(.L_x_503) ;  /* 0x000148727f007947 */ /* 0x000fea000b800000 */
[----:B--2---:R2:W3:Y:S02]  /*1950*/  SHFL.IDX PT, R6, R2, 0x4, 0x181f ;  /* 0x00981f0002067f89 */ /* 0x0044e400000e0000 */
.L_x_553:
[----:B------:R-:W-:Y:S05]  /*1960*/  BRA.DIV ~URZ, `(.L_x_504) ;  /* 0x000148c27f007947 */ /* 0x000fea000b800000 */
[----:B-1----:R1:W2:Y:S02]  /*1970*/  SHFL.IDX PT, R4, R3, 0x4, 0x181f ;  /* 0x00981f0003047f89 */ /* 0x0022a400000e0000 */
.L_x_554:
[----:B------:R-:W-:Y:S01]  /*1980*/  IADD3 R5, R0, 0x40, RZ ;  /* 0x0000004000057810 */ /* 0x000fe20007ffe0ff */
[----:B------:R-:W-:Y:S03]  /*1990*/  BSSY B0, `(.L_x_505) ;  /* 0x000000a000007945 */ /* 0x000fe60003800000 */
[----:B------:R-:W-:-:S13]  /*19a0*/  ISETP.GE.AND P0, PT, R5, R11, PT ;  /* 0x0000000b0500720c */ /* 0x000fda0003f06270 */
[----:B------:R-:W-:Y:S05]  /*19b0*/  @P0 BRA `(.L_x_506) ;  /* 0x0000007000000947 */ /* 0x000fea0003800000 */
[----:B------:R-:W5:Y:S02]  /*19c0*/  LDL.64 R8, [R1+0x28] ;  /* 0x0000280001087983 */ /* 0x000f640000100a00 */
[----:B--2--5:R-:W-:-:S04]  /*19d0*/  LEA R4, P0, R8, R4, 0x1 ;  /* 0x0000000408047211 */ /* 0x024fc800078008ff */
[----:B---3--:R-:W-:-:S05]  /*19e0*/  LEA.HI.X R5, R8, R6, R9, 0x1, P0 ;  /* 0x0000000608057211 */ /* 0x008fca00000f0c09 */
[----:B------:R-:W-:Y:S01]  /*19f0*/  @!PT LDS RZ, [RZ] ;  /* 0x00000000fffff984 */ /* 0x000fe20000000800 */
[----:B------:R-:W-:Y:S01]  /*1a00*/  @!PT LDS RZ, [RZ] ;  /* 0x00000000fffff984 */ /* 0x000fe20000000800 */
[----:B------:R-:W-:Y:S01]  /*1a10*/  @!PT LDS RZ, [RZ] ;  /* 0x00000000fffff984 */ /* 0x000fe20000000800 */
[----:B------:R2:W-:Y:S04]  /*1a20*/  LDGSTS.E.BYPASS.LTC128B.128 [R241+0x9100], [R4.64], !P2 ;  /* 0x0910000004f17fae */ /* 0x0005e8000d101d48 */
.L_x_506:
[----:B------:R-:W-:Y:S05]  /*1a30*/  BSYNC B0 ;  /* 0x0000000000007941 */ /* 0x000fea0003800000 */
.L_x_505:
[----:B------:R-:W-:Y:S05]  /*1a40*/  BRA.DIV ~URZ, `(.L_x_507) ;  /* 0x000148527f007947 */ /* 0x000fea000b800000 */
[----:B---3--:R3:W1:Y:S04]  /*1a50*/  SHFL.IDX PT, R6, R2, 0x5, 0x181f ;  /* 0x00b81f0002067f89 */ /* 0x00866800000e0000 */
[----:B--2---:R3:W2:Y:S02]  /*1a60*/  SHFL.IDX PT, R4, R3, 0x5, 0x181f ;  /* 0x00b81f0003047f89 */ /* 0x0046a400000e0000 */
.L_x_555:
[----:B------:R-:W-:Y:S01]  /*1a70*/  IADD3 R5, R0, 0x50, RZ ;  /* 0x0000005000057810 */ /* 0x000fe20007ffe0ff */
[----:B------:R-:W-:Y:S03]  /*1a80*/  BSSY B0, `(.L_x_508) ;  /* 0x000000a000007945 */ /* 0x000fe60003800000 */
[----:B------:R-:W-:-:S13]  /*1a90*/  ISETP.GE.AND P0, PT, R5, R11, PT ;  /* 0x0000000b0500720c */ /* 0x000fda0003f06270 */
[----:B------:R-:W-:Y:S05]  /*1aa0*/  @P0 BRA `(.L_x_509) ;  /* 0x0000007000000947 */ /* 0x000fea0003800000 */
[----:B------:R-:W5:Y:S02]  /*1ab0*/  LDL.64 R8, [R1+0x28] ;  /* 0x0000280001087983 */ /* 0x000f640000100a00 */
[----:B--2--5:R-:W-:-:S04]  /*1ac0*/  LEA R4, P0, R8, R4, 0x1 ;  /* 0x0000000408047211 */ /* 0x024fc800078008ff */
[----:B-1----:R-:W-:-:S05]  /*1ad0*/  LEA.HI.X R5, R8, R6, R9, 0x1, P0 ;  /* 0x0000000608057211 */ /* 0x002fca00000f0c09 */
[----:B------:R-:W-:Y:S01]  /*1ae0*/  @!PT LDS RZ, [RZ] ;  /* 0x00000000fffff984 */ /* 0x000fe20000000800 */
[----:B------:R-:W-:Y:S01]  /*1af0*/  @!PT LDS RZ, [RZ] ;  /* 0x00000000fffff984 */ /* 0x000fe20000000800 */
[----:B------:R-:W-:Y:S01]  /*1b00*/  @!PT LDS RZ, [RZ] ;  /* 0x00000000fffff984 */ /* 0x000fe20000000800 */
[----:B------:R1:W-:Y:S04]  /*1b10*/  LDGSTS.E.BYPASS.LTC128B.128 [R241+0x9900], [R4.64], !P2 ;  /* 0x0990000004f17fae */ /* 0x0003e8000d101d48 */
.L_x_509:
[----:B------:R-:W-:Y:S05]  /*1b20*/  BSYNC B0 ;  /* 0x0000000000007941 */ /* 0x000fea0003800000 */
.L_x_508:
[----:B------:R-:W-:Y:S05]  /*1b30*/  BRA.DIV ~URZ, `(.L_x_510) ;  /* 0x000148327f007947 */ /* 0x000fea000b800000 */
[----:B-1----:R1:W3:Y:S02]  /*1b40*/  SHFL.IDX PT, R6, R2, 0x6, 0x181f ;  /* 0x00d81f0002067f89 */ /* 0x0022e400000e0000 */
.L_x_556:
[----:B------:R-:W-:Y:S05]  /*1b50*/  BRA.DIV ~URZ, `(.L_x_511) ;  /* 0x000148827f007947 */ /* 0x000fea000b800000 */
[----:B--2---:R2:W1:Y:S02]  /*1b60*/  SHFL.IDX PT, R4, R3, 0x6, 0x181f ;  /* 0x00d81f0003047f89 */ /* 0x00446400000e0000 */
.L_x_557:
[----:B------:R-:W-:Y:S01]  /*1b70*/  IADD3 R5, R0, 0x60, RZ ;  /* 0x0000006000057810 */ /* 0x000fe20007ffe0ff */
[----:B------:R-:W-:Y:S03]  /*1b80*/  BSSY B0, `(.L_x_512) ;  /* 0x000000a000007945 */ /* 0x000fe60003800000 */
[----:B------:R-:W-:-:S13]  /*1b90*/  ISETP.GE.AND P0, PT, R5, R11, PT ;  /* 0x0000000b0500720c */ /* 0x000fda0003f06270 */
[----:B------:R-:W-:Y:S05]  /*1ba0*/  @P0 BRA `(.L_x_513) ;  /* 0x0000007000000947 */ /* 0x000fea0003800000 */
[----:B------:R-:W5:Y:S02]  /*1bb0*/  LDL.64 R8, [R1+0x28] ;  /* 0x0000280001087983 */ /* 0x000f640000100a00 */
[----:B-1---5:R-:W-:-:S04]  /*1bc0*/  LEA R4, P0, R8, R4, 0x1 ;  /* 0x0000000408047211 */ /* 0x022fc800078008ff */
[----:B---3--:R-:W-:-:S05]  /*1bd0*/  LEA.HI.X R5, R8, R6, R9, 0x1, P0 ;  /* 0x0000000608057211 */ /* 0x008fca00000f0c09 */
[----:B------:R-:W-:Y:S01]  /*1be0*/  @!PT LDS RZ, [RZ] ;  /* 0x00000000fffff984 */ /* 0x000fe20000000800 */
[----:B------:R-:W-:Y:S01]  /*1bf0*/  @!PT LDS RZ, [RZ] ;  /* 0x00000000fffff984 */ /* 0x000fe20000000800 */
[----:B------:R-:W-:Y:S01]  /*1c00*/  @!PT LDS RZ, [RZ] ;  /* 0x00000000fffff984 */ /* 0x000fe20000000800 */
[----:B------:R1:W-:Y:S04]  /*1c10*/  LDGSTS.E.BYPASS.LTC128B.128 [R241+0xa100], [R4.64], !P2 ;  /* 0x0a10000004f17fae */ /* 0x0003e8000d101d48 */
.L_x_513:
[----:B------:R-:W-:Y:S05]  /*1c20*/  BSYNC B0 ;  /* 0x0000000000007941 */ /* 0x000fea0003800000 */
.L_x_512:
[----:B------:R-:W-:Y:S05]  /*1c30*/  BRA.DIV ~URZ, `(.L_x_514) ;  /* 0x000148127f007947 */ /* 0x000fea000b800000 */
[----:B-1----:R1:W2:Y:S04]  /*1c40*/  SHFL.IDX PT, R4, R2, 0x7, 0x181f ;  /* 0x00f81f0002047f89 */ /* 0x0022a800000e0000 */
[----:B--234-:R-:W2:Y:S02]  /*1c50*/  SHFL.IDX PT, R3, R3, 0x7, 0x181f ;  /* 0x00f81f0003037f89 */ /* 0x01cea400000e0000 */
.L_x_558:
[----:B------:R-:W3:Y:S04]  /*1c60*/  LDL.64 R18, [R1+0x28] ;  /* 0x0000280001127983 */ /* 0x000ee80000100a00 */
[----:B------:R-:W4:Y:S01]  /*1c70*/  LDL R217, [R1] ;  /* 0x0000000001d97983 */ /* 0x000f220000100800 */
[----:B------:R-:W-:-:S04]  /*1c80*/  IADD3 R0, R0, 0x70, RZ ;  /* 0x0000007000007810 */ /* 0x000fc80007ffe0ff */
[----:B------:R-:W-:-:S13]  /*1c90*/  ISETP.GE.AND P1, PT, R0, R11, PT ;  /* 0x0000000b0000720c */ /* 0x000fda0003f26270 */
[C---:B-123--:R-:W-:Y:S02]  /*1ca0*/  @!P1 LEA R2, P0, R18.reuse, R3, 0x1 ;  /* 0x0000000312029211 */ /* 0x04efe400078008ff */
[C---:B------:R-:W-:Y:S02]  /*1cb0*/  ISETP.GE.AND P6, PT, R18.reuse, c[0x0][0x1d4], PT ;  /* 0x0000750012007a0c */ /* 0x040fe40003fc6270 */
[----:B------:R-:W-:Y:S02]  /*1cc0*/  @!P1 LEA.HI.X R3, R18, R4, R19, 0x1, P0 ;  /* 0x0000000412039211 */ /* 0x000fe400000f0c13 */
[----:B----4-:R-:W-:-:S03]  /*1cd0*/  IADD3 R15, R217, -0x1, RZ ;  /* 0xffffffffd90f7810 */ /* 0x010fc60007ffe0ff */
[----:B------:R-:W-:Y:S01]  /*1ce0*/  @!PT LDS RZ, [RZ] ;  /* 0x00000000fffff984 */ /* 0x000fe20000000800 */
[----:B------:R-:W-:Y:S01]  /*1cf0*/  @!PT LDS RZ, [RZ] ;  /* 0x00000000fffff984 */ /* 0x000fe20000000800 */
[----:B------:R-:W-:Y:S01]  /*1d00*/  @!PT LDS RZ, [RZ] ;  /* 0x00000000fffff984 */ /* 0x000fe20000000800 */
[----:B------:R1:W-:Y:S04]  /*1d10*/  @!P1 LDGSTS.E.BYPASS.LTC128B.128 [R241+0xa900], [R2.64], !P2 ;  /* 0x0a90000002f19fae */ /* 0x0003e8000d101d48 */
[----:B------:R-:W0:Y:S01]  /*1d20*/  LDGDEPBAR ;  /* 0x00000000000079af */ /* 0x000e220000000000 */
[----:B------:R-:W-:Y:S02]  /*1d30*/  WARPSYNC 0xffffffff ;  /* 0xffffffff00007948 */ /* 0x000fe40003800000 */
[----:B------:R-:W2:Y:S04]  /*1d40*/  LDL R5, [R1+0x20] ;  /* 0x0000200001057983 */ /* 0x000ea80000100800 */
[----:B------:R-:W3:Y:S04]  /*1d50*/  LDL.64 R6, [R1+0x30] ;  /* 0x0000300001067983 */ /* 0x000ee80000100a00 */
[----:B------:R-:W4:Y:S04]  /*1d60*/  LDL R22, [R1+0x40] ;  /* 0x0000400001167983 */ /* 0x000f280000100800 */
[----:B------:R-:W5:Y:S04]  /*1d70*/  LDL.64 R20, [R1+0x38] ;  /* 0x0000380001147983 */ /* 0x000f680000100a00 */
[----:B------:R-:W1:Y:S01]  /*1d80*/  S2R R9, SR_TID.X ;  /* 0x0000000000097919 */ /* 0x000e620000002100 */
[----:B------:R-:W-:-:S02]  /*1d90*/  MOV R116, 0xffffff90 ;  /* 0xffffff9000747802 */ /* 0x000fc40000000f00 */
[----:B------:R-:W-:Y:S01]  /*1da0*/  SHF.R.S32.HI R16, RZ, 0x1f, R15 ;  /* 0x0000001fff107819 */ /* 0x000fe2000001140f */
[----:B-1----:R-:W-:Y:S01]  /*1db0*/  IMAD.WIDE.U32 R2, R15, c[0x0][0x1e0], RZ ;  /* 0x000078000f027a25 */ /* 0x002fe200078e00ff */
[----:B------:R-:W-:Y:S01]  /*1dc0*/  MOV R164, c[0x0][0x1e0] ;  /* 0x0000780000a47a02 */ /* 0x000fe20000000f00 */
[----:B------:R-:W-:Y:S02]  /*1dd0*/  ULDC.64 UR4, c[0x0][0x208] ;  /* 0x0000820000047ab9 */ /* 0x000fe40000000a00 */
[----:B------:R-:W-:Y:S02]  /*1de0*/  IMAD R116, R217, R116, 0x70 ;  /* 0x00000070d9747424 */ /* 0x000fe400078e0274 */
[----:B------:R-:W-:Y:S01]  /*1df0*/  IMAD R0, R16, c[0x0][0x1e0], RZ ;  /* 0x0000780010007a24 */ /* 0x000fe200078e02ff */
[----:B------:R-:W-:-:S04]  /*1e00*/  SHF.R.S32.HI R8, RZ, 0x1f, R9 ;  /* 0x0000001fff087819 */ /* 0x000fc80000011409 */
[----:B------:R-:W-:-:S04]  /*1e10*/  LEA.HI R8, R8, R9, RZ, 0x3 ;  /* 0x0000000908087211 */ /* 0x000fc800078f18ff */
[----:B------:R-:W-:Y:S01]  /*1e20*/  SHF.R.S32.HI R8, RZ, 0x3, R8 ;  /* 0x00000003ff087819 */ /* 0x000fe20000011408 */
[----:B------:R-:W-:-:S03]  /*1e30*/  IMAD R0, R15, c[0x0][0x1e4], R0 ;  /* 0x000079000f007a24 */ /* 0x000fc600078e0200 */
[----:B------:R-:W-:-:S04]  /*1e40*/  IADD3 R14, R116, c[0x0][0x1d0], -R8 ;  /* 0x00007400740e7a10 */ /* 0x000fc80007ffe808 */
[C---:B------:R-:W-:Y:S02]  /*1e50*/  ISETP.GE.AND P3, PT, R14.reuse, 0x1, PT ;  /* 0x000000010e00780c */ /* 0x040fe40003f66270 */
[----:B------:R-:W-:Y:S02]  /*1e60*/  ISETP.GE.AND P2, PT, R14, 0x11, PT ;  /* 0x000000110e00780c */ /* 0x000fe40003f46270 */
[----:B------:R-:W-:-:S05]  /*1e70*/  IADD3 R0, R3, R0, RZ ;  /* 0x0000000003007210 */ /* 0x000fca0007ffe0ff */
[----:B------:R-:W-:Y:S01]  /*1e80*/  IMAD R0, R0, 0x70, RZ ;  /* 0x0000007000007824 */ /* 0x000fe200078e02ff */
[----:B------:R-:W-:Y:S02]  /*1e90*/  ISETP.GE.AND P0, PT, R14, 0x21, PT ;  /* 0x000000210e00780c */ /* 0x000fe40003f06270 */
[----:B------:R-:W-:Y:S01]  /*1ea0*/  MOV R165, c[0x0][0x1e4] ;  /* 0x0000790000a57a02 */ /* 0x000fe20000000f00 */
[----:B------:R-:W-:-:S03]  /*1eb0*/  IMAD.WIDE.U32 R10, R164, 0x20, RZ ;  /* 0x00000020a40a7825 */ /* 0x000fc600078e00ff */
[----:B------:R-:W-:Y:S01]  /*1ec0*/  SHF.L.U32 R8, R165, 0x5, RZ ;  /* 0x00000005a5087819 */ /* 0x000fe200000006ff */
[----:B------:R-:W-:Y:S02]  /*1ed0*/  USHF.L.U32 UR7, UR4, 0x5, URZ ;  /* 0x0000000504077899 */ /* 0x000fe4000800063f */
[----:B------:R-:W-:Y:S02]  /*1ee0*/  UMOV UR6, 0x5 ;  /* 0x0000000500067882 */ /* 0x000fe40000000000 */
[----:B------:R-:W-:Y:S01]  /*1ef0*/  USHF.L.U64.HI UR5, UR4, UR6, UR5 ;  /* 0x0000000604057299 */ /* 0x000fe20008010205 */
[----:B------:R-:W-:Y:S01]  /*1f00*/  BAR.SYNC.DEFER_BLOCKING 0x0 ;  /* 0x0000000000007b1d */ /* 0x000fe20000010000 */
[----:B--2---:R-:W-:Y:S02]  /*1f10*/  MOV R129, R5 ;  /* 0x0000000500817202 */ /* 0x004fe40000000f00 */
[----:B---3--:R-:W-:-:S05]  /*1f20*/  MOV R128, R6 ;  /* 0x0000000600807202 */ /* 0x008fca0000000f00 */
[----:B------:R-:W-:-:S05]  /*1f30*/  IMAD.WIDE.U32 R2, R2, 0x70, R128 ;  /* 0x0000007002027825 */ /* 0x000fca00078e0080 */
[----:B------:R-:W-:Y:S02]  /*1f40*/  @P3 LEA R6, P5, R2, c[0x0][0x1c8], 0x1 ;  /* 0x0000720002063a11 */ /* 0x000fe400078a08ff */
[----:B------:R-:W-:Y:S02]  /*1f50*/  IADD3 R3, R3, R0, RZ ;  /* 0x0000000003037210 */ /* 0x000fe40007ffe0ff */
[----:B------:R-:W-:Y:S02]  /*1f60*/  @P2 LEA R0, P1, R164, R2, 0x4 ;  /* 0x00000002a4002211 */ /* 0x000fe400078220ff */
[----:B------:R-:W-:Y:S02]  /*1f70*/  @P3 LEA.HI.X R7, R2, c[0x0][0x1cc], R3, 0x1, P5 ;  /* 0x0000730002073a11 */ /* 0x000fe400028f0c03 */
[----:B------:R-:W-:Y:S02]  /*1f80*/  @P2 LEA R4, P5, R0, c[0x0][0x1c8], 0x1 ;  /* 0x0000720000042a11 */ /* 0x000fe400078a08ff */
[----:B------:R-:W-:Y:S01]  /*1f90*/  @P2 LEA.HI.X R5, R164, R3, R165, 0x4, P1 ;  /* 0x00000003a4052211 */ /* 0x000fe200008f24a5 */
[----:B------:R-:W-:Y:S01]  /*1fa0*/  @!PT LDS RZ, [RZ] ;  /* 0x00000000fffff984 */ /* 0x000fe20000000800 */
[----:B------:R-:W-:Y:S01]  /*1fb0*/  @!PT LDS RZ, [RZ] ;  /* 0x00000000fffff984 */ /* 0x000fe20000000800 */
[----:B------:R-:W-:Y:S01]  /*1fc0*/  @!PT LDS RZ, [RZ] ;  /* 0x00000000fffff984 */ /* 0x000fe20000000800 */
[----:B------:R1:W-:Y:S03]  /*1fd0*/  @P3 LDGSTS.E.BYPASS.LTC128B.128 [R241+0x3900], [R6.64], !P6 ;  /* 0x0390000006f13fae */ /* 0x0003e6000f101d48 */
[----:B------:R-:W-:-:S02]  /*1fe0*/  @P2 LEA.HI.X R5, R0, c[0x0][0x1cc], R5, 0x1, P5 ;  /* 0x0000730000052a11 */ /* 0x000fc400028f0c05 */
[----:B------:R-:W-:Y:S02]  /*1ff0*/  ISETP.GE.AND P5, PT, R14, 0x31, PT ;  /* 0x000000310e00780c */ /* 0x000fe40003fa6270 */
[----:B------:R-:W-:Y:S01]  /*2000*/  @P0 IADD3 R9, P1, R2, R10, RZ ;  /* 0x0000000a02090210 */ /* 0x000fe20007f3e0ff */
[----:B------:R2:W-:Y:S03]  /*2010*/  @P2 LDGSTS.E.BYPASS.LTC128B.128 [R241+0x4100], [R4.64], !P6 ;  /* 0x0410000004f12fae */ /* 0x0005e6000f101d48 */
[----:B------:R-:W-:Y:S02]  /*2020*/  @P0 IADD3.X R0, R3, R11, R8, P1, !PT ;  /* 0x0000000b03000210 */ /* 0x000fe40000ffe408 */
[----:B------:R-:W-:Y:S02]  /*2030*/  @P0 LEA R8, P1, R9, c[0x0][0x1c8], 0x1 ;  /* 0x0000720009080a11 */ /* 0x000fe400078208ff */
[----:B------:R-:W-:-:S02]  /*2040*/  ISETP.GE.AND P3, PT, R14, 0x41, PT ;  /* 0x000000410e00780c */ /* 0x000fc40003f66270 */
[----:B------:R-:W-:Y:S01]  /*2050*/  @P0 LEA.HI.X R9, R9, c[0x0][0x1cc], R0, 0x1, P1 ;  /* 0x0000730009090a11 */ /* 0x000fe200008f0c00 */
[----:B------:R-:W-:Y:S01]  /*2060*/  @P5 IMAD R0, R165, 0x30, RZ ;  /* 0x00000030a5005824 */ /* 0x000fe200078e02ff */
[C---:B------:R-:W-:Y:S02]  /*2070*/  ISETP.GE.AND P1, PT, R14.reuse, 0x61, PT ;  /* 0x000000610e00780c */ /* 0x040fe40003f26270 */
[----:B------:R-:W-:Y:S01]  /*2080*/  ISETP.GE.AND P2, PT, R14, 0x51, PT ;  /* 0x000000510e00780c */ /* 0x000fe20003f46270 */
[----:B------:R3:W-:Y:S01]  /*2090*/  @P0 LDGSTS.E.BYPASS.LTC128B.128 [R241+0x4900], [R8.64], !P6 ;  /* 0x0490000008f10fae */ /* 0x0007e2000f101d48 */
[----:B--2---:R-:W-:-:S05]  /*20a0*/  @P5 IMAD.WIDE.U32 R4, R164, 0x30, R2 ;  /* 0x00000030a4045825 */ /* 0x004fca00078e0002 */
[----:B------:R-:W-:Y:S02]  /*20b0*/  @P5 IADD3 R0, R5, R0, RZ ;  /* 0x0000000005005210 */ /* 0x000fe40007ffe0ff */
[----:B------:R-:W-:-:S04]  /*20c0*/  @P5 LEA R12, P0, R4, c[0x0][0x1c8], 0x1 ;  /* 0x00007200040c5a11 */ /* 0x000fc800078008ff */
[----:B------:R-:W-:Y:S02]  /*20d0*/  @P5 LEA.HI.X R13, R4, c[0x0][0x1cc], R0, 0x1, P0 ;  /* 0x00007300040d5a11 */ /* 0x000fe400000f0c00 */
[-C--:B------:R-:W-:Y:S01]  /*20e0*/  @P3 LEA R0, P0, R164, R2.reuse, 0x6 ;  /* 0x00000002a4003211 */ /* 0x080fe200078030ff */
[----:B-1----:R-:W-:Y:S01]  /*20f0*/  @P2 IMAD R7, R165, 0x50, RZ ;  /* 0x00000050a5072824 */ /* 0x002fe200078e02ff */
[----:B------:R-:W-:Y:S01]  /*2100*/  @P1 MOV R4, R2 ;  /* 0x0000000200041202 */ /* 0x000fe20000000f00 */
[----:B---3--:R-:W-:Y:S01]  /*2110*/  IMAD R9, R16, c[0x0][0x208], RZ ;  /* 0x0000820010097a24 */ /* 0x008fe200078e02ff */
[-C--:B------:R-:W-:Y:S01]  /*2120*/  @P3 LEA.HI.X R6, R164, R3.reuse, R165, 0x6, P0 ;  /* 0x00000003a4063211 */ /* 0x080fe200000f34a5 */
[----:B------:R1:W-:Y:S01]  /*2130*/  @P5 LDGSTS.E.BYPASS.LTC128B.128 [R241+0x5100], [R12.64], !P6 ;  /* 0x051000000cf15fae */ /* 0x0003e2000f101d48 */
[----:B------:R-:W-:Y:S02]  /*2140*/  @P3 LEA R10, P0, R0, c[0x0][0x1c8], 0x1 ;  /* 0x00007200000a3a11 */ /* 0x000fe400078008ff */
[----:B------:R-:W-:Y:S01]  /*2150*/  @P1 MOV R5, R3 ;  /* 0x0000000300051202 */ /* 0x000fe20000000f00 */
[----:B------:R-:W-:Y:S01]  /*2160*/  @P2 IMAD.WIDE.U32 R2, R164, 0x50, R2 ;  /* 0x00000050a4022825 */ /* 0x000fe200078e0002 */
[----:B------:R-:W-:-:S03]  /*2170*/  @P3 LEA.HI.X R11, R0, c[0x0][0x1cc], R6, 0x1, P0 ;  /* 0x00007300000b3a11 */ /* 0x000fc600000f0c06 */
[----:B------:R-:W-:Y:S01]  /*2180*/  @P1 IMAD R6, R165, 0x60, RZ ;  /* 0x00000060a5061824 */ /* 0x000fe200078e02ff */
[----:B------:R-:W-:Y:S01]  /*2190*/  @P2 IADD3 R0, R3, R7, RZ ;  /* 0x0000000703002210 */ /* 0x000fe20007ffe0ff */
[----:B------:R-:W-:Y:S01]  /*21a0*/  @P1 IMAD.WIDE.U32 R4, R164, 0x60, R4 ;  /* 0x00000060a4041825 */ /* 0x000fe200078e0004 */
[----:B------:R-:W-:Y:S01]  /*21b0*/  @P2 LEA R8, P0, R2, c[0x0][0x1c8], 0x1 ;  /* 0x0000720002082a11 */ /* 0x000fe200078008ff */
[----:B------:R2:W-:Y:S02]  /*21c0*/  @P3 LDGSTS.E.BYPASS.LTC128B.128 [R241+0x5900], [R10.64], !P6 ;  /* 0x059000000af13fae */ /* 0x0005e4000f101d48 */
[----:B------:R-:W-:Y:S01]  /*21d0*/  IMAD.WIDE.U32 R16, R15, c[0x0][0x208], RZ ;  /* 0x000082000f107a25 */ /* 0x000fe200078e00ff */
[----:B------:R-:W-:-:S03]  /*21e0*/  @P1 IADD3 R5, R5, R6, RZ ;  /* 0x0000000605051210 */ /* 0x000fc60007ffe0ff */
[----:B------:R-:W-:Y:S01]  /*21f0*/  IMAD R7, R15, c[0x0][0x20c], R9 ;  /* 0x000083000f077a24 */ /* 0x000fe200078e0209 */
[----:B------:R-:W-:Y:S02]  /*2200*/  @P2 LEA.HI.X R9, R2, c[0x0][0x1cc], R0, 0x1, P0 ;  /* 0x0000730002092a11 */ /* 0x000fe400000f0c00 */
[C---:B------:R-:W-:Y:S02]  /*2210*/  @P1 LEA R6, P0, R4.reuse, c[0x0][0x1c8], 0x1 ;  /* 0x0000720004061a11 */ /* 0x040fe400078008ff */
[----:B------:R-:W-:Y:S01]  /*2220*/  IADD3 R0, R17, R7, RZ ;  /* 0x0000000711007210 */ /* 0x000fe20007ffe0ff */
[----:B------:R3:W-:Y:S01]  /*2230*/  @P2 LDGSTS.E.BYPASS.LTC128B.128 [R241+0x6100], [R8.64], !P6 ;  /* 0x0610000008f12fae */ /* 0x0007e2000f101d48 */
[----:B------:R-:W-:-:S05]  /*2240*/  @P1 LEA.HI.X R7, R4, c[0x0][0x1cc], R5, 0x1, P0 ;  /* 0x0000730004071a11 */ /* 0x000fca00000f0c05 */
[----:B------:R1:W-:Y:S04]  /*2250*/  @P1 LDGSTS.E.BYPASS.LTC128B.128 [R241+0x6900], [R6.64], !P6 ;  /* 0x0690000006f11fae */ /* 0x0003e8000f101d48 */
[----:B------:R-:W0:Y:S01]  /*2260*/  LDGDEPBAR ;  /* 0x00000000000079af */ /* 0x000e220000000000 */
[----:B-----5:R-:W-:Y:S02]  /*2270*/  MOV R2, R20 ;  /* 0x0000001400027202 */ /* 0x020fe40000000f00 */
[----:B----4-:R-:W-:Y:S01]  /*2280*/  MOV R3, R22 ;  /* 0x0000001600037202 */ /* 0x010fe20000000f00 */
[----:B------:R-:W-:Y:S01]  /*2290*/  IMAD R0, R0, 0x70, RZ ;  /* 0x0000007000007824 */ /* 0x000fe200078e02ff */
[----:B------:R-:W-:-:S04]  /*22a0*/  DEPBAR.LE SB0, 0x1 ;  /* 0x000080400000791a */ /* 0x000fc80000000000 */
[----:B------:R-:W-:-:S04]  /*22b0*/  DEPBAR.LE SB0, 0x0 ;  /* 0x000080000000791a */ /* 0x000fc80000000000 */
[----:B------:R-:W-:Y:S01]  /*22c0*/  BAR.SYNC.DEFER_BLOCKING 0x0 ;  /* 0x0000000000007b1d */ /* 0x000fe20000010000 */
[----:B------:R-:W-:-:S05]  /*22d0*/  IMAD.WIDE.U32 R2, R16, 0x70, R2 ;  /* 0x0000007010027825 */ /* 0x000fca00078e0002 */
[----:B-1----:R-:W-:Y:S02]  /*22e0*/  LEA R12, P1, R2, c[0x0][0x1f8], 0x1 ;  /* 0x00007e00020c7a11 */ /* 0x002fe400078208ff */
[----:B------:R-:W-:Y:S02]  /*22f0*/  IADD3 R0, R3, R0, RZ ;  /* 0x0000000003007210 */ /* 0x000fe40007ffe0ff */
[----:B--2---:R-:W-:Y:S02]  /*2300*/  IADD3 R10, P0, R12, UR7, RZ ;  /* 0x000000070c0a7c10 */ /* 0x004fe4000ff1e0ff */
[----:B------:R-:W-:Y:S02]  /*2310*/  LEA.HI.X R13, R2, c[0x0][0x1fc], R0, 0x1, P1 ;  /* 0x00007f00020d7a11 */ /* 0x000fe400008f0c00 */
[----:B---3--:R-:W-:Y:S02]  /*2320*/  IADD3 R8, P2, R10, UR7, RZ ;  /* 0x000000070a087c10 */ /* 0x008fe4000ff5e0ff */
[----:B------:R-:W-:Y:S01]  /*2330*/  IADD3.X R11, R13, UR5, RZ, P0, !PT ;  /* 0x000000050d0b7c10 */ /* 0x000fe200087fe4ff */
[----:B------:R-:W-:Y:S04]  /*2340*/  LDSM.16.M88.4 R32, [R230] ;  /* 0x00000000e620783b */ /* 0x000fe80000000200 */
[----:B------:R-:W1:Y:S01]  /*2350*/  LDSM.16.M88.4 R44, [R119] ;  /* 0x00000000772c783b */ /* 0x000e620000000200 */
[----:B------:R-:W-:-:S02]  /*2360*/  IADD3 R6, P1, R8, UR7, RZ ;  /* 0x0000000708067c10 */ /* 0x000fc4000ff3e0ff */
[----:B------:R-:W-:Y:S01]  /*2370*/  IADD3.X R9, R11, UR5, RZ, P2, !PT ;  /* 0x000000050b097c10 */ /* 0x000fe200097fe4ff */
[----:B------:R-:W2:Y:S03]  /*2380*/  LDSM.16.M88.4 R28, [R230+0x2000] ;  /* 0x00200000e61c783b */ /* 0x000ea60000000200 */
[----:B------:R-:W-:Y:S01]  /*2390*/  IADD3.X R7, R9, UR5, RZ, P1, !PT ;  /* 0x0000000509077c10 */ /* 0x000fe20008ffe4ff */
[----:B------:R-:W-:Y:S01]  /*23a0*/  LDSM.16.M88.4 R24, [R233] ;  /* 0x00000000e918783b */ /* 0x000fe20000000200 */
[----:B------:R-:W-:Y:S02]  /*23b0*/  ISETP.GE.AND P1, PT, R18, c[0x0][0x1d4], PT ;  /* 0x0000750012007a0c */ /* 0x000fe40003f26270 */
[----:B------:R-:W-:Y:S01]  /*23c0*/  IADD3 R4, P0, R6, UR7, RZ ;  /* 0x0000000706047c10 */ /* 0x000fe2000ff1e0ff */
[----:B------:R-:W3:Y:S01]  /*23d0*/  LDSM.16.M88.4 R48, [R234] ;  /* 0x00000000ea30783b */ /* 0x000ee20000000200 */
[----:B------:R-:W-:-:S02]  /*23e0*/  ISETP.LT.OR P3, PT, R14, 0x1, P1 ;  /* 0x000000010e00780c */ /* 0x000fc40000f61670 */
[C---:B------:R-:W-:Y:S01]  /*23f0*/  ISETP.LT.OR P2, PT, R14.reuse, 0x11, P1 ;  /* 0x000000110e00780c */ /* 0x040fe20000f41670 */
[----:B------:R-:W-:Y:S01]  /*2400*/  LDSM.16.M88.4 R72, [R119+0x800] ;  /* 0x000800007748783b */ /* 0x000fe20000000200 */
[----:B------:R-:W-:Y:S02]  /*2410*/  IADD3.X R5, R7, UR5, RZ, P0, !PT ;  /* 0x0000000507057c10 */ /* 0x000fe400087fe4ff */
[----:B------:R-:W-:Y:S01]  /*2420*/  ISETP.LT.OR P0, PT, R14, 0x21, P1 ;  /* 0x000000210e00780c */ /* 0x000fe20000f01670 */
[----:B------:R-:W-:Y:S01]  /*2430*/  LDSM.16.M88.4 R84, [R119+0x1000] ;  /* 0x001000007754783b */ /* 0x000fe20000000200 */
[----:B------:R-:W-:-:S03]  /*2440*/  IADD3 R2, P5, R4, UR7, RZ ;  /* 0x0000000704027c10 */ /* 0x000fc6000ffbe0ff */
[----:B------:R-:W-:Y:S01]  /*2450*/  LDSM.16.M88.4 R92, [R119+0x1800] ;  /* 0x00180000775c783b */ /* 0x000fe20000000200 */
[----:B------:R-:W-:Y:S02]  /*2460*/  IADD3.X R3, R5, UR5, RZ, P5, !PT ;  /* 0x0000000505037c10 */ /* 0x000fe4000affe4ff */
[C---:B------:R-:W-:Y:S01]  /*2470*/  ISETP.LT.OR P5, PT, R14.reuse, 0x31, P1 ;  /* 0x000000310e00780c */ /* 0x040fe20000fa1670 */
[----:B------:R-:W-:Y:S04]  /*2480*/  LDSM.16.M88.4 R100, [R119+0x2000] ;  /* 0x002000007764783b */ /* 0x000fe80000000200 */
[----:B------:R-:W-:Y:S04]  /*2490*/  LDSM.16.M88.4 R108, [R119+0x2800] ;  /* 0x00280000776c783b */ /* 0x000fe80000000200 */
[----:B------:R-:W-:Y:S04]  /*24a0*/  LDSM.16.M88.4 R120, [R119+0x3000] ;  /* 0x003000007778783b */ /* 0x000fe80000000200 */
[----:B------:R-:W4:Y:S04]  /*24b0*/  LDSM.16.M88.4 R20, [R233+0x2000] ;  /* 0x00200000e914783b */ /* 0x000f280000000200 */
[----:B------:R-:W-:Y:S04]  /*24c0*/  LDSM.16.M88.4 R80, [R240] ;  /* 0x00000000f050783b */ /* 0x000fe80000000200 */
[----:B------:R-:W-:Y:S04]  /*24d0*/  LDSM.16.M88.4 R88, [R239] ;  /* 0x00000000ef58783b */ /* 0x000fe80000000200 */
[----:B------:R-:W-:Y:S04]  /*24e0*/  LDSM.16.M88.4 R96, [R238] ;  /* 0x00000000ee60783b */ /* 0x000fe80000000200 */
[----:B------:R-:W-:Y:S04]  /*24f0*/  LDSM.16.M88.4 R104, [R237] ;  /* 0x00000000ed68783b */ /* 0x000fe80000000200 */
[----:B------:R-:W-:Y:S04]  /*2500*/  LDSM.16.M88.4 R112, [R236] ;  /* 0x00000000ec70783b */ /* 0x000fe80000000200 */
[----:B------:R-:W-:Y:S04]  /*2510*/  LDSM.16.M88.4 R124, [R235] ;  /* 0x00000000eb7c783b */ /* 0x000fe80000000200 */
        /* <DEDUP_REMOVED lines=8> */
[----:B------:R2:W-:Y:S04]  /*25a0*/  LDGSTS.E.BYPASS.LTC128B.128 [R241+0x1100], [R8.64], !P0 ;  /* 0x0110000008f17fae */ /* 0x0005e8000c101d48 */
[----:B------:R3:W-:Y:S04]  /*25b0*/  LDGSTS.E.BYPASS.LTC128B.128 [R241+0x1900], [R6.64], !P5 ;  /* 0x0190000006f17fae */ /* 0x0007e8000e901d48 */
[----:B------:R3:W-:Y:S04]  /*25c0*/  LDGSTS.E.BYPASS.LTC128B.128 [R241+0x2100], [R4.64], !P3 ;  /* 0x0210000004f17fae */ /* 0x0007e8000d901d48 */
[----:B------:R3:W-:Y:S01]  /*25d0*/  LDGSTS.E.BYPASS.LTC128B.128 [R241+0x2900], [R2.64], !P2 ;  /* 0x0290000002f17fae */ /* 0x0007e2000d101d48 */
[----:B-1----:R-:W-:Y:S01]  /*25e0*/  HMMA.16816.F32 R12, R32, R44, RZ ;  /* 0x0000002c200c723c */ /* 0x002fe200000018ff */
[----:B--2---:R-:W-:-:S04]  /*25f0*/  IADD3 R8, P0, R2, UR7, RZ ;  /* 0x0000000702087c10 */ /* 0x004fc8000ff1e0ff */
[----:B------:R-:W-:-:S05]  /*2600*/  IADD3.X R9, R3, UR5, RZ, P0, !PT ;  /* 0x0000000503097c10 */ /* 0x000fca00087fe4ff */
[----:B------:R5:W-:Y:S04]  /*2610*/  LDGSTS.E.BYPASS.LTC128B.128 [R241+0x3100], [R8.64], !P1 ;  /* 0x0310000008f17fae */ /* 0x000be8000c901d48 */
[----:B------:R-:W-:Y:S04]  /*2620*/  LDSM.16.M88.4 R36, [R229] ;  /* 0x00000000e524783b */ /* 0x000fe80000000200 */
[----:B------:R-:W1:Y:S01]  /*2630*/  LDSM.16.M88.4 R16, [R231] ;  /* 0x00000000e710783b */ /* 0x000e620000000200 */
[----:B------:R-:W-:Y:S03]  /*2640*/  HMMA.16816.F32 R52, R28, R44, RZ ;  /* 0x0000002c1c34723c */ /* 0x000fe600000018ff */
[----:B------:R-:W-:Y:S04]  /*2650*/  LDSM.16.M88.4 R40, [R226] ;  /* 0x00000000e228783b */ /* 0x000fe80000000200 */
[----:B---3--:R-:W-:Y:S01]  /*2660*/  LDSM.16.M88.4 R4, [R232+0x2000] ;  /* 0x00200000e804783b */ /* 0x008fe20000000200 */
[----:B------:R-:W-:Y:S03]  /*2670*/  HMMA.16816.F32 R56, R24, R48, R12 ;  /* 0x000000301838723c */ /* 0x000fe6000000180c */
[----:B------:R-:W2:Y:S04]  /*2680*/  LDSM.16.M88.4 R12, [R231+0x2000] ;  /* 0x00200000e70c783b */ /* 0x000ea80000000200 */
[----:B------:R-:W0:Y:S04]  /*2690*/  LDGDEPBAR ;  /* 0x00000000000079af */ /* 0x000e280000000000 */
[----:B-----5:R-:W3:Y:S01]  /*26a0*/  LDSM.16.M88.4 R8, [R232] ;  /* 0x00000000e808783b */ /* 0x020ee20000000200 */
[----:B------:R-:W-:Y:S08]  /*26b0*/  HMMA.16816.F32 R64, R32, R46, RZ ;  /* 0x0000002e2040723c */ /* 0x000ff000000018ff */
[----:B----4-:R-:W-:Y:S08]  /*26c0*/  HMMA.16816.F32 R52, R20, R48, R52 ;  /* 0x000000301434723c */ /* 0x010ff00000001834 */
[----:B-1----:R-:W-:Y:S08]  /*26d0*/  HMMA.16816.F32 R60, R16, R36, R56 ;  /* 0x00000024103c723c */ /* 0x002ff00000001838 */
[----:B------:R-:W-:Y:S08]  /*26e0*/  HMMA.16816.F32 R56, R28, R46, RZ ;  /* 0x0000002e1c38723c */ /* 0x000ff000000018ff */
[----:B--2---:R-:W-:Y:S08]  /*26f0*/  HMMA.16816.F32 R44, R12, R36, R52 ;  /* 0x000000240c2c723c */ /* 0x004ff00000001834 */
[----:B------:R-:W-:Y:S08]  /*2700*/  HMMA.16816.F32 R52, R24, R50, R64 ;  /* 0x000000321834723c */ /* 0x000ff00000001840 */
[----:B---3--:R-:W-:Y:S08]  /*2710*/  HMMA.16816.F32 R64, R8, R40, R60 ;  /* 0x000000280840723c */ /* 0x008ff0000000183c */
[----:B------:R-:W-:Y:S08]  /*2720*/  HMMA.16816.F32 R60, R20, R50, R56 ;  /* 0x00000032143c723c */ /* 0x000ff00000001838 */
[----:B------:R-:W-:Y:S08]  /*2730*/  HMMA.16816.F32 R56, R32, R72, RZ ;  /* 0x000000482038723c */ /* 0x000ff000000018ff */
[----:B------:R-:W-:Y:S01]  /*2740*/  HMMA.16816.F32 R76, R4, R40, R44 ;  /* 0x00000028044c723c */ /* 0x000fe2000000182c */
[----:B------:R-:W1:Y:S07]  /*2750*/  LDSM.16.M88.4 R44, [R229+0x800] ;  /* 0x00080000e52c783b */ /* 0x000e6e0000000200 */
[----:B------:R-:W-:Y:S01]  /*2760*/  HMMA.16816.F32 R48, R16, R38, R52 ;  /* 0x000000261030723c */ /* 0x000fe20000001834 */
[----:B------:R-:W-:-:S07]  /*2770*/  FMUL.FTZ R0, R64, c[0x0][0x320] ;  /* 0x0000c80040007a20 */ /* 0x000fce0000410000 */
[----:B------:R-:W-:Y:S01]  /*2780*/  HMMA.16816.F32 R52, R28, R72, RZ ;  /* 0x000000481c34723c */ /* 0x000fe200000018ff */
[----:B------:R2:W3:Y:S07]  /*2790*/  MUFU.TANH R214, R0 ;  /* 0x0000000000d67308 */ /* 0x0004ee0000002400 */
[----:B------:R-:W-:Y:S01]  /*27a0*/  HMMA.16816.F32 R56, R24, R80, R56 ;  /* 0x000000501838723c */ /* 0x000fe20000001838 */
[----:B--2---:R-:W-:-:S07]  /*27b0*/  FMUL.FTZ R0, R65, c[0x0][0x320] ;  /* 0x0000c80041007a20 */ /* 0x004fce0000410000 */
[----:B------:R-:W-:Y:S01]  /*27c0*/  HMMA.16816.F32 R60, R12, R38, R60 ;  /* 0x000000260c3c723c */ /* 0x000fe2000000183c */
[----:B------:R-:W2:Y:S01]  /*27d0*/  LDSM.16.M88.4 R36, [R226+0x800] ;  /* 0x00080000e224783b */ /* 0x000ea20000000200 */
[----:B------:R4:W1:Y:S02]  /*27e0*/  MUFU.TANH R213, R0 ;  /* 0x0000000000d57308 */ /* 0x0008640000002400 */
[----:B----4-:R-:W-:-:S06]  /*27f0*/  FMUL.FTZ R0, R66, c[0x0][0x320] ;  /* 0x0000c80042007a20 */ /* 0x010fcc0000410000 */
[----:B------:R4:W1:Y:S02]  /*2800*/  MUFU.TANH R216, R0 ;  /* 0x0000000000d87308 */ /* 0x0008640000002400 */
[----:B----4-:R-:W-:Y:S02]  /*2810*/  FMUL.FTZ R0, R67, c[0x0][0x320] ;  /* 0x0000c80043007a20 */ /* 0x010fe40000410000 */
[----:B------:R-:W-:Y:S04]  /*2820*/  HMMA.16816.F32 R64, R8, R42, R48 ;  /* 0x0000002a0840723c */ /* 0x000fe80000001830 */
[----:B------:R4:W1:Y:S04]  /*2830*/  MUFU.TANH R215, R0 ;  /* 0x0000000000d77308 */ /* 0x0008680000002400 */
[----:B------:R-:W-:Y:S01]  /*2840*/  HMMA.16816.F32 R48, R20, R80, R52 ;  /* 0x000000501430723c */ /* 0x000fe20000001834 */
[----:B----4-:R-:W-:-:S07]  /*2850*/  FMUL.FTZ R0, R76, c[0x0][0x320] ;  /* 0x0000c8004c007a20 */ /* 0x010fce0000410000 */
[----:B------:R-:W-:Y:S01]  /*2860*/  HMMA.16816.F32 R52, R32, R74, RZ ;  /* 0x0000004a2034723c */ /* 0x000fe200000018ff */
[----:B------:R4:W2:Y:S07]  /*2870*/  MUFU.TANH R157, R0 ;  /* 0x00000000009d7308 */ /* 0x0008ae0000002400 */
[----:B-1----:R-:W-:Y:S01]  /*2880*/  HMMA.16816.F32 R56, R16, R44, R56 ;  /* 0x0000002c1038723c */ /* 0x002fe20000001838 */
[----:B----4-:R-:W-:-:S04]  /*2890*/  FMUL.FTZ R0, R77, c[0x0][0x320] ;  /* 0x0000c8004d007a20 */ /* 0x010fc80000410000 */
[----:B------:R1:W4:Y:S03]  /*28a0*/  MUFU.TANH R139, R0 ;  /* 0x00000000008b7308 */ /* 0x0003260000002400 */
[----:B------:R-:W-:Y:S01]  /*28b0*/  HMMA.16816.F32 R68, R4, R42, R60 ;  /* 0x0000002a0444723c */ /* 0x000fe2000000183c */
[----:B-1----:R-:W-:-:S04]  /*28c0*/  FMUL.FTZ R0, R78, c[0x0][0x320] ;  /* 0x0000c8004e007a20 */ /* 0x002fc80000410000 */
[----:B------:R1:W1:Y:S03]  /*28d0*/  MUFU.TANH R162, R0 ;  /* 0x0000000000a27308 */ /* 0x0002660000002400 */
[----:B------:R-:W-:Y:S01]  /*28e0*/  HMMA.16816.F32 R60, R28, R74, RZ ;  /* 0x0000004a1c3c723c */ /* 0x000fe200000018ff */
[----:B-1----:R-:W-:-:S04]  /*28f0*/  FMUL.FTZ R0, R79, c[0x0][0x320] ;  /* 0x0000c8004f007a20 */ /* 0x002fc80000410000 */
[----:B------:R1:W1:Y:S03]  /*2900*/  MUFU.TANH R161, R0 ;  /* 0x0000000000a17308 */ /* 0x0002660000002400 */
[----:B------:R-:W-:Y:S01]  /*2910*/  HMMA.16816.F32 R40, R12, R44, R48 ;  /* 0x0000002c0c28723c */ /* 0x000fe20000001830 */
[----:B-1----:R-:W-:-:S04]  /*2920*/  FMUL.FTZ R0, R64, c[0x0][0x320] ;  /* 0x0000c80040007a20 */ /* 0x002fc80000410000 */
[----:B------:R1:W1:Y:S03]  /*2930*/  MUFU.TANH R210, R0 ;  /* 0x0000000000d27308 */ /* 0x0002660000002400 */
[----:B------:R-:W-:Y:S01]  /*2940*/  HMMA.16816.F32 R48, R24, R82, R52 ;  /* 0x000000521830723c */ /* 0x000fe20000001834 */
[----:B-1----:R-:W-:-:S04]  /*2950*/  FMUL.FTZ R0, R65, c[0x0][0x320] ;  /* 0x0000c80041007a20 */ /* 0x002fc80000410000 */
[----:B------:R1:W1:Y:S03]  /*2960*/  MUFU.TANH R209, R0 ;  /* 0x0000000000d17308 */ /* 0x0002660000002400 */
[----:B------:R-:W-:Y:S01]  /*2970*/  HMMA.16816.F32 R60, R20, R82, R60 ;  /* 0x00000052143c723c */ /* 0x000fe2000000183c */
[----:B-1----:R-:W-:-:S04]  /*2980*/  FMUL.FTZ R0, R66, c[0x0][0x320] ;  /* 0x0000c80042007a20 */ /* 0x002fc80000410000 */
[----:B------:R1:W1:Y:S02]  /*2990*/  MUFU.TANH R212, R0 ;  /* 0x0000000000d47308 */ /* 0x0002640000002400 */
[----:B-1----:R-:W-:Y:S02]  /*29a0*/  FMUL.FTZ R0, R67, c[0x0][0x320] ;  /* 0x0000c80043007a20 */ /* 0x002fe40000410000 */
[----:B--2---:R-:W-:Y:S04]  /*29b0*/  HMMA.16816.F32 R64, R8, R36, R56 ;  /* 0x000000240840723c */ /* 0x004fe80000001838 */
[----:B------:R1:W2:Y:S04]  /*29c0*/  MUFU.TANH R211, R0 ;  /* 0x0000000000d37308 */ /* 0x0002a80000002400 */
[----:B------:R-:W-:Y:S01]  /*29d0*/  HMMA.16816.F32 R56, R32, R84, RZ ;  /* 0x000000542038723c */ /* 0x000fe200000018ff */
[----:B-1----:R-:W-:-:S04]  /*29e0*/  FMUL.FTZ R0, R68, c[0x0][0x320] ;  /* 0x0000c80044007a20 */ /* 0x002fc80000410000 */
[----:B------:R1:W1:Y:S03]  /*29f0*/  MUFU.TANH R138, R0 ;  /* 0x00000000008a7308 */ /* 0x0002660000002400 */
[----:B------:R-:W-:Y:S01]  /*2a00*/  HMMA.16816.F32 R72, R4, R36, R40 ;  /* 0x000000240448723c */ /* 0x000fe20000001828 */
[----:B------:R-:W5:Y:S07]  /*2a10*/  LDSM.16.M88.4 R40, [R229+0x1000] ;  /* 0x00100000e528783b */ /* 0x000f6e0000000200 */
[----:B------:R-:W-:Y:S01]  /*2a20*/  HMMA.16816.F32 R48, R16, R46, R48 ;  /* 0x0000002e1030723c */ /* 0x000fe20000001830 */
[----:B-1----:R-:W-:-:S04]  /*2a30*/  FMUL.FTZ R0, R69, c[0x0][0x320] ;  /* 0x0000c80045007a20 */ /* 0x002fc80000410000 */
[----:B------:R1:W1:Y:S03]  /*2a40*/  MUFU.TANH R137, R0 ;  /* 0x0000000000897308 */ /* 0x0002660000002400 */
[----:B------:R-:W-:Y:S01]  /*2a50*/  HMMA.16816.F32 R52, R28, R84, RZ ;  /* 0x000000541c34723c */ /* 0x000fe200000018ff */
[----:B-1----:R-:W-:-:S04]  /*2a60*/  FMUL.FTZ R0, R70, c[0x0][0x320] ;  /* 0x0000c80046007a20 */ /* 0x002fc80000410000 */
[----:B------:R1:W1:Y:S03]  /*2a70*/  MUFU.TANH R142, R0 ;  /* 0x00000000008e7308 */ /* 0x0002660000002400 */
[----:B------:R-:W-:Y:S01]  /*2a80*/  HMMA.16816.F32 R60, R12, R46, R60 ;  /* 0x0000002e0c3c723c */ /* 0x000fe2000000183c */
[----:B------:R-:W2:Y:S01]  /*2a90*/  LDSM.16.M88.4 R44, [R226+0x1000] ;  /* 0x00100000e22c783b */ /* 0x000ea20000000200 */
[----:B-1----:R-:W-:-:S04]  /*2aa0*/  FMUL.FTZ R0, R71, c[0x0][0x320] ;  /* 0x0000c80047007a20 */ /* 0x002fc80000410000 */
[----:B------:R1:W1:Y:S02]  /*2ab0*/  MUFU.TANH R143, R0 ;  /* 0x00000000008f7308 */ /* 0x0002640000002400 */
[----:B------:R-:W-:Y:S01]  /*2ac0*/  HMMA.16816.F32 R56, R24, R88, R56 ;  /* 0x000000581838723c */ /* 0x000fe20000001838 */
[----:B-1----:R-:W-:-:S05]  /*2ad0*/  FMUL.FTZ R0, R64, c[0x0][0x320] ;  /* 0x0000c80040007a20 */ /* 0x002fca0000410000 */
[----:B------:R1:W1:Y:S02]  /*2ae0*/  MUFU.TANH R206, R0 ;  /* 0x0000000000ce7308 */ /* 0x0002640000002400 */
[----:B-1----:R-:W-:-:S06]  /*2af0*/  FMUL.FTZ R0, R65, c[0x0][0x320] ;  /* 0x0000c80041007a20 */ /* 0x002fcc0000410000 */
[----:B------:R1:W1:Y:S02]  /*2b00*/  MUFU.TANH R205, R0 ;  /* 0x0000000000cd7308 */ /* 0x0002640000002400 */
[----:B-1----:R-:W-:-:S06]  /*2b10*/  FMUL.FTZ R0, R66, c[0x0][0x320] ;  /* 0x0000c80042007a20 */ /* 0x002fcc0000410000 */
[----:B------:R1:W1:Y:S02]  /*2b20*/  MUFU.TANH R208, R0 ;  /* 0x0000000000d07308 */ /* 0x0002640000002400 */
[----:B-1----:R-:W-:Y:S02]  /*2b30*/  FMUL.FTZ R0, R67, c[0x0][0x320] ;  /* 0x0000c80043007a20 */ /* 0x002fe40000410000 */
[----:B------:R-:W-:Y:S04]  /*2b40*/  HMMA.16816.F32 R64, R8, R38, R48 ;  /* 0x000000260840723c */ /* 0x000fe80000001830 */
[----:B------:R1:W1:Y:S04]  /*2b50*/  MUFU.TANH R207, R0 ;  /* 0x0000000000cf7308 */ /* 0x0002680000002400 */
[----:B------:R-:W-:Y:S01]  /*2b60*/  HMMA.16816.F32 R48, R20, R88, R52 ;  /* 0x000000581430723c */ /* 0x000fe20000001834 */
[----:B-1----:R-:W-:-:S07]  /*2b70*/  FMUL.FTZ R0, R72, c[0x0][0x320] ;  /* 0x0000c80048007a20 */ /* 0x002fce0000410000 */
[----:B------:R-:W-:Y:S01]  /*2b80*/  HMMA.16816.F32 R52, R32, R86, RZ ;  /* 0x000000562034723c */ /* 0x000fe200000018ff */
[----:B------:R1:W1:Y:S07]  /*2b90*/  MUFU.TANH R136, R0 ;  /* 0x0000000000887308 */ /* 0x00026e0000002400 */
[----:B------:R-:W-:Y:S01]  /*2ba0*/  HMMA.16816.F32 R68, R4, R38, R60 ;  /* 0x000000260444723c */ /* 0x000fe2000000183c */
[----:B-1----:R-:W-:-:S07]  /*2bb0*/  FMUL.FTZ R0, R73, c[0x0][0x320] ;  /* 0x0000c80049007a20 */ /* 0x002fce0000410000 */
[----:B-----5:R-:W-:Y:S01]  /*2bc0*/  HMMA.16816.F32 R56, R16, R40, R56 ;  /* 0x000000281038723c */ /* 0x020fe20000001838 */
[----:B------:R1:W1:Y:S07]  /*2bd0*/  MUFU.TANH R135, R0 ;  /* 0x0000000000877308 */ /* 0x00026e0000002400 */
        /* <DEDUP_REMOVED lines=12> */
[----:B-1----:R-:W-:-:S06]  /*2ca0*/  FMUL.FTZ R0, R66, c[0x0][0x320] ;  /* 0x0000c80042007a20 */ /* 0x002fcc0000410000 */
[----:B------:R1:W1:Y:S02]  /*2cb0*/  MUFU.TANH R204, R0 ;  /* 0x0000000000cc7308 */ /* 0x0002640000002400 */
[----:B-1----:R-:W-:Y:S02]  /*2cc0*/  FMUL.FTZ R0, R67, c[0x0][0x320] ;  /* 0x0000c80043007a20 */ /* 0x002fe40000410000 */
[----:B--2---:R-:W-:Y:S04]  /*2cd0*/  HMMA.16816.F32 R64, R8, R44, R56 ;  /* 0x0000002c0840723c */ /* 0x004fe80000001838 */
[----:B------:R1:W2:Y:S04]  /*2ce0*/  MUFU.TANH R203, R0 ;  /* 0x0000000000cb7308 */ /* 0x0002a80000002400 */
[----:B------:R-:W-:Y:S01]  /*2cf0*/  HMMA.16816.F32 R56, R32, R92, RZ ;  /* 0x0000005c2038723c */ /* 0x000fe200000018ff */
[----:B-1----:R-:W-:-:S04]  /*2d00*/  FMUL.FTZ R0, R68, c[0x0][0x320] ;  /* 0x0000c80044007a20 */ /* 0x002fc80000410000 */
[----:B------:R1:W1:Y:S03]  /*2d10*/  MUFU.TANH R132, R0 ;  /* 0x0000000000847308 */ /* 0x0002660000002400 */
[----:B------:R-:W-:Y:S08]  /*2d20*/  HMMA.16816.F32 R72, R4, R44, R36 ;  /* 0x0000002c0448723c */ /* 0x000ff00000001824 */
[----:B------:R-:W-:Y:S01]  /*2d30*/  HMMA.16816.F32 R36, R16, R42, R48 ;  /* 0x0000002a1024723c */ /* 0x000fe20000001830 */
[----:B------:R-:W5:Y:S01]  /*2d40*/  LDSM.16.M88.4 R48, [R229+0x1800] ;  /* 0x00180000e530783b */ /* 0x000f620000000200 */
[----:B-1----:R-:W-:-:S04]  /*2d50*/  FMUL.FTZ R0, R69, c[0x0][0x320] ;  /* 0x0000c80045007a20 */ /* 0x002fc80000410000 */
[----:B------:R1:W1:Y:S02]  /*2d60*/  MUFU.TANH R118, R0 ;  /* 0x0000000000767308 */ /* 0x0002640000002400 */
[----:B------:R-:W-:Y:S01]  /*2d70*/  HMMA.16816.F32 R60, R12, R42, R60 ;  /* 0x0000002a0c3c723c */ /* 0x000fe2000000183c */
[----:B-1----:R-:W-:-:S05]  /*2d80*/  FMUL.FTZ R0, R70, c[0x0][0x320] ;  /* 0x0000c80046007a20 */ /* 0x002fca0000410000 */
[----:B------:R1:W1:Y:S02]  /*2d90*/  MUFU.TANH R133, R0 ;  /* 0x0000000000857308 */ /* 0x0002640000002400 */
[----:B------:R-:W-:Y:S01]  /*2da0*/  HMMA.16816.F32 R52, R28, R92, RZ ;  /* 0x0000005c1c34723c */ /* 0x000fe200000018ff */
[----:B-1----:R-:W-:-:S05]  /*2db0*/  FMUL.FTZ R0, R71, c[0x0][0x320] ;  /* 0x0000c80047007a20 */ /* 0x002fca0000410000 */
[----:B------:R1:W1:Y:S02]  /*2dc0*/  MUFU.TANH R134, R0 ;  /* 0x0000000000867308 */ /* 0x0002640000002400 */
[----:B------:R-:W-:Y:S01]  /*2dd0*/  HMMA.16816.F32 R56, R24, R96, R56 ;  /* 0x000000601838723c */ /* 0x000fe20000001838 */
[----:B-1----:R-:W-:-:S05]  /*2de0*/  FMUL.FTZ R0, R64, c[0x0][0x320] ;  /* 0x0000c80040007a20 */ /* 0x002fca0000410000 */
[----:B------:R1:W1:Y:S02]  /*2df0*/  MUFU.TANH R198, R0 ;  /* 0x0000000000c67308 */ /* 0x0002640000002400 */
[----:B-1----:R-:W-:-:S06]  /*2e00*/  FMUL.FTZ R0, R65, c[0x0][0x320] ;  /* 0x0000c80041007a20 */ /* 0x002fcc0000410000 */
[----:B------:R1:W1:Y:S01]  /*2e10*/  MUFU.TANH R197, R0 ;  /* 0x0000000000c57308 */ /* 0x0002620000002400 */
[----:B------:R-:W-:Y:S01]  /*2e20*/  HMMA.16816.F32 R68, R4, R46, R60 ;  /* 0x0000002e0444723c */ /* 0x000fe2000000183c */
[----:B-1----:R-:W-:-:S06]  /*2e30*/  FMUL.FTZ R0, R66, c[0x0][0x320] ;  /* 0x0000c80042007a20 */ /* 0x002fcc0000410000 */
[----:B------:R1:W1:Y:S01]  /*2e40*/  MUFU.TANH R200, R0 ;  /* 0x0000000000c87308 */ /* 0x0002620000002400 */
[----:B------:R-:W-:Y:S01]  /*2e50*/  HMMA.16816.F32 R40, R20, R96, R52 ;  /* 0x000000601428723c */ /* 0x000fe20000001834 */
[----:B-1----:R-:W-:-:S07]  /*2e60*/  FMUL.FTZ R0, R67, c[0x0][0x320] ;  /* 0x0000c80043007a20 */ /* 0x002fce0000410000 */
[----:B------:R-:W-:Y:S01]  /*2e70*/  HMMA.16816.F32 R64, R8, R46, R36 ;  /* 0x0000002e0840723c */ /* 0x000fe20000001824 */
[----:B------:R-:W1:Y:S01]  /*2e80*/  LDSM.16.M88.4 R36, [R226+0x1800] ;  /* 0x00180000e224783b */ /* 0x000e620000000200 */
[----:B------:R2:W1:Y:S06]  /*2e90*/  MUFU.TANH R199, R0 ;  /* 0x0000000000c77308 */ /* 0x00046c0000002400 */
[----:B------:R-:W-:Y:S01]  /*2ea0*/  HMMA.16816.F32 R44, R32, R94, RZ ;  /* 0x0000005e202c723c */ /* 0x000fe200000018ff */
[----:B--2---:R-:W-:-:S04]  /*2eb0*/  FMUL.FTZ R0, R72, c[0x0][0x320] ;  /* 0x0000c80048007a20 */ /* 0x004fc80000410000 */
[----:B------:R2:W1:Y:S03]  /*2ec0*/  MUFU.TANH R117, R0 ;  /* 0x0000000000757308 */ /* 0x0004660000002400 */
[----:B-----5:R-:W-:Y:S01]  /*2ed0*/  HMMA.16816.F32 R52, R16, R48, R56 ;  /* 0x000000301034723c */ /* 0x020fe20000001838 */
[----:B--2---:R-:W-:-:S04]  /*2ee0*/  FMUL.FTZ R0, R73, c[0x0][0x320] ;  /* 0x0000c80049007a20 */ /* 0x004fc80000410000 */
[----:B------:R2:W1:Y:S03]  /*2ef0*/  MUFU.TANH R93, R0 ;  /* 0x00000000005d7308 */ /* 0x0004660000002400 */
[----:B------:R-:W-:Y:S01]  /*2f00*/  HMMA.16816.F32 R56, R28, R94, RZ ;  /* 0x0000005e1c38723c */ /* 0x000fe200000018ff */
[----:B--2---:R-:W-:-:S04]  /*2f10*/  FMUL.FTZ R0, R74, c[0x0][0x320] ;  /* 0x0000c8004a007a20 */ /* 0x004fc80000410000 */
[----:B------:R2:W1:Y:S03]  /*2f20*/  MUFU.TANH R96, R0 ;  /* 0x0000000000607308 */ /* 0x0004660000002400 */
[----:B------:R-:W-:Y:S01]  /*2f30*/  HMMA.16816.F32 R40, R12, R48, R40 ;  /* 0x000000300c28723c */ /* 0x000fe20000001828 */
[----:B--2---:R-:W-:-:S04]  /*2f40*/  FMUL.FTZ R0, R75, c[0x0][0x320] ;  /* 0x0000c8004b007a20 */ /* 0x004fc80000410000 */
[----:B------:R2:W1:Y:S03]  /*2f50*/  MUFU.TANH R97, R0 ;  /* 0x0000000000617308 */ /* 0x0004660000002400 */
[----:B------:R-:W-:Y:S01]  /*2f60*/  HMMA.16816.F32 R44, R24, R98, R44 ;  /* 0x00000062182c723c */ /* 0x000fe2000000182c */
[----:B--2---:R-:W-:-:S04]  /*2f70*/  FMUL.FTZ R0, R64, c[0x0][0x320] ;  /* 0x0000c80040007a20 */ /* 0x004fc80000410000 */
[----:B------:R2:W1:Y:S02]  /*2f80*/  MUFU.TANH R194, R0 ;  /* 0x0000000000c27308 */ /* 0x0004640000002400 */
[----:B--2---:R-:W-:-:S06]  /*2f90*/  FMUL.FTZ R0, R65, c[0x0][0x320] ;  /* 0x0000c80041007a20 */ /* 0x004fcc0000410000 */
[----:B------:R2:W1:Y:S01]  /*2fa0*/  MUFU.TANH R192, R0 ;  /* 0x0000000000c07308 */ /* 0x0004620000002400 */
[----:B------:R-:W-:Y:S01]  /*2fb0*/  HMMA.16816.F32 R60, R20, R98, R56 ;  /* 0x00000062143c723c */ /* 0x000fe20000001838 */
[----:B--2---:R-:W-:-:S06]  /*2fc0*/  FMUL.FTZ R0, R66, c[0x0][0x320] ;  /* 0x0000c80042007a20 */ /* 0x004fcc0000410000 */
[----:B------:R2:W1:Y:S01]  /*2fd0*/  MUFU.TANH R196, R0 ;  /* 0x0000000000c47308 */ /* 0x0004620000002400 */
[----:B------:R-:W-:Y:S01]  /*2fe0*/  HMMA.16816.F32 R56, R32, R100, RZ ;  /* 0x000000642038723c */ /* 0x000fe200000018ff */
[----:B--2---:R-:W-:-:S07]  /*2ff0*/  FMUL.FTZ R0, R67, c[0x0][0x320] ;  /* 0x0000c80043007a20 */ /* 0x004fce0000410000 */
[----:B-1----:R-:W-:Y:S01]  /*3000*/  HMMA.16816.F32 R64, R8, R36, R52 ;  /* 0x000000240840723c */ /* 0x002fe20000001834 */
[----:B------:R1:W2:Y:S02]  /*3010*/  MUFU.TANH R195, R0 ;  /* 0x0000000000c37308 */ /* 0x0002a40000002400 */
[----:B-1----:R-:W-:-:S06]  /*3020*/  FMUL.FTZ R0, R68, c[0x0][0x320] ;  /* 0x0000c80044007a20 */ /* 0x002fcc0000410000 */
[----:B------:R1:W1:Y:S01]  /*3030*/  MUFU.TANH R89, R0 ;  /* 0x0000000000597308 */ /* 0x0002620000002400 */
[----:B------:R-:W-:Y:S01]  /*3040*/  HMMA.16816.F32 R72, R4, R36, R40 ;  /* 0x000000240448723c */ /* 0x000fe20000001828 */
[----:B------:R-:W5:Y:S07]  /*3050*/  LDSM.16.M88.4 R40, [R229+0x2000] ;  /* 0x00200000e528783b */ /* 0x000f6e0000000200 */
[----:B------:R-:W-:Y:S01]  /*3060*/  HMMA.16816.F32 R44, R16, R50, R44 ;  /* 0x00000032102c723c */ /* 0x000fe2000000182c */
[----:B-1----:R-:W-:-:S07]  /*3070*/  FMUL.FTZ R0, R69, c[0x0][0x320] ;  /* 0x0000c80045007a20 */ /* 0x002fce0000410000 */
[----:B------:R-:W-:Y:S01]  /*3080*/  HMMA.16816.F32 R52, R28, R100, RZ ;  /* 0x000000641c34723c */ /* 0x000fe200000018ff */
[----:B------:R1:W1:Y:S02]  /*3090*/  MUFU.TANH R88, R0 ;  /* 0x0000000000587308 */ /* 0x0002640000002400 */
[----:B-1----:R-:W-:-:S06]  /*30a0*/  FMUL.FTZ R0, R70, c[0x0][0x320] ;  /* 0x0000c80046007a20 */ /* 0x002fcc0000410000 */
[----:B------:R1:W1:Y:S01]  /*30b0*/  MUFU.TANH R90, R0 ;  /* 0x00000000005a7308 */ /* 0x0002620000002400 */
[----:B------:R-:W-:Y:S01]  /*30c0*/  HMMA.16816.F32 R60, R12, R50, R60 ;  /* 0x000000320c3c723c */ /* 0x000fe2000000183c */
        /* <DEDUP_REMOVED lines=8> */
[----:B------:R-:W-:Y:S01]  /*3150*/  HMMA.16816.F32 R52, R32, R102, RZ ;  /* 0x000000662034723c */ /* 0x000fe200000018ff */
[----:B-1----:R-:W-:-:S06]  /*3160*/  FMUL.FTZ R0, R66, c[0x0][0x320] ;  /* 0x0000c80042007a20 */ /* 0x002fcc0000410000 */
[----:B------:R1:W1:Y:S02]  /*3170*/  MUFU.TANH R193, R0 ;  /* 0x0000000000c17308 */ /* 0x0002640000002400 */
[----:B-1----:R-:W-:Y:S02]  /*3180*/  FMUL.FTZ R0, R67, c[0x0][0x320] ;  /* 0x0000c80043007a20 */ /* 0x002fe40000410000 */
[----:B------:R-:W-:Y:S01]  /*3190*/  HMMA.16816.F32 R64, R8, R38, R44 ;  /* 0x000000260840723c */ /* 0x000fe2000000182c */
[----:B------:R-:W1:Y:S03]  /*31a0*/  LDSM.16.M88.4 R44, [R226+0x2000] ;  /* 0x00200000e22c783b */ /* 0x000e660000000200 */
[----:B------:R2:W1:Y:S02]  /*31b0*/  MUFU.TANH R191, R0 ;  /* 0x0000000000bf7308 */ /* 0x0004640000002400 */
[----:B--2---:R-:W-:-:S06]  /*31c0*/  FMUL.FTZ R0, R72, c[0x0][0x320] ;  /* 0x0000c80048007a20 */ /* 0x004fcc0000410000 */
[----:B------:R2:W1:Y:S01]  /*31d0*/  MUFU.TANH R87, R0 ;  /* 0x0000000000577308 */ /* 0x0004620000002400 */
[----:B------:R-:W-:Y:S08]  /*31e0*/  HMMA.16816.F32 R68, R4, R38, R60 ;  /* 0x000000260444723c */ /* 0x000ff0000000183c */
[----:B-----5:R-:W-:Y:S01]  /*31f0*/  HMMA.16816.F32 R56, R16, R40, R56 ;  /* 0x000000281038723c */ /* 0x020fe20000001838 */
[----:B--2---:R-:W-:-:S07]  /*3200*/  FMUL.FTZ R0, R73, c[0x0][0x320] ;  /* 0x0000c80049007a20 */ /* 0x004fce0000410000 */
[----:B------:R-:W-:Y:S01]  /*3210*/  HMMA.16816.F32 R60, R28, R102, RZ ;  /* 0x000000661c3c723c */ /* 0x000fe200000018ff */
[----:B------:R2:W1:Y:S07]  /*3220*/  MUFU.TANH R86, R0 ;  /* 0x0000000000567308 */ /* 0x00046e0000002400 */
        /* <DEDUP_REMOVED lines=10> */
[----:B------:R2:W2:Y:S01]  /*32d0*/  MUFU.TANH R152, R0 ;  /* 0x0000000000987308 */ /* 0x0004a20000002400 */
[----:B-1----:R-:W-:Y:S01]  /*32e0*/  HMMA.16816.F32 R72, R4, R44, R36 ;  /* 0x0000002c0448723c */ /* 0x002fe20000001824 */
[----:B--2---:R-:W-:-:S06]  /*32f0*/  FMUL.FTZ R0, R66, c[0x0][0x320] ;  /* 0x0000c80042007a20 */ /* 0x004fcc0000410000 */
[----:B------:R1:W2:Y:S01]  /*3300*/  MUFU.TANH R163, R0 ;  /* 0x0000000000a37308 */ /* 0x0002a20000002400 */
[----:B------:R-:W-:Y:S01]  /*3310*/  HMMA.16816.F32 R36, R16, R42, R48 ;  /* 0x0000002a1024723c */ /* 0x000fe20000001830 */
[----:B------:R-:W5:Y:S01]  /*3320*/  LDSM.16.M88.4 R48, [R229+0x2800] ;  /* 0x00280000e530783b */ /* 0x000f620000000200 */
[----:B-1----:R-:W-:-:S06]  /*3330*/  FMUL.FTZ R0, R67, c[0x0][0x320] ;  /* 0x0000c80043007a20 */ /* 0x002fcc0000410000 */
[----:B------:R-:W-:Y:S08]  /*3340*/  HMMA.16816.F32 R64, R8, R44, R56 ;  /* 0x0000002c0840723c */ /* 0x000ff00000001838 */
[----:B------:R-:W-:Y:S01]  /*3350*/  HMMA.16816.F32 R56, R32, R108, RZ ;  /* 0x0000006c2038723c */ /* 0x000fe200000018ff */
[----:B------:R1:W1:Y:S02]  /*3360*/  MUFU.TANH R160, R0 ;  /* 0x0000000000a07308 */ /* 0x0002640000002400 */
[----:B-1----:R-:W-:-:S06]  /*3370*/  FMUL.FTZ R0, R68, c[0x0][0x320] ;  /* 0x0000c80044007a20 */ /* 0x002fcc0000410000 */
[----:B------:R1:W1:Y:S01]  /*3380*/  MUFU.TANH R83, R0 ;  /* 0x0000000000537308 */ /* 0x0002620000002400 */
[----:B------:R-:W-:Y:S08]  /*3390*/  HMMA.16816.F32 R52, R28, R108, RZ ;  /* 0x0000006c1c34723c */ /* 0x000ff000000018ff */
        /* <DEDUP_REMOVED lines=8> */
[----:B-1----:R-:W-:-:S06]  /*3420*/  FMUL.FTZ R0, R64, c[0x0][0x320] ;  /* 0x0000c80040007a20 */ /* 0x002fcc0000410000 */
[----:B------:R1:W1:Y:S01]  /*3430*/  MUFU.TANH R99, R0 ;  /* 0x0000000000637308 */ /* 0x0002620000002400 */
[----:B------:R-:W-:Y:S01]  /*3440*/  HMMA.16816.F32 R40, R20, R112, R52 ;  /* 0x000000701428723c */ /* 0x000fe20000001834 */
[----:B-1----:R-:W-:-:S06]  /*3450*/  FMUL.FTZ R0, R65, c[0x0][0x320] ;  /* 0x0000c80041007a20 */ /* 0x002fcc0000410000 */
[----:B------:R1:W1:Y:S01]  /*3460*/  MUFU.TANH R98, R0 ;  /* 0x0000000000627308 */ /* 0x0002620000002400 */
[----:B------:R-:W-:Y:S08]  /*3470*/  HMMA.16816.F32 R68, R4, R46, R60 ;  /* 0x0000002e0444723c */ /* 0x000ff0000000183c */
[----:B-----5:R-:W-:Y:S01]  /*3480*/  HMMA.16816.F32 R52, R16, R48, R56 ;  /* 0x000000301034723c */ /* 0x020fe20000001838 */
[----:B-1----:R-:W-:-:S04]  /*3490*/  FMUL.FTZ R0, R66, c[0x0][0x320] ;  /* 0x0000c80042007a20 */ /* 0x002fc80000410000 */
[----:B------:R1:W1:Y:S03]  /*34a0*/  MUFU.TANH R156, R0 ;  /* 0x00000000009c7308 */ /* 0x0002660000002400 */
[----:B------:R-:W-:Y:S01]  /*34b0*/  HMMA.16816.F32 R56, R28, R110, RZ ;  /* 0x0000006e1c38723c */ /* 0x000fe200000018ff */
[----:B-1----:R-:W-:-:S07]  /*34c0*/  FMUL.FTZ R0, R67, c[0x0][0x320] ;  /* 0x0000c80043007a20 */ /* 0x002fce0000410000 */
[----:B------:R-:W-:Y:S01]  /*34d0*/  HMMA.16816.F32 R64, R8, R46, R36 ;  /* 0x0000002e0840723c */ /* 0x000fe20000001824 */
[----:B------:R-:W1:Y:S07]  /*34e0*/  LDSM.16.M88.4 R36, [R226+0x2800] ;  /* 0x00280000e224783b */ /* 0x000e6e0000000200 */
[----:B------:R-:W-:Y:S01]  /*34f0*/  HMMA.16816.F32 R44, R32, R110, RZ ;  /* 0x0000006e202c723c */ /* 0x000fe200000018ff */
[----:B------:R5:W1:Y:S07]  /*3500*/  MUFU.TANH R155, R0 ;  /* 0x00000000009b7308 */ /* 0x000a6e0000002400 */
[-C--:B------:R-:W-:Y:S01]  /*3510*/  HMMA.16816.F32 R60, R20, R114.reuse, R56 ;  /* 0x00000072143c723c */ /* 0x080fe20000001838 */
[----:B-----5:R-:W-:Y:S11]  /*3520*/  FMUL.FTZ R0, R72, c[0x0][0x320] ;  /* 0x0000c80048007a20 */ /* 0x020ff60000410000 */
[----:B------:R-:W-:Y:S04]  /*3530*/  @!UPT UIADD3 URZ, URZ, URZ, URZ ;  /* 0x0000003f3f3ff290 */ /* 0x000fe8000fffe03f */
[----:B------:R-:W-:Y:S01]  /*3540*/  HMMA.16816.F32 R44, R24, R114, R44 ;  /* 0x00000072182c723c */ /* 0x000fe2000000182c */
[----:B------:R5:W1:Y:S02]  /*3550*/  MUFU.TANH R79, R0 ;  /* 0x00000000004f7308 */ /* 0x000a640000002400 */
[----:B-----5:R-:W-:-:S06]  /*3560*/  FMUL.FTZ R0, R73, c[0x0][0x320] ;  /* 0x0000c80049007a20 */ /* 0x020fcc0000410000 */
[----:B------:R5:W1:Y:S01]  /*3570*/  MUFU.TANH R78, R0 ;  /* 0x00000000004e7308 */ /* 0x000a620000002400 */
[----:B------:R-:W-:Y:S01]  /*3580*/  HMMA.16816.F32 R40, R12, R48, R40 ;  /* 0x000000300c28723c */ /* 0x000fe20000001828 */
[----:B-----5:R-:W-:-:S06]  /*3590*/  FMUL.FTZ R0, R74, c[0x0][0x320] ;  /* 0x0000c8004a007a20 */ /* 0x020fcc0000410000 */
[----:B------:R5:W1:Y:S07]  /*35a0*/  MUFU.TANH R81, R0 ;  /* 0x0000000000517308 */ /* 0x000a6e0000002400 */
[-C--:B------:R-:W-:Y:S08]  /*35b0*/  HMMA.16816.F32 R44, R16, R50.reuse, R44 ;  /* 0x00000032102c723c */ /* 0x080ff0000000182c */
[----:B------:R-:W-:Y:S01]  /*35c0*/  HMMA.16816.F32 R48, R12, R50, R60 ;  /* 0x000000320c30723c */ /* 0x000fe2000000183c */
[----:B-----5:R-:W-:-:S04]  /*35d0*/  FMUL.FTZ R0, R75, c[0x0][0x320] ;  /* 0x0000c8004b007a20 */ /* 0x020fc80000410000 */
[----:B------:R5:W1:Y:S02]  /*35e0*/  MUFU.TANH R80, R0 ;  /* 0x0000000000507308 */ /* 0x000a640000002400 */
[----:B-----5:R-:W-:-:S06]  /*35f0*/  FMUL.FTZ R0, R64, c[0x0][0x320] ;  /* 0x0000c80040007a20 */ /* 0x020fcc0000410000 */
[----:B------:R5:W1:Y:S02]  /*3600*/  MUFU.TANH R95, R0 ;  /* 0x00000000005f7308 */ /* 0x000a640000002400 */
[----:B-----5:R-:W-:-:S06]  /*3610*/  FMUL.FTZ R0, R65, c[0x0][0x320] ;  /* 0x0000c80041007a20 */ /* 0x020fcc0000410000 */
[----:B------:R5:W1:Y:S01]  /*3620*/  MUFU.TANH R94, R0 ;  /* 0x00000000005e7308 */ /* 0x000a620000002400 */
[----:B------:R-:W-:Y:S01]  /*3630*/  HMMA.16816.F32 R56, R32, R120, RZ ;  /* 0x000000782038723c */ /* 0x000fe200000018ff */
[----:B-----5:R-:W-:-:S06]  /*3640*/  FMUL.FTZ R0, R66, c[0x0][0x320] ;  /* 0x0000c80042007a20 */ /* 0x020fcc0000410000 */
[----:B------:R5:W1:Y:S01]  /*3650*/  MUFU.TANH R150, R0 ;  /* 0x0000000000967308 */ /* 0x000a620000002400 */
[----:B------:R-:W-:Y:S01]  /*3660*/  HMMA.16816.F32 R32, R32, R122, RZ ;  /* 0x0000007a2020723c */ /* 0x000fe200000018ff */
[----:B-----5:R-:W-:-:S07]  /*3670*/  FMUL.FTZ R0, R67, c[0x0][0x320] ;  /* 0x0000c80043007a20 */ /* 0x020fce0000410000 */
[----:B-1----:R-:W-:Y:S01]  /*3680*/  HMMA.16816.F32 R64, R8, R36, R52 ;  /* 0x000000240840723c */ /* 0x002fe20000001834 */
[----:B------:R1:W1:Y:S07]  /*3690*/  MUFU.TANH R149, R0 ;  /* 0x0000000000957308 */ /* 0x00026e0000002400 */
[----:B------:R-:W-:Y:S01]  /*36a0*/  HMMA.16816.F32 R52, R28, R120, RZ ;  /* 0x000000781c34723c */ /* 0x000fe200000018ff */
[----:B-1----:R-:W-:-:S07]  /*36b0*/  FMUL.FTZ R0, R68, c[0x0][0x320] ;  /* 0x0000c80044007a20 */ /* 0x002fce0000410000 */
[----:B------:R-:W-:Y:S01]  /*36c0*/  HMMA.16816.F32 R60, R4, R38, R48 ;  /* 0x00000026043c723c */ /* 0x000fe20000001830 */
[----:B------:R1:W1:Y:S07]  /*36d0*/  MUFU.TANH R76, R0 ;  /* 0x00000000004c7308 */ /* 0x00026e0000002400 */
[----:B------:R-:W-:Y:S01]  /*36e0*/  HMMA.16816.F32 R48, R28, R122, RZ ;  /* 0x0000007a1c30723c */ /* 0x000fe200000018ff */
[----:B-1----:R-:W-:-:S07]  /*36f0*/  FMUL.FTZ R0, R69, c[0x0][0x320] ;  /* 0x0000c80045007a20 */ /* 0x002fce0000410000 */
[----:B------:R-:W-:Y:S01]  /*3700*/  HMMA.16816.F32 R72, R4, R36, R40 ;  /* 0x000000240448723c */ /* 0x000fe20000001828 */
[----:B------:R-:W1:Y:S01]  /*3710*/  LDSM.16.M88.4 R40, [R229+0x3000] ;  /* 0x00300000e528783b */ /* 0x000e620000000200 */
[----:B------:R5:W1:Y:S02]  /*3720*/  MUFU.TANH R69, R0 ;  /* 0x0000000000457308 */ /* 0x000a640000002400 */
[----:B-----5:R-:W-:-:S06]  /*3730*/  FMUL.FTZ R0, R70, c[0x0][0x320] ;  /* 0x0000c80046007a20 */ /* 0x020fcc0000410000 */
[----:B------:R5:W1:Y:S01]  /*3740*/  MUFU.TANH R77, R0 ;  /* 0x00000000004d7308 */ /* 0x000a620000002400 */
[----:B------:R-:W-:Y:S01]  /*3750*/  HMMA.16816.F32 R56, R24, R124, R56 ;  /* 0x0000007c1838723c */ /* 0x000fe20000001838 */
[----:B-----5:R-:W-:-:S06]  /*3760*/  FMUL.FTZ R0, R71, c[0x0][0x320] ;  /* 0x0000c80047007a20 */ /* 0x020fcc0000410000 */
[----:B------:R5:W1:Y:S01]  /*3770*/  MUFU.TANH R70, R0 ;  /* 0x0000000000467308 */ /* 0x000a620000002400 */
[----:B------:R-:W-:Y:S01]  /*3780*/  HMMA.16816.F32 R52, R20, R124, R52 ;  /* 0x0000007c1434723c */ /* 0x000fe20000001834 */
[----:B-----5:R-:W-:-:S06]  /*3790*/  FMUL.FTZ R0, R64, c[0x0][0x320] ;  /* 0x0000c80040007a20 */ /* 0x020fcc0000410000 */
[----:B------:R5:W1:Y:S01]  /*37a0*/  MUFU.TANH R144, R0 ;  /* 0x0000000000907308 */ /* 0x000a620000002400 */
[-C--:B------:R-:W-:Y:S08]  /*37b0*/  HMMA.16816.F32 R24, R24, R126.reuse, R32 ;  /* 0x0000007e1818723c */ /* 0x080ff00000001820 */
[----:B------:R-:W-:Y:S01]  /*37c0*/  HMMA.16816.F32 R32, R20, R126, R48 ;  /* 0x0000007e1420723c */ /* 0x000fe20000001830 */
[----:B-----5:R-:W-:-:S04]  /*37d0*/  FMUL.FTZ R0, R65, c[0x0][0x320] ;  /* 0x0000c80041007a20 */ /* 0x020fc80000410000 */
[----:B------:R5:W1:Y:S02]  /*37e0*/  MUFU.TANH R92, R0 ;  /* 0x00000000005c7308 */ /* 0x000a640000002400 */
[----:B-----5:R-:W-:-:S06]  /*37f0*/  FMUL.FTZ R0, R66, c[0x0][0x320] ;  /* 0x0000c80042007a20 */ /* 0x020fcc0000410000 */
[----:B------:R5:W1:Y:S02]  /*3800*/  MUFU.TANH R148, R0 ;  /* 0x0000000000947308 */ /* 0x000a640000002400 */
[----:B-----5:R-:W-:Y:S02]  /*3810*/  FMUL.FTZ R0, R67, c[0x0][0x320] ;  /* 0x0000c80043007a20 */ /* 0x020fe40000410000 */
[----:B------:R-:W-:Y:S01]  /*3820*/  HMMA.16816.F32 R64, R8, R38, R44 ;  /* 0x000000260840723c */ /* 0x000fe2000000182c */
[----:B------:R-:W5:Y:S07]  /*3830*/  LDSM.16.M88.4 R44, [R226+0x3000] ;  /* 0x00300000e22c783b */ /* 0x000f6e0000000200 */
[----:B-1----:R-:W-:Y:S01]  /*3840*/  HMMA.16816.F32 R28, R12, R40, R52 ;  /* 0x000000280c1c723c */ /* 0x002fe20000001834 */
[----:B------:R-:W-:Y:S01]  /*3850*/  FMUL.FTZ R73, R73, c[0x0][0x320] ;  /* 0x0000c80049497a20 */ /* 0x000fe20000410000 */
[----:B------:R1:W1:Y:S01]  /*3860*/  MUFU.TANH R154, R0 ;  /* 0x00000000009a7308 */ /* 0x0002620000002400 */
[----:B------:R-:W-:Y:S01]  /*3870*/  FMUL.FTZ R74, R74, c[0x0][0x320] ;  /* 0x0000c8004a4a7a20 */ /* 0x000fe20000410000 */
[----:B------:R-:W-:Y:S01]  /*3880*/  ISETP.GE.AND P0, PT, R217, 0x2, PT ;  /* 0x00000002d900780c */ /* 0x000fe20003f06270 */
[----:B------:R-:W-:Y:S01]  /*3890*/  FMUL.FTZ R75, R75, c[0x0][0x320] ;  /* 0x0000c8004b4b7a20 */ /* 0x000fe20000410000 */
[----:B------:R-:W-:-:S04]  /*38a0*/  DEPBAR.LE SB0, 0x0 ;  /* 0x000080000000791a */ /* 0x000fc80000000000 */
[C---:B------:R-:W-:Y:S08]  /*38b0*/  HMMA.16816.F32 R36, R16.reuse, R40, R56 ;  /* 0x000000281024723c */ /* 0x040ff00000001838 */
[-C--:B------:R-:W-:Y:S08]  /*38c0*/  HMMA.16816.F32 R16, R16, R42.reuse, R24 ;  /* 0x0000002a1010723c */ /* 0x080ff00000001818 */
[----:B------:R-:W-:Y:S08]  /*38d0*/  HMMA.16816.F32 R12, R12, R42, R32 ;  /* 0x0000002a0c0c723c */ /* 0x000ff00000001820 */
[-C--:B-----5:R-:W-:Y:S08]  /*38e0*/  HMMA.16816.F32 R20, R4, R44.reuse, R28 ;  /* 0x0000002c0414723c */ /* 0x0a0ff0000000181c */
[C---:B------:R-:W-:Y:S08]  /*38f0*/  HMMA.16816.F32 R36, R8.reuse, R44, R36 ;  /* 0x0000002c0824723c */ /* 0x040ff00000001824 */
[-C--:B------:R-:W-:Y:S08]  /*3900*/  HMMA.16816.F32 R8, R8, R46.reuse, R16 ;  /* 0x0000002e0808723c */ /* 0x080ff00000001810 */
[----:B------:R-:W-:Y:S01]  /*3910*/  HMMA.16816.F32 R4, R4, R46, R12 ;  /* 0x0000002e0404723c */ /* 0x000fe2000000180c */
[----:B------:R-:W-:-:S02]  /*3920*/  FMUL.FTZ R64, R64, c[0x0][0x320] ;  /* 0x0000c80040407a20 */ /* 0x000fc40000410000 */
[----:B------:R-:W-:Y:S02]  /*3930*/  FMUL.FTZ R65, R65, c[0x0][0x320] ;  /* 0x0000c80041417a20 */ /* 0x000fe40000410000 */
[----:B------:R-:W-:Y:S02]  /*3940*/  FMUL.FTZ R66, R66, c[0x0][0x320] ;  /* 0x0000c80042427a20 */ /* 0x000fe40000410000 */
[----:B------:R-:W-:Y:S02]  /*3950*/  FMUL.FTZ R67, R67, c[0x0][0x320] ;  /* 0x0000c80043437a20 */ /* 0x000fe40000410000 */
[----:B------:R-:W-:Y:S02]  /*3960*/  FMUL.FTZ R60, R60, c[0x0][0x320] ;  /* 0x0000c8003c3c7a20 */ /* 0x000fe40000410000 */
[----:B------:R-:W-:Y:S02]  /*3970*/  FMUL.FTZ R61, R61, c[0x0][0x320] ;  /* 0x0000c8003d3d7a20 */ /* 0x000fe40000410000 */
[----:B------:R-:W-:-:S02]  /*3980*/  FMUL.FTZ R62, R62, c[0x0][0x320] ;  /* 0x0000c8003e3e7a20 */ /* 0x000fc40000410000 */
[----:B------:R-:W-:Y:S02]  /*3990*/  FMUL.FTZ R63, R63, c[0x0][0x320] ;  /* 0x0000c8003f3f7a20 */ /* 0x000fe40000410000 */
[----:B------:R-:W-:Y:S02]  /*39a0*/  FMUL.FTZ R20, R20, c[0x0][0x320] ;  /* 0x0000c80014147a20 */ /* 0x000fe40000410000 */
[----:B------:R-:W-:Y:S02]  /*39b0*/  FMUL.FTZ R23, R23, c[0x0][0x320] ;  /* 0x0000c80017177a20 */ /* 0x000fe40000410000 */
[----:B-1----:R-:W-:Y:S02]  /*39c0*/  FMUL.FTZ R0, R72, c[0x0][0x320] ;  /* 0x0000c80048007a20 */ /* 0x002fe40000410000 */
[----:B------:R-:W-:Y:S02]  /*39d0*/  FMUL.FTZ R36, R36, c[0x0][0x320] ;  /* 0x0000c80024247a20 */ /* 0x000fe40000410000 */
        /* <DEDUP_REMOVED lines=10> */
[----:B------:R-:W-:Y:S02]  /*3a80*/  FMUL.FTZ R5, R5, c[0x0][0x320] ;  /* 0x0000c80005057a20 */ /* 0x000fe40000410000 */
[----:B------:R-:W-:Y:S02]  /*3a90*/  FMUL.FTZ R6, R6, c[0x0][0x320] ;  /* 0x0000c80006067a20 */ /* 0x000fe40000410000 */
[----:B------:R-:W-:Y:S01]  /*3aa0*/  FMUL.FTZ R7, R7, c[0x0][0x320] ;  /* 0x0000c80007077a20 */ /* 0x000fe20000410000 */
[----:B------:R1:W1:Y:S08]  /*3ab0*/  MUFU.TANH R71, R64 ;  /* 0x0000004000477308 */ /* 0x0002700000002400 */
[----:B------:R1:W1:Y:S08]  /*3ac0*/  MUFU.TANH R125, R65 ;  /* 0x00000041007d7308 */ /* 0x0002700000002400 */
[----:B------:R1:W1:Y:S08]  /*3ad0*/  MUFU.TANH R24, R20 ;  /* 0x0000001400187308 */ /* 0x0002700000002400 */
[----:B------:R1:W1:Y:S08]  /*3ae0*/  MUFU.TANH R27, R23 ;  /* 0x00000017001b7308 */ /* 0x0002700000002400 */
[----:B------:R1:W1:Y:S08]  /*3af0*/  MUFU.TANH R68, R0 ;  /* 0x0000000000447308 */ /* 0x0002700000002400 */
        /* <DEDUP_REMOVED lines=23> */
[----:B------:R-:W-:Y:S01]  /*3c70*/  BSSY B0, `(.L_x_515) ;  /* 0x0000026000007945 */ /* 0x000fe20003800000 */
[----:B------:R-:W-:Y:S06]  /*3c80*/  BAR.SYNC.DEFER_BLOCKING 0x0 ;  /* 0x0000000000007b1d */ /* 0x000fec0000010000 */
[----:B------:R-:W-:Y:S05]  /*3c90*/  @!P0 BRA `(.L_x_516) ;  /* 0x0000023000008947 */ /* 0x000fea0003800000 */
[----:B-1234-:R-:W-:Y:S01]  /*3ca0*/  IADD3 R0, R217, -0x2, RZ ;  /* 0xfffffffed9007810 */ /* 0x01efe20007ffe0ff */
[C---:B------:R-:W-:Y:S01]  /*3cb0*/  IMAD.SHL.U32 R15, R164.reuse, 0x20, RZ ;  /* 0x00000020a40f7824 */ /* 0x040fe200078e00ff */
[----:B------:R-:W-:-:S02]  /*3cc0*/  SHF.L.U64.HI R14, R164, 0x5, R165 ;  /* 0x00000005a40e7819 */ /* 0x000fc400000102a5 */
[----:B------:R-:W-:-:S05]  /*3cd0*/  SHF.R.S32.HI R2, RZ, 0x1f, R0 ;  /* 0x0000001fff027819 */ /* 0x000fca0000011400 */
[----:B------:R-:W-:Y:S02]  /*3ce0*/  IMAD R4, R2, c[0x0][0x1e0], RZ ;  /* 0x0000780002047a24 */ /* 0x000fe400078e02ff */
[----:B------:R-:W-:-:S04]  /*3cf0*/  IMAD.WIDE.U32 R2, R0, c[0x0][0x1e0], RZ ;  /* 0x0000780000027a25 */ /* 0x000fc800078e00ff */
[----:B------:R-:W-:-:S04]  /*3d00*/  IMAD R0, R0, c[0x0][0x1e4], R4 ;  /* 0x0000790000007a24 */ /* 0x000fc800078e0204 */
[----:B------:R-:W-:Y:S02]  /*3d10*/  IMAD.IADD R0, R3, 0x1, R0 ;  /* 0x0000000103007824 */ /* 0x000fe400078e0200 */
[----:B------:R-:W-:-:S04]  /*3d20*/  IMAD.WIDE.U32 R2, R2, 0x70, R128 ;  /* 0x0000007002027825 */ /* 0x000fc800078e0080 */
[----:B------:R-:W-:Y:S01]  /*3d30*/  IMAD R0, R0, 0x70, RZ ;  /* 0x0000007000007824 */ /* 0x000fe200078e02ff */
[----:B------:R-:W-:-:S03]  /*3d40*/  LEA R12, P0, R2, c[0x0][0x1c8], 0x1 ;  /* 0x00007200020c7a11 */ /* 0x000fc600078008ff */
[----:B------:R-:W-:Y:S01]  /*3d50*/  IMAD.IADD R0, R3, 0x1, R0 ;  /* 0x0000000103007824 */ /* 0x000fe200078e0200 */
[----:B------:R-:W-:-:S04]  /*3d60*/  IADD3 R10, P1, R15, R12, RZ ;  /* 0x0000000c0f0a7210 */ /* 0x000fc80007f3e0ff */
[----:B------:R-:W-:Y:S02]  /*3d70*/  LEA.HI.X R13, R2, c[0x0][0x1cc], R0, 0x1, P0 ;  /* 0x00007300020d7a11 */ /* 0x000fe400000f0c00 */
[----:B------:R-:W-:Y:S02]  /*3d80*/  IADD3 R8, P0, R10, R15, RZ ;  /* 0x0000000f0a087210 */ /* 0x000fe40007f1e0ff */
[----:B------:R-:W-:Y:S01]  /*3d90*/  IADD3.X R11, R14, R13, RZ, P1, !PT ;  /* 0x0000000d0e0b7210 */ /* 0x000fe20000ffe4ff */
[----:B------:R-:W-:Y:S01]  /*3da0*/  @!PT LDS RZ, [RZ] ;  /* 0x00000000fffff984 */ /* 0x000fe20000000800 */
[----:B------:R-:W-:Y:S01]  /*3db0*/  @!PT LDS RZ, [RZ] ;  /* 0x00000000fffff984 */ /* 0x000fe20000000800 */
[----:B------:R-:W-:Y:S01]  /*3dc0*/  @!PT LDS RZ, [RZ] ;  /* 0x00000000fffff984 */ /* 0x000fe20000000800 */
[----:B------:R1:W-:Y:S01]  /*3dd0*/  LDGSTS.E.BYPASS.LTC128B.128 [R241+0x3900], [R12.64], !P6 ;  /* 0x039000000cf17fae */ /* 0x0003e2000f101d48 */
[----:B------:R-:W-:-:S03]  /*3de0*/  IADD3 R6, P1, R8, R15, RZ ;  /* 0x0000000f08067210 */ /* 0x000fc60007f3e0ff */
[--C-:B------:R-:W-:Y:S01]  /*3df0*/  IMAD.X R9, R11, 0x1, R14.reuse, P0 ;  /* 0x000000010b097824 */ /* 0x100fe200000e060e */
[-C--:B------:R-:W-:Y:S01]  /*3e00*/  IADD3 R4, P0, R6, R15.reuse, RZ ;  /* 0x0000000f06047210 */ /* 0x080fe20007f1e0ff */
[----:B------:R2:W-:Y:S02]  /*3e10*/  LDGSTS.E.BYPASS.LTC128B.128 [R241+0x4100], [R10.64], !P6 ;  /* 0x041000000af17fae */ /* 0x0005e4000f101d48 */
[--C-:B------:R-:W-:Y:S01]  /*3e20*/  IMAD.X R7, R9, 0x1, R14.reuse, P1 ;  /* 0x0000000109077824 */ /* 0x100fe200008e060e */
[-C--:B------:R-:W-:Y:S01]  /*3e30*/  IADD3 R2, P1, R4, R15.reuse, RZ ;  /* 0x0000000f04027210 */ /* 0x080fe20007f3e0ff */
[----:B------:R2:W-:Y:S03]  /*3e40*/  LDGSTS.E.BYPASS.LTC128B.128 [R241+0x4900], [R8.64], !P6 ;  /* 0x0490000008f17fae */ /* 0x0005e6000f101d48 */
[----:B------:R-:W-:Y:S01]  /*3e50*/  IADD3.X R5, R7, R14, RZ, P0, !PT ;  /* 0x0000000e07057210 */ /* 0x000fe200007fe4ff */
[----:B------:R2:W-:Y:S04]  /*3e60*/  LDGSTS.E.BYPASS.LTC128B.128 [R241+0x5100], [R6.64], !P6 ;  /* 0x0510000006f17fae */ /* 0x0005e8000f101d48 */
[----:B------:R-:W-:Y:S01]  /*3e70*/  IMAD.X R3, R5, 0x1, R14, P1 ;  /* 0x0000000105037824 */ /* 0x000fe200008e060e */
[----:B------:R2:W-:Y:S04]  /*3e80*/  LDGSTS.E.BYPASS.LTC128B.128 [R241+0x5900], [R4.64], !P6 ;  /* 0x0590000004f17fae */ /* 0x0005e8000f101d48 */
[----:B------:R2:W-:Y:S01]  /*3e90*/  LDGSTS.E.BYPASS.LTC128B.128 [R241+0x6100], [R2.64], !P6 ;  /* 0x0610000002f17fae */ /* 0x0005e2000f101d48 */
[----:B-1----:R-:W-:-:S04]  /*3ea0*/  IADD3 R12, P0, R2, R15, RZ ;  /* 0x0000000f020c7210 */ /* 0x002fc80007f1e0ff */
[----:B------:R-:W-:-:S05]  /*3eb0*/  IADD3.X R13, R3, R14, RZ, P0, !PT ;  /* 0x0000000e030d7210 */ /* 0x000fca00007fe4ff */
[----:B------:R2:W-:Y:S04]  /*3ec0*/  LDGSTS.E.BYPASS.LTC128B.128 [R241+0x6900], [R12.64], !P6 ;  /* 0x069000000cf17fae */ /* 0x0005e8000f101d48 */
.L_x_516:
[----:B--234-:R-:W-:Y:S05]  /*3ed0*/  BSYNC B0 ;  /* 0x0000000000007941 */ /* 0x01cfea0003800000 */
.L_x_515:
[----:B------:R-:W2:Y:S04]  /*3ee0*/  LDL R2, [R1+0x50] ;  /* 0x0000500001027983 */ /* 0x000ea80000100800 */
[----:B-1----:R-:W2:Y:S04]  /*3ef0*/  LDL R0, [R1+0x74] ;  /* 0x0000740001007983 */ /* 0x002ea80000100800 */
[----:B------:R-:W3:Y:S04]  /*3f00*/  LDL R7, [R1+0x4c] ;  /* 0x00004c0001077983 */ /* 0x000ee80000100800 */
        /* <DEDUP_REMOVED lines=8> */
[----:B------:R-:W-:Y:S04]  /*3f90*/  LDSM.16.MT88.4 R48, [R224] ;  /* 0x00000000e030783b */ /* 0x000fe80000004200 */
[----:B------:R-:W-:Y:S04]  /*3fa0*/  LDSM.16.MT88.4 R52, [R228] ;  /* 0x00000000e434783b */ /* 0x000fe80000004200 */
[----:B------:R-:W-:Y:S04]  /*3fb0*/  LDSM.16.MT88.4 R56, [R224+0x800] ;  /* 0x00080000e038783b */ /* 0x000fe80000004200 */
[----:B------:R-:W0:Y:S01]  /*3fc0*/  LDGDEPBAR ;  /* 0x00000000000079af */ /* 0x000e220000000000 */
[----:B--2---:R-:W-:-:S04]  /*3fd0*/  IMAD.IADD R0, R0, 0x1, R2 ;  /* 0x0000000100007824 */ /* 0x004fc800078e0202 */
[----:B------:R-:W-:-:S04]  /*3fe0*/  @P4 IMAD.HI.U32 R2, R0, c[0x0][0x2c8], RZ ;  /* 0x0000b20000024a27 */ /* 0x000fc800078e00ff */
[----:B------:R-:W-:Y:S01]  /*3ff0*/  IMAD.MOV.U32 R5, RZ, RZ, R0 ;  /* 0x000000ffff057224 */ /* 0x000fe200078e0000 */
[----:B------:R-:W-:Y:S02]  /*4000*/  @P4 SHF.R.U32.HI R5, RZ, c[0x0][0x2cc], R2 ;  /* 0x0000b300ff054a19 */ /* 0x000fe40000011602 */
[----:B------:R-:W-:-:S03]  /*4010*/  IADD3 R0, R116, c[0x0][0x1d0], RZ ;  /* 0x0000740074007a10 */ /* 0x000fc60007ffe0ff */
[----:B------:R-:W1:Y:S01]  /*4020*/  SHFL.IDX PT, R2, R5, 0x2, 0x1c1f ;  /* 0x005c1f0005027f89 */ /* 0x000e6200000e0000 */
[----:B---3--:R-:W-:Y:S01]  /*4030*/  IADD3 R3, -R7, 0x1, R0 ;  /* 0x0000000107037810 */ /* 0x008fe20007ffe100 */
[----:B------:R-:W-:Y:S02]  /*4040*/  IMAD.IADD R7, R0, 0x1, -R7 ;  /* 0x0000000100077824 */ /* 0x000fe400078e0a07 */
[----:B------:R-:W2:Y:S01]  /*4050*/  SHFL.IDX PT, R4, R5, 0x3, 0x1c1f ;  /* 0x007c1f0005047f89 */ /* 0x000ea200000e0000 */
[----:B------:R-:W-:-:S05]  /*4060*/  IADD3 R6, R3, -c[0x0][0x168], RZ ;  /* 0x80005a0003067a10 */ /* 0x000fca0007ffe0ff */
[C---:B-1----:R-:W-:Y:S02]  /*4070*/  IMAD.IADD R2, R6.reuse, 0x1, R2 ;  /* 0x0000000106027824 */ /* 0x042fe400078e0202 */
[----:B--2---:R-:W-:-:S03]  /*4080*/  IMAD.IADD R0, R6, 0x1, R4 ;  /* 0x0000000106007824 */ /* 0x004fc600078e0204 */
[----:B------:R-:W-:-:S04]  /*4090*/  IMNMX R2, R7, R2, PT ;  /* 0x0000000207027217 */ /* 0x000fc80003800200 */
[C---:B------:R-:W-:Y:S02]  /*40a0*/  ISETP.GT.AND P1, PT, R2.reuse, RZ, PT ;  /* 0x000000ff0200720c */ /* 0x040fe40003f24270 */
[C---:B------:R-:W-:Y:S02]  /*40b0*/  ISETP.GT.AND P3, PT, R2.reuse, 0x9, PT ;  /* 0x000000090200780c */ /* 0x040fe40003f64270 */
[C---:B------:R-:W-:Y:S02]  /*40c0*/  ISETP.GT.AND P2, PT, R2.reuse, 0x10, PT ;  /* 0x000000100200780c */ /* 0x040fe40003f44270 */
[C---:B------:R-:W-:Y:S02]  /*40d0*/  ISETP.GT.AND P0, PT, R2.reuse, 0x1, PT ;  /* 0x000000010200780c */ /* 0x040fe40003f04270 */
[----:B------:R-:W-:Y:S02]  /*40e0*/  FSEL R8, R157, -INF , P1 ;  /* 0xff8000009d087808 */ /* 0x000fe40000800000 */
[----:B------:R-:W-:-:S02]  /*40f0*/  ISETP.GT.AND P1, PT, R2, 0x11, PT ;  /* 0x000000110200780c */ /* 0x000fc40003f24270 */
[----:B------:R-:W-:Y:S02]  /*4100*/  FSEL R15, R137, -INF , P3 ;  /* 0xff800000890f7808 */ /* 0x000fe40001800000 */
[----:B------:R-:W-:Y:S02]  /*4110*/  FSEL R16, R136, -INF , P2 ;  /* 0xff80000088107808 */ /* 0x000fe40001000000 */
[C---:B------:R-:W-:Y:S02]  /*4120*/  ISETP.GT.AND P3, PT, R2.reuse, 0x20, PT ;  /* 0x000000200200780c */ /* 0x040fe40003f64270 */
[C---:B------:R-:W-:Y:S02]  /*4130*/  ISETP.GT.AND P2, PT, R2.reuse, 0x21, PT ;  /* 0x000000210200780c */ /* 0x040fe40003f44270 */
[----:B------:R-:W-:Y:S02]  /*4140*/  ISETP.GT.AND P5, PT, R2, 0x8, PT ;  /* 0x000000080200780c */ /* 0x000fe40003fa4270 */
[----:B------:R-:W-:-:S02]  /*4150*/  FSEL R9, R139, -INF , P0 ;  /* 0xff8000008b097808 */ /* 0x000fc40000000000 */
[C---:B------:R-:W-:Y:S02]  /*4160*/  ISETP.GT.AND P0, PT, R2.reuse, 0x18, PT ;  /* 0x000000180200780c */ /* 0x040fe40003f04270 */
[----:B------:R-:W-:Y:S02]  /*4170*/  FSEL R18, R135, -INF , P1 ;  /* 0xff80000087127808 */ /* 0x000fe40000800000 */
[C---:B------:R-:W-:Y:S02]  /*4180*/  ISETP.GT.AND P1, PT, R2.reuse, 0x28, PT ;  /* 0x000000280200780c */ /* 0x040fe40003f24270 */
[----:B------:R-:W-:Y:S02]  /*4190*/  FSEL R104, R117, -INF , P3 ;  /* 0xff80000075687808 */ /* 0x000fe40001800000 */
[----:B------:R-:W-:Y:S02]  /*41a0*/  FSEL R105, R93, -INF , P2 ;  /* 0xff8000005d697808 */ /* 0x000fe40001000000 */
[----:B------:R-:W-:-:S02]  /*41b0*/  ISETP.GT.AND P3, PT, R2, 0x31, PT ;  /* 0x000000310200780c */ /* 0x000fc40003f64270 */
[----:B------:R-:W-:Y:S02]  /*41c0*/  ISETP.GT.AND P2, PT, R2, 0x38, PT ;  /* 0x000000380200780c */ /* 0x000fe40003f44270 */
[----:B------:R-:W-:Y:S02]  /*41d0*/  FSEL R14, R138, -INF , P5 ;  /* 0xff8000008a0e7808 */ /* 0x000fe40002800000 */
[----:B------:R-:W-:Y:S02]  /*41e0*/  ISETP.GT.AND P5, PT, R2, 0x19, PT ;  /* 0x000000190200780c */ /* 0x000fe40003fa4270 */
[----:B------:R-:W-:Y:S02]  /*41f0*/  FSEL R19, R132, -INF , P0 ;  /* 0xff80000084137808 */ /* 0x000fe40000000000 */
[----:B------:R-:W-:Y:S02]  /*4200*/  ISETP.GT.AND P0, PT, R2, 0x29, PT ;  /* 0x000000290200780c */ /* 0x000fe40003f04270 */
[----:B------:R-:W-:-:S02]  /*4210*/  FSEL R106, R89, -INF , P1 ;  /* 0xff800000596a7808 */ /* 0x000fc40000800000 */
[----:B------:R-:W-:Y:S02]  /*4220*/  ISETP.GT.AND P1, PT, R2, 0x39, PT ;  /* 0x000000390200780c */ /* 0x000fe40003f24270 */
[----:B------:R-:W-:Y:S02]  /*4230*/  FSEL R137, R86, -INF , P3 ;  /* 0xff80000056897808 */ /* 0x000fe40001800000 */
[----:B------:R-:W-:Y:S02]  /*4240*/  FSEL R139, R83, -INF , P2 ;  /* 0xff800000538b7808 */ /* 0x000fe40001000000 */
[C---:B------:R-:W-:Y:S02]  /*4250*/  ISETP.GT.AND P3, PT, R2.reuse, 0x48, PT ;  /* 0x000000480200780c */ /* 0x040fe40003f64270 */
[----:B------:R-:W-:Y:S02]  /*4260*/  ISETP.GT.AND P2, PT, R2, 0x49, PT ;  /* 0x000000490200780c */ /* 0x000fe40003f44270 */
[----:B------:R-:W-:-:S02]  /*4270*/  FSEL R21, R118, -INF , P5 ;  /* 0xff80000076157808 */ /* 0x000fc40002800000 */
[----:B------:R-:W-:Y:S02]  /*4280*/  ISETP.GT.AND P5, PT, R2, 0x30, PT ;  /* 0x000000300200780c */ /* 0x000fe40003fa4270 */
[----:B------:R-:W-:Y:S02]  /*4290*/  FSEL R107, R88, -INF , P0 ;  /* 0xff800000586b7808 */ /* 0x000fe40000000000 */
[----:B------:R-:W-:Y:S02]  /*42a0*/  ISETP.GT.AND P0, PT, R2, 0x40, PT ;  /* 0x000000400200780c */ /* 0x000fe40003f04270 */
[----:B------:R-:W-:Y:S02]  /*42b0*/  FSEL R138, R82, -INF , P1 ;  /* 0xff800000528a7808 */ /* 0x000fe40000800000 */
[----:B------:R-:W-:Y:S02]  /*42c0*/  ISETP.GT.AND P1, PT, R2, 0x50, PT ;  /* 0x000000500200780c */ /* 0x000fe40003f24270 */
[----:B------:R-:W-:-:S02]  /*42d0*/  FSEL R189, R76, -INF , P3 ;  /* 0xff8000004cbd7808 */ /* 0x000fc40001800000 */
[----:B------:R-:W-:Y:S02]  /*42e0*/  FSEL R190, R69, -INF , P2 ;  /* 0xff80000045be7808 */ /* 0x000fe40001000000 */
[----:B------:R-:W-:Y:S02]  /*42f0*/  FMNMX.FTZ R72, R8, R9, !PT ;  /* 0x0000000908487209 */ /* 0x000fe40007810000 */
[C---:B------:R-:W-:Y:S02]  /*4300*/  ISETP.GT.AND P3, PT, R2.reuse, 0x59, PT ;  /* 0x000000590200780c */ /* 0x040fe40003f64270 */
[----:B------:R-:W-:Y:S02]  /*4310*/  ISETP.GT.AND P2, PT, R2, 0x60, PT ;  /* 0x000000600200780c */ /* 0x000fe40003f44270 */
[----:B------:R-:W-:Y:S02]  /*4320*/  IMNMX R0, R7, R0, PT ;  /* 0x0000000007007217 */ /* 0x000fe40003800200 */
[----:B------:R-:W-:-:S02]  /*4330*/  FSEL R136, R87, -INF , P5 ;  /* 0xff80000057887808 */ /* 0x000fc40002800000 */
[C---:B------:R-:W-:Y:S02]  /*4340*/  ISETP.GT.AND P5, PT, R2.reuse, 0x41, PT ;  /* 0x000000410200780c */ /* 0x040fe40003fa4270 */
[----:B------:R-:W-:Y:S02]  /*4350*/  FSEL R187, R79, -INF , P0 ;  /* 0xff8000004fbb7808 */ /* 0x000fe40000000000 */
[----:B------:R-:W-:Y:S02]  /*4360*/  ISETP.GT.AND P0, PT, R2, 0x51, PT ;  /* 0x000000510200780c */ /* 0x000fe40003f04270 */
[----:B------:R-:W-:Y:S02]  /*4370*/  FSEL R223, R68, -INF , P1 ;  /* 0xff80000044df7808 */ /* 0x000fe40000800000 */
[----:B------:R-:W-:Y:S02]  /*4380*/  FMNMX.FTZ R72, R14, R72, !PT ;  /* 0x000000480e487209 */ /* 0x000fe40007810000 */
[----:B------:R-:W-:-:S02]  /*4390*/  ISETP.GT.AND P1, PT, R2, 0x61, PT ;  /* 0x000000610200780c */ /* 0x000fc40003f24270 */
[----:B------:R-:W-:Y:S02]  /*43a0*/  FSEL R232, R61, -INF , P3 ;  /* 0xff8000003de87808 */ /* 0x000fe40001800000 */
[----:B------:R-:W-:Y:S02]  /*43b0*/  FSEL R231, R24, -INF , P2 ;  /* 0xff80000018e77808 */ /* 0x000fe40001000000 */
[C---:B------:R-:W-:Y:S02]  /*43c0*/  ISETP.GT.AND P3, PT, R0.reuse, RZ, PT ;  /* 0x000000ff0000720c */ /* 0x040fe40003f64270 */
[----:B------:R-:W-:Y:S02]  /*43d0*/  ISETP.GT.AND P2, PT, R0, 0x1, PT ;  /* 0x000000010000780c */ /* 0x000fe40003f44270 */
[----:B------:R-:W-:Y:S02]  /*43e0*/  FSEL R188, R78, -INF , P5 ;  /* 0xff8000004ebc7808 */ /* 0x000fe40002800000 */
[----:B------:R-:W-:-:S02]  /*43f0*/  ISETP.GT.AND P5, PT, R2, 0x58, PT ;  /* 0x000000580200780c */ /* 0x000fc40003fa4270 */
[----:B------:R-:W-:Y:S02]  /*4400*/  FSEL R234, R73, -INF , P0 ;  /* 0xff80000049ea7808 */ /* 0x000fe40000000000 */
[----:B------:R-:W-:Y:S02]  /*4410*/  FMNMX.FTZ R72, R15, R72, !PT ;  /* 0x000000480f487209 */ /* 0x000fe40007810000 */
[----:B------:R-:W-:Y:S02]  /*4420*/  ISETP.GT.AND P0, PT, R2, 0x68, PT ;  /* 0x000000680200780c */ /* 0x000fe40003f04270 */
[----:B------:R-:W-:Y:S02]  /*4430*/  FSEL R249, R20, -INF , P1 ;  /* 0xff80000014f97808 */ /* 0x000fe40000800000 */
[----:B------:R-:W-:Y:S02]  /*4440*/  ISETP.GT.AND P1, PT, R0, 0x8, PT ;  /* 0x000000080000780c */ /* 0x000fe40003f24270 */
[----:B------:R-:W-:-:S02]  /*4450*/  FSEL R10, R162, -INF , P3 ;  /* 0xff800000a20a7808 */ /* 0x000fc40001800000 */
[----:B------:R-:W-:Y:S02]  /*4460*/  FSEL R13, R161, -INF , P2 ;  /* 0xff800000a10d7808 */ /* 0x000fe40001000000 */
[----:B------:R-:W-:Y:S02]  /*4470*/  FSEL R233, R60, -INF , P5 ;  /* 0xff8000003ce97808 */ /* 0x000fe40002800000 */
[----:B------:R-:W-:Y:S02]  /*4480*/  FMNMX.FTZ R72, R16, R72, !PT ;  /* 0x0000004810487209 */ /* 0x000fe40007810000 */
[----:B------:R-:W-:Y:S02]  /*4490*/  ISETP.GT.AND P5, PT, R2, 0x69, PT ;  /* 0x000000690200780c */ /* 0x000fe40003fa4270 */
[----:B------:R-:W-:Y:S02]  /*44a0*/  FSEL R229, R17, -INF , P0 ;  /* 0xff80000011e57808 */ /* 0x000fe40000000000 */
[----:B------:R-:W-:-:S02]  /*44b0*/  ISETP.GT.AND P0, PT, R0, 0x9, PT ;  /* 0x000000090000780c */ /* 0x000fc40003f04270 */
[----:B------:R-:W-:Y:S02]  /*44c0*/  FSEL R12, R142, -INF , P1 ;  /* 0xff8000008e0c7808 */ /* 0x000fe40000800000 */
[----:B------:R-:W-:Y:S02]  /*44d0*/  FMNMX.FTZ R2, R10, R13, !PT ;  /* 0x0000000d0a027209 */ /* 0x000fe40007810000 */
[----:B------:R-:W-:Y:S02]  /*44e0*/  FMNMX.FTZ R72, R18, R72, !PT ;  /* 0x0000004812487209 */ /* 0x000fe40007810000 */
[----:B------:R-:W-:Y:S02]  /*44f0*/  ISETP.GT.AND P2, PT, R0, 0x10, PT ;  /* 0x000000100000780c */ /* 0x000fe40003f44270 */
[----:B------:R-:W-:Y:S02]  /*4500*/  FSEL R11, R143, -INF , P0 ;  /* 0xff8000008f0b7808 */ /* 0x000fe40000000000 */
[----:B------:R-:W-:-:S02]  /*4510*/  FMNMX.FTZ R2, R12, R2, !PT ;  /* 0x000000020c027209 */ /* 0x000fc40007810000 */
[----:B------:R-:W-:Y:S02]  /*4520*/  FMNMX.FTZ R72, R19, R72, !PT ;  /* 0x0000004813487209 */ /* 0x000fe40007810000 */
[----:B------:R-:W-:Y:S02]  /*4530*/  ISETP.GT.AND P1, PT, R0, 0x11, PT ;  /* 0x000000110000780c */ /* 0x000fe40003f24270 */
[----:B------:R-:W-:Y:S02]  /*4540*/  FSEL R17, R140, -INF , P2 ;  /* 0xff8000008c117808 */ /* 0x000fe40001000000 */
[----:B------:R-:W-:Y:S02]  /*4550*/  FMNMX.FTZ R2, R11, R2, !PT ;  /* 0x000000020b027209 */ /* 0x000fe40007810000 */
[----:B------:R-:W-:Y:S02]  /*4560*/  FMNMX.FTZ R72, R21, R72, !PT ;  /* 0x0000004815487209 */ /* 0x000fe40007810000 */
        /* <DEDUP_REMOVED lines=26> */
[----:B------:R-:W-:Y:S01]  /*4710*/  FMNMX.FTZ R2, R101, R2, !PT ;  /* 0x0000000265027209 */ /* 0x000fe20007810000 */
[----:B------:R-:W-:Y:S01]  /*4720*/  LDSM.16.MT88.4 R88, [R227+0x800] ;  /* 0x00080000e358783b */ /* 0x000fe20000004200 */
        /* <DEDUP_REMOVED lines=15> */
[----:B------:R-:W-:Y:S01]  /*4820*/  FMNMX.FTZ R2, R129, R2, !PT ;  /* 0x0000000281027209 */ /* 0x000fe20007810000 */
[----:B------:R-:W-:Y:S01]  /*4830*/  LDSM.16.MT88.4 R84, [R227] ;  /* 0x00000000e354783b */ /* 0x000fe20000004200 */
[----:B------:R-:W-:-:S02]  /*4840*/  FMNMX.FTZ R72, R189, R72, !PT ;  /* 0x00000048bd487209 */ /* 0x000fc40007810000 */
[----:B------:R-:W-:Y:S02]  /*4850*/  ISETP.GT.AND P1, PT, R0, 0x41, PT ;  /* 0x000000410000780c */ /* 0x000fe40003f24270 */
[----:B------:R-:W-:Y:S02]  /*4860*/  FSEL R185, R81, -INF , P2 ;  /* 0xff80000051b97808 */ /* 0x000fe40001000000 */
[----:B------:R-:W-:Y:S02]  /*4870*/  FMNMX.FTZ R2, R128, R2, !PT ;  /* 0x0000000280027209 */ /* 0x000fe40007810000 */
[----:B------:R-:W-:Y:S02]  /*4880*/  FMNMX.FTZ R72, R190, R72, !PT ;  /* 0x00000048be487209 */ /* 0x000fe40007810000 */
[----:B------:R-:W-:Y:S02]  /*4890*/  ISETP.GT.AND P0, PT, R0, 0x48, PT ;  /* 0x000000480000780c */ /* 0x000fe40003f04270 */
[----:B------:R-:W-:-:S02]  /*48a0*/  FSEL R184, R80, -INF , P1 ;  /* 0xff80000050b87808 */ /* 0x000fc40000800000 */
[----:B------:R-:W-:Y:S01]  /*48b0*/  FMNMX.FTZ R2, R185, R2, !PT ;  /* 0x00000002b9027209 */ /* 0x000fe20007810000 */
[----:B------:R-:W-:Y:S01]  /*48c0*/  LDSM.16.MT88.4 R80, [R225+0x800] ;  /* 0x00080000e150783b */ /* 0x000fe20000004200 */
[----:B------:R-:W-:Y:S02]  /*48d0*/  FMNMX.FTZ R72, R223, R72, !PT ;  /* 0x00000048df487209 */ /* 0x000fe40007810000 */
[----:B------:R-:W-:Y:S02]  /*48e0*/  ISETP.GT.AND P2, PT, R0, 0x49, PT ;  /* 0x000000490000780c */ /* 0x000fe40003f44270 */
[----:B------:R-:W-:Y:S02]  /*48f0*/  FSEL R162, R77, -INF , P0 ;  /* 0xff8000004da27808 */ /* 0x000fe40000000000 */
[----:B------:R-:W-:Y:S01]  /*4900*/  FMNMX.FTZ R2, R184, R2, !PT ;  /* 0x00000002b8027209 */ /* 0x000fe20007810000 */
[----:B------:R-:W-:Y:S01]  /*4910*/  LDSM.16.MT88.4 R76, [R228+0x800] ;  /* 0x00080000e44c783b */ /* 0x000fe20000004200 */
[----:B------:R-:W-:-:S02]  /*4920*/  FMNMX.FTZ R72, R234, R72, !PT ;  /* 0x00000048ea487209 */ /* 0x000fc40007810000 */
[----:B------:R-:W-:Y:S02]  /*4930*/  ISETP.GT.AND P1, PT, R0, 0x50, PT ;  /* 0x000000500000780c */ /* 0x000fe40003f24270 */
[----:B------:R-:W-:Y:S02]  /*4940*/  FSEL R186, R70, -INF , P2 ;  /* 0xff80000046ba7808 */ /* 0x000fe40001000000 */
[----:B------:R-:W-:Y:S02]  /*4950*/  FMNMX.FTZ R2, R162, R2, !PT ;  /* 0x00000002a2027209 */ /* 0x000fe40007810000 */
[----:B------:R-:W-:Y:S02]  /*4960*/  FMNMX.FTZ R72, R233, R72, !PT ;  /* 0x00000048e9487209 */ /* 0x000fe40007810000 */
[----:B------:R-:W-:Y:S02]  /*4970*/  ISETP.GT.AND P0, PT, R0, 0x51, PT ;  /* 0x000000510000780c */ /* 0x000fe40003f04270 */
[----:B------:R-:W-:-:S02]  /*4980*/  FSEL R119, R74, -INF , P1 ;  /* 0xff8000004a777808 */ /* 0x000fc40000800000 */
[----:B------:R-:W-:Y:S02]  /*4990*/  FMNMX.FTZ R2, R186, R2, !PT ;  /* 0x00000002ba027209 */ /* 0x000fe40007810000 */
[----:B------:R-:W-:Y:S02]  /*49a0*/  FMNMX.FTZ R72, R232, R72, !PT ;  /* 0x00000048e8487209 */ /* 0x000fe40007810000 */
[----:B------:R-:W-:Y:S02]  /*49b0*/  ISETP.GT.AND P2, PT, R0, 0x58, PT ;  /* 0x000000580000780c */ /* 0x000fe40003f44270 */
[----:B------:R-:W-:Y:S02]  /*49c0*/  FSEL R251, R75, -INF , P0 ;  /* 0xff8000004bfb7808 */ /* 0x000fe40000000000 */
[----:B------:R-:W-:Y:S02]  /*49d0*/  FMNMX.FTZ R2, R119, R2, !PT ;  /* 0x0000000277027209 */ /* 0x000fe40007810000 */
        /* <DEDUP_REMOVED lines=8> */
[----:B------:R-:W-:Y:S01]  /*4a60*/  LDSM.16.MT88.4 R60, [R225] ;  /* 0x00000000e13c783b */ /* 0x000fe20000004200 */
[----:B------:R-:W-:Y:S02]  /*4a70*/  FSEL R226, R23, -INF , P5 ;  /* 0xff80000017e27808 */ /* 0x000fe40002800000 */
[----:B------:R-:W-:Y:S02]  /*4a80*/  FMNMX.FTZ R72, R229, R72, !PT ;  /* 0x00000048e5487209 */ /* 0x000fe40007810000 */
[----:B------:R-:W-:Y:S02]  /*4a90*/  ISETP.GT.AND P1, PT, R0, 0x61, PT ;  /* 0x000000610000780c */ /* 0x000fe40003f24270 */
[----:B------:R-:W-:Y:S02]  /*4aa0*/  FSEL R157, R28, -INF , P0 ;  /* 0xff8000001c9d7808 */ /* 0x000fe40000000000 */
[----:B------:R-:W-:-:S02]  /*4ab0*/  FMNMX.FTZ R2, R69, R2, !PT ;  /* 0x0000000245027209 */ /* 0x000fc40007810000 */
[----:B------:R-:W-:Y:S02]  /*4ac0*/  FMNMX.FTZ R72, R226, R72, !PT ;  /* 0x00000048e2487209 */ /* 0x000fe40007810000 */
[C---:B------:R-:W-:Y:S02]  /*4ad0*/  ISETP.GT.AND P0, PT, R0.reuse, 0x68, PT ;  /* 0x000000680000780c */ /* 0x040fe40003f04270 */
[----:B------:R-:W-:Y:S01]  /*4ae0*/  FSEL R244, R27, -INF , P1 ;  /* 0xff8000001bf47808 */ /* 0x000fe20000800000 */
[----:B------:R-:W1:Y:S01]  /*4af0*/  SHFL.BFLY PT, R3, R72, 0x2, 0x1f ;  /* 0x0c401f0048037f89 */ /* 0x000e6200000e0000 */
[----:B------:R-:W-:Y:S02]  /*4b00*/  FMNMX.FTZ R2, R157, R2, !PT ;  /* 0x000000029d027209 */ /* 0x000fe40007810000 */
[----:B------:R-:W-:Y:S02]  /*4b10*/  ISETP.GT.AND P1, PT, R0, 0x69, PT ;  /* 0x000000690000780c */ /* 0x000fe40003f24270 */
[----:B------:R-:W-:-:S02]  /*4b20*/  FSEL R252, R26, -INF , P0 ;  /* 0xff8000001afc7808 */ /* 0x000fc40000000000 */
[----:B------:R-:W-:Y:S02]  /*4b30*/  FMNMX.FTZ R0, R244, R2, !PT ;  /* 0x00000002f4007209 */ /* 0x000fe40007810000 */
[----:B------:R-:W-:Y:S02]  /*4b40*/  FSEL R250, R25, -INF , P1 ;  /* 0xff80000019fa7808 */ /* 0x000fe40000800000 */
[----:B------:R-:W-:-:S04]  /*4b50*/  FMNMX.FTZ R0, R252, R0, !PT ;  /* 0x00000000fc007209 */ /* 0x000fc80007810000 */
[----:B------:R-:W-:-:S05]  /*4b60*/  FMNMX.FTZ R0, R250, R0, !PT ;  /* 0x00000000fa007209 */ /* 0x000fca0007810000 */
[----:B------:R-:W2:Y:S01]  /*4b70*/  SHFL.BFLY PT, R2, R0, 0x2, 0x1f ;  /* 0x0c401f0000027f89 */ /* 0x000ea200000e0000 */
[----:B-1----:R-:W-:-:S05]  /*4b80*/  FMNMX.FTZ R72, R72, R3, !PT ;  /* 0x0000000348487209 */ /* 0x002fca0007810000 */
[----:B------:R-:W1:Y:S01]  /*4b90*/  SHFL.BFLY PT, R3, R72, 0x1, 0x1f ;  /* 0x0c201f0048037f89 */ /* 0x000e6200000e0000 */
[----:B--2---:R-:W-:-:S05]  /*4ba0*/  FMNMX.FTZ R0, R0, R2, !PT ;  /* 0x0000000200007209 */ /* 0x004fca0007810000 */
[----:B------:R-:W2:Y:S01]  /*4bb0*/  SHFL.BFLY PT, R70, R0, 0x1, 0x1f ;  /* 0x0c201f0000467f89 */ /* 0x000ea200000e0000 */
[----:B-1----:R-:W-:-:S04]  /*4bc0*/  FMNMX.FTZ R72, R72, R3, !PT ;  /* 0x0000000348487209 */ /* 0x002fc80007810000 */
[C---:B------:R-:W-:Y:S01]  /*4bd0*/  FSETP.NEU.FTZ.AND P0, PT, R72.reuse, -INF , PT ;  /* 0xff8000004800780b */ /* 0x040fe20003f1d000 */
[----:B------:R-:W-:-:S05]  /*4be0*/  FMUL.FTZ R4, R72, c[0x0][0x2d0] ;  /* 0x0000b40048047a20 */ /* 0x000fca0000410000 */
[----:B------:R-:W-:-:S05]  /*4bf0*/  FSEL R4, R4, RZ, P0 ;  /* 0x000000ff04047208 */ /* 0x000fca0000000000 */
[----:B------:R-:W-:-:S04]  /*4c00*/  FFMA.FTZ R2, R8, c[0x0][0x2d0], -R4 ;  /* 0x0000b40008027a23 */ /* 0x000fc80000010804 */
[----:B------:R1:W-:Y:S01]  /*4c10*/  MUFU.EX2 R243, R2 ;  /* 0x0000000200f37308 */ /* 0x0003e20000000800 */
[----:B--2---:R-:W-:Y:S01]  /*4c20*/  FMNMX.FTZ R70, R0, R70, !PT ;  /* 0x0000004600467209 */ /* 0x004fe20007810000 */
[----:B------:R-:W-:-:S03]  /*4c30*/  FFMA.FTZ R0, R9, c[0x0][0x2d0], -R4 ;  /* 0x0000b40009007a23 */ /* 0x000fc60000010804 */
[C---:B------:R-:W-:Y:S01]  /*4c40*/  FSETP.NEU.FTZ.AND P0, PT, R70.reuse, -INF , PT ;  /* 0xff8000004600780b */ /* 0x040fe20003f1d000 */
[----:B------:R-:W-:Y:S02]  /*4c50*/  FMUL.FTZ R3, R70, c[0x0][0x2d0] ;  /* 0x0000b40046037a20 */ /* 0x000fe40000410000 */
[----:B------:R2:W3:Y:S03]  /*4c60*/  MUFU.EX2 R47, R0 ;  /* 0x00000000002f7308 */ /* 0x0004e60000000800 */
[----:B------:R-:W-:Y:S01]  /*4c70*/  FSEL R3, R3, RZ, P0 ;  /* 0x000000ff03037208 */ /* 0x000fe20000000000 */
[----:B-1----:R-:W1:Y:S01]  /*4c80*/  SHFL.IDX PT, R2, R5, RZ, 0x1c1f ;  /* 0x001c1fff05027589 */ /* 0x002e6200000e0000 */
[----:B--2---:R-:W-:Y:S01]  /*4c90*/  FFMA.FTZ R0, R14, c[0x0][0x2d0], -R4 ;  /* 0x0000b4000e007a23 */ /* 0x004fe20000010804 */
[----:B---3--:R-:W-:-:S03]  /*4ca0*/  F2FP.PACK_AB R8, R47, R243 ;  /* 0x000000f32f08723e */ /* 0x008fc600000000ff */
[----:B------:R2:W-:Y:S01]  /*4cb0*/  MUFU.EX2 R248, R0 ;  /* 0x0000000000f87308 */ /* 0x0005e20000000800 */
[----:B-1----:R-:W-:Y:S02]  /*4cc0*/  IMAD.IADD R2, R6, 0x1, R2 ;  /* 0x0000000106027824 */ /* 0x002fe400078e0202 */
[----:B--2---:R-:W-:-:S03]  /*4cd0*/  FFMA.FTZ R0, R15, c[0x0][0x2d0], -R4 ;  /* 0x0000b4000f007a23 */ /* 0x004fc60000010804 */
[----:B------:R-:W-:Y:S02]  /*4ce0*/  IMNMX R2, R7, R2, PT ;  /* 0x0000000207027217 */ /* 0x000fe40003800200 */
[----:B------:R1:W2:Y:S02]  /*4cf0*/  MUFU.EX2 R247, R0 ;  /* 0x0000000000f77308 */ /* 0x0002a40000000800 */
[C---:B------:R-:W-:Y:S02]  /*4d00*/  ISETP.GT.AND P1, PT, R2.reuse, RZ, PT ;  /* 0x000000ff0200720c */ /* 0x040fe40003f24270 */
[C---:B------:R-:W-:Y:S02]  /*4d10*/  ISETP.GT.AND P0, PT, R2.reuse, 0x1, PT ;  /* 0x000000010200780c */ /* 0x040fe40003f04270 */
[C---:B------:R-:W-:Y:S02]  /*4d20*/  ISETP.GT.AND P5, PT, R2.reuse, 0x8, PT ;  /* 0x000000080200780c */ /* 0x040fe40003fa4270 */
[----:B------:R-:W-:-:S02]  /*4d30*/  ISETP.GT.AND P3, PT, R2, 0x9, PT ;  /* 0x000000090200780c */ /* 0x000fc40003f64270 */
[----:B------:R-:W-:Y:S01]  /*4d40*/  ISETP.GT.AND P2, PT, R2, 0x10, PT ;  /* 0x000000100200780c */ /* 0x000fe20003f44270 */
[----:B-1----:R-:W-:Y:S01]  /*4d50*/  FFMA.FTZ R0, R10, c[0x0][0x2d0], -R3 ;  /* 0x0000b4000a007a23 */ /* 0x002fe20000010803 */
[----:B--2---:R-:W-:-:S03]  /*4d60*/  F2FP.PACK_AB R10, R247, R248 ;  /* 0x000000f8f70a723e */ /* 0x004fc600000000ff */
        /* <DEDUP_REMOVED lines=11> */
[C---:B------:R-:W-:Y:S08]  /*4e20*/  HMMA.16816.F32 R40, R8.reuse, R48, RZ ;  /* 0x000000300828723c */ /* 0x040ff000000018ff */
[----:B------:R-:W-:Y:S01]  /*4e30*/  HMMA.16816.F32 R36, R8, R52, RZ ;  /* 0x000000340824723c */ /* 0x000fe200000018ff */
[----:B-1----:R-:W-:-:S04]  /*4e40*/  FFMA.FTZ R0, R18, c[0x0][0x2d0], -R4 ;  /* 0x0000b40012007a23 */ /* 0x002fc80000010804 */
[----:B------:R1:W2:Y:S03]  /*4e50*/  MUFU.EX2 R97, R0 ;  /* 0x0000000000617308 */ /* 0x0002a60000000800 */
[C---:B------:R-:W-:Y:S08]  /*4e60*/  HMMA.16816.F32 R32, R8.reuse, R60, RZ ;  /* 0x0000003c0820723c */ /* 0x040ff000000018ff */
[----:B------:R-:W-:Y:S01]  /*4e70*/  HMMA.16816.F32 R28, R8, R84, RZ ;  /* 0x00000054081c723c */ /* 0x000fe200000018ff */
[----:B-1----:R-:W-:-:S07]  /*4e80*/  FFMA.FTZ R0, R19, c[0x0][0x2d0], -R4 ;  /* 0x0000b40013007a23 */ /* 0x002fce0000010804 */
[C---:B------:R-:W-:Y:S01]  /*4e90*/  HMMA.16816.F32 R24, R8.reuse, R50, RZ ;  /* 0x000000320818723c */ /* 0x040fe200000018ff */
[----:B------:R1:W-:Y:S07]  /*4ea0*/  MUFU.EX2 R220, R0 ;  /* 0x0000000000dc7308 */ /* 0x0003ee0000000800 */
[----:B------:R-:W-:Y:S01]  /*4eb0*/  HMMA.16816.F32 R12, R8, R86, RZ ;  /* 0x00000056080c723c */ /* 0x000fe200000018ff */
[----:B-1----:R-:W-:-:S04]  /*4ec0*/  FFMA.FTZ R0, R21, c[0x0][0x2d0], -R4 ;  /* 0x0000b40015007a23 */ /* 0x002fc80000010804 */
[----:B------:R1:W-:Y:S02]  /*4ed0*/  MUFU.EX2 R219, R0 ;  /* 0x0000000000db7308 */ /* 0x0003e40000000800 */
[--C-:B-1----:R-:W-:Y:S02]  /*4ee0*/  FFMA.FTZ R0, R17, c[0x0][0x2d0], -R3.reuse ;  /* 0x0000b40011007a23 */ /* 0x102fe40000010803 */
[----:B------:R-:W-:Y:S04]  /*4ef0*/  HMMA.16816.F32 R16, R8, R62, RZ ;  /* 0x0000003e0810723c */ /* 0x000fe800000018ff */
[----:B------:R1:W-:Y:S02]  /*4f00*/  MUFU.EX2 R242, R0 ;  /* 0x0000000000f27308 */ /* 0x0003e40000000800 */
[----:B-1----:R-:W-:-:S06]  /*4f10*/  FFMA.FTZ R0, R20, c[0x0][0x2d0], -R3 ;  /* 0x0000b40014007a23 */ /* 0x002fcc0000010803 */
[----:B------:R1:W3:Y:S02]  /*4f20*/  MUFU.EX2 R96, R0 ;  /* 0x0000000000607308 */ /* 0x0002e40000000800 */
[----:B-1----:R-:W-:Y:S02]  /*4f30*/  FFMA.FTZ R0, R22, c[0x0][0x2d0], -R3 ;  /* 0x0000b40016007a23 */ /* 0x002fe40000010803 */
[----:B------:R-:W-:Y:S04]  /*4f40*/  HMMA.16816.F32 R20, R8, R54, RZ ;  /* 0x000000360814723c */ /* 0x000fe800000018ff */
[----:B------:R1:W-:Y:S03]  /*4f50*/  MUFU.EX2 R221, R0 ;  /* 0x0000000000dd7308 */ /* 0x0003e60000000800 */
[----:B--2---:R-:W-:-:S02]  /*4f60*/  F2FP.PACK_AB R8, R97, R245 ;  /* 0x000000f56108723e */ /* 0x004fc400000000ff */
[----:B---3--:R-:W-:Y:S02]  /*4f70*/  F2FP.PACK_AB R9, R96, R242 ;  /* 0x000000f26009723e */ /* 0x008fe400000000ff */
[----:B------:R-:W-:Y:S01]  /*4f80*/  F2FP.PACK_AB R10, R219, R220 ;  /* 0x000000dcdb0a723e */ /* 0x000fe200000000ff */
[----:B-1----:R-:W-:-:S04]  /*4f90*/  FFMA.FTZ R0, R44, c[0x0][0x2d0], -R3 ;  /* 0x0000b4002c007a23 */ /* 0x002fc80000010803 */
[----:B------:R1:W2:Y:S02]  /*4fa0*/  MUFU.EX2 R218, R0 ;  /* 0x0000000000da7308 */ /* 0x0002a40000000800 */
[----:B-1----:R-:W1:Y:S01]  /*4fb0*/  SHFL.IDX PT, R0, R5, 0x1, 0x1c1f ;  /* 0x003c1f0005007f89 */ /* 0x002e6200000e0000 */
[----:B--2---:R-:W-:-:S07]  /*4fc0*/  F2FP.PACK_AB R11, R218, R221 ;  /* 0x000000ddda0b723e */ /* 0x004fce00000000ff */
[C---:B------:R-:W-:Y:S08]  /*4fd0*/  HMMA.16816.F32 R132, R8.reuse, R56, R40 ;  /* 0x000000380884723c */ /* 0x040ff00000001828 */
[----:B------:R-:W-:Y:S01]  /*4fe0*/  HMMA.16816.F32 R164, R8, R76, R36 ;  /* 0x0000004c08a4723c */ /* 0x000fe20000001824 */
[----:B-1----:R-:W-:-:S07]  /*4ff0*/  IMAD.IADD R0, R6, 0x1, R0 ;  /* 0x0000000106007824 */ /* 0x002fce00078e0200 */
[----:B------:R-:W-:Y:S01]  /*5000*/  HMMA.16816.F32 R180, R8, R80, R32 ;  /* 0x0000005008b4723c */ /* 0x000fe20000001820 */
[----:B------:R-:W-:Y:S02]  /*5010*/  IMNMX R0, R7, R0, PT ;  /* 0x0000000007007217 */ /* 0x000fe40003800200 */
[----:B------:R-:W-:-:S04]  /*5020*/  FSEL R7, R214, -INF , P1 ;  /* 0xff800000d6077808 */ /* 0x000fc80000800000 */
[----:B------:R-:W-:Y:S01]  /*5030*/  IMAD.MOV.U32 R32, RZ, RZ, R116 ;  /* 0x000000ffff207224 */ /* 0x000fe200078e0074 */
[C---:B------:R-:W-:Y:S01]  /*5040*/  HMMA.16816.F32 R176, R8.reuse, R88, R28 ;  /* 0x0000005808b0723c */ /* 0x040fe2000000181c */
[----:B------:R-:W-:Y:S01]  /*5050*/  ISETP.GT.AND P1, PT, R2, 0x11, PT ;  /* 0x000000110200780c */ /* 0x000fe20003f24270 */
[----:B------:R-:W-:Y:S02]  /*5060*/  IMAD.MOV.U32 R34, RZ, RZ, R219 ;  /* 0x000000ffff227224 */ /* 0x000fe400078e00db */
[----:B------:R-:W-:Y:S02]  /*5070*/  IMAD.MOV.U32 R33, RZ, RZ, R218 ;  /* 0x000000ffff217224 */ /* 0x000fe400078e00da */
[----:B------:R-:W-:Y:S02]  /*5080*/  IMAD.MOV.U32 R35, RZ, RZ, R243 ;  /* 0x000000ffff237224 */ /* 0x000fe400078e00f3 */
[----:B------:R-:W-:Y:S01]  /*5090*/  HMMA.16816.F32 R108, R8, R58, R24 ;  /* 0x0000003a086c723c */ /* 0x000fe20000001818 */
[----:B------:R-:W-:-:S02]  /*50a0*/  IMAD.MOV.U32 R31, RZ, RZ, R217 ;  /* 0x000000ffff1f7224 */ /* 0x000fc400078e00d9 */
[----:B------:R-:W-:Y:S02]  /*50b0*/  IMAD.MOV.U32 R30, RZ, RZ, R47 ;  /* 0x000000ffff1e7224 */ /* 0x000fe400078e002f */
[----:B------:R-:W-:-:S03]  /*50c0*/  IMAD.MOV.U32 R214, RZ, RZ, R32 ;  /* 0x000000ffffd67224 */ /* 0x000fc600078e0020 */
[C---:B------:R-:W-:Y:S08]  /*50d0*/  HMMA.16816.F32 R172, R8.reuse, R78, R20 ;  /* 0x0000004e08ac723c */ /* 0x040ff00000001814 */
[C---:B------:R-:W-:Y:S07]  /*50e0*/  HMMA.16816.F32 R168, R8.reuse, R82, R16 ;  /* 0x0000005208a8723c */ /* 0x040fee0000001810 */
[----:B------:R-:W-:Y:S01]  /*50f0*/  FSEL R17, R209, -INF , P3 ;  /* 0xff800000d1117808 */ /* 0x000fe20001800000 */
[----:B------:R-:W-:Y:S01]  /*5100*/  HMMA.16816.F32 R140, R8, R90, R12 ;  /* 0x0000005a088c723c */ /* 0x000fe2000000180c */
[----:B------:R-:W-:-:S02]  /*5110*/  FSEL R18, R206, -INF , P2 ;  /* 0xff800000ce127808 */ /* 0x000fc40001000000 */
[----:B------:R-:W-:Y:S01]  /*5120*/  FSEL R19, R205, -INF , P1 ;  /* 0xff800000cd137808 */ /* 0x000fe20000800000 */
[----:B------:R-:W-:Y:S01]  /*5130*/  IMAD.MOV.U32 R205, RZ, RZ, R97 ;  /* 0x000000ffffcd7224 */ /* 0x000fe200078e0061 */
[----:B------:R-:W-:Y:S02]  /*5140*/  ISETP.GT.AND P3, PT, R2, 0x20, PT ;  /* 0x000000200200780c */ /* 0x000fe40003f64270 */
[----:B------:R-:W-:Y:S01]  /*5150*/  FSEL R11, R213, -INF , P0 ;  /* 0xff800000d50b7808 */ /* 0x000fe20000000000 */
[----:B------:R-:W-:Y:S01]  /*5160*/  IMAD.MOV.U32 R213, RZ, RZ, R33 ;  /* 0x000000ffffd57224 */ /* 0x000fe200078e0021 */
[----:B------:R-:W-:Y:S01]  /*5170*/  FSEL R15, R210, -INF , P5 ;  /* 0xff800000d20f7808 */ /* 0x000fe20002800000 */
[----:B------:R-:W-:Y:S01]  /*5180*/  IMAD.MOV.U32 R210, RZ, RZ, R34 ;  /* 0x000000ffffd27224 */ /* 0x000fe200078e0022 */
[----:B------:R-:W-:Y:S02]  /*5190*/  FMNMX.FTZ R5, R7, R11, !PT ;  /* 0x0000000b07057209 */ /* 0x000fe40007810000 */
[----:B------:R-:W-:-:S02]  /*51a0*/  ISETP.GT.AND P0, PT, R2, 0x18, PT ;  /* 0x000000180200780c */ /* 0x000fc40003f04270 */
[----:B------:R-:W-:Y:S02]  /*51b0*/  FMNMX.FTZ R5, R15, R5, !PT ;  /* 0x000000050f057209 */ /* 0x000fe40007810000 */
[----:B------:R-:W-:Y:S02]  /*51c0*/  ISETP.GT.AND P5, PT, R2, 0x19, PT ;  /* 0x000000190200780c */ /* 0x000fe40003fa4270 */
[----:B------:R-:W-:Y:S02]  /*51d0*/  FMNMX.FTZ R5, R17, R5, !PT ;  /* 0x0000000511057209 */ /* 0x000fe40007810000 */
[----:B------:R-:W-:Y:S01]  /*51e0*/  FSEL R21, R202, -INF , P0 ;  /* 0xff800000ca157808 */ /* 0x000fe20000000000 */
[----:B------:R-:W-:Y:S01]  /*51f0*/  IMAD.MOV.U32 R202, RZ, RZ, R96 ;  /* 0x000000ffffca7224 */ /* 0x000fe200078e0060 */
[----:B------:R-:W-:Y:S01]  /*5200*/  FSEL R22, R201, -INF , P5 ;  /* 0xff800000c9167808 */ /* 0x000fe20002800000 */
[----:B------:R-:W-:Y:S01]  /*5210*/  IMAD.MOV.U32 R201, RZ, RZ, R93 ;  /* 0x000000ffffc97224 */ /* 0x000fe200078e005d */
[----:B------:R-:W-:-:S02]  /*5220*/  ISETP.GT.AND P2, PT, R2, 0x21, PT ;  /* 0x000000210200780c */ /* 0x000fc40003f44270 */
[C---:B------:R-:W-:Y:S02]  /*5230*/  ISETP.GT.AND P1, PT, R2.reuse, 0x28, PT ;  /* 0x000000280200780c */ /* 0x040fe40003f24270 */
[C---:B------:R-:W-:Y:S02]  /*5240*/  ISETP.GT.AND P0, PT, R2.reuse, 0x29, PT ;  /* 0x000000290200780c */ /* 0x040fe40003f04270 */
[----:B------:R-:W-:Y:S02]  /*5250*/  ISETP.GT.AND P5, PT, R2, 0x30, PT ;  /* 0x000000300200780c */ /* 0x000fe40003fa4270 */
[----:B------:R-:W-:Y:S02]  /*5260*/  FMNMX.FTZ R5, R18, R5, !PT ;  /* 0x0000000512057209 */ /* 0x000fe40007810000 */
[----:B------:R-:W-:Y:S01]  /*5270*/  FSEL R40, R198, -INF , P3 ;  /* 0xff800000c6287808 */ /* 0x000fe20001800000 */
[----:B------:R-:W-:Y:S01]  /*5280*/  IMAD.MOV.U32 R198, RZ, RZ, R242 ;  /* 0x000000ffffc67224 */ /* 0x000fe200078e00f2 */
[----:B------:R-:W-:Y:S01]  /*5290*/  FSEL R41, R197, -INF , P2 ;  /* 0xff800000c5297808 */ /* 0x000fe20001000000 */
[----:B------:R-:W-:Y:S01]  /*52a0*/  IMAD.MOV.U32 R197, RZ, RZ, R245 ;  /* 0x000000ffffc57224 */ /* 0x000fe200078e00f5 */
[----:B------:R-:W-:-:S02]  /*52b0*/  FSEL R42, R194, -INF , P1 ;  /* 0xff800000c22a7808 */ /* 0x000fc40000800000 */
[----:B------:R-:W-:Y:S02]  /*52c0*/  FSEL R43, R192, -INF , P0 ;  /* 0xff800000c02b7808 */ /* 0x000fe40000000000 */
[----:B------:R-:W-:Y:S02]  /*52d0*/  FSEL R112, R159, -INF , P5 ;  /* 0xff8000009f707808 */ /* 0x000fe40002800000 */
[----:B------:R-:W-:Y:S02]  /*52e0*/  FMNMX.FTZ R5, R19, R5, !PT ;  /* 0x0000000513057209 */ /* 0x000fe40007810000 */
[C---:B------:R-:W-:Y:S02]  /*52f0*/  ISETP.GT.AND P3, PT, R2.reuse, 0x31, PT ;  /* 0x000000310200780c */ /* 0x040fe40003f64270 */
[C---:B------:R-:W-:Y:S02]  /*5300*/  ISETP.GT.AND P2, PT, R2.reuse, 0x38, PT ;  /* 0x000000380200780c */ /* 0x040fe40003f44270 */
[----:B------:R-:W-:-:S02]  /*5310*/  ISETP.GT.AND P1, PT, R2, 0x39, PT ;  /* 0x000000390200780c */ /* 0x000fc40003f24270 */
[C---:B------:R-:W-:Y:S02]  /*5320*/  ISETP.GT.AND P0, PT, R2.reuse, 0x40, PT ;  /* 0x000000400200780c */ /* 0x040fe40003f04270 */
[----:B------:R-:W-:Y:S02]  /*5330*/  ISETP.GT.AND P5, PT, R2, 0x41, PT ;  /* 0x000000410200780c */ /* 0x000fe40003fa4270 */
[----:B------:R-:W-:Y:S02]  /*5340*/  FMNMX.FTZ R5, R21, R5, !PT ;  /* 0x0000000515057209 */ /* 0x000fe40007810000 */
[----:B------:R-:W-:Y:S02]  /*5350*/  FSEL R113, R158, -INF , P3 ;  /* 0xff8000009e717808 */ /* 0x000fe40001800000 */
[----:B------:R-:W-:Y:S02]  /*5360*/  FSEL R115, R153, -INF , P2 ;  /* 0xff80000099737808 */ /* 0x000fe40001000000 */
[----:B------:R-:W-:-:S02]  /*5370*/  FSEL R114, R152, -INF , P1 ;  /* 0xff80000098727808 */ /* 0x000fc40000800000 */
[----:B------:R-:W-:Y:S02]  /*5380*/  FSEL R118, R99, -INF , P0 ;  /* 0xff80000063767808 */ /* 0x000fe40000000000 */
[----:B------:R-:W-:Y:S02]  /*5390*/  FSEL R123, R98, -INF , P5 ;  /* 0xff800000627b7808 */ /* 0x000fe40002800000 */
[C---:B------:R-:W-:Y:S02]  /*53a0*/  ISETP.GT.AND P3, PT, R2.reuse, 0x48, PT ;  /* 0x000000480200780c */ /* 0x040fe40003f64270 */
[C---:B------:R-:W-:Y:S02]  /*53b0*/  ISETP.GT.AND P2, PT, R2.reuse, 0x49, PT ;  /* 0x000000490200780c */ /* 0x040fe40003f44270 */
[C---:B------:R-:W-:Y:S02]  /*53c0*/  ISETP.GT.AND P1, PT, R2.reuse, 0x50, PT ;  /* 0x000000500200780c */ /* 0x040fe40003f24270 */
[----:B------:R-:W-:-:S02]  /*53d0*/  ISETP.GT.AND P0, PT, R2, 0x51, PT ;  /* 0x000000510200780c */ /* 0x000fc40003f04270 */
[----:B------:R-:W-:Y:S02]  /*53e0*/  ISETP.GT.AND P5, PT, R2, 0x58, PT ;  /* 0x000000580200780c */ /* 0x000fe40003fa4270 */
[----:B------:R-:W-:Y:S02]  /*53f0*/  FMNMX.FTZ R5, R22, R5, !PT ;  /* 0x0000000516057209 */ /* 0x000fe40007810000 */
        /* <DEDUP_REMOVED lines=10> */
[----:B------:R-:W-:Y:S02]  /*54a0*/  FMNMX.FTZ R2, R40, R5, !PT ;  /* 0x0000000528027209 */ /* 0x000fe40007810000 */
[----:B------:R-:W-:Y:S02]  /*54b0*/  FSEL R125, R125, -INF , P3 ;  /* 0xff8000007d7d7808 */ /* 0x000fe40001800000 */
[----:B------:R-:W-:Y:S02]  /*54c0*/  FSEL R124, R65, -INF , P2 ;  /* 0xff800000417c7808 */ /* 0x000fe40001000000 */
[C---:B------:R-:W-:Y:S02]  /*54d0*/  ISETP.GT.AND P3, PT, R0.reuse, RZ, PT ;  /* 0x000000ff0000720c */ /* 0x040fe40003f64270 */
[----:B------:R-:W-:Y:S02]  /*54e0*/  ISETP.GT.AND P2, PT, R0, 0x1, PT ;  /* 0x000000010000780c */ /* 0x000fe40003f44270 */
[----:B------:R-:W-:-:S02]  /*54f0*/  FMNMX.FTZ R2, R41, R2, !PT ;  /* 0x0000000229027209 */ /* 0x000fc40007810000 */
[----:B------:R-:W-:Y:S02]  /*5500*/  FSEL R120, R64, -INF , P1 ;  /* 0xff80000040787808 */ /* 0x000fe40000800000 */
[----:B------:R-:W-:Y:S02]  /*5510*/  ISETP.GT.AND P1, PT, R0, 0x8, PT ;  /* 0x000000080000780c */ /* 0x000fe40003f24270 */
[----:B------:R-:W-:Y:S02]  /*5520*/  FMNMX.FTZ R2, R42, R2, !PT ;  /* 0x000000022a027209 */ /* 0x000fe40007810000 */
[----:B------:R-:W-:Y:S02]  /*5530*/  FSEL R10, R216, -INF , P3 ;  /* 0xff800000d80a7808 */ /* 0x000fe40001800000 */
[----:B------:R-:W-:Y:S01]  /*5540*/  FSEL R14, R215, -INF , P2 ;  /* 0xff800000d70e7808 */ /* 0x000fe20001000000 */
[----:B------:R-:W-:Y:S01]  /*5550*/  IMAD.MOV.U32 R215, RZ, RZ, R251 ;  /* 0x000000ffffd77224 */ /* 0x000fe200078e00fb */
[----:B------:R-:W-:-:S02]  /*5560*/  FSEL R117, R45, -INF , P0 ;  /* 0xff8000002d757808 */ /* 0x000fc40000000000 */
[----:B------:R-:W-:Y:S02]  /*5570*/  ISETP.GT.AND P0, PT, R0, 0x9, PT ;  /* 0x000000090000780c */ /* 0x000fe40003f04270 */
[----:B------:R-:W-:Y:S02]  /*5580*/  FMNMX.FTZ R2, R43, R2, !PT ;  /* 0x000000022b027209 */ /* 0x000fe40007810000 */
[----:B------:R-:W-:Y:S01]  /*5590*/  FSEL R13, R212, -INF , P1 ;  /* 0xff800000d40d7808 */ /* 0x000fe20000800000 */
[----:B------:R-:W-:Y:S01]  /*55a0*/  IMAD.MOV.U32 R212, RZ, RZ, R249 ;  /* 0x000000ffffd47224 */ /* 0x000fe200078e00f9 */
[----:B------:R-:W-:Y:S02]  /*55b0*/  FMNMX.FTZ R5, R10, R14, !PT ;  /* 0x0000000e0a057209 */ /* 0x000fe40007810000 */
[----:B------:R-:W-:Y:S02]  /*55c0*/  ISETP.GT.AND P2, PT, R0, 0x10, PT ;  /* 0x000000100000780c */ /* 0x000fe40003f44270 */
[----:B------:R-:W-:-:S02]  /*55d0*/  FMNMX.FTZ R2, R112, R2, !PT ;  /* 0x0000000270027209 */ /* 0x000fc40007810000 */
[----:B------:R-:W-:Y:S01]  /*55e0*/  FSEL R12, R211, -INF , P0 ;  /* 0xff800000d30c7808 */ /* 0x000fe20000000000 */
[----:B------:R-:W-:Y:S01]  /*55f0*/  IMAD.MOV.U32 R211, RZ, RZ, R248 ;  /* 0x000000ffffd37224 */ /* 0x000fe200078e00f8 */
[----:B------:R-:W-:Y:S02]  /*5600*/  FMNMX.FTZ R5, R13, R5, !PT ;  /* 0x000000050d057209 */ /* 0x000fe40007810000 */
[----:B------:R-:W-:Y:S02]  /*5610*/  ISETP.GT.AND P1, PT, R0, 0x11, PT ;  /* 0x000000110000780c */ /* 0x000fe40003f24270 */
[----:B------:R-:W-:Y:S02]  /*5620*/  FMNMX.FTZ R2, R113, R2, !PT ;  /* 0x0000000271027209 */ /* 0x000fe40007810000 */
[----:B------:R-:W-:Y:S01]  /*5630*/  FSEL R9, R208, -INF , P2 ;  /* 0xff800000d0097808 */ /* 0x000fe20001000000 */
[----:B------:R-:W-:Y:S01]  /*5640*/  IMAD.MOV.U32 R208, RZ, RZ, R223 ;  /* 0x000000ffffd07224 */ /* 0x000fe200078e00df */
[----:B------:R-:W-:-:S02]  /*5650*/  FMNMX.FTZ R5, R12, R5, !PT ;  /* 0x000000050c057209 */ /* 0x000fc40007810000 */
[C---:B------:R-:W-:Y:S02]  /*5660*/  ISETP.GT.AND P0, PT, R0.reuse, 0x18, PT ;  /* 0x000000180000780c */ /* 0x040fe40003f04270 */
        /* <DEDUP_REMOVED lines=14> */
[----:B------:R-:W-:Y:S02]  /*5750*/  ISETP.GT.AND P0, PT, R0, 0x21, PT ;  /* 0x000000210000780c */ /* 0x000fe40003f04270 */
[----:B------:R-:W-:Y:S02]  /*5760*/  FMNMX.FTZ R2, R123, R2, !PT ;  /* 0x000000027b027209 */ /* 0x000fe40007810000 */
[----:B------:R-:W-:Y:S01]  /*5770*/  FSEL R39, R200, -INF , P1 ;  /* 0xff800000c8277808 */ /* 0x000fe20000800000 */
[----:B------:R-:W-:Y:S01]  /*5780*/  IMAD.MOV.U32 R200, RZ, RZ, R244 ;  /* 0x000000ffffc87224 */ /* 0x000fe200078e00f4 */
[----:B------:R-:W-:Y:S02]  /*5790*/  FMNMX.FTZ R5, R20, R5, !PT ;  /* 0x0000000514057209 */ /* 0x000fe40007810000 */
[----:B------:R-:W-:Y:S02]  /*57a0*/  ISETP.GT.AND P2, PT, R0, 0x28, PT ;  /* 0x000000280000780c */ /* 0x000fe40003f44270 */
[----:B------:R-:W-:-:S02]  /*57b0*/  FMNMX.FTZ R2, R122, R2, !PT ;  /* 0x000000027a027209 */ /* 0x000fc40007810000 */
[----:B------:R-:W-:Y:S02]  /*57c0*/  FSEL R38, R199, -INF , P0 ;  /* 0xff800000c7267808 */ /* 0x000fe40000000000 */
[----:B------:R-:W-:Y:S02]  /*57d0*/  FMNMX.FTZ R5, R39, R5, !PT ;  /* 0x0000000527057209 */ /* 0x000fe40007810000 */
[----:B------:R-:W-:Y:S02]  /*57e0*/  ISETP.GT.AND P1, PT, R0, 0x29, PT ;  /* 0x000000290000780c */ /* 0x000fe40003f24270 */
[----:B------:R-:W-:Y:S02]  /*57f0*/  FMNMX.FTZ R2, R121, R2, !PT ;  /* 0x0000000279027209 */ /* 0x000fe40007810000 */
[----:B------:R-:W-:Y:S02]  /*5800*/  FSEL R37, R196, -INF , P2 ;  /* 0xff800000c4257808 */ /* 0x000fe40001000000 */
        /* <DEDUP_REMOVED lines=17> */
[----:B------:R-:W-:Y:S02]  /*5920*/  FSEL R69, R163, -INF , P1 ;  /* 0xff800000a3457808 */ /* 0x000fe40000800000 */
        /* <DEDUP_REMOVED lines=9> */
[----:B------:R-:W-:Y:S02]  /*59c0*/  FSEL R116, R46, -INF , P5 ;  /* 0xff8000002e747808 */ /* 0x000fe40002800000 */
[----:B------:R-:W-:Y:S02]  /*59d0*/  FMNMX.FTZ R2, R117, R2, !PT ;  /* 0x0000000275027209 */ /* 0x000fe40007810000 */
[----:B------:R-:W-:Y:S02]  /*59e0*/  ISETP.GT.AND P0, PT, R0, 0x48, PT ;  /* 0x000000480000780c */ /* 0x000fe40003f04270 */
[----:B------:R-:W-:Y:S02]  /*59f0*/  FSEL R155, R155, -INF , P1 ;  /* 0xff8000009b9b7808 */ /* 0x000fe40000800000 */
[----:B------:R-:W-:Y:S02]  /*5a00*/  FMNMX.FTZ R5, R156, R5, !PT ;  /* 0x000000059c057209 */ /* 0x000fe40007810000 */
[----:B------:R-:W-:-:S02]  /*5a10*/  FMNMX.FTZ R2, R116, R2, !PT ;  /* 0x0000000274027209 */ /* 0x000fc40007810000 */
[----:B------:R-:W-:Y:S02]  /*5a20*/  ISETP.GT.AND P1, PT, R0, 0x49, PT ;  /* 0x000000490000780c */ /* 0x000fe40003f24270 */
[----:B------:R-:W-:Y:S01]  /*5a30*/  FSEL R150, R150, -INF , P0 ;  /* 0xff80000096967808 */ /* 0x000fe20000000000 */
[----:B------:R-:W1:Y:S01]  /*5a40*/  SHFL.BFLY PT, R6, R2, 0x2, 0x1f ;  /* 0x0c401f0002067f89 */ /* 0x000e6200000e0000 */
[----:B------:R-:W-:Y:S02]  /*5a50*/  FMNMX.FTZ R5, R155, R5, !PT ;  /* 0x000000059b057209 */ /* 0x000fe40007810000 */
[----:B------:R-:W-:Y:S02]  /*5a60*/  ISETP.GT.AND P0, PT, R0, 0x50, PT ;  /* 0x000000500000780c */ /* 0x000fe40003f04270 */
[----:B------:R-:W-:Y:S02]  /*5a70*/  FSEL R149, R149, -INF , P1 ;  /* 0xff80000095957808 */ /* 0x000fe40000800000 */
[----:B------:R-:W-:-:S02]  /*5a80*/  FMNMX.FTZ R5, R150, R5, !PT ;  /* 0x0000000596057209 */ /* 0x000fc40007810000 */
[----:B------:R-:W-:Y:S02]  /*5a90*/  ISETP.GT.AND P1, PT, R0, 0x51, PT ;  /* 0x000000510000780c */ /* 0x000fe40003f24270 */
[----:B------:R-:W-:Y:S02]  /*5aa0*/  FSEL R148, R148, -INF , P0 ;  /* 0xff80000094947808 */ /* 0x000fe40000000000 */
        /* <DEDUP_REMOVED lines=16> */
[----:B-1----:R-:W-:Y:S02]  /*5bb0*/  FMNMX.FTZ R2, R2, R6, !PT ;  /* 0x0000000602027209 */ /* 0x002fe40007810000 */
[----:B------:R-:W-:Y:S02]  /*5bc0*/  ISETP.GT.AND P1, PT, R0, 0x69, PT ;  /* 0x000000690000780c */ /* 0x000fe40003f24270 */
[----:B------:R-:W-:Y:S01]  /*5bd0*/  FSEL R146, R146, -INF , P0 ;  /* 0xff80000092927808 */ /* 0x000fe20000000000 */
[----:B------:R-:W1:Y:S01]  /*5be0*/  SHFL.BFLY PT, R6, R2, 0x1, 0x1f ;  /* 0x0c201f0002067f89 */ /* 0x000e6200000e0000 */
[----:B------:R-:W-:Y:S02]  /*5bf0*/  FMNMX.FTZ R0, R147, R5, !PT ;  /* 0x0000000593007209 */ /* 0x000fe40007810000 */
[----:B------:R-:W-:Y:S02]  /*5c00*/  FSEL R145, R145, -INF , P1 ;  /* 0xff80000091917808 */ /* 0x000fe40000800000 */
[----:B------:R-:W-:-:S04]  /*5c10*/  FMNMX.FTZ R0, R146, R0, !PT ;  /* 0x0000000092007209 */ /* 0x000fc80007810000 */
[----:B------:R-:W-:-:S05]  /*5c20*/  FMNMX.FTZ R0, R145, R0, !PT ;  /* 0x0000000091007209 */ /* 0x000fca0007810000 */
[----:B------:R-:W2:Y:S01]  /*5c30*/  SHFL.BFLY PT, R5, R0, 0x2, 0x1f ;  /* 0x0c401f0000057f89 */ /* 0x000ea200000e0000 */
[----:B-1----:R-:W-:-:S04]  /*5c40*/  FMNMX.FTZ R74, R2, R6, !PT ;  /* 0x00000006024a7209 */ /* 0x002fc80007810000 */
[C---:B------:R-:W-:Y:S01]  /*5c50*/  FSETP.NEU.FTZ.AND P0, PT, R74.reuse, -INF , PT ;  /* 0xff8000004a00780b */ /* 0x040fe20003f1d000 */
[----:B------:R-:W-:-:S05]  /*5c60*/  FMUL.FTZ R2, R74, c[0x0][0x2d0] ;  /* 0x0000b4004a027a20 */ /* 0x000fca0000410000 */
[----:B------:R-:W-:Y:S02]  /*5c70*/  FSEL R2, R2, RZ, P0 ;  /* 0x000000ff02027208 */ /* 0x000fe40000000000 */
[----:B--2---:R-:W-:-:S03]  /*5c80*/  FMNMX.FTZ R0, R0, R5, !PT ;  /* 0x0000000500007209 */ /* 0x004fc60007810000 */
[--C-:B------:R-:W-:Y:S02]  /*5c90*/  FFMA.FTZ R5, R7, c[0x0][0x2d0], -R2.reuse ;  /* 0x0000b40007057a23 */ /* 0x100fe40000010802 */
[----:B------:R-:W-:Y:S01]  /*5ca0*/  IMAD.MOV.U32 R7, RZ, RZ, R35 ;  /* 0x000000ffff077224 */ /* 0x000fe200078e0023 */
[----:B------:R-:W1:Y:S01]  /*5cb0*/  SHFL.BFLY PT, R6, R0, 0x1, 0x1f ;  /* 0x0c201f0000067f89 */ /* 0x000e6200000e0000 */
[----:B------:R2:W-:Y:S02]  /*5cc0*/  MUFU.EX2 R158, R5 ;  /* 0x00000005009e7308 */ /* 0x0005e40000000800 */
[----:B--2---:R-:W-:-:S06]  /*5cd0*/  FFMA.FTZ R5, R11, c[0x0][0x2d0], -R2 ;  /* 0x0000b4000b057a23 */ /* 0x004fcc0000010802 */
[----:B------:R2:W-:Y:S01]  /*5ce0*/  MUFU.EX2 R157, R5 ;  /* 0x00000005009d7308 */ /* 0x0005e20000000800 */
[----:B-1----:R-:W-:Y:S01]  /*5cf0*/  FMNMX.FTZ R73, R0, R6, !PT ;  /* 0x0000000600497209 */ /* 0x002fe20007810000 */
[----:B------:R-:W-:-:S03]  /*5d00*/  IMAD.MOV.U32 R6, RZ, RZ, R31 ;  /* 0x000000ffff067224 */ /* 0x000fc600078e001f */
[C---:B------:R-:W-:Y:S01]  /*5d10*/  FSETP.NEU.FTZ.AND P0, PT, R73.reuse, -INF , PT ;  /* 0xff8000004900780b */ /* 0x040fe20003f1d000 */
[----:B------:R-:W-:-:S05]  /*5d20*/  FMUL.FTZ R0, R73, c[0x0][0x2d0] ;  /* 0x0000b40049007a20 */ /* 0x000fca0000410000 */
[----:B------:R-:W-:Y:S01]  /*5d30*/  FSEL R0, R0, RZ, P0 ;  /* 0x000000ff00007208 */ /* 0x000fe20000000000 */
[----:B--2---:R-:W-:-:S04]  /*5d40*/  FFMA.FTZ R5, R15, c[0x0][0x2d0], -R2 ;  /* 0x0000b4000f057a23 */ /* 0x004fc80000010802 */
[----:B------:R1:W-:Y:S02]  /*5d50*/  MUFU.EX2 R163, R5 ;  /* 0x0000000500a37308 */ /* 0x0003e40000000800 */
[----:B-1----:R-:W-:-:S06]  /*5d60*/  FFMA.FTZ R5, R17, c[0x0][0x2d0], -R2 ;  /* 0x0000b40011057a23 */ /* 0x002fcc0000010802 */
        /* <DEDUP_REMOVED lines=8> */
[----:B------:R1:W2:Y:S02]  /*5df0*/  MUFU.EX2 R29, R5 ;  /* 0x00000005001d7308 */ /* 0x0002a40000000800 */
[----:B-1----:R-:W-:Y:S01]  /*5e00*/  FFMA.FTZ R5, R10, c[0x0][0x2d0], -R0 ;  /* 0x0000b4000a057a23 */ /* 0x002fe20000010800 */
[----:B--2---:R-:W-:-:S05]  /*5e10*/  F2FP.PACK_AB R10, R29, R28 ;  /* 0x0000001c1d0a723e */ /* 0x004fca00000000ff */
[----:B------:R1:W-:Y:S02]  /*5e20*/  MUFU.EX2 R160, R5 ;  /* 0x0000000500a07308 */ /* 0x0003e40000000800 */
[----:B-1----:R-:W-:Y:S01]  /*5e30*/  FFMA.FTZ R5, R14, c[0x0][0x2d0], -R0 ;  /* 0x0000b4000e057a23 */ /* 0x002fe20000010800 */
[----:B------:R-:W-:-:S05]  /*5e40*/  F2FP.PACK_AB R14, R209, R163 ;  /* 0x000000a3d10e723e */ /* 0x000fca00000000ff */
        /* <DEDUP_REMOVED lines=10> */
[----:B------:R-:W-:Y:S01]  /*5ef0*/  HMMA.16816.F32 R24, R12, R48, RZ ;  /* 0x000000300c18723c */ /* 0x000fe200000018ff */
[----:B-1----:R-:W-:Y:S01]  /*5f00*/  FFMA.FTZ R5, R8, c[0x0][0x2d0], -R0 ;  /* 0x0000b40008057a23 */ /* 0x002fe20000010800 */
[----:B------:R-:W-:-:S04]  /*5f10*/  F2FP.PACK_AB R8, R218, R219 ;  /* 0x000000dbda08723e */ /* 0x000fc800000000ff */
[----:B------:R1:W2:Y:S02]  /*5f20*/  MUFU.EX2 R243, R5 ;  /* 0x0000000500f37308 */ /* 0x0002a40000000800 */
[--C-:B-1----:R-:W-:Y:S01]  /*5f30*/  FFMA.FTZ R5, R16, c[0x0][0x2d0], -R0.reuse ;  /* 0x0000b40010057a23 */ /* 0x102fe20000010800 */
[----:B--2---:R-:W-:Y:S01]  /*5f40*/  F2FP.PACK_AB R9, R243, R217 ;  /* 0x000000d9f309723e */ /* 0x004fe200000000ff */
[----:B------:R-:W-:Y:S04]  /*5f50*/  HMMA.16816.F32 R16, R12, R60, RZ ;  /* 0x0000003c0c10723c */ /* 0x000fe800000018ff */
[----:B------:R1:W-:Y:S02]  /*5f60*/  MUFU.EX2 R244, R5 ;  /* 0x0000000500f47308 */ /* 0x0003e40000000800 */
[----:B-1----:R-:W-:-:S02]  /*5f70*/  FFMA.FTZ R5, R20, c[0x0][0x2d0], -R0 ;  /* 0x0000b40014057a23 */ /* 0x002fc40000010800 */
[----:B------:R-:W-:Y:S04]  /*5f80*/  HMMA.16816.F32 R20, R12, R52, RZ ;  /* 0x000000340c14723c */ /* 0x000fe800000018ff */
[----:B------:R1:W2:Y:S02]  /*5f90*/  MUFU.EX2 R206, R5 ;  /* 0x0000000500ce7308 */ /* 0x0002a40000000800 */
[----:B-1----:R-:W-:Y:S01]  /*5fa0*/  FFMA.FTZ R5, R40, c[0x0][0x2d0], -R2 ;  /* 0x0000b40028057a23 */ /* 0x002fe20000010802 */
[----:B--2---:R-:W-:-:S05]  /*5fb0*/  F2FP.PACK_AB R11, R206, R244 ;  /* 0x000000f4ce0b723e */ /* 0x004fca00000000ff */
[----:B------:R1:W-:Y:S04]  /*5fc0*/  MUFU.EX2 R223, R5 ;  /* 0x0000000500df7308 */ /* 0x0003e80000000800 */
[----:B------:R-:W-:Y:S07]  /*5fd0*/  HMMA.16816.F32 R92, R8, R80, R16 ;  /* 0x00000050085c723c */ /* 0x000fee0000001810 */
[----:B------:R-:W-:Y:S01]  /*5fe0*/  IMAD.MOV.U32 R80, RZ, RZ, R221 ;  /* 0x000000ffff507224 */ /* 0x000fe200078e00dd */
[----:B------:R-:W-:Y:S01]  /*5ff0*/  HMMA.16816.F32 R16, R12, R84, RZ ;  /* 0x000000540c10723c */ /* 0x000fe200000018ff */
[----:B------:R-:W-:-:S02]  /*6000*/  IMAD.MOV.U32 R81, RZ, RZ, R28 ;  /* 0x000000ffff517224 */ /* 0x000fc400078e001c */
[----:B-1----:R-:W-:-:S04]  /*6010*/  FFMA.FTZ R5, R41, c[0x0][0x2d0], -R2 ;  /* 0x0000b40029057a23 */ /* 0x002fc80000010802 */
[----:B------:R-:W-:Y:S01]  /*6020*/  IMAD.MOV.U32 R85, RZ, RZ, R220 ;  /* 0x000000ffff557224 */ /* 0x000fe200078e00dc */
[----:B------:R1:W2:Y:S01]  /*6030*/  MUFU.EX2 R242, R5 ;  /* 0x0000000500f27308 */ /* 0x0002a20000000800 */
[C---:B------:R-:W-:Y:S07]  /*6040*/  HMMA.16816.F32 R64, R8.reuse, R76, R20 ;  /* 0x0000004c0840723c */ /* 0x040fee0000001814 */
[----:B------:R-:W-:Y:S01]  /*6050*/  IMAD.MOV.U32 R77, RZ, RZ, R29 ;  /* 0x000000ffff4d7224 */ /* 0x000fe200078e001d */
[----:B------:R-:W-:Y:S01]  /*6060*/  HMMA.16816.F32 R44, R8, R56, R24 ;  /* 0x00000038082c723c */ /* 0x000fe20000001818 */
[----:B------:R-:W-:-:S02]  /*6070*/  IMAD.MOV.U32 R76, RZ, RZ, R30 ;  /* 0x000000ffff4c7224 */ /* 0x000fc400078e001e */
[----:B-1----:R-:W-:-:S05]  /*6080*/  FFMA.FTZ R5, R42, c[0x0][0x2d0], -R2 ;  /* 0x0000b4002a057a23 */ /* 0x002fca0000010802 */
[----:B------:R-:W-:Y:S01]  /*6090*/  HMMA.16816.F32 R28, R12, R50, RZ ;  /* 0x000000320c1c723c */ /* 0x000fe200000018ff */
[----:B------:R1:W-:Y:S07]  /*60a0*/  MUFU.EX2 R193, R5 ;  /* 0x0000000500c17308 */ /* 0x0003ee0000000800 */
[----:B------:R-:W-:Y:S01]  /*60b0*/  HMMA.16816.F32 R96, R8, R88, R16 ;  /* 0x000000580860723c */ /* 0x000fe20000001810 */
[----:B------:R-:W3:Y:S07]  /*60c0*/  LDSM.16.MT88.4 R16, [R224+0x1000] ;  /* 0x00100000e010783b */ /* 0x000eee0000004200 */
[----:B------:R-:W-:Y:S01]  /*60d0*/  HMMA.16816.F32 R24, R12, R54, RZ ;  /* 0x000000360c18723c */ /* 0x000fe200000018ff */
[----:B-1----:R-:W-:-:S04]  /*60e0*/  FFMA.FTZ R5, R43, c[0x0][0x2d0], -R2 ;  /* 0x0000b4002b057a23 */ /* 0x002fc80000010802 */
[----:B------:R1:W4:Y:S03]  /*60f0*/  MUFU.EX2 R194, R5 ;  /* 0x0000000500c27308 */ /* 0x0003260000000800 */
[C---:B------:R-:W-:Y:S08]  /*6100*/  HMMA.16816.F32 R20, R12.reuse, R62, RZ ;  /* 0x0000003e0c14723c */ /* 0x040ff000000018ff */
[----:B------:R-:W-:Y:S01]  /*6110*/  HMMA.16816.F32 R12, R12, R86, RZ ;  /* 0x000000560c0c723c */ /* 0x000fe200000018ff */
[----:B-1----:R-:W-:-:S07]  /*6120*/  FFMA.FTZ R5, R39, c[0x0][0x2d0], -R0 ;  /* 0x0000b40027057a23 */ /* 0x002fce0000010800 */
[C---:B------:R-:W-:Y:S01]  /*6130*/  HMMA.16816.F32 R32, R8.reuse, R58, R28 ;  /* 0x0000003a0820723c */ /* 0x040fe2000000181c */
[----:B------:R1:W-:Y:S07]  /*6140*/  MUFU.EX2 R222, R5 ;  /* 0x0000000500de7308 */ /* 0x0003ee0000000800 */
[C---:B------:R-:W-:Y:S01]  /*6150*/  HMMA.16816.F32 R60, R8.reuse, R78, R24 ;  /* 0x0000004e083c723c */ /* 0x040fe20000001818 */
[----:B------:R-:W3:Y:S07]  /*6160*/  LDSM.16.MT88.4 R24, [R228+0x1000] ;  /* 0x00100000e418783b */ /* 0x000eee0000004200 */
[----:B------:R-:W-:Y:S01]  /*6170*/  HMMA.16816.F32 R56, R8, R82, R20 ;  /* 0x000000520838723c */ /* 0x000fe20000001814 */
[----:B------:R-:W3:Y:S01]  /*6180*/  LDSM.16.MT88.4 R20, [R225+0x1000] ;  /* 0x00100000e114783b */ /* 0x000ee20000004200 */
[----:B-1----:R-:W-:-:S04]  /*6190*/  FFMA.FTZ R5, R38, c[0x0][0x2d0], -R0 ;  /* 0x0000b40026057a23 */ /* 0x002fc80000010800 */
[----:B------:R1:W1:Y:S02]  /*61a0*/  MUFU.EX2 R192, R5 ;  /* 0x0000000500c07308 */ /* 0x0002640000000800 */
[----:B------:R-:W-:Y:S07]  /*61b0*/  HMMA.16816.F32 R28, R8, R90, R12 ;  /* 0x0000005a081c723c */ /* 0x000fee000000180c */
[----:B--2---:R-:W-:Y:S02]  /*61c0*/  F2FP.PACK_AB R12, R242, R223 ;  /* 0x000000dff20c723e */ /* 0x004fe400000000ff */
[----:B----4-:R-:W-:Y:S01]  /*61d0*/  F2FP.PACK_AB R14, R194, R193 ;  /* 0x000000c1c20e723e */ /* 0x010fe200000000ff */
[----:B-1----:R-:W-:Y:S01]  /*61e0*/  FFMA.FTZ R5, R37, c[0x0][0x2d0], -R0 ;  /* 0x0000b40025057a23 */ /* 0x002fe20000010800 */
[----:B------:R-:W-:-:S03]  /*61f0*/  F2FP.PACK_AB R13, R192, R222 ;  /* 0x000000dec00d723e */ /* 0x000fc600000000ff */
[----:B------:R1:W-:Y:S02]  /*6200*/  MUFU.EX2 R199, R5 ;  /* 0x0000000500c77308 */ /* 0x0003e40000000800 */
[----:B-1----:R-:W-:-:S06]  /*6210*/  FFMA.FTZ R5, R36, c[0x0][0x2d0], -R0 ;  /* 0x0000b40024057a23 */ /* 0x002fcc0000010800 */
[----:B------:R1:W2:Y:S02]  /*6220*/  MUFU.EX2 R196, R5 ;  /* 0x0000000500c47308 */ /* 0x0002a40000000800 */
[----:B-1----:R-:W-:Y:S01]  /*6230*/  FFMA.FTZ R5, R104, c[0x0][0x2d0], -R4 ;  /* 0x0000b40068057a23 */ /* 0x002fe20000010804 */
[----:B--2---:R-:W-:-:S05]  /*6240*/  F2FP.PACK_AB R15, R196, R199 ;  /* 0x000000c7c40f723e */ /* 0x004fca00000000ff */
[----:B------:R1:W-:Y:S02]  /*6250*/  MUFU.EX2 R221, R5 ;  /* 0x0000000500dd7308 */ /* 0x0003e40000000800 */
[C---:B---3--:R-:W-:Y:S08]  /*6260*/  HMMA.16816.F32 R44, R12.reuse, R16, R44 ;  /* 0x000000100c2c723c */ /* 0x048ff0000000182c */
[----:B------:R-:W-:Y:S01]  /*6270*/  HMMA.16816.F32 R40, R12, R18, R32 ;  /* 0x000000120c28723c */ /* 0x000fe20000001820 */
[----:B-1----:R-:W-:-:S04]  /*6280*/  FFMA.FTZ R5, R105, c[0x0][0x2d0], -R4 ;  /* 0x0000b40069057a23 */ /* 0x002fc80000010804 */
[----:B------:R1:W2:Y:S03]  /*6290*/  MUFU.EX2 R248, R5 ;  /* 0x0000000500f87308 */ /* 0x0002a60000000800 */
[C---:B------:R-:W-:Y:S08]  /*62a0*/  HMMA.16816.F32 R36, R12.reuse, R24, R64 ;  /* 0x000000180c24723c */ /* 0x040ff00000001840 */
[----:B------:R-:W-:Y:S01]  /*62b0*/  HMMA.16816.F32 R92, R12, R20, R92 ;  /* 0x000000140c5c723c */ /* 0x000fe2000000185c */
        /* <DEDUP_REMOVED lines=13> */
[----:B-1----:R-:W-:Y:S02]  /*6390*/  FFMA.FTZ R5, R100, c[0x0][0x2d0], -R3 ;  /* 0x0000b40064057a23 */ /* 0x002fe40000010803 */
[----:B------:R-:W-:Y:S04]  /*63a0*/  HMMA.16816.F32 R100, R12, R26, R60 ;  /* 0x0000001a0c64723c */ /* 0x000fe8000000183c */
[----:B------:R-:W1:Y:S02]  /*63b0*/  MUFU.EX2 R247, R5 ;  /* 0x0000000500f77308 */ /* 0x000e640000000800 */
[----:B-1----:R-:W-:Y:S01]  /*63c0*/  F2FP.PACK_AB R11, R247, R246 ;  /* 0x000000f6f70b723e */ /* 0x002fe200000000ff */
[----:B------:R-:W-:-:S06]  /*63d0*/  FFMA.FTZ R5, R112, c[0x0][0x2d0], -R2 ;  /* 0x0000b40070057a23 */ /* 0x000fcc0000010802 */
[C---:B------:R-:W-:Y:S08]  /*63e0*/  HMMA.16816.F32 R48, R8.reuse, R16, R132 ;  /* 0x000000100830723c */ /* 0x040ff00000001884 */
[C---:B------:R-:W-:Y:S01]  /*63f0*/  HMMA.16816.F32 R52, R8.reuse, R18, R108 ;  /* 0x000000120834723c */ /* 0x040fe2000000186c */
[----:B------:R-:W1:Y:S07]  /*6400*/  LDSM.16.MT88.4 R16, [R227+0x1000] ;  /* 0x00100000e310783b */ /* 0x000e6e0000004200 */
[C---:B------:R-:W-:Y:S07]  /*6410*/  HMMA.16816.F32 R88, R8.reuse, R22, R168 ;  /* 0x000000160858723c */ /* 0x040fee00000018a8 */
[----:B------:R-:W-:Y:S01]  /*6420*/  IMAD.MOV.U32 R170, RZ, RZ, R212 ;  /* 0x000000ffffaa7224 */ /* 0x000fe200078e00d4 */
[----:B------:R-:W-:Y:S01]  /*6430*/  HMMA.16816.F32 R32, R8, R24, R164 ;  /* 0x000000180820723c */ /* 0x000fe200000018a4 */
[----:B------:R2:W-:Y:S01]  /*6440*/  MUFU.EX2 R212, R5 ;  /* 0x0000000500d47308 */ /* 0x0005e20000000800 */
[----:B------:R-:W-:-:S02]  /*6450*/  IMAD.MOV.U32 R171, RZ, RZ, R215 ;  /* 0x000000ffffab7224 */ /* 0x000fc400078e00d7 */
[----:B------:R-:W-:Y:S02]  /*6460*/  IMAD.MOV.U32 R169, RZ, RZ, R207 ;  /* 0x000000ffffa97224 */ /* 0x000fe400078e00cf */
[----:B------:R-:W-:Y:S02]  /*6470*/  IMAD.MOV.U32 R168, RZ, RZ, R208 ;  /* 0x000000ffffa87224 */ /* 0x000fe400078e00d0 */
[----:B------:R-:W-:Y:S02]  /*6480*/  IMAD.MOV.U32 R167, RZ, RZ, R85 ;  /* 0x000000ffffa77224 */ /* 0x000fe400078e0055 */
[----:B------:R-:W-:Y:S01]  /*6490*/  HMMA.16816.F32 R84, R8, R20, R180 ;  /* 0x000000140854723c */ /* 0x000fe200000018b4 */
[----:B------:R-:W-:Y:S02]  /*64a0*/  IMAD.MOV.U32 R164, RZ, RZ, R202 ;  /* 0x000000ffffa47224 */ /* 0x000fe400078e00ca */
[----:B------:R-:W-:Y:S02]  /*64b0*/  IMAD.MOV.U32 R166, RZ, RZ, R80 ;  /* 0x000000ffffa67224 */ /* 0x000fe400078e0050 */
[----:B------:R-:W-:-:S02]  /*64c0*/  IMAD.MOV.U32 R165, RZ, RZ, R81 ;  /* 0x000000ffffa57224 */ /* 0x000fc400078e0051 */
[----:B--2---:R-:W-:Y:S01]  /*64d0*/  FFMA.FTZ R5, R113, c[0x0][0x2d0], -R2 ;  /* 0x0000b40071057a23 */ /* 0x004fe20000010802 */
[----:B------:R-:W-:Y:S01]  /*64e0*/  HMMA.16816.F32 R80, R12, R22, R56 ;  /* 0x000000160c50723c */ /* 0x000fe20000001838 */
[----:B------:R-:W-:Y:S01]  /*64f0*/  IMAD.MOV.U32 R181, RZ, RZ, R76 ;  /* 0x000000ffffb57224 */ /* 0x000fe200078e004c */
[----:B------:R-:W-:Y:S01]  /*6500*/  LDSM.16.MT88.4 R20, [R225+0x1800] ;  /* 0x00180000e114783b */ /* 0x000fe20000004200 */
[----:B------:R-:W-:Y:S02]  /*6510*/  IMAD.MOV.U32 R180, RZ, RZ, R77 ;  /* 0x000000ffffb47224 */ /* 0x000fe400078e004d */
[----:B------:R-:W-:Y:S02]  /*6520*/  IMAD.MOV.U32 R182, RZ, RZ, R199 ;  /* 0x000000ffffb67224 */ /* 0x000fe400078e00c7 */
[----:B------:R-:W-:Y:S01]  /*6530*/  IMAD.MOV.U32 R183, RZ, RZ, R193 ;  /* 0x000000ffffb77224 */ /* 0x000fe200078e00c1 */
[-C--:B-1----:R-:W-:Y:S07]  /*6540*/  HMMA.16816.F32 R108, R8, R16.reuse, R176 ;  /* 0x00000010086c723c */ /* 0x082fee00000018b0 */
[----:B------:R-:W-:Y:S01]  /*6550*/  IMAD.MOV.U32 R176, RZ, RZ, R213 ;  /* 0x000000ffffb07224 */ /* 0x000fe200078e00d5 */
[----:B------:R-:W-:Y:S01]  /*6560*/  HMMA.16816.F32 R64, R12, R16, R96 ;  /* 0x000000100c40723c */ /* 0x000fe20000001860 */
[----:B------:R1:W2:Y:S01]  /*6570*/  MUFU.EX2 R213, R5 ;  /* 0x0000000500d57308 */ /* 0x0002a20000000800 */
[----:B------:R-:W-:-:S02]  /*6580*/  IMAD.MOV.U32 R178, RZ, RZ, R203 ;  /* 0x000000ffffb27224 */ /* 0x000fc400078e00cb */
[----:B------:R-:W-:Y:S02]  /*6590*/  IMAD.MOV.U32 R177, RZ, RZ, R204 ;  /* 0x000000ffffb17224 */ /* 0x000fe400078e00cc */
[----:B------:R-:W-:Y:S02]  /*65a0*/  IMAD.MOV.U32 R179, RZ, RZ, R200 ;  /* 0x000000ffffb37224 */ /* 0x000fe400078e00c8 */
[----:B------:R-:W-:Y:S01]  /*65b0*/  IMAD.MOV.U32 R98, RZ, RZ, R214 ;  /* 0x000000ffff627224 */ /* 0x000fe200078e00d6 */
[----:B------:R-:W-:Y:S01]  /*65c0*/  HMMA.16816.F32 R76, R8, R26, R172 ;  /* 0x0000001a084c723c */ /* 0x000fe200000018ac */
[----:B------:R-:W-:Y:S01]  /*65d0*/  IMAD.MOV.U32 R99, RZ, RZ, R211 ;  /* 0x000000ffff637224 */ /* 0x000fe200078e00d3 */
[----:B------:R-:W-:Y:S01]  /*65e0*/  LDSM.16.MT88.4 R24, [R228+0x1800] ;  /* 0x00180000e418783b */ /* 0x000fe20000004200 */
[----:B------:R-:W-:Y:S02]  /*65f0*/  IMAD.MOV.U32 R97, RZ, RZ, R169 ;  /* 0x000000ffff617224 */ /* 0x000fe400078e00a9 */
[----:B------:R-:W-:-:S02]  /*6600*/  IMAD.MOV.U32 R169, RZ, RZ, R198 ;  /* 0x000000ffffa97224 */ /* 0x000fc400078e00c6 */
[----:B------:R-:W-:Y:S01]  /*6610*/  IMAD.MOV.U32 R175, RZ, RZ, R210 ;  /* 0x000000ffffaf7224 */ /* 0x000fe200078e00d2 */
[-C--:B------:R-:W-:Y:S01]  /*6620*/  HMMA.16816.F32 R104, R8, R18.reuse, R140 ;  /* 0x000000120868723c */ /* 0x080fe2000000188c */
[----:B-1----:R-:W-:Y:S02]  /*6630*/  FFMA.FTZ R5, R115, c[0x0][0x2d0], -R2 ;  /* 0x0000b40073057a23 */ /* 0x002fe40000010802 */
[----:B------:R-:W-:Y:S02]  /*6640*/  IMAD.MOV.U32 R173, RZ, RZ, R205 ;  /* 0x000000ffffad7224 */ /* 0x000fe400078e00cd */
[----:B------:R1:W-:Y:S01]  /*6650*/  MUFU.EX2 R214, R5 ;  /* 0x0000000500d67308 */ /* 0x0003e20000000800 */
[----:B------:R-:W-:Y:S02]  /*6660*/  IMAD.MOV.U32 R174, RZ, RZ, R206 ;  /* 0x000000ffffae7224 */ /* 0x000fe400078e00ce */
[----:B------:R-:W-:Y:S01]  /*6670*/  HMMA.16816.F32 R28, R12, R18, R28 ;  /* 0x000000120c1c723c */ /* 0x000fe2000000181c */
[----:B------:R-:W3:Y:S01]  /*6680*/  LDSM.16.MT88.4 R16, [R224+0x1800] ;  /* 0x00180000e010783b */ /* 0x000ee20000004200 */
[----:B------:R-:W-:-:S02]  /*6690*/  IMAD.MOV.U32 R172, RZ, RZ, R201 ;  /* 0x000000ffffac7224 */ /* 0x000fc400078e00c9 */
[----:B------:R-:W-:Y:S02]  /*66a0*/  IMAD.MOV.U32 R96, RZ, RZ, R177 ;  /* 0x000000ffff607224 */ /* 0x000fe400078e00b1 */
[----:B------:R-:W-:Y:S01]  /*66b0*/  IMAD.MOV.U32 R177, RZ, RZ, R6 ;  /* 0x000000ffffb17224 */ /* 0x000fe200078e0006 */
[----:B--2---:R-:W-:Y:S01]  /*66c0*/  F2FP.PACK_AB R12, R213, R212 ;  /* 0x000000d4d50c723e */ /* 0x004fe200000000ff */
[--C-:B------:R-:W-:Y:S02]  /*66d0*/  FFMA.FTZ R6, R122, c[0x0][0x2d0], -R2.reuse ;  /* 0x0000b4007a067a23 */ /* 0x100fe40000010802 */
[----:B-1----:R-:W-:-:S04]  /*66e0*/  FFMA.FTZ R5, R114, c[0x0][0x2d0], -R2 ;  /* 0x0000b40072057a23 */ /* 0x002fc80000010802 */
[----:B------:R1:W2:Y:S02]  /*66f0*/  MUFU.EX2 R215, R5 ;  /* 0x0000000500d77308 */ /* 0x0002a40000000800 */
[----:B-1----:R-:W-:Y:S01]  /*6700*/  FFMA.FTZ R5, R75, c[0x0][0x2d0], -R0 ;  /* 0x0000b4004b057a23 */ /* 0x002fe20000010800 */
[----:B--2---:R-:W-:Y:S01]  /*6710*/  F2FP.PACK_AB R14, R215, R214 ;  /* 0x000000d6d70e723e */ /* 0x004fe200000000ff */
[----:B------:R-:W-:-:S04]  /*6720*/  IMAD.MOV.U32 R75, RZ, RZ, R178 ;  /* 0x000000ffff4b7224 */ /* 0x000fc800078e00b2 */
[----:B------:R1:W-:Y:S01]  /*6730*/  MUFU.EX2 R207, R5 ;  /* 0x0000000500cf7308 */ /* 0x0003e20000000800 */
[----:B------:R-:W-:Y:S02]  /*6740*/  IMAD.MOV.U32 R178, RZ, RZ, R196 ;  /* 0x000000ffffb27224 */ /* 0x000fe400078e00c4 */
[----:B-1----:R-:W-:Y:S02]  /*6750*/  FFMA.FTZ R5, R71, c[0x0][0x2d0], -R0 ;  /* 0x0000b40047057a23 */ /* 0x002fe40000010800 */
[----:B------:R-:W-:-:S03]  /*6760*/  IMAD.MOV.U32 R71, RZ, RZ, R195 ;  /* 0x000000ffff477224 */ /* 0x000fc600078e00c3 */
[----:B------:R1:W2:Y:S02]  /*6770*/  MUFU.EX2 R208, R5 ;  /* 0x0000000500d07308 */ /* 0x0002a40000000800 */
[----:B-1----:R-:W-:Y:S01]  /*6780*/  FFMA.FTZ R5, R69, c[0x0][0x2d0], -R0 ;  /* 0x0000b40045057a23 */ /* 0x002fe20000010800 */
[----:B--2---:R-:W-:Y:S01]  /*6790*/  F2FP.PACK_AB R13, R208, R207 ;  /* 0x000000cfd00d723e */ /* 0x004fe200000000ff */
[----:B------:R-:W-:-:S04]  /*67a0*/  IMAD.MOV.U32 R69, RZ, RZ, R179 ;  /* 0x000000ffff457224 */ /* 0x000fc800078e00b3 */
[----:B------:R1:W-:Y:S01]  /*67b0*/  MUFU.EX2 R210, R5 ;  /* 0x0000000500d27308 */ /* 0x0003e20000000800 */
[----:B------:R-:W-:Y:S02]  /*67c0*/  IMAD.MOV.U32 R179, RZ, RZ, R180 ;  /* 0x000000ffffb37224 */ /* 0x000fe400078e00b4 */
[----:B------:R-:W-:Y:S02]  /*67d0*/  IMAD.MOV.U32 R180, RZ, RZ, R192 ;  /* 0x000000ffffb47224 */ /* 0x000fe400078e00c0 */
[----:B-1----:R-:W-:Y:S02]  /*67e0*/  FFMA.FTZ R5, R68, c[0x0][0x2d0], -R0 ;  /* 0x0000b40044057a23 */ /* 0x002fe40000010800 */
[----:B------:R-:W-:Y:S02]  /*67f0*/  IMAD.MOV.U32 R68, RZ, RZ, R191 ;  /* 0x000000ffff447224 */ /* 0x000fe400078e00bf */
        /* <DEDUP_REMOVED lines=8> */
[----:B------:R-:W-:Y:S01]  /*6880*/  HMMA.16816.F32 R112, R12, R20, R92 ;  /* 0x000000140c70723c */ /* 0x000fe2000000185c */
[----:B-1----:R-:W-:Y:S01]  /*6890*/  FFMA.FTZ R5, R139, c[0x0][0x2d0], -R4 ;  /* 0x0000b4008b057a23 */ /* 0x002fe20000010804 */
[----:B--2---:R-:W-:-:S03]  /*68a0*/  F2FP.PACK_AB R8, R204, R203 ;  /* 0x000000cbcc08723e */ /* 0x004fc600000000ff */
[----:B------:R1:W-:Y:S02]  /*68b0*/  MUFU.EX2 R205, R5 ;  /* 0x0000000500cd7308 */ /* 0x0003e40000000800 */
[----:B-1----:R-:W-:Y:S02]  /*68c0*/  FFMA.FTZ R5, R138, c[0x0][0x2d0], -R4 ;  /* 0x0000b4008a057a23 */ /* 0x002fe40000010804 */
[----:B------:R-:W-:Y:S04]  /*68d0*/  HMMA.16816.F32 R136, R12, R18, R40 ;  /* 0x000000120c88723c */ /* 0x000fe80000001828 */
        /* <DEDUP_REMOVED lines=13> */
[----:B------:R-:W-:-:S05]  /*69b0*/  FFMA.FTZ R5, R187, c[0x0][0x2d0], -R4 ;  /* 0x0000b400bb057a23 */ /* 0x000fca0000010804 */
[----:B------:R1:W-:Y:S01]  /*69c0*/  MUFU.EX2 R193, R5 ;  /* 0x0000000500c17308 */ /* 0x0003e20000000800 */
[C---:B------:R-:W-:Y:S08]  /*69d0*/  HMMA.16816.F32 R60, R8.reuse, R16, R48 ;  /* 0x00000010083c723c */ /* 0x040ff00000001830 */
[----:B------:R-:W-:Y:S01]  /*69e0*/  HMMA.16816.F32 R56, R8, R18, R52 ;  /* 0x000000120838723c */ /* 0x000fe20000001834 */
[----:B------:R-:W2:Y:S01]  /*69f0*/  LDSM.16.MT88.4 R16, [R227+0x1800] ;  /* 0x00180000e310783b */ /* 0x000ea20000004200 */
[----:B-1----:R-:W-:-:S02]  /*6a00*/  FFMA.FTZ R5, R188, c[0x0][0x2d0], -R4 ;  /* 0x0000b400bc057a23 */ /* 0x002fc40000010804 */
[----:B------:R-:W-:-:S04]  /*6a10*/  IMAD.MOV.U32 R188, RZ, RZ, R98 ;  /* 0x000000ffffbc7224 */ /* 0x000fc800078e0062 */
[----:B------:R-:W-:Y:S01]  /*6a20*/  HMMA.16816.F32 R48, R8, R24, R32 ;  /* 0x000000180830723c */ /* 0x000fe20000001820 */
[----:B------:R1:W3:Y:S01]  /*6a30*/  MUFU.EX2 R195, R5 ;  /* 0x0000000500c37308 */ /* 0x0002e20000000800 */
[----:B------:R-:W-:Y:S02]  /*6a40*/  IMAD.MOV.U32 R98, RZ, RZ, R168 ;  /* 0x000000ffff627224 */ /* 0x000fe400078e00a8 */
[----:B------:R-:W-:-:S04]  /*6a50*/  IMAD.MOV.U32 R168, RZ, RZ, R197 ;  /* 0x000000ffffa87224 */ /* 0x000fc800078e00c5 */
[C---:B------:R-:W-:Y:S01]  /*6a60*/  HMMA.16816.F32 R44, R8.reuse, R26, R76 ;  /* 0x0000001a082c723c */ /* 0x040fe2000000184c */
[----:B------:R-:W4:Y:S06]  /*6a70*/  LDSM.16.MT88.4 R24, [R224+0x2000] ;  /* 0x00200000e018783b */ /* 0x000f2c0000004200 */
[----:B------:R-:W-:Y:S01]  /*6a80*/  IMAD.MOV.U32 R78, RZ, RZ, R181 ;  /* 0x000000ffff4e7224 */ /* 0x000fe200078e00b5 */
[----:B------:R-:W-:Y:S01]  /*6a90*/  HMMA.16816.F32 R36, R8, R22, R88 ;  /* 0x000000160824723c */ /* 0x000fe20000001858 */
[----:B-1----:R-:W-:Y:S02]  /*6aa0*/  FFMA.FTZ R5, R189, c[0x0][0x2d0], -R4 ;  /* 0x0000b400bd057a23 */ /* 0x002fe40000010804 */
[----:B------:R-:W-:Y:S01]  /*6ab0*/  IMAD.MOV.U32 R181, RZ, RZ, R194 ;  /* 0x000000ffffb57224 */ /* 0x000fe200078e00c2 */
[----:B------:R1:W-:Y:S01]  /*6ac0*/  MUFU.EX2 R189, R6 ;  /* 0x0000000600bd7308 */ /* 0x0003e20000000800 */
[----:B------:R-:W-:-:S02]  /*6ad0*/  IMAD.MOV.U32 R79, RZ, RZ, R7 ;  /* 0x000000ffff4f7224 */ /* 0x000fc400078e0007 */
[----:B------:R-:W-:Y:S01]  /*6ae0*/  FFMA.FTZ R7, R123, c[0x0][0x2d0], -R2 ;  /* 0x0000b4007b077a23 */ /* 0x000fe20000010802 */
[C---:B------:R-:W-:Y:S01]  /*6af0*/  HMMA.16816.F32 R40, R8.reuse, R20, R84 ;  /* 0x000000140828723c */ /* 0x040fe20000001854 */
[----:B------:R-:W-:Y:S02]  /*6b00*/  IMAD.MOV.U32 R77, RZ, RZ, R79 ;  /* 0x000000ffff4d7224 */ /* 0x000fe400078e004f */
[----:B------:R-:W-:Y:S01]  /*6b10*/  IMAD.MOV.U32 R79, RZ, RZ, R69 ;  /* 0x000000ffff4f7224 */ /* 0x000fe200078e0045 */
[----:B------:R3:W-:Y:S01]  /*6b20*/  MUFU.EX2 R197, R5 ;  /* 0x0000000500c57308 */ /* 0x0007e20000000800 */
[----:B------:R-:W-:Y:S02]  /*6b30*/  IMAD.MOV.U32 R69, RZ, RZ, R96 ;  /* 0x000000ffff457224 */ /* 0x000fe400078e0060 */
[----:B------:R-:W-:Y:S01]  /*6b40*/  IMAD.MOV.U32 R96, RZ, RZ, R98 ;  /* 0x000000ffff607224 */ /* 0x000fe200078e0062 */
[----:B--2---:R-:W-:Y:S01]  /*6b50*/  HMMA.16816.F32 R52, R8, R16, R108 ;  /* 0x000000100834723c */ /* 0x004fe2000000186c */
[----:B------:R-:W-:-:S02]  /*6b60*/  IMAD.MOV.U32 R98, RZ, RZ, R170 ;  /* 0x000000ffff627224 */ /* 0x000fc400078e00aa */
[----:B------:R-:W-:Y:S01]  /*6b70*/  IMAD.MOV.U32 R170, RZ, RZ, R172 ;  /* 0x000000ffffaa7224 */ /* 0x000fe200078e00ac */
[----:B------:R-:W-:Y:S01]  /*6b80*/  MUFU.EX2 R187, R7 ;  /* 0x0000000700bb7308 */ /* 0x000fe20000000800 */
[----:B------:R-:W-:Y:S02]  /*6b90*/  FFMA.FTZ R172, R120, c[0x0][0x2d0], -R2 ;  /* 0x0000b40078ac7a23 */ /* 0x000fe40000010802 */
[--C-:B-1----:R-:W-:Y:S01]  /*6ba0*/  FFMA.FTZ R6, R155, c[0x0][0x2d0], -R0.reuse ;  /* 0x0000b4009b067a23 */ /* 0x102fe20000010800 */
[----:B------:R-:W-:Y:S01]  /*6bb0*/  HMMA.16816.F32 R32, R8, R18, R104 ;  /* 0x000000120820723c */ /* 0x000fe20000001868 */
[----:B------:R-:W-:Y:S02]  /*6bc0*/  FFMA.FTZ R155, R145, c[0x0][0x2d0], -R0 ;  /* 0x0000b400919b7a23 */ /* 0x000fe40000010800 */
[----:B---3--:R-:W-:-:S04]  /*6bd0*/  FFMA.FTZ R5, R190, c[0x0][0x2d0], -R4 ;  /* 0x0000b400be057a23 */ /* 0x008fc80000010804 */
[----:B------:R-:W-:Y:S01]  /*6be0*/  F2FP.PACK_AB R8, R195, R193 ;  /* 0x000000c1c308723e */ /* 0x000fe200000000ff */
[----:B------:R1:W2:Y:S01]  /*6bf0*/  MUFU.EX2 R198, R5 ;  /* 0x0000000500c67308 */ /* 0x0002a20000000800 */
[C---:B------:R-:W-:Y:S01]  /*6c00*/  HMMA.16816.F32 R108, R12.reuse, R22, R80 ;  /* 0x000000160c6c723c */ /* 0x040fe20000001850 */
[----:B------:R-:W3:Y:S07]  /*6c10*/  LDSM.16.MT88.4 R20, [R228+0x2000] ;  /* 0x00200000e414783b */ /* 0x000eee0000004200 */
[----:B------:R-:W-:Y:S01]  /*6c20*/  HMMA.16816.F32 R100, R12, R16, R64 ;  /* 0x000000100c64723c */ /* 0x000fe20000001840 */
[----:B-1----:R-:W-:-:S07]  /*6c30*/  FFMA.FTZ R5, R185, c[0x0][0x2d0], -R3 ;  /* 0x0000b400b9057a23 */ /* 0x002fce0000010803 */
[----:B------:R-:W-:Y:S01]  /*6c40*/  HMMA.16816.F32 R88, R12, R18, R28 ;  /* 0x000000120c58723c */ /* 0x000fe2000000181c */
[----:B------:R-:W1:Y:S01]  /*6c50*/  LDSM.16.MT88.4 R16, [R225+0x2000] ;  /* 0x00200000e110783b */ /* 0x000e620000004200 */
[----:B------:R-:W-:Y:S01]  /*6c60*/  FFMA.FTZ R64, R144, c[0x0][0x2d0], -R2 ;  /* 0x0000b40090407a23 */ /* 0x000fe20000010802 */
[----:B------:R4:W-:Y:S01]  /*6c70*/  MUFU.EX2 R191, R5 ;  /* 0x0000000500bf7308 */ /* 0x0009e20000000800 */
[----:B------:R-:W-:Y:S01]  /*6c80*/  IMAD.MOV.U32 R144, RZ, RZ, R78 ;  /* 0x000000ffff907224 */ /* 0x000fe200078e004e */
[----:B------:R-:W1:Y:S01]  /*6c90*/  LDSM.16.MT88.4 R12, [R227+0x2000] ;  /* 0x00200000e30c783b */ /* 0x000e620000004200 */
[----:B------:R-:W-:Y:S01]  /*6ca0*/  IMAD.MOV.U32 R78, RZ, RZ, R68 ;  /* 0x000000ffff4e7224 */ /* 0x000fe200078e0044 */
[----:B--2---:R-:W-:Y:S01]  /*6cb0*/  F2FP.PACK_AB R10, R198, R197 ;  /* 0x000000c5c60a723e */ /* 0x004fe200000000ff */
[----:B------:R-:W-:Y:S02]  /*6cc0*/  IMAD.MOV.U32 R68, RZ, RZ, R75 ;  /* 0x000000ffff447224 */ /* 0x000fe400078e004b */
[----:B------:R-:W-:-:S02]  /*6cd0*/  IMAD.MOV.U32 R75, RZ, RZ, R97 ;  /* 0x000000ffff4b7224 */ /* 0x000fc400078e0061 */
[----:B------:R-:W-:Y:S02]  /*6ce0*/  IMAD.MOV.U32 R97, RZ, RZ, R99 ;  /* 0x000000ffff617224 */ /* 0x000fe400078e0063 */
[----:B------:R-:W-:Y:S02]  /*6cf0*/  IMAD.MOV.U32 R99, RZ, RZ, R171 ;  /* 0x000000ffff637224 */ /* 0x000fe400078e00ab */
[----:B------:R-:W-:Y:S02]  /*6d00*/  IMAD.MOV.U32 R171, RZ, RZ, R173 ;  /* 0x000000ffffab7224 */ /* 0x000fe400078e00ad */
[----:B------:R-:W-:Y:S02]  /*6d10*/  FFMA.FTZ R173, R117, c[0x0][0x2d0], -R2 ;  /* 0x0000b40075ad7a23 */ /* 0x000fe40000010802 */
[----:B----4-:R-:W-:Y:S02]  /*6d20*/  FFMA.FTZ R5, R184, c[0x0][0x2d0], -R3 ;  /* 0x0000b400b8057a23 */ /* 0x010fe40000010803 */
[----:B------:R-:W-:Y:S01]  /*6d30*/  IMAD.MOV.U32 R117, RZ, RZ, R77 ;  /* 0x000000ffff757224 */ /* 0x000fe200078e004d */
[----:B------:R-:W-:Y:S01]  /*6d40*/  MUFU.EX2 R184, R6 ;  /* 0x0000000600b87308 */ /* 0x000fe20000000800 */
[----:B------:R-:W-:-:S02]  /*6d50*/  IMAD.MOV.U32 R77, RZ, RZ, R78 ;  /* 0x000000ffff4d7224 */ /* 0x000fc400078e004e */
[----:B------:R-:W-:Y:S02]  /*6d60*/  IMAD.MOV.U32 R78, RZ, RZ, R79 ;  /* 0x000000ffff4e7224 */ /* 0x000fe400078e004f */
[----:B------:R-:W-:Y:S02]  /*6d70*/  IMAD.MOV.U32 R79, RZ, RZ, R69 ;  /* 0x000000ffff4f7224 */ /* 0x000fe400078e0045 */
[----:B------:R-:W-:Y:S01]  /*6d80*/  IMAD.MOV.U32 R69, RZ, RZ, R170 ;  /* 0x000000ffff457224 */ /* 0x000fe200078e00aa */
[----:B------:R-:W2:Y:S01]  /*6d90*/  MUFU.EX2 R192, R5 ;  /* 0x0000000500c07308 */ /* 0x000ea20000000800 */
[----:B------:R-:W-:Y:S02]  /*6da0*/  IMAD.MOV.U32 R170, RZ, RZ, R174 ;  /* 0x000000ffffaa7224 */ /* 0x000fe400078e00ae */
[----:B------:R-:W-:Y:S02]  /*6db0*/  FFMA.FTZ R174, R116, c[0x0][0x2d0], -R2 ;  /* 0x0000b40074ae7a23 */ /* 0x000fe40000010802 */
[----:B------:R-:W-:-:S02]  /*6dc0*/  IMAD.MOV.U32 R29, RZ, RZ, R75 ;  /* 0x000000ffff1d7224 */ /* 0x000fc400078e004b */
[--C-:B------:R-:W-:Y:S02]  /*6dd0*/  FFMA.FTZ R65, R127, c[0x0][0x2d0], -R2.reuse ;  /* 0x0000b4007f417a23 */ /* 0x100fe40000010802 */
[--C-:B------:R-:W-:Y:S02]  /*6de0*/  FFMA.FTZ R66, R126, c[0x0][0x2d0], -R2.reuse ;  /* 0x0000b4007e427a23 */ /* 0x100fe40000010802 */
[----:B------:R-:W-:Y:S02]  /*6df0*/  FFMA.FTZ R67, R125, c[0x0][0x2d0], -R2 ;  /* 0x0000b4007d437a23 */ /* 0x000fe40000010802 */
[----:B------:R-:W-:Y:S02]  /*6e00*/  IMAD.MOV.U32 R116, RZ, RZ, R78 ;  /* 0x000000ffff747224 */ /* 0x000fe400078e004e */
[----:B------:R-:W-:Y:S01]  /*6e10*/  IMAD.MOV.U32 R30, RZ, RZ, R79 ;  /* 0x000000ffff1e7224 */ /* 0x000fe200078e004f */
[----:B--2---:R-:W-:Y:S01]  /*6e20*/  F2FP.PACK_AB R9, R192, R191 ;  /* 0x000000bfc009723e */ /* 0x004fe200000000ff */
[----:B------:R-:W-:-:S02]  /*6e30*/  FFMA.FTZ R5, R162, c[0x0][0x2d0], -R3 ;  /* 0x0000b400a2057a23 */ /* 0x000fc40000010803 */
[--C-:B------:R-:W-:Y:S02]  /*6e40*/  FFMA.FTZ R162, R124, c[0x0][0x2d0], -R2.reuse ;  /* 0x0000b4007ca27a23 */ /* 0x100fe40000010802 */
[----:B------:R2:W-:Y:S01]  /*6e50*/  MUFU.EX2 R194, R5 ;  /* 0x0000000500c27308 */ /* 0x0005e20000000800 */
[----:B------:R-:W-:Y:S02]  /*6e60*/  IMAD.MOV.U32 R75, RZ, RZ, R97 ;  /* 0x000000ffff4b7224 */ /* 0x000fe400078e0061 */
[----:B------:R-:W-:Y:S02]  /*6e70*/  FFMA.FTZ R28, R118, c[0x0][0x2d0], -R2 ;  /* 0x0000b400761c7a23 */ /* 0x000fe40000010802 */
[--C-:B------:R-:W-:Y:S02]  /*6e80*/  FFMA.FTZ R31, R153, c[0x0][0x2d0], -R0.reuse ;  /* 0x0000b400991f7a23 */ /* 0x100fe40000010800 */
[----:B------:R-:W-:Y:S01]  /*6e90*/  FFMA.FTZ R153, R147, c[0x0][0x2d0], -R0 ;  /* 0x0000b40093997a23 */ /* 0x000fe20000010800 */
[----:B------:R-:W-:Y:S01]  /*6ea0*/  MUFU.EX2 R185, R28 ;  /* 0x0000001c00b97308 */ /* 0x000fe20000000800 */
[----:B--2---:R-:W-:-:S07]  /*6eb0*/  FFMA.FTZ R5, R186, c[0x0][0x2d0], -R3 ;  /* 0x0000b400ba057a23 */ /* 0x004fce0000010803 */
[----:B------:R-:W2:Y:S02]  /*6ec0*/  MUFU.EX2 R196, R5 ;  /* 0x0000000500c47308 */ /* 0x000ea40000000800 */
[----:B--2---:R-:W-:Y:S01]  /*6ed0*/  F2FP.PACK_AB R11, R196, R194 ;  /* 0x000000c2c40b723e */ /* 0x004fe200000000ff */
[----:B------:R-:W-:Y:S02]  /*6ee0*/  FFMA.FTZ R5, R121, c[0x0][0x2d0], -R2 ;  /* 0x0000b40079057a23 */ /* 0x000fe40000010802 */
[----:B------:R-:W-:-:S03]  /*6ef0*/  FFMA.FTZ R2, R156, c[0x0][0x2d0], -R0 ;  /* 0x0000b4009c027a23 */ /* 0x000fc60000010800 */
[----:B------:R2:W-:Y:S01]  /*6f00*/  MUFU.EX2 R190, R5 ;  /* 0x0000000500be7308 */ /* 0x0005e20000000800 */
[C---:B------:R-:W-:Y:S07]  /*6f10*/  HMMA.16816.F32 R120, R8.reuse, R24, R60 ;  /* 0x000000180878723c */ /* 0x040fee000000183c */
[----:B------:R4:W1:Y:S01]  /*6f20*/  MUFU.EX2 R118, R2 ;  /* 0x0000000200767308 */ /* 0x0008620000000800 */
[----:B------:R-:W-:Y:S01]  /*6f30*/  IMAD.MOV.U32 R60, RZ, RZ, R96 ;  /* 0x000000ffff3c7224 */ /* 0x000fe200078e0060 */
[----:B------:R-:W-:Y:S01]  /*6f40*/  HMMA.16816.F32 R124, R8, R26, R56 ;  /* 0x0000001a087c723c */ /* 0x000fe20000001838 */
[----:B------:R-:W-:-:S02]  /*6f50*/  IMAD.MOV.U32 R61, RZ, RZ, R98 ;  /* 0x000000ffff3d7224 */ /* 0x000fc400078e0062 */
[----:B------:R-:W-:Y:S02]  /*6f60*/  IMAD.MOV.U32 R62, RZ, RZ, R99 ;  /* 0x000000ffff3e7224 */ /* 0x000fe400078e0063 */
[----:B------:R-:W-:Y:S02]  /*6f70*/  IMAD.MOV.U32 R63, RZ, RZ, R77 ;  /* 0x000000ffff3f7224 */ /* 0x000fe400078e004d */
[----:B--2---:R-:W-:Y:S01]  /*6f80*/  FFMA.FTZ R5, R150, c[0x0][0x2d0], -R0 ;  /* 0x0000b40096057a23 */ /* 0x004fe20000010800 */
[C---:B---3--:R-:W-:Y:S01]  /*6f90*/  HMMA.16816.F32 R104, R8.reuse, R20, R48 ;  /* 0x000000140868723c */ /* 0x048fe20000001830 */
[----:B------:R-:W-:Y:S02]  /*6fa0*/  IMAD.MOV.U32 R59, RZ, RZ, R62 ;  /* 0x000000ffff3b7224 */ /* 0x000fe400078e003e */
[----:B----4-:R-:W-:Y:S01]  /*6fb0*/  FFMA.FTZ R2, R149, c[0x0][0x2d0], -R0 ;  /* 0x0000b40095027a23 */ /* 0x010fe20000010800 */
[----:B------:R-:W-:Y:S04]  /*6fc0*/  MUFU.EX2 R186, R5 ;  /* 0x0000000500ba7308 */ /* 0x000fe80000000800 */
[----:B------:R-:W-:Y:S01]  /*6fd0*/  HMMA.16816.F32 R96, R8, R22, R44 ;  /* 0x000000160860723c */ /* 0x000fe2000000182c */
[----:B------:R-:W-:-:S07]  /*6fe0*/  IMAD.MOV.U32 R58, RZ, RZ, R59 ;  /* 0x000000ffff3a7224 */ /* 0x000fce00078e003b */
[----:B-1----:R-:W-:Y:S01]  /*6ff0*/  HMMA.16816.F32 R92, R8, R16, R40 ;  /* 0x00000010085c723c */ /* 0x002fe20000001828 */
[----:B------:R-:W-:-:S07]  /*7000*/  IMAD.MOV.U32 R62, RZ, RZ, R63 ;  /* 0x000000ffff3e7224 */ /* 0x000fce00078e003f */
[C---:B------:R-:W-:Y:S08]  /*7010*/  HMMA.16816.F32 R84, R8.reuse, R18, R36 ;  /* 0x000000120854723c */ /* 0x040ff00000001824 */
[C---:B------:R-:W-:Y:S08]  /*7020*/  HMMA.16816.F32 R80, R8.reuse, R12, R52 ;  /* 0x0000000c0850723c */ /* 0x040ff00000001834 */
[----:B------:R-:W-:Y:S01]  /*7030*/  HMMA.16816.F32 R76, R8, R14, R32 ;  /* 0x0000000e084c723c */ /* 0x000fe20000001820 */
[----:B------:R-:W-:-:S02]  /*7040*/  FFMA.FTZ R45, R152, c[0x0][0x2d0], -R0 ;  /* 0x0000b400982d7a23 */ /* 0x000fc40000010800 */
[----:B------:R-:W-:Y:S02]  /*7050*/  IMAD.MOV.U32 R63, RZ, RZ, R144 ;  /* 0x000000ffff3f7224 */ /* 0x000fe400078e0090 */
[----:B------:R-:W-:Y:S02]  /*7060*/  FFMA.FTZ R46, R148, c[0x0][0x2d0], -R0 ;  /* 0x0000b400942e7a23 */ /* 0x000fe40000010800 */
[----:B------:R-:W-:Y:S02]  /*7070*/  FFMA.FTZ R11, R60, c[0x0][0x2d0], -R4 ;  /* 0x0000b4003c0b7a23 */ /* 0x000fe40000010804 */
[----:B------:R-:W-:Y:S02]  /*7080*/  IMAD.MOV.U32 R60, RZ, RZ, R61 ;  /* 0x000000ffff3c7224 */ /* 0x000fe400078e003d */
[----:B------:R-:W-:Y:S02]  /*7090*/  IMAD.MOV.U32 R61, RZ, RZ, R117 ;  /* 0x000000ffff3d7224 */ /* 0x000fe400078e0075 */
[----:B------:R-:W-:-:S02]  /*70a0*/  IMAD.MOV.U32 R57, RZ, RZ, R58 ;  /* 0x000000ffff397224 */ /* 0x000fc400078e003a */
[----:B------:R-:W-:Y:S02]  /*70b0*/  IMAD.MOV.U32 R59, RZ, RZ, R61 ;  /* 0x000000ffff3b7224 */ /* 0x000fe400078e003d */
[----:B------:R-:W-:Y:S02]  /*70c0*/  FFMA.FTZ R152, R151, c[0x0][0x2d0], -R0 ;  /* 0x0000b40097987a23 */ /* 0x000fe40000010800 */
[----:B------:R-:W-:Y:S02]  /*70d0*/  IMAD.MOV.U32 R58, RZ, RZ, R59 ;  /* 0x000000ffff3a7224 */ /* 0x000fe400078e003b */
[----:B------:R-:W-:Y:S02]  /*70e0*/  IMAD.MOV.U32 R59, RZ, RZ, R63 ;  /* 0x000000ffff3b7224 */ /* 0x000fe400078e003f */
[----:B------:R-:W-:Y:S02]  /*70f0*/  IMAD.MOV.U32 R117, RZ, RZ, R188 ;  /* 0x000000ffff757224 */ /* 0x000fe400078e00bc */
[----:B------:R-:W-:-:S02]  /*7100*/  IMAD.MOV.U32 R144, RZ, RZ, R230 ;  /* 0x000000ffff907224 */ /* 0x000fc400078e00e6 */
[----:B------:R-:W-:Y:S02]  /*7110*/  IMAD.MOV.U32 R148, RZ, RZ, R58 ;  /* 0x000000ffff947224 */ /* 0x000fe400078e003a */
[----:B------:R-:W-:Y:S01]  /*7120*/  IMAD.MOV.U32 R151, RZ, RZ, R59 ;  /* 0x000000ffff977224 */ /* 0x000fe200078e003b */
[----:B------:R1:W2:Y:S01]  /*7130*/  MUFU.EX2 R188, R2 ;  /* 0x0000000200bc7308 */ /* 0x0002a20000000800 */
[--C-:B------:R-:W-:Y:S02]  /*7140*/  FFMA.FTZ R44, R154, c[0x0][0x2d0], -R0.reuse ;  /* 0x0000b4009a2c7a23 */ /* 0x100fe40000010800 */
[----:B------:R-:W-:Y:S02]  /*7150*/  FFMA.FTZ R154, R146, c[0x0][0x2d0], -R0 ;  /* 0x0000b400929a7a23 */ /* 0x000fe40000010800 */
[----:B------:R-:W-:Y:S02]  /*7160*/  IMAD.MOV.U32 R149, RZ, RZ, R117 ;  /* 0x000000ffff957224 */ /* 0x000fe400078e0075 */
[----:B------:R-:W-:-:S02]  /*7170*/  IMAD.MOV.U32 R156, RZ, RZ, R144 ;  /* 0x000000ffff9c7224 */ /* 0x000fc400078e0090 */
[--C-:B------:R-:W-:Y:S02]  /*7180*/  FFMA.FTZ R0, R119, c[0x0][0x2d0], -R3.reuse ;  /* 0x0000b40077007a23 */ /* 0x100fe40000010803 */
[--C-:B------:R-:W-:Y:S02]  /*7190*/  FFMA.FTZ R29, R29, c[0x0][0x2d0], -R3.reuse ;  /* 0x0000b4001d1d7a23 */ /* 0x100fe40000010803 */
[--C-:B------:R-:W-:Y:S02]  /*71a0*/  FFMA.FTZ R30, R30, c[0x0][0x2d0], -R3.reuse ;  /* 0x0000b4001e1e7a23 */ /* 0x100fe40000010803 */
[--C-:B------:R-:W-:Y:S02]  /*71b0*/  FFMA.FTZ R68, R68, c[0x0][0x2d0], -R3.reuse ;  /* 0x0000b40044447a23 */ /* 0x100fe40000010803 */
[--C-:B-1----:R-:W-:Y:S02]  /*71c0*/  FFMA.FTZ R2, R57, c[0x0][0x2d0], -R3.reuse ;  /* 0x0000b40039027a23 */ /* 0x102fe40000010803 */
[----:B------:R-:W-:-:S02]  /*71d0*/  FFMA.FTZ R116, R116, c[0x0][0x2d0], -R3 ;  /* 0x0000b40074747a23 */ /* 0x000fc40000010803 */
[--C-:B------:R-:W-:Y:S02]  /*71e0*/  FFMA.FTZ R117, R252, c[0x0][0x2d0], -R3.reuse ;  /* 0x0000b400fc757a23 */ /* 0x100fe40000010803 */
[----:B------:R-:W-:Y:S02]  /*71f0*/  FFMA.FTZ R144, R250, c[0x0][0x2d0], -R3 ;  /* 0x0000b400fa907a23 */ /* 0x000fe40000010803 */
[----:B------:R-:W-:Y:S02]  /*7200*/  IMAD.MOV.U32 R150, RZ, RZ, R75 ;  /* 0x000000ffff967224 */ /* 0x000fe400078e004b */
[----:B------:R-:W-:Y:S02]  /*7210*/  FADD.FTZ R3, R148, R151 ;  /* 0x0000009794037221 */ /* 0x000fe40000010000 */
[----:B------:R-:W-:Y:S02]  /*7220*/  FFMA.FTZ R10, R234, c[0x0][0x2d0], -R4 ;  /* 0x0000b400ea0a7a23 */ /* 0x000fe40000010804 */
[----:B------:R-:W-:Y:S01]  /*7230*/  FADD.FTZ R3, R150, R3 ;  /* 0x0000000396037221 */ /* 0x000fe20000010000 */
[----:B------:R1:W5:Y:S01]  /*7240*/  LDL.LU R234, [R1+0xa8] ;  /* 0x0000a80001ea7983 */ /* 0x0003620000300800 */
[----:B------:R-:W-:-:S02]  /*7250*/  IMAD.MOV.U32 R150, RZ, RZ, R62 ;  /* 0x000000ffff967224 */ /* 0x000fc400078e003e */
[--C-:B------:R-:W-:Y:S02]  /*7260*/  FFMA.FTZ R9, R233, c[0x0][0x2d0], -R4.reuse ;  /* 0x0000b400e9097a23 */ /* 0x100fe40000010804 */
[----:B------:R-:W-:Y:S01]  /*7270*/  FADD.FTZ R3, R150, R3 ;  /* 0x0000000396037221 */ /* 0x000fe20000010000 */
[----:B------:R1:W5:Y:S01]  /*7280*/  LDL.LU R233, [R1+0xa4] ;  /* 0x0000a40001e97983 */ /* 0x0003620000300800 */
[--C-:B------:R-:W-:Y:S02]  /*7290*/  FFMA.FTZ R8, R232, c[0x0][0x2d0], -R4.reuse ;  /* 0x0000b400e8087a23 */ /* 0x100fe40000010804 */
[--C-:B------:R-:W-:Y:S01]  /*72a0*/  FFMA.FTZ R47, R231, c[0x0][0x2d0], -R4.reuse ;  /* 0x0000b400e72f7a23 */ /* 0x100fe20000010804 */
[----:B------:R1:W5:Y:S01]  /*72b0*/  LDL.LU R232, [R1+0xa0] ;  /* 0x0000a00001e87983 */ /* 0x0003620000300800 */
[----:B------:R-:W-:Y:S02]  /*72c0*/  IMAD.MOV.U32 R250, RZ, RZ, R171 ;  /* 0x000000fffffa7224 */ /* 0x000fe400078e00ab */
[----:B------:R-:W-:Y:S01]  /*72d0*/  FADD.FTZ R3, R168, R3 ;  /* 0x00000003a8037221 */ /* 0x000fe20000010000 */
[----:B------:R1:W5:Y:S01]  /*72e0*/  LDL.LU R231, [R1+0x9c] ;  /* 0x00009c0001e77983 */ /* 0x0003620000300800 */
[----:B------:R-:W-:-:S02]  /*72f0*/  FFMA.FTZ R61, R229, c[0x0][0x2d0], -R4 ;  /* 0x0000b400e53d7a23 */ /* 0x000fc40000010804 */
[--C-:B------:R-:W-:Y:S01]  /*7300*/  FFMA.FTZ R63, R226, c[0x0][0x2d0], -R4.reuse ;  /* 0x0000b400e23f7a23 */ /* 0x100fe20000010804 */
[----:B------:R1:W5:Y:S01]  /*7310*/  LDL.LU R230, [R1+0x98] ;  /* 0x0000980001e67983 */ /* 0x0003620000300800 */
[----:B------:R-:W-:Y:S01]  /*7320*/  FADD.FTZ R3, R250, R3 ;  /* 0x00000003fa037221 */ /* 0x000fe20000010000 */
[----:B------:R-:W-:Y:S01]  /*7330*/  F2FP.PACK_AB R5, R184, R118 ;  /* 0x00000076b805723e */ /* 0x000fe200000000ff */
[----:B------:R-:W-:Y:S01]  /*7340*/  FFMA.FTZ R60, R60, c[0x0][0x2d0], -R4 ;  /* 0x0000b4003c3c7a23 */ /* 0x000fe20000010804 */
[----:B------:R1:W5:Y:S04]  /*7350*/  LDL.LU R229, [R1+0x94] ;  /* 0x0000940001e57983 */ /* 0x0003680000300800 */
[----:B------:R1:W5:Y:S04]  /*7360*/  LDL.LU R226, [R1+0x90] ;  /* 0x0000900001e27983 */ /* 0x0003680000300800 */
[----:B------:R1:W5:Y:S01]  /*7370*/  LDL.LU R119, [R1+0x8c] ;  /* 0x00008c0001777983 */ /* 0x0003620000300800 */
[----:B------:R-:W-:Y:S01]  /*7380*/  F2FP.PACK_AB R4, R187, R185 ;  /* 0x000000b9bb04723e */ /* 0x000fe200000000ff */
[----:B------:R3:W-:Y:S01]  /*7390*/  MUFU.EX2 R75, R0 ;  /* 0x00000000004b7308 */ /* 0x0007e20000000800 */
[----:B------:R-:W-:Y:S01]  /*73a0*/  F2FP.PACK_AB R6, R190, R189 ;  /* 0x000000bdbe06723e */ /* 0x000fe200000000ff */
[----:B------:R-:W4:Y:S01]  /*73b0*/  LDL R250, [R1+0x50] ;  /* 0x0000500001fa7983 */ /* 0x000f220000100800 */
[----:B--2---:R-:W-:Y:S01]  /*73c0*/  F2FP.PACK_AB R7, R188, R186 ;  /* 0x000000babc07723e */ /* 0x004fe200000000ff */
[----:B------:R-:W-:-:S02]  /*73d0*/  FADD.FTZ R28, R158, R157 ;  /* 0x0000009d9e1c7221 */ /* 0x000fc40000010000 */
[----:B------:R-:W-:Y:S02]  /*73e0*/  IMAD.MOV.U32 R252, RZ, RZ, R164 ;  /* 0x000000fffffc7224 */ /* 0x000fe400078e00a4 */
[----:B------:R-:W-:Y:S01]  /*73f0*/  MUFU.EX2 R62, R46 ;  /* 0x0000002e003e7308 */ /* 0x000fe20000000800 */
[----:B------:R-:W-:Y:S01]  /*7400*/  IMAD.MOV.U32 R145, RZ, RZ, R165 ;  /* 0x000000ffff917224 */ /* 0x000fe200078e00a5 */
[C---:B------:R-:W-:Y:S01]  /*7410*/  HMMA.16816.F32 R32, R4.reuse, R16, R112 ;  /* 0x000000100420723c */ /* 0x040fe20000001870 */
[----:B------:R-:W-:Y:S02]  /*7420*/  IMAD.MOV.U32 R147, RZ, RZ, R166 ;  /* 0x000000ffff937224 */ /* 0x000fe400078e00a6 */
[----:B------:R-:W-:Y:S02]  /*7430*/  IMAD.MOV.U32 R146, RZ, RZ, R167 ;  /* 0x000000ffff927224 */ /* 0x000fe400078e00a7 */
[----:B------:R-:W-:Y:S01]  /*7440*/  LDSM.16.MT88.4 R164, [R225+0x3000] ;  /* 0x00300000e1a4783b */ /* 0x000fe20000004200 */
[----:B------:R-:W-:Y:S01]  /*7450*/  MUFU.EX2 R112, R8 ;  /* 0x0000000800707308 */ /* 0x000fe20000000800 */
[----:B---3--:R-:W-:Y:S01]  /*7460*/  FADD.FTZ R0, R160, R159 ;  /* 0x0000009fa0007221 */ /* 0x008fe20000010000 */
[----:B------:R-:W-:Y:S01]  /*7470*/  HMMA.16816.F32 R36, R4, R18, R108 ;  /* 0x000000120424723c */ /* 0x000fe2000000186c */
[----:B------:R-:W2:Y:S01]  /*7480*/  LDSM.16.MT88.4 R16, [R224+0x2800] ;  /* 0x00280000e010783b */ /* 0x000ea20000004200 */
[----:B------:R-:W-:-:S04]  /*7490*/  FADD.FTZ R3, R146, R3 ;  /* 0x0000000392037221 */ /* 0x000fc80000010000 */
[----:B------:R-:W-:Y:S02]  /*74a0*/  MUFU.EX2 R108, R11 ;  /* 0x0000000b006c7308 */ /* 0x000fe40000000800 */
[C---:B------:R-:W-:Y:S06]  /*74b0*/  HMMA.16816.F32 R48, R4.reuse, R20, R132 ;  /* 0x000000140430723c */ /* 0x040fec0000001884 */
[----:B------:R-:W-:Y:S02]  /*74c0*/  MUFU.EX2 R46, R44 ;  /* 0x0000002c002e7308 */ /* 0x000fe40000000800 */
[C---:B------:R-:W-:Y:S01]  /*74d0*/  HMMA.16816.F32 R40, R4.reuse, R22, R128 ;  /* 0x000000160428723c */ /* 0x040fe20000001880 */
[----:B------:R-:W-:Y:S05]  /*74e0*/  LDSM.16.MT88.4 R20, [R227+0x2800] ;  /* 0x00280000e314783b */ /* 0x000fea0000004200 */
[----:B------:R-:W-:Y:S02]  /*74f0*/  MUFU.EX2 R65, R65 ;  /* 0x0000004100417308 */ /* 0x000fe40000000800 */
[C---:B------:R-:W-:Y:S06]  /*7500*/  HMMA.16816.F32 R100, R4.reuse, R12, R100 ;  /* 0x0000000c0464723c */ /* 0x040fec0000001864 */
[----:B------:R-:W-:Y:S02]  /*7510*/  MUFU.EX2 R66, R66 ;  /* 0x0000004200427308 */ /* 0x000fe40000000800 */
[C---:B------:R-:W-:Y:S01]  /*7520*/  HMMA.16816.F32 R88, R4.reuse, R14, R88 ;  /* 0x0000000e0458723c */ /* 0x040fe20000001858 */
[----:B------:R-:W3:Y:S05]  /*7530*/  LDSM.16.MT88.4 R12, [R228+0x2800] ;  /* 0x00280000e40c783b */ /* 0x000eea0000004200 */
[----:B------:R-:W-:Y:S02]  /*7540*/  MUFU.EX2 R67, R67 ;  /* 0x0000004300437308 */ /* 0x000fe40000000800 */
[C---:B------:R-:W-:Y:S06]  /*7550*/  HMMA.16816.F32 R56, R4.reuse, R24, R140 ;  /* 0x000000180438723c */ /* 0x040fec000000188c */
[----:B------:R-:W-:Y:S01]  /*7560*/  MUFU.EX2 R45, R45 ;  /* 0x0000002d002d7308 */ /* 0x000fe20000000800 */
[----:B------:R-:W-:Y:S01]  /*7570*/  FADD.FTZ R24, R161, R0 ;  /* 0x00000000a1187221 */ /* 0x000fe20000010000 */
[----:B------:R-:W-:Y:S01]  /*7580*/  HMMA.16816.F32 R52, R4, R26, R136 ;  /* 0x0000001a0434723c */ /* 0x000fe20000001888 */
[----:B------:R-:W-:Y:S01]  /*7590*/  IMAD.MOV.U32 R113, RZ, RZ, R182 ;  /* 0x000000ffff717224 */ /* 0x000fe200078e00b6 */
[----:B------:R-:W-:Y:S01]  /*75a0*/  LDSM.16.MT88.4 R132, [R224+0x3000] ;  /* 0x00300000e084783b */ /* 0x000fe20000004200 */
[----:B------:R-:W-:-:S03]  /*75b0*/  FADD.FTZ R24, R216, R24 ;  /* 0x00000018d8187221 */ /* 0x000fc60000010000 */
[----:B------:R-:W1:Y:S01]  /*75c0*/  MUFU.EX2 R109, R10 ;  /* 0x0000000a006d7308 */ /* 0x000e620000000800 */
[----:B------:R-:W-:Y:S02]  /*75d0*/  FADD.FTZ R4, R163, R28 ;  /* 0x0000001ca3047221 */ /* 0x000fe40000010000 */
[----:B------:R-:W-:Y:S02]  /*75e0*/  FADD.FTZ R24, R217, R24 ;  /* 0x00000018d9187221 */ /* 0x000fe40000010000 */
[----:B------:R-:W-:Y:S02]  /*75f0*/  FADD.FTZ R0, R209, R4 ;  /* 0x00000004d1007221 */ /* 0x000fe40000010000 */
[----:B------:R-:W-:Y:S01]  /*7600*/  IMAD.MOV.U32 R138, RZ, RZ, R176 ;  /* 0x000000ffff8a7224 */ /* 0x000fe200078e00b0 */
[----:B------:R2:W2:Y:S01]  /*7610*/  MUFU.EX2 R111, R9 ;  /* 0x00000009006f7308 */ /* 0x0004a20000000800 */
[----:B------:R-:W-:Y:S02]  /*7620*/  FADD.FTZ R0, R219, R0 ;  /* 0x00000000db007221 */ /* 0x000fe40000010000 */
[----:B------:R-:W-:-:S02]  /*7630*/  IMAD.MOV.U32 R137, RZ, RZ, R175 ;  /* 0x000000ffff897224 */ /* 0x000fc400078e00af */
[----:B------:R-:W-:Y:S02]  /*7640*/  FADD.FTZ R0, R218, R0 ;  /* 0x00000000da007221 */ /* 0x000fe40000010000 */
[----:B------:R-:W-:Y:S01]  /*7650*/  IMAD.MOV.U32 R139, RZ, RZ, R178 ;  /* 0x000000ffff8b7224 */ /* 0x000fe200078e00b2 */
[----:B------:R-:W-:Y:S01]  /*7660*/  MUFU.EX2 R110, R64 ;  /* 0x00000040006e7308 */ /* 0x000fe20000000800 */
[----:B-1----:R-:W-:Y:S01]  /*7670*/  F2FP.PACK_AB R4, R109, R108 ;  /* 0x0000006c6d04723e */ /* 0x002fe200000000ff */
[----:B------:R-:W-:-:S04]  /*7680*/  FADD.FTZ R0, R145, R0 ;  /* 0x0000000091007221 */ /* 0x000fc80000010000 */
[----:B------:R-:W-:Y:S01]  /*7690*/  FADD.FTZ R0, R179, R0 ;  /* 0x00000000b3007221 */ /* 0x000fe20000010000 */
[----:B--2---:R-:W1:Y:S01]  /*76a0*/  LDSM.16.MT88.4 R8, [R225+0x2800] ;  /* 0x00280000e108783b */ /* 0x004e620000004200 */
[----:B------:R2:W2:Y:S01]  /*76b0*/  MUFU.EX2 R64, R2 ;  /* 0x0000000200407308 */ /* 0x0004a20000000800 */
[----:B------:R-:W-:-:S07]  /*76c0*/  F2FP.PACK_AB R6, R112, R111 ;  /* 0x0000006f7006723e */ /* 0x000fce00000000ff */
[----:B------:R-:W-:Y:S01]  /*76d0*/  MUFU.EX2 R44, R31 ;  /* 0x0000001f002c7308 */ /* 0x000fe20000000800 */
[----:B--2---:R-:W-:Y:S01]  /*76e0*/  FADD.FTZ R2, R69, R149 ;  /* 0x0000009545027221 */ /* 0x004fe20000010000 */
[----:B------:R-:W-:-:S06]  /*76f0*/  F2FP.PACK_AB R5, R64, R75 ;  /* 0x0000004b4005723e */ /* 0x000fcc00000000ff */
[----:B------:R-:W-:Y:S01]  /*7700*/  MUFU.EX2 R69, R29 ;  /* 0x0000001d00457308 */ /* 0x000fe20000000800 */
[----:B------:R-:W-:Y:S01]  /*7710*/  FADD.FTZ R0, R223, R0 ;  /* 0x00000000df007221 */ /* 0x000fe20000010000 */
[----:B------:R-:W2:Y:S01]  /*7720*/  LDSM.16.MT88.4 R148, [R228+0x3000] ;  /* 0x00300000e494783b */ /* 0x000ea20000004200 */
[----:B------:R-:W-:Y:S02]  /*7730*/  FADD.FTZ R2, R156, R2 ;  /* 0x000000029c027221 */ /* 0x000fe40000010000 */
[----:B------:R-:W-:-:S03]  /*7740*/  IMAD.MOV.U32 R156, RZ, RZ, R71 ;  /* 0x000000ffff9c7224 */ /* 0x000fc600078e0047 */
[----:B------:R-:W1:Y:S01]  /*7750*/  MUFU.EX2 R71, R30 ;  /* 0x0000001e00477308 */ /* 0x000e620000000800 */
[----:B------:R-:W-:Y:S02]  /*7760*/  FADD.FTZ R2, R156, R2 ;  /* 0x000000029c027221 */ /* 0x000fe40000010000 */
[----:B------:R-:W-:Y:S02]  /*7770*/  IMAD.MOV.U32 R156, RZ, RZ, R170 ;  /* 0x000000ffff9c7224 */ /* 0x000fe400078e00aa */
[----:B------:R-:W-:Y:S02]  /*7780*/  FADD.FTZ R2, R169, R2 ;  /* 0x00000002a9027221 */ /* 0x000fe40000010000 */
[----:B------:R-:W-:Y:S01]  /*7790*/  IMAD.MOV.U32 R136, RZ, RZ, R156 ;  /* 0x000000ffff887224 */ /* 0x000fe200078e009c */
[----:B------:R-:W-:Y:S01]  /*77a0*/  MUFU.EX2 R28, R68 ;  /* 0x00000044001c7308 */ /* 0x000fe20000000800 */
[----:B------:R-:W-:Y:S02]  /*77b0*/  FADD.FTZ R2, R252, R2 ;  /* 0x00000002fc027221 */ /* 0x000fe40000010000 */
[----:B------:R-:W-:-:S02]  /*77c0*/  FADD.FTZ R3, R137, R3 ;  /* 0x0000000389037221 */ /* 0x000fc40000010000 */
[----:B------:R-:W-:Y:S02]  /*77d0*/  FADD.FTZ R2, R147, R2 ;  /* 0x0000000293027221 */ /* 0x000fe40000010000 */
[----:B------:R-:W-:Y:S01]  /*77e0*/  IMAD.MOV.U32 R216, RZ, RZ, R180 ;  /* 0x000000ffffd87224 */ /* 0x000fe200078e00b4 */
[----:B-1----:R-:W-:Y:S01]  /*77f0*/  F2FP.PACK_AB R7, R71, R69 ;  /* 0x000000454707723e */ /* 0x002fe200000000ff */
[----:B------:R-:W-:Y:S01]  /*7800*/  IMAD.MOV.U32 R209, RZ, RZ, R183 ;  /* 0x000000ffffd17224 */ /* 0x000fe200078e00b7 */
[----:B------:R-:W-:Y:S01]  /*7810*/  MUFU.EX2 R47, R47 ;  /* 0x0000002f002f7308 */ /* 0x000fe20000000800 */
[----:B------:R-:W-:Y:S02]  /*7820*/  IMAD.MOV.U32 R115, RZ, RZ, R139 ;  /* 0x000000ffff737224 */ /* 0x000fe400078e008b */
[----:B------:R-:W-:Y:S02]  /*7830*/  IMAD.MOV.U32 R114, RZ, RZ, R181 ;  /* 0x000000ffff727224 */ /* 0x000fe400078e00b5 */
[----:B------:R-:W-:Y:S01]  /*7840*/  HMMA.16816.F32 R120, R4, R16, R120 ;  /* 0x000000100478723c */ /* 0x000fe20000001878 */
[----:B------:R-:W-:-:S02]  /*7850*/  IMAD.MOV.U32 R252, RZ, RZ, R177 ;  /* 0x000000fffffc7224 */ /* 0x000fc400078e00b1 */
[----:B------:R-:W-:Y:S05]  /*7860*/  MUFU.EX2 R27, R116 ;  /* 0x00000074001b7308 */ /* 0x000fea0000000800 */
[C---:B------:R-:W-:Y:S03]  /*7870*/  HMMA.16816.F32 R124, R4.reuse, R18, R124 ;  /* 0x00000012047c723c */ /* 0x040fe6000000187c */
[----:B------:R-:W-:Y:S05]  /*7880*/  MUFU.EX2 R31, R60 ;  /* 0x0000003c001f7308 */ /* 0x000fea0000000800 */
[C---:B---3--:R-:W-:Y:S03]  /*7890*/  HMMA.16816.F32 R104, R4.reuse, R12, R104 ;  /* 0x0000000c0468723c */ /* 0x048fe60000001868 */
[----:B------:R-:W-:Y:S05]  /*78a0*/  MUFU.EX2 R25, R117 ;  /* 0x0000007500197308 */ /* 0x000fea0000000800 */
[C---:B------:R-:W-:Y:S03]  /*78b0*/  HMMA.16816.F32 R96, R4.reuse, R14, R96 ;  /* 0x0000000e0460723c */ /* 0x040fe60000001860 */
[----:B------:R-:W-:Y:S05]  /*78c0*/  MUFU.EX2 R30, R61 ;  /* 0x0000003d001e7308 */ /* 0x000fea0000000800 */
[C---:B------:R-:W-:Y:S03]  /*78d0*/  HMMA.16816.F32 R92, R4.reuse, R8, R92 ;  /* 0x00000008045c723c */ /* 0x040fe6000000185c */
[----:B------:R-:W-:Y:S05]  /*78e0*/  MUFU.EX2 R26, R144 ;  /* 0x00000090001a7308 */ /* 0x000fea0000000800 */
[C---:B------:R-:W-:Y:S03]  /*78f0*/  HMMA.16816.F32 R84, R4.reuse, R10, R84 ;  /* 0x0000000a0454723c */ /* 0x040fe60000001854 */
[----:B------:R-:W-:Y:S05]  /*7900*/  MUFU.EX2 R29, R63 ;  /* 0x0000003f001d7308 */ /* 0x000fea0000000800 */
[C---:B------:R-:W-:Y:S08]  /*7910*/  HMMA.16816.F32 R80, R4.reuse, R20, R80 ;  /* 0x000000140450723c */ /* 0x040ff00000001850 */
[----:B------:R-:W-:Y:S07]  /*7920*/  HMMA.16816.F32 R76, R4, R22, R76 ;  /* 0x00000016044c723c */ /* 0x000fee000000184c */
[----:B------:R-:W-:-:S02]  /*7930*/  F2FP.PACK_AB R4, R65, R110 ;  /* 0x0000006e4104723e */ /* 0x000fc400000000ff */
[----:B------:R-:W-:Y:S02]  /*7940*/  F2FP.PACK_AB R5, R46, R62 ;  /* 0x0000003e2e05723e */ /* 0x000fe400000000ff */
[----:B------:R-:W-:Y:S02]  /*7950*/  F2FP.PACK_AB R6, R67, R66 ;  /* 0x000000424306723e */ /* 0x000fe400000000ff */
[----:B------:R-:W-:-:S07]  /*7960*/  F2FP.PACK_AB R7, R45, R44 ;  /* 0x0000002c2d07723e */ /* 0x000fce00000000ff */
[C---:B------:R-:W-:Y:S07]  /*7970*/  HMMA.16816.F32 R32, R4.reuse, R8, R32 ;  /* 0x000000080420723c */ /* 0x040fee0000001820 */
[----:B------:R-:W-:Y:S01]  /*7980*/  FADD.FTZ R8, R243, R24 ;  /* 0x00000018f3087221 */ /* 0x000fe20000010000 */
[----:B------:R-:W-:Y:S03]  /*7990*/  HMMA.16816.F32 R168, R4, R20, R100 ;  /* 0x0000001404a8723c */ /* 0x000fe60000001864 */
[----:B------:R-:W-:-:S02]  /*79a0*/  FADD.FTZ R8, R244, R8 ;  /* 0x00000008f4087221 */ /* 0x000fc40000010000 */
[----:B------:R-:W-:-:S03]  /*79b0*/  FADD.FTZ R2, R138, R2 ;  /* 0x000000028a027221 */ /* 0x000fc60000010000 */
[C---:B------:R-:W-:Y:S08]  /*79c0*/  HMMA.16816.F32 R56, R4.reuse, R16, R56 ;  /* 0x000000100438723c */ /* 0x040ff00000001838 */
[C---:B------:R-:W-:Y:S08]  /*79d0*/  HMMA.16816.F32 R52, R4.reuse, R18, R52 ;  /* 0x000000120434723c */ /* 0x040ff00000001834 */
[C---:B------:R-:W-:Y:S08]  /*79e0*/  HMMA.16816.F32 R48, R4.reuse, R12, R48 ;  /* 0x0000000c0430723c */ /* 0x040ff00000001830 */
[C---:B------:R-:W-:Y:S08]  /*79f0*/  HMMA.16816.F32 R40, R4.reuse, R14, R40 ;  /* 0x0000000e0428723c */ /* 0x040ff00000001828 */
[C---:B------:R-:W-:Y:S08]  /*7a00*/  HMMA.16816.F32 R36, R4.reuse, R10, R36 ;  /* 0x0000000a0424723c */ /* 0x040ff00000001824 */
[----:B------:R-:W-:Y:S01]  /*7a10*/  HMMA.16816.F32 R20, R4, R22, R88 ;  /* 0x000000160414723c */ /* 0x000fe20000001858 */
[----:B------:R-:W-:Y:S01]  /*7a20*/  MUFU.EX2 R9, R152 ;  /* 0x0000009800097308 */ /* 0x000fe20000000800 */
[----:B------:R-:W1:Y:S05]  /*7a30*/  LDSM.16.MT88.4 R12, [R227+0x3000] ;  /* 0x00300000e30c783b */ /* 0x000e6a0000004200 */
[----:B------:R-:W-:-:S04]  /*7a40*/  FADD.FTZ R4, R136, R8 ;  /* 0x0000000888047221 */ /* 0x000fc80000010000 */
[----:B------:R-:W-:Y:S02]  /*7a50*/  FADD.FTZ R7, R222, R4 ;  /* 0x00000004de077221 */ /* 0x000fe40000010000 */
[----:B------:R-:W-:Y:S02]  /*7a60*/  FADD.FTZ R4, R220, R2 ;  /* 0x00000002dc047221 */ /* 0x000fe40000010000 */
[----:B------:R-:W-:Y:S02]  /*7a70*/  FADD.FTZ R5, R242, R0 ;  /* 0x00000000f2057221 */ /* 0x000fe40000010000 */
[----:B----4-:R-:W-:-:S04]  /*7a80*/  @P4 IMAD.HI.U32 R2, R250, c[0x0][0x2c8], RZ ;  /* 0x0000b200fa024a27 */ /* 0x010fc800078e00ff */
[----:B------:R-:W-:Y:S01]  /*7a90*/  IMAD.MOV.U32 R0, RZ, RZ, R250 ;  /* 0x000000ffff007224 */ /* 0x000fe200078e00fa */
[----:B------:R-:W-:Y:S01]  /*7aa0*/  @P4 SHF.R.U32.HI R0, RZ, c[0x0][0x2cc], R2 ;  /* 0x0000b300ff004a19 */ /* 0x000fe20000011602 */
[----:B------:R-:W-:Y:S02]  /*7ab0*/  IMAD.MOV.U32 R2, RZ, RZ, c[0x0][0x168] ;  /* 0x00005a00ff027624 */ /* 0x000fe400078e00ff */
[----:B------:R-:W-:-:S03]  /*7ac0*/  FADD.FTZ R6, R221, R3 ;  /* 0x00000003dd067221 */ /* 0x000fc60000010000 */
[----:B------:R-:W-:Y:S01]  /*7ad0*/  IADD3 R3, R0, c[0x0][0x1d0], -R2 ;  /* 0x0000740000037a10 */ /* 0x000fe20007ffe802 */
[----:B------:R-:W-:-:S04]  /*7ae0*/  IMAD.MOV.U32 R2, RZ, RZ, RZ ;  /* 0x000000ffff027224 */ /* 0x000fc800078e00ff */
[----:B------:R-:W-:-:S05]  /*7af0*/  IMAD.HI R2, R3, -0x6db6db6d, R2 ;  /* 0x9249249303027827 */ /* 0x000fca00078e0202 */
[----:B------:R-:W-:Y:S01]  /*7b00*/  SHF.R.U32.HI R0, RZ, 0x1f, R2 ;  /* 0x0000001fff007819 */ /* 0x000fe20000011602 */
[----:B------:R-:W-:-:S03]  /*7b10*/  FADD.FTZ R3, R248, R6 ;  /* 0x00000006f8037221 */ /* 0x000fc60000010000 */
[----:B------:R-:W-:Y:S01]  /*7b20*/  LEA.HI.SX32 R8, R2, R0, 0x1a ;  /* 0x0000000002087211 */ /* 0x000fe200078fd2ff */
        /* <DEDUP_REMOVED lines=42> */
[----:B------:R-:W3:Y:S01]  /*7dd0*/  MUFU.EX2 R11, R162 ;  /* 0x000000a2000b7308 */ /* 0x000ee20000000800 */
[----:B------:R-:W-:-:S02]  /*7de0*/  FADD.FTZ R5, R110, R5 ;  /* 0x000000056e057221 */ /* 0x000fc40000010000 */
[----:B------:R-:W-:Y:S02]  /*7df0*/  FADD.FTZ R0, R62, R0 ;  /* 0x000000003e007221 */ /* 0x000fe40000010000 */
[----:B------:R-:W-:Y:S02]  /*7e00*/  FADD.FTZ R3, R108, R3 ;  /* 0x000000036c037221 */ /* 0x000fe40000010000 */
[----:B------:R-:W-:Y:S01]  /*7e10*/  FADD.FTZ R4, R75, R4 ;  /* 0x000000044b047221 */ /* 0x000fe20000010000 */
[----:B------:R-:W4:Y:S01]  /*7e20*/  MUFU.EX2 R10, R172 ;  /* 0x000000ac000a7308 */ /* 0x000f220000000800 */
[----:B------:R-:W-:Y:S02]  /*7e30*/  FADD.FTZ R5, R65, R5 ;  /* 0x0000000541057221 */ /* 0x000fe40000010000 */
[----:B------:R-:W-:Y:S02]  /*7e40*/  FADD.FTZ R2, R46, R0 ;  /* 0x000000002e027221 */ /* 0x000fe40000010000 */
[----:B------:R-:W-:-:S02]  /*7e50*/  FADD.FTZ R0, R109, R3 ;  /* 0x000000036d007221 */ /* 0x000fc40000010000 */
[----:B------:R-:W-:Y:S01]  /*7e60*/  FADD.FTZ R4, R64, R4 ;  /* 0x0000000440047221 */ /* 0x000fe20000010000 */
[----:B------:R-:W1:Y:S01]  /*7e70*/  MUFU.EX2 R16, R153 ;  /* 0x0000009900107308 */ /* 0x000e620000000800 */
[----:B------:R-:W-:Y:S02]  /*7e80*/  FADD.FTZ R5, R66, R5 ;  /* 0x0000000542057221 */ /* 0x000fe40000010000 */
[----:B------:R-:W-:Y:S02]  /*7e90*/  FADD.FTZ R3, R44, R2 ;  /* 0x000000022c037221 */ /* 0x000fe40000010000 */
[----:B------:R-:W-:-:S03]  /*7ea0*/  FADD.FTZ R2, R111, R0 ;  /* 0x000000006f027221 */ /* 0x000fc60000010000 */
[----:B------:R-:W1:Y:S01]  /*7eb0*/  MUFU.EX2 R17, R173 ;  /* 0x000000ad00117308 */ /* 0x000e620000000800 */
[----:B------:R-:W-:Y:S02]  /*7ec0*/  FADD.FTZ R0, R69, R4 ;  /* 0x0000000445007221 */ /* 0x000fe40000010000 */
[----:B------:R-:W-:Y:S02]  /*7ed0*/  FADD.FTZ R5, R67, R5 ;  /* 0x0000000543057221 */ /* 0x000fe40000010000 */
[----:B------:R-:W-:-:S03]  /*7ee0*/  FADD.FTZ R4, R45, R3 ;  /* 0x000000032d047221 */ /* 0x000fc60000010000 */
[----:B------:R-:W1:Y:S01]  /*7ef0*/  MUFU.EX2 R18, R154 ;  /* 0x0000009a00127308 */ /* 0x000e620000000800 */
[----:B------:R-:W-:Y:S02]  /*7f00*/  FADD.FTZ R3, R112, R2 ;  /* 0x0000000270037221 */ /* 0x000fe40000010000 */
[----:B------:R-:W-:-:S05]  /*7f10*/  FADD.FTZ R2, R71, R0 ;  /* 0x0000000047027221 */ /* 0x000fca0000010000 */
[----:B------:R-:W2:Y:S01]  /*7f20*/  MUFU.EX2 R19, R174 ;  /* 0x000000ae00137308 */ /* 0x000ea20000000800 */
[----:B---3--:R-:W-:Y:S02]  /*7f30*/  FADD.FTZ R0, R11, R5 ;  /* 0x000000050b007221 */ /* 0x008fe40000010000 */
[----:B------:R-:W-:-:S05]  /*7f40*/  FADD.FTZ R4, R9, R4 ;  /* 0x0000000409047221 */ /* 0x000fca0000010000 */
[----:B------:R-:W3:Y:S01]  /*7f50*/  MUFU.EX2 R24, R155 ;  /* 0x0000009b00187308 */ /* 0x000ee20000000800 */
[----:B------:R-:W-:Y:S02]  /*7f60*/  FADD.FTZ R6, R28, R2 ;  /* 0x000000021c067221 */ /* 0x000fe40000010000 */
[----:B------:R-:W-:Y:S02]  /*7f70*/  FADD.FTZ R3, R47, R3 ;  /* 0x000000032f037221 */ /* 0x000fe40000010000 */
[----:B----4-:R-:W-:Y:S02]  /*7f80*/  FADD.FTZ R2, R10, R0 ;  /* 0x000000000a027221 */ /* 0x010fe40000010000 */
[----:B-1----:R-:W-:Y:S02]  /*7f90*/  FADD.FTZ R0, R16, R4 ;  /* 0x0000000410007221 */ /* 0x002fe40000010000 */
[----:B------:R-:W-:Y:S02]  /*7fa0*/  FADD.FTZ R6, R27, R6 ;  /* 0x000000061b067221 */ /* 0x000fe40000010000 */
[----:B------:R-:W-:-:S02]  /*7fb0*/  FADD.FTZ R4, R31, R3 ;  /* 0x000000031f047221 */ /* 0x000fc40000010000 */
[----:B------:R-:W-:Y:S02]  /*7fc0*/  FADD.FTZ R5, R17, R2 ;  /* 0x0000000211057221 */ /* 0x000fe40000010000 */
[----:B------:R-:W-:Y:S01]  /*7fd0*/  FADD.FTZ R3, R18, R0 ;  /* 0x0000000012037221 */ /* 0x000fe20000010000 */
[----:B------:R-:W-:Y:S01]  /*7fe0*/  IMNMX R7, RZ, R8, !PT ;  /* 0x00000008ff077217 */ /* 0x000fe20007800200 */
[----:B------:R-:W-:Y:S02]  /*7ff0*/  FADD.FTZ R0, R25, R6 ;  /* 0x0000000619007221 */ /* 0x000fe40000010000 */
[----:B------:R-:W-:Y:S02]  /*8000*/  FADD.FTZ R2, R30, R4 ;  /* 0x000000041e027221 */ /* 0x000fe40000010000 */
[----:B--2---:R-:W-:Y:S02]  /*8010*/  FADD.FTZ R4, R19, R5 ;  /* 0x0000000513047221 */ /* 0x004fe40000010000 */
[----:B---3--:R-:W-:-:S02]  /*8020*/  FADD.FTZ R3, R24, R3 ;  /* 0x0000000318037221 */ /* 0x008fc40000010000 */
[----:B------:R-:W-:Y:S01]  /*8030*/  FADD.FTZ R0, R26, R0 ;  /* 0x000000001a007221 */ /* 0x000fe20000010000 */
[----:B------:R1:W-:Y:S01]  /*8040*/  STL [R1+0x8], R7 ;  /* 0x0000080701007387 */ /* 0x0003e20000100800 */
[----:B------:R-:W-:-:S03]  /*8050*/  FADD.FTZ R2, R29, R2 ;  /* 0x000000021d027221 */ /* 0x000fc60000010000 */
[----:B------:R1:W-:Y:S01]  /*8060*/  STL [R1+0x10], R4 ;  /* 0x0000100401007387 */ /* 0x0003e20000100800 */
[----:B------:R-:W-:-:S03]  /*8070*/  IADD3 R242, R252, -0x2, RZ ;  /* 0xfffffffefcf27810 */ /* 0x000fc60007ffe0ff */
[----:B------:R1:W-:Y:S04]  /*8080*/  STL [R1+0x18], R3 ;  /* 0x0000180301007387 */ /* 0x0003e80000100800 */
[----:B------:R1:W-:Y:S04]  /*8090*/  STL [R1+0x1c], R0 ;  /* 0x00001c0001007387 */ /* 0x0003e80000100800 */
[----:B------:R1:W-:Y:S01]  /*80a0*/  STL [R1+0x14], R2 ;  /* 0x0000140201007387 */ /* 0x0003e20000100800 */
[----:B------:R-:W-:Y:S02]  /*80b0*/  ISETP.GE.AND P0, PT, R242, R7, PT ;  /* 0x00000007f200720c */ /* 0x000fe40003f06270 */
        /* <DEDUP_REMOVED lines=25> */
[----:B-1----:R-:W2:Y:S01]  /*8250*/  LDL R252, [R1+0x74] ;  /* 0x0000740001fc7983 */ /* 0x002ea20000100800 */
[----:B------:R-:W-:Y:S01]  /*8260*/  IMAD.MOV.U32 R116, RZ, RZ, R73 ;  /* 0x000000ffff747224 */ /* 0x000fe200078e0049 */
[----:B------:R-:W-:Y:S01]  /*8270*/  MOV R3, R74 ;  /* 0x0000004a00037202 */ /* 0x000fe20000000f00 */
[----:B------:R-:W-:Y:S01]  /*8280*/  IMAD.MOV.U32 R118, RZ, RZ, R70 ;  /* 0x000000ffff767224 */ /* 0x000fe200078e0046 */
[----:B------:R-:W-:-:S02]  /*8290*/  MOV R117, R72 ;  /* 0x0000004800757202 */ /* 0x000fc40000000f00 */
[----:B------:R-:W-:Y:S01]  /*82a0*/  MOV R196, R242 ;  /* 0x000000f200c47202 */ /* 0x000fe20000000f00 */
[----:B--2---:R-:W-:-:S05]  /*82b0*/  IMAD.IADD R0, R252, 0x1, R250 ;  /* 0x00000001fc007824 */ /* 0x004fca00078e02fa */
[----:B------:R1:W-:Y:S02]  /*82c0*/  STL [R1+0x4], R0 ;  /* 0x0000040001007387 */ /* 0x0003e40000100800 */
[----:B-1----:R-:W-:-:S05]  /*82d0*/  @P4 IMAD.HI.U32 R0, R0, c[0x0][0x2c8], RZ ;  /* 0x0000b20000004a27 */ /* 0x002fca00078e00ff */
[----:B------:R-:W-:-:S05]  /*82e0*/  @P4 SHF.R.U32.HI R0, RZ, c[0x0][0x2cc], R0 ;  /* 0x0000b300ff004a19 */ /* 0x000fca0000011600 */
[----:B------:R1:W-:Y:S02]  /*82f0*/  @P4 STL [R1+0xc], R0 ;  /* 0x00000c0001004387 */ /* 0x0003e40000100800 */
.L_x_518:
[----:B------:R-:W-:Y:S04]  /*8300*/  DEPBAR.LE SB0, 0x0 ;  /* 0x000080000000791a */ /* 0x000fe80000000000 */
[----:B------:R-:W-:Y:S01]  /*8310*/  WARPSYNC 0xffffffff ;  /* 0xffffffff00007948 */ /* 0x000fe20003800000 */
[----:B------:R-:W-:Y:S01]  /*8320*/  BAR.SYNC.DEFER_BLOCKING 0x0 ;  /* 0x0000000000007b1d */ /* 0x000fe20000010000 */
[----:B------:R-:W-:Y:S11]  /*8330*/  ISETP.GE.AND P2, PT, R196, RZ, PT ;  /* 0x000000ffc400720c */ /* 0x000ff60003f46270 */
[----:B------:R-:W-:Y:S02]  /*8340*/  @!UPT UIADD3 URZ, URZ, URZ, URZ ;  /* 0x0000003f3f3ff290 */ /* 0x000fe4000fffe03f */
[----:B-12---:R-:W-:Y:S05]  /*8350*/  @P2 SHF.R.S32.HI R0, RZ, 0x1f, R196 ;  /* 0x0000001fff002819 */ /* 0x006fea00000114c4 */
[----:B------:R-:W-:Y:S04]  /*8360*/  @P2 IMAD R0, R0, c[0x0][0x208], RZ ;  /* 0x0000820000002a24 */ /* 0x000fe800078e02ff */
[C---:B------:R-:W-:Y:S01]  /*8370*/  @P2 IMAD R0, R196.reuse, c[0x0][0x20c], R0 ;  /* 0x00008300c4002a24 */ /* 0x040fe200078e0200 */
[----:B-----5:R-:W-:Y:S08]  /*8380*/  LDSM.16.M88.4 R112, [R230] ;  /* 0x00000000e670783b */ /* 0x020ff00000000200 */
[----:B------:R-:W1:Y:S08]  /*8390*/  LDSM.16.M88.4 R16, [R119] ;  /* 0x000000007710783b */ /* 0x000e700000000200 */
[----:B------:R-:W2:Y:S08]  /*83a0*/  LDSM.16.M88.4 R108, [R230+0x2000] ;  /* 0x00200000e66c783b */ /* 0x000eb00000000200 */
[----:B------:R-:W3:Y:S08]  /*83b0*/  LDSM.16.M88.4 R32, [R119+0x800] ;  /* 0x000800007720783b */ /* 0x000ef00000000200 */
[----:B------:R-:W2:Y:S08]  /*83c0*/  LDSM.16.M88.4 R48, [R119+0x1000] ;  /* 0x001000007730783b */ /* 0x000eb00000000200 */
[----:B------:R-:W1:Y:S08]  /*83d0*/  LDSM.16.M88.4 R64, [R119+0x1800] ;  /* 0x001800007740783b */ /* 0x000e700000000200 */
[----:B------:R-:W1:Y:S08]  /*83e0*/  LDSM.16.M88.4 R80, [R119+0x2000] ;  /* 0x002000007750783b */ /* 0x000e700000000200 */
[----:B------:R-:W1:Y:S08]  /*83f0*/  LDSM.16.M88.4 R96, [R119+0x2800] ;  /* 0x002800007760783b */ /* 0x000e700000000200 */
[----:B------:R-:W1:Y:S08]  /*8400*/  LDSM.16.M88.4 R184, [R119+0x3000] ;  /* 0x0030000077b8783b */ /* 0x000e700000000200 */
[----:B------:R-:W-:Y:S08]  /*8410*/  LDSM.16.M88.4 R188, [R233] ;  /* 0x00000000e9bc783b */ /* 0x000ff00000000200 */
[----:B------:R-:W1:Y:S08]  /*8420*/  LDSM.16.M88.4 R192, [R234] ;  /* 0x00000000eac0783b */ /* 0x000e700000000200 */
[----:B------:R-:W4:Y:S04]  /*8430*/  LDL R2, [R1+0x40] ;  /* 0x0000400001027983 */ /* 0x000f280000100800 */
[----:B------:R-:W4:Y:S06]  /*8440*/  LDL.64 R198, [R1+0x38] ;  /* 0x0000380001c67983 */ /* 0x000f2c0000100a00 */
[----:B------:R1:W-:Y:S04]  /*8450*/  STL [R1+0x8c], R230 ;  /* 0x00008ce601007387 */ /* 0x0003e80000100800 */
[----:B------:R2:W-:Y:S04]  /*8460*/  STL [R1+0x90], R119 ;  /* 0x0000907701007387 */ /* 0x0005e80000100800 */
[----:B------:R-:W-:Y:S04]  /*8470*/  STL [R1+0x94], R234 ;  /* 0x000094ea01007387 */ /* 0x000fe80000100800 */
[----:B------:R-:W-:Y:S04]  /*8480*/  STL [R1+0x98], R233 ;  /* 0x000098e901007387 */ /* 0x000fe80000100800 */
[----:B------:R-:W-:Y:S04]  /*8490*/  STL [R1+0x9c], R240 ;  /* 0x00009cf001007387 */ /* 0x000fe80000100800 */
[----:B------:R-:W-:Y:S04]  /*84a0*/  STL [R1+0xa0], R239 ;  /* 0x0000a0ef01007387 */ /* 0x000fe80000100800 */
[----:B-1----:R-:W4:Y:S04]  /*84b0*/  LDL R230, [R1+0xc] ;  /* 0x00000c0001e67983 */ /* 0x002f280000100800 */
[----:B--2---:R-:W2:Y:S01]  /*84c0*/  LDL R119, [R1+0x4c] ;  /* 0x00004c0001777983 */ /* 0x004ea20000100800 */
[-C--:B------:R-:W-:Y:S08]  /*84d0*/  HMMA.16816.F32 R4, R112, R16.reuse, RZ ;  /* 0x000000107004723c */ /* 0x080ff000000018ff */
[C---:B------:R-:W-:Y:S08]  /*84e0*/  HMMA.16816.F32 R8, R108.reuse, R16, RZ ;  /* 0x000000106c08723c */ /* 0x040ff000000018ff */
[-C--:B------:R-:W-:Y:S08]  /*84f0*/  HMMA.16816.F32 R12, R108, R18.reuse, RZ ;  /* 0x000000126c0c723c */ /* 0x080ff000000018ff */
[C---:B------:R-:W-:Y:S08]  /*8500*/  HMMA.16816.F32 R16, R112.reuse, R18, RZ ;  /* 0x000000127010723c */ /* 0x040ff000000018ff */
[-C--:B---3--:R-:W-:Y:S08]  /*8510*/  HMMA.16816.F32 R20, R112, R32.reuse, RZ ;  /* 0x000000207014723c */ /* 0x088ff000000018ff */
        /* <DEDUP_REMOVED lines=23> */
[----:B------:R-:W1:Y:S07]  /*8690*/  LDSM.16.M88.4 R184, [R233+0x2000] ;  /* 0x00200000e9b8783b */ /* 0x000e6e0000000200 */
[-C--:B------:R-:W-:Y:S08]  /*86a0*/  HMMA.16816.F32 R4, R188, R192.reuse, R4 ;  /* 0x000000c0bc04723c */ /* 0x080ff00000001804 */
[C---:B-1----:R-:W-:Y:S08]  /*86b0*/  HMMA.16816.F32 R8, R184.reuse, R192, R8 ;  /* 0x000000c0b808723c */ /* 0x042ff00000001808 */
[-C--:B------:R-:W-:Y:S08]  /*86c0*/  HMMA.16816.F32 R12, R184, R194.reuse, R12 ;  /* 0x000000c2b80c723c */ /* 0x080ff0000000180c */
[C---:B------:R-:W-:Y:S01]  /*86d0*/  HMMA.16816.F32 R16, R188.reuse, R194, R16 ;  /* 0x000000c2bc10723c */ /* 0x040fe20000001810 */
[----:B------:R-:W1:Y:S07]  /*86e0*/  LDSM.16.M88.4 R192, [R240] ;  /* 0x00000000f0c0783b */ /* 0x000e6e0000000200 */
[-C--:B-1----:R-:W-:Y:S08]  /*86f0*/  HMMA.16816.F32 R20, R188, R192.reuse, R20 ;  /* 0x000000c0bc14723c */ /* 0x082ff00000001814 */
[C---:B------:R-:W-:Y:S08]  /*8700*/  HMMA.16816.F32 R24, R184.reuse, R192, R24 ;  /* 0x000000c0b818723c */ /* 0x040ff00000001818 */
        /* <DEDUP_REMOVED lines=24> */
[C---:B------:R-:W-:Y:S07]  /*8890*/  HMMA.16816.F32 R104, R184.reuse, R192, R104 ;  /* 0x000000c0b868723c */ /* 0x040fee0000001868 */
[----:B------:R-:W-:Y:S01]  /*88a0*/  @P2 IMAD.MOV.U32 R192, RZ, RZ, c[0x0][0x208] ;  /* 0x00008200ffc02624 */ /* 0x000fe200078e00ff */
[-C--:B------:R-:W-:Y:S07]  /*88b0*/  HMMA.16816.F32 R108, R184, R194.reuse, R108 ;  /* 0x000000c2b86c723c */ /* 0x080fee000000186c */
[----:B------:R-:W-:Y:S01]  /*88c0*/  @P2 IMAD.WIDE.U32 R184, R196, c[0x0][0x208], RZ ;  /* 0x00008200c4b82a25 */ /* 0x000fe200078e00ff */
[----:B----4-:R-:W-:Y:S01]  /*88d0*/  @P2 MOV R187, R2 ;  /* 0x0000000200bb2202 */ /* 0x010fe20000000f00 */
[----:B------:R-:W-:Y:S04]  /*88e0*/  HMMA.16816.F32 R112, R188, R194, R112 ;  /* 0x000000c2bc70723c */ /* 0x000fe80000001870 */
[----:B------:R-:W-:Y:S02]  /*88f0*/  @P2 IMAD.IADD R0, R185, 0x1, R0 ;  /* 0x00000001b9002824 */ /* 0x000fe400078e0200 */
[----:B------:R-:W-:Y:S02]  /*8900*/  @P2 IMAD.MOV.U32 R186, RZ, RZ, R198 ;  /* 0x000000ffffba2224 */ /* 0x000fe400078e00c6 */
[----:B------:R-:W-:Y:S04]  /*8910*/  @P2 IMAD R2, R0, 0x70, RZ ;  /* 0x0000007000022824 */ /* 0x000fe800078e02ff */
[----:B------:R-:W-:Y:S04]  /*8920*/  @P2 IMAD.WIDE.U32 R186, R184, 0x70, R186 ;  /* 0x00000070b8ba2825 */ /* 0x000fe800078e00ba */
[----:B------:R-:W-:Y:S01]  /*8930*/  @P2 IMAD.MOV.U32 R184, RZ, RZ, 0x5 ;  /* 0x00000005ffb82424 */ /* 0x000fe200078e00ff */
[----:B------:R-:W-:Y:S01]  /*8940*/  @P2 IADD3 R185, R187, R2, RZ ;  /* 0x00000002bbb92210 */ /* 0x000fe20007ffe0ff */
[C---:B------:R-:W-:Y:S03]  /*8950*/  @P2 IMAD.SHL.U32 R2, R192.reuse, 0x20, RZ ;  /* 0x00000020c0022824 */ /* 0x040fe600078e00ff */
[----:B------:R-:W-:Y:S02]  /*8960*/  @P2 SHF.L.U64.HI R0, R192, R184, c[0x0][0x20c] ;  /* 0x00008300c0002619 */ /* 0x000fe400000102b8 */
[C---:B------:R-:W-:Y:S04]  /*8970*/  @P2 LEA R184, P0, R186.reuse, c[0x0][0x1f8], 0x1 ;  /* 0x00007e00bab82a11 */ /* 0x040fe800078008ff */
[----:B------:R-:W-:Y:S02]  /*8980*/  @P2 LEA.HI.X R185, R186, c[0x0][0x1fc], R185, 0x1, P0 ;  /* 0x00007f00bab92a11 */ /* 0x000fe400000f0cb9 */
[-C--:B------:R-:W-:Y:S03]  /*8990*/  @P2 IADD3 R186, P0, R184, R2.reuse, RZ ;  /* 0x00000002b8ba2210 */ /* 0x080fe60007f1e0ff */
[----:B------:R-:W-:Y:S01]  /*89a0*/  @!PT LDS RZ, [RZ] ;  /* 0x00000000fffff984 */ /* 0x000fe20000000800 */
[----:B------:R-:W-:Y:S01]  /*89b0*/  @!PT LDS RZ, [RZ] ;  /* 0x00000000fffff984 */ /* 0x000fe20000000800 */
[----:B------:R-:W-:Y:S01]  /*89c0*/  @!PT LDS RZ, [RZ] ;  /* 0x00000000fffff984 */ /* 0x000fe20000000800 */
[----:B------:R1:W-:Y:S02]  /*89d0*/  @P2 LDGSTS.E.BYPASS.LTC128B.128 [R241+0x100], [R184.64], !P6 ;  /* 0x00100000b8f12fae */ /* 0x0003e4000f101d48 */
[--C-:B------:R-:W-:Y:S06]  /*89e0*/  @P2 IMAD.X R187, R185, 0x1, R0.reuse, P0 ;  /* 0x00000001b9bb2824 */ /* 0x100fec00000e0600 */
[----:B------:R3:W-:Y:S01]  /*89f0*/  @P2 LDGSTS.E.BYPASS.LTC128B.128 [R241+0x900], [R186.64], !P6 ;  /* 0x00900000baf12fae */ /* 0x0007e2000f101d48 */
[----:B-1----:R-:W-:Y:S04]  /*8a00*/  @P2 IADD3 R184, P1, R186, R2, RZ ;  /* 0x00000002bab82210 */ /* 0x002fe80007f3e0ff */
[----:B------:R-:W-:Y:S02]  /*8a10*/  @P2 IADD3.X R185, R187, R0, RZ, P1, !PT ;  /* 0x00000000bbb92210 */ /* 0x000fe40000ffe4ff */
[-C--:B------:R-:W-:Y:S03]  /*8a20*/  @P2 IADD3 R192, P0, R184, R2.reuse, RZ ;  /* 0x00000002b8c02210 */ /* 0x080fe60007f1e0ff */
[----:B------:R1:W-:Y:S02]  /*8a30*/  @P2 LDGSTS.E.BYPASS.LTC128B.128 [R241+0x1100], [R184.64], !P6 ;  /* 0x01100000b8f12fae */ /* 0x0003e4000f101d48 */
[--C-:B------:R-:W-:Y:S01]  /*8a40*/  @P2 IMAD.X R193, R185, 0x1, R0.reuse, P0 ;  /* 0x00000001b9c12824 */ /* 0x100fe200000e0600 */
[-C--:B---3--:R-:W-:Y:S05]  /*8a50*/  @P2 IADD3 R186, P0, R192, R2.reuse, RZ ;  /* 0x00000002c0ba2210 */ /* 0x088fea0007f1e0ff */
[----:B------:R3:W-:Y:S01]  /*8a60*/  @P2 LDGSTS.E.BYPASS.LTC128B.128 [R241+0x1900], [R192.64], !P6 ;  /* 0x01900000c0f12fae */ /* 0x0007e2000f101d48 */
[--C-:B------:R-:W-:Y:S07]  /*8a70*/  @P2 IMAD.X R187, R193, 0x1, R0.reuse, P0 ;  /* 0x00000001c1bb2824 */ /* 0x100fee00000e0600 */
[----:B------:R4:W-:Y:S01]  /*8a80*/  @P2 LDGSTS.E.BYPASS.LTC128B.128 [R241+0x2100], [R186.64], !P6 ;  /* 0x02100000baf12fae */ /* 0x0009e2000f101d48 */
[----:B-1----:R-:W-:Y:S04]  /*8a90*/  @P2 IADD3 R184, P1, R186, R2, RZ ;  /* 0x00000002bab82210 */ /* 0x002fe80007f3e0ff */
[----:B------:R-:W-:Y:S02]  /*8aa0*/  @P2 IADD3.X R185, R187, R0, RZ, P1, !PT ;  /* 0x00000000bbb92210 */ /* 0x000fe40000ffe4ff */
[----:B---3--:R-:W-:Y:S03]  /*8ab0*/  @P2 IADD3 R192, P0, R184, R2, RZ ;  /* 0x00000002b8c02210 */ /* 0x008fe60007f1e0ff */
[----:B------:R4:W-:Y:S02]  /*8ac0*/  @P2 LDGSTS.E.BYPASS.LTC128B.128 [R241+0x2900], [R184.64], !P6 ;  /* 0x02900000b8f12fae */ /* 0x0009e4000f101d48 */
[----:B------:R-:W-:Y:S06]  /*8ad0*/  @P2 IMAD.X R193, R185, 0x1, R0, P0 ;  /* 0x00000001b9c12824 */ /* 0x000fec00000e0600 */
[----:B------:R1:W3:Y:S04]  /*8ae0*/  LDL R0, [R1+0x4] ;  /* 0x0000040001007983 */ /* 0x0002e80000100800 */
[----:B------:R1:W-:Y:S08]  /*8af0*/  @P2 LDGSTS.E.BYPASS.LTC128B.128 [R241+0x3100], [R192.64], !P6 ;  /* 0x03100000c0f12fae */ /* 0x0003f0000f101d48 */
[----:B------:R-:W-:Y:S08]  /*8b00*/  LDSM.16.M88.4 R188, [R229] ;  /* 0x00000000e5bc783b */ /* 0x000ff00000000200 */
[----:B----4-:R-:W4:Y:S08]  /*8b10*/  LDSM.16.M88.4 R184, [R231] ;  /* 0x00000000e7b8783b */ /* 0x010f300000000200 */
[----:B------:R-:W0:Y:S08]  /*8b20*/  LDGDEPBAR ;  /* 0x00000000000079af */ /* 0x000e300000000000 */
[----:B-1----:R-:W1:Y:S01]  /*8b30*/  LDSM.16.M88.4 R192, [R231+0x2000] ;  /* 0x00200000e7c0783b */ /* 0x002e620000000200 */
[-C--:B----4-:R-:W-:Y:S08]  /*8b40*/  HMMA.16816.F32 R4, R184, R188.reuse, R4 ;  /* 0x000000bcb804723c */ /* 0x090ff00000001804 */
[C---:B-1----:R-:W-:Y:S08]  /*8b50*/  HMMA.16816.F32 R8, R192.reuse, R188, R8 ;  /* 0x000000bcc008723c */ /* 0x042ff00000001808 */
[-C--:B------:R-:W-:Y:S08]  /*8b60*/  HMMA.16816.F32 R12, R192, R190.reuse, R12 ;  /* 0x000000bec00c723c */ /* 0x080ff0000000180c */
[C---:B------:R-:W-:Y:S01]  /*8b70*/  HMMA.16816.F32 R16, R184.reuse, R190, R16 ;  /* 0x000000beb810723c */ /* 0x040fe20000001810 */
[----:B------:R-:W1:Y:S07]  /*8b80*/  LDSM.16.M88.4 R188, [R229+0x800] ;  /* 0x00080000e5bc783b */ /* 0x000e6e0000000200 */
[-C--:B-1----:R-:W-:Y:S08]  /*8b90*/  HMMA.16816.F32 R20, R184, R188.reuse, R20 ;  /* 0x000000bcb814723c */ /* 0x082ff00000001814 */
[C---:B------:R-:W-:Y:S08]  /*8ba0*/  HMMA.16816.F32 R24, R192.reuse, R188, R24 ;  /* 0x000000bcc018723c */ /* 0x040ff00000001818 */
        /* <DEDUP_REMOVED lines=12> */
[----:B------:R-:W1:Y:S03]  /*8c70*/  LDSM.16.M88.4 R188, [R229+0x2000] ;  /* 0x00200000e5bc783b */ /* 0x000e660000000200 */
[----:B---3--:R-:W-:Y:S05]  /*8c80*/  @P4 IMAD.MOV.U32 R0, RZ, RZ, R230 ;  /* 0x000000ffff004224 */ /* 0x008fea00078e00e6 */
[----:B------:R-:W-:Y:S01]  /*8c90*/  SHFL.IDX PT, R2, R0, 0x2, 0x1c1f ;  /* 0x005c1f0000027f89 */ /* 0x000fe200000e0000 */
        /* <DEDUP_REMOVED lines=12> */
[-C--:B------:R-:W-:Y:S01]  /*8d60*/  HMMA.16816.F32 R108, R192, R190.reuse, R108 ;  /* 0x000000bec06c723c */ /* 0x080fe2000000186c */
[----:B------:R-:W-:Y:S07]  /*8d70*/  LDSM.16.M88.4 R192, [R232] ;  /* 0x00000000e8c0783b */ /* 0x000fee0000000200 */
[----:B------:R-:W-:Y:S01]  /*8d80*/  HMMA.16816.F32 R112, R184, R190, R112 ;  /* 0x000000beb870723c */ /* 0x000fe20000001870 */
[----:B------:R-:W1:Y:S08]  /*8d90*/  LDSM.16.M88.4 R184, [R226] ;  /* 0x00000000e2b8783b */ /* 0x000e700000000200 */
[----:B------:R-:W3:Y:S01]  /*8da0*/  LDSM.16.M88.4 R188, [R232+0x2000] ;  /* 0x00200000e8bc783b */ /* 0x000ee20000000200 */
[-C--:B-1----:R-:W-:Y:S08]  /*8db0*/  HMMA.16816.F32 R4, R192, R184.reuse, R4 ;  /* 0x000000b8c004723c */ /* 0x082ff00000001804 */
[C---:B---3--:R-:W-:Y:S08]  /*8dc0*/  HMMA.16816.F32 R8, R188.reuse, R184, R8 ;  /* 0x000000b8bc08723c */ /* 0x048ff00000001808 */
        /* <DEDUP_REMOVED lines=23> */
[----:B------:R4:W1:Y:S01]  /*8f40*/  MUFU.TANH R243, R8 ;  /* 0x0000000800f37308 */ /* 0x0008620000002400 */
[----:B---3--:R-:W3:Y:S09]  /*8f50*/  LDSM.16.M88.4 R4, [R226+0x800] ;  /* 0x00080000e204783b */ /* 0x008ef20000000200 */
[----:B------:R-:W-:Y:S10]  /*8f60*/  MUFU.TANH R220, R14 ;  /* 0x0000000e00dc7308 */ /* 0x000ff40000002400 */
[----:B------:R-:W-:Y:S01]  /*8f70*/  MUFU.TANH R14, R16 ;  /* 0x00000010000e7308 */ /* 0x000fe20000002400 */
[----:B----4-:R-:W-:Y:S09]  /*8f80*/  SHFL.IDX PT, R8, R0, 0x3, 0x1c1f ;  /* 0x007c1f0000087f89 */ /* 0x010ff200000e0000 */
[----:B------:R-:W4:Y:S10]  /*8f90*/  MUFU.TANH R222, R11 ;  /* 0x0000000b00de7308 */ /* 0x000f340000002400 */
[----:B------:R-:W-:Y:S01]  /*8fa0*/  MUFU.TANH R218, R15 ;  /* 0x0000000f00da7308 */ /* 0x000fe20000002400 */
[-C--:B---3--:R-:W-:Y:S09]  /*8fb0*/  HMMA.16816.F32 R20, R192, R4.reuse, R20 ;  /* 0x00000004c014723c */ /* 0x088ff20000001814 */
[----:B------:R-:W-:Y:S01]  /*8fc0*/  MUFU.TANH R15, R17 ;  /* 0x00000011000f7308 */ /* 0x000fe20000002400 */
[C---:B------:R-:W-:Y:S09]  /*8fd0*/  HMMA.16816.F32 R24, R188.reuse, R4, R24 ;  /* 0x00000004bc18723c */ /* 0x040ff20000001818 */
[----:B------:R-:W3:Y:S01]  /*8fe0*/  MUFU.TANH R221, R12 ;  /* 0x0000000c00dd7308 */ /* 0x000ee20000002400 */
[-C--:B------:R-:W-:Y:S04]  /*8ff0*/  HMMA.16816.F32 R28, R188, R6.reuse, R28 ;  /* 0x00000006bc1c723c */ /* 0x080fe8000000181c */
[----:B------:R-:W-:Y:S04]  /*9000*/  FMUL.FTZ R20, R20, c[0x0][0x320] ;  /* 0x0000c80014147a20 */ /* 0x000fe80000410000 */
[C---:B------:R-:W-:Y:S01]  /*9010*/  HMMA.16816.F32 R32, R192.reuse, R6, R32 ;  /* 0x00000006c020723c */ /* 0x040fe20000001820 */
[----:B------:R1:W-:Y:S01]  /*9020*/  MUFU.TANH R242, R10 ;  /* 0x0000000a00f27308 */ /* 0x0003e20000002400 */
[----:B------:R-:W1:Y:S02]  /*9030*/  LDSM.16.M88.4 R4, [R226+0x1000] ;  /* 0x00100000e204783b */ /* 0x000e640000000200 */
        /* <DEDUP_REMOVED lines=17> */
[----:B------:R-:W-:Y:S07]  /*9150*/  FMUL.FTZ R30, R30, c[0x0][0x320] ;  /* 0x0000c8001e1e7a20 */ /* 0x000fee0000410000 */
[----:B------:R-:W-:Y:S01]  /*9160*/  MUFU.TANH R215, R22 ;  /* 0x0000001600d77308 */ /* 0x000fe20000002400 */
[-C--:B-1----:R-:W-:Y:S08]  /*9170*/  HMMA.16816.F32 R36, R192, R4.reuse, R36 ;  /* 0x00000004c024723c */ /* 0x082ff00000001824 */
[C---:B------:R-:W-:Y:S01]  /*9180*/  HMMA.16816.F32 R40, R188.reuse, R4, R40 ;  /* 0x00000004bc28723c */ /* 0x040fe20000001828 */
[----:B------:R-:W1:Y:S07]  /*9190*/  MUFU.TANH R214, R23 ;  /* 0x0000001700d67308 */ /* 0x000e6e0000002400 */
[-C--:B------:R-:W-:Y:S03]  /*91a0*/  HMMA.16816.F32 R44, R188, R6.reuse, R44 ;  /* 0x00000006bc2c723c */ /* 0x080fe6000000182c */
[----:B------:R-:W-:Y:S05]  /*91b0*/  MUFU.TANH R199, R31 ;  /* 0x0000001f00c77308 */ /* 0x000fea0000002400 */
[C---:B------:R-:W-:Y:S01]  /*91c0*/  HMMA.16816.F32 R48, R192.reuse, R6, R48 ;  /* 0x00000006c030723c */ /* 0x040fe20000001830 */
[----:B------:R-:W1:Y:S03]  /*91d0*/  LDSM.16.M88.4 R4, [R226+0x1800] ;  /* 0x00180000e204783b */ /* 0x000e660000000200 */
[----:B------:R-:W-:Y:S01]  /*91e0*/  FMUL.FTZ R36, R36, c[0x0][0x320] ;  /* 0x0000c80024247a20 */ /* 0x000fe20000410000 */
[----:B------:R-:W1:Y:S01]  /*91f0*/  MUFU.TANH R210, R25 ;  /* 0x0000001900d27308 */ /* 0x000e620000002400 */
[----:B------:R-:W-:Y:S02]  /*9200*/  FMUL.FTZ R38, R38, c[0x0][0x320] ;  /* 0x0000c80026267a20 */ /* 0x000fe40000410000 */
[----:B------:R-:W-:Y:S04]  /*9210*/  FMUL.FTZ R43, R43, c[0x0][0x320] ;  /* 0x0000c8002b2b7a20 */ /* 0x000fe80000410000 */
        /* <DEDUP_REMOVED lines=15> */
[----:B------:R-:W-:Y:S01]  /*9310*/  FMUL.FTZ R40, R40, c[0x0][0x320] ;  /* 0x0000c80028287a20 */ /* 0x000fe20000410000 */
[-C--:B-1----:R-:W-:Y:S08]  /*9320*/  HMMA.16816.F32 R52, R192, R4.reuse, R52 ;  /* 0x00000004c034723c */ /* 0x082ff00000001834 */
[----:B------:R-:W1:Y:S01]  /*9330*/  MUFU.TANH R203, R33 ;  /* 0x0000002100cb7308 */ /* 0x000e620000002400 */
[C---:B------:R-:W-:Y:S09]  /*9340*/  HMMA.16816.F32 R56, R188.reuse, R4, R56 ;  /* 0x00000004bc38723c */ /* 0x040ff20000001838 */
[----:B------:R-:W-:Y:S01]  /*9350*/  MUFU.TANH R202, R34 ;  /* 0x0000002200ca7308 */ /* 0x000fe20000002400 */
[-C--:B------:R-:W-:Y:S09]  /*9360*/  HMMA.16816.F32 R60, R188, R6.reuse, R60 ;  /* 0x00000006bc3c723c */ /* 0x080ff2000000183c */
[----:B------:R1:W-:Y:S01]  /*9370*/  MUFU.TANH R212, R24 ;  /* 0x0000001800d47308 */ /* 0x0003e20000002400 */
[C---:B------:R-:W-:Y:S01]  /*9380*/  HMMA.16816.F32 R64, R192.reuse, R6, R64 ;  /* 0x00000006c040723c */ /* 0x040fe20000001840 */
[----:B------:R-:W1:Y:S03]  /*9390*/  LDSM.16.M88.4 R4, [R226+0x2000] ;  /* 0x00200000e204783b */ /* 0x000e660000000200 */
[----:B------:R-:W-:Y:S02]  /*93a0*/  FMUL.FTZ R52, R52, c[0x0][0x320] ;  /* 0x0000c80034347a20 */ /* 0x000fe40000410000 */
[----:B------:R-:W-:Y:S02]  /*93b0*/  FMUL.FTZ R53, R53, c[0x0][0x320] ;  /* 0x0000c80035357a20 */ /* 0x000fe40000410000 */
[----:B------:R-:W-:Y:S01]  /*93c0*/  FMUL.FTZ R56, R56, c[0x0][0x320] ;  /* 0x0000c80038387a20 */ /* 0x000fe20000410000 */
[----:B------:R-:W-:Y:S03]  /*93d0*/  MUFU.TANH R34, R52 ;  /* 0x0000003400227308 */ /* 0x000fe60000002400 */
        /* <DEDUP_REMOVED lines=14> */
[----:B------:R-:W-:Y:S03]  /*94c0*/  FMUL.FTZ R59, R59, c[0x0][0x320] ;  /* 0x0000c8003b3b7a20 */ /* 0x000fe60000410000 */
[----:B------:R2:W2:Y:S01]  /*94d0*/  MUFU.TANH R197, R27 ;  /* 0x0000001b00c57308 */ /* 0x0004a20000002400 */
[-C--:B-1----:R-:W-:Y:S09]  /*94e0*/  HMMA.16816.F32 R68, R192, R4.reuse, R68 ;  /* 0x00000004c044723c */ /* 0x082ff20000001844 */
[----:B------:R-:W1:Y:S01]  /*94f0*/  MUFU.TANH R208, R38 ;  /* 0x0000002600d07308 */ /* 0x000e620000002400 */
[C---:B------:R-:W-:Y:S08]  /*9500*/  HMMA.16816.F32 R72, R188.reuse, R4, R72 ;  /* 0x00000004bc48723c */ /* 0x040ff00000001848 */
[-C--:B------:R-:W-:Y:S01]  /*9510*/  HMMA.16816.F32 R76, R188, R6.reuse, R76 ;  /* 0x00000006bc4c723c */ /* 0x080fe2000000184c */
[----:B------:R-:W-:Y:S05]  /*9520*/  MUFU.TANH R248, R44 ;  /* 0x0000002c00f87308 */ /* 0x000fea0000002400 */
[----:B------:R-:W-:Y:S02]  /*9530*/  FMUL.FTZ R69, R69, c[0x0][0x320] ;  /* 0x0000c80045457a20 */ /* 0x000fe40000410000 */
[C---:B------:R-:W-:Y:S01]  /*9540*/  HMMA.16816.F32 R80, R192.reuse, R6, R80 ;  /* 0x00000006c050723c */ /* 0x040fe20000001850 */
[----:B------:R-:W1:Y:S02]  /*9550*/  LDSM.16.M88.4 R4, [R226+0x2800] ;  /* 0x00280000e204783b */ /* 0x000e640000000200 */
        /* <DEDUP_REMOVED lines=18> */
[-C--:B-1----:R-:W-:Y:S09]  /*9680*/  HMMA.16816.F32 R84, R192, R4.reuse, R84 ;  /* 0x00000004c054723c */ /* 0x082ff20000001854 */
[----:B------:R-:W-:Y:S01]  /*9690*/  MUFU.TANH R187, R37 ;  /* 0x0000002500bb7308 */ /* 0x000fe20000002400 */
[C---:B------:R-:W-:Y:S09]  /*96a0*/  HMMA.16816.F32 R88, R188.reuse, R4, R88 ;  /* 0x00000004bc58723c */ /* 0x040ff20000001858 */
[----:B------:R-:W-:Y:S01]  /*96b0*/  MUFU.TANH R250, R42 ;  /* 0x0000002a00fa7308 */ /* 0x000fe20000002400 */
[-C--:B------:R-:W-:Y:S09]  /*96c0*/  HMMA.16816.F32 R92, R188, R6.reuse, R92 ;  /* 0x00000006bc5c723c */ /* 0x080ff2000000185c */
[----:B------:R1:W1:Y:S01]  /*96d0*/  MUFU.TANH R185, R46 ;  /* 0x0000002e00b97308 */ /* 0x0002620000002400 */
[C---:B------:R-:W-:Y:S01]  /*96e0*/  HMMA.16816.F32 R96, R192.reuse, R6, R96 ;  /* 0x00000006c060723c */ /* 0x040fe20000001860 */
[----:B------:R-:W3:Y:S01]  /*96f0*/  LDSM.16.M88.4 R4, [R226+0x3000] ;  /* 0x00300000e204783b */ /* 0x000ee20000000200 */
[----:B------:R-:W-:Y:S04]  /*9700*/  DEPBAR.LE SB0, 0x0 ;  /* 0x000080000000791a */ /* 0x000fe80000000000 */
[----:B------:R-:W-:Y:S03]  /*9710*/  FMUL.FTZ R10, R86, c[0x0][0x320] ;  /* 0x0000c800560a7a20 */ /* 0x000fe60000410000 */
[----:B------:R-:W3:Y:S01]  /*9720*/  MUFU.TANH R42, R48 ;  /* 0x00000030002a7308 */ /* 0x000ee20000002400 */
[----:B------:R-:W-:Y:S02]  /*9730*/  BAR.SYNC.DEFER_BLOCKING 0x0 ;  /* 0x0000000000007b1d */ /* 0x000fe40000010000 */
[----:B------:R-:W-:Y:S02]  /*9740*/  FMUL.FTZ R24, R90, c[0x0][0x320] ;  /* 0x0000c8005a187a20 */ /* 0x000fe40000410000 */
[----:B--2---:R-:W-:Y:S02]  /*9750*/  FMUL.FTZ R27, R91, c[0x0][0x320] ;  /* 0x0000c8005b1b7a20 */ /* 0x004fe40000410000 */
[----:B------:R-:W-:Y:S03]  /*9760*/  FMUL.FTZ R11, R89, c[0x0][0x320] ;  /* 0x0000c800590b7a20 */ /* 0x000fe60000410000 */
        /* <DEDUP_REMOVED lines=8> */
[----:B-1----:R-:W-:Y:S02]  /*97f0*/  FMUL.FTZ R46, R85, c[0x0][0x320] ;  /* 0x0000c800552e7a20 */ /* 0x002fe40000410000 */
[----:B------:R-:W-:Y:S02]  /*9800*/  FMUL.FTZ R92, R92, c[0x0][0x320] ;  /* 0x0000c8005c5c7a20 */ /* 0x000fe40000410000 */
[----:B------:R-:W-:Y:S03]  /*9810*/  FMUL.FTZ R94, R94, c[0x0][0x320] ;  /* 0x0000c8005e5e7a20 */ /* 0x000fe60000410000 */
[----:B------:R-:W-:Y:S01]  /*9820*/  MUFU.TANH R11, R11 ;  /* 0x0000000b000b7308 */ /* 0x000fe20000002400 */
[-C--:B---3--:R-:W-:Y:S09]  /*9830*/  HMMA.16816.F32 R100, R192, R4.reuse, R100 ;  /* 0x00000004c064723c */ /* 0x088ff20000001864 */
[----:B------:R1:W-:Y:S01]  /*9840*/  MUFU.TANH R184, R47 ;  /* 0x0000002f00b87308 */ /* 0x0003e20000002400 */
[C---:B------:R-:W-:Y:S01]  /*9850*/  HMMA.16816.F32 R104, R188.reuse, R4, R104 ;  /* 0x00000004bc68723c */ /* 0x040fe20000001868 */
[----:B------:R-:W3:Y:S07]  /*9860*/  SHFL.IDX PT, R5, R0, RZ, 0x1c1f ;  /* 0x001c1fff00057589 */ /* 0x000eee00000e0000 */
[-C--:B------:R-:W-:Y:S01]  /*9870*/  HMMA.16816.F32 R108, R188, R6.reuse, R108 ;  /* 0x00000006bc6c723c */ /* 0x080fe2000000186c */
[----:B------:R-:W-:Y:S01]  /*9880*/  MUFU.TANH R95, R95 ;  /* 0x0000005f005f7308 */ /* 0x000fe20000002400 */
[----:B------:R2:W2:Y:S04]  /*9890*/  SHFL.IDX PT, R4, R0, 0x1, 0x1c1f ;  /* 0x003c1f0000047f89 */ /* 0x0004a800000e0000 */
[----:B------:R-:W-:Y:S02]  /*98a0*/  FMUL.FTZ R52, R100, c[0x0][0x320] ;  /* 0x0000c80064347a20 */ /* 0x000fe40000410000 */
[----:B------:R-:W-:Y:S03]  /*98b0*/  HMMA.16816.F32 R112, R192, R6, R112 ;  /* 0x00000006c070723c */ /* 0x000fe60000001870 */
[----:B------:R-:W3:Y:S01]  /*98c0*/  MUFU.TANH R56, R56 ;  /* 0x0000003800387308 */ /* 0x000ee20000002400 */
[----:B------:R-:W-:Y:S02]  /*98d0*/  FMUL.FTZ R102, R102, c[0x0][0x320] ;  /* 0x0000c80066667a20 */ /* 0x000fe40000410000 */
[----:B-1----:R-:W-:Y:S02]  /*98e0*/  FMUL.FTZ R47, R84, c[0x0][0x320] ;  /* 0x0000c800542f7a20 */ /* 0x002fe40000410000 */
[----:B------:R-:W-:Y:S05]  /*98f0*/  FMUL.FTZ R103, R103, c[0x0][0x320] ;  /* 0x0000c80067677a20 */ /* 0x000fea0000410000 */
[----:B------:R-:W-:Y:S01]  /*9900*/  MUFU.TANH R58, R58 ;  /* 0x0000003a003a7308 */ /* 0x000fe20000002400 */
[----:B------:R-:W-:Y:S02]  /*9910*/  FMUL.FTZ R104, R104, c[0x0][0x320] ;  /* 0x0000c80068687a20 */ /* 0x000fe40000410000 */
[----:B------:R-:W-:Y:S02]  /*9920*/  FMUL.FTZ R105, R105, c[0x0][0x320] ;  /* 0x0000c80069697a20 */ /* 0x000fe40000410000 */
[----:B--2---:R-:W-:Y:S02]  /*9930*/  IMAD R0, R196, -0x70, RZ ;  /* 0xffffff90c4007824 */ /* 0x004fe400078e02ff */
[----:B------:R-:W-:Y:S02]  /*9940*/  FMUL.FTZ R106, R106, c[0x0][0x320] ;  /* 0x0000c8006a6a7a20 */ /* 0x000fe40000410000 */
[----:B------:R-:W-:Y:S01]  /*9950*/  FMUL.FTZ R108, R108, c[0x0][0x320] ;  /* 0x0000c8006c6c7a20 */ /* 0x000fe20000410000 */
[----:B------:R-:W1:Y:S01]  /*9960*/  MUFU.TANH R61, R61 ;  /* 0x0000003d003d7308 */ /* 0x000e620000002400 */
[----:B------:R-:W-:Y:S01]  /*9970*/  IADD3 R0, -R119, 0x1, R0 ;  /* 0x0000000177007810 */ /* 0x000fe20007ffe100 */
[----:B------:R-:W-:Y:S02]  /*9980*/  FMUL.FTZ R112, R112, c[0x0][0x320] ;  /* 0x0000c80070707a20 */ /* 0x000fe40000410000 */
[----:B------:R-:W-:Y:S01]  /*9990*/  FMUL.FTZ R114, R114, c[0x0][0x320] ;  /* 0x0000c80072727a20 */ /* 0x000fe20000410000 */
[----:B------:R-:W-:Y:S01]  /*99a0*/  IADD3 R0, R0, c[0x0][0x1d0], RZ ;  /* 0x0000740000007a10 */ /* 0x000fe20007ffe0ff */
[----:B------:R-:W-:Y:S02]  /*99b0*/  FMUL.FTZ R113, R113, c[0x0][0x320] ;  /* 0x0000c80071717a20 */ /* 0x000fe40000410000 */
[----:B------:R-:W-:Y:S01]  /*99c0*/  FMUL.FTZ R110, R110, c[0x0][0x320] ;  /* 0x0000c8006e6e7a20 */ /* 0x000fe20000410000 */
[----:B------:R-:W-:Y:S01]  /*99d0*/  IADD3 R0, R0, -c[0x0][0x168], RZ ;  /* 0x80005a0000007a10 */ /* 0x000fe20007ffe0ff */
[----:B------:R-:W-:Y:S03]  /*99e0*/  MUFU.TANH R63, R63 ;  /* 0x0000003f003f7308 */ /* 0x000fe60000002400 */
[C---:B---3--:R-:W-:Y:S01]  /*99f0*/  IADD3 R5, R0.reuse, R5, RZ ;  /* 0x0000000500057210 */ /* 0x048fe20007ffe0ff */
[C---:B------:R-:W-:Y:S02]  /*9a00*/  IMAD.IADD R4, R0.reuse, 0x1, R4 ;  /* 0x0000000100047824 */ /* 0x040fe400078e0204 */
[C---:B------:R-:W-:Y:S01]  /*9a10*/  IMAD.IADD R2, R0.reuse, 0x1, R2 ;  /* 0x0000000100027824 */ /* 0x040fe200078e0202 */
[----:B------:R-:W-:Y:S01]  /*9a20*/  IADD3 R0, R0, R8, RZ ;  /* 0x0000000800007210 */ /* 0x000fe20007ffe0ff */
[----:B------:R-:W-:Y:S01]  /*9a30*/  FMUL.FTZ R8, R82, c[0x0][0x320] ;  /* 0x0000c80052087a20 */ /* 0x000fe20000410000 */
[----:B------:R-:W-:Y:S01]  /*9a40*/  ISETP.GT.AND P1, PT, R4, RZ, PT ;  /* 0x000000ff0400720c */ /* 0x000fe20003f24270 */
[----:B------:R-:W-:Y:S01]  /*9a50*/  MUFU.TANH R213, R39 ;  /* 0x0000002700d57308 */ /* 0x000fe20000002400 */
[----:B------:R-:W-:Y:S02]  /*9a60*/  ISETP.GT.AND P3, PT, R2, RZ, PT ;  /* 0x000000ff0200720c */ /* 0x000fe40003f64270 */
[----:B------:R-:W-:Y:S02]  /*9a70*/  FSEL R16, R246, -INF , P1 ;  /* 0xff800000f6107808 */ /* 0x000fe40000800000 */
[----:B------:R-:W-:Y:S02]  /*9a80*/  FSEL R20, R243, -INF , P3 ;  /* 0xff800000f3147808 */ /* 0x000fe40001800000 */
[C---:B------:R-:W-:Y:S02]  /*9a90*/  ISETP.GT.AND P1, PT, R0.reuse, 0x1, PT ;  /* 0x000000010000780c */ /* 0x040fe40003f24270 */
[----:B------:R-:W-:Y:S01]  /*9aa0*/  ISETP.GT.AND P3, PT, R0, 0x8, PT ;  /* 0x000000080000780c */ /* 0x000fe20003f64270 */
[----:B------:R-:W-:Y:S01]  /*9ab0*/  MUFU.TANH R57, R57 ;  /* 0x0000003900397308 */ /* 0x000fe20000002400 */
[----:B----4-:R-:W-:Y:S02]  /*9ac0*/  FSEL R29, R222, -INF , P1 ;  /* 0xff800000de1d7808 */ /* 0x010fe40000800000 */
[----:B------:R-:W-:Y:S02]  /*9ad0*/  FSEL R50, R220, -INF , P3 ;  /* 0xff800000dc327808 */ /* 0x000fe40001800000 */
[C---:B------:R-:W-:Y:S02]  /*9ae0*/  ISETP.GT.AND P5, PT, R4.reuse, 0x1, PT ;  /* 0x000000010400780c */ /* 0x040fe40003fa4270 */
[C---:B------:R-:W-:Y:S02]  /*9af0*/  ISETP.GT.AND P1, PT, R5.reuse, 0x8, PT ;  /* 0x000000080500780c */ /* 0x040fe40003f24270 */
[----:B------:R-:W-:Y:S01]  /*9b00*/  ISETP.GT.AND P3, PT, R4, 0x8, PT ;  /* 0x000000080400780c */ /* 0x000fe20003f64270 */
[----:B------:R-:W2:Y:S01]  /*9b10*/  MUFU.TANH R66, R66 ;  /* 0x0000004200427308 */ /* 0x000ea20000002400 */
[----:B------:R-:W-:Y:S02]  /*9b20*/  FSEL R17, R244, -INF , P5 ;  /* 0xff800000f4117808 */ /* 0x000fe40002800000 */
[----:B------:R-:W-:Y:S02]  /*9b30*/  ISETP.GT.AND P5, PT, R2, 0x8, PT ;  /* 0x000000080200780c */ /* 0x000fe40003fa4270 */
[----:B------:R-:W-:Y:S02]  /*9b40*/  FSEL R18, R18, -INF , P3 ;  /* 0xff80000012127808 */ /* 0x000fe40001800000 */
[----:B------:R-:W-:Y:S02]  /*9b50*/  FSEL R14, R14, -INF , P1 ;  /* 0xff8000000e0e7808 */ /* 0x000fe40000800000 */
[----:B------:R-:W-:Y:S01]  /*9b60*/  ISETP.GT.AND P1, PT, R5, 0x11, PT ;  /* 0x000000110500780c */ /* 0x000fe20003f24270 */
[----:B------:R-:W-:Y:S01]  /*9b70*/  MUFU.TANH R39, R68 ;  /* 0x0000004400277308 */ /* 0x000fe20000002400 */
[----:B------:R-:W-:Y:S02]  /*9b80*/  ISETP.GT.AND P3, PT, R4, 0x11, PT ;  /* 0x000000110400780c */ /* 0x000fe40003f64270 */
[----:B------:R-:W-:Y:S02]  /*9b90*/  FSEL R22, R221, -INF , P5 ;  /* 0xff800000dd167808 */ /* 0x000fe40002800000 */
[----:B------:R-:W-:Y:S02]  /*9ba0*/  FSEL R36, R216, -INF , P1 ;  /* 0xff800000d8247808 */ /* 0x000fe40000800000 */
[----:B------:R-:W-:Y:S02]  /*9bb0*/  FSEL R96, R214, -INF , P3 ;  /* 0xff800000d6607808 */ /* 0x000fe40001800000 */
[C---:B------:R-:W-:Y:S01]  /*9bc0*/  ISETP.GT.AND P1, PT, R2.reuse, 0x11, PT ;  /* 0x000000110200780c */ /* 0x040fe20003f24270 */
[----:B------:R-:W-:Y:S01]  /*9bd0*/  MUFU.TANH R48, R81 ;  /* 0x0000005100307308 */ /* 0x000fe20000002400 */
[----:B------:R-:W-:Y:S02]  /*9be0*/  ISETP.GT.AND P3, PT, R2, 0x18, PT ;  /* 0x000000180200780c */ /* 0x000fe40003f64270 */
[----:B------:R-:W-:Y:S02]  /*9bf0*/  ISETP.GT.AND P5, PT, R5, 0x9, PT ;  /* 0x000000090500780c */ /* 0x000fe40003fa4270 */
[----:B------:R-:W-:Y:S02]  /*9c00*/  FSEL R99, R210, -INF , P1 ;  /* 0xff800000d2637808 */ /* 0x000fe40000800000 */
[----:B------:R-:W-:Y:S02]  /*9c10*/  FSEL R15, R15, -INF , P5 ;  /* 0xff8000000f0f7808 */ /* 0x000fe40002800000 */
[----:B------:R-:W-:Y:S01]  /*9c20*/  ISETP.GT.AND P5, PT, R4, 0x10, PT ;  /* 0x000000100400780c */ /* 0x000fe20003fa4270 */
[----:B------:R-:W-:Y:S01]  /*9c30*/  MUFU.TANH R211, R26 ;  /* 0x0000001a00d37308 */ /* 0x000fe20000002400 */
[----:B------:R-:W-:Y:S02]  /*9c40*/  ISETP.GT.AND P1, PT, R0, 0x19, PT ;  /* 0x000000190000780c */ /* 0x000fe40003f24270 */
[----:B------:R-:W-:Y:S02]  /*9c50*/  FSEL R100, R206, -INF , P3 ;  /* 0xff800000ce647808 */ /* 0x000fe40001800000 */
[----:B------:R-:W-:Y:S02]  /*9c60*/  ISETP.GT.AND P3, PT, R5, 0x19, PT ;  /* 0x000000190500780c */ /* 0x000fe40003f64270 */
[----:B------:R-:W-:Y:S02]  /*9c70*/  FSEL R90, R215, -INF , P5 ;  /* 0xff800000d75a7808 */ /* 0x000fe40002800000 */
[----:B------:R-:W-:Y:S01]  /*9c80*/  FSEL R199, R199, -INF , P1 ;  /* 0xff800000c7c77808 */ /* 0x000fe20000800000 */
[----:B------:R-:W-:Y:S01]  /*9c90*/  MUFU.TANH R62, R62 ;  /* 0x0000003e003e7308 */ /* 0x000fe20000002400 */
[----:B------:R-:W-:Y:S02]  /*9ca0*/  FSEL R45, R203, -INF , P3 ;  /* 0xff800000cb2d7808 */ /* 0x000fe40001800000 */
[----:B------:R-:W-:Y:S02]  /*9cb0*/  ISETP.GT.AND P5, PT, R0, 0x11, PT ;  /* 0x000000110000780c */ /* 0x000fe40003fa4270 */
[----:B------:R-:W-:Y:S02]  /*9cc0*/  ISETP.GT.AND P1, PT, R5, 0x20, PT ;  /* 0x000000200500780c */ /* 0x000fe40003f24270 */
[----:B------:R-:W-:Y:S02]  /*9cd0*/  ISETP.GT.AND P3, PT, R4, 0x20, PT ;  /* 0x000000200400780c */ /* 0x000fe40003f64270 */
[----:B------:R-:W-:Y:S01]  /*9ce0*/  FSEL R197, R197, -INF , P5 ;  /* 0xff800000c5c57808 */ /* 0x000fe20002800000 */
[----:B------:R-:W-:Y:S01]  /*9cf0*/  MUFU.TANH R32, R64 ;  /* 0x0000004000207308 */ /* 0x000fe20000002400 */
[----:B------:R-:W-:Y:S02]  /*9d00*/  FSEL R44, R200, -INF , P1 ;  /* 0xff800000c82c7808 */ /* 0x000fe40000800000 */
[----:B------:R-:W-:Y:S02]  /*9d10*/  FSEL R208, R208, -INF , P3 ;  /* 0xff800000d0d07808 */ /* 0x000fe40001800000 */
[----:B------:R-:W-:Y:S02]  /*9d20*/  ISETP.GT.AND P3, PT, R0, 0x21, PT ;  /* 0x000000210000780c */ /* 0x000fe40003f64270 */
[----:B------:R-:W-:Y:S02]  /*9d30*/  ISETP.GT.AND P1, PT, R2, 0x21, PT ;  /* 0x000000210200780c */ /* 0x000fe40003f24270 */
[----:B------:R-:W-:Y:S01]  /*9d40*/  ISETP.GT.AND P5, PT, R5, 0x18, PT ;  /* 0x000000180500780c */ /* 0x000fe20003fa4270 */
[----:B------:R-:W3:Y:S01]  /*9d50*/  MUFU.TANH R71, R71 ;  /* 0x0000004700477308 */ /* 0x000ee20000002400 */
[----:B------:R-:W-:Y:S02]  /*9d60*/  FSEL R82, R186, -INF , P3 ;  /* 0xff800000ba527808 */ /* 0x000fe40001800000 */
[----:B------:R-:W-:Y:S02]  /*9d70*/  FSEL R35, R204, -INF , P5 ;  /* 0xff800000cc237808 */ /* 0x000fe40002800000 */
[----:B------:R-:W-:Y:S02]  /*9d80*/  FSEL R247, R247, -INF , P1 ;  /* 0xff800000f7f77808 */ /* 0x000fe40000800000 */
[C---:B------:R-:W-:Y:S02]  /*9d90*/  ISETP.GT.AND P1, PT, R0.reuse, 0x28, PT ;  /* 0x000000280000780c */ /* 0x040fe40003f24270 */
[C---:B------:R-:W-:Y:S01]  /*9da0*/  ISETP.GT.AND P2, PT, R5.reuse, 0x1, PT ;  /* 0x000000010500780c */ /* 0x040fe20003f44270 */
[----:B------:R-:W-:Y:S01]  /*9db0*/  MUFU.TANH R73, R73 ;  /* 0x0000004900497308 */ /* 0x000fe20000002400 */
[C---:B------:R-:W-:Y:S02]  /*9dc0*/  ISETP.GT.AND P5, PT, R5.reuse, 0x21, PT ;  /* 0x000000210500780c */ /* 0x040fe40003fa4270 */
[----:B------:R-:W-:Y:S02]  /*9dd0*/  ISETP.GT.AND P3, PT, R5, 0x28, PT ;  /* 0x000000280500780c */ /* 0x000fe40003f64270 */
[----:B------:R-:W-:Y:S02]  /*9de0*/  FSEL R239, R185, -INF , P1 ;  /* 0xff800000b9ef7808 */ /* 0x000fe40000800000 */
[----:B------:R-:W-:Y:S02]  /*9df0*/  FSEL R43, R187, -INF , P5 ;  /* 0xff800000bb2b7808 */ /* 0x000fe40002800000 */
[----:B------:R-:W-:Y:S01]  /*9e00*/  ISETP.GT.AND P5, PT, R0, 0x20, PT ;  /* 0x000000200000780c */ /* 0x000fe20003fa4270 */
[----:B------:R4:W-:Y:S01]  /*9e10*/  MUFU.TANH R219, R13 ;  /* 0x0000000d00db7308 */ /* 0x0009e20000002400 */
[----:B------:R-:W-:Y:S02]  /*9e20*/  ISETP.GT.AND P1, PT, R4, 0x29, PT ;  /* 0x000000290400780c */ /* 0x000fe40003f24270 */
[----:B------:R-:W-:Y:S02]  /*9e30*/  FSEL R250, R250, -INF , P5 ;  /* 0xff800000fafa7808 */ /* 0x000fe40002800000 */
[----:B------:R-:W-:Y:S02]  /*9e40*/  FSEL R42, R42, -INF , P3 ;  /* 0xff8000002a2a7808 */ /* 0x000fe40001800000 */
[----:B------:R-:W-:Y:S02]  /*9e50*/  FSEL R209, R209, -INF , P1 ;  /* 0xff800000d1d17808 */ /* 0x000fe40000800000 */
[----:B------:R-:W-:Y:S01]  /*9e60*/  ISETP.GT.AND P1, PT, R2, 0x30, PT ;  /* 0x000000300200780c */ /* 0x000fe20003f24270 */
[----:B------:R-:W-:Y:S01]  /*9e70*/  MUFU.TANH R67, R67 ;  /* 0x0000004300437308 */ /* 0x000fe20000002400 */
[----:B------:R-:W-:Y:S02]  /*9e80*/  ISETP.GT.AND P3, PT, R5, 0x31, PT ;  /* 0x000000310500780c */ /* 0x000fe40003f64270 */
[----:B------:R-:W-:Y:S02]  /*9e90*/  FSEL R234, R56, -INF , P1 ;  /* 0xff80000038ea7808 */ /* 0x000fe40000800000 */
[----:B------:R-:W-:Y:S02]  /*9ea0*/  FSEL R33, R33, -INF , P3 ;  /* 0xff80000021217808 */ /* 0x000fe40001800000 */
[----:B------:R-:W-:Y:S02]  /*9eb0*/  ISETP.GT.AND P1, PT, R2, 0x39, PT ;  /* 0x000000390200780c */ /* 0x000fe40003f24270 */
[----:B------:R-:W-:Y:S01]  /*9ec0*/  ISETP.GT.AND P5, PT, R0, 0x29, PT ;  /* 0x000000290000780c */ /* 0x000fe20003fa4270 */
[----:B------:R-:W-:Y:S01]  /*9ed0*/  MUFU.TANH R38, R69 ;  /* 0x0000004500267308 */ /* 0x000fe20000002400 */
[----:B-1----:R-:W-:Y:S02]  /*9ee0*/  FSEL R61, R61, -INF , P1 ;  /* 0xff8000003d3d7808 */ /* 0x002fe40000800000 */
[----:B------:R-:W-:Y:S02]  /*9ef0*/  ISETP.GT.AND P1, PT, R4, 0x38, PT ;  /* 0x000000380400780c */ /* 0x000fe40003f24270 */
[----:B----4-:R-:W-:Y:S02]  /*9f00*/  FSEL R13, R251, -INF , P2 ;  /* 0xff800000fb0d7808 */ /* 0x010fe40001000000 */
[----:B--2---:R-:W-:Y:S02]  /*9f10*/  FSEL R81, R66, -INF , P1 ;  /* 0xff80000042517808 */ /* 0x004fe40000800000 */
[----:B------:R-:W-:Y:S01]  /*9f20*/  ISETP.GT.AND P2, PT, R2, 0x1, PT ;  /* 0x000000010200780c */ /* 0x000fe20003f44270 */
[----:B------:R-:W1:Y:S01]  /*9f30*/  MUFU.TANH R76, R76 ;  /* 0x0000004c004c7308 */ /* 0x000e620000002400 */
[----:B------:R-:W-:Y:S02]  /*9f40*/  FSEL R184, R184, -INF , P5 ;  /* 0xff800000b8b87808 */ /* 0x000fe40002800000 */
[----:B------:R-:W-:Y:S02]  /*9f50*/  ISETP.GT.AND P5, PT, R5, 0x30, PT ;  /* 0x000000300500780c */ /* 0x000fe40003fa4270 */
[----:B------:R-:W-:Y:S02]  /*9f60*/  ISETP.GT.AND P1, PT, R4, 0x41, PT ;  /* 0x000000410400780c */ /* 0x000fe40003f24270 */
[----:B------:R-:W-:Y:S02]  /*9f70*/  FSEL R34, R34, -INF , P5 ;  /* 0xff80000022227808 */ /* 0x000fe40002800000 */
[C---:B------:R-:W-:Y:S01]  /*9f80*/  ISETP.GT.AND P5, PT, R2.reuse, 0x31, PT ;  /* 0x000000310200780c */ /* 0x040fe20003fa4270 */
[----:B------:R-:W-:Y:S01]  /*9f90*/  MUFU.TANH R78, R78 ;  /* 0x0000004e004e7308 */ /* 0x000fe20000002400 */
[----:B---3--:R-:W-:Y:S01]  /*9fa0*/  FSEL R64, R71, -INF , P1 ;  /* 0xff80000047407808 */ /* 0x008fe20000800000 */
[----:B------:R-:W-:Y:S01]  /*9fb0*/  FMUL.FTZ R71, R111, c[0x0][0x320] ;  /* 0x0000c8006f477a20 */ /* 0x000fe20000410000 */
[----:B------:R-:W-:Y:S02]  /*9fc0*/  FSEL R119, R57, -INF , P5 ;  /* 0xff80000039777808 */ /* 0x000fe40002800000 */
[----:B------:R-:W-:Y:S02]  /*9fd0*/  ISETP.GT.AND P1, PT, R2, 0x48, PT ;  /* 0x000000480200780c */ /* 0x000fe40003f24270 */
[----:B------:R-:W-:Y:S02]  /*9fe0*/  ISETP.GT.AND P3, PT, R0, 0x30, PT ;  /* 0x000000300000780c */ /* 0x000fe40003f64270 */
[----:B------:R-:W-:Y:S01]  /*9ff0*/  ISETP.GT.AND P0, PT, R5, RZ, PT ;  /* 0x000000ff0500720c */ /* 0x000fe20003f04270 */
[----:B------:R-:W-:Y:S01]  /*a000*/  MUFU.TANH R71, R71 ;  /* 0x0000004700477308 */ /* 0x000fe20000002400 */
[----:B------:R-:W-:Y:S02]  /*a010*/  FSEL R58, R58, -INF , P3 ;  /* 0xff8000003a3a7808 */ /* 0x000fe40001800000 */
[----:B------:R-:W-:Y:S02]  /*a020*/  ISETP.GT.AND P3, PT, R0, 0x39, PT ;  /* 0x000000390000780c */ /* 0x000fe40003f64270 */
[----:B-1----:R-:W-:Y:S02]  /*a030*/  FSEL R69, R76, -INF , P1 ;  /* 0xff8000004c457808 */ /* 0x002fe40000800000 */
[----:B------:R-:W-:Y:S02]  /*a040*/  FSEL R63, R63, -INF , P3 ;  /* 0xff8000003f3f7808 */ /* 0x000fe40001800000 */
[----:B------:R-:W-:Y:S01]  /*a050*/  ISETP.GT.AND P3, PT, R5, 0x40, PT ;  /* 0x000000400500780c */ /* 0x000fe20003f64270 */
[----:B------:R-:W1:Y:S01]  /*a060*/  MUFU.TANH R19, R19 ;  /* 0x0000001300137308 */ /* 0x000e620000002400 */
[----:B------:R-:W-:Y:S02]  /*a070*/  FSEL R7, R252, -INF , P0 ;  /* 0xff800000fc077808 */ /* 0x000fe40000000000 */
[----:B------:R-:W-:Y:S02]  /*a080*/  FSEL R39, R39, -INF , P3 ;  /* 0xff80000027277808 */ /* 0x000fe40001800000 */
[----:B------:R-:W-:Y:S02]  /*a090*/  ISETP.GT.AND P0, PT, R0, RZ, PT ;  /* 0x000000ff0000720c */ /* 0x000fe40003f04270 */
[----:B------:R-:W-:Y:S02]  /*a0a0*/  ISETP.GT.AND P3, PT, R2, 0x41, PT ;  /* 0x000000410200780c */ /* 0x000fe40003f64270 */
[----:B------:R-:W-:Y:S01]  /*a0b0*/  FSEL R26, R242, -INF , P0 ;  /* 0xff800000f21a7808 */ /* 0x000fe20000000000 */
[----:B------:R-:W2:Y:S01]  /*a0c0*/  MUFU.TANH R6, R83 ;  /* 0x0000005300067308 */ /* 0x000ea20000002400 */
[----:B------:R-:W-:Y:S02]  /*a0d0*/  ISETP.GT.AND P0, PT, R2, 0x9, PT ;  /* 0x000000090200780c */ /* 0x000fe40003f04270 */
[----:B------:R-:W-:Y:S02]  /*a0e0*/  IADD3 R242, R196, -0x1, RZ ;  /* 0xffffffffc4f27810 */ /* 0x000fe40007ffe0ff */
[----:B------:R-:W-:Y:S02]  /*a0f0*/  FSEL R23, R219, -INF , P0 ;  /* 0xff800000db177808 */ /* 0x000fe40000000000 */
[----:B------:R-:W-:Y:S02]  /*a100*/  ISETP.GT.AND P5, PT, R0, 0x38, PT ;  /* 0x000000380000780c */ /* 0x000fe40003fa4270 */
[----:B------:R-:W-:Y:S01]  /*a110*/  ISETP.GT.AND P0, PT, R4, 0x9, PT ;  /* 0x000000090400780c */ /* 0x000fe20003f04270 */
[----:B------:R-:W3:Y:S01]  /*a120*/  MUFU.TANH R12, R12 ;  /* 0x0000000c000c7308 */ /* 0x000ee20000002400 */
[----:B------:R-:W-:Y:S02]  /*a130*/  FSEL R62, R62, -INF , P5 ;  /* 0xff8000003e3e7808 */ /* 0x000fe40002800000 */
[----:B------:R-:W-:Y:S02]  /*a140*/  ISETP.GT.AND P5, PT, R4, 0x39, PT ;  /* 0x000000390400780c */ /* 0x000fe40003fa4270 */
[----:B-1----:R-:W-:Y:S02]  /*a150*/  FSEL R19, R19, -INF , P0 ;  /* 0xff80000013137808 */ /* 0x002fe40000000000 */
        /* <DEDUP_REMOVED lines=12> */
[C---:B------:R-:W-:Y:S02]  /*a220*/  ISETP.GT.AND P3, PT, R0.reuse, 0x48, PT ;  /* 0x000000480000780c */ /* 0x040fe40003f64270 */
[----:B------:R-:W-:Y:S01]  /*a230*/  ISETP.GT.AND P1, PT, R0, 0x51, PT ;  /* 0x000000510000780c */ /* 0x000fe20003f24270 */
[----:B------:R-:W1:Y:S01]  /*a240*/  MUFU.TANH R27, R27 ;  /* 0x0000001b001b7308 */ /* 0x000e620000002400 */
[----:B------:R-:W-:Y:S02]  /*a250*/  FSEL R67, R78, -INF , P3 ;  /* 0xff8000004e437808 */ /* 0x000fe40001800000 */
[----:B------:R-:W-:Y:S04]  /*a260*/  ISETP.GT.AND P3, PT, R4, 0x49, PT ;  /* 0x000000490400780c */ /* 0x000fe80003f64270 */
[----:B--2---:R-:W-:Y:S02]  /*a270*/  FSEL R216, R6, -INF , P3 ;  /* 0xff80000006d87808 */ /* 0x004fe40001800000 */
[----:B------:R-:W-:Y:S01]  /*a280*/  ISETP.GT.AND P3, PT, R2, 0x50, PT ;  /* 0x000000500200780c */ /* 0x000fe20003f64270 */
[----:B------:R-:W2:Y:S03]  /*a290*/  MUFU.TANH R93, R93 ;  /* 0x0000005d005d7308 */ /* 0x000ea60000002400 */
[----:B---3--:R-:W-:Y:S01]  /*a2a0*/  FSEL R252, R12, -INF , P3 ;  /* 0xff8000000cfc7808 */ /* 0x008fe20001800000 */
[----:B------:R-:W-:Y:S01]  /*a2b0*/  FMUL.FTZ R12, R107, c[0x0][0x320] ;  /* 0x0000c8006b0c7a20 */ /* 0x000fe20000410000 */
[----:B------:R-:W-:Y:S05]  /*a2c0*/  ISETP.GT.AND P3, PT, R2, 0x59, PT ;  /* 0x000000590200780c */ /* 0x000fea0003f64270 */
[----:B------:R-:W3:Y:S01]  /*a2d0*/  MUFU.TANH R72, R72 ;  /* 0x0000004800487308 */ /* 0x000ee20000002400 */
[----:B-1----:R-:W-:Y:S02]  /*a2e0*/  FSEL R65, R27, -INF , P1 ;  /* 0xff8000001b417808 */ /* 0x002fe40000800000 */
[----:B------:R-:W-:Y:S07]  /*a2f0*/  ISETP.GT.AND P1, PT, R4, 0x58, PT ;  /* 0x000000580400780c */ /* 0x000fee0003f24270 */
[----:B------:R-:W1:Y:S01]  /*a300*/  MUFU.TANH R28, R28 ;  /* 0x0000001c001c7308 */ /* 0x000e620000002400 */
[----:B--2---:R-:W-:Y:S02]  /*a310*/  FSEL R244, R93, -INF , P3 ;  /* 0xff8000005df47808 */ /* 0x004fe40001800000 */
[C---:B------:R-:W-:Y:S07]  /*a320*/  ISETP.GT.AND P3, PT, R5.reuse, 0x60, PT ;  /* 0x000000600500780c */ /* 0x040fee0003f64270 */
[----:B------:R-:W2:Y:S01]  /*a330*/  MUFU.TANH R52, R52 ;  /* 0x0000003400347308 */ /* 0x000ea20000002400 */
[----:B---3--:R-:W-:Y:S02]  /*a340*/  FSEL R83, R72, -INF , P5 ;  /* 0xff80000048537808 */ /* 0x008fe40002800000 */
[----:B------:R-:W-:Y:S07]  /*a350*/  ISETP.GT.AND P5, PT, R2, 0x49, PT ;  /* 0x000000490200780c */ /* 0x000fee0003fa4270 */
[----:B------:R-:W3:Y:S01]  /*a360*/  MUFU.TANH R77, R77 ;  /* 0x0000004d004d7308 */ /* 0x000ee20000002400 */
[----:B-1----:R-:W-:Y:S02]  /*a370*/  FSEL R206, R28, -INF , P1 ;  /* 0xff8000001cce7808 */ /* 0x002fe40000800000 */
[----:B------:R-:W-:Y:S07]  /*a380*/  ISETP.GT.AND P1, PT, R5, 0x69, PT ;  /* 0x000000690500780c */ /* 0x000fee0003f24270 */
[----:B------:R-:W1:Y:S01]  /*a390*/  MUFU.TANH R198, R30 ;  /* 0x0000001e00c67308 */ /* 0x000e620000002400 */
[----:B--2---:R-:W-:Y:S02]  /*a3a0*/  FSEL R28, R52, -INF , P3 ;  /* 0xff800000341c7808 */ /* 0x004fe40001800000 */
[----:B------:R-:W2:Y:S01]  /*a3b0*/  LDL R52, [R1+0x20] ;  /* 0x0000200001347983 */ /* 0x000ea20000100800 */
[C---:B------:R-:W-:Y:S06]  /*a3c0*/  ISETP.GT.AND P3, PT, R4.reuse, 0x61, PT ;  /* 0x000000610400780c */ /* 0x040fec0003f64270 */
[----:B------:R4:W4:Y:S01]  /*a3d0*/  MUFU.TANH R223, R9 ;  /* 0x0000000900df7308 */ /* 0x0009220000002400 */
[----:B---3--:R-:W-:Y:S02]  /*a3e0*/  FSEL R66, R77, -INF , P5 ;  /* 0xff8000004d427808 */ /* 0x008fe40002800000 */
[----:B------:R-:W3:Y:S01]  /*a3f0*/  LDL.64 R76, [R1+0x30] ;  /* 0x00003000014c7983 */ /* 0x000ee20000100a00 */
[----:B------:R-:W-:Y:S06]  /*a400*/  ISETP.GT.AND P5, PT, R4, 0x48, PT ;  /* 0x000000480400780c */ /* 0x000fec0003fa4270 */
[----:B------:R-:W4:Y:S01]  /*a410*/  MUFU.TANH R41, R49 ;  /* 0x0000003100297308 */ /* 0x000f220000002400 */
[----:B-1----:R-:W-:Y:S01]  /*a420*/  FSEL R198, R198, -INF , P0 ;  /* 0xff800000c6c67808 */ /* 0x002fe20000000000 */
[----:B------:R-:W-:Y:S01]  /*a430*/  FMUL.FTZ R30, R97, c[0x0][0x320] ;  /* 0x0000c800611e7a20 */ /* 0x000fe20000410000 */
[----:B------:R-:W-:Y:S07]  /*a440*/  ISETP.GT.AND P0, PT, R4, 0x18, PT ;  /* 0x000000180400780c */ /* 0x000fee0003f04270 */
[----:B------:R1:W1:Y:S01]  /*a450*/  MUFU.TANH R25, R54 ;  /* 0x0000003600197308 */ /* 0x0002620000002400 */
[----:B------:R-:W-:Y:S02]  /*a460*/  FSEL R91, R202, -INF , P0 ;  /* 0xff800000ca5b7808 */ /* 0x000fe40000000000 */
[----:B------:R-:W-:Y:S01]  /*a470*/  ISETP.GT.AND P0, PT, R4, 0x21, PT ;  /* 0x000000210400780c */ /* 0x000fe20003f04270 */
[----:B----4-:R-:W-:Y:S01]  /*a480*/  FMUL.FTZ R9, R87, c[0x0][0x320] ;  /* 0x0000c80057097a20 */ /* 0x010fe20000410000 */
[----:B------:R-:W-:Y:S02]  /*a490*/  FSEL R21, R223, -INF , P2 ;  /* 0xff800000df157808 */ /* 0x000fe40001000000 */
[----:B------:R-:W-:Y:S02]  /*a4a0*/  ISETP.GT.AND P2, PT, R0, 0x9, PT ;  /* 0x000000090000780c */ /* 0x000fe40003f44270 */
[----:B------:R-:W-:Y:S01]  /*a4b0*/  FSEL R213, R213, -INF , P0 ;  /* 0xff800000d5d57808 */ /* 0x000fe20000000000 */
[----:B------:R-:W4:Y:S01]  /*a4c0*/  MUFU.TANH R59, R59 ;  /* 0x0000003b003b7308 */ /* 0x000f220000002400 */
[----:B------:R-:W-:Y:S02]  /*a4d0*/  FSEL R51, R218, -INF , P2 ;  /* 0xff800000da337808 */ /* 0x000fe40001000000 */
[----:B------:R-:W-:Y:S02]  /*a4e0*/  ISETP.GT.AND P2, PT, R5, 0x10, PT ;  /* 0x000000100500780c */ /* 0x000fe40003f44270 */
[----:B------:R-:W-:Y:S02]  /*a4f0*/  ISETP.GT.AND P0, PT, R2, 0x28, PT ;  /* 0x000000280200780c */ /* 0x000fe40003f04270 */
[----:B------:R-:W-:Y:S02]  /*a500*/  FSEL R37, R217, -INF , P2 ;  /* 0xff800000d9257808 */ /* 0x000fe40001000000 */
[----:B------:R-:W-:Y:S01]  /*a510*/  ISETP.GT.AND P2, PT, R0, 0x10, PT ;  /* 0x000000100000780c */ /* 0x000fe20003f44270 */
[----:B------:R-:W4:Y:S01]  /*a520*/  MUFU.TANH R74, R74 ;  /* 0x0000004a004a7308 */ /* 0x000f220000002400 */
[----:B------:R-:W-:Y:S02]  /*a530*/  FSEL R248, R248, -INF , P0 ;  /* 0xff800000f8f87808 */ /* 0x000fe40000000000 */
[----:B------:R-:W-:Y:S01]  /*a540*/  ISETP.GT.AND P0, PT, R5, 0x29, PT ;  /* 0x000000290500780c */ /* 0x000fe20003f04270 */
[----:B-1----:R-:W-:Y:S01]  /*a550*/  FMUL.FTZ R54, R101, c[0x0][0x320] ;  /* 0x0000c80065367a20 */ /* 0x002fe20000410000 */
[----:B------:R-:W-:Y:S02]  /*a560*/  FSEL R195, R211, -INF , P2 ;  /* 0xff800000d3c37808 */ /* 0x000fe40001000000 */
[----:B------:R-:W-:Y:S02]  /*a570*/  FSEL R41, R41, -INF , P0 ;  /* 0xff80000029297808 */ /* 0x000fe40000000000 */
[----:B------:R-:W-:Y:S01]  /*a580*/  ISETP.GT.AND P0, PT, R4, 0x30, PT ;  /* 0x000000300400780c */ /* 0x000fe20003f04270 */
[----:B------:R-:W1:Y:S01]  /*a590*/  MUFU.TANH R55, R55 ;  /* 0x0000003700377308 */ /* 0x000e620000002400 */
[----:B------:R-:W-:Y:S02]  /*a5a0*/  ISETP.GT.AND P2, PT, R2, 0x19, PT ;  /* 0x000000190200780c */ /* 0x000fe40003f44270 */
[----:B------:R-:W-:Y:S02]  /*a5b0*/  FSEL R240, R25, -INF , P0 ;  /* 0xff80000019f07808 */ /* 0x000fe40000000000 */
[----:B------:R-:W-:Y:S02]  /*a5c0*/  FSEL R101, R205, -INF , P2 ;  /* 0xff800000cd657808 */ /* 0x000fe40001000000 */
[----:B------:R-:W-:Y:S02]  /*a5d0*/  ISETP.GT.AND P2, PT, R4, 0x19, PT ;  /* 0x000000190400780c */ /* 0x000fe40003f44270 */
[----:B------:R-:W-:Y:S01]  /*a5e0*/  ISETP.GT.AND P0, PT, R0, 0x31, PT ;  /* 0x000000310000780c */ /* 0x000fe20003f04270 */
[----:B------:R-:W1:Y:S01]  /*a5f0*/  MUFU.TANH R60, R60 ;  /* 0x0000003c003c7308 */ /* 0x000e620000002400 */
[----:B------:R-:W-:Y:S02]  /*a600*/  FSEL R97, R201, -INF , P2 ;  /* 0xff800000c9617808 */ /* 0x000fe40001000000 */
[C---:B------:R-:W-:Y:S02]  /*a610*/  ISETP.GT.AND P2, PT, R2.reuse, 0x20, PT ;  /* 0x000000200200780c */ /* 0x040fe40003f44270 */
[----:B----4-:R-:W-:Y:S02]  /*a620*/  FSEL R59, R59, -INF , P0 ;  /* 0xff8000003b3b7808 */ /* 0x010fe40000000000 */
[----:B------:R-:W-:Y:S02]  /*a630*/  ISETP.GT.AND P0, PT, R5, 0x38, PT ;  /* 0x000000380500780c */ /* 0x000fe40003f04270 */
[----:B------:R-:W-:Y:S01]  /*a640*/  FSEL R245, R245, -INF , P2 ;  /* 0xff800000f5f57808 */ /* 0x000fe20001000000 */
[----:B------:R-:W4:Y:S01]  /*a650*/  MUFU.TANH R70, R70 ;  /* 0x0000004600467308 */ /* 0x000f220000002400 */
[----:B------:R-:W-:Y:S02]  /*a660*/  ISETP.GT.AND P2, PT, R2, 0x29, PT ;  /* 0x000000290200780c */ /* 0x000fe40003f44270 */
[----:B------:R-:W-:Y:S02]  /*a670*/  FSEL R32, R32, -INF , P0 ;  /* 0xff80000020207808 */ /* 0x000fe40000000000 */
[----:B------:R-:W-:Y:S02]  /*a680*/  ISETP.GT.AND P0, PT, R5, 0x41, PT ;  /* 0x000000410500780c */ /* 0x000fe40003f04270 */
[----:B------:R-:W-:Y:S02]  /*a690*/  FSEL R249, R249, -INF , P2 ;  /* 0xff800000f9f97808 */ /* 0x000fe40001000000 */
[----:B------:R-:W-:Y:S01]  /*a6a0*/  FSEL R38, R38, -INF , P0 ;  /* 0xff80000026267808 */ /* 0x000fe20000000000 */
[----:B------:R4:W-:Y:S01]  /*a6b0*/  MUFU.TANH R49, R80 ;  /* 0x0000005000317308 */ /* 0x0009e20000002400 */
[----:B------:R-:W-:Y:S02]  /*a6c0*/  ISETP.GT.AND P2, PT, R4, 0x28, PT ;  /* 0x000000280400780c */ /* 0x000fe40003f44270 */
[----:B------:R-:W-:Y:S02]  /*a6d0*/  ISETP.GT.AND P0, PT, R0, 0x40, PT ;  /* 0x000000400000780c */ /* 0x000fe40003f04270 */
[----:B------:R-:W-:Y:S02]  /*a6e0*/  FSEL R207, R207, -INF , P2 ;  /* 0xff800000cfcf7808 */ /* 0x000fe40001000000 */
[----:B------:R-:W-:Y:S02]  /*a6f0*/  ISETP.GT.AND P2, PT, R4, 0x31, PT ;  /* 0x000000310400780c */ /* 0x000fe40003f44270 */
[----:B------:R-:W-:Y:S01]  /*a700*/  FSEL R56, R74, -INF , P0 ;  /* 0xff8000004a387808 */ /* 0x000fe20000000000 */
[----:B------:R-:W4:Y:S01]  /*a710*/  MUFU.TANH R75, R75 ;  /* 0x0000004b004b7308 */ /* 0x000f220000002400 */
[----:B-1----:R-:W-:Y:S02]  /*a720*/  FSEL R233, R55, -INF , P2 ;  /* 0xff80000037e97808 */ /* 0x002fe40001000000 */
[----:B------:R-:W-:Y:S02]  /*a730*/  ISETP.GT.AND P2, PT, R2, 0x38, PT ;  /* 0x000000380200780c */ /* 0x000fe40003f44270 */
[----:B------:R-:W-:Y:S02]  /*a740*/  FMNMX.FTZ R74, R7, R3, !PT ;  /* 0x00000003074a7209 */ /* 0x000fe40007810000 */
[----:B------:R-:W-:Y:S01]  /*a750*/  FSEL R230, R60, -INF , P2 ;  /* 0xff8000003ce67808 */ /* 0x000fe20001000000 */
[----:B------:R-:W-:Y:S01]  /*a760*/  IMAD.MOV.U32 R60, RZ, RZ, R58 ;  /* 0x000000ffff3c7224 */ /* 0x000fe200078e003a */
[----:B------:R-:W-:Y:S01]  /*a770*/  FMNMX.FTZ R74, R13, R74, !PT ;  /* 0x0000004a0d4a7209 */ /* 0x000fe20007810000 */
[----:B------:R-:W1:Y:S01]  /*a780*/  MUFU.TANH R8, R8 ;  /* 0x0000000800087308 */ /* 0x000e620000002400 */
[----:B------:R-:W-:Y:S02]  /*a790*/  ISETP.GT.AND P2, PT, R5, 0x39, PT ;  /* 0x000000390500780c */ /* 0x000fe40003f44270 */
[----:B------:R-:W-:Y:S02]  /*a7a0*/  FMNMX.FTZ R74, R14, R74, !PT ;  /* 0x0000004a0e4a7209 */ /* 0x000fe40007810000 */
[----:B------:R-:W-:Y:S02]  /*a7b0*/  FSEL R40, R40, -INF , P2 ;  /* 0xff80000028287808 */ /* 0x000fe40001000000 */
[----:B------:R-:W-:Y:S02]  /*a7c0*/  ISETP.GT.AND P2, PT, R4, 0x40, PT ;  /* 0x000000400400780c */ /* 0x000fe40003f44270 */
[----:B------:R-:W-:Y:S01]  /*a7d0*/  FMNMX.FTZ R74, R15, R74, !PT ;  /* 0x0000004a0f4a7209 */ /* 0x000fe20007810000 */
[----:B------:R-:W1:Y:S01]  /*a7e0*/  MUFU.TANH R46, R46 ;  /* 0x0000002e002e7308 */ /* 0x000e620000002400 */
[----:B----4-:R-:W-:Y:S02]  /*a7f0*/  FSEL R80, R70, -INF , P2 ;  /* 0xff80000046507808 */ /* 0x010fe40001000000 */
[----:B------:R-:W-:Y:S02]  /*a800*/  ISETP.GT.AND P2, PT, R0, 0x41, PT ;  /* 0x000000410000780c */ /* 0x000fe40003f44270 */
[----:B------:R-:W-:Y:S02]  /*a810*/  FMNMX.FTZ R74, R37, R74, !PT ;  /* 0x0000004a254a7209 */ /* 0x000fe40007810000 */
[----:B------:R-:W-:Y:S02]  /*a820*/  FSEL R55, R75, -INF , P2 ;  /* 0xff8000004b377808 */ /* 0x000fe40001000000 */
[----:B------:R-:W-:Y:S01]  /*a830*/  FMNMX.FTZ R74, R36, R74, !PT ;  /* 0x0000004a244a7209 */ /* 0x000fe20007810000 */
[----:B------:R-:W4:Y:S01]  /*a840*/  MUFU.TANH R79, R79 ;  /* 0x0000004f004f7308 */ /* 0x000f220000002400 */
[----:B------:R-:W-:Y:S02]  /*a850*/  ISETP.GT.AND P0, PT, R0, 0x49, PT ;  /* 0x000000490000780c */ /* 0x000fe40003f04270 */
[----:B------:R-:W-:Y:S02]  /*a860*/  FMNMX.FTZ R74, R35, R74, !PT ;  /* 0x0000004a234a7209 */ /* 0x000fe40007810000 */
[----:B-1----:R-:W-:Y:S02]  /*a870*/  FSEL R217, R8, -INF , P5 ;  /* 0xff80000008d97808 */ /* 0x002fe40002800000 */
[----:B------:R-:W-:Y:S02]  /*a880*/  FMNMX.FTZ R74, R45, R74, !PT ;  /* 0x0000004a2d4a7209 */ /* 0x000fe40007810000 */
[----:B------:R-:W-:Y:S01]  /*a890*/  ISETP.GT.AND P5, PT, R4, 0x51, PT ;  /* 0x000000510400780c */ /* 0x000fe20003fa4270 */
[----:B------:R-:W1:Y:S01]  /*a8a0*/  MUFU.TANH R24, R24 ;  /* 0x0000001800187308 */ /* 0x000e620000002400 */
[----:B------:R-:W-:Y:S02]  /*a8b0*/  FMNMX.FTZ R74, R44, R74, !PT ;  /* 0x0000004a2c4a7209 */ /* 0x000fe40007810000 */
[----:B------:R-:W-:Y:S02]  /*a8c0*/  ISETP.GT.AND P2, PT, R5, 0x48, PT ;  /* 0x000000480500780c */ /* 0x000fe40003f44270 */
[----:B------:R-:W-:Y:S02]  /*a8d0*/  FMNMX.FTZ R74, R43, R74, !PT ;  /* 0x0000004a2b4a7209 */ /* 0x000fe40007810000 */
[----:B------:R-:W-:Y:S02]  /*a8e0*/  FSEL R49, R49, -INF , P2 ;  /* 0xff80000031317808 */ /* 0x000fe40001000000 */
[----:B------:R-:W-:Y:S01]  /*a8f0*/  FMNMX.FTZ R74, R42, R74, !PT ;  /* 0x0000004a2a4a7209 */ /* 0x000fe20007810000 */
[----:B------:R1:W1:Y:S01]  /*a900*/  MUFU.TANH R6, R103 ;  /* 0x0000006700067308 */ /* 0x0002620000002400 */
[----:B------:R-:W-:Y:S02]  /*a910*/  ISETP.GT.AND P2, PT, R5, 0x51, PT ;  /* 0x000000510500780c */ /* 0x000fe40003f44270 */
[----:B------:R-:W-:Y:S02]  /*a920*/  FMNMX.FTZ R74, R41, R74, !PT ;  /* 0x0000004a294a7209 */ /* 0x000fe40007810000 */
[----:B------:R-:W-:Y:S02]  /*a930*/  FSEL R46, R46, -INF , P2 ;  /* 0xff8000002e2e7808 */ /* 0x000fe40001000000 */
[----:B------:R-:W-:Y:S02]  /*a940*/  ISETP.GT.AND P2, PT, R0, 0x50, PT ;  /* 0x000000500000780c */ /* 0x000fe40003f44270 */
[----:B----4-:R-:W-:Y:S01]  /*a950*/  FSEL R79, R79, -INF , P0 ;  /* 0xff8000004f4f7808 */ /* 0x010fe20000000000 */
[----:B------:R-:W4:Y:S01]  /*a960*/  MUFU.TANH R47, R47 ;  /* 0x0000002f002f7308 */ /* 0x000f220000002400 */
[----:B------:R-:W-:Y:S02]  /*a970*/  FMNMX.FTZ R74, R34, R74, !PT ;  /* 0x0000004a224a7209 */ /* 0x000fe40007810000 */
[----:B------:R-:W-:Y:S02]  /*a980*/  ISETP.GT.AND P0, PT, R5, 0x50, PT ;  /* 0x000000500500780c */ /* 0x000fe40003f04270 */
[----:B------:R-:W-:Y:S04]  /*a990*/  FMNMX.FTZ R74, R33, R74, !PT ;  /* 0x0000004a214a7209 */ /* 0x000fe80007810000 */
[----:B------:R-:W-:Y:S01]  /*a9a0*/  FMNMX.FTZ R74, R32, R74, !PT ;  /* 0x0000004a204a7209 */ /* 0x000fe20007810000 */
[----:B------:R-:W4:Y:S03]  /*a9b0*/  MUFU.TANH R9, R9 ;  /* 0x0000000900097308 */ /* 0x000f260000002400 */
[----:B------:R-:W-:Y:S01]  /*a9c0*/  FMNMX.FTZ R74, R40, R74, !PT ;  /* 0x0000004a284a7209 */ /* 0x000fe20007810000 */
[----:B-1----:R-:W-:Y:S01]  /*a9d0*/  IMAD.MOV.U32 R103, RZ, RZ, R64 ;  /* 0x000000ffff677224 */ /* 0x002fe200078e0040 */
[----:B------:R-:W-:Y:S02]  /*a9e0*/  FSEL R64, R24, -INF , P2 ;  /* 0xff80000018407808 */ /* 0x000fe40001000000 */
[----:B------:R-:W-:Y:S02]  /*a9f0*/  FMNMX.FTZ R74, R39, R74, !PT ;  /* 0x0000004a274a7209 */ /* 0x000fe40007810000 */
[----:B------:R-:W-:Y:S01]  /*aa00*/  FSEL R202, R6, -INF , P3 ;  /* 0xff80000006ca7808 */ /* 0x000fe20001800000 */
[----:B------:R-:W1:Y:S01]  /*aa10*/  MUFU.TANH R92, R92 ;  /* 0x0000005c005c7308 */ /* 0x000e620000002400 */
[----:B------:R-:W-:Y:S02]  /*aa20*/  FMNMX.FTZ R74, R38, R74, !PT ;  /* 0x0000004a264a7209 */ /* 0x000fe40007810000 */
[C---:B------:R-:W-:Y:S02]  /*aa30*/  ISETP.GT.AND P3, PT, R2.reuse, 0x60, PT ;  /* 0x000000600200780c */ /* 0x040fe40003f64270 */
[----:B----4-:R-:W-:Y:S02]  /*aa40*/  FSEL R47, R47, -INF , P0 ;  /* 0xff8000002f2f7808 */ /* 0x010fe40000000000 */
[C---:B------:R-:W-:Y:S02]  /*aa50*/  ISETP.GT.AND P0, PT, R2.reuse, 0x51, PT ;  /* 0x000000510200780c */ /* 0x040fe40003f04270 */
[----:B------:R-:W-:Y:S01]  /*aa60*/  ISETP.GT.AND P2, PT, R5, 0x59, PT ;  /* 0x000000590500780c */ /* 0x000fe20003f44270 */
[----:B------:R-:W4:Y:S01]  /*aa70*/  MUFU.TANH R31, R31 ;  /* 0x0000001f001f7308 */ /* 0x000f220000002400 */
[----:B------:R-:W-:Y:S02]  /*aa80*/  FSEL R251, R11, -INF , P0 ;  /* 0xff8000000bfb7808 */ /* 0x000fe40000000000 */
[----:B------:R-:W-:Y:S02]  /*aa90*/  ISETP.GT.AND P0, PT, R5, 0x58, PT ;  /* 0x000000580500780c */ /* 0x000fe40003f04270 */
[----:B------:R-:W-:Y:S01]  /*aaa0*/  FSEL R210, R9, -INF , P5 ;  /* 0xff80000009d27808 */ /* 0x000fe20002800000 */
[----:B------:R-:W-:Y:S01]  /*aab0*/  FMUL.FTZ R9, R115, c[0x0][0x320] ;  /* 0x0000c80073097a20 */ /* 0x000fe20000410000 */
[----:B------:R-:W-:Y:S01]  /*aac0*/  ISETP.GT.AND P5, PT, R2, 0x58, PT ;  /* 0x000000580200780c */ /* 0x000fe20003fa4270 */
[----:B------:R-:W-:Y:S01]  /*aad0*/  IMAD.MOV.U32 R115, RZ, RZ, R69 ;  /* 0x000000ffff737224 */ /* 0x000fe200078e0045 */
[----:B------:R-:W-:Y:S01]  /*aae0*/  FMNMX.FTZ R74, R49, R74, !PT ;  /* 0x0000004a314a7209 */ /* 0x000fe20007810000 */
[----:B------:R-:W4:Y:S03]  /*aaf0*/  MUFU.TANH R53, R53 ;  /* 0x0000003500357308 */ /* 0x000f260000002400 */
[----:B------:R-:W-:Y:S02]  /*ab00*/  FMNMX.FTZ R74, R48, R74, !PT ;  /* 0x0000004a304a7209 */ /* 0x000fe40007810000 */
[----:B-1----:R-:W-:Y:S02]  /*ab10*/  FSEL R246, R92, -INF , P5 ;  /* 0xff8000005cf67808 */ /* 0x002fe40002800000 */
[----:B------:R-:W-:Y:S02]  /*ab20*/  ISETP.GT.AND P5, PT, R4, 0x59, PT ;  /* 0x000000590400780c */ /* 0x000fe40003fa4270 */
[----:B------:R-:W-:Y:S01]  /*ab30*/  FMNMX.FTZ R74, R47, R74, !PT ;  /* 0x0000004a2f4a7209 */ /* 0x000fe20007810000 */
[----:B------:R-:W1:Y:S03]  /*ab40*/  MUFU.TANH R54, R54 ;  /* 0x0000003600367308 */ /* 0x000e660000002400 */
[----:B------:R-:W-:Y:S02]  /*ab50*/  FMNMX.FTZ R74, R46, R74, !PT ;  /* 0x0000004a2e4a7209 */ /* 0x000fe40007810000 */
[----:B----4-:R-:W-:Y:S02]  /*ab60*/  FSEL R31, R31, -INF , P0 ;  /* 0xff8000001f1f7808 */ /* 0x010fe40000000000 */
[----:B------:R-:W-:Y:S02]  /*ab70*/  ISETP.GT.AND P0, PT, R5, 0x61, PT ;  /* 0x000000610500780c */ /* 0x000fe40003f04270 */
[----:B------:R-:W-:Y:S01]  /*ab80*/  FMNMX.FTZ R74, R31, R74, !PT ;  /* 0x0000004a1f4a7209 */ /* 0x000fe20007810000 */
[----:B------:R-:W4:Y:S01]  /*ab90*/  MUFU.TANH R8, R102 ;  /* 0x0000006600087308 */ /* 0x000f220000002400 */
[----:B------:R-:W-:Y:S02]  /*aba0*/  FSEL R204, R53, -INF , P5 ;  /* 0xff80000035cc7808 */ /* 0x000fe40002800000 */
[----:B------:R-:W-:Y:S02]  /*abb0*/  MOV R53, R61 ;  /* 0x0000003d00357202 */ /* 0x000fe40000000f00 */
[----:B------:R-:W-:Y:S05]  /*abc0*/  ISETP.GT.AND P5, PT, R4, 0x60, PT ;  /* 0x000000600400780c */ /* 0x000fea0003fa4270 */
[----:B------:R-:W4:Y:S01]  /*abd0*/  MUFU.TANH R30, R30 ;  /* 0x0000001e001e7308 */ /* 0x000f220000002400 */
[----:B-1----:R-:W-:Y:S02]  /*abe0*/  FSEL R27, R54, -INF , P0 ;  /* 0xff800000361b7808 */ /* 0x002fe40000000000 */
[----:B------:R-:W-:Y:S07]  /*abf0*/  ISETP.GT.AND P0, PT, R4, 0x68, PT ;  /* 0x000000680400780c */ /* 0x000fee0003f04270 */
[----:B------:R-:W1:Y:S01]  /*ac00*/  MUFU.TANH R25, R112 ;  /* 0x0000007000197308 */ /* 0x000e620000002400 */
[----:B----4-:R-:W-:Y:S01]  /*ac10*/  FSEL R203, R8, -INF , P5 ;  /* 0xff80000008cb7808 */ /* 0x010fe20002800000 */
[----:B------:R-:W-:Y:S01]  /*ac20*/  FMUL.FTZ R8, R109, c[0x0][0x320] ;  /* 0x0000c8006d087a20 */ /* 0x000fe20000410000 */
[----:B------:R-:W-:Y:S02]  /*ac30*/  ISETP.GT.AND P5, PT, R4, 0x69, PT ;  /* 0x000000690400780c */ /* 0x000fe40003fa4270 */
[----:B------:R-:W-:Y:S05]  /*ac40*/  FMNMX.FTZ R4, R16, R116, !PT ;  /* 0x0000007410047209 */ /* 0x000fea0007810000 */
[----:B------:R-:W4:Y:S01]  /*ac50*/  MUFU.TANH R24, R113 ;  /* 0x0000007100187308 */ /* 0x000f220000002400 */
[----:B------:R-:W-:Y:S02]  /*ac60*/  FMNMX.FTZ R4, R17, R4, !PT ;  /* 0x0000000411047209 */ /* 0x000fe40007810000 */
[----:B------:R-:W-:Y:S02]  /*ac70*/  FSEL R30, R30, -INF , P2 ;  /* 0xff8000001e1e7808 */ /* 0x000fe40001000000 */
[----:B------:R-:W-:Y:S02]  /*ac80*/  FMNMX.FTZ R4, R18, R4, !PT ;  /* 0x0000000412047209 */ /* 0x000fe40007810000 */
[----:B------:R-:W-:Y:S03]  /*ac90*/  ISETP.GT.AND P2, PT, R5, 0x68, PT ;  /* 0x000000680500780c */ /* 0x000fe60003f44270 */
[----:B------:R-:W-:Y:S01]  /*aca0*/  MUFU.TANH R8, R8 ;  /* 0x0000000800087308 */ /* 0x000fe20000002400 */
[----:B------:R-:W-:Y:S02]  /*acb0*/  FMNMX.FTZ R74, R30, R74, !PT ;  /* 0x0000004a1e4a7209 */ /* 0x000fe40007810000 */
[----:B------:R-:W-:Y:S02]  /*acc0*/  FMNMX.FTZ R5, R26, R118, !PT ;  /* 0x000000761a057209 */ /* 0x000fe40007810000 */
[----:B-1----:R-:W-:Y:S02]  /*acd0*/  FSEL R25, R25, -INF , P2 ;  /* 0xff80000019197808 */ /* 0x002fe40001000000 */
[----:B------:R-:W-:Y:S02]  /*ace0*/  FMNMX.FTZ R74, R28, R74, !PT ;  /* 0x0000004a1c4a7209 */ /* 0x000fe40007810000 */
[----:B------:R-:W-:Y:S01]  /*acf0*/  ISETP.GT.AND P2, PT, R2, 0x61, PT ;  /* 0x000000610200780c */ /* 0x000fe20003f44270 */
[----:B------:R-:W1:Y:S01]  /*ad00*/  MUFU.TANH R114, R114 ;  /* 0x0000007200727308 */ /* 0x000e620000002400 */
[----:B------:R-:W-:Y:S02]  /*ad10*/  FMNMX.FTZ R74, R27, R74, !PT ;  /* 0x0000004a1b4a7209 */ /* 0x000fe40007810000 */
[----:B------:R-:W-:Y:S02]  /*ad20*/  FMNMX.FTZ R5, R29, R5, !PT ;  /* 0x000000051d057209 */ /* 0x000fe40007810000 */
[----:B----4-:R-:W-:Y:S02]  /*ad30*/  FSEL R24, R24, -INF , P1 ;  /* 0xff80000018187808 */ /* 0x010fe40000800000 */
[----:B------:R-:W-:Y:S02]  /*ad40*/  ISETP.GT.AND P1, PT, R2, 0x68, PT ;  /* 0x000000680200780c */ /* 0x000fe40003f24270 */
[----:B------:R-:W-:Y:S01]  /*ad50*/  FMNMX.FTZ R74, R25, R74, !PT ;  /* 0x0000004a194a7209 */ /* 0x000fe20007810000 */
[----:B------:R-:W4:Y:S01]  /*ad60*/  MUFU.TANH R9, R9 ;  /* 0x0000000900097308 */ /* 0x000f220000002400 */
[----:B------:R-:W-:Y:S02]  /*ad70*/  FMNMX.FTZ R5, R50, R5, !PT ;  /* 0x0000000532057209 */ /* 0x000fe40007810000 */
[----:B------:R-:W-:Y:S02]  /*ad80*/  FMNMX.FTZ R74, R24, R74, !PT ;  /* 0x0000004a184a7209 */ /* 0x000fe40007810000 */
[----:B------:R-:W-:Y:S02]  /*ad90*/  FMNMX.FTZ R5, R51, R5, !PT ;  /* 0x0000000533057209 */ /* 0x000fe40007810000 */
[----:B------:R-:W-:Y:S01]  /*ada0*/  MOV R113, R184 ;  /* 0x000000b800717202 */ /* 0x000fe20000000f00 */
[----:B------:R-:W2:Y:S01]  /*adb0*/  SHFL.BFLY PT, R6, R74, 0x2, 0x1f ;  /* 0x0c401f004a067f89 */ /* 0x000ea200000e0000 */
[----:B------:R-:W-:Y:S01]  /*adc0*/  FMNMX.FTZ R5, R195, R5, !PT ;  /* 0x00000005c3057209 */ /* 0x000fe20007810000 */
[----:B------:R-:W2:Y:S03]  /*add0*/  MUFU.TANH R104, R104 ;  /* 0x0000006800687308 */ /* 0x000ea60000002400 */
[----:B------:R-:W-:Y:S02]  /*ade0*/  FMNMX.FTZ R5, R197, R5, !PT ;  /* 0x00000005c5057209 */ /* 0x000fe40007810000 */
[----:B-1----:R-:W-:Y:S01]  /*adf0*/  FSEL R112, R114, -INF , P0 ;  /* 0xff80000072707808 */ /* 0x002fe20000000000 */
[----:B------:R-:W-:Y:S01]  /*ae00*/  IMAD.MOV.U32 R114, RZ, RZ, R73 ;  /* 0x000000ffff727224 */ /* 0x000fe200078e0049 */
[----:B------:R-:W-:Y:S02]  /*ae10*/  ISETP.GT.AND P0, PT, R2, 0x69, PT ;  /* 0x000000690200780c */ /* 0x000fe40003f04270 */
[----:B------:R-:W-:Y:S01]  /*ae20*/  FMNMX.FTZ R2, R19, R4, !PT ;  /* 0x0000000413027209 */ /* 0x000fe20007810000 */
[----:B------:R-:W1:Y:S01]  /*ae30*/  MUFU.TANH R105, R105 ;  /* 0x0000006900697308 */ /* 0x000e620000002400 */
[----:B------:R-:W-:Y:S02]  /*ae40*/  FMNMX.FTZ R4, R20, R117, !PT ;  /* 0x0000007514047209 */ /* 0x000fe40007810000 */
[----:B------:R-:W-:Y:S02]  /*ae50*/  FMNMX.FTZ R2, R90, R2, !PT ;  /* 0x000000025a027209 */ /* 0x000fe40007810000 */
[----:B------:R-:W-:Y:S02]  /*ae60*/  FMNMX.FTZ R4, R21, R4, !PT ;  /* 0x0000000415047209 */ /* 0x000fe40007810000 */
[----:B------:R-:W-:Y:S02]  /*ae70*/  FMNMX.FTZ R2, R96, R2, !PT ;  /* 0x0000000260027209 */ /* 0x000fe40007810000 */
        /* <DEDUP_REMOVED lines=41> */
[----:B--2---:R-:W-:Y:S02]  /*b110*/  FMNMX.FTZ R74, R74, R6, !PT ;  /* 0x000000064a4a7209 */ /* 0x004fe40007810000 */
[----:B------:R-:W-:Y:S02]  /*b120*/  FMNMX.FTZ R2, R203, R2, !PT ;  /* 0x00000002cb027209 */ /* 0x000fe40007810000 */
[----:B------:R-:W-:Y:S01]  /*b130*/  FMNMX.FTZ R5, R239, R5, !PT ;  /* 0x00000005ef057209 */ /* 0x000fe20007810000 */
[----:B------:R-:W2:Y:S01]  /*b140*/  SHFL.BFLY PT, R6, R74, 0x1, 0x1f ;  /* 0x0c201f004a067f89 */ /* 0x000ea200000e0000 */
[----:B------:R-:W-:Y:S02]  /*b150*/  FMNMX.FTZ R4, R114, R4, !PT ;  /* 0x0000000472047209 */ /* 0x000fe40007810000 */
[----:B------:R-:W-:Y:S02]  /*b160*/  FMNMX.FTZ R2, R202, R2, !PT ;  /* 0x00000002ca027209 */ /* 0x000fe40007810000 */
[----:B------:R-:W-:Y:S02]  /*b170*/  FMNMX.FTZ R4, R115, R4, !PT ;  /* 0x0000000473047209 */ /* 0x000fe40007810000 */
[----:B------:R-:W-:Y:S02]  /*b180*/  FMNMX.FTZ R5, R113, R5, !PT ;  /* 0x0000000571057209 */ /* 0x000fe40007810000 */
[----:B----4-:R-:W-:Y:S02]  /*b190*/  FSEL R89, R9, -INF , P5 ;  /* 0xff80000009597808 */ /* 0x010fe40002800000 */
[----:B------:R-:W4:Y:S01]  /*b1a0*/  MUFU.TANH R9, R110 ;  /* 0x0000006e00097308 */ /* 0x000f220000002400 */
[----:B------:R-:W-:Y:S02]  /*b1b0*/  FMNMX.FTZ R2, R112, R2, !PT ;  /* 0x0000000270027209 */ /* 0x000fe40007810000 */
[----:B------:R-:W-:Y:S02]  /*b1c0*/  FMNMX.FTZ R5, R60, R5, !PT ;  /* 0x000000053c057209 */ /* 0x000fe40007810000 */
[----:B------:R-:W-:Y:S02]  /*b1d0*/  FMNMX.FTZ R4, R66, R4, !PT ;  /* 0x0000000442047209 */ /* 0x000fe40007810000 */
[----:B------:R-:W-:Y:S02]  /*b1e0*/  FMNMX.FTZ R2, R89, R2, !PT ;  /* 0x0000000259027209 */ /* 0x000fe40007810000 */
[----:B------:R-:W-:Y:S02]  /*b1f0*/  FMNMX.FTZ R5, R59, R5, !PT ;  /* 0x000000053b057209 */ /* 0x000fe40007810000 */
[----:B------:R-:W-:Y:S01]  /*b200*/  FMNMX.FTZ R4, R252, R4, !PT ;  /* 0x00000004fc047209 */ /* 0x000fe20007810000 */
[----:B------:R-:W3:Y:S01]  /*b210*/  SHFL.BFLY PT, R73, R2, 0x2, 0x1f ;  /* 0x0c401f0002497f89 */ /* 0x000ee200000e0000 */
[----:B------:R-:W-:Y:S02]  /*b220*/  FMNMX.FTZ R5, R62, R5, !PT ;  /* 0x000000053e057209 */ /* 0x000fe40007810000 */
[----:B------:R-:W-:Y:S02]  /*b230*/  FMNMX.FTZ R4, R251, R4, !PT ;  /* 0x00000004fb047209 */ /* 0x000fe40007810000 */
[----:B------:R-:W-:Y:S02]  /*b240*/  FMNMX.FTZ R5, R63, R5, !PT ;  /* 0x000000053f057209 */ /* 0x000fe40007810000 */
[----:B------:R-:W-:Y:S02]  /*b250*/  FMNMX.FTZ R4, R246, R4, !PT ;  /* 0x00000004f6047209 */ /* 0x000fe40007810000 */
[----:B------:R-:W-:Y:S02]  /*b260*/  FMNMX.FTZ R5, R56, R5, !PT ;  /* 0x0000000538057209 */ /* 0x000fe40007810000 */
[----:B------:R-:W-:Y:S02]  /*b270*/  FSEL R192, R104, -INF , P3 ;  /* 0xff80000068c07808 */ /* 0x000fe40001800000 */
[----:B------:R-:W-:Y:S02]  /*b280*/  FMNMX.FTZ R4, R244, R4, !PT ;  /* 0x00000004f4047209 */ /* 0x000fe40007810000 */
[----:B--2---:R-:W-:Y:S02]  /*b290*/  FMNMX.FTZ R74, R74, R6, !PT ;  /* 0x000000064a4a7209 */ /* 0x004fe40007810000 */
[C---:B------:R-:W-:Y:S02]  /*b2a0*/  ISETP.GT.AND P5, PT, R0.reuse, 0x58, PT ;  /* 0x000000580000780c */ /* 0x040fe40003fa4270 */
[----:B------:R-:W-:Y:S01]  /*b2b0*/  ISETP.GT.AND P3, PT, R0, 0x60, PT ;  /* 0x000000600000780c */ /* 0x000fe20003f64270 */
[----:B------:R-:W-:Y:S01]  /*b2c0*/  FMUL.FTZ R6, R74, c[0x0][0x2d0] ;  /* 0x0000b4004a067a20 */ /* 0x000fe20000410000 */
[----:B------:R-:W-:Y:S02]  /*b2d0*/  FMNMX.FTZ R5, R55, R5, !PT ;  /* 0x0000000537057209 */ /* 0x000fe40007810000 */
[----:B-1----:R-:W-:Y:S02]  /*b2e0*/  FSEL R191, R105, -INF , P2 ;  /* 0xff80000069bf7808 */ /* 0x002fe40001000000 */
[----:B------:R-:W-:Y:S02]  /*b2f0*/  FMNMX.FTZ R4, R192, R4, !PT ;  /* 0x00000004c0047209 */ /* 0x000fe40007810000 */
[----:B------:R-:W-:Y:S02]  /*b300*/  FSEL R243, R94, -INF , P5 ;  /* 0xff8000005ef37808 */ /* 0x000fe40002800000 */
[----:B------:R-:W-:Y:S02]  /*b310*/  ISETP.GT.AND P5, PT, R0, 0x59, PT ;  /* 0x000000590000780c */ /* 0x000fe40003fa4270 */
[----:B------:R-:W-:Y:S02]  /*b320*/  FSEL R220, R106, -INF , P3 ;  /* 0xff8000006adc7808 */ /* 0x000fe40001800000 */
[----:B------:R-:W-:Y:S02]  /*b330*/  FSETP.NEU.FTZ.AND P3, PT, R74, -INF , PT ;  /* 0xff8000004a00780b */ /* 0x000fe40003f7d000 */
[----:B------:R-:W-:Y:S02]  /*b340*/  FSEL R190, R108, -INF , P1 ;  /* 0xff8000006cbe7808 */ /* 0x000fe40000800000 */
[----:B------:R-:W-:Y:S02]  /*b350*/  FMNMX.FTZ R5, R67, R5, !PT ;  /* 0x0000000543057209 */ /* 0x000fe40007810000 */
[----:B------:R-:W-:Y:S02]  /*b360*/  FMNMX.FTZ R4, R191, R4, !PT ;  /* 0x00000004bf047209 */ /* 0x000fe40007810000 */
[----:B------:R-:W-:Y:S02]  /*b370*/  FSEL R223, R95, -INF , P5 ;  /* 0xff8000005fdf7808 */ /* 0x000fe40002800000 */
[----:B------:R-:W-:Y:S02]  /*b380*/  ISETP.GE.AND P5, PT, R196, 0x1, PT ;  /* 0x00000001c400780c */ /* 0x000fe40003fa6270 */
[----:B------:R-:W-:Y:S02]  /*b390*/  FSEL R6, R6, RZ, P3 ;  /* 0x000000ff06067208 */ /* 0x000fe40001800000 */
[----:B------:R-:W-:Y:S02]  /*b3a0*/  FMNMX.FTZ R5, R79, R5, !PT ;  /* 0x000000054f057209 */ /* 0x000fe40007810000 */
[----:B------:R-:W-:Y:S01]  /*b3b0*/  FSEL R189, R8, -INF , P0 ;  /* 0xff80000008bd7808 */ /* 0x000fe20000000000 */
[--C-:B------:R-:W-:Y:S01]  /*b3c0*/  FFMA.FTZ R86, R36, c[0x0][0x2d0], -R6.reuse ;  /* 0x0000b40024567a23 */ /* 0x100fe20000010806 */
[----:B------:R-:W-:Y:S01]  /*b3d0*/  FMNMX.FTZ R4, R190, R4, !PT ;  /* 0x00000004be047209 */ /* 0x000fe20007810000 */
[--C-:B------:R-:W-:Y:S01]  /*b3e0*/  FFMA.FTZ R54, R38, c[0x0][0x2d0], -R6.reuse ;  /* 0x0000b40026367a23 */ /* 0x100fe20000010806 */
[----:B------:R-:W-:Y:S01]  /*b3f0*/  FMNMX.FTZ R5, R64, R5, !PT ;  /* 0x0000000540057209 */ /* 0x000fe20007810000 */
[--C-:B------:R-:W-:Y:S01]  /*b400*/  FFMA.FTZ R87, R37, c[0x0][0x2d0], -R6.reuse ;  /* 0x0000b40025577a23 */ /* 0x100fe20000010806 */
[----:B------:R-:W-:Y:S01]  /*b410*/  FMNMX.FTZ R4, R189, R4, !PT ;  /* 0x00000004bd047209 */ /* 0x000fe20007810000 */
[----:B------:R-:W-:Y:S01]  /*b420*/  @P5 IMAD.WIDE.U32 R10, R242, c[0x0][0x1e0], RZ ;  /* 0x00007800f20a5a25 */ /* 0x000fe200078e00ff */
[----:B---3--:R-:W-:Y:S02]  /*b430*/  FMNMX.FTZ R73, R2, R73, !PT ;  /* 0x0000004902497209 */ /* 0x008fe40007810000 */
[C---:B------:R-:W-:Y:S01]  /*b440*/  ISETP.GT.AND P0, PT, R0.reuse, 0x69, PT ;  /* 0x000000690000780c */ /* 0x040fe20003f04270 */
[--C-:B------:R-:W-:Y:S01]  /*b450*/  FFMA.FTZ R2, R7, c[0x0][0x2d0], -R6.reuse ;  /* 0x0000b40007027a23 */ /* 0x100fe20000010806 */
[----:B------:R-:W-:Y:S01]  /*b460*/  ISETP.GT.AND P2, PT, R0, 0x61, PT ;  /* 0x000000610000780c */ /* 0x000fe20003f44270 */
[--C-:B------:R-:W-:Y:S01]  /*b470*/  FFMA.FTZ R7, R13, c[0x0][0x2d0], -R6.reuse ;  /* 0x0000b4000d077a23 */ /* 0x100fe20000010806 */
[----:B------:R-:W-:Y:S01]  /*b480*/  MOV R37, R64 ;  /* 0x0000004000257202 */ /* 0x000fe20000000f00 */
[----:B------:R-:W-:Y:S01]  /*b490*/  MUFU.EX2 R186, R2 ;  /* 0x0000000200ba7308 */ /* 0x000fe20000000800 */
[----:B------:R-:W1:Y:S01]  /*b4a0*/  SHFL.BFLY PT, R72, R4, 0x2, 0x1f ;  /* 0x0c401f0004487f89 */ /* 0x000e6200000e0000 */
[----:B------:R-:W-:Y:S01]  /*b4b0*/  FSEL R71, R71, -INF , P0 ;  /* 0xff80000047477808 */ /* 0x000fe20000000000 */
[--C-:B------:R-:W-:Y:S01]  /*b4c0*/  FFMA.FTZ R84, R45, c[0x0][0x2d0], -R6.reuse ;  /* 0x0000b4002d547a23 */ /* 0x100fe20000010806 */
[----:B------:R-:W-:Y:S01]  /*b4d0*/  FSEL R219, R12, -INF , P2 ;  /* 0xff8000000cdb7808 */ /* 0x000fe20001000000 */
[--C-:B------:R-:W-:Y:S01]  /*b4e0*/  FFMA.FTZ R102, R44, c[0x0][0x2d0], -R6.reuse ;  /* 0x0000b4002c667a23 */ /* 0x100fe20000010806 */
[----:B------:R-:W-:Y:S01]  /*b4f0*/  ISETP.GT.AND P1, PT, R0, 0x68, PT ;  /* 0x000000680000780c */ /* 0x000fe20003f24270 */
[----:B------:R-:W-:Y:S01]  /*b500*/  FFMA.FTZ R95, R43, c[0x0][0x2d0], -R6 ;  /* 0x0000b4002b5f7a23 */ /* 0x000fe20000010806 */
[----:B------:R-:W-:Y:S01]  /*b510*/  FMNMX.FTZ R0, R65, R5, !PT ;  /* 0x0000000541007209 */ /* 0x000fe20007810000 */
[----:B------:R-:W2:Y:S01]  /*b520*/  SHFL.BFLY PT, R12, R73, 0x1, 0x1f ;  /* 0x0c201f00490c7f89 */ /* 0x000ea200000e0000 */
[----:B------:R3:W2:Y:S01]  /*b530*/  MUFU.EX2 R205, R7 ;  /* 0x0000000700cd7308 */ /* 0x0006a20000000800 */
[----:B------:R-:W-:Y:S01]  /*b540*/  @P5 SHF.R.S32.HI R5, RZ, 0x1f, R242 ;  /* 0x0000001fff055819 */ /* 0x000fe200000114f2 */
[----:B------:R-:W-:Y:S01]  /*b550*/  @P5 IMAD.MOV.U32 R8, RZ, RZ, R76 ;  /* 0x000000ffff085224 */ /* 0x000fe200078e004c */
[----:B------:R-:W-:Y:S01]  /*b560*/  FMNMX.FTZ R0, R243, R0, !PT ;  /* 0x00000000f3007209 */ /* 0x000fe20007810000 */
[--C-:B------:R-:W-:Y:S01]  /*b570*/  FFMA.FTZ R94, R42, c[0x0][0x2d0], -R6.reuse ;  /* 0x0000b4002a5e7a23 */ /* 0x100fe20000010806 */
[----:B----4-:R-:W-:Y:S01]  /*b580*/  FSEL R218, R9, -INF , P1 ;  /* 0xff80000009da7808 */ /* 0x010fe20000800000 */
[----:B------:R-:W-:Y:S01]  /*b590*/  @P5 IMAD R5, R5, c[0x0][0x1e0], RZ ;  /* 0x0000780005055a24 */ /* 0x000fe200078e02ff */
[----:B------:R-:W-:Y:S01]  /*b5a0*/  FMNMX.FTZ R0, R223, R0, !PT ;  /* 0x00000000df007209 */ /* 0x000fe20007810000 */
[--C-:B------:R-:W-:Y:S01]  /*b5b0*/  FFMA.FTZ R93, R41, c[0x0][0x2d0], -R6.reuse ;  /* 0x0000b400295d7a23 */ /* 0x100fe20000010806 */
[----:B------:R-:W-:Y:S01]  /*b5c0*/  @P5 MOV R9, R52 ;  /* 0x0000003400095202 */ /* 0x000fe20000000f00 */
[----:B------:R-:W-:Y:S01]  /*b5d0*/  @P5 IMAD R5, R242, c[0x0][0x1e4], R5 ;  /* 0x00007900f2055a24 */ /* 0x000fe200078e0205 */
[----:B------:R-:W-:Y:S01]  /*b5e0*/  FMNMX.FTZ R0, R220, R0, !PT ;  /* 0x00000000dc007209 */ /* 0x000fe20007810000 */
[----:B------:R-:W-:Y:S02]  /*b5f0*/  FFMA.FTZ R52, R39, c[0x0][0x2d0], -R6 ;  /* 0x0000b40027347a23 */ /* 0x000fe40000010806 */
[----:B------:R-:W-:Y:S01]  /*b600*/  @P5 IMAD.IADD R5, R11, 0x1, R5 ;  /* 0x000000010b055824 */ /* 0x000fe200078e0205 */
[----:B------:R-:W-:Y:S01]  /*b610*/  FMNMX.FTZ R0, R219, R0, !PT ;  /* 0x00000000db007209 */ /* 0x000fe20007810000 */
[----:B------:R-:W-:Y:S01]  /*b620*/  @P5 IMAD.WIDE.U32 R8, R10, 0x70, R8 ;  /* 0x000000700a085825 */ /* 0x000fe200078e0008 */
[----:B-1----:R-:W-:Y:S02]  /*b630*/  FMNMX.FTZ R72, R4, R72, !PT ;  /* 0x0000004804487209 */ /* 0x002fe40007810000 */
[----:B------:R-:W-:Y:S01]  /*b640*/  FMNMX.FTZ R0, R218, R0, !PT ;  /* 0x00000000da007209 */ /* 0x000fe20007810000 */
[----:B------:R-:W-:Y:S01]  /*b650*/  @P5 IMAD R5, R5, 0x70, RZ ;  /* 0x0000007005055824 */ /* 0x000fe200078e02ff */
[----:B------:R-:W-:Y:S01]  /*b660*/  @P5 LEA R4, P0, R8, c[0x0][0x1c8], 0x1 ;  /* 0x0000720008045a11 */ /* 0x000fe200078008ff */
[----:B------:R-:W-:Y:S01]  /*b670*/  IMAD.MOV.U32 R10, RZ, RZ, R68 ;  /* 0x000000ffff0a7224 */ /* 0x000fe200078e0044 */
[----:B------:R-:W-:Y:S01]  /*b680*/  FMNMX.FTZ R0, R71, R0, !PT ;  /* 0x0000000047007209 */ /* 0x000fe20007810000 */
[--C-:B---3--:R-:W-:Y:S01]  /*b690*/  FFMA.FTZ R7, R14, c[0x0][0x2d0], -R6.reuse ;  /* 0x0000b4000e077a23 */ /* 0x108fe20000010806 */
[----:B------:R-:W-:Y:S01]  /*b6a0*/  @P5 IADD3 R5, R9, R5, RZ ;  /* 0x0000000509055210 */ /* 0x000fe20007ffe0ff */
[--C-:B------:R-:W-:Y:S01]  /*b6b0*/  FFMA.FTZ R106, R40, c[0x0][0x2d0], -R6.reuse ;  /* 0x0000b400286a7a23 */ /* 0x100fe20000010806 */
[----:B--2---:R-:W-:Y:S01]  /*b6c0*/  FMNMX.FTZ R73, R73, R12, !PT ;  /* 0x0000000c49497209 */ /* 0x004fe20007810000 */
[----:B------:R1:W-:Y:S01]  /*b6d0*/  MUFU.EX2 R222, R7 ;  /* 0x0000000700de7308 */ /* 0x0003e20000000800 */
[----:B------:R-:W-:Y:S01]  /*b6e0*/  @P5 LEA.HI.X R5, R8, c[0x0][0x1cc], R5, 0x1, P0 ;  /* 0x0000730008055a11 */ /* 0x000fe200000f0c05 */
[----:B------:R-:W2:Y:S01]  /*b6f0*/  SHFL.BFLY PT, R2, R0, 0x2, 0x1f ;  /* 0x0c401f0000027f89 */ /* 0x000ea200000e0000 */
[----:B------:R-:W-:Y:S01]  /*b700*/  @P5 IMAD.MOV.U32 R8, RZ, RZ, c[0x0][0x1e0] ;  /* 0x00007800ff085624 */ /* 0x000fe200078e00ff */
[C---:B------:R-:W-:Y:S01]  /*b710*/  FSETP.NEU.FTZ.AND P2, PT, R73.reuse, -INF , PT ;  /* 0xff8000004900780b */ /* 0x040fe20003f5d000 */
[----:B------:R-:W-:Y:S01]  /*b720*/  FMUL.FTZ R88, R73, c[0x0][0x2d0] ;  /* 0x0000b40049587a20 */ /* 0x000fe20000410000 */
[----:B------:R-:W-:Y:S01]  /*b730*/  F2FP.PACK_AB R76, R205, R186 ;  /* 0x000000bacd4c723e */ /* 0x000fe200000000ff */
[--C-:B------:R-:W-:Y:S02]  /*b740*/  FFMA.FTZ R104, R30, c[0x0][0x2d0], -R6.reuse ;  /* 0x0000b4001e687a23 */ /* 0x100fe40000010806 */
[--C-:B------:R-:W-:Y:S01]  /*b750*/  FFMA.FTZ R57, R28, c[0x0][0x2d0], -R6.reuse ;  /* 0x0000b4001c397a23 */ /* 0x100fe20000010806 */
[----:B------:R3:W-:Y:S01]  /*b760*/  @P5 LDGSTS.E.BYPASS.LTC128B.128 [R241+0x3900], [R4.64], !P6 ;  /* 0x0390000004f15fae */ /* 0x0007e2000f101d48 */
[----:B------:R-:W-:Y:S01]  /*b770*/  FSEL R88, R88, RZ, P2 ;  /* 0x000000ff58587208 */ /* 0x000fe20001000000 */
[--C-:B------:R-:W-:Y:S02]  /*b780*/  FFMA.FTZ R61, R25, c[0x0][0x2d0], -R6.reuse ;  /* 0x0000b400193d7a23 */ /* 0x100fe40000010806 */
[----:B------:R-:W-:Y:S02]  /*b790*/  IMAD.MOV.U32 R11, RZ, RZ, R63 ;  /* 0x000000ffff0b7224 */ /* 0x000fe400078e003f */
[--C-:B------:R-:W-:Y:S02]  /*b7a0*/  FFMA.FTZ R63, R24, c[0x0][0x2d0], -R6.reuse ;  /* 0x0000b400183f7a23 */ /* 0x100fe40000010806 */
[----:B------:R-:W4:Y:S01]  /*b7b0*/  SHFL.BFLY PT, R9, R72, 0x1, 0x1f ;  /* 0x0c201f0048097f89 */ /* 0x000f2200000e0000 */
[--C-:B------:R-:W-:Y:S02]  /*b7c0*/  FFMA.FTZ R85, R35, c[0x0][0x2d0], -R6.reuse ;  /* 0x0000b40023557a23 */ /* 0x100fe40000010806 */
[--C-:B------:R-:W-:Y:S02]  /*b7d0*/  FFMA.FTZ R109, R34, c[0x0][0x2d0], -R6.reuse ;  /* 0x0000b400226d7a23 */ /* 0x100fe40000010806 */
[--C-:B------:R-:W-:Y:S02]  /*b7e0*/  FFMA.FTZ R108, R33, c[0x0][0x2d0], -R6.reuse ;  /* 0x0000b400216c7a23 */ /* 0x100fe40000010806 */
[----:B-1----:R-:W-:Y:S01]  /*b7f0*/  @P5 IMAD.MOV.U32 R7, RZ, RZ, 0x5 ;  /* 0x00000005ff075424 */ /* 0x002fe200078e00ff */
[----:B--2---:R-:W-:Y:S01]  /*b800*/  FMNMX.FTZ R0, R0, R2, !PT ;  /* 0x0000000200007209 */ /* 0x004fe20007810000 */
[----:B------:R-:W-:Y:S02]  /*b810*/  FFMA.FTZ R2, R15, c[0x0][0x2d0], -R6 ;  /* 0x0000b4000f027a23 */ /* 0x000fe40000010806 */
[----:B------:R-:W-:Y:S01]  /*b820*/  FFMA.FTZ R103, R103, c[0x0][0x2d0], -R88 ;  /* 0x0000b40067677a23 */ /* 0x000fe20000010858 */
[C---:B------:R-:W-:Y:S01]  /*b830*/  @P5 SHF.L.U64.HI R7, R8.reuse, R7, c[0x0][0x1e4] ;  /* 0x0000790008075619 */ /* 0x040fe20000010207 */
[----:B------:R1:W2:Y:S01]  /*b840*/  MUFU.EX2 R221, R2 ;  /* 0x0000000200dd7308 */ /* 0x0002a20000000800 */
[----:B------:R-:W-:Y:S01]  /*b850*/  @P5 SHF.L.U32 R8, R8, 0x5, RZ ;  /* 0x0000000508085819 */ /* 0x000fe200000006ff */
[--C-:B------:R-:W-:Y:S02]  /*b860*/  FFMA.FTZ R107, R32, c[0x0][0x2d0], -R6.reuse ;  /* 0x0000b400206b7a23 */ /* 0x100fe40000010806 */
[--C-:B------:R-:W-:Y:S01]  /*b870*/  FFMA.FTZ R49, R49, c[0x0][0x2d0], -R6.reuse ;  /* 0x0000b40031317a23 */ /* 0x100fe20000010806 */
[----:B---3--:R-:W-:Y:S01]  /*b880*/  @P5 IADD3 R4, P0, R4, R8, RZ ;  /* 0x0000000804045210 */ /* 0x008fe20007f1e0ff */
[--C-:B------:R-:W-:Y:S02]  /*b890*/  FFMA.FTZ R110, R48, c[0x0][0x2d0], -R6.reuse ;  /* 0x0000b400306e7a23 */ /* 0x100fe40000010806 */
[----:B------:R-:W-:Y:S02]  /*b8a0*/  FFMA.FTZ R47, R47, c[0x0][0x2d0], -R6 ;  /* 0x0000b4002f2f7a23 */ /* 0x000fe40000010806 */
[----:B------:R-:W-:Y:S01]  /*b8b0*/  @P5 IMAD.X R5, R7, 0x1, R5, P0 ;  /* 0x0000000107055824 */ /* 0x000fe200000e0605 */
[----:B----4-:R-:W-:Y:S01]  /*b8c0*/  FMNMX.FTZ R72, R72, R9, !PT ;  /* 0x0000000948487209 */ /* 0x010fe20007810000 */
[----:B------:R-:W-:Y:S02]  /*b8d0*/  FFMA.FTZ R9, R16, c[0x0][0x2d0], -R88 ;  /* 0x0000b40010097a23 */ /* 0x000fe40000010858 */
[--C-:B------:R-:W-:Y:S01]  /*b8e0*/  FFMA.FTZ R111, R46, c[0x0][0x2d0], -R6.reuse ;  /* 0x0000b4002e6f7a23 */ /* 0x100fe20000010806 */
[----:B------:R3:W-:Y:S01]  /*b8f0*/  @P5 LDGSTS.E.BYPASS.LTC128B.128 [R241+0x4100], [R4.64], !P6 ;  /* 0x0410000004f15fae */ /* 0x0007e2000f101d48 */
[----:B------:R4:W-:Y:S01]  /*b900*/  MUFU.EX2 R105, R9 ;  /* 0x0000000900697308 */ /* 0x0009e20000000800 */
[C---:B------:R-:W-:Y:S01]  /*b910*/  FMUL.FTZ R75, R72.reuse, c[0x0][0x2d0] ;  /* 0x0000b400484b7a20 */ /* 0x040fe20000410000 */
[----:B------:R-:W-:Y:S01]  /*b920*/  FSETP.NEU.FTZ.AND P1, PT, R72, -INF , PT ;  /* 0xff8000004800780b */ /* 0x000fe20003f3d000 */
[--C-:B------:R-:W-:Y:S02]  /*b930*/  FFMA.FTZ R35, R31, c[0x0][0x2d0], -R6.reuse ;  /* 0x0000b4001f237a23 */ /* 0x100fe40000010806 */
[----:B------:R-:W-:Y:S01]  /*b940*/  FFMA.FTZ R58, R27, c[0x0][0x2d0], -R6 ;  /* 0x0000b4001b3a7a23 */ /* 0x000fe20000010806 */
[----:B------:R-:W-:Y:S01]  /*b950*/  FSEL R75, R75, RZ, P1 ;  /* 0x000000ff4b4b7208 */ /* 0x000fe20000800000 */
[----:B-1----:R-:W1:Y:S01]  /*b960*/  SHFL.BFLY PT, R2, R0, 0x1, 0x1f ;  /* 0x0c201f0000027f89 */ /* 0x002e6200000e0000 */
[----:B--2---:R-:W-:Y:S01]  /*b970*/  F2FP.PACK_AB R78, R221, R222 ;  /* 0x000000dedd4e723e */ /* 0x004fe200000000ff */
[--C-:B----4-:R-:W-:Y:S01]  /*b980*/  FFMA.FTZ R9, R17, c[0x0][0x2d0], -R88.reuse ;  /* 0x0000b40011097a23 */ /* 0x110fe20000010858 */
[----:B---3--:R-:W-:Y:S03]  /*b990*/  @P5 IADD3 R4, P0, R4, R8, RZ ;  /* 0x0000000804045210 */ /* 0x008fe60007f1e0ff */
[----:B------:R2:W3:Y:S02]  /*b9a0*/  MUFU.EX2 R201, R9 ;  /* 0x0000000900c97308 */ /* 0x0004e40000000800 */
[----:B------:R-:W-:Y:S01]  /*b9b0*/  @P5 IMAD.X R5, R5, 0x1, R7, P0 ;  /* 0x0000000105055824 */ /* 0x000fe200000e0607 */
[----:B-1----:R-:W-:Y:S01]  /*b9c0*/  FMNMX.FTZ R70, R0, R2, !PT ;  /* 0x0000000200467209 */ /* 0x002fe20007810000 */
[--C-:B------:R-:W-:Y:S03]  /*b9d0*/  FFMA.FTZ R0, R19, c[0x0][0x2d0], -R88.reuse ;  /* 0x0000b40013007a23 */ /* 0x100fe60000010858 */
[----:B------:R1:W-:Y:S01]  /*b9e0*/  @P5 LDGSTS.E.BYPASS.LTC128B.128 [R241+0x4900], [R4.64], !P6 ;  /* 0x0490000004f15fae */ /* 0x0003e2000f101d48 */
[----:B------:R-:W-:Y:S02]  /*b9f0*/  FMUL.FTZ R92, R70, c[0x0][0x2d0] ;  /* 0x0000b400465c7a20 */ /* 0x000fe40000410000 */
[----:B------:R4:W-:Y:S01]  /*ba00*/  MUFU.EX2 R215, R0 ;  /* 0x0000000000d77308 */ /* 0x0009e20000000800 */
[----:B--2---:R-:W-:Y:S01]  /*ba10*/  FFMA.FTZ R9, R18, c[0x0][0x2d0], -R88 ;  /* 0x0000b40012097a23 */ /* 0x004fe20000010858 */
[----:B---3--:R-:W-:Y:S08]  /*ba20*/  F2FP.PACK_AB R77, R201, R105 ;  /* 0x00000069c94d723e */ /* 0x008ff000000000ff */
[----:B------:R-:W-:Y:S01]  /*ba30*/  MUFU.EX2 R214, R9 ;  /* 0x0000000900d67308 */ /* 0x000fe20000000800 */
[--C-:B----4-:R-:W-:Y:S01]  /*ba40*/  FFMA.FTZ R0, R20, c[0x0][0x2d0], -R75.reuse ;  /* 0x0000b40014007a23 */ /* 0x110fe2000001084b */
[-C--:B-1----:R-:W-:Y:S08]  /*ba50*/  @P5 IADD3 R4, P0, R4, R8.reuse, RZ ;  /* 0x0000000804045210 */ /* 0x082ff00007f1e0ff */
[----:B------:R1:W-:Y:S01]  /*ba60*/  MUFU.EX2 R184, R0 ;  /* 0x0000000000b87308 */ /* 0x0003e20000000800 */
[----:B------:R-:W-:Y:S05]  /*ba70*/  @P5 IADD3.X R5, R5, R7, RZ, P0, !PT ;  /* 0x0000000705055210 */ /* 0x000fea00007fe4ff */
[----:B------:R2:W-:Y:S01]  /*ba80*/  @P5 LDGSTS.E.BYPASS.LTC128B.128 [R241+0x5100], [R4.64], !P6 ;  /* 0x0510000004f15fae */ /* 0x0005e2000f101d48 */
[----:B-1----:R-:W-:Y:S04]  /*ba90*/  FFMA.FTZ R0, R21, c[0x0][0x2d0], -R75 ;  /* 0x0000b40015007a23 */ /* 0x002fe8000001084b */
[----:B------:R1:W3:Y:S01]  /*baa0*/  MUFU.EX2 R194, R0 ;  /* 0x0000000000c27308 */ /* 0x0002e20000000800 */
[----:B--2---:R-:W-:Y:S05]  /*bab0*/  @P5 IADD3 R4, P0, R4, R8, RZ ;  /* 0x0000000804045210 */ /* 0x004fea0007f1e0ff */
[----:B------:R-:W-:Y:S05]  /*bac0*/  @P5 IMAD.X R5, R5, 0x1, R7, P0 ;  /* 0x0000000105055824 */ /* 0x000fea00000e0607 */
[----:B------:R2:W-:Y:S01]  /*bad0*/  @P5 LDGSTS.E.BYPASS.LTC128B.128 [R241+0x5900], [R4.64], !P6 ;  /* 0x0590000004f15fae */ /* 0x0005e2000f101d48 */
[----:B-1----:R-:W-:Y:S01]  /*bae0*/  FFMA.FTZ R0, R22, c[0x0][0x2d0], -R75 ;  /* 0x0000b40016007a23 */ /* 0x002fe2000001084b */
[----:B---3--:R-:W-:Y:S03]  /*baf0*/  F2FP.PACK_AB R64, R194, R184 ;  /* 0x000000b8c240723e */ /* 0x008fe600000000ff */
[----:B------:R1:W-:Y:S01]  /*bb00*/  MUFU.EX2 R200, R0 ;  /* 0x0000000000c87308 */ /* 0x0003e20000000800 */
[----:B--2---:R-:W-:Y:S05]  /*bb10*/  @P5 IADD3 R4, P0, R4, R8, RZ ;  /* 0x0000000804045210 */ /* 0x004fea0007f1e0ff */
[----:B------:R-:W-:Y:S01]  /*bb20*/  @P5 IMAD.X R5, R5, 0x1, R7, P0 ;  /* 0x0000000105055824 */ /* 0x000fe200000e0607 */
[----:B------:R-:W-:Y:S01]  /*bb30*/  FSETP.NEU.FTZ.AND P0, PT, R70, -INF , PT ;  /* 0xff8000004600780b */ /* 0x000fe20003f1d000 */
[----:B-1----:R-:W-:Y:S03]  /*bb40*/  FFMA.FTZ R0, R23, c[0x0][0x2d0], -R75 ;  /* 0x0000b40017007a23 */ /* 0x002fe6000001084b */
[----:B------:R-:W-:Y:S01]  /*bb50*/  FSEL R92, R92, RZ, P0 ;  /* 0x000000ff5c5c7208 */ /* 0x000fe20000000000 */
[----:B------:R1:W-:Y:S01]  /*bb60*/  @P5 LDGSTS.E.BYPASS.LTC128B.128 [R241+0x6100], [R4.64], !P6 ;  /* 0x0610000004f15fae */ /* 0x0003e2000f101d48 */
[----:B------:R2:W3:Y:S03]  /*bb70*/  MUFU.EX2 R211, R0 ;  /* 0x0000000000d37308 */ /* 0x0004e60000000800 */
[--C-:B------:R-:W-:Y:S01]  /*bb80*/  FFMA.FTZ R2, R26, c[0x0][0x2d0], -R92.reuse ;  /* 0x0000b4001a027a23 */ /* 0x100fe2000001085c */
[----:B------:R-:W-:Y:S01]  /*bb90*/  MOV R26, R79 ;  /* 0x0000004f001a7202 */ /* 0x000fe20000000f00 */
[--C-:B------:R-:W-:Y:S01]  /*bba0*/  FFMA.FTZ R220, R220, c[0x0][0x2d0], -R92.reuse ;  /* 0x0000b400dcdc7a23 */ /* 0x100fe2000001085c */
[----:B------:R-:W-:Y:S01]  /*bbb0*/  F2FP.PACK_AB R79, R215, R214 ;  /* 0x000000d6d74f723e */ /* 0x000fe200000000ff */
[--C-:B------:R-:W-:Y:S02]  /*bbc0*/  FFMA.FTZ R219, R219, c[0x0][0x2d0], -R92.reuse ;  /* 0x0000b400dbdb7a23 */ /* 0x100fe4000001085c */
[--C-:B------:R-:W-:Y:S01]  /*bbd0*/  FFMA.FTZ R218, R218, c[0x0][0x2d0], -R92.reuse ;  /* 0x0000b400dada7a23 */ /* 0x100fe2000001085c */
[----:B------:R4:W-:Y:S01]  /*bbe0*/  MUFU.EX2 R185, R2 ;  /* 0x0000000200b97308 */ /* 0x0009e20000000800 */
[----:B--2---:R-:W-:Y:S02]  /*bbf0*/  FSEL R0, R74, RZ, P3 ;  /* 0x000000ff4a007208 */ /* 0x004fe40001800000 */
[----:B------:R-:W-:Y:S04]  /*bc00*/  @P5 IADD3 R8, P3, R4, R8, RZ ;  /* 0x0000000804085210 */ /* 0x000fe80007f7e0ff */
[----:B------:R-:W-:Y:S01]  /*bc10*/  @P5 IADD3.X R9, R5, R7, RZ, P3, !PT ;  /* 0x0000000705095210 */ /* 0x000fe20001ffe4ff */
[----:B-1----:R-:W-:Y:S01]  /*bc20*/  FADD.FTZ R5, -R0, R3 ;  /* 0x0000000300057221 */ /* 0x002fe20000010100 */
[----:B------:R-:W-:Y:S01]  /*bc30*/  FSEL R3, R73, RZ, P2 ;  /* 0x000000ff49037208 */ /* 0x000fe20001000000 */
[----:B------:R-:W-:Y:S01]  /*bc40*/  FFMA.FTZ R7, R29, c[0x0][0x2d0], -R92 ;  /* 0x0000b4001d077a23 */ /* 0x000fe2000001085c */
[----:B----4-:R-:W-:Y:S01]  /*bc50*/  FSEL R2, R72, RZ, P1 ;  /* 0x000000ff48027208 */ /* 0x010fe20000800000 */
[----:B------:R1:W-:Y:S01]  /*bc60*/  @P5 LDGSTS.E.BYPASS.LTC128B.128 [R241+0x6900], [R8.64], !P6 ;  /* 0x0690000008f15fae */ /* 0x0003e2000f101d48 */
[----:B------:R-:W-:Y:S01]  /*bc70*/  FSEL R0, R70, RZ, P0 ;  /* 0x000000ff46007208 */ /* 0x000fe20000000000 */
[----:B------:R-:W2:Y:S01]  /*bc80*/  MUFU.EX2 R193, R7 ;  /* 0x0000000700c17308 */ /* 0x000ea20000000800 */
[----:B------:R-:W-:Y:S01]  /*bc90*/  FADD.FTZ R4, -R3, R116 ;  /* 0x0000007403047221 */ /* 0x000fe20000010100 */
[----:B------:R-:W-:Y:S01]  /*bca0*/  MOV R116, R66 ;  /* 0x0000004200747202 */ /* 0x000fe20000000f00 */
[----:B------:R-:W-:Y:S01]  /*bcb0*/  FADD.FTZ R3, -R2, R117 ;  /* 0x0000007502037221 */ /* 0x000fe20000010100 */
[----:B---3--:R-:W-:Y:S01]  /*bcc0*/  F2FP.PACK_AB R66, R211, R200 ;  /* 0x000000c8d342723e */ /* 0x008fe200000000ff */
[----:B------:R-:W-:Y:S01]  /*bcd0*/  FADD.FTZ R2, -R0, R118 ;  /* 0x0000007600027221 */ /* 0x000fe20000010100 */
[----:B------:R-:W3:Y:S01]  /*bce0*/  LDSM.16.MT88.4 R20, [R224] ;  /* 0x00000000e014783b */ /* 0x000ee20000004200 */
[----:B------:R-:W-:Y:S02]  /*bcf0*/  FMUL.FTZ R0, R5, c[0x0][0x2d0] ;  /* 0x0000b40005007a20 */ /* 0x000fe40000410000 */
[----:B------:R-:W-:Y:S02]  /*bd00*/  IMAD.MOV.U32 R29, RZ, RZ, R67 ;  /* 0x000000ffff1d7224 */ /* 0x000fe400078e0043 */
[----:B------:R4:W1:Y:S01]  /*bd10*/  MUFU.EX2 R69, R0 ;  /* 0x0000000000457308 */ /* 0x0008620000000800 */
[----:B------:R-:W-:Y:S02]  /*bd20*/  IMAD.MOV.U32 R118, RZ, RZ, R11 ;  /* 0x000000ffff767224 */ /* 0x000fe400078e000b */
[----:B------:R-:W-:Y:S01]  /*bd30*/  IMAD.MOV.U32 R117, RZ, RZ, R65 ;  /* 0x000000ffff757224 */ /* 0x000fe200078e0041 */
[----:B------:R-:W0:Y:S01]  /*bd40*/  LDGDEPBAR ;  /* 0x00000000000079af */ /* 0x000e220000000000 */
[----:B--2---:R-:W-:Y:S01]  /*bd50*/  F2FP.PACK_AB R65, R193, R185 ;  /* 0x000000b9c141723e */ /* 0x004fe200000000ff */
[----:B----4-:R-:W-:Y:S02]  /*bd60*/  FMUL.FTZ R0, R4, c[0x0][0x2d0] ;  /* 0x0000b40004007a20 */ /* 0x010fe40000410000 */
[C---:B-1----:R-:W-:Y:S02]  /*bd70*/  FMUL.FTZ R4, R69.reuse, R124 ;  /* 0x0000007c45047220 */ /* 0x042fe40000410000 */
[----:B------:R1:W2:Y:S01]  /*bd80*/  MUFU.EX2 R68, R0 ;  /* 0x0000000000447308 */ /* 0x0002a20000000800 */
[C---:B------:R-:W-:Y:S02]  /*bd90*/  FMUL.FTZ R5, R69.reuse, R125 ;  /* 0x0000007d45057220 */ /* 0x040fe40000410000 */
[C---:B------:R-:W-:Y:S02]  /*bda0*/  FMUL.FTZ R16, R69.reuse, R132 ;  /* 0x0000008445107220 */ /* 0x040fe40000410000 */
[C---:B------:R-:W-:Y:S02]  /*bdb0*/  FMUL.FTZ R17, R69.reuse, R133 ;  /* 0x0000008545117220 */ /* 0x040fe40000410000 */
[C---:B------:R-:W-:Y:S01]  /*bdc0*/  FMUL.FTZ R32, R69.reuse, R148 ;  /* 0x0000009445207220 */ /* 0x040fe20000410000 */
[----:B------:R-:W-:Y:S01]  /*bdd0*/  MOV R148, R35 ;  /* 0x0000002300947202 */ /* 0x000fe20000000f00 */
[C---:B------:R-:W-:Y:S02]  /*bde0*/  FMUL.FTZ R33, R69.reuse, R149 ;  /* 0x0000009545217220 */ /* 0x040fe40000410000 */
[----:B------:R-:W-:Y:S02]  /*bdf0*/  FMUL.FTZ R48, R69, R164 ;  /* 0x000000a445307220 */ /* 0x000fe40000410000 */
[----:B------:R-:W-:Y:S02]  /*be00*/  IMAD.MOV.U32 R164, RZ, RZ, R115 ;  /* 0x000000ffffa47224 */ /* 0x000fe400078e0073 */
[----:B------:R-:W-:Y:S02]  /*be10*/  IMAD.MOV.U32 R149, RZ, RZ, R118 ;  /* 0x000000ffff957224 */ /* 0x000fe400078e0076 */
[----:B------:R-:W-:Y:S01]  /*be20*/  MUFU.EX2 R118, R86 ;  /* 0x0000005600767308 */ /* 0x000fe20000000800 */
[----:B-1----:R-:W-:Y:S02]  /*be30*/  FMUL.FTZ R0, R3, c[0x0][0x2d0] ;  /* 0x0000b40003007a20 */ /* 0x002fe40000410000 */
[C---:B--2---:R-:W-:Y:S07]  /*be40*/  FMUL.FTZ R6, R68.reuse, R126 ;  /* 0x0000007e44067220 */ /* 0x044fee0000410000 */
[----:B------:R1:W2:Y:S01]  /*be50*/  MUFU.EX2 R3, R0 ;  /* 0x0000000000037308 */ /* 0x0002a20000000800 */
[C---:B------:R-:W-:Y:S02]  /*be60*/  FMUL.FTZ R7, R68.reuse, R127 ;  /* 0x0000007f44077220 */ /* 0x040fe40000410000 */
[----:B------:R-:W-:Y:S02]  /*be70*/  IMAD.MOV.U32 R126, RZ, RZ, R10 ;  /* 0x000000ffff7e7224 */ /* 0x000fe400078e000a */
[C---:B------:R-:W-:Y:S02]  /*be80*/  FMUL.FTZ R18, R68.reuse, R134 ;  /* 0x0000008644127220 */ /* 0x040fe40000410000 */
[C---:B------:R-:W-:Y:S01]  /*be90*/  FMUL.FTZ R19, R68.reuse, R135 ;  /* 0x0000008744137220 */ /* 0x040fe20000410000 */
[-C--:B---3--:R-:W-:Y:S02]  /*bea0*/  HMMA.16816.F32 R4, R76, R20.reuse, R4 ;  /* 0x000000144c04723c */ /* 0x088fe40000001804 */
[----:B------:R-:W-:Y:S03]  /*beb0*/  MUFU.EX2 R135, R84 ;  /* 0x0000005400877308 */ /* 0x000fe60000000800 */
[C---:B------:R-:W-:Y:S01]  /*bec0*/  FMUL.FTZ R34, R68.reuse, R150 ;  /* 0x0000009644227220 */ /* 0x040fe20000410000 */
[----:B------:R-:W-:Y:S01]  /*bed0*/  MOV R150, R54 ;  /* 0x0000003600967202 */ /* 0x000fe20000000f00 */
[----:B------:R-:W-:Y:S02]  /*bee0*/  FMUL.FTZ R35, R68, R151 ;  /* 0x0000009744237220 */ /* 0x000fe40000410000 */
[----:B------:R-:W-:Y:S03]  /*bef0*/  IMAD.MOV.U32 R151, RZ, RZ, R53 ;  /* 0x000000ffff977224 */ /* 0x000fe600078e0035 */
[----:B------:R-:W-:Y:S02]  /*bf00*/  IMAD.MOV.U32 R134, RZ, RZ, R56 ;  /* 0x000000ffff867224 */ /* 0x000fe400078e0038 */
[----:B-1----:R-:W-:Y:S02]  /*bf10*/  FMUL.FTZ R0, R2, c[0x0][0x2d0] ;  /* 0x0000b40002007a20 */ /* 0x002fe40000410000 */
[--C-:B------:R-:W-:Y:S02]  /*bf20*/  FFMA.FTZ R2, R50, c[0x0][0x2d0], -R92.reuse ;  /* 0x0000b40032027a23 */ /* 0x100fe4000001085c */
[C---:B--2---:R-:W-:Y:S02]  /*bf30*/  FMUL.FTZ R8, R3.reuse, R120 ;  /* 0x0000007803087220 */ /* 0x044fe40000410000 */
[----:B------:R1:W-:Y:S01]  /*bf40*/  MUFU.EX2 R187, R2 ;  /* 0x0000000200bb7308 */ /* 0x0003e20000000800 */
[C---:B------:R-:W-:Y:S02]  /*bf50*/  FMUL.FTZ R9, R3.reuse, R121 ;  /* 0x0000007903097220 */ /* 0x040fe40000410000 */
[C---:B------:R-:W-:Y:S02]  /*bf60*/  FMUL.FTZ R12, R3.reuse, R128 ;  /* 0x00000080030c7220 */ /* 0x040fe40000410000 */
[C---:B------:R-:W-:Y:S02]  /*bf70*/  FMUL.FTZ R13, R3.reuse, R129 ;  /* 0x00000081030d7220 */ /* 0x040fe40000410000 */
[C---:B------:R-:W-:Y:S02]  /*bf80*/  FMUL.FTZ R24, R3.reuse, R140 ;  /* 0x0000008c03187220 */ /* 0x040fe40000410000 */
[C---:B------:R-:W-:Y:S01]  /*bf90*/  FMUL.FTZ R25, R3.reuse, R141 ;  /* 0x0000008d03197220 */ /* 0x040fe20000410000 */
[----:B------:R-:W2:Y:S01]  /*bfa0*/  MUFU.EX2 R0, R0 ;  /* 0x0000000000007308 */ /* 0x000ea20000000800 */
[C---:B------:R-:W-:Y:S02]  /*bfb0*/  FMUL.FTZ R28, R3.reuse, R144 ;  /* 0x00000090031c7220 */ /* 0x040fe40000410000 */
[C---:B------:R-:W-:Y:S01]  /*bfc0*/  FMUL.FTZ R40, R3.reuse, R156 ;  /* 0x0000009c03287220 */ /* 0x040fe20000410000 */
[----:B------:R-:W-:Y:S01]  /*bfd0*/  MOV R156, R59 ;  /* 0x0000003b009c7202 */ /* 0x000fe20000000f00 */
[C---:B------:R-:W-:Y:S02]  /*bfe0*/  FMUL.FTZ R41, R3.reuse, R157 ;  /* 0x0000009d03297220 */ /* 0x040fe40000410000 */
[C---:B------:R-:W-:Y:S02]  /*bff0*/  FMUL.FTZ R45, R3.reuse, R161 ;  /* 0x000000a1032d7220 */ /* 0x040fe40000410000 */
[----:B------:R-:W-:Y:S01]  /*c000*/  FMUL.FTZ R44, R3, R160 ;  /* 0x000000a0032c7220 */ /* 0x000fe20000410000 */
[----:B------:R-:W-:Y:S01]  /*c010*/  MUFU.EX2 R129, R85 ;  /* 0x0000005500817308 */ /* 0x000fe20000000800 */
[----:B------:R-:W-:Y:S01]  /*c020*/  MOV R160, R111 ;  /* 0x0000006f00a07202 */ /* 0x000fe20000000f00 */
[C---:B------:R-:W-:Y:S02]  /*c030*/  FMUL.FTZ R50, R68.reuse, R166 ;  /* 0x000000a644327220 */ /* 0x040fe40000410000 */
[----:B-1----:R-:W-:Y:S02]  /*c040*/  FFMA.FTZ R2, R51, c[0x0][0x2d0], -R92 ;  /* 0x0000b40033027a23 */ /* 0x002fe4000001085c */
[C---:B------:R-:W-:Y:S01]  /*c050*/  FMUL.FTZ R56, R3.reuse, R172 ;  /* 0x000000ac03387220 */ /* 0x040fe20000410000 */
[----:B------:R-:W-:Y:S01]  /*c060*/  MOV R172, R107 ;  /* 0x0000006b00ac7202 */ /* 0x000fe20000000f00 */
[----:B------:R-:W-:Y:S01]  /*c070*/  FMUL.FTZ R51, R68, R167 ;  /* 0x000000a744337220 */ /* 0x000fe20000410000 */
[----:B------:R-:W-:Y:S01]  /*c080*/  MOV R167, R63 ;  /* 0x0000003f00a77202 */ /* 0x000fe20000000f00 */
[----:B------:R-:W1:Y:S01]  /*c090*/  MUFU.EX2 R188, R2 ;  /* 0x0000000200bc7308 */ /* 0x000e620000000800 */
[----:B------:R-:W-:Y:S02]  /*c0a0*/  IMAD.MOV.U32 R157, RZ, RZ, R57 ;  /* 0x000000ffff9d7224 */ /* 0x000fe400078e0039 */
[----:B------:R-:W-:Y:S02]  /*c0b0*/  FMUL.FTZ R57, R3, R173 ;  /* 0x000000ad03397220 */ /* 0x000fe40000410000 */
[C---:B--2---:R-:W-:Y:S02]  /*c0c0*/  FMUL.FTZ R10, R0.reuse, R122 ;  /* 0x0000007a000a7220 */ /* 0x044fe40000410000 */
[C---:B------:R-:W-:Y:S02]  /*c0d0*/  FMUL.FTZ R11, R0.reuse, R123 ;  /* 0x0000007b000b7220 */ /* 0x040fe40000410000 */
[C---:B------:R-:W-:Y:S01]  /*c0e0*/  FMUL.FTZ R14, R0.reuse, R130 ;  /* 0x00000082000e7220 */ /* 0x040fe20000410000 */
[----:B------:R-:W-:Y:S01]  /*c0f0*/  MUFU.EX2 R128, R102 ;  /* 0x0000006600807308 */ /* 0x000fe20000000800 */
[C---:B------:R-:W-:Y:S02]  /*c100*/  FMUL.FTZ R15, R0.reuse, R131 ;  /* 0x00000083000f7220 */ /* 0x040fe40000410000 */
[C---:B------:R-:W-:Y:S01]  /*c110*/  FMUL.FTZ R27, R0.reuse, R143 ;  /* 0x0000008f001b7220 */ /* 0x040fe20000410000 */
[----:B------:R-:W-:Y:S01]  /*c120*/  MOV R143, R83 ;  /* 0x00000053008f7202 */ /* 0x000fe20000000f00 */
[C---:B------:R-:W-:Y:S02]  /*c130*/  FMUL.FTZ R30, R0.reuse, R146 ;  /* 0x00000092001e7220 */ /* 0x040fe40000410000 */
[C---:B------:R-:W-:Y:S02]  /*c140*/  FMUL.FTZ R31, R0.reuse, R147 ;  /* 0x00000093001f7220 */ /* 0x040fe40000410000 */
[C---:B------:R-:W-:Y:S01]  /*c150*/  FMUL.FTZ R43, R0.reuse, R159 ;  /* 0x0000009f002b7220 */ /* 0x040fe20000410000 */
[----:B------:R2:W-:Y:S01]  /*c160*/  MUFU.EX2 R146, R94 ;  /* 0x0000005e00927308 */ /* 0x0005e20000000800 */
[----:B------:R-:W-:Y:S01]  /*c170*/  MOV R159, R52 ;  /* 0x00000034009f7202 */ /* 0x000fe20000000f00 */
[----:B------:R-:W-:Y:S01]  /*c180*/  FMUL.FTZ R42, R0, R158 ;  /* 0x0000009e002a7220 */ /* 0x000fe20000410000 */
[----:B-1----:R-:W-:Y:S01]  /*c190*/  F2FP.PACK_AB R67, R188, R187 ;  /* 0x000000bbbc43723e */ /* 0x002fe200000000ff */
[----:B------:R-:W-:Y:S02]  /*c1a0*/  FFMA.FTZ R2, R90, c[0x0][0x2d0], -R88 ;  /* 0x0000b4005a027a23 */ /* 0x000fe40000010858 */
[C---:B------:R-:W-:Y:S02]  /*c1b0*/  FMUL.FTZ R46, R0.reuse, R162 ;  /* 0x000000a2002e7220 */ /* 0x040fe40000410000 */
[----:B------:R-:W-:Y:S02]  /*c1c0*/  IMAD.MOV.U32 R158, RZ, RZ, R47 ;  /* 0x000000ffff9e7224 */ /* 0x000fe400078e002f */
[----:B------:R1:W-:Y:S01]  /*c1d0*/  MUFU.EX2 R131, R95 ;  /* 0x0000005f00837308 */ /* 0x0003e20000000800 */
[C---:B------:R-:W-:Y:S04]  /*c1e0*/  HMMA.16816.F32 R8, R64.reuse, R20, R8 ;  /* 0x000000144008723c */ /* 0x040fe80000001808 */
[----:B------:R-:W-:Y:S01]  /*c1f0*/  FMUL.FTZ R47, R0, R163 ;  /* 0x000000a3002f7220 */ /* 0x000fe20000410000 */
[----:B------:R-:W-:Y:S01]  /*c200*/  MOV R163, R116 ;  /* 0x0000007400a37202 */ /* 0x000fe20000000f00 */
[----:B------:R-:W-:Y:S01]  /*c210*/  IMAD.MOV.U32 R162, RZ, RZ, R104 ;  /* 0x000000ffffa27224 */ /* 0x000fe200078e0068 */
[----:B------:R-:W-:Y:S01]  /*c220*/  MOV R104, R80 ;  /* 0x0000005000687202 */ /* 0x000fe20000000f00 */
[-C--:B------:R-:W-:Y:S01]  /*c230*/  HMMA.16816.F32 R12, R64, R22.reuse, R12 ;  /* 0x00000016400c723c */ /* 0x080fe2000000180c */
[----:B------:R-:W-:Y:S03]  /*c240*/  MUFU.EX2 R116, R87 ;  /* 0x0000005700747308 */ /* 0x000fe60000000800 */
[C---:B------:R-:W-:Y:S01]  /*c250*/  FMUL.FTZ R20, R69.reuse, R136 ;  /* 0x0000008845147220 */ /* 0x040fe20000410000 */
[----:B------:R-:W-:Y:S01]  /*c260*/  MOV R136, R62 ;  /* 0x0000003e00887202 */ /* 0x000fe20000000f00 */
[----:B------:R-:W-:Y:S01]  /*c270*/  FMUL.FTZ R21, R69, R137 ;  /* 0x0000008945157220 */ /* 0x000fe20000410000 */
[----:B------:R-:W-:Y:S01]  /*c280*/  MOV R137, R117 ;  /* 0x0000007500897202 */ /* 0x000fe20000000f00 */
[C---:B------:R-:W-:Y:S04]  /*c290*/  HMMA.16816.F32 R16, R76.reuse, R22, R16 ;  /* 0x000000164c10723c */ /* 0x040fe80000001810 */
[----:B------:R-:W-:Y:S01]  /*c2a0*/  IMAD.MOV.U32 R117, RZ, RZ, R29 ;  /* 0x000000ffff757224 */ /* 0x000fe200078e001d */
[----:B------:R-:W-:Y:S01]  /*c2b0*/  MOV R173, R158 ;  /* 0x0000009e00ad7202 */ /* 0x000fe20000000f00 */
[----:B------:R-:W-:Y:S02]  /*c2c0*/  FMUL.FTZ R29, R3, R145 ;  /* 0x00000091031d7220 */ /* 0x000fe40000410000 */
[C---:B------:R-:W-:Y:S04]  /*c2d0*/  FMUL.FTZ R22, R68.reuse, R138 ;  /* 0x0000008a44167220 */ /* 0x040fe80000410000 */
[----:B------:R-:W-:Y:S02]  /*c2e0*/  IMAD.MOV.U32 R138, RZ, RZ, R37 ;  /* 0x000000ffff8a7224 */ /* 0x000fe400078e0025 */
[----:B------:R-:W3:Y:S01]  /*c2f0*/  LDSM.16.MT88.4 R36, [R228] ;  /* 0x00000000e424783b */ /* 0x000ee20000004200 */
[----:B------:R-:W-:Y:S02]  /*c300*/  FMUL.FTZ R23, R68, R139 ;  /* 0x0000008b44177220 */ /* 0x000fe40000410000 */
[----:B------:R-:W-:Y:S02]  /*c310*/  IMAD.MOV.U32 R139, RZ, RZ, R26 ;  /* 0x000000ffff8b7224 */ /* 0x000fe400078e001a */
[C---:B------:R-:W-:Y:S01]  /*c320*/  FMUL.FTZ R26, R0.reuse, R142 ;  /* 0x0000008e001a7220 */ /* 0x040fe20000410000 */
[----:B------:R-:W-:Y:S01]  /*c330*/  MOV R142, R49 ;  /* 0x00000031008e7202 */ /* 0x000fe20000000f00 */
[----:B------:R-:W-:Y:S02]  /*c340*/  IMAD.MOV.U32 R161, RZ, RZ, R117 ;  /* 0x000000ffffa17224 */ /* 0x000fe400078e0075 */
[----:B------:R-:W-:Y:S01]  /*c350*/  FMUL.FTZ R49, R69, R165 ;  /* 0x000000a545317220 */ /* 0x000fe20000410000 */
[----:B------:R-:W-:Y:S01]  /*c360*/  MOV R158, R142 ;  /* 0x0000008e009e7202 */ /* 0x000fe20000000f00 */
[----:B------:R-:W-:Y:S02]  /*c370*/  IMAD.MOV.U32 R165, RZ, RZ, R58 ;  /* 0x000000ffffa57224 */ /* 0x000fe400078e003a */
[C---:B------:R-:W-:Y:S02]  /*c380*/  FMUL.FTZ R58, R0.reuse, R174 ;  /* 0x000000ae003a7220 */ /* 0x040fe40000410000 */
[C---:B------:R-:W-:Y:S01]  /*c390*/  FMUL.FTZ R59, R0.reuse, R175 ;  /* 0x000000af003b7220 */ /* 0x040fe20000410000 */
[----:B------:R-:W-:Y:S01]  /*c3a0*/  MOV R175, R164 ;  /* 0x000000a400af7202 */ /* 0x000fe20000000f00 */
[----:B------:R-:W-:Y:S02]  /*c3b0*/  IMAD.MOV.U32 R166, RZ, RZ, R61 ;  /* 0x000000ffffa67224 */ /* 0x000fe400078e003d */
[----:B------:R-:W-:Y:S01]  /*c3c0*/  FMUL.FTZ R61, R3, R177 ;  /* 0x000000b1033d7220 */ /* 0x000fe20000410000 */
[----:B------:R-:W-:Y:S01]  /*c3d0*/  MOV R177, R151 ;  /* 0x0000009700b17202 */ /* 0x000fe20000000f00 */
[C---:B------:R-:W-:Y:S02]  /*c3e0*/  FMUL.FTZ R62, R0.reuse, R178 ;  /* 0x000000b2003e7220 */ /* 0x040fe40000410000 */
[----:B------:R-:W-:Y:S02]  /*c3f0*/  FMUL.FTZ R63, R0, R179 ;  /* 0x000000b3003f7220 */ /* 0x000fe40000410000 */
[--C-:B--2---:R-:W-:Y:S02]  /*c400*/  FFMA.FTZ R94, R240, c[0x0][0x2d0], -R88.reuse ;  /* 0x0000b400f05e7a23 */ /* 0x104fe40000010858 */
[--C-:B------:R-:W-:Y:S02]  /*c410*/  FFMA.FTZ R151, R89, c[0x0][0x2d0], -R88.reuse ;  /* 0x0000b40059977a23 */ /* 0x100fe40000010858 */
[----:B------:R-:W-:Y:S02]  /*c420*/  FFMA.FTZ R89, R234, c[0x0][0x2d0], -R75 ;  /* 0x0000b400ea597a23 */ /* 0x000fe4000001084b */
[--C-:B------:R-:W-:Y:S02]  /*c430*/  FFMA.FTZ R90, R126, c[0x0][0x2d0], -R88.reuse ;  /* 0x0000b4007e5a7a23 */ /* 0x100fe40000010858 */
[----:B------:R-:W-:Y:S02]  /*c440*/  FFMA.FTZ R104, R104, c[0x0][0x2d0], -R88 ;  /* 0x0000b40068687a23 */ /* 0x000fe40000010858 */
[----:B------:R-:W-:Y:S02]  /*c450*/  IMAD.MOV.U32 R174, RZ, RZ, R163 ;  /* 0x000000ffffae7224 */ /* 0x000fe400078e00a3 */
[----:B------:R-:W-:Y:S02]  /*c460*/  IMAD.MOV.U32 R164, RZ, RZ, R148 ;  /* 0x000000ffffa47224 */ /* 0x000fe400078e0094 */
[--C-:B------:R-:W-:Y:S01]  /*c470*/  FFMA.FTZ R148, R203, c[0x0][0x2d0], -R88.reuse ;  /* 0x0000b400cb947a23 */ /* 0x100fe20000010858 */
[-C--:B---3--:R-:W-:Y:S03]  /*c480*/  HMMA.16816.F32 R20, R76, R36.reuse, R20 ;  /* 0x000000244c14723c */ /* 0x088fe60000001814 */
[--C-:B------:R-:W-:Y:S02]  /*c490*/  FFMA.FTZ R102, R217, c[0x0][0x2d0], -R88.reuse ;  /* 0x0000b400d9667a23 */ /* 0x100fe40000010858 */
[--C-:B------:R-:W-:Y:S02]  /*c4a0*/  FFMA.FTZ R107, R210, c[0x0][0x2d0], -R88.reuse ;  /* 0x0000b400d26b7a23 */ /* 0x100fe40000010858 */
[----:B------:R-:W-:Y:S01]  /*c4b0*/  MUFU.EX2 R203, R102 ;  /* 0x0000006600cb7308 */ /* 0x000fe20000000800 */
[C---:B------:R-:W-:Y:S04]  /*c4c0*/  HMMA.16816.F32 R24, R64.reuse, R36, R24 ;  /* 0x000000244018723c */ /* 0x040fe80000001818 */
[----:B------:R-:W-:Y:S02]  /*c4d0*/  IMAD.MOV.U32 R163, RZ, RZ, R159 ;  /* 0x000000ffffa37224 */ /* 0x000fe400078e009f */
[----:B------:R-:W-:Y:S01]  /*c4e0*/  IMAD.MOV.U32 R159, RZ, RZ, R139 ;  /* 0x000000ffff9f7224 */ /* 0x000fe200078e008b */
[----:B------:R-:W-:Y:S01]  /*c4f0*/  MOV R139, R109 ;  /* 0x0000006d008b7202 */ /* 0x000fe20000000f00 */
[-C--:B------:R-:W-:Y:S02]  /*c500*/  HMMA.16816.F32 R28, R64, R38.reuse, R28 ;  /* 0x00000026401c723c */ /* 0x080fe4000000181c */
[----:B------:R-:W-:Y:S02]  /*c510*/  MUFU.EX2 R163, R163 ;  /* 0x000000a300a37308 */ /* 0x000fe40000000800 */
[C---:B------:R-:W-:Y:S01]  /*c520*/  FMUL.FTZ R36, R69.reuse, R152 ;  /* 0x0000009845247220 */ /* 0x040fe20000410000 */
[----:B------:R-:W-:Y:S01]  /*c530*/  MOV R152, R60 ;  /* 0x0000003c00987202 */ /* 0x000fe20000000f00 */
[----:B------:R-:W-:Y:S02]  /*c540*/  FMUL.FTZ R37, R69, R153 ;  /* 0x0000009945257220 */ /* 0x000fe40000410000 */
[C---:B------:R-:W-:Y:S04]  /*c550*/  HMMA.16816.F32 R32, R76.reuse, R38, R32 ;  /* 0x000000264c20723c */ /* 0x040fe80000001820 */
[----:B------:R-:W-:Y:S01]  /*c560*/  MUFU.EX2 R139, R139 ;  /* 0x0000008b008b7308 */ /* 0x000fe20000000800 */
[----:B------:R-:W-:Y:S02]  /*c570*/  FMUL.FTZ R60, R3, R176 ;  /* 0x000000b0033c7220 */ /* 0x000fe40000410000 */
[C---:B------:R-:W-:Y:S01]  /*c580*/  FMUL.FTZ R39, R68.reuse, R155 ;  /* 0x0000009b44277220 */ /* 0x040fe20000410000 */
[----:B------:R-:W-:Y:S01]  /*c590*/  MOV R155, R55 ;  /* 0x00000037009b7202 */ /* 0x000fe20000000f00 */
[----:B------:R-:W-:Y:S01]  /*c5a0*/  FMUL.FTZ R38, R68, R154 ;  /* 0x0000009a44267220 */ /* 0x000fe20000410000 */
[----:B------:R-:W2:Y:S02]  /*c5b0*/  LDSM.16.MT88.4 R52, [R225] ;  /* 0x00000000e134783b */ /* 0x000ea40000004200 */
[--C-:B-1----:R-:W-:Y:S02]  /*c5c0*/  FFMA.FTZ R95, R230, c[0x0][0x2d0], -R75.reuse ;  /* 0x0000b400e65f7a23 */ /* 0x102fe4000001084b */
[----:B------:R1:W-:Y:S01]  /*c5d0*/  MUFU.EX2 R154, R93 ;  /* 0x0000005d009a7308 */ /* 0x0003e20000000800 */
[----:B------:R-:W-:Y:S02]  /*c5e0*/  FFMA.FTZ R109, R204, c[0x0][0x2d0], -R88 ;  /* 0x0000b400cc6d7a23 */ /* 0x000fe40000010858 */
[----:B------:R-:W-:Y:S01]  /*c5f0*/  IMAD.MOV.U32 R179, RZ, RZ, R172 ;  /* 0x000000ffffb37224 */ /* 0x000fe200078e00ac */
[----:B------:R-:W-:Y:S02]  /*c600*/  MOV R172, R157 ;  /* 0x0000009d00ac7202 */ /* 0x000fe40000000f00 */
[----:B------:R-:W-:Y:S01]  /*c610*/  MOV R157, R134 ;  /* 0x00000086009d7202 */ /* 0x000fe20000000f00 */
[----:B------:R-:W-:Y:S02]  /*c620*/  FFMA.FTZ R134, R246, c[0x0][0x2d0], -R75 ;  /* 0x0000b400f6867a23 */ /* 0x000fe4000001084b */
[----:B-1----:R-:W-:Y:S01]  /*c630*/  FFMA.FTZ R93, R233, c[0x0][0x2d0], -R88 ;  /* 0x0000b400e95d7a23 */ /* 0x002fe20000010858 */
[-C--:B--2---:R-:W-:Y:S08]  /*c640*/  HMMA.16816.F32 R36, R76, R52.reuse, R36 ;  /* 0x000000344c24723c */ /* 0x084ff00000001824 */
[C---:B------:R-:W-:Y:S07]  /*c650*/  HMMA.16816.F32 R40, R64.reuse, R52, R40 ;  /* 0x000000344028723c */ /* 0x040fee0000001828 */
[C---:B------:R-:W-:Y:S01]  /*c660*/  FMUL.FTZ R52, R69.reuse, R168 ;  /* 0x000000a845347220 */ /* 0x040fe20000410000 */
[----:B------:R-:W-:Y:S01]  /*c670*/  MOV R168, R114 ;  /* 0x0000007200a87202 */ /* 0x000fe20000000f00 */
[----:B------:R-:W-:Y:S01]  /*c680*/  FMUL.FTZ R53, R69, R169 ;  /* 0x000000a945357220 */ /* 0x000fe20000410000 */
[----:B------:R1:W-:Y:S01]  /*c690*/  MUFU.EX2 R114, R2 ;  /* 0x0000000200727308 */ /* 0x0003e20000000800 */
[-C--:B------:R-:W-:Y:S03]  /*c6a0*/  HMMA.16816.F32 R44, R64, R54.reuse, R44 ;  /* 0x00000036402c723c */ /* 0x080fe6000000182c */
[----:B------:R-:W-:Y:S02]  /*c6b0*/  IMAD.MOV.U32 R169, RZ, RZ, R113 ;  /* 0x000000ffffa97224 */ /* 0x000fe400078e0071 */
[----:B------:R-:W-:Y:S01]  /*c6c0*/  IMAD.MOV.U32 R176, RZ, RZ, R168 ;  /* 0x000000ffffb07224 */ /* 0x000fe200078e00a8 */
[----:B------:R-:W-:Y:S01]  /*c6d0*/  MOV R168, R149 ;  /* 0x0000009500a87202 */ /* 0x000fe20000000f00 */
[----:B------:R-:W-:Y:S01]  /*c6e0*/  FFMA.FTZ R149, R202, c[0x0][0x2d0], -R88 ;  /* 0x0000b400ca957a23 */ /* 0x000fe20000010858 */
[C---:B------:R-:W-:Y:S04]  /*c6f0*/  HMMA.16816.F32 R48, R76.reuse, R54, R48 ;  /* 0x000000364c30723c */ /* 0x040fe80000001830 */
[----:B------:R-:W-:Y:S01]  /*c700*/  MOV R178, R169 ;  /* 0x000000a900b27202 */ /* 0x000fe20000000f00 */
[----:B------:R-:W-:Y:S02]  /*c710*/  IMAD.MOV.U32 R169, RZ, RZ, R106 ;  /* 0x000000ffffa97224 */ /* 0x000fe400078e006a */
[C---:B------:R-:W-:Y:S02]  /*c720*/  FMUL.FTZ R54, R68.reuse, R170 ;  /* 0x000000aa44367220 */ /* 0x040fe40000410000 */
[----:B------:R-:W-:Y:S03]  /*c730*/  IMAD.MOV.U32 R170, RZ, RZ, R81 ;  /* 0x000000ffffaa7224 */ /* 0x000fe600078e0051 */
[----:B------:R-:W-:Y:S02]  /*c740*/  FMUL.FTZ R55, R68, R171 ;  /* 0x000000ab44377220 */ /* 0x000fe40000410000 */
[----:B------:R-:W-:Y:S02]  /*c750*/  IMAD.MOV.U32 R171, RZ, RZ, R82 ;  /* 0x000000ffffab7224 */ /* 0x000fe400078e0052 */
[--C-:B-1----:R-:W-:Y:S01]  /*c760*/  FFMA.FTZ R2, R96, c[0x0][0x2d0], -R88.reuse ;  /* 0x0000b40060027a23 */ /* 0x102fe20000010858 */
[----:B------:R-:W1:Y:S01]  /*c770*/  LDSM.16.MT88.4 R80, [R227] ;  /* 0x00000000e350783b */ /* 0x000e620000004200 */
[----:B------:R-:W-:Y:S01]  /*c780*/  FFMA.FTZ R96, R177, c[0x0][0x2d0], -R75 ;  /* 0x0000b400b1607a23 */ /* 0x000fe2000001084b */
[----:B------:R-:W-:Y:S01]  /*c790*/  MOV R177, R173 ;  /* 0x000000ad00b17202 */ /* 0x000fe20000000f00 */
[----:B------:R2:W-:Y:S01]  /*c7a0*/  MUFU.EX2 R120, R2 ;  /* 0x0000000200787308 */ /* 0x0005e20000000800 */
[--C-:B------:R-:W-:Y:S02]  /*c7b0*/  FFMA.FTZ R106, R212, c[0x0][0x2d0], -R88.reuse ;  /* 0x0000b400d46a7a23 */ /* 0x100fe40000010858 */
[----:B------:R-:W-:Y:S02]  /*c7c0*/  IMAD.MOV.U32 R173, RZ, RZ, R165 ;  /* 0x000000ffffad7224 */ /* 0x000fe400078e00a5 */
[----:B------:R-:W-:Y:S02]  /*c7d0*/  FFMA.FTZ R165, R192, c[0x0][0x2d0], -R75 ;  /* 0x0000b400c0a57a23 */ /* 0x000fe4000001084b */
[--C-:B--2---:R-:W-:Y:S02]  /*c7e0*/  FFMA.FTZ R2, R91, c[0x0][0x2d0], -R88.reuse ;  /* 0x0000b4005b027a23 */ /* 0x104fe40000010858 */
[----:B------:R-:W-:Y:S01]  /*c7f0*/  FFMA.FTZ R91, R170, c[0x0][0x2d0], -R88 ;  /* 0x0000b400aa5b7a23 */ /* 0x000fe20000010858 */
[----:B------:R-:W-:Y:S01]  /*c800*/  MOV R170, R161 ;  /* 0x000000a100aa7202 */ /* 0x000fe20000000f00 */
[----:B------:R2:W-:Y:S01]  /*c810*/  MUFU.EX2 R125, R2 ;  /* 0x00000002007d7308 */ /* 0x0005e20000000800 */
[----:B------:R-:W-:Y:S02]  /*c820*/  IMAD.MOV.U32 R161, RZ, RZ, R155 ;  /* 0x000000ffffa17224 */ /* 0x000fe400078e009b */
[----:B------:R-:W-:Y:S02]  /*c830*/  IMAD.MOV.U32 R155, RZ, RZ, R108 ;  /* 0x000000ffff9b7224 */ /* 0x000fe400078e006c */
[--C-:B------:R-:W-:Y:S01]  /*c840*/  FFMA.FTZ R108, R206, c[0x0][0x2d0], -R88.reuse ;  /* 0x0000b400ce6c7a23 */ /* 0x100fe20000010858 */
[-C--:B-1----:R-:W-:Y:S04]  /*c850*/  HMMA.16816.F32 R52, R76, R80.reuse, R52 ;  /* 0x000000504c34723c */ /* 0x082fe80000001834 */
[----:B------:R-:W-:Y:S04]  /*c860*/  MUFU.EX2 R210, R91 ;  /* 0x0000005b00d27308 */ /* 0x000fe80000000800 */
[C---:B------:R-:W-:Y:S06]  /*c870*/  HMMA.16816.F32 R56, R64.reuse, R80, R56 ;  /* 0x000000504038723c */ /* 0x040fec0000001838 */
[----:B------:R-:W-:Y:S01]  /*c880*/  MUFU.EX2 R155, R155 ;  /* 0x0000009b009b7308 */ /* 0x000fe20000000800 */
[----:B--2---:R-:W-:Y:S01]  /*c890*/  FFMA.FTZ R2, R97, c[0x0][0x2d0], -R88 ;  /* 0x0000b40061027a23 */ /* 0x004fe20000010858 */
[-C--:B------:R-:W-:Y:S04]  /*c8a0*/  HMMA.16816.F32 R60, R64, R82.reuse, R60 ;  /* 0x00000052403c723c */ /* 0x080fe8000000183c */
[--C-:B------:R-:W-:Y:S04]  /*c8b0*/  FFMA.FTZ R97, R174, c[0x0][0x2d0], -R75.reuse ;  /* 0x0000b400ae617a23 */ /* 0x100fe8000001084b */
[----:B------:R1:W2:Y:S01]  /*c8c0*/  MUFU.EX2 R133, R2 ;  /* 0x0000000200857308 */ /* 0x0002a20000000800 */
[----:B------:R-:W-:Y:S03]  /*c8d0*/  MOV R174, R166 ;  /* 0x000000a600ae7202 */ /* 0x000fe60000000f00 */
[C---:B------:R-:W-:Y:S01]  /*c8e0*/  FMUL.FTZ R64, R69.reuse, R180 ;  /* 0x000000b445407220 */ /* 0x040fe20000410000 */
[----:B------:R-:W-:Y:S01]  /*c8f0*/  MOV R180, R158 ;  /* 0x0000009e00b47202 */ /* 0x000fe20000000f00 */
[----:B------:R-:W-:Y:S02]  /*c900*/  FMUL.FTZ R65, R69, R181 ;  /* 0x000000b545417220 */ /* 0x000fe40000410000 */
[C---:B------:R-:W-:Y:S02]  /*c910*/  FMUL.FTZ R66, R68.reuse, R182 ;  /* 0x000000b644427220 */ /* 0x040fe40000410000 */
[----:B------:R-:W-:Y:S01]  /*c920*/  FMUL.FTZ R67, R68, R183 ;  /* 0x000000b744437220 */ /* 0x000fe20000410000 */
[----:B------:R-:W-:Y:S01]  /*c930*/  MUFU.EX2 R206, R180 ;  /* 0x000000b400ce7308 */ /* 0x000fe20000000800 */
[--C-:B------:R-:W-:Y:S05]  /*c940*/  FFMA.FTZ R166, R191, c[0x0][0x2d0], -R75.reuse ;  /* 0x0000b400bfa67a23 */ /* 0x100fea000001084b */
[----:B------:R-:W-:Y:S01]  /*c950*/  HMMA.16816.F32 R64, R76, R82, R64 ;  /* 0x000000524c40723c */ /* 0x000fe20000001840 */
[----:B------:R-:W3:Y:S03]  /*c960*/  LDSM.16.MT88.4 R80, [R224+0x800] ;  /* 0x00080000e050783b */ /* 0x000ee60000004200 */
[----:B------:R-:W-:Y:S03]  /*c970*/  MUFU.EX2 R158, R95 ;  /* 0x0000005f009e7308 */ /* 0x000fe60000000800 */
[----:B------:R-:W-:Y:S01]  /*c980*/  F2FP.PACK_AB R78, R135, R129 ;  /* 0x00000081874e723e */ /* 0x000fe200000000ff */
[--C-:B-1----:R-:W-:Y:S01]  /*c990*/  FFMA.FTZ R2, R98, c[0x0][0x2d0], -R75.reuse ;  /* 0x0000b40062027a23 */ /* 0x102fe2000001084b */
[----:B--2---:R-:W-:Y:S03]  /*c9a0*/  F2FP.PACK_AB R79, R133, R125 ;  /* 0x0000007d854f723e */ /* 0x004fe600000000ff */
[----:B------:R-:W-:Y:S01]  /*c9b0*/  FFMA.FTZ R98, R175, c[0x0][0x2d0], -R75 ;  /* 0x0000b400af627a23 */ /* 0x000fe2000001084b */
[----:B------:R-:W-:Y:S01]  /*c9c0*/  F2FP.PACK_AB R76, R118, R116 ;  /* 0x00000074764c723e */ /* 0x000fe200000000ff */
[----:B------:R1:W-:Y:S01]  /*c9d0*/  MUFU.EX2 R117, R2 ;  /* 0x0000000200757308 */ /* 0x0003e20000000800 */
[----:B------:R-:W-:Y:S01]  /*c9e0*/  F2FP.PACK_AB R77, R120, R114 ;  /* 0x00000072784d723e */ /* 0x000fe200000000ff */
[----:B------:R-:W-:Y:S02]  /*c9f0*/  IMAD.MOV.U32 R175, RZ, RZ, R167 ;  /* 0x000000ffffaf7224 */ /* 0x000fe400078e00a7 */
[--C-:B------:R-:W-:Y:S06]  /*ca00*/  FFMA.FTZ R167, R190, c[0x0][0x2d0], -R75.reuse ;  /* 0x0000b400bea77a23 */ /* 0x100fec000001084b */
[----:B------:R-:W-:Y:S10]  /*ca10*/  MUFU.EX2 R204, R98 ;  /* 0x0000006200cc7308 */ /* 0x000ff40000000800 */
[----:B------:R-:W-:Y:S01]  /*ca20*/  MUFU.EX2 R190, R107 ;  /* 0x0000006b00be7308 */ /* 0x000fe20000000800 */
[--C-:B-1----:R-:W-:Y:S02]  /*ca30*/  FFMA.FTZ R2, R99, c[0x0][0x2d0], -R75.reuse ;  /* 0x0000b40063027a23 */ /* 0x102fe4000001084b */
[--C-:B------:R-:W-:Y:S01]  /*ca40*/  FFMA.FTZ R99, R176, c[0x0][0x2d0], -R75.reuse ;  /* 0x0000b400b0637a23 */ /* 0x100fe2000001084b */
[-C--:B---3--:R-:W-:Y:S06]  /*ca50*/  HMMA.16816.F32 R4, R76, R80.reuse, R4 ;  /* 0x000000504c04723c */ /* 0x088fec0000001804 */
[----:B------:R1:W2:Y:S01]  /*ca60*/  MUFU.EX2 R121, R2 ;  /* 0x0000000200797308 */ /* 0x0002a20000000800 */
[----:B------:R-:W-:Y:S02]  /*ca70*/  IMAD.MOV.U32 R176, RZ, RZ, R110 ;  /* 0x000000ffffb07224 */ /* 0x000fe400078e006e */
[--C-:B------:R-:W-:Y:S07]  /*ca80*/  FFMA.FTZ R110, R252, c[0x0][0x2d0], -R75.reuse ;  /* 0x0000b400fc6e7a23 */ /* 0x100fee000001084b */
[----:B------:R-:W-:Y:S10]  /*ca90*/  MUFU.EX2 R107, R149 ;  /* 0x00000095006b7308 */ /* 0x000ff40000000800 */
[----:B------:R3:W-:Y:S01]  /*caa0*/  MUFU.EX2 R212, R176 ;  /* 0x000000b000d47308 */ /* 0x0007e20000000800 */
[--C-:B-1----:R-:W-:Y:S01]  /*cab0*/  FFMA.FTZ R2, R100, c[0x0][0x2d0], -R75.reuse ;  /* 0x0000b40064027a23 */ /* 0x102fe2000001084b */
[----:B--2---:R-:W-:Y:S01]  /*cac0*/  F2FP.PACK_AB R84, R121, R117 ;  /* 0x000000757954723e */ /* 0x004fe200000000ff */
[--C-:B------:R-:W-:Y:S07]  /*cad0*/  FFMA.FTZ R100, R143, c[0x0][0x2d0], -R75.reuse ;  /* 0x0000b4008f647a23 */ /* 0x100fee000001084b */
[----:B------:R1:W-:Y:S10]  /*cae0*/  MUFU.EX2 R123, R2 ;  /* 0x00000002007b7308 */ /* 0x0003f40000000800 */
[----:B------:R-:W-:Y:S01]  /*caf0*/  MUFU.EX2 R191, R106 ;  /* 0x0000006a00bf7308 */ /* 0x000fe20000000800 */
[----:B---3--:R-:W-:Y:S09]  /*cb00*/  IMAD.MOV.U32 R176, RZ, RZ, R162 ;  /* 0x000000ffffb07224 */ /* 0x008ff200078e00a2 */
[----:B------:R2:W-:Y:S01]  /*cb10*/  MUFU.EX2 R162, R104 ;  /* 0x0000006800a27308 */ /* 0x0005e20000000800 */
[----:B-1----:R-:W-:Y:S02]  /*cb20*/  FFMA.FTZ R2, R101, c[0x0][0x2d0], -R75 ;  /* 0x0000b40065027a23 */ /* 0x002fe4000001084b */
[----:B------:R-:W-:Y:S07]  /*cb30*/  FFMA.FTZ R101, R216, c[0x0][0x2d0], -R88 ;  /* 0x0000b400d8657a23 */ /* 0x000fee0000010858 */
[----:B------:R1:W3:Y:S10]  /*cb40*/  MUFU.EX2 R141, R2 ;  /* 0x00000002008d7308 */ /* 0x0002f40000000800 */
[----:B------:R-:W-:Y:S01]  /*cb50*/  MUFU.EX2 R216, R90 ;  /* 0x0000005a00d87308 */ /* 0x000fe20000000800 */
[--C-:B--2---:R-:W-:Y:S02]  /*cb60*/  FFMA.FTZ R104, R223, c[0x0][0x2d0], -R92.reuse ;  /* 0x0000b400df687a23 */ /* 0x104fe4000001085c */
[----:B-1----:R-:W-:Y:S01]  /*cb70*/  FFMA.FTZ R2, R195, c[0x0][0x2d0], -R92 ;  /* 0x0000b400c3027a23 */ /* 0x002fe2000001085c */
[----:B---3--:R-:W-:Y:S06]  /*cb80*/  F2FP.PACK_AB R86, R141, R123 ;  /* 0x0000007b8d56723e */ /* 0x008fec00000000ff */
[----:B------:R1:W-:Y:S10]  /*cb90*/  MUFU.EX2 R195, R177 ;  /* 0x000000b100c37308 */ /* 0x0003f40000000800 */
[----:B------:R2:W-:Y:S01]  /*cba0*/  MUFU.EX2 R111, R2 ;  /* 0x00000002006f7308 */ /* 0x0005e20000000800 */
[----:B-1----:R-:W-:Y:S02]  /*cbb0*/  IMAD.MOV.U32 R177, RZ, RZ, R164 ;  /* 0x000000ffffb17224 */ /* 0x002fe400078e00a4 */
[--C-:B------:R-:W-:Y:S02]  /*cbc0*/  FFMA.FTZ R164, R71, c[0x0][0x2d0], -R92.reuse ;  /* 0x0000b40047a47a23 */ /* 0x100fe4000001085c */
[--C-:B--2---:R-:W-:Y:S05]  /*cbd0*/  FFMA.FTZ R2, R197, c[0x0][0x2d0], -R92.reuse ;  /* 0x0000b400c5027a23 */ /* 0x104fea000001085c */
[----:B------:R-:W-:Y:S10]  /*cbe0*/  MUFU.EX2 R197, R96 ;  /* 0x0000006000c57308 */ /* 0x000ff40000000800 */
[----:B------:R1:W2:Y:S02]  /*cbf0*/  MUFU.EX2 R113, R2 ;  /* 0x0000000200717308 */ /* 0x0002a40000000800 */
[--C-:B-1----:R-:W-:Y:S01]  /*cc00*/  FFMA.FTZ R2, R198, c[0x0][0x2d0], -R92.reuse ;  /* 0x0000b400c6027a23 */ /* 0x102fe2000001085c */
[----:B--2---:R-:W-:Y:S07]  /*cc10*/  F2FP.PACK_AB R85, R113, R111 ;  /* 0x0000006f7155723e */ /* 0x004fee00000000ff */
[----:B------:R-:W-:Y:S10]  /*cc20*/  MUFU.EX2 R198, R99 ;  /* 0x0000006300c67308 */ /* 0x000ff40000000800 */
[----:B------:R1:W-:Y:S02]  /*cc30*/  MUFU.EX2 R115, R2 ;  /* 0x0000000200737308 */ /* 0x0003e40000000800 */
[--C-:B-1----:R-:W-:Y:S08]  /*cc40*/  FFMA.FTZ R2, R199, c[0x0][0x2d0], -R92.reuse ;  /* 0x0000b400c7027a23 */ /* 0x102ff0000001085c */
[----:B------:R1:W-:Y:S10]  /*cc50*/  MUFU.EX2 R199, R103 ;  /* 0x0000006700c77308 */ /* 0x0003f40000000800 */
[----:B------:R2:W3:Y:S01]  /*cc60*/  MUFU.EX2 R140, R2 ;  /* 0x00000002008c7308 */ /* 0x0004e20000000800 */
[----:B-1----:R-:W-:Y:S02]  /*cc70*/  FFMA.FTZ R103, R243, c[0x0][0x2d0], -R92 ;  /* 0x0000b400f3677a23 */ /* 0x002fe4000001085c */
[--C-:B--2---:R-:W-:Y:S01]  /*cc80*/  FFMA.FTZ R2, R208, c[0x0][0x2d0], -R88.reuse ;  /* 0x0000b400d0027a23 */ /* 0x104fe20000010858 */
[----:B---3--:R-:W-:Y:S06]  /*cc90*/  F2FP.PACK_AB R87, R140, R115 ;  /* 0x000000738c57723e */ /* 0x008fec00000000ff */
[----:B------:R-:W-:Y:S01]  /*cca0*/  MUFU.EX2 R208, R93 ;  /* 0x0000005d00d07308 */ /* 0x000fe20000000800 */
[C---:B------:R-:W-:Y:S09]  /*ccb0*/  HMMA.16816.F32 R8, R84.reuse, R80, R8 ;  /* 0x000000505408723c */ /* 0x040ff20000001808 */
[----:B------:R1:W-:Y:S01]  /*ccc0*/  MUFU.EX2 R127, R2 ;  /* 0x00000002007f7308 */ /* 0x0003e20000000800 */
[-C--:B------:R-:W-:Y:S08]  /*ccd0*/  HMMA.16816.F32 R12, R84, R82.reuse, R12 ;  /* 0x00000052540c723c */ /* 0x080ff0000000180c */
[C---:B------:R-:W-:Y:S01]  /*cce0*/  HMMA.16816.F32 R16, R76.reuse, R82, R16 ;  /* 0x000000524c10723c */ /* 0x040fe20000001810 */
[----:B------:R-:W2:Y:S03]  /*ccf0*/  LDSM.16.MT88.4 R80, [R228+0x800] ;  /* 0x00080000e450783b */ /* 0x000ea60000004200 */
[----:B-1----:R-:W-:Y:S02]  /*cd00*/  FFMA.FTZ R2, R213, c[0x0][0x2d0], -R88 ;  /* 0x0000b400d5027a23 */ /* 0x002fe40000010858 */
[----:B------:R1:W-:Y:S10]  /*cd10*/  MUFU.EX2 R213, R179 ;  /* 0x000000b300d57308 */ /* 0x0003f40000000800 */
[----:B------:R3:W4:Y:S01]  /*cd20*/  MUFU.EX2 R130, R2 ;  /* 0x0000000200827308 */ /* 0x0007220000000800 */
[----:B-1----:R-:W-:Y:S09]  /*cd30*/  IMAD.MOV.U32 R179, RZ, RZ, R138 ;  /* 0x000000ffffb37224 */ /* 0x002ff200078e008a */
[----:B------:R-:W-:Y:S01]  /*cd40*/  MUFU.EX2 R138, R94 ;  /* 0x0000005e008a7308 */ /* 0x000fe20000000800 */
[-C--:B--2---:R-:W-:Y:S03]  /*cd50*/  HMMA.16816.F32 R20, R76, R80.reuse, R20 ;  /* 0x000000504c14723c */ /* 0x084fe60000001814 */
[----:B------:R-:W-:Y:S02]  /*cd60*/  IMAD.MOV.U32 R180, RZ, RZ, R179 ;  /* 0x000000ffffb47224 */ /* 0x000fe400078e00b3 */
[--C-:B---3--:R-:W-:Y:S03]  /*cd70*/  FFMA.FTZ R2, R207, c[0x0][0x2d0], -R88.reuse ;  /* 0x0000b400cf027a23 */ /* 0x108fe60000010858 */
[C---:B------:R-:W-:Y:S01]  /*cd80*/  HMMA.16816.F32 R24, R84.reuse, R80, R24 ;  /* 0x000000505418723c */ /* 0x040fe20000001818 */
[----:B------:R1:W-:Y:S07]  /*cd90*/  MUFU.EX2 R207, R97 ;  /* 0x0000006100cf7308 */ /* 0x0003ee0000000800 */
[-C--:B------:R-:W-:Y:S03]  /*cda0*/  HMMA.16816.F32 R28, R84, R82.reuse, R28 ;  /* 0x00000052541c723c */ /* 0x080fe6000000181c */
[----:B------:R2:W-:Y:S05]  /*cdb0*/  MUFU.EX2 R144, R2 ;  /* 0x0000000200907308 */ /* 0x0005ea0000000800 */
[C---:B------:R-:W-:Y:S01]  /*cdc0*/  HMMA.16816.F32 R32, R76.reuse, R82, R32 ;  /* 0x000000524c20723c */ /* 0x040fe20000001820 */
[----:B------:R-:W3:Y:S08]  /*cdd0*/  LDSM.16.MT88.4 R80, [R225+0x800] ;  /* 0x00080000e150783b */ /* 0x000ef00000004200 */
[----:B-1----:R-:W-:Y:S03]  /*cde0*/  LDSM.16.MT88.4 R96, [R225+0x1800] ;  /* 0x00180000e160783b */ /* 0x002fe60000004200 */
[----:B--2---:R-:W-:Y:S02]  /*cdf0*/  FFMA.FTZ R2, R209, c[0x0][0x2d0], -R88 ;  /* 0x0000b400d1027a23 */ /* 0x004fe40000010858 */
[----:B------:R1:W-:Y:S10]  /*ce00*/  MUFU.EX2 R209, R101 ;  /* 0x0000006500d17308 */ /* 0x0003f40000000800 */
[----:B------:R2:W2:Y:S01]  /*ce10*/  MUFU.EX2 R153, R2 ;  /* 0x0000000200997308 */ /* 0x0004a20000000800 */
[-C--:B---3--:R-:W-:Y:S03]  /*ce20*/  HMMA.16816.F32 R36, R76, R80.reuse, R36 ;  /* 0x000000504c24723c */ /* 0x088fe60000001824 */
[--C-:B-1----:R-:W-:Y:S05]  /*ce30*/  FFMA.FTZ R101, R180, c[0x0][0x2d0], -R92.reuse ;  /* 0x0000b400b4657a23 */ /* 0x102fea000001085c */
[C---:B------:R-:W-:Y:S04]  /*ce40*/  HMMA.16816.F32 R40, R84.reuse, R80, R40 ;  /* 0x000000505428723c */ /* 0x040fe80000001828 */
[--C-:B--2---:R-:W-:Y:S04]  /*ce50*/  FFMA.FTZ R2, R245, c[0x0][0x2d0], -R75.reuse ;  /* 0x0000b400f5027a23 */ /* 0x104fe8000001084b */
[-C--:B------:R-:W-:Y:S01]  /*ce60*/  HMMA.16816.F32 R44, R84, R82.reuse, R44 ;  /* 0x00000052542c723c */ /* 0x080fe2000000182c */
[----:B------:R1:W-:Y:S07]  /*ce70*/  MUFU.EX2 R124, R2 ;  /* 0x00000002007c7308 */ /* 0x0003ee0000000800 */
[C---:B------:R-:W-:Y:S01]  /*ce80*/  HMMA.16816.F32 R48, R76.reuse, R82, R48 ;  /* 0x000000524c30723c */ /* 0x040fe20000001830 */
[----:B------:R-:W2:Y:S03]  /*ce90*/  LDSM.16.MT88.4 R80, [R227+0x800] ;  /* 0x00080000e350783b */ /* 0x000ea60000004200 */
[--C-:B-1----:R-:W-:Y:S04]  /*cea0*/  FFMA.FTZ R2, R247, c[0x0][0x2d0], -R75.reuse ;  /* 0x0000b400f7027a23 */ /* 0x102fe8000001084b */
[----:B------:R1:W-:Y:S01]  /*ceb0*/  MUFU.EX2 R132, R2 ;  /* 0x0000000200847308 */ /* 0x0003e20000000800 */
[-C--:B--2---:R-:W-:Y:S03]  /*cec0*/  HMMA.16816.F32 R52, R76, R80.reuse, R52 ;  /* 0x000000504c34723c */ /* 0x084fe60000001834 */
[--C-:B-1----:R-:W-:Y:S05]  /*ced0*/  FFMA.FTZ R2, R248, c[0x0][0x2d0], -R75.reuse ;  /* 0x0000b400f8027a23 */ /* 0x102fea000001084b */
[C---:B------:R-:W-:Y:S01]  /*cee0*/  HMMA.16816.F32 R56, R84.reuse, R80, R56 ;  /* 0x000000505438723c */ /* 0x040fe20000001838 */
[----:B------:R1:W-:Y:S07]  /*cef0*/  MUFU.EX2 R145, R2 ;  /* 0x0000000200917308 */ /* 0x0003ee0000000800 */
[-C--:B------:R-:W-:Y:S08]  /*cf00*/  HMMA.16816.F32 R60, R84, R82.reuse, R60 ;  /* 0x00000052543c723c */ /* 0x080ff0000000183c */
[----:B------:R-:W-:Y:S01]  /*cf10*/  HMMA.16816.F32 R64, R76, R82, R64 ;  /* 0x000000524c40723c */ /* 0x000fe20000001840 */
[----:B------:R-:W2:Y:S06]  /*cf20*/  LDSM.16.MT88.4 R80, [R224+0x1000] ;  /* 0x00100000e050783b */ /* 0x000eac0000004200 */
[----:B------:R-:W-:Y:S01]  /*cf30*/  FFMA.FTZ R76, R171, c[0x0][0x2d0], -R92 ;  /* 0x0000b400ab4c7a23 */ /* 0x000fe2000001085c */
[----:B------:R-:W-:Y:S01]  /*cf40*/  F2FP.PACK_AB R78, R154, R146 ;  /* 0x000000929a4e723e */ /* 0x000fe200000000ff */
[--C-:B-1----:R-:W-:Y:S02]  /*cf50*/  FFMA.FTZ R2, R249, c[0x0][0x2d0], -R75.reuse ;  /* 0x0000b400f9027a23 */ /* 0x102fe4000001084b */
[----:B------:R1:W-:Y:S01]  /*cf60*/  MUFU.EX2 R126, R76 ;  /* 0x0000004c007e7308 */ /* 0x0003e20000000800 */
[----:B------:R-:W-:Y:S01]  /*cf70*/  IMAD.MOV.U32 R171, RZ, RZ, R150 ;  /* 0x000000ffffab7224 */ /* 0x000fe200078e0096 */
[----:B----4-:R-:W-:Y:S01]  /*cf80*/  F2FP.PACK_AB R77, R130, R127 ;  /* 0x0000007f824d723e */ /* 0x010fe200000000ff */
[----:B------:R-:W-:Y:S01]  /*cf90*/  FFMA.FTZ R150, R112, c[0x0][0x2d0], -R88 ;  /* 0x0000b40070967a23 */ /* 0x000fe20000010858 */
[----:B------:R-:W-:Y:S01]  /*cfa0*/  F2FP.PACK_AB R79, R153, R144 ;  /* 0x00000090994f723e */ /* 0x000fe200000000ff */
[----:B------:R-:W-:Y:S01]  /*cfb0*/  FFMA.FTZ R88, R119, c[0x0][0x2d0], -R75 ;  /* 0x0000b40077587a23 */ /* 0x000fe2000001084b */
[----:B------:R-:W-:Y:S01]  /*cfc0*/  MOV R181, R171 ;  /* 0x000000ab00b57202 */ /* 0x000fe20000000f00 */
[----:B------:R-:W-:Y:S02]  /*cfd0*/  IMAD.MOV.U32 R171, RZ, RZ, R159 ;  /* 0x000000ffffab7224 */ /* 0x000fe400078e009f */
[--C-:B------:R-:W-:Y:S01]  /*cfe0*/  FFMA.FTZ R112, R251, c[0x0][0x2d0], -R75.reuse ;  /* 0x0000b400fb707a23 */ /* 0x100fe2000001084b */
[----:B------:R3:W4:Y:S10]  /*cff0*/  MUFU.EX2 R147, R2 ;  /* 0x0000000200937308 */ /* 0x0007340000000800 */
[----:B------:R-:W-:Y:S01]  /*d000*/  MUFU.EX2 R159, R88 ;  /* 0x00000058009f7308 */ /* 0x000fe20000000800 */
[----:B-1----:R-:W-:Y:S09]  /*d010*/  F2FP.PACK_AB R76, R131, R128 ;  /* 0x00000080834c723e */ /* 0x002ff200000000ff */
[----:B------:R-:W-:Y:S01]  /*d020*/  MUFU.EX2 R202, R181 ;  /* 0x000000b500ca7308 */ /* 0x000fe20000000800 */
[-C--:B--2---:R-:W-:Y:S03]  /*d030*/  HMMA.16816.F32 R4, R76, R80.reuse, R4 ;  /* 0x000000504c04723c */ /* 0x084fe60000001804 */
[--C-:B---3--:R-:W-:Y:S01]  /*d040*/  FFMA.FTZ R2, R250, c[0x0][0x2d0], -R92.reuse ;  /* 0x0000b400fa027a23 */ /* 0x108fe2000001085c */
[----:B----4-:R-:W-:Y:S05]  /*d050*/  F2FP.PACK_AB R86, R147, R145 ;  /* 0x000000919356723e */ /* 0x010fea00000000ff */
[----:B------:R1:W2:Y:S03]  /*d060*/  MUFU.EX2 R122, R2 ;  /* 0x00000002007a7308 */ /* 0x0002a60000000800 */
[--C-:B-1----:R-:W-:Y:S01]  /*d070*/  FFMA.FTZ R2, R239, c[0x0][0x2d0], -R92.reuse ;  /* 0x0000b400ef027a23 */ /* 0x102fe2000001085c */
[----:B--2---:R-:W-:Y:S01]  /*d080*/  F2FP.PACK_AB R85, R126, R122 ;  /* 0x0000007a7e55723e */ /* 0x004fe200000000ff */
[----:B------:R1:W5:Y:S05]  /*d090*/  LDL.LU R239, [R1+0xa0] ;  /* 0x0000a00001ef7983 */ /* 0x00036a0000300800 */
[----:B------:R2:W-:Y:S01]  /*d0a0*/  MUFU.EX2 R142, R2 ;  /* 0x00000002008e7308 */ /* 0x0005e20000000800 */
[----:B------:R1:W5:Y:S04]  /*d0b0*/  LDL.LU R240, [R1+0x9c] ;  /* 0x00009c0001f07983 */ /* 0x0003680000300800 */
[----:B------:R1:W5:Y:S04]  /*d0c0*/  LDL.LU R233, [R1+0x98] ;  /* 0x0000980001e97983 */ /* 0x0003680000300800 */
[----:B------:R1:W5:Y:S04]  /*d0d0*/  LDL.LU R234, [R1+0x94] ;  /* 0x0000940001ea7983 */ /* 0x0003680000300800 */
[----:B------:R1:W5:Y:S04]  /*d0e0*/  LDL.LU R119, [R1+0x90] ;  /* 0x0000900001777983 */ /* 0x0003680000300800 */
[----:B------:R1:W5:Y:S01]  /*d0f0*/  LDL.LU R230, [R1+0x8c] ;  /* 0x00008c0001e67983 */ /* 0x0003620000300800 */
[----:B--2---:R-:W-:Y:S01]  /*d100*/  FFMA.FTZ R2, R178, c[0x0][0x2d0], -R92 ;  /* 0x0000b400b2027a23 */ /* 0x004fe2000001085c */
[----:B------:R-:W-:Y:S01]  /*d110*/  MOV R178, R169 ;  /* 0x000000a900b27202 */ /* 0x000fe20000000f00 */
[----:B------:R-:W-:Y:S02]  /*d120*/  IMAD.MOV.U32 R169, RZ, RZ, R136 ;  /* 0x000000ffffa97224 */ /* 0x000fe400078e0088 */
[----:B------:R2:W3:Y:S01]  /*d130*/  MUFU.EX2 R143, R2 ;  /* 0x00000002008f7308 */ /* 0x0004e20000000800 */
[--C-:B------:R-:W-:Y:S02]  /*d140*/  FFMA.FTZ R136, R244, c[0x0][0x2d0], -R75.reuse ;  /* 0x0000b400f4887a23 */ /* 0x100fe4000001084b */
[----:B------:R-:W-:Y:S07]  /*d150*/  FFMA.FTZ R75, R189, c[0x0][0x2d0], -R75 ;  /* 0x0000b400bd4b7a23 */ /* 0x000fee000001084b */
[----:B------:R4:W-:Y:S10]  /*d160*/  MUFU.EX2 R217, R178 ;  /* 0x000000b200d97308 */ /* 0x0009f40000000800 */
[----:B------:R-:W-:Y:S01]  /*d170*/  MUFU.EX2 R75, R75 ;  /* 0x0000004b004b7308 */ /* 0x000fe20000000800 */
[----:B--2---:R-:W2:Y:S01]  /*d180*/  LDL.LU R2, [R1+0x10] ;  /* 0x0000100001027983 */ /* 0x004ea20000300800 */
[----:B---3--:R-:W-:Y:S03]  /*d190*/  F2FP.PACK_AB R87, R143, R142 ;  /* 0x0000008e8f57723e */ /* 0x008fe600000000ff */
[----:B------:R-:W3:Y:S05]  /*d1a0*/  LDL.LU R84, [R1+0x18] ;  /* 0x0000180001547983 */ /* 0x000eea0000300800 */
[----:B------:R1:W-:Y:S01]  /*d1b0*/  MUFU.EX2 R189, R177 ;  /* 0x000000b100bd7308 */ /* 0x0003e20000000800 */
[----:B----4-:R-:W-:Y:S04]  /*d1c0*/  MOV R178, R137 ;  /* 0x0000008900b27202 */ /* 0x010fe80000000f00 */
[----:B------:R-:W-:Y:S05]  /*d1d0*/  MOV R179, R178 ;  /* 0x000000b200b37202 */ /* 0x000fea0000000f00 */
[----:B------:R4:W2:Y:S01]  /*d1e0*/  MUFU.EX2 R137, R89 ;  /* 0x0000005900897308 */ /* 0x0008a20000000800 */
[----:B------:R-:W-:Y:S01]  /*d1f0*/  MOV R178, R160 ;  /* 0x000000a000b27202 */ /* 0x000fe20000000f00 */
[----:B------:R-:W-:Y:S02]  /*d200*/  FFMA.FTZ R102, R179, c[0x0][0x2d0], -R92 ;  /* 0x0000b400b3667a23 */ /* 0x000fe4000001085c */
[----:B------:R-:W-:Y:S06]  /*d210*/  IMAD.MOV.U32 R179, RZ, RZ, R172 ;  /* 0x000000ffffb37224 */ /* 0x000fec00078e00ac */
[----:B------:R-:W-:Y:S01]  /*d220*/  MUFU.EX2 R172, R102 ;  /* 0x0000006600ac7308 */ /* 0x000fe20000000800 */
[----:B-1----:R-:W-:Y:S09]  /*d230*/  IMAD.MOV.U32 R177, RZ, RZ, R174 ;  /* 0x000000ffffb17224 */ /* 0x002ff200078e00ae */
[----:B------:R-:W-:Y:S01]  /*d240*/  MUFU.EX2 R102, R166 ;  /* 0x000000a600667308 */ /* 0x000fe20000000800 */
[----:B----4-:R-:W-:Y:S09]  /*d250*/  LDSM.16.MT88.4 R88, [R227+0x1000] ;  /* 0x00100000e358783b */ /* 0x010ff20000004200 */
[----:B------:R-:W-:Y:S10]  /*d260*/  MUFU.EX2 R160, R100 ;  /* 0x0000006400a07308 */ /* 0x000ff40000000800 */
[----:B------:R1:W-:Y:S10]  /*d270*/  MUFU.EX2 R192, R178 ;  /* 0x000000b200c07308 */ /* 0x0003f40000000800 */
[----:B------:R-:W-:Y:S10]  /*d280*/  MUFU.EX2 R174, R112 ;  /* 0x0000007000ae7308 */ /* 0x000ff40000000800 */
[----:B------:R-:W-:Y:S01]  /*d290*/  MUFU.EX2 R112, R104 ;  /* 0x0000006800707308 */ /* 0x000fe20000000800 */
[----:B-1----:R-:W-:Y:S09]  /*d2a0*/  MOV R178, R173 ;  /* 0x000000ad00b27202 */ /* 0x002ff20000000f00 */
[----:B------:R-:W-:Y:S10]  /*d2b0*/  MUFU.EX2 R104, R151 ;  /* 0x0000009700687308 */ /* 0x000ff40000000800 */
[----:B------:R-:W-:Y:S01]  /*d2c0*/  MUFU.EX2 R173, R101 ;  /* 0x0000006500ad7308 */ /* 0x000fe20000000800 */
[----:B--2---:R-:W-:Y:S02]  /*d2d0*/  FFMA.FTZ R69, R69, R2, R186 ;  /* 0x0000000245457223 */ /* 0x004fe400000100ba */
[----:B------:R-:W2:Y:S07]  /*d2e0*/  LDL.LU R2, [R1+0x14] ;  /* 0x0000140001027983 */ /* 0x000eae0000300800 */
[----:B------:R-:W-:Y:S01]  /*d2f0*/  MUFU.EX2 R186, R108 ;  /* 0x0000006c00ba7308 */ /* 0x000fe20000000800 */
[----:B---3--:R-:W-:Y:S01]  /*d300*/  FFMA.FTZ R105, R68, R84, R105 ;  /* 0x0000005444697223 */ /* 0x008fe20000010069 */
[----:B------:R-:W-:Y:S07]  /*d310*/  F2FP.PACK_AB R84, R132, R124 ;  /* 0x0000007c8454723e */ /* 0x000fee00000000ff */
[C---:B------:R-:W-:Y:S01]  /*d320*/  HMMA.16816.F32 R8, R84.reuse, R80, R8 ;  /* 0x000000505408723c */ /* 0x040fe20000001808 */
[----:B------:R-:W-:Y:S07]  /*d330*/  MUFU.EX2 R108, R177 ;  /* 0x000000b1006c7308 */ /* 0x000fee0000000800 */
[-C--:B------:R-:W-:Y:S08]  /*d340*/  HMMA.16816.F32 R12, R84, R82.reuse, R12 ;  /* 0x00000052540c723c */ /* 0x080ff0000000180c */
[C---:B------:R-:W-:Y:S01]  /*d350*/  HMMA.16816.F32 R16, R76.reuse, R82, R16 ;  /* 0x000000524c10723c */ /* 0x040fe20000001810 */
[----:B------:R-:W1:Y:S07]  /*d360*/  LDSM.16.MT88.4 R80, [R228+0x1000] ;  /* 0x00100000e450783b */ /* 0x000e6e0000004200 */
[-C--:B-1----:R-:W-:Y:S08]  /*d370*/  HMMA.16816.F32 R20, R76, R80.reuse, R20 ;  /* 0x000000504c14723c */ /* 0x082ff00000001814 */
[C---:B------:R-:W-:Y:S08]  /*d380*/  HMMA.16816.F32 R24, R84.reuse, R80, R24 ;  /* 0x000000505418723c */ /* 0x040ff00000001818 */
        /* <DEDUP_REMOVED lines=8> */
[-C--:B------:R-:W-:Y:S08]  /*d410*/  HMMA.16816.F32 R52, R76, R88.reuse, R52 ;  /* 0x000000584c34723c */ /* 0x080ff00000001834 */
[C---:B------:R-:W-:Y:S08]  /*d420*/  HMMA.16816.F32 R56, R84.reuse, R88, R56 ;  /* 0x000000585438723c */ /* 0x040ff00000001838 */
[-C--:B------:R-:W-:Y:S07]  /*d430*/  HMMA.16816.F32 R60, R84, R90.reuse, R60 ;  /* 0x0000005a543c723c */ /* 0x080fee000000183c */
[----:B------:R-:W-:Y:S01]  /*d440*/  F2FP.PACK_AB R84, R159, R137 ;  /* 0x000000899f54723e */ /* 0x000fe200000000ff */
[----:B------:R-:W-:Y:S01]  /*d450*/  HMMA.16816.F32 R64, R76, R90, R64 ;  /* 0x0000005a4c40723c */ /* 0x000fe20000001840 */
[----:B------:R-:W-:Y:S03]  /*d460*/  LDSM.16.MT88.4 R88, [R227+0x1800] ;  /* 0x00180000e358783b */ /* 0x000fe60000004200 */
[----:B------:R-:W-:Y:S03]  /*d470*/  F2FP.PACK_AB R86, R197, R158 ;  /* 0x0000009ec556723e */ /* 0x000fe600000000ff */
[----:B------:R-:W-:Y:S02]  /*d480*/  F2FP.PACK_AB R76, R155, R139 ;  /* 0x0000008b9b4c723e */ /* 0x000fe400000000ff */
[----:B------:R-:W-:Y:S03]  /*d490*/  F2FP.PACK_AB R78, R217, R213 ;  /* 0x000000d5d94e723e */ /* 0x000fe600000000ff */
[----:B------:R-:W-:Y:S02]  /*d4a0*/  F2FP.PACK_AB R77, R208, R138 ;  /* 0x0000008ad04d723e */ /* 0x000fe400000000ff */
[----:B------:R-:W-:Y:S07]  /*d4b0*/  F2FP.PACK_AB R79, R216, R210 ;  /* 0x000000d2d84f723e */ /* 0x000fee00000000ff */
[-C--:B-1----:R-:W-:Y:S03]  /*d4c0*/  HMMA.16816.F32 R4, R76, R80.reuse, R4 ;  /* 0x000000504c04723c */ /* 0x082fe60000001804 */
[----:B--2---:R-:W-:Y:S02]  /*d4d0*/  FFMA.FTZ R68, R3, R2, R184 ;  /* 0x0000000203447223 */ /* 0x004fe400000100b8 */
[----:B------:R-:W2:Y:S01]  /*d4e0*/  LDL.LU R3, [R1+0x1c] ;  /* 0x00001c0001037983 */ /* 0x000ea20000300800 */
[----:B------:R-:W-:Y:S01]  /*d4f0*/  FFMA.FTZ R2, R152, c[0x0][0x2d0], -R92 ;  /* 0x0000b40098027a23 */ /* 0x000fe2000001085c */
[----:B------:R-:W-:Y:S01]  /*d500*/  MUFU.EX2 R184, R134 ;  /* 0x0000008600b87308 */ /* 0x000fe20000000800 */
[----:B------:R-:W-:Y:S04]  /*d510*/  FADD.FTZ R68, R194, R68 ;  /* 0x00000044c2447221 */ /* 0x000fe80000010000 */
[----:B------:R-:W-:Y:S05]  /*d520*/  FADD.FTZ R68, R200, R68 ;  /* 0x00000044c8447221 */ /* 0x000fea0000010000 */
[----:B------:R1:W-:Y:S02]  /*d530*/  MUFU.EX2 R152, R2 ;  /* 0x0000000200987308 */ /* 0x0003e40000000800 */
[--C-:B-1----:R-:W-:Y:S08]  /*d540*/  FFMA.FTZ R2, R156, c[0x0][0x2d0], -R92.reuse ;  /* 0x0000b4009c027a23 */ /* 0x102ff0000001085c */
[----:B------:R1:W3:Y:S02]  /*d550*/  MUFU.EX2 R156, R2 ;  /* 0x00000002009c7308 */ /* 0x0002e40000000800 */
[--C-:B-1----:R-:W-:Y:S01]  /*d560*/  FFMA.FTZ R2, R169, c[0x0][0x2d0], -R92.reuse ;  /* 0x0000b400a9027a23 */ /* 0x102fe2000001085c */
[----:B---3--:R-:W-:Y:S01]  /*d570*/  F2FP.PACK_AB R85, R156, R152 ;  /* 0x000000989c55723e */ /* 0x008fe200000000ff */
[----:B------:R-:W-:Y:S06]  /*d580*/  IMAD.MOV.U32 R169, RZ, RZ, R157 ;  /* 0x000000ffffa97224 */ /* 0x000fec00078e009d */
[----:B------:R1:W-:Y:S02]  /*d590*/  MUFU.EX2 R157, R2 ;  /* 0x00000002009d7308 */ /* 0x0003e40000000800 */
[--C-:B-1----:R-:W-:Y:S01]  /*d5a0*/  FFMA.FTZ R2, R168, c[0x0][0x2d0], -R92.reuse ;  /* 0x0000b400a8027a23 */ /* 0x102fe2000001085c */
[----:B------:R-:W-:Y:S07]  /*d5b0*/  MOV R168, R161 ;  /* 0x000000a100a87202 */ /* 0x000fee0000000f00 */
[----:B------:R1:W3:Y:S02]  /*d5c0*/  MUFU.EX2 R161, R2 ;  /* 0x0000000200a17308 */ /* 0x0002e40000000800 */
[----:B-1----:R-:W-:Y:S01]  /*d5d0*/  FFMA.FTZ R2, R169, c[0x0][0x2d0], -R92 ;  /* 0x0000b400a9027a23 */ /* 0x002fe2000001085c */
[----:B---3--:R-:W-:Y:S07]  /*d5e0*/  F2FP.PACK_AB R87, R161, R157 ;  /* 0x0000009da157723e */ /* 0x008fee00000000ff */
[----:B------:R1:W-:Y:S01]  /*d5f0*/  MUFU.EX2 R169, R2 ;  /* 0x0000000200a97308 */ /* 0x0003e20000000800 */
[C---:B------:R-:W-:Y:S08]  /*d600*/  HMMA.16816.F32 R8, R84.reuse, R80, R8 ;  /* 0x000000505408723c */ /* 0x040ff00000001808 */
[-C--:B------:R-:W-:Y:S08]  /*d610*/  HMMA.16816.F32 R12, R84, R82.reuse, R12 ;  /* 0x00000052540c723c */ /* 0x080ff0000000180c */
[C---:B------:R-:W-:Y:S01]  /*d620*/  HMMA.16816.F32 R16, R76.reuse, R82, R16 ;  /* 0x000000524c10723c */ /* 0x040fe20000001810 */
[----:B------:R-:W-:Y:S03]  /*d630*/  LDSM.16.MT88.4 R80, [R224+0x2000] ;  /* 0x00200000e050783b */ /* 0x000fe60000004200 */
[----:B-1----:R-:W-:Y:S04]  /*d640*/  FADD.FTZ R2, R205, R69 ;  /* 0x00000045cd027221 */ /* 0x002fe80000010000 */
[----:B------:R-:W-:Y:S04]  /*d650*/  FADD.FTZ R2, R222, R2 ;  /* 0x00000002de027221 */ /* 0x000fe80000010000 */
[----:B------:R-:W-:Y:S02]  /*d660*/  FADD.FTZ R100, R221, R2 ;  /* 0x00000002dd647221 */ /* 0x000fe40000010000 */
[----:B------:R-:W-:Y:S04]  /*d670*/  FADD.FTZ R2, R211, R68 ;  /* 0x00000044d3027221 */ /* 0x000fe80000010000 */
[----:B------:R-:W-:Y:S01]  /*d680*/  FADD.FTZ R2, R117, R2 ;  /* 0x0000000275027221 */ /* 0x000fe20000010000 */
[----:B------:R-:W-:Y:S03]  /*d690*/  MOV R117, R72 ;  /* 0x0000004800757202 */ /* 0x000fe60000000f00 */
[----:B------:R-:W-:Y:S02]  /*d6a0*/  FADD.FTZ R2, R121, R2 ;  /* 0x0000000279027221 */ /* 0x000fe40000010000 */
[----:B--2---:R-:W-:Y:S02]  /*d6b0*/  FFMA.FTZ R3, R0, R3, R185 ;  /* 0x0000000300037223 */ /* 0x004fe400000100b9 */
[--C-:B------:R-:W-:Y:S01]  /*d6c0*/  FFMA.FTZ R0, R168, c[0x0][0x2d0], -R92.reuse ;  /* 0x0000b400a8007a23 */ /* 0x100fe2000001085c */
[----:B------:R-:W-:Y:S01]  /*d6d0*/  MUFU.EX2 R185, R109 ;  /* 0x0000006d00b97308 */ /* 0x000fe20000000800 */
[----:B------:R-:W-:Y:S04]  /*d6e0*/  FADD.FTZ R3, R193, R3 ;  /* 0x00000003c1037221 */ /* 0x000fe80000010000 */
[----:B------:R-:W-:Y:S04]  /*d6f0*/  FADD.FTZ R3, R187, R3 ;  /* 0x00000003bb037221 */ /* 0x000fe80000010000 */
[----:B------:R-:W-:Y:S01]  /*d700*/  FADD.FTZ R69, R188, R3 ;  /* 0x00000003bc457221 */ /* 0x000fe20000010000 */
[----:B------:R1:W-:Y:S03]  /*d710*/  MUFU.EX2 R168, R0 ;  /* 0x0000000000a87308 */ /* 0x0003e60000000800 */
[----:B------:R-:W-:Y:S07]  /*d720*/  FADD.FTZ R69, R111, R69 ;  /* 0x000000456f457221 */ /* 0x000fee0000010000 */
[----:B------:R-:W2:Y:S10]  /*d730*/  MUFU.EX2 R109, R148 ;  /* 0x00000094006d7308 */ /* 0x000eb40000000800 */
[----:B------:R3:W-:Y:S01]  /*d740*/  MUFU.EX2 R187, R176 ;  /* 0x000000b000bb7308 */ /* 0x0007e20000000800 */
[--C-:B-1----:R-:W-:Y:S09]  /*d750*/  FFMA.FTZ R0, R170, c[0x0][0x2d0], -R92.reuse ;  /* 0x0000b400aa007a23 */ /* 0x102ff2000001085c */
[----:B------:R1:W-:Y:S01]  /*d760*/  MUFU.EX2 R170, R0 ;  /* 0x0000000000aa7308 */ /* 0x0003e20000000800 */
[----:B--2---:R-:W-:Y:S09]  /*d770*/  F2FP.PACK_AB R181, R107, R109 ;  /* 0x0000006d6bb5723e */ /* 0x004ff200000000ff */
[----:B------:R-:W-:Y:S01]  /*d780*/  MUFU.EX2 R111, R179 ;  /* 0x000000b3006f7308 */ /* 0x000fe20000000800 */
[----:B---3--:R-:W-:Y:S09]  /*d790*/  MOV R176, R175 ;  /* 0x000000af00b07202 */ /* 0x008ff20000000f00 */
[----:B------:R-:W2:Y:S01]  /*d7a0*/  MUFU.EX2 R106, R176 ;  /* 0x000000b0006a7308 */ /* 0x000ea20000000800 */
[----:B-1----:R-:W-:Y:S02]  /*d7b0*/  FFMA.FTZ R0, R171, c[0x0][0x2d0], -R92 ;  /* 0x0000b400ab007a23 */ /* 0x002fe4000001085c */
[----:B------:R-:W1:Y:S07]  /*d7c0*/  LDSM.16.MT88.4 R92, [R228+0x1800] ;  /* 0x00180000e45c783b */ /* 0x000e6e0000004200 */
[----:B------:R3:W-:Y:S10]  /*d7d0*/  MUFU.EX2 R171, R0 ;  /* 0x0000000000ab7308 */ /* 0x0007f40000000800 */
[----:B------:R-:W-:Y:S01]  /*d7e0*/  MUFU.EX2 R175, R110 ;  /* 0x0000006e00af7308 */ /* 0x000fe20000000800 */
[----:B--2---:R-:W-:Y:S09]  /*d7f0*/  F2FP.PACK_AB R182, R106, R108 ;  /* 0x0000006c6ab6723e */ /* 0x004ff200000000ff */
[----:B------:R-:W2:Y:S01]  /*d800*/  MUFU.EX2 R110, R178 ;  /* 0x000000b2006e7308 */ /* 0x000ea20000000800 */
[----:B---3--:R-:W-:Y:S04]  /*d810*/  FADD.FTZ R0, R201, R105 ;  /* 0x00000069c9007221 */ /* 0x008fe80000010000 */
[----:B------:R-:W-:Y:S05]  /*d820*/  FADD.FTZ R0, R214, R0 ;  /* 0x00000000d6007221 */ /* 0x000fea0000010000 */
[----:B------:R3:W4:Y:S01]  /*d830*/  MUFU.EX2 R105, R150 ;  /* 0x0000009600697308 */ /* 0x0007220000000800 */
[----:B------:R-:W-:Y:S02]  /*d840*/  FADD.FTZ R71, R215, R0 ;  /* 0x00000000d7477221 */ /* 0x000fe40000010000 */
[----:B------:R-:W-:Y:S01]  /*d850*/  FADD.FTZ R0, R116, R100 ;  /* 0x0000006474007221 */ /* 0x000fe20000010000 */
[----:B------:R-:W-:Y:S01]  /*d860*/  MOV R116, R73 ;  /* 0x0000004900747202 */ /* 0x000fe20000000f00 */
[-C--:B-1----:R-:W-:Y:S03]  /*d870*/  HMMA.16816.F32 R20, R76, R92.reuse, R20 ;  /* 0x0000005c4c14723c */ /* 0x082fe60000001814 */
[----:B------:R-:W-:Y:S02]  /*d880*/  FADD.FTZ R68, R118, R0 ;  /* 0x0000000076447221 */ /* 0x000fe40000010000 */
[----:B------:R-:W-:Y:S02]  /*d890*/  FADD.FTZ R0, R113, R69 ;  /* 0x0000004571007221 */ /* 0x000fe40000010000 */
[----:B------:R-:W-:Y:S01]  /*d8a0*/  MUFU.EX2 R113, R103 ;  /* 0x0000006700717308 */ /* 0x000fe20000000800 */
[C---:B------:R-:W-:Y:S04]  /*d8b0*/  HMMA.16816.F32 R24, R84.reuse, R92, R24 ;  /* 0x0000005c5418723c */ /* 0x040fe80000001818 */
[----:B------:R-:W-:Y:S01]  /*d8c0*/  FADD.FTZ R69, R115, R0 ;  /* 0x0000000073457221 */ /* 0x000fe20000010000 */
[----:B--2---:R-:W-:Y:S01]  /*d8d0*/  F2FP.PACK_AB R180, R110, R111 ;  /* 0x0000006f6eb4723e */ /* 0x004fe200000000ff */
[----:B------:R-:W2:Y:S01]  /*d8e0*/  LDL R115, [R1+0x8] ;  /* 0x0000080001737983 */ /* 0x000ea20000100800 */
[----:B------:R-:W-:Y:S01]  /*d8f0*/  FADD.FTZ R68, R129, R68 ;  /* 0x0000004481447221 */ /* 0x000fe20000010000 */
[-C--:B------:R-:W-:Y:S01]  /*d900*/  HMMA.16816.F32 R28, R84, R94.reuse, R28 ;  /* 0x0000005e541c723c */ /* 0x080fe2000000181c */
[----:B------:R-:W1:Y:S01]  /*d910*/  MUFU.EX2 R103, R165 ;  /* 0x000000a500677308 */ /* 0x000e620000000800 */
[----:B---3--:R-:W-:Y:S02]  /*d920*/  LDSM.16.MT88.4 R148, [R228+0x3000] ;  /* 0x00300000e494783b */ /* 0x008fe40000004200 */
[----:B----4-:R-:W-:Y:S01]  /*d930*/  F2FP.PACK_AB R183, R104, R105 ;  /* 0x0000006968b7723e */ /* 0x010fe200000000ff */
[----:B------:R-:W-:Y:S02]  /*d940*/  FADD.FTZ R3, R114, R71 ;  /* 0x0000004772037221 */ /* 0x000fe40000010000 */
[----:B------:R-:W-:Y:S01]  /*d950*/  FADD.FTZ R71, R123, R2 ;  /* 0x000000027b477221 */ /* 0x000fe20000010000 */
[C---:B------:R-:W-:Y:S02]  /*d960*/  HMMA.16816.F32 R32, R76.reuse, R94, R32 ;  /* 0x0000005e4c20723c */ /* 0x040fe40000001820 */
[----:B------:R-:W3:Y:S01]  /*d970*/  LDSM.16.MT88.4 R92, [R228+0x2000] ;  /* 0x00200000e45c783b */ /* 0x000ee20000004200 */
[----:B------:R-:W-:Y:S01]  /*d980*/  MUFU.EX2 R114, R136 ;  /* 0x0000008800727308 */ /* 0x000fe20000000800 */
[----:B------:R-:W-:Y:S02]  /*d990*/  FADD.FTZ R2, R135, R68 ;  /* 0x0000004487027221 */ /* 0x000fe40000010000 */
[----:B------:R-:W-:Y:S02]  /*d9a0*/  FADD.FTZ R3, R120, R3 ;  /* 0x0000000378037221 */ /* 0x000fe40000010000 */
[-C--:B------:R-:W-:Y:S04]  /*d9b0*/  HMMA.16816.F32 R36, R76, R96.reuse, R36 ;  /* 0x000000604c24723c */ /* 0x080fe80000001824 */
[----:B------:R-:W-:Y:S02]  /*d9c0*/  FADD.FTZ R3, R125, R3 ;  /* 0x000000037d037221 */ /* 0x000fe40000010000 */
[----:B------:R-:W-:Y:S02]  /*d9d0*/  FADD.FTZ R2, R128, R2 ;  /* 0x0000000280027221 */ /* 0x000fe40000010000 */
[C---:B------:R-:W-:Y:S04]  /*d9e0*/  HMMA.16816.F32 R40, R84.reuse, R96, R40 ;  /* 0x000000605428723c */ /* 0x040fe80000001828 */
[----:B------:R-:W-:Y:S01]  /*d9f0*/  FADD.FTZ R0, R133, R3 ;  /* 0x0000000385007221 */ /* 0x000fe20000010000 */
[----:B-1----:R-:W-:Y:S01]  /*da00*/  F2FP.PACK_AB R176, R102, R103 ;  /* 0x0000006766b0723e */ /* 0x002fe200000000ff */
[----:B------:R-:W-:Y:S02]  /*da10*/  FADD.FTZ R101, R131, R2 ;  /* 0x0000000283657221 */ /* 0x000fe40000010000 */
[-C--:B------:R-:W-:Y:S04]  /*da20*/  HMMA.16816.F32 R44, R84, R98.reuse, R44 ;  /* 0x00000062542c723c */ /* 0x080fe8000000182c */
[----:B------:R-:W-:Y:S02]  /*da30*/  FADD.FTZ R3, R140, R69 ;  /* 0x000000458c037221 */ /* 0x000fe40000010000 */
[----:B------:R-:W-:Y:S01]  /*da40*/  MUFU.EX2 R69, R164 ;  /* 0x000000a400457308 */ /* 0x000fe20000000800 */
[----:B------:R-:W-:Y:S01]  /*da50*/  FADD.FTZ R0, R127, R0 ;  /* 0x000000007f007221 */ /* 0x000fe20000010000 */
[C---:B------:R-:W-:Y:S01]  /*da60*/  HMMA.16816.F32 R48, R76.reuse, R98, R48 ;  /* 0x000000624c30723c */ /* 0x040fe20000001830 */
[----:B------:R-:W1:Y:S03]  /*da70*/  LDSM.16.MT88.4 R96, [R225+0x2000] ;  /* 0x00200000e160783b */ /* 0x000e660000004200 */
[----:B------:R-:W-:Y:S02]  /*da80*/  FADD.FTZ R68, R141, R71 ;  /* 0x000000478d447221 */ /* 0x000fe40000010000 */
[----:B------:R-:W-:Y:S02]  /*da90*/  FADD.FTZ R3, R122, R3 ;  /* 0x000000037a037221 */ /* 0x000fe40000010000 */
[-C--:B------:R-:W-:Y:S01]  /*daa0*/  HMMA.16816.F32 R52, R76, R88.reuse, R52 ;  /* 0x000000584c34723c */ /* 0x080fe20000001834 */
[----:B------:R-:W4:Y:S03]  /*dab0*/  MUFU.EX2 R71, R218 ;  /* 0x000000da00477308 */ /* 0x000f260000000800 */
[----:B------:R-:W-:Y:S02]  /*dac0*/  FADD.FTZ R68, R124, R68 ;  /* 0x000000447c447221 */ /* 0x000fe40000010000 */
[----:B------:R-:W-:Y:S02]  /*dad0*/  FADD.FTZ R100, R130, R0 ;  /* 0x0000000082647221 */ /* 0x000fe40000010000 */
[C---:B------:R-:W-:Y:S04]  /*dae0*/  HMMA.16816.F32 R56, R84.reuse, R88, R56 ;  /* 0x000000585438723c */ /* 0x040fe80000001838 */
[----:B------:R-:W-:Y:S02]  /*daf0*/  FADD.FTZ R2, R132, R68 ;  /* 0x0000004484027221 */ /* 0x000fe40000010000 */
[----:B------:R-:W-:Y:S01]  /*db00*/  LDSM.16.MT88.4 R132, [R224+0x3000] ;  /* 0x00300000e084783b */ /* 0x000fe20000004200 */
[----:B------:R-:W-:Y:S01]  /*db10*/  FADD.FTZ R0, R126, R3 ;  /* 0x000000037e007221 */ /* 0x000fe20000010000 */
[-C--:B------:R-:W-:Y:S04]  /*db20*/  HMMA.16816.F32 R60, R84, R90.reuse, R60 ;  /* 0x0000005a543c723c */ /* 0x080fe8000000183c */
[----:B------:R-:W-:Y:S02]  /*db30*/  FADD.FTZ R68, R146, R101 ;  /* 0x0000006592447221 */ /* 0x000fe40000010000 */
[----:B------:R-:W-:Y:S01]  /*db40*/  FADD.FTZ R3, R144, R100 ;  /* 0x0000006490037221 */ /* 0x000fe20000010000 */
[----:B------:R-:W-:Y:S01]  /*db50*/  F2FP.PACK_AB R84, R198, R160 ;  /* 0x000000a0c654723e */ /* 0x000fe200000000ff */
[----:B------:R-:W-:Y:S01]  /*db60*/  HMMA.16816.F32 R64, R76, R90, R64 ;  /* 0x0000005a4c40723c */ /* 0x000fe20000001840 */
[----:B------:R-:W1:Y:S03]  /*db70*/  LDSM.16.MT88.4 R88, [R227+0x2000] ;  /* 0x00200000e358783b */ /* 0x000e660000004200 */
[----:B------:R-:W-:Y:S01]  /*db80*/  F2FP.PACK_AB R86, R207, R204 ;  /* 0x000000cccf56723e */ /* 0x000fe200000000ff */
[----:B------:R-:W-:Y:S01]  /*db90*/  FADD.FTZ R68, R154, R68 ;  /* 0x000000449a447221 */ /* 0x000fe20000010000 */
[----:B------:R-:W-:Y:S01]  /*dba0*/  F2FP.PACK_AB R85, R168, R169 ;  /* 0x000000a9a855723e */ /* 0x000fe200000000ff */
[----:B------:R-:W-:Y:S01]  /*dbb0*/  FADD.FTZ R3, R153, R3 ;  /* 0x0000000399037221 */ /* 0x000fe20000010000 */
[----:B------:R-:W-:Y:S01]  /*dbc0*/  F2FP.PACK_AB R76, R202, R163 ;  /* 0x000000a3ca4c723e */ /* 0x000fe200000000ff */
[----:B------:R-:W-:Y:S03]  /*dbd0*/  FADD.FTZ R68, R139, R68 ;  /* 0x000000448b447221 */ /* 0x000fe60000010000 */
[----:B------:R-:W-:Y:S01]  /*dbe0*/  F2FP.PACK_AB R78, R212, R206 ;  /* 0x000000ced44e723e */ /* 0x000fe200000000ff */
[----:B------:R-:W-:Y:S01]  /*dbf0*/  FADD.FTZ R3, R138, R3 ;  /* 0x000000038a037221 */ /* 0x000fe20000010000 */
[----:B------:R-:W-:Y:S01]  /*dc00*/  F2FP.PACK_AB R77, R199, R162 ;  /* 0x000000a2c74d723e */ /* 0x000fe200000000ff */
[----:B------:R-:W-:Y:S01]  /*dc10*/  FADD.FTZ R2, R145, R2 ;  /* 0x0000000291027221 */ /* 0x000fe20000010000 */
[----:B------:R-:W-:Y:S01]  /*dc20*/  F2FP.PACK_AB R79, R209, R203 ;  /* 0x000000cbd14f723e */ /* 0x000fe200000000ff */
[----:B------:R-:W-:Y:S01]  /*dc30*/  FADD.FTZ R3, R208, R3 ;  /* 0x00000003d0037221 */ /* 0x000fe20000010000 */
[----:B------:R-:W-:Y:S01]  /*dc40*/  F2FP.PACK_AB R87, R171, R170 ;  /* 0x000000aaab57723e */ /* 0x000fe200000000ff */
[----:B------:R-:W-:Y:S01]  /*dc50*/  FADD.FTZ R2, R147, R2 ;  /* 0x0000000293027221 */ /* 0x000fe20000010000 */
[----:B----4-:R-:W-:Y:S01]  /*dc60*/  F2FP.PACK_AB R179, R69, R71 ;  /* 0x0000004745b3723e */ /* 0x010fe200000000ff */
[----:B------:R-:W-:Y:S02]  /*dc70*/  FADD.FTZ R0, R142, R0 ;  /* 0x000000008e007221 */ /* 0x000fe40000010000 */
[-C--:B------:R-:W-:Y:S03]  /*dc80*/  HMMA.16816.F32 R4, R76, R80.reuse, R4 ;  /* 0x000000504c04723c */ /* 0x080fe60000001804 */
[----:B------:R-:W-:Y:S02]  /*dc90*/  FADD.FTZ R2, R137, R2 ;  /* 0x0000000289027221 */ /* 0x000fe40000010000 */
[----:B------:R-:W-:Y:S02]  /*dca0*/  FADD.FTZ R0, R143, R0 ;  /* 0x000000008f007221 */ /* 0x000fe40000010000 */
[----:B------:R-:W-:Y:S01]  /*dcb0*/  FADD.FTZ R2, R159, R2 ;  /* 0x000000029f027221 */ /* 0x000fe20000010000 */
[C---:B------:R-:W-:Y:S04]  /*dcc0*/  HMMA.16816.F32 R8, R84.reuse, R80, R8 ;  /* 0x000000505408723c */ /* 0x040fe80000001808 */
[----:B------:R-:W-:Y:S02]  /*dcd0*/  FADD.FTZ R0, R152, R0 ;  /* 0x0000000098007221 */ /* 0x000fe40000010000 */
[----:B------:R-:W-:Y:S02]  /*dce0*/  IMAD.MOV.U32 R118, RZ, RZ, R70 ;  /* 0x000000ffff767224 */ /* 0x000fe400078e0046 */
[-C--:B------:R-:W-:Y:S04]  /*dcf0*/  HMMA.16816.F32 R12, R84, R82.reuse, R12 ;  /* 0x00000052540c723c */ /* 0x080fe8000000180c */
[----:B------:R-:W-:Y:S04]  /*dd00*/  FADD.FTZ R0, R156, R0 ;  /* 0x000000009c007221 */ /* 0x000fe80000010000 */
[C---:B------:R-:W-:Y:S01]  /*dd10*/  HMMA.16816.F32 R16, R76.reuse, R82, R16 ;  /* 0x000000524c10723c */ /* 0x040fe20000001810 */
[----:B------:R-:W4:Y:S07]  /*dd20*/  LDSM.16.MT88.4 R80, [R224+0x2800] ;  /* 0x00280000e050783b */ /* 0x000f2e0000004200 */
[-C--:B---3--:R-:W-:Y:S08]  /*dd30*/  HMMA.16816.F32 R20, R76, R92.reuse, R20 ;  /* 0x0000005c4c14723c */ /* 0x088ff00000001814 */
[C---:B------:R-:W-:Y:S08]  /*dd40*/  HMMA.16816.F32 R24, R84.reuse, R92, R24 ;  /* 0x0000005c5418723c */ /* 0x040ff00000001818 */
[-C--:B------:R-:W-:Y:S08]  /*dd50*/  HMMA.16816.F32 R28, R84, R94.reuse, R28 ;  /* 0x0000005e541c723c */ /* 0x080ff0000000181c */
[C---:B------:R-:W-:Y:S01]  /*dd60*/  HMMA.16816.F32 R32, R76.reuse, R94, R32 ;  /* 0x0000005e4c20723c */ /* 0x040fe20000001820 */
[----:B------:R-:W3:Y:S07]  /*dd70*/  LDSM.16.MT88.4 R92, [R228+0x2800] ;  /* 0x00280000e45c783b */ /* 0x000eee0000004200 */
        /* <DEDUP_REMOVED lines=10> */
[----:B------:R-:W1:Y:S03]  /*de20*/  LDSM.16.MT88.4 R88, [R227+0x2800] ;  /* 0x00280000e358783b */ /* 0x000e660000004200 */
[----:B------:R-:W-:Y:S02]  /*de30*/  F2FP.PACK_AB R85, R172, R173 ;  /* 0x000000adac55723e */ /* 0x000fe400000000ff */
[----:B------:R-:W-:Y:S02]  /*de40*/  F2FP.PACK_AB R86, R114, R184 ;  /* 0x000000b87256723e */ /* 0x000fe400000000ff */
[----:B------:R-:W-:Y:S04]  /*de50*/  F2FP.PACK_AB R76, R192, R195 ;  /* 0x000000c3c04c723e */ /* 0x000fe800000000ff */
[----:B------:R-:W-:Y:S02]  /*de60*/  F2FP.PACK_AB R77, R190, R191 ;  /* 0x000000bfbe4d723e */ /* 0x000fe400000000ff */
[----:B------:R-:W-:Y:S02]  /*de70*/  F2FP.PACK_AB R78, R187, R189 ;  /* 0x000000bdbb4e723e */ /* 0x000fe400000000ff */
[----:B------:R-:W-:Y:S02]  /*de80*/  F2FP.PACK_AB R79, R185, R186 ;  /* 0x000000bab94f723e */ /* 0x000fe400000000ff */
[----:B------:R-:W-:Y:S05]  /*de90*/  F2FP.PACK_AB R87, R112, R113 ;  /* 0x000000717057723e */ /* 0x000fea00000000ff */
[-C--:B----4-:R-:W-:Y:S08]  /*dea0*/  HMMA.16816.F32 R4, R76, R80.reuse, R4 ;  /* 0x000000504c04723c */ /* 0x090ff00000001804 */
[C---:B------:R-:W-:Y:S01]  /*deb0*/  HMMA.16816.F32 R8, R84.reuse, R80, R8 ;  /* 0x000000505408723c */ /* 0x040fe20000001808 */
[----:B------:R4:W1:Y:S07]  /*dec0*/  MUFU.EX2 R80, R167 ;  /* 0x000000a700507308 */ /* 0x00086e0000000800 */
[-C--:B------:R-:W-:Y:S03]  /*ded0*/  HMMA.16816.F32 R12, R84, R82.reuse, R12 ;  /* 0x00000052540c723c */ /* 0x080fe6000000180c */
[----:B------:R-:W-:Y:S05]  /*dee0*/  MUFU.EX2 R81, R219 ;  /* 0x000000db00517308 */ /* 0x000fea0000000800 */
[C---:B------:R-:W-:Y:S05]  /*def0*/  HMMA.16816.F32 R16, R76.reuse, R82, R16 ;  /* 0x000000524c10723c */ /* 0x040fea0000001810 */
[----:B------:R-:W2:Y:S03]  /*df00*/  MUFU.EX2 R82, R220 ;  /* 0x000000dc00527308 */ /* 0x000ea60000000800 */
[-C--:B---3--:R-:W-:Y:S01]  /*df10*/  HMMA.16816.F32 R20, R76, R92.reuse, R20 ;  /* 0x0000005c4c14723c */ /* 0x088fe20000001814 */
[----:B----4-:R-:W3:Y:S03]  /*df20*/  LDSM.16.MT88.4 R164, [R225+0x3000] ;  /* 0x00300000e1a4783b */ /* 0x010ee60000004200 */
[----:B-1----:R-:W-:Y:S04]  /*df30*/  F2FP.PACK_AB R178, R75, R80 ;  /* 0x000000504bb2723e */ /* 0x002fe800000000ff */
[C---:B------:R-:W-:Y:S08]  /*df40*/  HMMA.16816.F32 R24, R84.reuse, R92, R24 ;  /* 0x0000005c5418723c */ /* 0x040ff00000001818 */
[-C--:B------:R-:W-:Y:S04]  /*df50*/  HMMA.16816.F32 R28, R84, R94.reuse, R28 ;  /* 0x0000005e541c723c */ /* 0x080fe8000000181c */
[----:B--2---:R-:W-:Y:S04]  /*df60*/  F2FP.PACK_AB R177, R81, R82 ;  /* 0x0000005251b1723e */ /* 0x004fe800000000ff */
[C---:B------:R-:W-:Y:S04]  /*df70*/  HMMA.16816.F32 R32, R76.reuse, R94, R32 ;  /* 0x0000005e4c20723c */ /* 0x040fe80000001820 */
[----:B------:R-:W-:Y:S02]  /*df80*/  ISETP.GT.AND P0, PT, R196, R115, PT ;  /* 0x00000073c400720c */ /* 0x000fe40003f04270 */
[----:B------:R-:W-:Y:S02]  /*df90*/  MOV R196, R242 ;  /* 0x000000f200c47202 */ /* 0x000fe40000000f00 */
        /* <DEDUP_REMOVED lines=8> */
[-C--:B------:R-:W-:Y:S01]  /*e020*/  HMMA.16816.F32 R124, R180, R132.reuse, R4 ;  /* 0x00000084b47c723c */ /* 0x080fe20000001804 */
[----:B------:R-:W1:Y:S07]  /*e030*/  LDSM.16.MT88.4 R4, [R227+0x3000] ;  /* 0x00300000e304783b */ /* 0x000e6e0000004200 */
[C---:B------:R-:W-:Y:S07]  /*e040*/  HMMA.16816.F32 R120, R176.reuse, R132, R8 ;  /* 0x00000084b078723c */ /* 0x040fee0000001808 */
[----:B------:R-:W-:Y:S01]  /*e050*/  FADD.FTZ R8, R155, R68 ;  /* 0x000000449b087221 */ /* 0x000fe20000010000 */
[-C--:B------:R-:W-:Y:S04]  /*e060*/  HMMA.16816.F32 R128, R176, R134.reuse, R12 ;  /* 0x00000086b080723c */ /* 0x080fe8000000180c */
        /* <DEDUP_REMOVED lines=23> */
[-C--:B---3--:R-:W-:Y:S03]  /*e1e0*/  HMMA.16816.F32 R152, R180, R164.reuse, R36 ;  /* 0x000000a4b498723c */ /* 0x088fe60000001824 */
        /* <DEDUP_REMOVED lines=15> */
[-C--:B-1----:R-:W-:Y:S03]  /*e2e0*/  HMMA.16816.F32 R168, R180, R4.reuse, R52 ;  /* 0x00000004b4a8723c */ /* 0x082fe60000001834 */
        /* <DEDUP_REMOVED lines=28> */
[----:B------:R-:W-:Y:S02]  /*e4b0*/  FADD.FTZ R2, R75, R2 ;  /* 0x000000024b027221 */ /* 0x000fe40000010000 */
[----:B------:R-:W-:Y:S01]  /*e4c0*/  FADD.FTZ R0, R69, R0 ;  /* 0x0000000045007221 */ /* 0x000fe20000010000 */
[----:B------:R1:W-:Y:S04]  /*e4d0*/  STL [R1+0x18], R3 ;  /* 0x0000180301007387 */ /* 0x0003e80000100800 */
[----:B------:R2:W-:Y:S04]  /*e4e0*/  STL [R1+0x14], R2 ;  /* 0x0000140201007387 */ /* 0x0005e80000100800 */
[----:B------:R2:W-:Y:S01]  /*e4f0*/  STL [R1+0x1c], R0 ;  /* 0x00001c0001007387 */ /* 0x0005e20000100800 */
[----:B-1----:R-:W-:Y:S01]  /*e500*/  IMAD.MOV.U32 R3, RZ, RZ, R74 ;  /* 0x000000ffff037224 */ /* 0x002fe200078e004a */
[----:B------:R-:W-:-:S05]  /*e510*/  @P0 BRA `(.L_x_518) ;  /* 0xffff9de000000947 */ /* 0x000fca000383ffff */
.L_x_517:
[----:B-1----:R-:W-:-:S13]  /*e520*/  ISETP.GE.AND P0, PT, R242, RZ, PT ;  /* 0x000000fff200720c */ /* 0x002fda0003f06270 */
[----:B------:R-:W-:Y:S05]  /*e530*/  @!P0 BRA `(.L_x_519) ;  /* 0x0000557000008947 */ /* 0x000fea0003800000 */
[----:B------:R-:W-:Y:S01]  /*e540*/  IMAD.MOV.U32 R3, RZ, RZ, R73 ;  /* 0x000000ffff037224 */ /* 0x000fe200078e0049 */
[----:B------:R-:W-:Y:S01]  /*e550*/  MOV R117, R70 ;  /* 0x0000004600757202 */ /* 0x000fe20000000f00 */
[----:B--2---:R-:W-:Y:S01]  /*e560*/  IMAD.MOV.U32 R2, RZ, RZ, R74 ;  /* 0x000000ffff027224 */ /* 0x004fe200078e004a */
[----:B------:R-:W-:Y:S02]  /*e570*/  MOV R116, R72 ;  /* 0x0000004800747202 */ /* 0x000fe40000000f00 */
.L_x_520:
[----:B--2---:R-:W2:Y:S01]  /*e580*/  LDL R76, [R1+0x40] ;  /* 0x00004000014c7983 */ /* 0x004ea20000100800 */
[----:B------:R-:W-:Y:S04]  /*e590*/  DEPBAR.LE SB0, 0x0 ;  /* 0x000080000000791a */ /* 0x000fe80000000000 */
[----:B------:R-:W3:Y:S01]  /*e5a0*/  LDL.64 R74, [R1+0x38] ;  /* 0x00003800014a7983 */ /* 0x000ee20000100a00 */
[----:B------:R-:W-:Y:S01]  /*e5b0*/  WARPSYNC 0xffffffff ;  /* 0xffffffff00007948 */ /* 0x000fe20003800000 */
[----:B------:R-:W-:Y:S01]  /*e5c0*/  SHF.R.S32.HI R0, RZ, 0x1f, R242 ;  /* 0x0000001fff007819 */ /* 0x000fe200000114f2 */
[----:B------:R-:W-:Y:S01]  /*e5d0*/  IMAD.WIDE.U32 R72, R242, c[0x0][0x208], RZ ;  /* 0x00008200f2487a25 */ /* 0x000fe200078e00ff */
[----:B------:R-:W-:Y:S02]  /*e5e0*/  MOV R78, c[0x0][0x208] ;  /* 0x00008200004e7a02 */ /* 0x000fe40000000f00 */
[----:B------:R-:W-:Y:S01]  /*e5f0*/  BAR.SYNC.DEFER_BLOCKING 0x0 ;  /* 0x0000000000007b1d */ /* 0x000fe20000010000 */
[----:B------:R-:W-:Y:S01]  /*e600*/  IMAD R0, R0, c[0x0][0x208], RZ ;  /* 0x0000820000007a24 */ /* 0x000fe200078e02ff */
[----:B------:R-:W-:Y:S02]  /*e610*/  SHF.L.U32 R104, R78, 0x5, RZ ;  /* 0x000000054e687819 */ /* 0x000fe400000006ff */
[----:B------:R-:W-:Y:S01]  /*e620*/  MOV R246, 0x5 ;  /* 0x0000000500f67802 */ /* 0x000fe20000000f00 */
[----:B------:R-:W-:Y:S03]  /*e630*/  IMAD R0, R242, c[0x0][0x20c], R0 ;  /* 0x00008300f2007a24 */ /* 0x000fe600078e0200 */
[----:B-----5:R-:W-:Y:S02]  /*e640*/  STL [R1+0x8c], R230 ;  /* 0x00008ce601007387 */ /* 0x020fe40000100800 */
[----:B------:R-:W-:Y:S02]  /*e650*/  IADD3 R0, R73, R0, RZ ;  /* 0x0000000049007210 */ /* 0x000fe40007ffe0ff */
[----:B------:R-:W-:Y:S03]  /*e660*/  STL [R1+0x90], R119 ;  /* 0x0000907701007387 */ /* 0x000fe60000100800 */
[----:B------:R-:W-:Y:S01]  /*e670*/  IMAD R0, R0, 0x70, RZ ;  /* 0x0000007000007824 */ /* 0x000fe200078e02ff */
[----:B------:R-:W-:Y:S04]  /*e680*/  STL [R1+0x94], R234 ;  /* 0x000094ea01007387 */ /* 0x000fe80000100800 */
[----:B------:R-:W-:Y:S04]  /*e690*/  STL [R1+0x98], R233 ;  /* 0x000098e901007387 */ /* 0x000fe80000100800 */
[----:B------:R-:W-:Y:S08]  /*e6a0*/  LDSM.16.M88.4 R112, [R230] ;  /* 0x00000000e670783b */ /* 0x000ff00000000200 */
[----:B------:R-:W1:Y:S08]  /*e6b0*/  LDSM.16.M88.4 R16, [R119] ;  /* 0x000000007710783b */ /* 0x000e700000000200 */
[----:B------:R-:W4:Y:S08]  /*e6c0*/  LDSM.16.M88.4 R108, [R230+0x2000] ;  /* 0x00200000e66c783b */ /* 0x000f300000000200 */
[----:B------:R-:W1:Y:S08]  /*e6d0*/  LDSM.16.M88.4 R32, [R119+0x800] ;  /* 0x000800007720783b */ /* 0x000e700000000200 */
[----:B------:R-:W1:Y:S08]  /*e6e0*/  LDSM.16.M88.4 R48, [R119+0x1000] ;  /* 0x001000007730783b */ /* 0x000e700000000200 */
[----:B------:R-:W1:Y:S08]  /*e6f0*/  LDSM.16.M88.4 R64, [R119+0x1800] ;  /* 0x001800007740783b */ /* 0x000e700000000200 */
[----:B------:R-:W1:Y:S08]  /*e700*/  LDSM.16.M88.4 R80, [R119+0x2000] ;  /* 0x002000007750783b */ /* 0x000e700000000200 */
[----:B------:R-:W1:Y:S08]  /*e710*/  LDSM.16.M88.4 R96, [R119+0x2800] ;  /* 0x002800007760783b */ /* 0x000e700000000200 */
[----:B------:R-:W1:Y:S08]  /*e720*/  LDSM.16.M88.4 R184, [R119+0x3000] ;  /* 0x0030000077b8783b */ /* 0x000e700000000200 */
[----:B------:R-:W-:Y:S08]  /*e730*/  LDSM.16.M88.4 R188, [R233] ;  /* 0x00000000e9bc783b */ /* 0x000ff00000000200 */
[----:B------:R-:W1:Y:S08]  /*e740*/  LDSM.16.M88.4 R192, [R234] ;  /* 0x00000000eac0783b */ /* 0x000e700000000200 */
[----:B------:R-:W1:Y:S08]  /*e750*/  LDSM.16.M88.4 R196, [R233+0x2000] ;  /* 0x00200000e9c4783b */ /* 0x000e700000000200 */
[----:B------:R-:W1:Y:S08]  /*e760*/  LDSM.16.M88.4 R200, [R240] ;  /* 0x00000000f0c8783b */ /* 0x000e700000000200 */
[----:B------:R-:W1:Y:S08]  /*e770*/  LDSM.16.M88.4 R204, [R239] ;  /* 0x00000000efcc783b */ /* 0x000e700000000200 */
[----:B------:R-:W1:Y:S08]  /*e780*/  LDSM.16.M88.4 R208, [R238] ;  /* 0x00000000eed0783b */ /* 0x000e700000000200 */
[----:B------:R-:W2:Y:S08]  /*e790*/  LDSM.16.M88.4 R212, [R237] ;  /* 0x00000000edd4783b */ /* 0x000eb00000000200 */
[----:B------:R-:W2:Y:S08]  /*e7a0*/  LDSM.16.M88.4 R216, [R236] ;  /* 0x00000000ecd8783b */ /* 0x000eb00000000200 */
[----:B------:R-:W2:Y:S08]  /*e7b0*/  LDSM.16.M88.4 R220, [R235] ;  /* 0x00000000ebdc783b */ /* 0x000eb00000000200 */
        /* <DEDUP_REMOVED lines=16> */
[C---:B------:R-:W-:Y:S04]  /*e8c0*/  HMMA.16816.F32 R56, R108.reuse, R64, RZ ;  /* 0x000000406c38723c */ /* 0x040fe800000018ff */
[----:B--2---:R-:W-:Y:S04]  /*e8d0*/  MOV R77, R76 ;  /* 0x0000004c004d7202 */ /* 0x004fe80000000f00 */
[-C--:B------:R-:W-:Y:S01]  /*e8e0*/  HMMA.16816.F32 R60, R108, R66.reuse, RZ ;  /* 0x000000426c3c723c */ /* 0x080fe200000018ff */
[----:B---3--:R-:W-:Y:S07]  /*e8f0*/  MOV R76, R74 ;  /* 0x0000004a004c7202 */ /* 0x008fee0000000f00 */
[C---:B------:R-:W-:Y:S04]  /*e900*/  HMMA.16816.F32 R64, R112.reuse, R66, RZ ;  /* 0x000000427040723c */ /* 0x040fe800000018ff */
[----:B------:R-:W-:Y:S04]  /*e910*/  IMAD.WIDE.U32 R76, R72, 0x70, R76 ;  /* 0x00000070484c7825 */ /* 0x000fe800078e004c */
[-C--:B------:R-:W-:Y:S01]  /*e920*/  HMMA.16816.F32 R68, R112, R80.reuse, RZ ;  /* 0x000000507044723c */ /* 0x080fe200000018ff */
[----:B------:R-:W-:Y:S03]  /*e930*/  LEA R90, P0, R76, c[0x0][0x1f8], 0x1 ;  /* 0x00007e004c5a7a11 */ /* 0x000fe600078008ff */
[----:B------:R-:W-:Y:S02]  /*e940*/  IADD3 R0, R77, R0, RZ ;  /* 0x000000004d007210 */ /* 0x000fe40007ffe0ff */
[----:B------:R-:W-:Y:S02]  /*e950*/  IADD3 R88, P1, R90, R104, RZ ;  /* 0x000000685a587210 */ /* 0x000fe40007f3e0ff */
[----:B------:R-:W-:Y:S01]  /*e960*/  LEA.HI.X R91, R76, c[0x0][0x1fc], R0, 0x1, P0 ;  /* 0x00007f004c5b7a11 */ /* 0x000fe200000f0c00 */
[C---:B------:R-:W-:Y:S03]  /*e970*/  HMMA.16816.F32 R72, R108.reuse, R80, RZ ;  /* 0x000000506c48723c */ /* 0x040fe600000018ff */
[----:B------:R-:W-:Y:S01]  /*e980*/  SHF.L.U64.HI R0, R78, R246, c[0x0][0x20c] ;  /* 0x000083004e007619 */ /* 0x000fe200000102f6 */
[----:B------:R-:W-:Y:S01]  /*e990*/  @!PT LDS RZ, [RZ] ;  /* 0x00000000fffff984 */ /* 0x000fe20000000800 */
[----:B------:R-:W-:Y:S01]  /*e9a0*/  @!PT LDS RZ, [RZ] ;  /* 0x00000000fffff984 */ /* 0x000fe20000000800 */
[----:B------:R-:W-:Y:S01]  /*e9b0*/  @!PT LDS RZ, [RZ] ;  /* 0x00000000fffff984 */ /* 0x000fe20000000800 */
[----:B------:R1:W-:Y:S01]  /*e9c0*/  LDGSTS.E.BYPASS.LTC128B.128 [R241+0x100], [R90.64], !P6 ;  /* 0x001000005af17fae */ /* 0x0003e2000f101d48 */
[----:B------:R-:W-:Y:S02]  /*e9d0*/  IADD3 R94, P0, R88, R104, RZ ;  /* 0x00000068585e7210 */ /* 0x000fe40007f1e0ff */
[----:B------:R-:W-:Y:S01]  /*e9e0*/  IADD3.X R89, R91, R0, RZ, P1, !PT ;  /* 0x000000005b597210 */ /* 0x000fe20000ffe4ff */
[-C--:B------:R-:W-:Y:S01]  /*e9f0*/  HMMA.16816.F32 R76, R108, R82.reuse, RZ ;  /* 0x000000526c4c723c */ /* 0x080fe200000018ff */
[----:B------:R-:W-:Y:S03]  /*ea00*/  IADD3 R92, P1, R94, R104, RZ ;  /* 0x000000685e5c7210 */ /* 0x000fe60007f3e0ff */
[----:B------:R1:W-:Y:S01]  /*ea10*/  LDGSTS.E.BYPASS.LTC128B.128 [R241+0x900], [R88.64], !P6 ;  /* 0x0090000058f17fae */ /* 0x0003e2000f101d48 */
[----:B------:R-:W-:Y:S02]  /*ea20*/  IADD3.X R95, R89, R0, RZ, P0, !PT ;  /* 0x00000000595f7210 */ /* 0x000fe400007fe4ff */
[----:B------:R-:W-:Y:S01]  /*ea30*/  IADD3 R102, P0, R92, R104, RZ ;  /* 0x000000685c667210 */ /* 0x000fe20007f1e0ff */
[C---:B------:R-:W-:Y:S04]  /*ea40*/  HMMA.16816.F32 R80, R112.reuse, R82, RZ ;  /* 0x000000527050723c */ /* 0x040fe800000018ff */
[----:B------:R2:W-:Y:S01]  /*ea50*/  LDGSTS.E.BYPASS.LTC128B.128 [R241+0x1100], [R94.64], !P6 ;  /* 0x011000005ef17fae */ /* 0x0005e2000f101d48 */
[-C--:B------:R-:W-:Y:S03]  /*ea60*/  IADD3.X R93, R95, R0.reuse, RZ, P1, !PT ;  /* 0x000000005f5d7210 */ /* 0x080fe60000ffe4ff */
[-C--:B------:R-:W-:Y:S01]  /*ea70*/  HMMA.16816.F32 R84, R112, R96.reuse, RZ ;  /* 0x000000607054723c */ /* 0x080fe200000018ff */
[----:B------:R-:W-:Y:S03]  /*ea80*/  IADD3.X R103, R93, R0, RZ, P0, !PT ;  /* 0x000000005d677210 */ /* 0x000fe600007fe4ff */
[----:B------:R2:W-:Y:S01]  /*ea90*/  LDGSTS.E.BYPASS.LTC128B.128 [R241+0x1900], [R92.64], !P6 ;  /* 0x019000005cf17fae */ /* 0x0005e2000f101d48 */
[----:B------:R-:W-:Y:S04]  /*eaa0*/  IADD3 R100, P0, R102, R104, RZ ;  /* 0x0000006866647210 */ /* 0x000fe80007f1e0ff */
[----:B------:R-:W-:Y:S03]  /*eab0*/  IADD3.X R101, R103, R0, RZ, P0, !PT ;  /* 0x0000000067657210 */ /* 0x000fe600007fe4ff */
[----:B------:R3:W-:Y:S01]  /*eac0*/  LDGSTS.E.BYPASS.LTC128B.128 [R241+0x2100], [R102.64], !P6 ;  /* 0x0210000066f17fae */ /* 0x0007e2000f101d48 */
[C---:B-1----:R-:W-:Y:S07]  /*ead0*/  HMMA.16816.F32 R88, R108.reuse, R96, RZ ;  /* 0x000000606c58723c */ /* 0x042fee00000018ff */
[----:B------:R1:W-:Y:S01]  /*eae0*/  LDGSTS.E.BYPASS.LTC128B.128 [R241+0x2900], [R100.64], !P6 ;  /* 0x0290000064f17fae */ /* 0x0003e2000f101d48 */
[-C--:B--2---:R-:W-:Y:S01]  /*eaf0*/  HMMA.16816.F32 R92, R108, R98.reuse, RZ ;  /* 0x000000626c5c723c */ /* 0x084fe200000018ff */
[----:B---3--:R-:W-:Y:S07]  /*eb00*/  IADD3 R102, P0, R100, R104, RZ ;  /* 0x0000006864667210 */ /* 0x008fee0007f1e0ff */
[C---:B------:R-:W-:Y:S04]  /*eb10*/  HMMA.16816.F32 R96, R112.reuse, R98, RZ ;  /* 0x000000627060723c */ /* 0x040fe800000018ff */
[----:B------:R-:W-:Y:S02]  /*eb20*/  IADD3.X R103, R101, R0, RZ, P0, !PT ;  /* 0x0000000065677210 */ /* 0x000fe400007fe4ff */
[C---:B------:R-:W-:Y:S02]  /*eb30*/  ISETP.GT.AND P0, PT, R242.reuse, RZ, PT ;  /* 0x000000fff200720c */ /* 0x040fe40003f04270 */
[----:B------:R-:W-:Y:S01]  /*eb40*/  IADD3 R242, R242, -0x1, RZ ;  /* 0xfffffffff2f27810 */ /* 0x000fe20007ffe0ff */
[----:B------:R1:W-:Y:S08]  /*eb50*/  LDGSTS.E.BYPASS.LTC128B.128 [R241+0x3100], [R102.64], !P6 ;  /* 0x0310000066f17fae */ /* 0x0003f0000f101d48 */
[----:B------:R-:W0:Y:S01]  /*eb60*/  LDGDEPBAR ;  /* 0x00000000000079af */ /* 0x000e220000000000 */
[-C--:B-1----:R-:W-:Y:S08]  /*eb70*/  HMMA.16816.F32 R100, R112, R184.reuse, RZ ;  /* 0x000000b87064723c */ /* 0x082ff000000018ff */
[C---:B------:R-:W-:Y:S08]  /*eb80*/  HMMA.16816.F32 R104, R108.reuse, R184, RZ ;  /* 0x000000b86c68723c */ /* 0x040ff000000018ff */
[-C--:B------:R-:W-:Y:S08]  /*eb90*/  HMMA.16816.F32 R108, R108, R186.reuse, RZ ;  /* 0x000000ba6c6c723c */ /* 0x080ff000000018ff */
[----:B------:R-:W-:Y:S01]  /*eba0*/  HMMA.16816.F32 R112, R112, R186, RZ ;  /* 0x000000ba7070723c */ /* 0x000fe200000018ff */
[----:B------:R-:W-:Y:S07]  /*ebb0*/  LDSM.16.M88.4 R184, [R231] ;  /* 0x00000000e7b8783b */ /* 0x000fee0000000200 */
[-C--:B------:R-:W-:Y:S08]  /*ebc0*/  HMMA.16816.F32 R4, R188, R192.reuse, R4 ;  /* 0x000000c0bc04723c */ /* 0x080ff00000001804 */
[C---:B------:R-:W-:Y:S08]  /*ebd0*/  HMMA.16816.F32 R8, R196.reuse, R192, R8 ;  /* 0x000000c0c408723c */ /* 0x040ff00000001808 */
[-C--:B------:R-:W-:Y:S08]  /*ebe0*/  HMMA.16816.F32 R12, R196, R194.reuse, R12 ;  /* 0x000000c2c40c723c */ /* 0x080ff0000000180c */
[C---:B------:R-:W-:Y:S01]  /*ebf0*/  HMMA.16816.F32 R16, R188.reuse, R194, R16 ;  /* 0x000000c2bc10723c */ /* 0x040fe20000001810 */
[----:B------:R-:W1:Y:S07]  /*ec00*/  LDSM.16.M88.4 R192, [R229] ;  /* 0x00000000e5c0783b */ /* 0x000e6e0000000200 */
        /* <DEDUP_REMOVED lines=19> */
[----:B------:R-:W-:Y:S07]  /*ed40*/  LDSM.16.M88.4 R212, [R232] ;  /* 0x00000000e8d4783b */ /* 0x000fee0000000200 */
        /* <DEDUP_REMOVED lines=67> */
[----:B------:R1:W-:Y:S10]  /*f180*/  MUFU.TANH R185, R7 ;  /* 0x0000000700b97308 */ /* 0x0003f40000002400 */
[----:B------:R-:W-:Y:S10]  /*f190*/  MUFU.TANH R13, R13 ;  /* 0x0000000d000d7308 */ /* 0x000ff40000002400 */
[----:B------:R-:W3:Y:S01]  /*f1a0*/  MUFU.TANH R193, R8 ;  /* 0x0000000800c17308 */ /* 0x000ee20000002400 */
[----:B-1----:R-:W1:Y:S09]  /*f1b0*/  LDSM.16.M88.4 R4, [R226+0x800] ;  /* 0x00080000e204783b */ /* 0x002e720000000200 */
[----:B------:R-:W-:Y:S10]  /*f1c0*/  MUFU.TANH R14, R14 ;  /* 0x0000000e000e7308 */ /* 0x000ff40000002400 */
[----:B------:R-:W4:Y:S10]  /*f1d0*/  MUFU.TANH R192, R9 ;  /* 0x0000000900c07308 */ /* 0x000f340000002400 */
[----:B------:R-:W-:Y:S10]  /*f1e0*/  MUFU.TANH R15, R15 ;  /* 0x0000000f000f7308 */ /* 0x000ff40000002400 */
[----:B------:R-:W-:Y:S01]  /*f1f0*/  MUFU.TANH R195, R10 ;  /* 0x0000000a00c37308 */ /* 0x000fe20000002400 */
[-C--:B-1----:R-:W-:Y:S09]  /*f200*/  HMMA.16816.F32 R20, R212, R4.reuse, R20 ;  /* 0x00000004d414723c */ /* 0x082ff20000001814 */
[----:B------:R1:W-:Y:S01]  /*f210*/  MUFU.TANH R194, R11 ;  /* 0x0000000b00c27308 */ /* 0x0003e20000002400 */
[C---:B------:R-:W-:Y:S09]  /*f220*/  HMMA.16816.F32 R24, R188.reuse, R4, R24 ;  /* 0x00000004bc18723c */ /* 0x040ff20000001818 */
[----:B------:R-:W2:Y:S01]  /*f230*/  MUFU.TANH R18, R18 ;  /* 0x0000001200127308 */ /* 0x000ea20000002400 */
[-C--:B------:R-:W-:Y:S04]  /*f240*/  HMMA.16816.F32 R28, R188, R6.reuse, R28 ;  /* 0x00000006bc1c723c */ /* 0x080fe8000000181c */
[----:B------:R-:W-:Y:S04]  /*f250*/  FMUL.FTZ R22, R22, c[0x0][0x320] ;  /* 0x0000c80016167a20 */ /* 0x000fe80000410000 */
[C---:B------:R-:W-:Y:S01]  /*f260*/  HMMA.16816.F32 R32, R212.reuse, R6, R32 ;  /* 0x00000006d420723c */ /* 0x040fe20000001820 */
[----:B------:R-:W-:Y:S01]  /*f270*/  MUFU.TANH R16, R16 ;  /* 0x0000001000107308 */ /* 0x000fe20000002400 */
[----:B------:R-:W-:Y:S02]  /*f280*/  LDSM.16.M88.4 R4, [R226+0x1800] ;  /* 0x00180000e204783b */ /* 0x000fe40000000200 */
[----:B------:R-:W-:Y:S02]  /*f290*/  FMUL.FTZ R20, R20, c[0x0][0x320] ;  /* 0x0000c80014147a20 */ /* 0x000fe40000410000 */
[----:B------:R-:W-:Y:S02]  /*f2a0*/  FMUL.FTZ R23, R23, c[0x0][0x320] ;  /* 0x0000c80017177a20 */ /* 0x000fe40000410000 */
[----:B------:R-:W-:Y:S02]  /*f2b0*/  FMUL.FTZ R21, R21, c[0x0][0x320] ;  /* 0x0000c80015157a20 */ /* 0x000fe40000410000 */
[----:B-1----:R-:W1:Y:S01]  /*f2c0*/  LDSM.16.M88.4 R8, [R226+0x1000] ;  /* 0x00100000e208783b */ /* 0x002e620000000200 */
        /* <DEDUP_REMOVED lines=14> */
[----:B------:R-:W-:Y:S07]  /*f3b0*/  FMUL.FTZ R31, R31, c[0x0][0x320] ;  /* 0x0000c8001f1f7a20 */ /* 0x000fee0000410000 */
[----:B------:R-:W-:Y:S01]  /*f3c0*/  MUFU.TANH R30, R30 ;  /* 0x0000001e001e7308 */ /* 0x000fe20000002400 */
[-C--:B-1----:R-:W-:Y:S09]  /*f3d0*/  HMMA.16816.F32 R36, R212, R8.reuse, R36 ;  /* 0x00000008d424723c */ /* 0x082ff20000001824 */
[----:B------:R-:W1:Y:S01]  /*f3e0*/  MUFU.TANH R22, R22 ;  /* 0x0000001600167308 */ /* 0x000e620000002400 */
[C---:B------:R-:W-:Y:S09]  /*f3f0*/  HMMA.16816.F32 R40, R188.reuse, R8, R40 ;  /* 0x00000008bc28723c */ /* 0x040ff20000001828 */
[----:B------:R-:W-:Y:S01]  /*f400*/  MUFU.TANH R20, R20 ;  /* 0x0000001400147308 */ /* 0x000fe20000002400 */
[-C--:B------:R-:W-:Y:S09]  /*f410*/  HMMA.16816.F32 R44, R188, R10.reuse, R44 ;  /* 0x0000000abc2c723c */ /* 0x080ff2000000182c */
[----:B------:R-:W1:Y:S01]  /*f420*/  MUFU.TANH R23, R23 ;  /* 0x0000001700177308 */ /* 0x000e620000002400 */
[C---:B------:R-:W-:Y:S01]  /*f430*/  HMMA.16816.F32 R48, R212.reuse, R10, R48 ;  /* 0x0000000ad430723c */ /* 0x040fe20000001830 */
[----:B------:R-:W1:Y:S03]  /*f440*/  LDSM.16.M88.4 R8, [R226+0x2000] ;  /* 0x00200000e208783b */ /* 0x000e660000000200 */
[----:B------:R-:W-:Y:S02]  /*f450*/  FMUL.FTZ R38, R38, c[0x0][0x320] ;  /* 0x0000c80026267a20 */ /* 0x000fe40000410000 */
[----:B------:R-:W-:Y:S03]  /*f460*/  FMUL.FTZ R36, R36, c[0x0][0x320] ;  /* 0x0000c80024247a20 */ /* 0x000fe60000410000 */
[----:B------:R-:W1:Y:S01]  /*f470*/  MUFU.TANH R24, R24 ;  /* 0x0000001800187308 */ /* 0x000e620000002400 */
[-C--:B------:R-:W-:Y:S03]  /*f480*/  HMMA.16816.F32 R52, R212, R4.reuse, R52 ;  /* 0x00000004d434723c */ /* 0x080fe60000001834 */
[----:B------:R-:W-:Y:S02]  /*f490*/  FMUL.FTZ R39, R39, c[0x0][0x320] ;  /* 0x0000c80027277a20 */ /* 0x000fe40000410000 */
[----:B------:R-:W-:Y:S03]  /*f4a0*/  FMUL.FTZ R37, R37, c[0x0][0x320] ;  /* 0x0000c80025257a20 */ /* 0x000fe60000410000 */
[C---:B------:R-:W-:Y:S01]  /*f4b0*/  HMMA.16816.F32 R56, R188.reuse, R4, R56 ;  /* 0x00000004bc38723c */ /* 0x040fe20000001838 */
[----:B------:R-:W1:Y:S03]  /*f4c0*/  MUFU.TANH R21, R21 ;  /* 0x0000001500157308 */ /* 0x000e660000002400 */
[----:B------:R-:W-:Y:S02]  /*f4d0*/  FMUL.FTZ R47, R47, c[0x0][0x320] ;  /* 0x0000c8002f2f7a20 */ /* 0x000fe40000410000 */
[----:B------:R-:W-:Y:S02]  /*f4e0*/  FMUL.FTZ R40, R40, c[0x0][0x320] ;  /* 0x0000c80028287a20 */ /* 0x000fe40000410000 */
[-C--:B------:R-:W-:Y:S03]  /*f4f0*/  HMMA.16816.F32 R60, R188, R6.reuse, R60 ;  /* 0x00000006bc3c723c */ /* 0x080fe6000000183c */
[----:B------:R-:W2:Y:S01]  /*f500*/  MUFU.TANH R25, R25 ;  /* 0x0000001900197308 */ /* 0x000ea20000002400 */
[----:B------:R-:W-:Y:S02]  /*f510*/  FMUL.FTZ R50, R50, c[0x0][0x320] ;  /* 0x0000c80032327a20 */ /* 0x000fe40000410000 */
[----:B------:R-:W-:Y:S02]  /*f520*/  FMUL.FTZ R48, R48, c[0x0][0x320] ;  /* 0x0000c80030307a20 */ /* 0x000fe40000410000 */
[C---:B------:R-:W-:Y:S01]  /*f530*/  HMMA.16816.F32 R64, R212.reuse, R6, R64 ;  /* 0x00000006d440723c */ /* 0x040fe20000001840 */
[----:B------:R-:W2:Y:S03]  /*f540*/  LDSM.16.M88.4 R4, [R226+0x2800] ;  /* 0x00280000e204783b */ /* 0x000ea60000000200 */
[----:B------:R-:W-:Y:S01]  /*f550*/  FMUL.FTZ R55, R55, c[0x0][0x320] ;  /* 0x0000c80037377a20 */ /* 0x000fe20000410000 */
        /* <DEDUP_REMOVED lines=17> */
[----:B------:R-:W1:Y:S01]  /*f670*/  MUFU.TANH R35, R35 ;  /* 0x0000002300237308 */ /* 0x000e620000002400 */
[----:B------:R-:W1:Y:S01]  /*f680*/  LDSM.16.M88.4 R8, [R226+0x3000] ;  /* 0x00300000e208783b */ /* 0x000e620000000200 */
[----:B------:R-:W-:Y:S04]  /*f690*/  DEPBAR.LE SB0, 0x0 ;  /* 0x000080000000791a */ /* 0x000fe80000000000 */
[----:B------:R-:W-:Y:S01]  /*f6a0*/  FMUL.FTZ R74, R74, c[0x0][0x320] ;  /* 0x0000c8004a4a7a20 */ /* 0x000fe20000410000 */
[-C--:B--2---:R-:W-:Y:S03]  /*f6b0*/  HMMA.16816.F32 R84, R212, R4.reuse, R84 ;  /* 0x00000004d454723c */ /* 0x084fe60000001854 */
[----:B------:R2:W-:Y:S01]  /*f6c0*/  MUFU.TANH R234, R74 ;  /* 0x0000004a00ea7308 */ /* 0x0005e20000002400 */
[----:B------:R-:W-:Y:S01]  /*f6d0*/  BAR.SYNC.DEFER_BLOCKING 0x0 ;  /* 0x0000000000007b1d */ /* 0x000fe20000010000 */
[----:B------:R-:W-:Y:S02]  /*f6e0*/  FMUL.FTZ R73, R73, c[0x0][0x320] ;  /* 0x0000c80049497a20 */ /* 0x000fe40000410000 */
[----:B------:R-:W-:Y:S01]  /*f6f0*/  FMUL.FTZ R65, R65, c[0x0][0x320] ;  /* 0x0000c80041417a20 */ /* 0x000fe20000410000 */
[C---:B------:R-:W-:Y:S04]  /*f700*/  HMMA.16816.F32 R88, R188.reuse, R4, R88 ;  /* 0x00000004bc58723c */ /* 0x040fe80000001858 */
[----:B------:R-:W-:Y:S01]  /*f710*/  FMUL.FTZ R79, R79, c[0x0][0x320] ;  /* 0x0000c8004f4f7a20 */ /* 0x000fe20000410000 */
[----:B------:R-:W1:Y:S01]  /*f720*/  MUFU.TANH R33, R33 ;  /* 0x0000002100217308 */ /* 0x000e620000002400 */
[----:B------:R-:W-:Y:S01]  /*f730*/  FMUL.FTZ R77, R77, c[0x0][0x320] ;  /* 0x0000c8004d4d7a20 */ /* 0x000fe20000410000 */
[----:B------:R-:W-:Y:S01]  /*f740*/  FMNMX.FTZ R4, R186, R3, !PT ;  /* 0x00000003ba047209 */ /* 0x000fe20007810000 */
[-C--:B------:R-:W-:Y:S04]  /*f750*/  HMMA.16816.F32 R92, R188, R6.reuse, R92 ;  /* 0x00000006bc5c723c */ /* 0x080fe8000000185c */
[----:B---3--:R-:W-:Y:S01]  /*f760*/  FMNMX.FTZ R5, R193, R116, !PT ;  /* 0x00000074c1057209 */ /* 0x008fe20007810000 */
[----:B------:R-:W-:Y:S02]  /*f770*/  FMUL.FTZ R80, R80, c[0x0][0x320] ;  /* 0x0000c80050507a20 */ /* 0x000fe40000410000 */
[----:B------:R-:W-:Y:S01]  /*f780*/  MUFU.TANH R29, R29 ;  /* 0x0000001d001d7308 */ /* 0x000fe20000002400 */
[C---:B------:R-:W-:Y:S04]  /*f790*/  HMMA.16816.F32 R96, R212.reuse, R6, R96 ;  /* 0x00000006d460723c */ /* 0x040fe80000001860 */
[----:B--2---:R-:W-:Y:S01]  /*f7a0*/  FMNMX.FTZ R74, R118, R0, !PT ;  /* 0x00000000764a7209 */ /* 0x004fe20007810000 */
[----:B------:R-:W-:Y:S01]  /*f7b0*/  FMUL.FTZ R82, R82, c[0x0][0x320] ;  /* 0x0000c80052527a20 */ /* 0x000fe20000410000 */
[----:B------:R-:W-:Y:S01]  /*f7c0*/  FMNMX.FTZ R0, R185, R4, !PT ;  /* 0x00000004b9007209 */ /* 0x000fe20007810000 */
[----:B------:R-:W-:Y:S01]  /*f7d0*/  FMUL.FTZ R83, R83, c[0x0][0x320] ;  /* 0x0000c80053537a20 */ /* 0x000fe20000410000 */
[----:B----4-:R-:W-:Y:S01]  /*f7e0*/  FMNMX.FTZ R4, R192, R5, !PT ;  /* 0x00000005c0047209 */ /* 0x010fe20007810000 */
[----:B------:R-:W2:Y:S01]  /*f7f0*/  MUFU.TANH R38, R38 ;  /* 0x0000002600267308 */ /* 0x000ea20000002400 */
[-C--:B-1----:R-:W-:Y:S03]  /*f800*/  HMMA.16816.F32 R100, R212, R8.reuse, R100 ;  /* 0x00000008d464723c */ /* 0x082fe60000001864 */
[----:B------:R-:W-:Y:S01]  /*f810*/  FMNMX.FTZ R0, R18, R0, !PT ;  /* 0x0000000012007209 */ /* 0x000fe20007810000 */
[----:B------:R-:W-:Y:S01]  /*f820*/  FMUL.FTZ R81, R81, c[0x0][0x320] ;  /* 0x0000c80051517a20 */ /* 0x000fe20000410000 */
[----:B------:R-:W-:Y:S01]  /*f830*/  FMNMX.FTZ R4, R12, R4, !PT ;  /* 0x000000040c047209 */ /* 0x000fe20007810000 */
[----:B------:R-:W-:Y:S01]  /*f840*/  FMUL.FTZ R93, R93, c[0x0][0x320] ;  /* 0x0000c8005d5d7a20 */ /* 0x000fe20000410000 */
[----:B------:R-:W-:Y:S01]  /*f850*/  FMNMX.FTZ R0, R19, R0, !PT ;  /* 0x0000000013007209 */ /* 0x000fe20007810000 */
[C---:B------:R-:W-:Y:S01]  /*f860*/  HMMA.16816.F32 R104, R188.reuse, R8, R104 ;  /* 0x00000008bc68723c */ /* 0x040fe20000001868 */
[----:B------:R-:W1:Y:S03]  /*f870*/  MUFU.TANH R36, R36 ;  /* 0x0000002400247308 */ /* 0x000e660000002400 */
[----:B------:R-:W-:Y:S01]  /*f880*/  FMNMX.FTZ R74, R16, R74, !PT ;  /* 0x0000004a104a7209 */ /* 0x000fe20007810000 */
[----:B------:R-:W-:Y:S01]  /*f890*/  FMUL.FTZ R84, R84, c[0x0][0x320] ;  /* 0x0000c80054547a20 */ /* 0x000fe20000410000 */
[----:B------:R-:W-:Y:S01]  /*f8a0*/  FMNMX.FTZ R5, R22, R0, !PT ;  /* 0x0000000016057209 */ /* 0x000fe20007810000 */
[----:B------:R-:W-:Y:S01]  /*f8b0*/  FMUL.FTZ R92, R92, c[0x0][0x320] ;  /* 0x0000c8005c5c7a20 */ /* 0x000fe20000410000 */
[-C--:B------:R-:W-:Y:S03]  /*f8c0*/  HMMA.16816.F32 R108, R188, R10.reuse, R108 ;  /* 0x0000000abc6c723c */ /* 0x080fe6000000186c */
[----:B------:R-:W-:Y:S01]  /*f8d0*/  MUFU.TANH R39, R39 ;  /* 0x0000002700277308 */ /* 0x000fe20000002400 */
[----:B------:R-:W-:Y:S01]  /*f8e0*/  FMNMX.FTZ R5, R23, R5, !PT ;  /* 0x0000000517057209 */ /* 0x000fe20007810000 */
[----:B------:R-:W-:Y:S01]  /*f8f0*/  FMUL.FTZ R86, R86, c[0x0][0x320] ;  /* 0x0000c80056567a20 */ /* 0x000fe20000410000 */
[----:B------:R-:W-:Y:S01]  /*f900*/  FMNMX.FTZ R4, R13, R4, !PT ;  /* 0x000000040d047209 */ /* 0x000fe20007810000 */
[----:B------:R-:W-:Y:S01]  /*f910*/  FMUL.FTZ R87, R87, c[0x0][0x320] ;  /* 0x0000c80057577a20 */ /* 0x000fe20000410000 */
[----:B------:R-:W-:Y:S01]  /*f920*/  HMMA.16816.F32 R112, R212, R10, R112 ;  /* 0x0000000ad470723c */ /* 0x000fe20000001870 */
[----:B------:R-:W3:Y:S03]  /*f930*/  LDL R10, [R1+0x20] ;  /* 0x00002000010a7983 */ /* 0x000ee60000100800 */
[----:B------:R-:W-:Y:S01]  /*f940*/  FMNMX.FTZ R74, R17, R74, !PT ;  /* 0x0000004a114a7209 */ /* 0x000fe20007810000 */
[----:B------:R-:W-:Y:S01]  /*f950*/  MUFU.TANH R40, R40 ;  /* 0x0000002800287308 */ /* 0x000fe20000002400 */
[----:B------:R-:W-:Y:S01]  /*f960*/  FMUL.FTZ R85, R85, c[0x0][0x320] ;  /* 0x0000c80055557a20 */ /* 0x000fe20000410000 */
[----:B------:R-:W-:Y:S01]  /*f970*/  FMNMX.FTZ R0, R24, R4, !PT ;  /* 0x0000000418007209 */ /* 0x000fe20007810000 */
[----:B------:R-:W-:Y:S01]  /*f980*/  FMUL.FTZ R89, R89, c[0x0][0x320] ;  /* 0x0000c80059597a20 */ /* 0x000fe20000410000 */
[----:B------:R-:W-:Y:S03]  /*f990*/  FMNMX.FTZ R74, R20, R74, !PT ;  /* 0x0000004a144a7209 */ /* 0x000fe60007810000 */
[----:B------:R-:W-:Y:S01]  /*f9a0*/  FMUL.FTZ R98, R98, c[0x0][0x320] ;  /* 0x0000c80062627a20 */ /* 0x000fe20000410000 */
[----:B------:R-:W-:Y:S01]  /*f9b0*/  FMNMX.FTZ R74, R21, R74, !PT ;  /* 0x0000004a154a7209 */ /* 0x000fe20007810000 */
        /* <DEDUP_REMOVED lines=20> */
[----:B------:R-:W1:Y:S01]  /*fb00*/  MUFU.TANH R48, R48 ;  /* 0x0000003000307308 */ /* 0x000e620000002400 */
[----:B------:R-:W-:Y:S01]  /*fb10*/  FMNMX.FTZ R0, R29, R0, !PT ;  /* 0x000000001d007209 */ /* 0x000fe20007810000 */
[----:B------:R-:W-:Y:S01]  /*fb20*/  FMUL.FTZ R91, R91, c[0x0][0x320] ;  /* 0x0000c8005b5b7a20 */ /* 0x000fe20000410000 */
[----:B----4-:R-:W-:Y:S01]  /*fb30*/  FMNMX.FTZ R74, R37, R74, !PT ;  /* 0x0000004a254a7209 */ /* 0x010fe20007810000 */
[----:B------:R-:W-:Y:S01]  /*fb40*/  FMUL.FTZ R94, R94, c[0x0][0x320] ;  /* 0x0000c8005e5e7a20 */ /* 0x000fe20000410000 */
[----:B------:R-:W-:Y:S01]  /*fb50*/  FMNMX.FTZ R4, R40, R0, !PT ;  /* 0x0000000028047209 */ /* 0x000fe20007810000 */
[----:B------:R-:W-:Y:S01]  /*fb60*/  FMUL.FTZ R95, R95, c[0x0][0x320] ;  /* 0x0000c8005f5f7a20 */ /* 0x000fe20000410000 */
[----:B------:R-:W-:Y:S01]  /*fb70*/  FMNMX.FTZ R0, R39, R5, !PT ;  /* 0x0000000527007209 */ /* 0x000fe20007810000 */
[----:B------:R-:W-:Y:S02]  /*fb80*/  FMUL.FTZ R107, R107, c[0x0][0x320] ;  /* 0x0000c8006b6b7a20 */ /* 0x000fe40000410000 */
[----:B------:R-:W2:Y:S01]  /*fb90*/  MUFU.TANH R51, R51 ;  /* 0x0000003300337308 */ /* 0x000ea20000002400 */
[----:B------:R-:W-:Y:S01]  /*fba0*/  FMUL.FTZ R104, R104, c[0x0][0x320] ;  /* 0x0000c80068687a20 */ /* 0x000fe20000410000 */
[----:B------:R-:W-:Y:S01]  /*fbb0*/  FMNMX.FTZ R5, R195, R117, !PT ;  /* 0x00000075c3057209 */ /* 0x000fe20007810000 */
[----:B------:R-:W-:Y:S01]  /*fbc0*/  FMUL.FTZ R105, R105, c[0x0][0x320] ;  /* 0x0000c80069697a20 */ /* 0x000fe20000410000 */
[----:B------:R-:W-:Y:S01]  /*fbd0*/  FMNMX.FTZ R0, R50, R0, !PT ;  /* 0x0000000032007209 */ /* 0x000fe20007810000 */
[----:B------:R-:W-:Y:S01]  /*fbe0*/  FMUL.FTZ R68, R68, c[0x0][0x320] ;  /* 0x0000c80044447a20 */ /* 0x000fe20000410000 */
[----:B------:R-:W-:Y:S01]  /*fbf0*/  FMNMX.FTZ R5, R194, R5, !PT ;  /* 0x00000005c2057209 */ /* 0x000fe20007810000 */
[----:B------:R-:W-:Y:S02]  /*fc00*/  FMUL.FTZ R69, R69, c[0x0][0x320] ;  /* 0x0000c80045457a20 */ /* 0x000fe40000410000 */
[----:B------:R-:W-:Y:S01]  /*fc10*/  FMUL.FTZ R102, R102, c[0x0][0x320] ;  /* 0x0000c80066667a20 */ /* 0x000fe20000410000 */
[----:B------:R-:W4:Y:S01]  /*fc20*/  MUFU.TANH R49, R49 ;  /* 0x0000003100317308 */ /* 0x000f220000002400 */
[----:B------:R-:W-:Y:S01]  /*fc30*/  FMNMX.FTZ R5, R14, R5, !PT ;  /* 0x000000050e057209 */ /* 0x000fe20007810000 */
[----:B------:R-:W-:Y:S01]  /*fc40*/  FMUL.FTZ R100, R100, c[0x0][0x320] ;  /* 0x0000c80064647a20 */ /* 0x000fe20000410000 */
[----:B-1----:R-:W-:Y:S01]  /*fc50*/  FMNMX.FTZ R74, R48, R74, !PT ;  /* 0x0000004a304a7209 */ /* 0x002fe20007810000 */
[----:B------:R-:W-:Y:S01]  /*fc60*/  FMUL.FTZ R59, R59, c[0x0][0x320] ;  /* 0x0000c8003b3b7a20 */ /* 0x000fe20000410000 */
[----:B------:R-:W-:Y:S01]  /*fc70*/  FMNMX.FTZ R5, R15, R5, !PT ;  /* 0x000000050f057209 */ /* 0x000fe20007810000 */
[----:B------:R-:W-:Y:S02]  /*fc80*/  FMUL.FTZ R62, R62, c[0x0][0x320] ;  /* 0x0000c8003e3e7a20 */ /* 0x000fe40000410000 */
[----:B------:R-:W-:Y:S02]  /*fc90*/  FMUL.FTZ R63, R63, c[0x0][0x320] ;  /* 0x0000c8003f3f7a20 */ /* 0x000fe40000410000 */
[----:B------:R-:W1:Y:S01]  /*fca0*/  MUFU.TANH R202, R54 ;  /* 0x0000003600ca7308 */ /* 0x000e620000002400 */
[----:B------:R-:W-:Y:S02]  /*fcb0*/  FMUL.FTZ R75, R75, c[0x0][0x320] ;  /* 0x0000c8004b4b7a20 */ /* 0x000fe40000410000 */
[----:B------:R-:W-:Y:S01]  /*fcc0*/  FMUL.FTZ R61, R61, c[0x0][0x320] ;  /* 0x0000c8003d3d7a20 */ /* 0x000fe20000410000 */
[----:B--2---:R-:W-:Y:S01]  /*fcd0*/  FMNMX.FTZ R0, R51, R0, !PT ;  /* 0x0000000033007209 */ /* 0x004fe20007810000 */
[----:B------:R-:W-:Y:S02]  /*fce0*/  FMUL.FTZ R72, R72, c[0x0][0x320] ;  /* 0x0000c80048487a20 */ /* 0x000fe40000410000 */
[----:B------:R-:W-:Y:S02]  /*fcf0*/  FMUL.FTZ R76, R76, c[0x0][0x320] ;  /* 0x0000c8004c4c7a20 */ /* 0x000fe40000410000 */
[----:B------:R-:W-:Y:S01]  /*fd00*/  FMUL.FTZ R108, R108, c[0x0][0x320] ;  /* 0x0000c8006c6c7a20 */ /* 0x000fe20000410000 */
[----:B------:R-:W-:Y:S01]  /*fd10*/  MUFU.TANH R199, R47 ;  /* 0x0000002f00c77308 */ /* 0x000fe20000002400 */
[----:B------:R-:W-:Y:S02]  /*fd20*/  FMUL.FTZ R67, R67, c[0x0][0x320] ;  /* 0x0000c80043437a20 */ /* 0x000fe40000410000 */
[----:B------:R-:W-:Y:S01]  /*fd30*/  FMUL.FTZ R71, R71, c[0x0][0x320] ;  /* 0x0000c80047477a20 */ /* 0x000fe20000410000 */
[----:B----4-:R-:W-:Y:S01]  /*fd40*/  FMNMX.FTZ R74, R49, R74, !PT ;  /* 0x0000004a314a7209 */ /* 0x010fe20007810000 */
        /* <DEDUP_REMOVED lines=13> */
[----:B------:R-:W-:Y:S02]  /*fe20*/  FMUL.FTZ R57, R57, c[0x0][0x320] ;  /* 0x0000c80039397a20 */ /* 0x000fe40000410000 */
[----:B------:R-:W-:Y:S03]  /*fe30*/  FMUL.FTZ R109, R109, c[0x0][0x320] ;  /* 0x0000c8006d6d7a20 */ /* 0x000fe60000410000 */
[----:B------:R-:W4:Y:S01]  /*fe40*/  MUFU.TANH R198, R53 ;  /* 0x0000003500c67308 */ /* 0x000f220000002400 */
[----:B--2---:R-:W-:Y:S09]  /*fe50*/  FMNMX.FTZ R74, R47, R74, !PT ;  /* 0x0000004a2f4a7209 */ /* 0x004ff20007810000 */
[----:B------:R-:W2:Y:S01]  /*fe60*/  MUFU.TANH R200, R66 ;  /* 0x0000004200c87308 */ /* 0x000ea20000002400 */
[----:B-1----:R-:W-:Y:S09]  /*fe70*/  FMNMX.FTZ R0, R203, R0, !PT ;  /* 0x00000000cb007209 */ /* 0x002ff20007810000 */
[----:B------:R-:W-:Y:S01]  /*fe80*/  MUFU.TANH R205, R56 ;  /* 0x0000003800cd7308 */ /* 0x000fe20000002400 */
[----:B----4-:R-:W-:Y:S09]  /*fe90*/  FMNMX.FTZ R74, R198, R74, !PT ;  /* 0x0000004ac64a7209 */ /* 0x010ff20007810000 */
[----:B------:R-:W1:Y:S01]  /*fea0*/  MUFU.TANH R56, R64 ;  /* 0x0000004000387308 */ /* 0x000e620000002400 */
[----:B--2---:R-:W-:Y:S09]  /*feb0*/  FMNMX.FTZ R0, R200, R0, !PT ;  /* 0x00000000c8007209 */ /* 0x004ff20007810000 */
[----:B------:R-:W2:Y:S10]  /*fec0*/  MUFU.TANH R201, R67 ;  /* 0x0000004300c97308 */ /* 0x000eb40000002400 */
[----:B------:R-:W4:Y:S01]  /*fed0*/  MUFU.TANH R187, R70 ;  /* 0x0000004600bb7308 */ /* 0x000f220000002400 */
[----:B-1----:R-:W-:Y:S09]  /*fee0*/  FMNMX.FTZ R74, R56, R74, !PT ;  /* 0x0000004a384a7209 */ /* 0x002ff20007810000 */
[----:B------:R-:W-:Y:S01]  /*fef0*/  MUFU.TANH R204, R60 ;  /* 0x0000003c00cc7308 */ /* 0x000fe20000002400 */
[----:B--2---:R-:W-:Y:S09]  /*ff00*/  FMNMX.FTZ R0, R201, R0, !PT ;  /* 0x00000000c9007209 */ /* 0x004ff20007810000 */
[----:B------:R-:W1:Y:S01]  /*ff10*/  MUFU.TANH R60, R65 ;  /* 0x00000041003c7308 */ /* 0x000e620000002400 */
[----:B----4-:R-:W-:Y:S04]  /*ff20*/  MOV R215, R187 ;  /* 0x000000bb00d77202 */ /* 0x010fe80000000f00 */
[----:B------:R-:W-:Y:S05]  /*ff30*/  FMNMX.FTZ R0, R215, R0, !PT ;  /* 0x00000000d7007209 */ /* 0x000fea0007810000 */
[----:B------:R-:W2:Y:S10]  /*ff40*/  MUFU.TANH R210, R68 ;  /* 0x0000004400d27308 */ /* 0x000eb40000002400 */
[----:B------:R-:W4:Y:S01]  /*ff50*/  MUFU.TANH R219, R69 ;  /* 0x0000004500db7308 */ /* 0x000f220000002400 */
[----:B-1----:R-:W-:Y:S09]  /*ff60*/  FMNMX.FTZ R74, R60, R74, !PT ;  /* 0x0000004a3c4a7209 */ /* 0x002ff20007810000 */
[----:B------:R4:W-:Y:S01]  /*ff70*/  MUFU.TANH R216, R93 ;  /* 0x0000005d00d87308 */ /* 0x0009e20000002400 */
[----:B--2---:R-:W-:Y:S09]  /*ff80*/  FMNMX.FTZ R74, R210, R74, !PT ;  /* 0x0000004ad24a7209 */ /* 0x004ff20007810000 */
[----:B------:R-:W1:Y:S10]  /*ff90*/  MUFU.TANH R247, R71 ;  /* 0x0000004700f77308 */ /* 0x000e740000002400 */
[----:B------:R-:W2:Y:S01]  /*ffa0*/  MUFU.TANH R207, R80 ;  /* 0x0000005000cf7308 */ /* 0x000ea20000002400 */
[----:B----4-:R-:W-:Y:S04]  /*ffb0*/  MOV R93, R219 ;  /* 0x000000db005d7202 */ /* 0x010fe80000000f00 */
[----:B------:R-:W-:Y:S05]  /*ffc0*/  FMNMX.FTZ R74, R93, R74, !PT ;  /* 0x0000004a5d4a7209 */ /* 0x000fea0007810000 */
[----:B------:R-:W4:Y:S01]  /*ffd0*/  MUFU.TANH R238, R82 ;  /* 0x0000005200ee7308 */ /* 0x000f220000002400 */
[----:B-1----:R-:W-:Y:S09]  /*ffe0*/  FMNMX.FTZ R0, R247, R0, !PT ;  /* 0x00000000f7007209 */ /* 0x002ff20007810000 */
[----:B------:R-:W1:Y:S01]  /*fff0*/  MUFU.TANH R230, R83 ;  /* 0x0000005300e67308 */ /* 0x000e620000002400 */
[----:B--2---:R-:W-:Y:S04]  /*10000*/  MOV R214, R207 ;  /* 0x000000cf00d67202 */ /* 0x004fe80000000f00 */
[----:B------:R-:W-:Y:S05]  /*10010*/  FMNMX.FTZ R74, R214, R74, !PT ;  /* 0x0000004ad64a7209 */ /* 0x000fea0007810000 */
[----:B------:R-:W2:Y:S01]  /*10020*/  MUFU.TANH R249, R81 ;  /* 0x0000005100f97308 */ /* 0x000ea20000002400 */
[----:B----4-:R-:W-:Y:S09]  /*10030*/  FMNMX.FTZ R0, R238, R0, !PT ;  /* 0x00000000ee007209 */ /* 0x010ff20007810000 */
        /* <DEDUP_REMOVED lines=8> */
[----:B------:R2:W-:Y:S01]  /*100c0*/  MUFU.TANH R212, R114 ;  /* 0x0000007200d47308 */ /* 0x0005e20000002400 */
[----:B-1----:R-:W-:Y:S09]  /*100d0*/  FMNMX.FTZ R0, R81, R0, !PT ;  /* 0x0000000051007209 */ /* 0x002ff20007810000 */
[----:B------:R-:W1:Y:S10]  /*100e0*/  MUFU.TANH R26, R26 ;  /* 0x0000001a001a7308 */ /* 0x000e740000002400 */
[----:B------:R-:W4:Y:S01]  /*100f0*/  MUFU.TANH R211, R85 ;  /* 0x0000005500d37308 */ /* 0x000f220000002400 */
[----:B--2---:R-:W-:Y:S04]  /*10100*/  MOV R114, R222 ;  /* 0x000000de00727202 */ /* 0x004fe80000000f00 */
[----:B------:R-:W-:Y:S05]  /*10110*/  FMNMX.FTZ R0, R114, R0, !PT ;  /* 0x0000000072007209 */ /* 0x000fea0007810000 */
[----:B------:R4:W-:Y:S01]  /*10120*/  MUFU.TANH R119, R89 ;  /* 0x0000005900777308 */ /* 0x0009e20000002400 */
[----:B-1----:R-:W-:Y:S04]  /*10130*/  FMNMX.FTZ R5, R26, R5, !PT ;  /* 0x000000051a057209 */ /* 0x002fe80007810000 */
[----:B------:R-:W-:Y:S05]  /*10140*/  FMNMX.FTZ R5, R27, R5, !PT ;  /* 0x000000051b057209 */ /* 0x000fea0007810000 */
[----:B------:R-:W1:Y:S01]  /*10150*/  MUFU.TANH R53, R98 ;  /* 0x0000006200357308 */ /* 0x000e620000002400 */
[----:B------:R-:W-:Y:S09]  /*10160*/  FMNMX.FTZ R5, R30, R5, !PT ;  /* 0x000000051e057209 */ /* 0x000ff20007810000 */
[----:B------:R1:W-:Y:S01]  /*10170*/  MUFU.TANH R223, R102 ;  /* 0x0000006600df7308 */ /* 0x0003e20000002400 */
[----:B----4-:R-:W-:Y:S04]  /*10180*/  MOV R89, R211 ;  /* 0x000000d300597202 */ /* 0x010fe80000000f00 */
[----:B------:R-:W-:Y:S05]  /*10190*/  FMNMX.FTZ R74, R89, R74, !PT ;  /* 0x0000004a594a7209 */ /* 0x000fea0007810000 */
[----:B------:R-:W-:Y:S10]  /*101a0*/  MUFU.TANH R248, R88 ;  /* 0x0000005800f87308 */ /* 0x000ff40000002400 */
[----:B------:R-:W2:Y:S01]  /*101b0*/  MUFU.TANH R54, R99 ;  /* 0x0000006300367308 */ /* 0x000ea20000002400 */
[----:B-1----:R-:W-:Y:S04]  /*101c0*/  MOV R102, R53 ;  /* 0x0000003500667202 */ /* 0x002fe80000000f00 */
[----:B------:R-:W-:Y:S05]  /*101d0*/  FMNMX.FTZ R0, R102, R0, !PT ;  /* 0x0000000066007209 */ /* 0x000fea0007810000 */
[----:B------:R2:W-:Y:S10]  /*101e0*/  MUFU.TANH R88, R103 ;  /* 0x0000006700587308 */ /* 0x0005f40000002400 */
[----:B------:R-:W1:Y:S10]  /*101f0*/  MUFU.TANH R83, R96 ;  /* 0x0000006000537308 */ /* 0x000e740000002400 */
[----:B------:R-:W4:Y:S01]  /*10200*/  MUFU.TANH R197, R97 ;  /* 0x0000006100c57308 */ /* 0x000f220000002400 */
[----:B--2---:R-:W-:Y:S02]  /*10210*/  MOV R103, R54 ;  /* 0x0000003600677202 */ /* 0x004fe40000000f00 */
[----:B------:R-:W2:Y:S02]  /*10220*/  LDL.64 R54, [R1+0x30] ;  /* 0x0000300001367983 */ /* 0x000ea40000100a00 */
[----:B------:R-:W-:Y:S05]  /*10230*/  FMNMX.FTZ R0, R103, R0, !PT ;  /* 0x0000000067007209 */ /* 0x000fea0007810000 */
[----:B------:R4:W-:Y:S01]  /*10240*/  MUFU.TANH R99, R101 ;  /* 0x0000006500637308 */ /* 0x0009e20000002400 */
[----:B-1----:R-:W-:Y:S09]  /*10250*/  FMNMX.FTZ R74, R83, R74, !PT ;  /* 0x0000004a534a7209 */ /* 0x002ff20007810000 */
[----:B------:R1:W-:Y:S10]  /*10260*/  MUFU.TANH R190, R115 ;  /* 0x0000007300be7308 */ /* 0x0003f40000002400 */
[----:B------:R-:W3:Y:S01]  /*10270*/  MUFU.TANH R31, R31 ;  /* 0x0000001f001f7308 */ /* 0x000ee20000002400 */
[----:B----4-:R-:W-:Y:S04]  /*10280*/  MOV R101, R197 ;  /* 0x000000c500657202 */ /* 0x010fe80000000f00 */
[----:B------:R-:W-:Y:S05]  /*10290*/  FMNMX.FTZ R74, R101, R74, !PT ;  /* 0x0000004a654a7209 */ /* 0x000fea0007810000 */
[----:B------:R-:W4:Y:S01]  /*102a0*/  MUFU.TANH R196, R100 ;  /* 0x0000006400c47308 */ /* 0x000f220000002400 */
[----:B-1----:R-:W-:Y:S04]  /*102b0*/  MOV R115, R223 ;  /* 0x000000df00737202 */ /* 0x002fe80000000f00 */
[----:B------:R-:W-:Y:S05]  /*102c0*/  FMNMX.FTZ R0, R115, R0, !PT ;  /* 0x0000000073007209 */ /* 0x000fea0007810000 */
[----:B------:R4:W-:Y:S01]  /*102d0*/  MUFU.TANH R98, R112 ;  /* 0x0000007000627308 */ /* 0x0009e20000002400 */
[----:B------:R-:W-:Y:S02]  /*102e0*/  FMNMX.FTZ R0, R88, R0, !PT ;  /* 0x0000000058007209 */ /* 0x000fe40007810000 */
[----:B---3--:R-:W-:Y:S02]  /*102f0*/  FMNMX.FTZ R5, R31, R5, !PT ;  /* 0x000000051f057209 */ /* 0x008fe40007810000 */
[----:B------:R-:W-:Y:S05]  /*10300*/  FMNMX.FTZ R0, R212, R0, !PT ;  /* 0x00000000d4007209 */ /* 0x000fea0007810000 */
[----:B------:R-:W1:Y:S01]  /*10310*/  MUFU.TANH R42, R42 ;  /* 0x0000002a002a7308 */ /* 0x000e620000002400 */
[----:B------:R-:W-:Y:S09]  /*10320*/  FMNMX.FTZ R0, R190, R0, !PT ;  /* 0x00000000be007209 */ /* 0x000ff20007810000 */
[----:B------:R-:W3:Y:S01]  /*10330*/  MUFU.TANH R43, R43 ;  /* 0x0000002b002b7308 */ /* 0x000ee20000002400 */
[----:B----4-:R-:W-:Y:S04]  /*10340*/  MOV R112, R196 ;  /* 0x000000c400707202 */ /* 0x010fe80000000f00 */
[----:B------:R-:W-:Y:S05]  /*10350*/  FMNMX.FTZ R74, R112, R74, !PT ;  /* 0x0000004a704a7209 */ /* 0x000fea0007810000 */
[----:B------:R-:W4:Y:S01]  /*10360*/  MUFU.TANH R46, R46 ;  /* 0x0000002e002e7308 */ /* 0x000f220000002400 */
[----:B------:R-:W-:Y:S02]  /*10370*/  FMNMX.FTZ R74, R99, R74, !PT ;  /* 0x0000004a634a7209 */ /* 0x000fe40007810000 */
[----:B-1----:R-:W-:Y:S02]  /*10380*/  FMNMX.FTZ R5, R42, R5, !PT ;  /* 0x000000052a057209 */ /* 0x002fe40007810000 */
[----:B------:R-:W-:Y:S05]  /*10390*/  FMNMX.FTZ R74, R98, R74, !PT ;  /* 0x0000004a624a7209 */ /* 0x000fea0007810000 */
[----:B------:R-:W1:Y:S01]  /*103a0*/  MUFU.TANH R97, R113 ;  /* 0x0000007100617308 */ /* 0x000e620000002400 */
[----:B---3--:R-:W-:Y:S09]  /*103b0*/  FMNMX.FTZ R5, R43, R5, !PT ;  /* 0x000000052b057209 */ /* 0x008ff20007810000 */
[----:B------:R-:W3:Y:S01]  /*103c0*/  MUFU.TANH R220, R58 ;  /* 0x0000003a00dc7308 */ /* 0x000ee20000002400 */
[----:B----4-:R-:W-:Y:S04]  /*103d0*/  FMNMX.FTZ R5, R46, R5, !PT ;  /* 0x000000052e057209 */ /* 0x010fe80007810000 */
[----:B------:R-:W-:Y:S05]  /*103e0*/  FMNMX.FTZ R5, R199, R5, !PT ;  /* 0x00000005c7057209 */ /* 0x000fea0007810000 */
[----:B------:R4:W-:Y:S01]  /*103f0*/  MUFU.TANH R239, R73 ;  /* 0x0000004900ef7308 */ /* 0x0009e20000002400 */
[----:B-1----:R-:W-:Y:S05]  /*10400*/  FMNMX.FTZ R74, R97, R74, !PT ;  /* 0x0000004a614a7209 */ /* 0x002fea0007810000 */
[----:B------:R-:W1:Y:S04]  /*10410*/  SHFL.BFLY PT, R6, R74, 0x2, 0x1f ;  /* 0x0c401f004a067f89 */ /* 0x000e6800000e0000 */
[----:B------:R-:W1:Y:S01]  /*10420*/  MUFU.TANH R218, R59 ;  /* 0x0000003b00da7308 */ /* 0x000e620000002400 */
[----:B---3--:R-:W-:Y:S09]  /*10430*/  FMNMX.FTZ R5, R220, R5, !PT ;  /* 0x00000005dc057209 */ /* 0x008ff20007810000 */
[----:B------:R-:W3:Y:S01]  /*10440*/  MUFU.TANH R251, R62 ;  /* 0x0000003e00fb7308 */ /* 0x000ee20000002400 */
[----:B----4-:R-:W4:Y:S09]  /*10450*/  SHFL.BFLY PT, R73, R0, 0x2, 0x1f ;  /* 0x0c401f0000497f89 */ /* 0x010f3200000e0000 */
[----:B------:R-:W4:Y:S01]  /*10460*/  MUFU.TANH R245, R63 ;  /* 0x0000003f00f57308 */ /* 0x000f220000002400 */
[----:B-1----:R-:W-:Y:S02]  /*10470*/  FMNMX.FTZ R74, R74, R6, !PT ;  /* 0x000000064a4a7209 */ /* 0x002fe40007810000 */
[----:B------:R-:W-:Y:S03]  /*10480*/  FMNMX.FTZ R5, R218, R5, !PT ;  /* 0x00000005da057209 */ /* 0x000fe60007810000 */
[----:B------:R-:W1:Y:S04]  /*10490*/  SHFL.BFLY PT, R8, R74, 0x1, 0x1f ;  /* 0x0c201f004a087f89 */ /* 0x000e6800000e0000 */
[----:B------:R-:W1:Y:S01]  /*104a0*/  MUFU.TANH R250, R75 ;  /* 0x0000004b00fa7308 */ /* 0x000e620000002400 */
[----:B---3--:R-:W-:Y:S04]  /*104b0*/  MOV R85, R251 ;  /* 0x000000fb00557202 */ /* 0x008fe80000000f00 */
[----:B------:R-:W-:Y:S05]  /*104c0*/  FMNMX.FTZ R5, R85, R5, !PT ;  /* 0x0000000555057209 */ /* 0x000fea0007810000 */
[----:B------:R-:W3:Y:S01]  /*104d0*/  MUFU.TANH R252, R78 ;  /* 0x0000004e00fc7308 */ /* 0x000ee20000002400 */
[----:B----4-:R-:W-:Y:S02]  /*104e0*/  FMNMX.FTZ R73, R0, R73, !PT ;  /* 0x0000004900497209 */ /* 0x010fe40007810000 */
[----:B------:R-:W-:Y:S03]  /*104f0*/  MOV R87, R245 ;  /* 0x000000f500577202 */ /* 0x000fe60000000f00 */
[----:B------:R-:W4:Y:S01]  /*10500*/  SHFL.BFLY PT, R6, R73, 0x1, 0x1f ;  /* 0x0c201f0049067f89 */ /* 0x000f2200000e0000 */
[----:B------:R-:W-:Y:S03]  /*10510*/  FMNMX.FTZ R5, R87, R5, !PT ;  /* 0x0000000557057209 */ /* 0x000fe60007810000 */
[----:B------:R-:W4:Y:S01]  /*10520*/  MUFU.TANH R233, R79 ;  /* 0x0000004f00e97308 */ /* 0x000f220000002400 */
[----:B------:R-:W-:Y:S02]  /*10530*/  FMNMX.FTZ R5, R234, R5, !PT ;  /* 0x00000005ea057209 */ /* 0x000fe40007810000 */
[----:B-1----:R-:W-:Y:S01]  /*10540*/  MOV R86, R250 ;  /* 0x000000fa00567202 */ /* 0x002fe20000000f00 */
[----:B------:R-:W-:Y:S01]  /*10550*/  FMUL.FTZ R75, R110, c[0x0][0x320] ;  /* 0x0000c8006e4b7a20 */ /* 0x000fe20000410000 */
[----:B------:R-:W-:Y:S02]  /*10560*/  FMNMX.FTZ R74, R74, R8, !PT ;  /* 0x000000084a4a7209 */ /* 0x000fe40007810000 */
[----:B------:R-:W-:Y:S03]  /*10570*/  FMNMX.FTZ R5, R86, R5, !PT ;  /* 0x0000000556057209 */ /* 0x000fe60007810000 */
[----:B------:R-:W1:Y:S01]  /*10580*/  MUFU.TANH R244, R90 ;  /* 0x0000005a00f47308 */ /* 0x000e620000002400 */
[----:B------:R-:W-:Y:S01]  /*10590*/  FMUL.FTZ R96, R74, c[0x0][0x2d0] ;  /* 0x0000b4004a607a20 */ /* 0x000fe20000410000 */
[----:B---3--:R-:W-:Y:S03]  /*105a0*/  MOV R113, R252 ;  /* 0x000000fc00717202 */ /* 0x008fe60000000f00 */
[--C-:B------:R-:W-:Y:S02]  /*105b0*/  FFMA.FTZ R8, R20, c[0x0][0x2d0], -R96.reuse ;  /* 0x0000b40014087a23 */ /* 0x100fe40000010860 */
[--C-:B------:R-:W-:Y:S01]  /*105c0*/  FFMA.FTZ R101, R101, c[0x0][0x2d0], -R96.reuse ;  /* 0x0000b40065657a23 */ /* 0x100fe20000010860 */
[----:B------:R-:W-:Y:S01]  /*105d0*/  FMNMX.FTZ R0, R113, R5, !PT ;  /* 0x0000000571007209 */ /* 0x000fe20007810000 */
[--C-:B------:R-:W-:Y:S01]  /*105e0*/  FFMA.FTZ R112, R112, c[0x0][0x2d0], -R96.reuse ;  /* 0x0000b40070707a23 */ /* 0x100fe20000010860 */
[----:B------:R-:W3:Y:S01]  /*105f0*/  MUFU.TANH R243, R91 ;  /* 0x0000005b00f37308 */ /* 0x000ee20000002400 */
[----:B----4-:R-:W-:Y:S01]  /*10600*/  FMNMX.FTZ R73, R73, R6, !PT ;  /* 0x0000000649497209 */ /* 0x010fe20007810000 */
[----:B------:R-:W-:Y:S01]  /*10610*/  FFMA.FTZ R6, R32, c[0x0][0x2d0], -R96 ;  /* 0x0000b40020067a23 */ /* 0x000fe20000010860 */
[----:B------:R-:W-:Y:S07]  /*10620*/  FMNMX.FTZ R0, R233, R0, !PT ;  /* 0x00000000e9007209 */ /* 0x000fee0007810000 */
[----:B------:R-:W4:Y:S01]  /*10630*/  MUFU.TANH R7, R94 ;  /* 0x0000005e00077308 */ /* 0x000f220000002400 */
[----:B-1----:R-:W-:Y:S04]  /*10640*/  MOV R110, R244 ;  /* 0x000000f4006e7202 */ /* 0x002fe80000000f00 */
[----:B------:R-:W-:Y:S01]  /*10650*/  FMNMX.FTZ R5, R110, R0, !PT ;  /* 0x000000006e057209 */ /* 0x000fe20007810000 */
[----:B------:R-:W-:Y:S04]  /*10660*/  FMUL.FTZ R0, R111, c[0x0][0x320] ;  /* 0x0000c8006f007a20 */ /* 0x000fe80000410000 */
[----:B------:R1:W-:Y:S01]  /*10670*/  MUFU.EX2 R244, R8 ;  /* 0x0000000800f47308 */ /* 0x0003e20000000800 */
[----:B---3--:R-:W-:Y:S04]  /*10680*/  MOV R111, R243 ;  /* 0x000000f3006f7202 */ /* 0x008fe80000000f00 */
[----:B------:R-:W-:Y:S05]  /*10690*/  FMNMX.FTZ R5, R111, R5, !PT ;  /* 0x000000056f057209 */ /* 0x000fea0007810000 */
[----:B------:R3:W-:Y:S10]  /*106a0*/  MUFU.TANH R71, R0 ;  /* 0x0000000000477308 */ /* 0x0007f40000002400 */
[----:B------:R4:W4:Y:S01]  /*106b0*/  MUFU.TANH R94, R95 ;  /* 0x0000005f005e7308 */ /* 0x0009220000002400 */
[----:B-1----:R-:W-:Y:S09]  /*106c0*/  @P0 MOV R8, c[0x0][0x1e0] ;  /* 0x0000780000080a02 */ /* 0x002ff20000000f00 */
[----:B------:R1:W1:Y:S01]  /*106d0*/  MUFU.TANH R63, R106 ;  /* 0x0000006a003f7308 */ /* 0x0002620000002400 */
[----:B---3--:R-:W-:Y:S04]  /*106e0*/  FADD.FTZ R0, -R74, R2 ;  /* 0x000000024a007221 */ /* 0x008fe80000010100 */
[----:B------:R-:W-:Y:S05]  /*106f0*/  FMUL.FTZ R2, R0, c[0x0][0x2d0] ;  /* 0x0000b40000027a20 */ /* 0x000fea0000410000 */
[----:B------:R-:W3:Y:S01]  /*10700*/  MUFU.TANH R91, R107 ;  /* 0x0000006b005b7308 */ /* 0x000ee20000002400 */
[----:B----4-:R-:W-:Y:S04]  /*10710*/  MOV R95, R7 ;  /* 0x00000007005f7202 */ /* 0x010fe80000000f00 */
[----:B------:R-:W-:Y:S05]  /*10720*/  FMNMX.FTZ R5, R95, R5, !PT ;  /* 0x000000055f057209 */ /* 0x000fea0007810000 */
[----:B------:R-:W4:Y:S01]  /*10730*/  MUFU.TANH R75, R75 ;  /* 0x0000004b004b7308 */ /* 0x000f220000002400 */
[----:B------:R-:W-:Y:S02]  /*10740*/  FMNMX.FTZ R5, R94, R5, !PT ;  /* 0x000000055e057209 */ /* 0x000fe40007810000 */
[----:B-1----:R-:W-:Y:S02]  /*10750*/  MOV R106, R247 ;  /* 0x000000f7006a7202 */ /* 0x002fe40000000f00 */
[----:B------:R-:W-:Y:S05]  /*10760*/  FMNMX.FTZ R5, R63, R5, !PT ;  /* 0x000000053f057209 */ /* 0x000fea0007810000 */
[----:B------:R-:W1:Y:S01]  /*10770*/  MUFU.TANH R41, R41 ;  /* 0x0000002900297308 */ /* 0x000e620000002400 */
[----:B---3--:R-:W-:Y:S01]  /*10780*/  FMNMX.FTZ R0, R91, R5, !PT ;  /* 0x000000055b007209 */ /* 0x008fe20007810000 */
[--C-:B------:R-:W-:Y:S01]  /*10790*/  FFMA.FTZ R5, R33, c[0x0][0x2d0], -R96.reuse ;  /* 0x0000b40021057a23 */ /* 0x100fe20000010860 */
[----:B------:R-:W-:Y:S07]  /*107a0*/  MOV R107, R248 ;  /* 0x000000f8006b7202 */ /* 0x000fee0000000f00 */
[----:B------:R3:W-:Y:S01]  /*107b0*/  MUFU.EX2 R9, R5 ;  /* 0x0000000500097308 */ /* 0x0007e20000000800 */
[----:B----4-:R-:W-:Y:S04]  /*107c0*/  FMNMX.FTZ R0, R75, R0, !PT ;  /* 0x000000004b007209 */ /* 0x010fe80007810000 */
[----:B------:R-:W-:Y:S05]  /*107d0*/  FMNMX.FTZ R0, R71, R0, !PT ;  /* 0x0000000047007209 */ /* 0x000fea0007810000 */
[----:B------:R-:W4:Y:S01]  /*107e0*/  MUFU.TANH R44, R44 ;  /* 0x0000002c002c7308 */ /* 0x000f220000002400 */
[----:B-1----:R-:W-:Y:S09]  /*107f0*/  FMNMX.FTZ R4, R41, R4, !PT ;  /* 0x0000000429047209 */ /* 0x002ff20007810000 */
[----:B------:R1:W-:Y:S01]  /*10800*/  MUFU.EX2 R70, R2 ;  /* 0x0000000200467308 */ /* 0x0003e20000000800 */
[----:B---3--:R-:W-:Y:S09]  /*10810*/  @P0 MOV R5, R10 ;  /* 0x0000000a00050202 */ /* 0x008ff20000000f00 */
[----:B------:R-:W3:Y:S01]  /*10820*/  MUFU.TANH R45, R45 ;  /* 0x0000002d002d7308 */ /* 0x000ee20000002400 */
[----:B----4-:R-:W-:Y:S09]  /*10830*/  FMNMX.FTZ R4, R44, R4, !PT ;  /* 0x000000042c047209 */ /* 0x010ff20007810000 */
[----:B------:R-:W4:Y:S01]  /*10840*/  MUFU.TANH R208, R57 ;  /* 0x0000003900d07308 */ /* 0x000f220000002400 */
[----:B-1----:R-:W-:Y:S02]  /*10850*/  FADD.FTZ R2, -R73, R3 ;  /* 0x0000000349027221 */ /* 0x002fe40000010100 */
[----:B------:R-:W1:Y:S02]  /*10860*/  SHFL.BFLY PT, R3, R0, 0x2, 0x1f ;  /* 0x0c401f0000037f89 */ /* 0x000e6400000e0000 */
[----:B------:R-:W-:Y:S05]  /*10870*/  FMUL.FTZ R2, R2, c[0x0][0x2d0] ;  /* 0x0000b40002027a20 */ /* 0x000fea0000410000 */
[----:B------:R-:W2:Y:S01]  /*10880*/  MUFU.TANH R206, R61 ;  /* 0x0000003d00ce7308 */ /* 0x000ea20000002400 */
[----:B---3--:R-:W-:Y:S04]  /*10890*/  FMNMX.FTZ R4, R45, R4, !PT ;  /* 0x000000042d047209 */ /* 0x008fe80007810000 */
[----:B------:R-:W-:Y:S05]  /*108a0*/  FMNMX.FTZ R4, R205, R4, !PT ;  /* 0x00000004cd047209 */ /* 0x000fea0007810000 */
[----:B------:R-:W3:Y:S01]  /*108b0*/  MUFU.TANH R221, R72 ;  /* 0x0000004800dd7308 */ /* 0x000ee20000002400 */
[----:B----4-:R-:W-:Y:S04]  /*108c0*/  FMNMX.FTZ R4, R208, R4, !PT ;  /* 0x00000004d0047209 */ /* 0x010fe80007810000 */
[----:B------:R-:W-:Y:S05]  /*108d0*/  FMNMX.FTZ R4, R204, R4, !PT ;  /* 0x00000004cc047209 */ /* 0x000fea0007810000 */
[----:B------:R-:W4:Y:S01]  /*108e0*/  MUFU.TANH R209, R76 ;  /* 0x0000004c00d17308 */ /* 0x000f220000002400 */
[----:B-1----:R-:W-:Y:S01]  /*108f0*/  FMNMX.FTZ R0, R0, R3, !PT ;  /* 0x0000000300007209 */ /* 0x002fe20007810000 */
[----:B------:R-:W-:Y:S02]  /*10900*/  FFMA.FTZ R3, R17, c[0x0][0x2d0], -R96 ;  /* 0x0000b40011037a23 */ /* 0x000fe40000010860 */
[----:B------:R-:W-:Y:S01]  /*10910*/  FMUL.FTZ R17, R70, R133 ;  /* 0x0000008546117220 */ /* 0x000fe20000410000 */
[----:B--2---:R-:W-:Y:S02]  /*10920*/  FMNMX.FTZ R4, R206, R4, !PT ;  /* 0x00000004ce047209 */ /* 0x004fe40007810000 */
[----:B------:R-:W-:Y:S02]  /*10930*/  MOV R133, R107 ;  /* 0x0000006b00857202 */ /* 0x000fe40000000f00 */
[----:B------:R-:W-:Y:S01]  /*10940*/  MOV R107, R216 ;  /* 0x000000d8006b7202 */ /* 0x000fe20000000f00 */
[----:B------:R-:W1:Y:S01]  /*10950*/  MUFU.TANH R240, R77 ;  /* 0x0000004d00f07308 */ /* 0x000e620000002400 */
[----:B---3--:R-:W-:Y:S04]  /*10960*/  FMNMX.FTZ R4, R221, R4, !PT ;  /* 0x00000004dd047209 */ /* 0x008fe80007810000 */
[----:B------:R-:W-:Y:S05]  /*10970*/  FMNMX.FTZ R4, R239, R4, !PT ;  /* 0x00000004ef047209 */ /* 0x000fea0007810000 */
[----:B------:R2:W3:Y:S01]  /*10980*/  MUFU.TANH R84, R104 ;  /* 0x0000006800547308 */ /* 0x0004e20000002400 */
[----:B----4-:R-:W-:Y:S04]  /*10990*/  MOV R82, R209 ;  /* 0x000000d100527202 */ /* 0x010fe80000000f00 */
[----:B------:R-:W-:Y:S05]  /*109a0*/  FMNMX.FTZ R4, R82, R4, !PT ;  /* 0x0000000452047209 */ /* 0x000fea0007810000 */
[----:B------:R4:W-:Y:S01]  /*109b0*/  MUFU.EX2 R245, R3 ;  /* 0x0000000300f57308 */ /* 0x0009e20000000800 */
[----:B-1----:R-:W-:Y:S04]  /*109c0*/  FMNMX.FTZ R4, R240, R4, !PT ;  /* 0x00000004f0047209 */ /* 0x002fe80007810000 */
[----:B------:R-:W-:Y:S05]  /*109d0*/  FMNMX.FTZ R4, R248, R4, !PT ;  /* 0x00000004f8047209 */ /* 0x000fea0007810000 */
[----:B------:R-:W1:Y:S01]  /*109e0*/  MUFU.TANH R90, R105 ;  /* 0x00000069005a7308 */ /* 0x000e620000002400 */
[----:B------:R-:W-:Y:S01]  /*109f0*/  FMNMX.FTZ R4, R119, R4, !PT ;  /* 0x0000000477047209 */ /* 0x000fe20007810000 */
[----:B--2---:R-:W-:Y:S03]  /*10a00*/  FMUL.FTZ R104, R73, c[0x0][0x2d0] ;  /* 0x0000b40049687a20 */ /* 0x004fe60000410000 */
[----:B------:R-:W-:Y:S01]  /*10a10*/  FMNMX.FTZ R4, R217, R4, !PT ;  /* 0x00000004d9047209 */ /* 0x000fe20007810000 */
[--C-:B------:R-:W-:Y:S04]  /*10a20*/  FFMA.FTZ R102, R102, c[0x0][0x2d0], -R104.reuse ;  /* 0x0000b40066667a23 */ /* 0x100fe80000010868 */
[----:B------:R-:W2:Y:S01]  /*10a30*/  MUFU.TANH R191, R108 ;  /* 0x0000006c00bf7308 */ /* 0x000ea20000002400 */
[----:B------:R-:W-:Y:S01]  /*10a40*/  FMNMX.FTZ R4, R216, R4, !PT ;  /* 0x00000004d8047209 */ /* 0x000fe20007810000 */
[--C-:B------:R-:W-:Y:S02]  /*10a50*/  FFMA.FTZ R103, R103, c[0x0][0x2d0], -R104.reuse ;  /* 0x0000b40067677a23 */ /* 0x100fe40000010868 */
[--C-:B----4-:R-:W-:Y:S01]  /*10a60*/  FFMA.FTZ R3, R186, c[0x0][0x2d0], -R104.reuse ;  /* 0x0000b400ba037a23 */ /* 0x110fe20000010868 */
[----:B---3--:R-:W-:Y:S01]  /*10a70*/  FMNMX.FTZ R4, R84, R4, !PT ;  /* 0x0000000454047209 */ /* 0x008fe20007810000 */
[--C-:B------:R-:W-:Y:S04]  /*10a80*/  FFMA.FTZ R115, R115, c[0x0][0x2d0], -R104.reuse ;  /* 0x0000b40073737a23 */ /* 0x100fe80000010868 */
[----:B------:R-:W3:Y:S01]  /*10a90*/  MUFU.TANH R109, R109 ;  /* 0x0000006d006d7308 */ /* 0x000ee20000002400 */
[----:B-1----:R-:W-:Y:S09]  /*10aa0*/  FMNMX.FTZ R4, R90, R4, !PT ;  /* 0x000000045a047209 */ /* 0x002ff20007810000 */
[----:B------:R1:W-:Y:S01]  /*10ab0*/  MUFU.EX2 R187, R3 ;  /* 0x0000000300bb7308 */ /* 0x0003e20000000800 */
[----:B--2---:R-:W-:Y:S09]  /*10ac0*/  FMNMX.FTZ R4, R191, R4, !PT ;  /* 0x00000004bf047209 */ /* 0x004ff20007810000 */
[----:B------:R-:W-:Y:S01]  /*10ad0*/  MUFU.EX2 R69, R2 ;  /* 0x0000000200457308 */ /* 0x000fe20000000800 */
[----:B---3--:R-:W-:Y:S05]  /*10ae0*/  FMNMX.FTZ R4, R109, R4, !PT ;  /* 0x000000046d047209 */ /* 0x008fea0007810000 */
[----:B------:R-:W2:Y:S04]  /*10af0*/  SHFL.BFLY PT, R7, R4, 0x2, 0x1f ;  /* 0x0c401f0004077f89 */ /* 0x000ea800000e0000 */
[----:B------:R-:W-:Y:S01]  /*10b00*/  MUFU.EX2 R32, R6 ;  /* 0x0000000600207308 */ /* 0x000fe20000000800 */
[----:B-1----:R-:W-:Y:S09]  /*10b10*/  FFMA.FTZ R3, R185, c[0x0][0x2d0], -R104 ;  /* 0x0000b400b9037a23 */ /* 0x002ff20000010868 */
[----:B------:R1:W3:Y:S01]  /*10b20*/  MUFU.EX2 R209, R3 ;  /* 0x0000000300d17308 */ /* 0x0002e20000000800 */
[----:B--2---:R-:W-:Y:S01]  /*10b30*/  FMNMX.FTZ R4, R4, R7, !PT ;  /* 0x0000000704047209 */ /* 0x004fe20007810000 */
[----:B------:R-:W-:Y:S04]  /*10b40*/  FFMA.FTZ R7, R21, c[0x0][0x2d0], -R96 ;  /* 0x0000b40015077a23 */ /* 0x000fe80000010860 */
[----:B------:R-:W2:Y:S01]  /*10b50*/  SHFL.BFLY PT, R72, R4, 0x1, 0x1f ;  /* 0x0c201f0004487f89 */ /* 0x000ea200000e0000 */
[----:B-1----:R-:W-:Y:S01]  /*10b60*/  FFMA.FTZ R3, R18, c[0x0][0x2d0], -R104 ;  /* 0x0000b40012037a23 */ /* 0x002fe20000010868 */
[----:B---3--:R-:W-:Y:S01]  /*10b70*/  F2FP.PACK_AB R77, R209, R187 ;  /* 0x000000bbd14d723e */ /* 0x008fe200000000ff */
[----:B------:R-:W-:Y:S01]  /*10b80*/  FMUL.FTZ R18, R69, R134 ;  /* 0x0000008645127220 */ /* 0x000fe20000410000 */
[----:B------:R-:W-:Y:S01]  /*10b90*/  MOV R134, R92 ;  /* 0x0000005c00867202 */ /* 0x000fe20000000f00 */
[----:B------:R1:W-:Y:S01]  /*10ba0*/  MUFU.EX2 R222, R3 ;  /* 0x0000000300de7308 */ /* 0x0003e20000000800 */
[----:B--2---:R-:W-:Y:S01]  /*10bb0*/  FMNMX.FTZ R72, R4, R72, !PT ;  /* 0x0000004804487209 */ /* 0x004fe20007810000 */
[----:B------:R-:W-:Y:S08]  /*10bc0*/  FFMA.FTZ R4, R184, c[0x0][0x2d0], -R96 ;  /* 0x0000b400b8047a23 */ /* 0x000ff00000010860 */
[----:B------:R2:W-:Y:S01]  /*10bd0*/  MUFU.EX2 R207, R4 ;  /* 0x0000000400cf7308 */ /* 0x0005e20000000800 */
[C---:B------:R-:W-:Y:S01]  /*10be0*/  FADD.FTZ R2, -R72.reuse, R116 ;  /* 0x0000007448027221 */ /* 0x040fe20000010100 */
[----:B------:R-:W-:Y:S01]  /*10bf0*/  MOV R116, R249 ;  /* 0x000000f900747202 */ /* 0x000fe20000000f00 */
[----:B------:R-:W-:Y:S02]  /*10c00*/  FMUL.FTZ R105, R72, c[0x0][0x2d0] ;  /* 0x0000b40048697a20 */ /* 0x000fe40000410000 */
[----:B------:R-:W-:Y:S02]  /*10c10*/  FMUL.FTZ R2, R2, c[0x0][0x2d0] ;  /* 0x0000b40002027a20 */ /* 0x000fe40000410000 */
[--C-:B------:R-:W-:Y:S02]  /*10c20*/  FFMA.FTZ R107, R107, c[0x0][0x2d0], -R105.reuse ;  /* 0x0000b4006b6b7a23 */ /* 0x100fe40000010869 */
[--C-:B-1----:R-:W-:Y:S01]  /*10c30*/  FFMA.FTZ R3, R193, c[0x0][0x2d0], -R105.reuse ;  /* 0x0000b400c1037a23 */ /* 0x102fe20000010869 */
[----:B------:R1:W3:Y:S10]  /*10c40*/  MUFU.EX2 R68, R2 ;  /* 0x0000000200447308 */ /* 0x0002f40000000800 */
[----:B------:R4:W-:Y:S01]  /*10c50*/  MUFU.EX2 R185, R3 ;  /* 0x0000000300b97308 */ /* 0x0009e20000000800 */
[----:B--2---:R-:W-:Y:S09]  /*10c60*/  FFMA.FTZ R4, R22, c[0x0][0x2d0], -R104 ;  /* 0x0000b40016047a23 */ /* 0x004ff20000010868 */
[----:B------:R2:W-:Y:S01]  /*10c70*/  MUFU.EX2 R80, R4 ;  /* 0x0000000400507308 */ /* 0x0005e20000000800 */
[--C-:B-1----:R-:W-:Y:S09]  /*10c80*/  FFMA.FTZ R2, R118, c[0x0][0x2d0], -R96.reuse ;  /* 0x0000b40076027a23 */ /* 0x102ff20000010860 */
[----:B------:R1:W1:Y:S01]  /*10c90*/  MUFU.EX2 R211, R2 ;  /* 0x0000000200d37308 */ /* 0x0002620000000800 */
[--C-:B----4-:R-:W-:Y:S09]  /*10ca0*/  FFMA.FTZ R3, R192, c[0x0][0x2d0], -R105.reuse ;  /* 0x0000b400c0037a23 */ /* 0x110ff20000010869 */
[----:B------:R4:W4:Y:S01]  /*10cb0*/  MUFU.EX2 R186, R3 ;  /* 0x0000000300ba7308 */ /* 0x0009220000000800 */
[--C-:B--2---:R-:W-:Y:S02]  /*10cc0*/  FFMA.FTZ R4, R29, c[0x0][0x2d0], -R105.reuse ;  /* 0x0000b4001d047a23 */ /* 0x104fe40000010869 */
[----:B---3--:R-:W-:Y:S07]  /*10cd0*/  FMUL.FTZ R29, R68, R145 ;  /* 0x00000091441d7220 */ /* 0x008fee0000410000 */
[----:B------:R-:W-:Y:S01]  /*10ce0*/  MUFU.EX2 R52, R4 ;  /* 0x0000000400347308 */ /* 0x000fe20000000800 */
[----:B-1----:R-:W-:Y:S01]  /*10cf0*/  FFMA.FTZ R2, R16, c[0x0][0x2d0], -R96 ;  /* 0x0000b40010027a23 */ /* 0x002fe20000010860 */
[----:B------:R-:W-:Y:S01]  /*10d00*/  F2FP.PACK_AB R76, R211, R207 ;  /* 0x000000cfd34c723e */ /* 0x000fe200000000ff */
[----:B------:R-:W-:Y:S01]  /*10d10*/  FMUL.FTZ R16, R70, R132 ;  /* 0x0000008446107220 */ /* 0x000fe20000410000 */
[----:B------:R-:W-:Y:S02]  /*10d20*/  MOV R132, R116 ;  /* 0x0000007400847202 */ /* 0x000fe40000000f00 */
[----:B------:R-:W-:Y:S04]  /*10d30*/  MOV R116, R84 ;  /* 0x0000005400747202 */ /* 0x000fe80000000f00 */
[----:B------:R1:W2:Y:S01]  /*10d40*/  MUFU.EX2 R213, R2 ;  /* 0x0000000200d57308 */ /* 0x0002a20000000800 */
[--C-:B----4-:R-:W-:Y:S01]  /*10d50*/  FFMA.FTZ R3, R12, c[0x0][0x2d0], -R105.reuse ;  /* 0x0000b4000c037a23 */ /* 0x110fe20000010869 */
[----:B------:R-:W-:Y:S08]  /*10d60*/  F2FP.PACK_AB R64, R186, R185 ;  /* 0x000000b9ba40723e */ /* 0x000ff000000000ff */
[----:B------:R3:W-:Y:S01]  /*10d70*/  MUFU.EX2 R219, R3 ;  /* 0x0000000300db7308 */ /* 0x0007e20000000800 */
[----:B-1----:R-:W1:Y:S01]  /*10d80*/  SHFL.BFLY PT, R2, R0, 0x1, 0x1f ;  /* 0x0c201f0000027f89 */ /* 0x002e6200000e0000 */
[----:B--2---:R-:W-:Y:S01]  /*10d90*/  F2FP.PACK_AB R78, R245, R213 ;  /* 0x000000d5f54e723e */ /* 0x004fe200000000ff */
[----:B---3--:R-:W-:Y:S07]  /*10da0*/  FFMA.FTZ R3, R13, c[0x0][0x2d0], -R105 ;  /* 0x0000b4000d037a23 */ /* 0x008fee0000010869 */
[----:B------:R2:W3:Y:S01]  /*10db0*/  MUFU.EX2 R223, R3 ;  /* 0x0000000300df7308 */ /* 0x0004e20000000800 */
[----:B-1----:R-:W-:Y:S01]  /*10dc0*/  FMNMX.FTZ R2, R0, R2, !PT ;  /* 0x0000000200027209 */ /* 0x002fe20007810000 */
[----:B------:R-:W-:Y:S02]  /*10dd0*/  FFMA.FTZ R0, R19, c[0x0][0x2d0], -R104 ;  /* 0x0000b40013007a23 */ /* 0x000fe40000010868 */
[----:B------:R-:W-:Y:S01]  /*10de0*/  FMUL.FTZ R19, R69, R135 ;  /* 0x0000008745137220 */ /* 0x000fe20000410000 */
[----:B------:R-:W-:Y:S05]  /*10df0*/  MOV R135, R86 ;  /* 0x0000005600877202 */ /* 0x000fea0000000f00 */
[----:B------:R1:W4:Y:S01]  /*10e00*/  MUFU.EX2 R243, R0 ;  /* 0x0000000000f37308 */ /* 0x0003220000000800 */
[----:B------:R-:W-:Y:S04]  /*10e10*/  FMUL.FTZ R100, R2, c[0x0][0x2d0] ;  /* 0x0000b40002647a20 */ /* 0x000fe80000410000 */
[--C-:B------:R-:W-:Y:S02]  /*10e20*/  FFMA.FTZ R4, R26, c[0x0][0x2d0], -R100.reuse ;  /* 0x0000b4001a047a23 */ /* 0x100fe40000010864 */
[--C-:B--2---:R-:W-:Y:S01]  /*10e30*/  FFMA.FTZ R3, R195, c[0x0][0x2d0], -R100.reuse ;  /* 0x0000b400c3037a23 */ /* 0x104fe20000010864 */
[----:B---3--:R-:W-:Y:S03]  /*10e40*/  F2FP.PACK_AB R66, R223, R219 ;  /* 0x000000dbdf42723e */ /* 0x008fe600000000ff */
[----:B------:R2:W-:Y:S01]  /*10e50*/  MUFU.EX2 R108, R3 ;  /* 0x00000003006c7308 */ /* 0x0005e20000000800 */
[----:B-1----:R-:W-:Y:S01]  /*10e60*/  FADD.FTZ R0, -R2, R117 ;  /* 0x0000007502007221 */ /* 0x002fe20000010100 */
[----:B----4-:R-:W-:Y:S08]  /*10e70*/  F2FP.PACK_AB R79, R243, R222 ;  /* 0x000000def34f723e */ /* 0x010ff000000000ff */
[----:B------:R1:W-:Y:S01]  /*10e80*/  MUFU.EX2 R117, R7 ;  /* 0x0000000700757308 */ /* 0x0003e20000000800 */
[----:B------:R-:W-:Y:S09]  /*10e90*/  FMUL.FTZ R0, R0, c[0x0][0x2d0] ;  /* 0x0000b40000007a20 */ /* 0x000ff20000410000 */
[----:B------:R-:W3:Y:S01]  /*10ea0*/  MUFU.EX2 R0, R0 ;  /* 0x0000000000007308 */ /* 0x000ee20000000800 */
[--C-:B--2---:R-:W-:Y:S09]  /*10eb0*/  FFMA.FTZ R3, R194, c[0x0][0x2d0], -R100.reuse ;  /* 0x0000b400c2037a23 */ /* 0x104ff20000010864 */
[----:B------:R2:W4:Y:S01]  /*10ec0*/  MUFU.EX2 R184, R3 ;  /* 0x0000000300b87308 */ /* 0x0005220000000800 */
[----:B-1----:R-:W-:Y:S09]  /*10ed0*/  @P0 IMAD.WIDE.U32 R6, R242, c[0x0][0x1e0], RZ ;  /* 0x00007800f2060a25 */ /* 0x002ff200078e00ff */
[----:B------:R1:W-:Y:S01]  /*10ee0*/  MUFU.EX2 R194, R4 ;  /* 0x0000000400c27308 */ /* 0x0003e20000000800 */
[----:B---3--:R-:W-:Y:S02]  /*10ef0*/  FMUL.FTZ R26, R0, R142 ;  /* 0x0000008e001a7220 */ /* 0x008fe40000410000 */
[----:B--2---:R-:W-:Y:S01]  /*10f00*/  FFMA.FTZ R3, R14, c[0x0][0x2d0], -R100 ;  /* 0x0000b4000e037a23 */ /* 0x004fe20000010864 */
[----:B----4-:R-:W-:Y:S06]  /*10f10*/  F2FP.PACK_AB R65, R184, R108 ;  /* 0x0000006cb841723e */ /* 0x010fec00000000ff */
[----:B------:R2:W-:Y:S01]  /*10f20*/  MUFU.EX2 R188, R3 ;  /* 0x0000000300bc7308 */ /* 0x0005e20000000800 */
[----:B-1----:R-:W-:Y:S05]  /*10f30*/  @P0 MOV R4, R54 ;  /* 0x0000003600040202 */ /* 0x002fea0000000f00 */
[----:B------:R-:W-:Y:S04]  /*10f40*/  @P0 IMAD.WIDE.U32 R4, R6, 0x70, R4 ;  /* 0x0000007006040825 */ /* 0x000fe800078e0004 */
[--C-:B------:R-:W-:Y:S02]  /*10f50*/  FFMA.FTZ R6, R27, c[0x0][0x2d0], -R100.reuse ;  /* 0x0000b4001b067a23 */ /* 0x100fe40000010864 */
[----:B------:R-:W-:Y:S02]  /*10f60*/  FMUL.FTZ R27, R0, R143 ;  /* 0x0000008f001b7220 */ /* 0x000fe40000410000 */
[----:B------:R1:W-:Y:S01]  /*10f70*/  MUFU.EX2 R195, R6 ;  /* 0x0000000600c37308 */ /* 0x0003e20000000800 */
[----:B--2---:R-:W-:Y:S09]  /*10f80*/  FFMA.FTZ R3, R15, c[0x0][0x2d0], -R100 ;  /* 0x0000b4000f037a23 */ /* 0x004ff20000010864 */
[----:B------:R2:W3:Y:S01]  /*10f90*/  MUFU.EX2 R189, R3 ;  /* 0x0000000300bd7308 */ /* 0x0004e20000000800 */
[----:B-1----:R-:W-:Y:S01]  /*10fa0*/  @P0 LEA R6, P2, R4, c[0x0][0x1c8], 0x1 ;  /* 0x0000720004060a11 */ /* 0x002fe200078408ff */
[--C-:B--2---:R-:W-:Y:S01]  /*10fb0*/  FFMA.FTZ R3, R23, c[0x0][0x2d0], -R104.reuse ;  /* 0x0000b40017037a23 */ /* 0x104fe20000010868 */
[----:B---3--:R-:W-:Y:S07]  /*10fc0*/  F2FP.PACK_AB R67, R189, R188 ;  /* 0x000000bcbd43723e */ /* 0x008fee00000000ff */
[----:B------:R1:W-:Y:S02]  /*10fd0*/  MUFU.EX2 R193, R3 ;  /* 0x0000000300c17308 */ /* 0x0003e40000000800 */
[--C-:B-1----:R-:W-:Y:S08]  /*10fe0*/  FFMA.FTZ R3, R34, c[0x0][0x2d0], -R104.reuse ;  /* 0x0000b40022037a23 */ /* 0x102ff00000010868 */
[----:B------:R1:W-:Y:S02]  /*10ff0*/  MUFU.EX2 R33, R3 ;  /* 0x0000000300217308 */ /* 0x0003e40000000800 */
[----:B-1----:R-:W-:Y:S01]  /*11000*/  FFMA.FTZ R3, R35, c[0x0][0x2d0], -R104 ;  /* 0x0000b40023037a23 */ /* 0x002fe20000010868 */
[----:B------:R-:W-:Y:S01]  /*11010*/  MOV R35, R9 ;  /* 0x0000000900237202 */ /* 0x000fe20000000f00 */
[----:B------:R-:W-:Y:S06]  /*11020*/  FFMA.FTZ R9, R30, c[0x0][0x2d0], -R100 ;  /* 0x0000b4001e097a23 */ /* 0x000fec0000010864 */
[----:B------:R1:W-:Y:S01]  /*11030*/  MUFU.EX2 R53, R3 ;  /* 0x0000000300357308 */ /* 0x0003e20000000800 */
[----:B------:R-:W-:Y:S09]  /*11040*/  FMUL.FTZ R30, R0, R146 ;  /* 0x00000092001e7220 */ /* 0x000ff20000410000 */
[----:B------:R-:W-:Y:S01]  /*11050*/  MUFU.EX2 R197, R9 ;  /* 0x0000000900c57308 */ /* 0x000fe20000000800 */
[--C-:B-1----:R-:W-:Y:S02]  /*11060*/  FFMA.FTZ R3, R24, c[0x0][0x2d0], -R105.reuse ;  /* 0x0000b40018037a23 */ /* 0x102fe40000010869 */
[C---:B------:R-:W-:Y:S07]  /*11070*/  FMUL.FTZ R24, R68.reuse, R140 ;  /* 0x0000008c44187220 */ /* 0x040fee0000410000 */
[----:B------:R1:W2:Y:S02]  /*11080*/  MUFU.EX2 R118, R3 ;  /* 0x0000000300767308 */ /* 0x0002a40000000800 */
[--C-:B-1----:R-:W-:Y:S01]  /*11090*/  FFMA.FTZ R3, R25, c[0x0][0x2d0], -R105.reuse ;  /* 0x0000b40019037a23 */ /* 0x102fe20000010869 */
[----:B--2---:R-:W-:Y:S01]  /*110a0*/  MOV R143, R118 ;  /* 0x00000076008f7202 */ /* 0x004fe20000000f00 */
[----:B------:R-:W-:Y:S01]  /*110b0*/  FMUL.FTZ R25, R68, R141 ;  /* 0x0000008d44197220 */ /* 0x000fe20000410000 */
[----:B------:R-:W-:Y:S05]  /*110c0*/  MOV R141, R35 ;  /* 0x00000023008d7202 */ /* 0x000fea0000000f00 */
[----:B------:R1:W-:Y:S01]  /*110d0*/  MUFU.EX2 R192, R3 ;  /* 0x0000000300c07308 */ /* 0x0003e20000000800 */
[C---:B------:R-:W-:Y:S01]  /*110e0*/  FMUL.FTZ R35, R69.reuse, R151 ;  /* 0x0000009745237220 */ /* 0x040fe20000410000 */
[----:B------:R-:W-:Y:S02]  /*110f0*/  MOV R118, R83 ;  /* 0x0000005300767202 */ /* 0x000fe40000000f00 */
[----:B------:R-:W-:Y:S01]  /*11100*/  MOV R151, R93 ;  /* 0x0000005d00977202 */ /* 0x000fe20000000f00 */
[----:B-1----:R-:W-:Y:S02]  /*11110*/  FFMA.FTZ R3, R28, c[0x0][0x2d0], -R105 ;  /* 0x0000b4001c037a23 */ /* 0x002fe40000010869 */
[----:B------:R-:W-:Y:S03]  /*11120*/  FMUL.FTZ R28, R68, R144 ;  /* 0x00000090441c7220 */ /* 0x000fe60000410000 */
[----:B------:R1:W2:Y:S02]  /*11130*/  MUFU.EX2 R34, R3 ;  /* 0x0000000300227308 */ /* 0x0002a40000000800 */
[----:B-1----:R-:W-:Y:S02]  /*11140*/  @P0 SHF.R.S32.HI R3, RZ, 0x1f, R242 ;  /* 0x0000001fff030819 */ /* 0x002fe400000114f2 */
[----:B--2---:R-:W-:Y:S01]  /*11150*/  MOV R142, R34 ;  /* 0x00000022008e7202 */ /* 0x004fe20000000f00 */
[----:B------:R-:W-:Y:S01]  /*11160*/  FMUL.FTZ R34, R69, R150 ;  /* 0x0000009645227220 */ /* 0x000fe20000410000 */
[----:B------:R-:W-:Y:S01]  /*11170*/  MOV R150, R215 ;  /* 0x000000d700967202 */ /* 0x000fe20000000f00 */
[----:B------:R-:W-:Y:S04]  /*11180*/  @P0 IMAD R3, R3, c[0x0][0x1e0], RZ ;  /* 0x0000780003030a24 */ /* 0x000fe800078e02ff */
[----:B------:R-:W-:Y:S05]  /*11190*/  @P0 IMAD R3, R242, c[0x0][0x1e4], R3 ;  /* 0x00007900f2030a24 */ /* 0x000fea00078e0203 */
[----:B------:R-:W-:Y:S05]  /*111a0*/  @P0 IADD3 R3, R7, R3, RZ ;  /* 0x0000000307030210 */ /* 0x000fea0007ffe0ff */
[----:B------:R-:W-:Y:S01]  /*111b0*/  @P0 IMAD R7, R3, 0x70, RZ ;  /* 0x0000007003070824 */ /* 0x000fe200078e02ff */
[----:B------:R-:W-:Y:S04]  /*111c0*/  @P0 SHF.L.U32 R3, R8, 0x5, RZ ;  /* 0x0000000508030819 */ /* 0x000fe800000006ff */
[----:B------:R-:W-:Y:S01]  /*111d0*/  @P0 IADD3 R7, R5, R7, RZ ;  /* 0x0000000705070210 */ /* 0x000fe20007ffe0ff */
[----:B------:R-:W-:Y:S01]  /*111e0*/  FFMA.FTZ R5, R31, c[0x0][0x2d0], -R100 ;  /* 0x0000b4001f057a23 */ /* 0x000fe20000010864 */
[----:B------:R-:W-:Y:S01]  /*111f0*/  @P0 IADD3 R10, P1, R6, R3, RZ ;  /* 0x00000003060a0210 */ /* 0x000fe20007f3e0ff */
[----:B------:R-:W-:Y:S01]  /*11200*/  FMUL.FTZ R31, R0, R147 ;  /* 0x00000093001f7220 */ /* 0x000fe20000410000 */
[----:B------:R-:W-:Y:S01]  /*11210*/  @P0 LEA.HI.X R7, R4, c[0x0][0x1cc], R7, 0x1, P2 ;  /* 0x0000730004070a11 */ /* 0x000fe200010f0c07 */
[----:B------:R1:W-:Y:S01]  /*11220*/  MUFU.EX2 R196, R5 ;  /* 0x0000000500c47308 */ /* 0x0003e20000000800 */
[----:B------:R-:W-:Y:S02]  /*11230*/  @P0 SHF.L.U64.HI R4, R8, R246, c[0x0][0x1e4] ;  /* 0x0000790008040619 */ /* 0x000fe400000102f6 */
[-C--:B------:R-:W-:Y:S01]  /*11240*/  @P0 IADD3 R14, P3, R10, R3.reuse, RZ ;  /* 0x000000030a0e0210 */ /* 0x080fe20007f7e0ff */
[----:B------:R2:W-:Y:S01]  /*11250*/  @P0 LDGSTS.E.BYPASS.LTC128B.128 [R241+0x3900], [R6.64], !P6 ;  /* 0x0390000006f10fae */ /* 0x0005e2000f101d48 */
[-C--:B------:R-:W-:Y:S02]  /*11260*/  @P0 IADD3.X R11, R7, R4.reuse, RZ, P1, !PT ;  /* 0x00000004070b0210 */ /* 0x080fe40000ffe4ff */
[-C--:B------:R-:W-:Y:S02]  /*11270*/  @P0 IADD3 R12, P2, R14, R3.reuse, RZ ;  /* 0x000000030e0c0210 */ /* 0x080fe40007f5e0ff */
[-C--:B------:R-:W-:Y:S02]  /*11280*/  @P0 IADD3.X R15, R11, R4.reuse, RZ, P3, !PT ;  /* 0x000000040b0f0210 */ /* 0x080fe40001ffe4ff */
[-C--:B------:R-:W-:Y:S01]  /*11290*/  @P0 IADD3 R8, P1, R12, R3.reuse, RZ ;  /* 0x000000030c080210 */ /* 0x080fe20007f3e0ff */
[----:B------:R3:W-:Y:S01]  /*112a0*/  @P0 LDGSTS.E.BYPASS.LTC128B.128 [R241+0x4100], [R10.64], !P6 ;  /* 0x041000000af10fae */ /* 0x0007e2000f101d48 */
[-C--:B------:R-:W-:Y:S04]  /*112b0*/  @P0 IADD3.X R13, R15, R4.reuse, RZ, P2, !PT ;  /* 0x000000040f0d0210 */ /* 0x080fe800017fe4ff */
[-C--:B------:R-:W-:Y:S03]  /*112c0*/  @P0 IADD3.X R9, R13, R4.reuse, RZ, P1, !PT ;  /* 0x000000040d090210 */ /* 0x080fe60000ffe4ff */
[----:B------:R4:W-:Y:S01]  /*112d0*/  @P0 LDGSTS.E.BYPASS.LTC128B.128 [R241+0x4900], [R14.64], !P6 ;  /* 0x049000000ef10fae */ /* 0x0009e2000f101d48 */
[--C-:B-1----:R-:W-:Y:S07]  /*112e0*/  FFMA.FTZ R5, R36, c[0x0][0x2d0], -R96.reuse ;  /* 0x0000b40024057a23 */ /* 0x102fee0000010860 */
[----:B------:R1:W-:Y:S01]  /*112f0*/  @P0 LDGSTS.E.BYPASS.LTC128B.128 [R241+0x5100], [R12.64], !P6 ;  /* 0x051000000cf10fae */ /* 0x0003e2000f101d48 */
[----:B------:R1:W1:Y:S01]  /*11300*/  MUFU.EX2 R58, R5 ;  /* 0x00000005003a7308 */ /* 0x0002620000000800 */
[-C--:B--2---:R-:W-:Y:S04]  /*11310*/  @P0 IADD3 R6, P2, R8, R3.reuse, RZ ;  /* 0x0000000308060210 */ /* 0x084fe80007f5e0ff */
[-C--:B------:R-:W-:Y:S02]  /*11320*/  @P0 IADD3.X R7, R9, R4.reuse, RZ, P2, !PT ;  /* 0x0000000409070210 */ /* 0x080fe400017fe4ff */
[----:B------:R2:W-:Y:S01]  /*11330*/  @P0 LDGSTS.E.BYPASS.LTC128B.128 [R241+0x5900], [R8.64], !P6 ;  /* 0x0590000008f10fae */ /* 0x0005e2000f101d48 */
[----:B---3--:R-:W-:Y:S01]  /*11340*/  @P0 IADD3 R10, P1, R6, R3, RZ ;  /* 0x00000003060a0210 */ /* 0x008fe20007f3e0ff */
[--C-:B------:R-:W-:Y:S01]  /*11350*/  FFMA.FTZ R3, R48, c[0x0][0x2d0], -R96.reuse ;  /* 0x0000b40030037a23 */ /* 0x100fe20000010860 */
[----:B------:R-:W-:Y:S02]  /*11360*/  MOV R48, R53 ;  /* 0x0000003500307202 */ /* 0x000fe40000000f00 */
[----:B------:R-:W-:Y:S01]  /*11370*/  @P0 IADD3.X R11, R7, R4, RZ, P1, !PT ;  /* 0x00000004070b0210 */ /* 0x000fe20000ffe4ff */
[----:B------:R3:W-:Y:S02]  /*11380*/  MUFU.EX2 R61, R3 ;  /* 0x00000003003d7308 */ /* 0x0007e40000000800 */
[----:B------:R3:W-:Y:S01]  /*11390*/  @P0 LDGSTS.E.BYPASS.LTC128B.128 [R241+0x6100], [R6.64], !P6 ;  /* 0x0610000006f10fae */ /* 0x0007e2000f101d48 */
[----:B------:R-:W-:Y:S01]  /*113a0*/  FMUL.FTZ R4, R70, R124 ;  /* 0x0000007c46047220 */ /* 0x000fe20000410000 */
[----:B------:R-:W-:Y:S01]  /*113b0*/  MOV R140, R48 ;  /* 0x00000030008c7202 */ /* 0x000fe20000000f00 */
[C---:B----4-:R-:W-:Y:S01]  /*113c0*/  FMUL.FTZ R14, R0.reuse, R130 ;  /* 0x00000082000e7220 */ /* 0x050fe20000410000 */
[----:B------:R-:W-:Y:S01]  /*113d0*/  MOV R130, R33 ;  /* 0x0000002100827202 */ /* 0x000fe20000000f00 */
[----:B------:R-:W-:Y:S01]  /*113e0*/  FMUL.FTZ R15, R0, R131 ;  /* 0x00000083000f7220 */ /* 0x000fe20000410000 */
[----:B------:R-:W-:Y:S01]  /*113f0*/  MOV R131, R32 ;  /* 0x0000002000837202 */ /* 0x000fe20000000f00 */
[----:B------:R-:W-:Y:S01]  /*11400*/  FMUL.FTZ R32, R70, R148 ;  /* 0x0000009446207220 */ /* 0x000fe20000410000 */
[----:B------:R4:W-:Y:S01]  /*11410*/  @P0 LDGSTS.E.BYPASS.LTC128B.128 [R241+0x6900], [R10.64], !P6 ;  /* 0x069000000af10fae */ /* 0x0009e2000f101d48 */
[--C-:B-1----:R-:W-:Y:S01]  /*11420*/  FFMA.FTZ R5, R37, c[0x0][0x2d0], -R96.reuse ;  /* 0x0000b40025057a23 */ /* 0x102fe20000010860 */
[----:B------:R-:W-:Y:S01]  /*11430*/  MOV R148, R106 ;  /* 0x0000006a00947202 */ /* 0x000fe20000000f00 */
[C---:B------:R-:W-:Y:S01]  /*11440*/  FMUL.FTZ R12, R68.reuse, R128 ;  /* 0x00000080440c7220 */ /* 0x040fe20000410000 */
[----:B------:R-:W-:Y:S01]  /*11450*/  MOV R106, R217 ;  /* 0x000000d9006a7202 */ /* 0x000fe20000000f00 */
[----:B------:R1:W1:Y:S01]  /*11460*/  MUFU.EX2 R57, R5 ;  /* 0x0000000500397308 */ /* 0x0002620000000800 */
[----:B------:R-:W-:Y:S01]  /*11470*/  FMUL.FTZ R13, R68, R129 ;  /* 0x00000081440d7220 */ /* 0x000fe20000410000 */
[----:B------:R-:W-:Y:S01]  /*11480*/  MOV R146, R58 ;  /* 0x0000003a00927202 */ /* 0x000fe20000000f00 */
[----:B------:R-:W1:Y:S01]  /*11490*/  LDSM.16.MT88.4 R20, [R224] ;  /* 0x00000000e014783b */ /* 0x000e620000004200 */
[----:B------:R-:W-:Y:S01]  /*114a0*/  FMUL.FTZ R33, R70, R149 ;  /* 0x0000009546217220 */ /* 0x000fe20000410000 */
[----:B------:R-:W-:Y:S01]  /*114b0*/  MOV R149, R214 ;  /* 0x000000d600957202 */ /* 0x000fe20000000f00 */
[C---:B--2---:R-:W-:Y:S01]  /*114c0*/  FMUL.FTZ R8, R68.reuse, R120 ;  /* 0x0000007844087220 */ /* 0x044fe20000410000 */
[----:B------:R-:W-:Y:S01]  /*114d0*/  MOV R120, R89 ;  /* 0x0000005900787202 */ /* 0x000fe20000000f00 */
[----:B------:R-:W-:Y:S01]  /*114e0*/  FMUL.FTZ R9, R68, R121 ;  /* 0x0000007944097220 */ /* 0x000fe20000410000 */
[----:B------:R-:W-:Y:S01]  /*114f0*/  MOV R124, R88 ;  /* 0x00000058007c7202 */ /* 0x000fe20000000f00 */
[----:B---3--:R-:W-:Y:S01]  /*11500*/  FFMA.FTZ R3, R49, c[0x0][0x2d0], -R96 ;  /* 0x0000b40031037a23 */ /* 0x008fe20000010860 */
[----:B------:R-:W-:Y:S01]  /*11510*/  MOV R49, R52 ;  /* 0x0000003400317202 */ /* 0x000fe20000000f00 */
[----:B------:R-:W-:Y:S01]  /*11520*/  FMUL.FTZ R48, R70, R164 ;  /* 0x000000a446307220 */ /* 0x000fe20000410000 */
[----:B------:R-:W-:Y:S01]  /*11530*/  LDSM.16.MT88.4 R52, [R225] ;  /* 0x00000000e134783b */ /* 0x000fe20000004200 */
[----:B------:R-:W2:Y:S01]  /*11540*/  MUFU.EX2 R59, R3 ;  /* 0x00000003003b7308 */ /* 0x000ea20000000800 */
[C---:B------:R-:W-:Y:S01]  /*11550*/  FMUL.FTZ R6, R69.reuse, R126 ;  /* 0x0000007e45067220 */ /* 0x040fe20000410000 */
[----:B------:R-:W-:Y:S01]  /*11560*/  MOV R147, R49 ;  /* 0x0000003100937202 */ /* 0x000fe20000000f00 */
[----:B------:R-:W-:Y:S01]  /*11570*/  FMUL.FTZ R7, R69, R127 ;  /* 0x0000007f45077220 */ /* 0x000fe20000410000 */
[----:B------:R-:W-:Y:S01]  /*11580*/  MOV R49, R81 ;  /* 0x0000005100317202 */ /* 0x000fe20000000f00 */
[C---:B------:R-:W-:Y:S01]  /*11590*/  FMUL.FTZ R58, R0.reuse, R174 ;  /* 0x000000ae003a7220 */ /* 0x040fe20000410000 */
[----:B------:R-:W-:Y:S01]  /*115a0*/  MOV R126, R90 ;  /* 0x0000005a007e7202 */ /* 0x000fe20000000f00 */
[----:B------:R-:W0:Y:S01]  /*115b0*/  LDGDEPBAR ;  /* 0x00000000000079af */ /* 0x000e220000000000 */
[----:B----4-:R-:W-:Y:S01]  /*115c0*/  FMUL.FTZ R10, R0, R122 ;  /* 0x0000007a000a7220 */ /* 0x010fe20000410000 */
[----:B------:R-:W-:Y:S01]  /*115d0*/  MOV R121, R49 ;  /* 0x0000003100797202 */ /* 0x000fe20000000f00 */
[----:B-1----:R-:W-:Y:S01]  /*115e0*/  FMUL.FTZ R5, R70, R125 ;  /* 0x0000007d46057220 */ /* 0x002fe20000410000 */
[----:B------:R-:W-:Y:S01]  /*115f0*/  MOV R127, R94 ;  /* 0x0000005e007f7202 */ /* 0x000fe20000000f00 */
[----:B------:R-:W-:Y:S01]  /*11600*/  FMUL.FTZ R11, R0, R123 ;  /* 0x0000007b000b7220 */ /* 0x000fe20000410000 */
[----:B------:R-:W-:Y:S01]  /*11610*/  MOV R123, R91 ;  /* 0x0000005b007b7202 */ /* 0x000fe20000000f00 */
[----:B------:R-:W-:Y:S01]  /*11620*/  FMUL.FTZ R49, R70, R165 ;  /* 0x000000a546317220 */ /* 0x000fe20000410000 */
[----:B------:R-:W-:Y:S01]  /*11630*/  LDSM.16.MT88.4 R88, [R228+0x800] ;  /* 0x00080000e458783b */ /* 0x000fe20000004200 */
[----:B------:R-:W-:Y:S01]  /*11640*/  MOV R145, R57 ;  /* 0x0000003900917202 */ /* 0x000fe20000000f00 */
[----:B------:R-:W-:Y:S01]  /*11650*/  FMUL.FTZ R57, R68, R173 ;  /* 0x000000ad44397220 */ /* 0x000fe20000410000 */
[----:B------:R-:W-:Y:S01]  /*11660*/  MOV R125, R63 ;  /* 0x0000003f007d7202 */ /* 0x000fe20000000f00 */
[----:B------:R-:W-:Y:S02]  /*11670*/  FMUL.FTZ R63, R0, R179 ;  /* 0x000000b3003f7220 */ /* 0x000fe40000410000 */
[--C-:B------:R-:W-:Y:S02]  /*11680*/  FFMA.FTZ R106, R106, c[0x0][0x2d0], -R105.reuse ;  /* 0x0000b4006a6a7a23 */ /* 0x100fe40000010869 */
[--C-:B------:R-:W-:Y:S01]  /*11690*/  FFMA.FTZ R126, R126, c[0x0][0x2d0], -R105.reuse ;  /* 0x0000b4007e7e7a23 */ /* 0x100fe20000010869 */
[----:B--2---:R-:W-:Y:S01]  /*116a0*/  MOV R128, R59 ;  /* 0x0000003b00807202 */ /* 0x004fe20000000f00 */
[--C-:B------:R-:W-:Y:S02]  /*116b0*/  FFMA.FTZ R3, R38, c[0x0][0x2d0], -R104.reuse ;  /* 0x0000b40026037a23 */ /* 0x100fe40000010868 */
[----:B------:R-:W-:Y:S01]  /*116c0*/  FMUL.FTZ R59, R0, R175 ;  /* 0x000000af003b7220 */ /* 0x000fe20000410000 */
[-C--:B------:R-:W-:Y:S01]  /*116d0*/  HMMA.16816.F32 R4, R76, R20.reuse, R4 ;  /* 0x000000144c04723c */ /* 0x080fe20000001804 */
[----:B------:R1:W-:Y:S07]  /*116e0*/  MUFU.EX2 R250, R3 ;  /* 0x0000000300fa7308 */ /* 0x0003ee0000000800 */
[C---:B------:R-:W-:Y:S07]  /*116f0*/  HMMA.16816.F32 R8, R64.reuse, R20, R8 ;  /* 0x000000144008723c */ /* 0x040fee0000001808 */
[C---:B------:R-:W-:Y:S01]  /*11700*/  FMUL.FTZ R21, R70.reuse, R137 ;  /* 0x0000008946157220 */ /* 0x040fe20000410000 */
[-C--:B------:R-:W-:Y:S04]  /*11710*/  HMMA.16816.F32 R12, R64, R22.reuse, R12 ;  /* 0x00000016400c723c */ /* 0x080fe8000000180c */
[----:B------:R-:W-:Y:S01]  /*11720*/  FMUL.FTZ R20, R70, R136 ;  /* 0x0000008846147220 */ /* 0x000fe20000410000 */
[----:B------:R-:W-:Y:S02]  /*11730*/  MOV R137, R192 ;  /* 0x000000c000897202 */ /* 0x000fe40000000f00 */
[----:B------:R-:W-:Y:S01]  /*11740*/  MOV R136, R61 ;  /* 0x0000003d00887202 */ /* 0x000fe20000000f00 */
[C---:B------:R-:W-:Y:S04]  /*11750*/  HMMA.16816.F32 R16, R76.reuse, R22, R16 ;  /* 0x000000164c10723c */ /* 0x040fe80000001810 */
[--C-:B-1----:R-:W-:Y:S02]  /*11760*/  FFMA.FTZ R3, R39, c[0x0][0x2d0], -R104.reuse ;  /* 0x0000b40027037a23 */ /* 0x102fe40000010868 */
[----:B------:R-:W1:Y:S01]  /*11770*/  LDSM.16.MT88.4 R36, [R228] ;  /* 0x00000000e424783b */ /* 0x000e620000004200 */
[C---:B------:R-:W-:Y:S01]  /*11780*/  FMUL.FTZ R22, R69.reuse, R138 ;  /* 0x0000008a45167220 */ /* 0x040fe20000410000 */
[----:B------:R2:W-:Y:S01]  /*11790*/  MUFU.EX2 R251, R3 ;  /* 0x0000000300fb7308 */ /* 0x0005e20000000800 */
[C---:B------:R-:W-:Y:S03]  /*117a0*/  FMUL.FTZ R23, R69.reuse, R139 ;  /* 0x0000008b45177220 */ /* 0x040fe60000410000 */
[----:B------:R-:W-:Y:S01]  /*117b0*/  MOV R138, R193 ;  /* 0x000000c1008a7202 */ /* 0x000fe20000000f00 */
[----:B------:R-:W-:Y:S01]  /*117c0*/  FMUL.FTZ R61, R68, R177 ;  /* 0x000000b1443d7220 */ /* 0x000fe20000410000 */
[----:B------:R-:W-:Y:S02]  /*117d0*/  MOV R193, R82 ;  /* 0x0000005200c17202 */ /* 0x000fe40000000f00 */
[----:B------:R-:W-:Y:S02]  /*117e0*/  MOV R139, R117 ;  /* 0x00000075008b7202 */ /* 0x000fe40000000f00 */
[----:B------:R-:W-:Y:S02]  /*117f0*/  MOV R117, R221 ;  /* 0x000000dd00757202 */ /* 0x000fe40000000f00 */
[----:B------:R-:W-:Y:S02]  /*11800*/  MOV R122, R193 ;  /* 0x000000c1007a7202 */ /* 0x000fe40000000f00 */
[----:B------:R-:W-:Y:S02]  /*11810*/  MOV R193, R95 ;  /* 0x0000005f00c17202 */ /* 0x000fe40000000f00 */
[----:B------:R-:W-:Y:S01]  /*11820*/  LDSM.16.MT88.4 R92, [R225+0x800] ;  /* 0x00080000e15c783b */ /* 0x000fe20000004200 */
[--C-:B--2---:R-:W-:Y:S01]  /*11830*/  FFMA.FTZ R3, R50, c[0x0][0x2d0], -R104.reuse ;  /* 0x0000b40032037a23 */ /* 0x104fe20000010868 */
[----:B------:R-:W-:Y:S06]  /*11840*/  MOV R50, R80 ;  /* 0x0000005000327202 */ /* 0x000fec0000000f00 */
[----:B------:R-:W2:Y:S01]  /*11850*/  LDSM.16.MT88.4 R80, [R227] ;  /* 0x00000000e350783b */ /* 0x000ea20000004200 */
[----:B------:R3:W-:Y:S01]  /*11860*/  MUFU.EX2 R252, R3 ;  /* 0x0000000300fc7308 */ /* 0x0007e20000000800 */
[----:B------:R-:W-:Y:S01]  /*11870*/  MOV R164, R50 ;  /* 0x0000003200a47202 */ /* 0x000fe20000000f00 */
[----:B------:R-:W-:Y:S01]  /*11880*/  FMUL.FTZ R50, R69, R166 ;  /* 0x000000a645327220 */ /* 0x000fe20000410000 */
[-C--:B-1----:R-:W-:Y:S08]  /*11890*/  HMMA.16816.F32 R20, R76, R36.reuse, R20 ;  /* 0x000000244c14723c */ /* 0x082ff00000001814 */
[C---:B------:R-:W-:Y:S04]  /*118a0*/  HMMA.16816.F32 R24, R64.reuse, R36, R24 ;  /* 0x000000244018723c */ /* 0x040fe80000001818 */
[----:B---3--:R-:W-:Y:S04]  /*118b0*/  FFMA.FTZ R3, R51, c[0x0][0x2d0], -R104 ;  /* 0x0000b40033037a23 */ /* 0x008fe80000010868 */
[-C--:B------:R-:W-:Y:S01]  /*118c0*/  HMMA.16816.F32 R28, R64, R38.reuse, R28 ;  /* 0x00000026401c723c */ /* 0x080fe2000000181c */
[----:B------:R1:W3:Y:S03]  /*118d0*/  MUFU.EX2 R62, R3 ;  /* 0x00000003003e7308 */ /* 0x0002e60000000800 */
[C---:B------:R-:W-:Y:S02]  /*118e0*/  FMUL.FTZ R36, R70.reuse, R152 ;  /* 0x0000009846247220 */ /* 0x040fe40000410000 */
[----:B------:R-:W-:Y:S02]  /*118f0*/  FMUL.FTZ R37, R70, R153 ;  /* 0x0000009946257220 */ /* 0x000fe40000410000 */
[C---:B------:R-:W-:Y:S04]  /*11900*/  HMMA.16816.F32 R32, R76.reuse, R38, R32 ;  /* 0x000000264c20723c */ /* 0x040fe80000001820 */
[C---:B------:R-:W-:Y:S03]  /*11910*/  FMUL.FTZ R51, R69.reuse, R167 ;  /* 0x000000a745337220 */ /* 0x040fe60000410000 */
[C---:B------:R-:W-:Y:S02]  /*11920*/  FMUL.FTZ R39, R69.reuse, R155 ;  /* 0x0000009b45277220 */ /* 0x040fe40000410000 */
[----:B------:R-:W-:Y:S07]  /*11930*/  FMUL.FTZ R38, R69, R154 ;  /* 0x0000009a45267220 */ /* 0x000fee0000410000 */
[-C--:B------:R-:W-:Y:S03]  /*11940*/  HMMA.16816.F32 R36, R76, R52.reuse, R36 ;  /* 0x000000344c24723c */ /* 0x080fe60000001824 */
[--C-:B-1----:R-:W-:Y:S01]  /*11950*/  FFMA.FTZ R3, R40, c[0x0][0x2d0], -R105.reuse ;  /* 0x0000b40028037a23 */ /* 0x102fe20000010869 */
[----:B---3--:R-:W-:Y:S01]  /*11960*/  MOV R129, R62 ;  /* 0x0000003e00817202 */ /* 0x008fe20000000f00 */
[----:B------:R-:W-:Y:S01]  /*11970*/  FMUL.FTZ R40, R68, R156 ;  /* 0x0000009c44287220 */ /* 0x000fe20000410000 */
[----:B------:R-:W-:Y:S01]  /*11980*/  MOV R156, R87 ;  /* 0x00000057009c7202 */ /* 0x000fe20000000f00 */
[----:B------:R1:W-:Y:S01]  /*11990*/  MUFU.EX2 R249, R3 ;  /* 0x0000000300f97308 */ /* 0x0003e20000000800 */
[----:B------:R-:W-:Y:S04]  /*119a0*/  FMUL.FTZ R62, R0, R178 ;  /* 0x000000b2003e7220 */ /* 0x000fe80000410000 */
[----:B------:R-:W-:Y:S02]  /*119b0*/  MOV R165, R156 ;  /* 0x0000009c00a57202 */ /* 0x000fe40000000f00 */
[----:B------:R-:W-:Y:S02]  /*119c0*/  MOV R156, R132 ;  /* 0x00000084009c7202 */ /* 0x000fe40000000f00 */
[----:B------:R-:W-:Y:S01]  /*119d0*/  MOV R132, R240 ;  /* 0x000000f000847202 */ /* 0x000fe20000000f00 */
[--C-:B-1----:R-:W-:Y:S02]  /*119e0*/  FFMA.FTZ R3, R41, c[0x0][0x2d0], -R105.reuse ;  /* 0x0000b40029037a23 */ /* 0x102fe40000010869 */
[----:B------:R-:W-:Y:S01]  /*119f0*/  FMUL.FTZ R41, R68, R157 ;  /* 0x0000009d44297220 */ /* 0x000fe20000410000 */
[----:B------:R-:W-:Y:S01]  /*11a00*/  MOV R157, R85 ;  /* 0x00000055009d7202 */ /* 0x000fe20000000f00 */
[----:B------:R1:W3:Y:S01]  /*11a10*/  MUFU.EX2 R248, R3 ;  /* 0x0000000300f87308 */ /* 0x0002e20000000800 */
[----:B------:R-:W4:Y:S02]  /*11a20*/  LDSM.16.MT88.4 R84, [R224+0x800] ;  /* 0x00080000e054783b */ /* 0x000f240000004200 */
[----:B------:R-:W-:Y:S01]  /*11a30*/  MOV R166, R157 ;  /* 0x0000009d00a67202 */ /* 0x000fe20000000f00 */
[--C-:B-1----:R-:W-:Y:S02]  /*11a40*/  FFMA.FTZ R3, R44, c[0x0][0x2d0], -R105.reuse ;  /* 0x0000b4002c037a23 */ /* 0x102fe40000010869 */
[C---:B------:R-:W-:Y:S01]  /*11a50*/  FMUL.FTZ R44, R68.reuse, R160 ;  /* 0x000000a0442c7220 */ /* 0x040fe20000410000 */
[----:B------:R-:W-:Y:S03]  /*11a60*/  MOV R160, R220 ;  /* 0x000000dc00a07202 */ /* 0x000fe60000000f00 */
[----:B------:R1:W-:Y:S02]  /*11a70*/  MUFU.EX2 R246, R3 ;  /* 0x0000000300f67308 */ /* 0x0003e40000000800 */
[--C-:B-1----:R-:W-:Y:S02]  /*11a80*/  FFMA.FTZ R3, R45, c[0x0][0x2d0], -R105.reuse ;  /* 0x0000b4002d037a23 */ /* 0x102fe40000010869 */
[----:B------:R-:W-:Y:S01]  /*11a90*/  FMUL.FTZ R45, R68, R161 ;  /* 0x000000a1442d7220 */ /* 0x000fe20000410000 */
[----:B------:R-:W-:Y:S05]  /*11aa0*/  MOV R161, R150 ;  /* 0x0000009600a17202 */ /* 0x000fea0000000f00 */
[----:B------:R1:W1:Y:S01]  /*11ab0*/  MUFU.EX2 R247, R3 ;  /* 0x0000000300f77308 */ /* 0x0002620000000800 */
[----:B------:R-:W-:Y:S02]  /*11ac0*/  MOV R150, R122 ;  /* 0x0000007a00967202 */ /* 0x000fe40000000f00 */
[----:B------:R-:W-:Y:S01]  /*11ad0*/  MOV R122, R234 ;  /* 0x000000ea007a7202 */ /* 0x000fe20000000f00 */
[--C-:B-1----:R-:W-:Y:S02]  /*11ae0*/  FFMA.FTZ R3, R42, c[0x0][0x2d0], -R100.reuse ;  /* 0x0000b4002a037a23 */ /* 0x102fe40000010864 */
[C---:B------:R-:W-:Y:S04]  /*11af0*/  FMUL.FTZ R42, R0.reuse, R158 ;  /* 0x0000009e002a7220 */ /* 0x040fe80000410000 */
[----:B------:R1:W-:Y:S02]  /*11b00*/  MUFU.EX2 R144, R3 ;  /* 0x0000000300907308 */ /* 0x0003e40000000800 */
[--C-:B-1----:R-:W-:Y:S02]  /*11b10*/  FFMA.FTZ R3, R43, c[0x0][0x2d0], -R100.reuse ;  /* 0x0000b4002b037a23 */ /* 0x102fe40000010864 */
[----:B------:R-:W-:Y:S06]  /*11b20*/  FMUL.FTZ R43, R0, R159 ;  /* 0x0000009f002b7220 */ /* 0x000fec0000410000 */
[----:B------:R1:W1:Y:S01]  /*11b30*/  MUFU.EX2 R192, R3 ;  /* 0x0000000300c07308 */ /* 0x0002620000000800 */
[C---:B------:R-:W-:Y:S07]  /*11b40*/  HMMA.16816.F32 R40, R64.reuse, R52, R40 ;  /* 0x000000344028723c */ /* 0x040fee0000001828 */
[C---:B------:R-:W-:Y:S01]  /*11b50*/  FMUL.FTZ R52, R70.reuse, R168 ;  /* 0x000000a846347220 */ /* 0x040fe20000410000 */
[----:B------:R-:W-:Y:S01]  /*11b60*/  MOV R168, R166 ;  /* 0x000000a600a87202 */ /* 0x000fe20000000f00 */
[----:B------:R-:W-:Y:S03]  /*11b70*/  FMUL.FTZ R53, R70, R169 ;  /* 0x000000a946357220 */ /* 0x000fe60000410000 */
[----:B------:R-:W-:Y:S02]  /*11b80*/  MOV R166, R161 ;  /* 0x000000a100a67202 */ /* 0x000fe40000000f00 */
[----:B------:R-:W-:Y:S01]  /*11b90*/  MOV R161, R156 ;  /* 0x0000009c00a17202 */ /* 0x000fe20000000f00 */
[--C-:B-1----:R-:W-:Y:S02]  /*11ba0*/  FFMA.FTZ R3, R46, c[0x0][0x2d0], -R100.reuse ;  /* 0x0000b4002e037a23 */ /* 0x102fe40000010864 */
[C---:B------:R-:W-:Y:S01]  /*11bb0*/  FMUL.FTZ R46, R0.reuse, R162 ;  /* 0x000000a2002e7220 */ /* 0x040fe20000410000 */
[----:B------:R-:W-:Y:S01]  /*11bc0*/  MOV R162, R151 ;  /* 0x0000009700a27202 */ /* 0x000fe20000000f00 */
[----:B------:R1:W-:Y:S01]  /*11bd0*/  MUFU.EX2 R152, R3 ;  /* 0x0000000300987308 */ /* 0x0003e20000000800 */
[----:B------:R-:W-:Y:S02]  /*11be0*/  MOV R151, R117 ;  /* 0x0000007500977202 */ /* 0x000fe40000000f00 */
[----:B------:R-:W-:Y:S01]  /*11bf0*/  MOV R117, R233 ;  /* 0x000000e900757202 */ /* 0x000fe20000000f00 */
[----:B-1----:R-:W-:Y:S01]  /*11c00*/  FFMA.FTZ R3, R199, c[0x0][0x2d0], -R100 ;  /* 0x0000b400c7037a23 */ /* 0x002fe20000010864 */
[----:B------:R-:W-:Y:S05]  /*11c10*/  MOV R199, R218 ;  /* 0x000000da00c77202 */ /* 0x000fea0000000f00 */
[----:B------:R1:W1:Y:S01]  /*11c20*/  MUFU.EX2 R153, R3 ;  /* 0x0000000300997308 */ /* 0x0002620000000800 */
[----:B------:R-:W-:Y:S02]  /*11c30*/  MOV R167, R199 ;  /* 0x000000c700a77202 */ /* 0x000fe40000000f00 */
[----:B------:R-:W-:Y:S02]  /*11c40*/  MOV R199, R148 ;  /* 0x0000009400c77202 */ /* 0x000fe40000000f00 */
[----:B------:R-:W-:Y:S01]  /*11c50*/  MOV R148, R239 ;  /* 0x000000ef00947202 */ /* 0x000fe20000000f00 */
[--C-:B-1----:R-:W-:Y:S02]  /*11c60*/  FFMA.FTZ R3, R47, c[0x0][0x2d0], -R96.reuse ;  /* 0x0000b4002f037a23 */ /* 0x102fe40000010860 */
[----:B------:R-:W-:Y:S02]  /*11c70*/  FMUL.FTZ R47, R0, R163 ;  /* 0x000000a3002f7220 */ /* 0x000fe40000410000 */
[----:B------:R1:W-:Y:S05]  /*11c80*/  MUFU.EX2 R221, R3 ;  /* 0x0000000300dd7308 */ /* 0x0003ea0000000800 */
[-C--:B------:R-:W-:Y:S08]  /*11c90*/  HMMA.16816.F32 R44, R64, R54.reuse, R44 ;  /* 0x00000036402c723c */ /* 0x080ff0000000182c */
[C---:B------:R-:W-:Y:S07]  /*11ca0*/  HMMA.16816.F32 R48, R76.reuse, R54, R48 ;  /* 0x000000364c30723c */ /* 0x040fee0000001830 */
[C---:B------:R-:W-:Y:S02]  /*11cb0*/  FMUL.FTZ R54, R69.reuse, R170 ;  /* 0x000000aa45367220 */ /* 0x040fe40000410000 */
[----:B------:R-:W-:Y:S03]  /*11cc0*/  FMUL.FTZ R55, R69, R171 ;  /* 0x000000ab45377220 */ /* 0x000fe60000410000 */
[--C-:B-1----:R-:W-:Y:S01]  /*11cd0*/  FFMA.FTZ R3, R198, c[0x0][0x2d0], -R96.reuse ;  /* 0x0000b400c6037a23 */ /* 0x102fe20000010860 */
[----:B------:R-:W-:Y:S03]  /*11ce0*/  MOV R198, R165 ;  /* 0x000000a500c67202 */ /* 0x000fe60000000f00 */
[-C--:B--2---:R-:W-:Y:S01]  /*11cf0*/  HMMA.16816.F32 R52, R76, R80.reuse, R52 ;  /* 0x000000504c34723c */ /* 0x084fe20000001834 */
[----:B------:R1:W-:Y:S02]  /*11d00*/  MUFU.EX2 R220, R3 ;  /* 0x0000000300dc7308 */ /* 0x0003e40000000800 */
[--C-:B-1----:R-:W-:Y:S02]  /*11d10*/  FFMA.FTZ R3, R56, c[0x0][0x2d0], -R96.reuse ;  /* 0x0000b40038037a23 */ /* 0x102fe40000010860 */
[----:B------:R-:W-:Y:S06]  /*11d20*/  FMUL.FTZ R56, R68, R172 ;  /* 0x000000ac44387220 */ /* 0x000fec0000410000 */
[----:B------:R1:W-:Y:S01]  /*11d30*/  MUFU.EX2 R218, R3 ;  /* 0x0000000300da7308 */ /* 0x0003e20000000800 */
[C---:B------:R-:W-:Y:S07]  /*11d40*/  HMMA.16816.F32 R56, R64.reuse, R80, R56 ;  /* 0x000000504038723c */ /* 0x040fee0000001838 */
[----:B------:R-:W-:Y:S02]  /*11d50*/  F2FP.PACK_AB R80, R137, R143 ;  /* 0x0000008f8950723e */ /* 0x000fe400000000ff */
[----:B------:R-:W-:Y:S03]  /*11d60*/  F2FP.PACK_AB R81, R195, R194 ;  /* 0x000000c2c351723e */ /* 0x000fe600000000ff */
[----:B-1----:R-:W-:Y:S02]  /*11d70*/  FFMA.FTZ R3, R60, c[0x0][0x2d0], -R96 ;  /* 0x0000b4003c037a23 */ /* 0x002fe40000010860 */
[----:B------:R-:W-:Y:S02]  /*11d80*/  FMUL.FTZ R60, R68, R176 ;  /* 0x000000b0443c7220 */ /* 0x000fe40000410000 */
[----:B------:R1:W-:Y:S05]  /*11d90*/  MUFU.EX2 R217, R3 ;  /* 0x0000000300d97308 */ /* 0x0003ea0000000800 */
[-C--:B------:R-:W-:Y:S07]  /*11da0*/  HMMA.16816.F32 R60, R64, R82.reuse, R60 ;  /* 0x00000052403c723c */ /* 0x080fee000000183c */
[C---:B------:R-:W-:Y:S02]  /*11db0*/  FMUL.FTZ R64, R70.reuse, R180 ;  /* 0x000000b446407220 */ /* 0x040fe40000410000 */
[----:B------:R-:W-:Y:S03]  /*11dc0*/  FMUL.FTZ R65, R70, R181 ;  /* 0x000000b546417220 */ /* 0x000fe60000410000 */
[C---:B------:R-:W-:Y:S02]  /*11dd0*/  FMUL.FTZ R66, R69.reuse, R182 ;  /* 0x000000b645427220 */ /* 0x040fe40000410000 */
[----:B------:R-:W-:Y:S02]  /*11de0*/  FMUL.FTZ R67, R69, R183 ;  /* 0x000000b745437220 */ /* 0x000fe40000410000 */
[--C-:B-1----:R-:W-:Y:S05]  /*11df0*/  FFMA.FTZ R3, R202, c[0x0][0x2d0], -R104.reuse ;  /* 0x0000b400ca037a23 */ /* 0x102fea0000010868 */
[----:B------:R-:W-:Y:S01]  /*11e00*/  HMMA.16816.F32 R64, R76, R82, R64 ;  /* 0x000000524c40723c */ /* 0x000fe20000001840 */
[----:B------:R1:W-:Y:S06]  /*11e10*/  MUFU.EX2 R155, R3 ;  /* 0x00000003009b7308 */ /* 0x0003ec0000000800 */
[----:B------:R-:W-:Y:S02]  /*11e20*/  F2FP.PACK_AB R77, R138, R164 ;  /* 0x000000a48a4d723e */ /* 0x000fe400000000ff */
[----:B------:R-:W-:Y:S03]  /*11e30*/  F2FP.PACK_AB R76, R139, R244 ;  /* 0x000000f48b4c723e */ /* 0x000fe600000000ff */
[----:B------:R-:W-:Y:S02]  /*11e40*/  F2FP.PACK_AB R78, R141, R131 ;  /* 0x000000838d4e723e */ /* 0x000fe400000000ff */
[----:B------:R-:W-:Y:S02]  /*11e50*/  F2FP.PACK_AB R79, R140, R130 ;  /* 0x000000828c4f723e */ /* 0x000fe400000000ff */
[----:B------:R-:W-:Y:S02]  /*11e60*/  F2FP.PACK_AB R82, R147, R142 ;  /* 0x0000008e9352723e */ /* 0x000fe400000000ff */
[----:B------:R-:W-:Y:S03]  /*11e70*/  F2FP.PACK_AB R83, R196, R197 ;  /* 0x000000c5c453723e */ /* 0x000fe600000000ff */
[-C--:B----4-:R-:W-:Y:S03]  /*11e80*/  HMMA.16816.F32 R4, R76, R84.reuse, R4 ;  /* 0x000000544c04723c */ /* 0x090fe60000001804 */
[--C-:B-1----:R-:W-:Y:S05]  /*11e90*/  FFMA.FTZ R3, R203, c[0x0][0x2d0], -R104.reuse ;  /* 0x0000b400cb037a23 */ /* 0x102fea0000010868 */
[C---:B------:R-:W-:Y:S01]  /*11ea0*/  HMMA.16816.F32 R8, R80.reuse, R84, R8 ;  /* 0x000000545008723c */ /* 0x040fe20000001808 */
[----:B------:R1:W-:Y:S07]  /*11eb0*/  MUFU.EX2 R216, R3 ;  /* 0x0000000300d87308 */ /* 0x0003ee0000000800 */
[-C--:B------:R-:W-:Y:S08]  /*11ec0*/  HMMA.16816.F32 R12, R80, R86.reuse, R12 ;  /* 0x00000056500c723c */ /* 0x080ff0000000180c */
[C---:B------:R-:W-:Y:S01]  /*11ed0*/  HMMA.16816.F32 R16, R76.reuse, R86, R16 ;  /* 0x000000564c10723c */ /* 0x040fe20000001810 */
[----:B------:R-:W2:Y:S07]  /*11ee0*/  LDSM.16.MT88.4 R84, [R227+0x800] ;  /* 0x00080000e354783b */ /* 0x000eae0000004200 */
[-C--:B------:R-:W-:Y:S04]  /*11ef0*/  HMMA.16816.F32 R20, R76, R88.reuse, R20 ;  /* 0x000000584c14723c */ /* 0x080fe80000001814 */
[--C-:B-1----:R-:W-:Y:S04]  /*11f00*/  FFMA.FTZ R3, R200, c[0x0][0x2d0], -R104.reuse ;  /* 0x0000b400c8037a23 */ /* 0x102fe80000010868 */
[C---:B------:R-:W-:Y:S01]  /*11f10*/  HMMA.16816.F32 R24, R80.reuse, R88, R24 ;  /* 0x000000585018723c */ /* 0x040fe20000001818 */
[----:B------:R1:W-:Y:S07]  /*11f20*/  MUFU.EX2 R159, R3 ;  /* 0x00000003009f7308 */ /* 0x0003ee0000000800 */
[-C--:B------:R-:W-:Y:S08]  /*11f30*/  HMMA.16816.F32 R28, R80, R90.reuse, R28 ;  /* 0x0000005a501c723c */ /* 0x080ff0000000181c */
[C---:B------:R-:W-:Y:S01]  /*11f40*/  HMMA.16816.F32 R32, R76.reuse, R90, R32 ;  /* 0x0000005a4c20723c */ /* 0x040fe20000001820 */
[----:B------:R-:W4:Y:S07]  /*11f50*/  LDSM.16.MT88.4 R88, [R224+0x1000] ;  /* 0x00100000e058783b */ /* 0x000f2e0000004200 */
[-C--:B------:R-:W-:Y:S04]  /*11f60*/  HMMA.16816.F32 R36, R76, R92.reuse, R36 ;  /* 0x0000005c4c24723c */ /* 0x080fe80000001824 */
[----:B-1----:R-:W-:Y:S02]  /*11f70*/  FFMA.FTZ R3, R201, c[0x0][0x2d0], -R104 ;  /* 0x0000b400c9037a23 */ /* 0x002fe40000010868 */
[----:B------:R-:W-:Y:S02]  /*11f80*/  MUFU.EX2 R201, R101 ;  /* 0x0000006500c97308 */ /* 0x000fe40000000800 */
[C---:B------:R-:W-:Y:S07]  /*11f90*/  HMMA.16816.F32 R40, R80.reuse, R92, R40 ;  /* 0x0000005c5028723c */ /* 0x040fee0000001828 */
[----:B------:R-:W-:Y:S01]  /*11fa0*/  FFMA.FTZ R92, R210, c[0x0][0x2d0], -R96 ;  /* 0x0000b400d25c7a23 */ /* 0x000fe20000010860 */
[-C--:B------:R-:W-:Y:S01]  /*11fb0*/  HMMA.16816.F32 R44, R80, R94.reuse, R44 ;  /* 0x0000005e502c723c */ /* 0x080fe2000000182c */
[----:B------:R1:W-:Y:S07]  /*11fc0*/  MUFU.EX2 R215, R3 ;  /* 0x0000000300d77308 */ /* 0x0003ee0000000800 */
[C---:B------:R-:W-:Y:S08]  /*11fd0*/  HMMA.16816.F32 R48, R76.reuse, R94, R48 ;  /* 0x0000005e4c30723c */ /* 0x040ff00000001830 */
[-C--:B--2---:R-:W-:Y:S08]  /*11fe0*/  HMMA.16816.F32 R52, R76, R84.reuse, R52 ;  /* 0x000000544c34723c */ /* 0x084ff00000001834 */
[C---:B------:R-:W-:Y:S04]  /*11ff0*/  HMMA.16816.F32 R56, R80.reuse, R84, R56 ;  /* 0x000000545038723c */ /* 0x040fe80000001838 */
[--C-:B-1----:R-:W-:Y:S04]  /*12000*/  FFMA.FTZ R3, R205, c[0x0][0x2d0], -R105.reuse ;  /* 0x0000b400cd037a23 */ /* 0x102fe80000010869 */
[-C--:B------:R-:W-:Y:S01]  /*12010*/  HMMA.16816.F32 R60, R80, R86.reuse, R60 ;  /* 0x00000056503c723c */ /* 0x080fe2000000183c */
[----:B------:R1:W-:Y:S06]  /*12020*/  MUFU.EX2 R154, R3 ;  /* 0x00000003009a7308 */ /* 0x0003ec0000000800 */
[----:B---3--:R-:W-:Y:S01]  /*12030*/  F2FP.PACK_AB R80, R248, R249 ;  /* 0x000000f9f850723e */ /* 0x008fe200000000ff */
[----:B------:R-:W-:Y:S01]  /*12040*/  HMMA.16816.F32 R64, R76, R86, R64 ;  /* 0x000000564c40723c */ /* 0x000fe20000001840 */
[----:B------:R-:W-:Y:S03]  /*12050*/  LDSM.16.MT88.4 R84, [R225+0x1000] ;  /* 0x00100000e154783b */ /* 0x000fe60000004200 */
[----:B------:R-:W-:Y:S02]  /*12060*/  F2FP.PACK_AB R82, R247, R246 ;  /* 0x000000f6f752723e */ /* 0x000fe400000000ff */
[----:B------:R-:W-:Y:S02]  /*12070*/  F2FP.PACK_AB R81, R192, R144 ;  /* 0x00000090c051723e */ /* 0x000fe400000000ff */
[----:B------:R-:W-:Y:S04]  /*12080*/  F2FP.PACK_AB R76, R145, R146 ;  /* 0x00000092914c723e */ /* 0x000fe800000000ff */
[----:B------:R-:W-:Y:S02]  /*12090*/  F2FP.PACK_AB R78, R128, R136 ;  /* 0x00000088804e723e */ /* 0x000fe400000000ff */
[----:B------:R-:W-:Y:S02]  /*120a0*/  F2FP.PACK_AB R77, R251, R250 ;  /* 0x000000fafb4d723e */ /* 0x000fe400000000ff */
[----:B------:R-:W-:Y:S01]  /*120b0*/  F2FP.PACK_AB R79, R129, R252 ;  /* 0x000000fc814f723e */ /* 0x000fe200000000ff */
[--C-:B-1----:R-:W-:Y:S01]  /*120c0*/  FFMA.FTZ R3, R208, c[0x0][0x2d0], -R105.reuse ;  /* 0x0000b400d0037a23 */ /* 0x102fe20000010869 */
[----:B------:R-:W-:Y:S03]  /*120d0*/  F2FP.PACK_AB R83, R153, R152 ;  /* 0x000000989953723e */ /* 0x000fe600000000ff */
[----:B------:R1:W2:Y:S02]  /*120e0*/  MUFU.EX2 R158, R3 ;  /* 0x00000003009e7308 */ /* 0x0002a40000000800 */
[-C--:B----4-:R-:W-:Y:S08]  /*120f0*/  HMMA.16816.F32 R4, R76, R88.reuse, R4 ;  /* 0x000000584c04723c */ /* 0x090ff00000001804 */
[C---:B------:R-:W-:Y:S08]  /*12100*/  HMMA.16816.F32 R8, R80.reuse, R88, R8 ;  /* 0x000000585008723c */ /* 0x040ff00000001808 */
[-C--:B------:R-:W-:Y:S04]  /*12110*/  HMMA.16816.F32 R12, R80, R90.reuse, R12 ;  /* 0x0000005a500c723c */ /* 0x080fe8000000180c */
[--C-:B-1----:R-:W-:Y:S04]  /*12120*/  FFMA.FTZ R3, R204, c[0x0][0x2d0], -R105.reuse ;  /* 0x0000b400cc037a23 */ /* 0x102fe80000010869 */
[C---:B------:R-:W-:Y:S01]  /*12130*/  HMMA.16816.F32 R16, R76.reuse, R90, R16 ;  /* 0x0000005a4c10723c */ /* 0x040fe20000001810 */
[----:B------:R-:W-:Y:S01]  /*12140*/  LDSM.16.MT88.4 R88, [R227+0x1000] ;  /* 0x00100000e358783b */ /* 0x000fe20000004200 */
[----:B------:R1:W-:Y:S02]  /*12150*/  MUFU.EX2 R214, R3 ;  /* 0x0000000300d67308 */ /* 0x0003e40000000800 */
[--C-:B-1----:R-:W-:Y:S08]  /*12160*/  FFMA.FTZ R3, R206, c[0x0][0x2d0], -R105.reuse ;  /* 0x0000b400ce037a23 */ /* 0x102ff00000010869 */
[----:B------:R1:W3:Y:S02]  /*12170*/  MUFU.EX2 R163, R3 ;  /* 0x0000000300a37308 */ /* 0x0002e40000000800 */
[--C-:B-1----:R-:W-:Y:S01]  /*12180*/  FFMA.FTZ R3, R160, c[0x0][0x2d0], -R100.reuse ;  /* 0x0000b400a0037a23 */ /* 0x102fe20000010864 */
[----:B------:R-:W-:Y:S02]  /*12190*/  MOV R160, R149 ;  /* 0x0000009500a07202 */ /* 0x000fe40000000f00 */
[----:B------:R-:W-:Y:S05]  /*121a0*/  MOV R149, R238 ;  /* 0x000000ee00957202 */ /* 0x000fea0000000f00 */
[----:B------:R1:W-:Y:S01]  /*121b0*/  MUFU.EX2 R157, R3 ;  /* 0x00000003009d7308 */ /* 0x0003e20000000800 */
[----:B------:R-:W-:Y:S01]  /*121c0*/  MOV R165, R160 ;  /* 0x000000a000a57202 */ /* 0x000fe20000000f00 */
[----:B------:R4:W5:Y:S01]  /*121d0*/  LDL.LU R238, [R1+0xa4] ;  /* 0x0000a40001ee7983 */ /* 0x0009620000300800 */
[----:B------:R-:W-:Y:S02]  /*121e0*/  MOV R160, R149 ;  /* 0x0000009500a07202 */ /* 0x000fe40000000f00 */
[----:B------:R-:W-:Y:S01]  /*121f0*/  MOV R149, R132 ;  /* 0x0000008400957202 */ /* 0x000fe20000000f00 */
[----:B------:R4:W5:Y:S01]  /*12200*/  LDL.LU R239, [R1+0xa0] ;  /* 0x0000a00001ef7983 */ /* 0x0009620000300800 */
[----:B------:R-:W-:Y:S03]  /*12210*/  MOV R132, R119 ;  /* 0x0000007700847202 */ /* 0x000fe60000000f00 */
[----:B------:R4:W5:Y:S04]  /*12220*/  LDL.LU R240, [R1+0x9c] ;  /* 0x00009c0001f07983 */ /* 0x0009680000300800 */
[----:B------:R4:W5:Y:S04]  /*12230*/  LDL.LU R233, [R1+0x98] ;  /* 0x0000980001e97983 */ /* 0x0009680000300800 */
[----:B------:R4:W5:Y:S04]  /*12240*/  LDL.LU R234, [R1+0x94] ;  /* 0x0000940001ea7983 */ /* 0x0009680000300800 */
[----:B------:R4:W5:Y:S01]  /*12250*/  LDL.LU R119, [R1+0x90] ;  /* 0x0000900001777983 */ /* 0x0009620000300800 */
[--C-:B-1----:R-:W-:Y:S01]  /*12260*/  FFMA.FTZ R3, R167, c[0x0][0x2d0], -R100.reuse ;  /* 0x0000b400a7037a23 */ /* 0x102fe20000010864 */
[----:B------:R-:W-:Y:S02]  /*12270*/  MOV R167, R162 ;  /* 0x000000a200a77202 */ /* 0x000fe40000000f00 */
[----:B------:R-:W-:Y:S01]  /*12280*/  MOV R162, R199 ;  /* 0x000000c700a27202 */ /* 0x000fe20000000f00 */
[----:B------:R1:W1:Y:S01]  /*12290*/  MUFU.EX2 R156, R3 ;  /* 0x00000003009c7308 */ /* 0x0002620000000800 */
[----:B------:R-:W-:Y:S02]  /*122a0*/  MOV R199, R151 ;  /* 0x0000009700c77202 */ /* 0x000fe40000000f00 */
[----:B------:R-:W-:Y:S02]  /*122b0*/  MOV R151, R148 ;  /* 0x0000009400977202 */ /* 0x000fe40000000f00 */
[----:B------:R-:W-:Y:S02]  /*122c0*/  MOV R148, R230 ;  /* 0x000000e600947202 */ /* 0x000fe40000000f00 */
[----:B------:R4:W5:Y:S01]  /*122d0*/  LDL.LU R230, [R1+0x8c] ;  /* 0x00008c0001e67983 */ /* 0x0009620000300800 */
[--C-:B-1----:R-:W-:Y:S01]  /*122e0*/  FFMA.FTZ R3, R168, c[0x0][0x2d0], -R100.reuse ;  /* 0x0000b400a8037a23 */ /* 0x102fe20000010864 */
[----:B------:R-:W-:Y:S02]  /*122f0*/  MOV R168, R198 ;  /* 0x000000c600a87202 */ /* 0x000fe40000000f00 */
[----:B------:R-:W-:Y:S02]  /*12300*/  MOV R198, R167 ;  /* 0x000000a700c67202 */ /* 0x000fe40000000f00 */
[----:B------:R-:W-:Y:S02]  /*12310*/  MOV R167, R166 ;  /* 0x000000a600a77202 */ /* 0x000fe40000000f00 */
[----:B------:R-:W-:Y:S02]  /*12320*/  MOV R166, R165 ;  /* 0x000000a500a67202 */ /* 0x000fe40000000f00 */
[----:B------:R-:W-:Y:S02]  /*12330*/  MOV R165, R162 ;  /* 0x000000a200a57202 */ /* 0x000fe40000000f00 */
[----:B------:R-:W-:Y:S02]  /*12340*/  MOV R162, R161 ;  /* 0x000000a100a27202 */ /* 0x000fe40000000f00 */
[----:B------:R1:W-:Y:S01]  /*12350*/  MUFU.EX2 R161, R3 ;  /* 0x0000000300a17308 */ /* 0x0003e20000000800 */
[----:B------:R-:W-:Y:S02]  /*12360*/  MOV R169, R198 ;  /* 0x000000c600a97202 */ /* 0x000fe40000000f00 */
[----:B------:R-:W-:Y:S02]  /*12370*/  MOV R198, R166 ;  /* 0x000000a600c67202 */ /* 0x000fe40000000f00 */
[----:B------:R-:W-:Y:S05]  /*12380*/  MOV R166, R162 ;  /* 0x000000a200a67202 */ /* 0x000fea0000000f00 */
[----:B------:R2:W-:Y:S01]  /*12390*/  MUFU.EX2 R162, R92 ;  /* 0x0000005c00a27308 */ /* 0x0005e20000000800 */
[----:B-1----:R-:W-:Y:S01]  /*123a0*/  FFMA.FTZ R3, R168, c[0x0][0x2d0], -R100 ;  /* 0x0000b400a8037a23 */ /* 0x002fe20000010864 */
[----:B------:R-:W-:Y:S02]  /*123b0*/  MOV R168, R167 ;  /* 0x000000a700a87202 */ /* 0x000fe40000000f00 */
[----:B------:R-:W-:Y:S02]  /*123c0*/  MOV R167, R165 ;  /* 0x000000a500a77202 */ /* 0x000fe40000000f00 */
[----:B------:R-:W-:Y:S04]  /*123d0*/  MOV R165, R160 ;  /* 0x000000a000a57202 */ /* 0x000fe80000000f00 */
[----:B------:R1:W1:Y:S01]  /*123e0*/  MUFU.EX2 R160, R3 ;  /* 0x0000000300a07308 */ /* 0x0002620000000800 */
[----:B--2---:R-:W2:Y:S01]  /*123f0*/  LDSM.16.MT88.4 R92, [R228+0x1000] ;  /* 0x00100000e45c783b */ /* 0x004ea20000004200 */
[----:B-1----:R-:W-:Y:S01]  /*12400*/  FFMA.FTZ R3, R169, c[0x0][0x2d0], -R96 ;  /* 0x0000b400a9037a23 */ /* 0x002fe20000010860 */
        /* <DEDUP_REMOVED lines=8> */
[----:B------:R-:W-:Y:S01]  /*12490*/  MOV R120, R124 ;  /* 0x0000007c00787202 */ /* 0x000fe20000000f00 */
[-C--:B--2---:R-:W-:Y:S03]  /*124a0*/  HMMA.16816.F32 R20, R76, R92.reuse, R20 ;  /* 0x0000005c4c14723c */ /* 0x084fe60000001814 */
[----:B------:R-:W-:Y:S01]  /*124b0*/  MOV R124, R212 ;  /* 0x000000d4007c7202 */ /* 0x000fe20000000f00 */
[--C-:B------:R-:W-:Y:S01]  /*124c0*/  FFMA.FTZ R120, R120, c[0x0][0x2d0], -R104.reuse ;  /* 0x0000b40078787a23 */ /* 0x100fe20000010868 */
[----:B------:R1:W-:Y:S03]  /*124d0*/  MUFU.EX2 R212, R3 ;  /* 0x0000000300d47308 */ /* 0x0003e60000000800 */
[C---:B------:R-:W-:Y:S07]  /*124e0*/  HMMA.16816.F32 R24, R80.reuse, R92, R24 ;  /* 0x0000005c5018723c */ /* 0x040fee0000001818 */
[--C-:B------:R-:W-:Y:S01]  /*124f0*/  FFMA.FTZ R92, R150, c[0x0][0x2d0], -R105.reuse ;  /* 0x0000b400965c7a23 */ /* 0x100fe20000010869 */
[-C--:B------:R-:W-:Y:S04]  /*12500*/  HMMA.16816.F32 R28, R80, R94.reuse, R28 ;  /* 0x0000005e501c723c */ /* 0x080fe8000000181c */
[----:B------:R-:W-:Y:S01]  /*12510*/  MOV R150, R127 ;  /* 0x0000007f00967202 */ /* 0x000fe20000000f00 */
[--C-:B------:R-:W-:Y:S02]  /*12520*/  FFMA.FTZ R127, R191, c[0x0][0x2d0], -R105.reuse ;  /* 0x0000b400bf7f7a23 */ /* 0x100fe40000010869 */
[----:B------:R-:W-:Y:S01]  /*12530*/  MUFU.EX2 R191, R106 ;  /* 0x0000006a00bf7308 */ /* 0x000fe20000000800 */
[C---:B------:R-:W-:Y:S04]  /*12540*/  HMMA.16816.F32 R32, R76.reuse, R94, R32 ;  /* 0x0000005e4c20723c */ /* 0x040fe80000001820 */
[--C-:B-1----:R-:W-:Y:S04]  /*12550*/  FFMA.FTZ R3, R169, c[0x0][0x2d0], -R104.reuse ;  /* 0x0000b400a9037a23 */ /* 0x102fe80000010868 */
[-C--:B------:R-:W-:Y:S01]  /*12560*/  HMMA.16816.F32 R36, R76, R84.reuse, R36 ;  /* 0x000000544c24723c */ /* 0x080fe20000001824 */
[----:B------:R1:W-:Y:S07]  /*12570*/  MUFU.EX2 R210, R3 ;  /* 0x0000000300d27308 */ /* 0x0003ee0000000800 */
[C---:B------:R-:W-:Y:S03]  /*12580*/  HMMA.16816.F32 R40, R80.reuse, R84, R40 ;  /* 0x000000545028723c */ /* 0x040fe60000001828 */
[----:B------:R2:W-:Y:S05]  /*12590*/  MUFU.EX2 R169, R92 ;  /* 0x0000005c00a97308 */ /* 0x0005ea0000000800 */
[-C--:B------:R-:W-:Y:S08]  /*125a0*/  HMMA.16816.F32 R44, R80, R86.reuse, R44 ;  /* 0x00000056502c723c */ /* 0x080ff0000000182c */
[C---:B------:R-:W-:Y:S01]  /*125b0*/  HMMA.16816.F32 R48, R76.reuse, R86, R48 ;  /* 0x000000564c30723c */ /* 0x040fe20000001830 */
[----:B------:R-:W4:Y:S03]  /*125c0*/  LDSM.16.MT88.4 R84, [R224+0x1800] ;  /* 0x00180000e054783b */ /* 0x000f260000004200 */
[----:B-1----:R-:W-:Y:S04]  /*125d0*/  FFMA.FTZ R3, R168, c[0x0][0x2d0], -R104 ;  /* 0x0000b400a8037a23 */ /* 0x002fe80000010868 */
[-C--:B------:R-:W-:Y:S01]  /*125e0*/  HMMA.16816.F32 R52, R76, R88.reuse, R52 ;  /* 0x000000584c34723c */ /* 0x080fe20000001834 */
[----:B------:R1:W-:Y:S01]  /*125f0*/  MUFU.EX2 R208, R3 ;  /* 0x0000000300d07308 */ /* 0x0003e20000000800 */
[----:B--2---:R-:W2:Y:S06]  /*12600*/  LDSM.16.MT88.4 R92, [R228+0x1800] ;  /* 0x00180000e45c783b */ /* 0x004eac0000004200 */
[C---:B------:R-:W-:Y:S07]  /*12610*/  HMMA.16816.F32 R56, R80.reuse, R88, R56 ;  /* 0x000000585038723c */ /* 0x040fee0000001838 */
[--C-:B------:R-:W-:Y:S01]  /*12620*/  FFMA.FTZ R88, R118, c[0x0][0x2d0], -R96.reuse ;  /* 0x0000b40076587a23 */ /* 0x100fe20000010860 */
[-C--:B------:R-:W-:Y:S03]  /*12630*/  HMMA.16816.F32 R60, R80, R90.reuse, R60 ;  /* 0x0000005a503c723c */ /* 0x080fe6000000183c */
[----:B------:R2:W-:Y:S01]  /*12640*/  MUFU.EX2 R200, R88 ;  /* 0x0000005800c87308 */ /* 0x0005e20000000800 */
[--C-:B------:R-:W-:Y:S03]  /*12650*/  FFMA.FTZ R118, R99, c[0x0][0x2d0], -R96.reuse ;  /* 0x0000b40063767a23 */ /* 0x100fe60000010860 */
[----:B------:R-:W-:Y:S01]  /*12660*/  F2FP.PACK_AB R80, R158, R154 ;  /* 0x0000009a9e50723e */ /* 0x000fe200000000ff */
[----:B------:R-:W-:Y:S04]  /*12670*/  HMMA.16816.F32 R64, R76, R90, R64 ;  /* 0x0000005a4c40723c */ /* 0x000fe80000001840 */
[--C-:B-1----:R-:W-:Y:S01]  /*12680*/  FFMA.FTZ R3, R198, c[0x0][0x2d0], -R96.reuse ;  /* 0x0000b400c6037a23 */ /* 0x102fe20000010860 */
[----:B---3--:R-:W-:Y:S01]  /*12690*/  F2FP.PACK_AB R82, R163, R214 ;  /* 0x000000d6a352723e */ /* 0x008fe200000000ff */
[----:B------:R-:W-:Y:S01]  /*126a0*/  MUFU.EX2 R198, R103 ;  /* 0x0000006700c67308 */ /* 0x000fe20000000800 */
[----:B------:R-:W-:Y:S02]  /*126b0*/  F2FP.PACK_AB R76, R220, R221 ;  /* 0x000000dddc4c723e */ /* 0x000fe400000000ff */
[----:B------:R-:W-:Y:S03]  /*126c0*/  F2FP.PACK_AB R78, R217, R218 ;  /* 0x000000dad94e723e */ /* 0x000fe600000000ff */
[----:B------:R-:W-:Y:S02]  /*126d0*/  F2FP.PACK_AB R77, R216, R155 ;  /* 0x0000009bd84d723e */ /* 0x000fe400000000ff */
[----:B------:R-:W-:Y:S02]  /*126e0*/  F2FP.PACK_AB R79, R215, R159 ;  /* 0x0000009fd74f723e */ /* 0x000fe400000000ff */
[----:B------:R1:W-:Y:S01]  /*126f0*/  MUFU.EX2 R206, R3 ;  /* 0x0000000300ce7308 */ /* 0x0003e20000000800 */
[----:B------:R-:W-:Y:S01]  /*12700*/  F2FP.PACK_AB R81, R156, R157 ;  /* 0x0000009d9c51723e */ /* 0x000fe200000000ff */
[----:B--2---:R-:W-:Y:S01]  /*12710*/  LDSM.16.MT88.4 R88, [R227+0x1800] ;  /* 0x00180000e358783b */ /* 0x004fe20000004200 */
[----:B------:R-:W-:Y:S02]  /*12720*/  F2FP.PACK_AB R83, R160, R161 ;  /* 0x000000a1a053723e */ /* 0x000fe400000000ff */
[-C--:B----4-:R-:W-:Y:S08]  /*12730*/  HMMA.16816.F32 R4, R76, R84.reuse, R4 ;  /* 0x000000544c04723c */ /* 0x090ff00000001804 */
[C---:B------:R-:W-:Y:S08]  /*12740*/  HMMA.16816.F32 R8, R80.reuse, R84, R8 ;  /* 0x000000545008723c */ /* 0x040ff00000001808 */
[-C--:B------:R-:W-:Y:S04]  /*12750*/  HMMA.16816.F32 R12, R80, R86.reuse, R12 ;  /* 0x00000056500c723c */ /* 0x080fe8000000180c */
[----:B-1----:R-:W-:Y:S04]  /*12760*/  FFMA.FTZ R3, R167, c[0x0][0x2d0], -R96 ;  /* 0x0000b400a7037a23 */ /* 0x002fe80000010860 */
[C---:B------:R-:W-:Y:S01]  /*12770*/  HMMA.16816.F32 R16, R76.reuse, R86, R16 ;  /* 0x000000564c10723c */ /* 0x040fe20000001810 */
[----:B------:R1:W-:Y:S01]  /*12780*/  MUFU.EX2 R205, R3 ;  /* 0x0000000300cd7308 */ /* 0x0003e20000000800 */
[----:B------:R-:W-:Y:S06]  /*12790*/  LDSM.16.MT88.4 R84, [R224+0x2000] ;  /* 0x00200000e054783b */ /* 0x000fec0000004200 */
[-C--:B------:R-:W-:Y:S08]  /*127a0*/  HMMA.16816.F32 R20, R76, R92.reuse, R20 ;  /* 0x0000005c4c14723c */ /* 0x080ff00000001814 */
[C---:B------:R-:W-:Y:S08]  /*127b0*/  HMMA.16816.F32 R24, R80.reuse, R92, R24 ;  /* 0x0000005c5018723c */ /* 0x040ff00000001818 */
[-C--:B------:R-:W-:Y:S04]  /*127c0*/  HMMA.16816.F32 R28, R80, R94.reuse, R28 ;  /* 0x0000005e501c723c */ /* 0x080fe8000000181c */
[--C-:B-1----:R-:W-:Y:S04]  /*127d0*/  FFMA.FTZ R3, R166, c[0x0][0x2d0], -R104.reuse ;  /* 0x0000b400a6037a23 */ /* 0x102fe80000010868 */
[C---:B------:R-:W-:Y:S01]  /*127e0*/  HMMA.16816.F32 R32, R76.reuse, R94, R32 ;  /* 0x0000005e4c20723c */ /* 0x040fe20000001820 */
[----:B------:R1:W-:Y:S01]  /*127f0*/  MUFU.EX2 R204, R3 ;  /* 0x0000000300cc7308 */ /* 0x0003e20000000800 */
[----:B------:R-:W-:Y:S02]  /*12800*/  LDSM.16.MT88.4 R92, [R228+0x2000] ;  /* 0x00200000e45c783b */ /* 0x000fe40000004200 */
[----:B-1----:R-:W-:Y:S07]  /*12810*/  FFMA.FTZ R3, R165, c[0x0][0x2d0], -R104 ;  /* 0x0000b400a5037a23 */ /* 0x002fee0000010868 */
[----:B------:R1:W-:Y:S02]  /*12820*/  MUFU.EX2 R203, R3 ;  /* 0x0000000300cb7308 */ /* 0x0003e40000000800 */
[--C-:B-1----:R-:W-:Y:S08]  /*12830*/  FFMA.FTZ R3, R199, c[0x0][0x2d0], -R105.reuse ;  /* 0x0000b400c7037a23 */ /* 0x102ff00000010869 */
[----:B------:R-:W-:Y:S10]  /*12840*/  MUFU.EX2 R199, R102 ;  /* 0x0000006600c77308 */ /* 0x000ff40000000800 */
[----:B------:R1:W-:Y:S02]  /*12850*/  MUFU.EX2 R171, R3 ;  /* 0x0000000300ab7308 */ /* 0x0003e40000000800 */
[--C-:B-1----:R-:W-:Y:S01]  /*12860*/  FFMA.FTZ R3, R151, c[0x0][0x2d0], -R105.reuse ;  /* 0x0000b40097037a23 */ /* 0x102fe20000010869 */
[----:B------:R-:W-:Y:S07]  /*12870*/  MOV R151, R193 ;  /* 0x000000c100977202 */ /* 0x000fee0000000f00 */
[----:B------:R1:W2:Y:S02]  /*12880*/  MUFU.EX2 R170, R3 ;  /* 0x0000000300aa7308 */ /* 0x0002a40000000800 */
[--C-:B-1----:R-:W-:Y:S01]  /*12890*/  FFMA.FTZ R3, R122, c[0x0][0x2d0], -R100.reuse ;  /* 0x0000b4007a037a23 */ /* 0x102fe20000010864 */
[----:B------:R-:W-:Y:S07]  /*128a0*/  MOV R122, R117 ;  /* 0x00000075007a7202 */ /* 0x000fee0000000f00 */
[----:B------:R1:W-:Y:S02]  /*128b0*/  MUFU.EX2 R117, R3 ;  /* 0x0000000300757308 */ /* 0x0003e40000000800 */
[--C-:B-1----:R-:W-:Y:S01]  /*128c0*/  FFMA.FTZ R3, R148, c[0x0][0x2d0], -R100.reuse ;  /* 0x0000b40094037a23 */ /* 0x102fe20000010864 */
[----:B------:R-:W-:Y:S02]  /*128d0*/  MOV R148, R135 ;  /* 0x0000008700947202 */ /* 0x000fe40000000f00 */
[----:B------:R-:W-:Y:S02]  /*128e0*/  MOV R135, R134 ;  /* 0x0000008600877202 */ /* 0x000fe40000000f00 */
[----:B------:R-:W-:Y:S02]  /*128f0*/  MOV R134, R133 ;  /* 0x0000008500867202 */ /* 0x000fe40000000f00 */
[----:B------:R-:W-:Y:S02]  /*12900*/  MOV R133, R132 ;  /* 0x0000008400857202 */ /* 0x000fe40000000f00 */
[----:B------:R-:W-:Y:S02]  /*12910*/  MOV R132, R125 ;  /* 0x0000007d00847202 */ /* 0x000fe40000000f00 */
[----:B------:R-:W-:Y:S02]  /*12920*/  MOV R125, R116 ;  /* 0x00000074007d7202 */ /* 0x000fe40000000f00 */
[----:B------:R1:W3:Y:S03]  /*12930*/  MUFU.EX2 R116, R3 ;  /* 0x0000000300747308 */ /* 0x0002e60000000800 */
[--C-:B------:R-:W-:Y:S02]  /*12940*/  FFMA.FTZ R125, R125, c[0x0][0x2d0], -R105.reuse ;  /* 0x0000b4007d7d7a23 */ /* 0x100fe40000010869 */
[--C-:B-1----:R-:W-:Y:S01]  /*12950*/  FFMA.FTZ R3, R149, c[0x0][0x2d0], -R105.reuse ;  /* 0x0000b40095037a23 */ /* 0x102fe20000010869 */
[----:B------:R-:W-:Y:S04]  /*12960*/  MOV R149, R132 ;  /* 0x0000008400957202 */ /* 0x000fe80000000f00 */
[----:B------:R1:W4:Y:S02]  /*12970*/  MUFU.EX2 R168, R3 ;  /* 0x0000000300a87308 */ /* 0x0003240000000800 */
[--C-:B-1----:R-:W-:Y:S08]  /*12980*/  FFMA.FTZ R3, R113, c[0x0][0x2d0], -R100.reuse ;  /* 0x0000b40071037a23 */ /* 0x102ff00000010864 */
[----:B------:R1:W-:Y:S02]  /*12990*/  MUFU.EX2 R113, R3 ;  /* 0x0000000300717308 */ /* 0x0003e40000000800 */
[----:B-1----:R-:W-:Y:S01]  /*129a0*/  FFMA.FTZ R3, R122, c[0x0][0x2d0], -R100 ;  /* 0x0000b4007a037a23 */ /* 0x002fe20000010864 */
[----:B------:R-:W-:Y:S07]  /*129b0*/  MOV R122, R114 ;  /* 0x00000072007a7202 */ /* 0x000fee0000000f00 */
[----:B------:R1:W1:Y:S02]  /*129c0*/  MUFU.EX2 R114, R3 ;  /* 0x0000000300727308 */ /* 0x0002640000000800 */
[--C-:B-1----:R-:W-:Y:S08]  /*129d0*/  FFMA.FTZ R3, R148, c[0x0][0x2d0], -R96.reuse ;  /* 0x0000b40094037a23 */ /* 0x102ff00000010860 */
[----:B------:R1:W-:Y:S02]  /*129e0*/  MUFU.EX2 R202, R3 ;  /* 0x0000000300ca7308 */ /* 0x0003e40000000800 */
[--C-:B-1----:R-:W-:Y:S01]  /*129f0*/  FFMA.FTZ R3, R135, c[0x0][0x2d0], -R96.reuse ;  /* 0x0000b40087037a23 */ /* 0x102fe20000010860 */
[----:B------:R-:W-:Y:S02]  /*12a00*/  MOV R135, R134 ;  /* 0x0000008600877202 */ /* 0x000fe40000000f00 */
[----:B------:R-:W-:Y:S05]  /*12a10*/  MOV R134, R133 ;  /* 0x0000008500867202 */ /* 0x000fea0000000f00 */
[----:B------:R1:W-:Y:S01]  /*12a20*/  MUFU.EX2 R175, R3 ;  /* 0x0000000300af7308 */ /* 0x0003e20000000800 */
[----:B------:R-:W-:Y:S01]  /*12a30*/  MOV R133, R123 ;  /* 0x0000007b00857202 */ /* 0x000fe20000000f00 */
[----:B------:R-:W-:Y:S03]  /*12a40*/  FFMA.FTZ R123, R97, c[0x0][0x2d0], -R96 ;  /* 0x0000b400617b7a23 */ /* 0x000fe60000010860 */
[----:B------:R-:W-:Y:S05]  /*12a50*/  MOV R148, R133 ;  /* 0x0000008500947202 */ /* 0x000fea0000000f00 */
[----:B------:R-:W-:Y:S02]  /*12a60*/  FFMA.FTZ R106, R148, c[0x0][0x2d0], -R100 ;  /* 0x0000b400946a7a23 */ /* 0x000fe40000010864 */
[----:B-1----:R-:W-:Y:S02]  /*12a70*/  FFMA.FTZ R3, R121, c[0x0][0x2d0], -R104 ;  /* 0x0000b40079037a23 */ /* 0x002fe40000010868 */
[----:B------:R-:W-:Y:S02]  /*12a80*/  FFMA.FTZ R121, R98, c[0x0][0x2d0], -R96 ;  /* 0x0000b40062797a23 */ /* 0x000fe40000010860 */
[----:B------:R1:W-:Y:S01]  /*12a90*/  MUFU.EX2 R174, R3 ;  /* 0x0000000300ae7308 */ /* 0x0003e20000000800 */
[----:B------:R-:W2:Y:S01]  /*12aa0*/  LDSM.16.MT88.4 R96, [R225+0x1800] ;  /* 0x00180000e160783b */ /* 0x000ea20000004200 */
[--C-:B-1----:R-:W-:Y:S02]  /*12ab0*/  FFMA.FTZ R3, R122, c[0x0][0x2d0], -R104.reuse ;  /* 0x0000b4007a037a23 */ /* 0x102fe40000010868 */
[--C-:B------:R-:W-:Y:S06]  /*12ac0*/  FFMA.FTZ R122, R124, c[0x0][0x2d0], -R104.reuse ;  /* 0x0000b4007c7a7a23 */ /* 0x100fec0000010868 */
[----:B------:R1:W-:Y:S01]  /*12ad0*/  MUFU.EX2 R173, R3 ;  /* 0x0000000300ad7308 */ /* 0x0003e20000000800 */
[----:B------:R-:W-:Y:S02]  /*12ae0*/  FFMA.FTZ R124, R190, c[0x0][0x2d0], -R104 ;  /* 0x0000b400be7c7a23 */ /* 0x000fe40000010868 */
[--C-:B------:R-:W-:Y:S07]  /*12af0*/  FFMA.FTZ R104, R134, c[0x0][0x2d0], -R105.reuse ;  /* 0x0000b40086687a23 */ /* 0x100fee0000010869 */
[----:B------:R3:W-:Y:S01]  /*12b00*/  MUFU.EX2 R193, R104 ;  /* 0x0000006800c17308 */ /* 0x0007e20000000800 */
[-C--:B--2---:R-:W-:Y:S09]  /*12b10*/  HMMA.16816.F32 R36, R76, R96.reuse, R36 ;  /* 0x000000604c24723c */ /* 0x084ff20000001824 */
[----:B------:R-:W-:Y:S01]  /*12b20*/  MUFU.EX2 R190, R107 ;  /* 0x0000006b00be7308 */ /* 0x000fe20000000800 */
[C---:B------:R-:W-:Y:S04]  /*12b30*/  HMMA.16816.F32 R40, R80.reuse, R96, R40 ;  /* 0x000000605028723c */ /* 0x040fe80000001828 */
[--C-:B-1----:R-:W-:Y:S02]  /*12b40*/  FFMA.FTZ R3, R135, c[0x0][0x2d0], -R105.reuse ;  /* 0x0000b40087037a23 */ /* 0x102fe40000010869 */
[----:B------:R-:W2:Y:S01]  /*12b50*/  LDL.LU R135, [R1+0x10] ;  /* 0x0000100001877983 */ /* 0x000ea20000300800 */
[----:B------:R-:W-:Y:S01]  /*12b60*/  FFMA.FTZ R105, R109, c[0x0][0x2d0], -R105 ;  /* 0x0000b4006d697a23 */ /* 0x000fe20000010869 */
[-C--:B------:R-:W-:Y:S01]  /*12b70*/  HMMA.16816.F32 R44, R80, R98.reuse, R44 ;  /* 0x00000062502c723c */ /* 0x080fe2000000182c */
[----:B------:R1:W-:Y:S01]  /*12b80*/  MUFU.EX2 R172, R3 ;  /* 0x0000000300ac7308 */ /* 0x0003e20000000800 */
[----:B------:R-:W2:Y:S02]  /*12b90*/  LDL.LU R134, [R1+0x18] ;  /* 0x0000180001867983 */ /* 0x000ea40000300800 */
[--C-:B------:R-:W-:Y:S02]  /*12ba0*/  FFMA.FTZ R109, R75, c[0x0][0x2d0], -R100.reuse ;  /* 0x0000b4004b6d7a23 */ /* 0x100fe40000010864 */
[----:B------:R-:W2:Y:S01]  /*12bb0*/  LDL.LU R133, [R1+0x14] ;  /* 0x0000140001857983 */ /* 0x000ea20000300800 */
[--C-:B---3--:R-:W-:Y:S01]  /*12bc0*/  FFMA.FTZ R104, R149, c[0x0][0x2d0], -R100.reuse ;  /* 0x0000b40095687a23 */ /* 0x108fe20000010864 */
[C---:B------:R-:W-:Y:S02]  /*12bd0*/  HMMA.16816.F32 R48, R76.reuse, R98, R48 ;  /* 0x000000624c30723c */ /* 0x040fe40000001830 */
[----:B------:R-:W3:Y:S01]  /*12be0*/  LDL.LU R132, [R1+0x1c] ;  /* 0x00001c0001847983 */ /* 0x000ee20000300800 */
[----:B------:R-:W-:Y:S03]  /*12bf0*/  MUFU.EX2 R105, R105 ;  /* 0x0000006900697308 */ /* 0x000fe60000000800 */
[----:B------:R-:W2:Y:S02]  /*12c00*/  LDSM.16.MT88.4 R96, [R225+0x2000] ;  /* 0x00200000e160783b */ /* 0x000ea40000004200 */
[-C--:B------:R-:W-:Y:S08]  /*12c10*/  HMMA.16816.F32 R52, R76, R88.reuse, R52 ;  /* 0x000000584c34723c */ /* 0x080ff00000001834 */
[C---:B------:R-:W-:Y:S04]  /*12c20*/  HMMA.16816.F32 R56, R80.reuse, R88, R56 ;  /* 0x000000585038723c */ /* 0x040fe80000001838 */
[--C-:B-1----:R-:W-:Y:S03]  /*12c30*/  FFMA.FTZ R3, R110, c[0x0][0x2d0], -R100.reuse ;  /* 0x0000b4006e037a23 */ /* 0x102fe60000010864 */
[--C-:B------:R-:W-:Y:S01]  /*12c40*/  FFMA.FTZ R88, R150, c[0x0][0x2d0], -R100.reuse ;  /* 0x0000b40096587a23 */ /* 0x100fe20000010864 */
[-C--:B------:R-:W-:Y:S01]  /*12c50*/  HMMA.16816.F32 R60, R80, R90.reuse, R60 ;  /* 0x0000005a503c723c */ /* 0x080fe2000000183c */
[----:B------:R1:W-:Y:S01]  /*12c60*/  MUFU.EX2 R110, R3 ;  /* 0x00000003006e7308 */ /* 0x0003e20000000800 */
[----:B------:R-:W2:Y:S06]  /*12c70*/  LDSM.16.MT88.4 R80, [R227+0x2000] ;  /* 0x00200000e350783b */ /* 0x000eac0000004200 */
[----:B------:R-:W-:Y:S03]  /*12c80*/  HMMA.16816.F32 R64, R76, R90, R64 ;  /* 0x0000005a4c40723c */ /* 0x000fe60000001840 */
[----:B------:R1:W-:Y:S04]  /*12c90*/  MUFU.EX2 R107, R88 ;  /* 0x00000058006b7308 */ /* 0x0003e80000000800 */
[----:B------:R-:W-:Y:S02]  /*12ca0*/  F2FP.PACK_AB R76, R170, R171 ;  /* 0x000000abaa4c723e */ /* 0x000fe400000000ff */
[----:B------:R-:W-:Y:S03]  /*12cb0*/  F2FP.PACK_AB R77, R116, R117 ;  /* 0x00000075744d723e */ /* 0x000fe600000000ff */
[----:B----4-:R-:W-:Y:S02]  /*12cc0*/  F2FP.PACK_AB R78, R168, R169 ;  /* 0x000000a9a84e723e */ /* 0x010fe400000000ff */
[----:B------:R-:W-:Y:S01]  /*12cd0*/  F2FP.PACK_AB R79, R114, R113 ;  /* 0x00000071724f723e */ /* 0x000fe200000000ff */
[--C-:B-1----:R-:W-:Y:S04]  /*12ce0*/  FFMA.FTZ R3, R111, c[0x0][0x2d0], -R100.reuse ;  /* 0x0000b4006f037a23 */ /* 0x102fe80000010864 */
[----:B------:R1:W-:Y:S01]  /*12cf0*/  MUFU.EX2 R111, R3 ;  /* 0x00000003006f7308 */ /* 0x0003e20000000800 */
[----:B------:R-:W-:Y:S01]  /*12d00*/  LDSM.16.MT88.4 R88, [R228+0x2800] ;  /* 0x00280000e458783b */ /* 0x000fe20000004200 */
[--C-:B-1----:R-:W-:Y:S02]  /*12d10*/  FFMA.FTZ R3, R151, c[0x0][0x2d0], -R100.reuse ;  /* 0x0000b40097037a23 */ /* 0x102fe40000010864 */
[----:B------:R-:W-:Y:S01]  /*12d20*/  FFMA.FTZ R100, R71, c[0x0][0x2d0], -R100 ;  /* 0x0000b40047647a23 */ /* 0x000fe20000010864 */
[----:B------:R-:W-:Y:S04]  /*12d30*/  F2FP.PACK_AB R71, R203, R204 ;  /* 0x000000cccb47723e */ /* 0x000fe800000000ff */
[----:B------:R-:W-:Y:S01]  /*12d40*/  LDSM.16.MT88.4 R148, [R228+0x3000] ;  /* 0x00300000e494783b */ /* 0x000fe20000004200 */
[----:B------:R-:W-:Y:S01]  /*12d50*/  MUFU.EX2 R100, R100 ;  /* 0x0000006400647308 */ /* 0x000fe20000000800 */
[----:B--2---:R-:W-:Y:S01]  /*12d60*/  FFMA.FTZ R70, R70, R135, R207 ;  /* 0x0000008746467223 */ /* 0x004fe200000100cf */
[----:B------:R-:W-:Y:S01]  /*12d70*/  MOV R207, R129 ;  /* 0x0000008100cf7202 */ /* 0x000fe20000000f00 */
[----:B------:R-:W-:Y:S02]  /*12d80*/  FFMA.FTZ R69, R69, R134, R187 ;  /* 0x0000008645457223 */ /* 0x000fe400000100bb */
[----:B------:R-:W-:Y:S01]  /*12d90*/  FADD.FTZ R75, R211, R70 ;  /* 0x00000046d34b7221 */ /* 0x000fe20000010000 */
[----:B------:R-:W-:Y:S01]  /*12da0*/  F2FP.PACK_AB R70, R205, R206 ;  /* 0x000000cecd46723e */ /* 0x000fe200000000ff */
[----:B------:R-:W-:Y:S03]  /*12db0*/  FFMA.FTZ R68, R68, R133, R185 ;  /* 0x0000008544447223 */ /* 0x000fe600000100b9 */
[----:B------:R-:W-:Y:S01]  /*12dc0*/  MUFU.EX2 R187, R112 ;  /* 0x0000007000bb7308 */ /* 0x000fe20000000800 */
[----:B------:R-:W-:Y:S01]  /*12dd0*/  FADD.FTZ R102, R209, R69 ;  /* 0x00000045d1667221 */ /* 0x000fe20000010000 */
[----:B------:R-:W-:Y:S01]  /*12de0*/  F2FP.PACK_AB R69, R208, R210 ;  /* 0x000000d2d045723e */ /* 0x000fe200000000ff */
[----:B------:R-:W-:Y:S01]  /*12df0*/  FADD.FTZ R103, R186, R68 ;  /* 0x00000044ba677221 */ /* 0x000fe20000010000 */
[----:B------:R-:W-:Y:S01]  /*12e00*/  F2FP.PACK_AB R68, R212, R162 ;  /* 0x000000a2d444723e */ /* 0x000fe200000000ff */
[----:B---3--:R-:W-:Y:S01]  /*12e10*/  FFMA.FTZ R0, R0, R132, R108 ;  /* 0x0000008400007223 */ /* 0x008fe2000001006c */
[----:B------:R-:W-:Y:S01]  /*12e20*/  MOV R209, R136 ;  /* 0x0000008800d17202 */ /* 0x000fe20000000f00 */
[----:B------:R-:W-:Y:S01]  /*12e30*/  LDSM.16.MT88.4 R132, [R224+0x3000] ;  /* 0x00300000e084783b */ /* 0x000fe20000004200 */
[----:B------:R-:W-:Y:S01]  /*12e40*/  MOV R211, R128 ;  /* 0x0000008000d37202 */ /* 0x000fe20000000f00 */
[----:B------:R-:W-:Y:S01]  /*12e50*/  FADD.FTZ R101, R184, R0 ;  /* 0x00000000b8657221 */ /* 0x000fe20000010000 */
[----:B------:R-:W-:Y:S01]  /*12e60*/  MUFU.EX2 R185, R115 ;  /* 0x0000007300b97308 */ /* 0x000fe20000000800 */
[-C--:B------:R-:W-:Y:S05]  /*12e70*/  HMMA.16816.F32 R4, R68, R84.reuse, R4 ;  /* 0x000000544404723c */ /* 0x080fea0000001804 */
[----:B------:R-:W-:Y:S02]  /*12e80*/  FADD.FTZ R0, R219, R103 ;  /* 0x00000067db007221 */ /* 0x000fe40000010000 */
[----:B------:R-:W-:Y:S01]  /*12e90*/  FADD.FTZ R75, R213, R75 ;  /* 0x0000004bd54b7221 */ /* 0x000fe20000010000 */
[C---:B------:R-:W-:Y:S01]  /*12ea0*/  HMMA.16816.F32 R8, R76.reuse, R84, R8 ;  /* 0x000000544c08723c */ /* 0x040fe20000001808 */
[----:B------:R-:W-:Y:S03]  /*12eb0*/  MUFU.EX2 R115, R123 ;  /* 0x0000007b00737308 */ /* 0x000fe60000000800 */
[----:B------:R-:W-:Y:S02]  /*12ec0*/  FADD.FTZ R0, R223, R0 ;  /* 0x00000000df007221 */ /* 0x000fe40000010000 */
[----:B------:R-:W-:Y:S02]  /*12ed0*/  FADD.FTZ R75, R245, R75 ;  /* 0x0000004bf54b7221 */ /* 0x000fe40000010000 */
[-C--:B------:R-:W-:Y:S03]  /*12ee0*/  HMMA.16816.F32 R12, R76, R86.reuse, R12 ;  /* 0x000000564c0c723c */ /* 0x080fe6000000180c */
[----:B------:R-:W1:Y:S01]  /*12ef0*/  MUFU.EX2 R184, R120 ;  /* 0x0000007800b87308 */ /* 0x000e620000000800 */
[----:B------:R-:W-:Y:S02]  /*12f00*/  FADD.FTZ R0, R143, R0 ;  /* 0x000000008f007221 */ /* 0x000fe40000010000 */
[----:B------:R-:W-:Y:S02]  /*12f10*/  FADD.FTZ R75, R244, R75 ;  /* 0x0000004bf44b7221 */ /* 0x000fe40000010000 */
[C---:B------:R-:W-:Y:S01]  /*12f20*/  HMMA.16816.F32 R16, R68.reuse, R86, R16 ;  /* 0x000000564410723c */ /* 0x040fe20000001810 */
[----:B------:R-:W2:Y:S03]  /*12f30*/  LDSM.16.MT88.4 R84, [R224+0x2800] ;  /* 0x00280000e054783b */ /* 0x000ea60000004200 */
[----:B------:R-:W-:Y:S01]  /*12f40*/  FADD.FTZ R75, R139, R75 ;  /* 0x0000004b8b4b7221 */ /* 0x000fe20000010000 */
[----:B------:R-:W-:Y:S03]  /*12f50*/  MUFU.EX2 R112, R122 ;  /* 0x0000007a00707308 */ /* 0x000fe60000000800 */
[-C--:B------:R-:W-:Y:S07]  /*12f60*/  HMMA.16816.F32 R20, R68, R92.reuse, R20 ;  /* 0x0000005c4414723c */ /* 0x080fee0000001814 */
[----:B------:R3:W-:Y:S01]  /*12f70*/  MUFU.EX2 R108, R3 ;  /* 0x00000003006c7308 */ /* 0x0007e20000000800 */
[C---:B------:R-:W-:Y:S04]  /*12f80*/  HMMA.16816.F32 R24, R76.reuse, R92, R24 ;  /* 0x0000005c4c18723c */ /* 0x040fe80000001818 */
[----:B-1----:R-:W-:Y:S04]  /*12f90*/  F2FP.PACK_AB R181, R184, R185 ;  /* 0x000000b9b8b5723e */ /* 0x002fe800000000ff */
[-C--:B------:R-:W-:Y:S01]  /*12fa0*/  HMMA.16816.F32 R28, R76, R94.reuse, R28 ;  /* 0x0000005e4c1c723c */ /* 0x080fe2000000181c */
[----:B------:R-:W1:Y:S07]  /*12fb0*/  MUFU.EX2 R186, R118 ;  /* 0x0000007600ba7308 */ /* 0x000e6e0000000800 */
[C---:B------:R-:W-:Y:S01]  /*12fc0*/  HMMA.16816.F32 R32, R68.reuse, R94, R32 ;  /* 0x0000005e4420723c */ /* 0x040fe20000001820 */
[----:B------:R-:W4:Y:S02]  /*12fd0*/  LDSM.16.MT88.4 R92, [R225+0x2800] ;  /* 0x00280000e15c783b */ /* 0x000f240000004200 */
[----:B------:R-:W2:Y:S01]  /*12fe0*/  MUFU.EX2 R118, R121 ;  /* 0x0000007900767308 */ /* 0x000ea20000000800 */
[----:B---3--:R-:W-:Y:S04]  /*12ff0*/  FADD.FTZ R3, R222, R102 ;  /* 0x00000066de037221 */ /* 0x008fe80000010000 */
[-C--:B------:R-:W-:Y:S04]  /*13000*/  HMMA.16816.F32 R36, R68, R96.reuse, R36 ;  /* 0x000000604424723c */ /* 0x080fe80000001824 */
[----:B------:R-:W-:Y:S04]  /*13010*/  FADD.FTZ R3, R243, R3 ;  /* 0x00000003f3037221 */ /* 0x000fe80000010000 */
[C---:B------:R-:W-:Y:S01]  /*13020*/  HMMA.16816.F32 R40, R76.reuse, R96, R40 ;  /* 0x000000604c28723c */ /* 0x040fe20000001828 */
[----:B------:R-:W-:Y:S03]  /*13030*/  MUFU.EX2 R97, R126 ;  /* 0x0000007e00617308 */ /* 0x000fe60000000800 */
[----:B------:R-:W-:Y:S01]  /*13040*/  FADD.FTZ R3, R164, R3 ;  /* 0x00000003a4037221 */ /* 0x000fe20000010000 */
[----:B-1----:R-:W-:Y:S01]  /*13050*/  F2FP.PACK_AB R180, R186, R187 ;  /* 0x000000bbbab4723e */ /* 0x002fe200000000ff */
[----:B------:R-:W-:Y:S02]  /*13060*/  LDSM.16.MT88.4 R164, [R225+0x3000] ;  /* 0x00300000e1a4783b */ /* 0x000fe40000004200 */
[-C--:B------:R-:W-:Y:S04]  /*13070*/  HMMA.16816.F32 R44, R76, R98.reuse, R44 ;  /* 0x000000624c2c723c */ /* 0x080fe8000000182c */
[----:B--2---:R-:W-:Y:S01]  /*13080*/  F2FP.PACK_AB R182, R115, R118 ;  /* 0x0000007673b6723e */ /* 0x004fe200000000ff */
[----:B------:R-:W-:Y:S03]  /*13090*/  FADD.FTZ R3, R138, R3 ;  /* 0x000000038a037221 */ /* 0x000fe60000010000 */
[C---:B------:R-:W-:Y:S01]  /*130a0*/  HMMA.16816.F32 R48, R68.reuse, R98, R48 ;  /* 0x000000624430723c */ /* 0x040fe20000001830 */
[----:B------:R-:W1:Y:S07]  /*130b0*/  MUFU.EX2 R99, R124 ;  /* 0x0000007c00637308 */ /* 0x000e6e0000000800 */
[-C--:B------:R-:W-:Y:S03]  /*130c0*/  HMMA.16816.F32 R52, R68, R80.reuse, R52 ;  /* 0x000000504434723c */ /* 0x080fe60000001834 */
[----:B------:R-:W2:Y:S05]  /*130d0*/  MUFU.EX2 R98, R125 ;  /* 0x0000007d00627308 */ /* 0x000eaa0000000800 */
[C---:B------:R-:W-:Y:S08]  /*130e0*/  HMMA.16816.F32 R56, R76.reuse, R80, R56 ;  /* 0x000000504c38723c */ /* 0x040ff00000001838 */
[-C--:B------:R-:W-:Y:S04]  /*130f0*/  HMMA.16816.F32 R60, R76, R82.reuse, R60 ;  /* 0x000000524c3c723c */ /* 0x080fe8000000183c */
[----:B-1----:R-:W-:Y:S03]  /*13100*/  F2FP.PACK_AB R183, R99, R112 ;  /* 0x0000007063b7723e */ /* 0x002fe600000000ff */
[----:B------:R-:W-:Y:S01]  /*13110*/  F2FP.PACK_AB R77, R111, R110 ;  /* 0x0000006e6f4d723e */ /* 0x000fe200000000ff */
[----:B------:R-:W-:Y:S01]  /*13120*/  HMMA.16816.F32 R64, R68, R82, R64 ;  /* 0x000000524440723c */ /* 0x000fe20000001840 */
[----:B------:R-:W1:Y:S03]  /*13130*/  LDSM.16.MT88.4 R80, [R227+0x2800] ;  /* 0x00280000e350783b */ /* 0x000e660000004200 */
[----:B------:R-:W-:Y:S01]  /*13140*/  FADD.FTZ R76, R188, R101 ;  /* 0x00000065bc4c7221 */ /* 0x000fe20000010000 */
[----:B------:R-:W-:Y:S02]  /*13150*/  F2FP.PACK_AB R78, R190, R191 ;  /* 0x000000bfbe4e723e */ /* 0x000fe400000000ff */
[----:B------:R-:W-:Y:S01]  /*13160*/  F2FP.PACK_AB R68, R175, R202 ;  /* 0x000000caaf44723e */ /* 0x000fe200000000ff */
[----:B------:R-:W-:Y:S01]  /*13170*/  FADD.FTZ R96, R189, R76 ;  /* 0x0000004cbd607221 */ /* 0x000fe20000010000 */
[----:B------:R-:W-:Y:S03]  /*13180*/  F2FP.PACK_AB R69, R173, R174 ;  /* 0x000000aead45723e */ /* 0x000fe600000000ff */
[----:B------:R-:W-:Y:S02]  /*13190*/  F2FP.PACK_AB R70, R201, R200 ;  /* 0x000000c8c946723e */ /* 0x000fe400000000ff */
[----:B------:R-:W-:Y:S02]  /*131a0*/  F2FP.PACK_AB R71, R198, R199 ;  /* 0x000000c7c647723e */ /* 0x000fe400000000ff */
[----:B------:R-:W-:Y:S02]  /*131b0*/  F2FP.PACK_AB R76, R193, R172 ;  /* 0x000000acc14c723e */ /* 0x000fe400000000ff */
[----:B------:R-:W-:Y:S02]  /*131c0*/  F2FP.PACK_AB R79, R107, R108 ;  /* 0x0000006c6b4f723e */ /* 0x000fe400000000ff */
[----:B--2---:R-:W-:Y:S01]  /*131d0*/  F2FP.PACK_AB R176, R97, R98 ;  /* 0x0000006261b0723e */ /* 0x004fe200000000ff */
[-C--:B------:R-:W-:Y:S08]  /*131e0*/  HMMA.16816.F32 R4, R68, R84.reuse, R4 ;  /* 0x000000544404723c */ /* 0x080ff00000001804 */
[C---:B------:R-:W-:Y:S01]  /*131f0*/  HMMA.16816.F32 R8, R76.reuse, R84, R8 ;  /* 0x000000544c08723c */ /* 0x040fe20000001808 */
[----:B------:R-:W2:Y:S07]  /*13200*/  MUFU.EX2 R84, R109 ;  /* 0x0000006d00547308 */ /* 0x000eae0000000800 */
[-C--:B------:R-:W-:Y:S03]  /*13210*/  HMMA.16816.F32 R12, R76, R86.reuse, R12 ;  /* 0x000000564c0c723c */ /* 0x080fe6000000180c */
[----:B------:R-:W-:Y:S05]  /*13220*/  MUFU.EX2 R85, R106 ;  /* 0x0000006a00557308 */ /* 0x000fea0000000800 */
[C---:B------:R-:W-:Y:S05]  /*13230*/  HMMA.16816.F32 R16, R68.reuse, R86, R16 ;  /* 0x000000564410723c */ /* 0x040fea0000001810 */
[----:B------:R-:W3:Y:S03]  /*13240*/  MUFU.EX2 R87, R127 ;  /* 0x0000007f00577308 */ /* 0x000ee60000000800 */
[-C--:B------:R-:W-:Y:S04]  /*13250*/  HMMA.16816.F32 R20, R68, R88.reuse, R20 ;  /* 0x000000584414723c */ /* 0x080fe80000001814 */
[----:B--2---:R-:W-:Y:S03]  /*13260*/  F2FP.PACK_AB R179, R100, R84 ;  /* 0x0000005464b3723e */ /* 0x004fe600000000ff */
[----:B------:R-:W2:Y:S01]  /*13270*/  MUFU.EX2 R86, R104 ;  /* 0x0000006800567308 */ /* 0x000ea20000000800 */
[C---:B------:R-:W-:Y:S08]  /*13280*/  HMMA.16816.F32 R24, R76.reuse, R88, R24 ;  /* 0x000000584c18723c */ /* 0x040ff00000001818 */
[-C--:B------:R-:W-:Y:S04]  /*13290*/  HMMA.16816.F32 R28, R76, R90.reuse, R28 ;  /* 0x0000005a4c1c723c */ /* 0x080fe8000000181c */
[----:B---3--:R-:W-:Y:S04]  /*132a0*/  F2FP.PACK_AB R178, R105, R87 ;  /* 0x0000005769b2723e */ /* 0x008fe800000000ff */
[C---:B------:R-:W-:Y:S04]  /*132b0*/  HMMA.16816.F32 R32, R68.reuse, R90, R32 ;  /* 0x0000005a4420723c */ /* 0x040fe80000001820 */
[----:B--2---:R-:W-:Y:S04]  /*132c0*/  F2FP.PACK_AB R177, R85, R86 ;  /* 0x0000005655b1723e */ /* 0x004fe800000000ff */
[-C--:B----4-:R-:W-:Y:S08]  /*132d0*/  HMMA.16816.F32 R36, R68, R92.reuse, R36 ;  /* 0x0000005c4424723c */ /* 0x090ff00000001824 */
[C---:B------:R-:W-:Y:S08]  /*132e0*/  HMMA.16816.F32 R40, R76.reuse, R92, R40 ;  /* 0x0000005c4c28723c */ /* 0x040ff00000001828 */
[-C--:B------:R-:W-:Y:S08]  /*132f0*/  HMMA.16816.F32 R44, R76, R94.reuse, R44 ;  /* 0x0000005e4c2c723c */ /* 0x080ff0000000182c */
[C---:B------:R-:W-:Y:S08]  /*13300*/  HMMA.16816.F32 R48, R68.reuse, R94, R48 ;  /* 0x0000005e4430723c */ /* 0x040ff00000001830 */
[-C--:B-1----:R-:W-:Y:S08]  /*13310*/  HMMA.16816.F32 R52, R68, R80.reuse, R52 ;  /* 0x000000504434723c */ /* 0x082ff00000001834 */
[C---:B------:R-:W-:Y:S08]  /*13320*/  HMMA.16816.F32 R56, R76.reuse, R80, R56 ;  /* 0x000000504c38723c */ /* 0x040ff00000001838 */
[-C--:B------:R-:W-:Y:S07]  /*13330*/  HMMA.16816.F32 R60, R76, R82.reuse, R60 ;  /* 0x000000524c3c723c */ /* 0x080fee000000183c */
[----:B------:R-:W-:Y:S01]  /*13340*/  FADD.FTZ R77, R137, R0 ;  /* 0x00000000894d7221 */ /* 0x000fe20000010000 */
[----:B------:R-:W-:Y:S04]  /*13350*/  HMMA.16816.F32 R64, R68, R82, R64 ;  /* 0x000000524440723c */ /* 0x000fe80000001840 */
[----:B------:R-:W-:Y:S02]  /*13360*/  FADD.FTZ R0, R131, R75 ;  /* 0x0000004b83007221 */ /* 0x000fe40000010000 */
[----:B------:R-:W-:Y:S01]  /*13370*/  FADD.FTZ R76, R194, R96 ;  /* 0x00000060c24c7221 */ /* 0x000fe20000010000 */
[-C--:B------:R-:W-:Y:S01]  /*13380*/  MOV R70, R2.reuse ;  /* 0x0000000200467202 */ /* 0x080fe20000000f00 */
        /* <DEDUP_REMOVED lines=55> */
[----:B------:R-:W-:Y:S01]  /*13700*/  FADD.FTZ R0, R117, R10 ;  /* 0x0000000a75007221 */ /* 0x000fe20000010000 */
[----:B------:R-:W-:Y:S01]  /*13710*/  MOV R117, R2 ;  /* 0x0000000200757202 */ /* 0x000fe20000000f00 */
[----:B------:R-:W-:Y:S01]  /*13720*/  FADD.FTZ R12, R212, R9 ;  /* 0x00000009d40c7221 */ /* 0x000fe20000010000 */
[C---:B------:R-:W-:Y:S04]  /*13730*/  HMMA.16816.F32 R164, R180.reuse, R166, R48 ;  /* 0x000000a6b4a4723c */ /* 0x040fe80000001830 */
[----:B------:R-:W-:Y:S01]  /*13740*/  FADD.FTZ R11, R208, R8 ;  /* 0x00000008d00b7221 */ /* 0x000fe20000010000 */
[----:B------:R-:W-:Y:S01]  /*13750*/  MOV R2, R74 ;  /* 0x0000004a00027202 */ /* 0x000fe20000000f00 */
[----:B------:R-:W-:Y:S02]  /*13760*/  FADD.FTZ R10, R170, R3 ;  /* 0x00000003aa0a7221 */ /* 0x000fe40000010000 */
[----:B------:R-:W-:Y:S01]  /*13770*/  FADD.FTZ R9, R116, R0 ;  /* 0x0000000074097221 */ /* 0x000fe20000010000 */
[----:B------:R-:W-:Y:S03]  /*13780*/  MOV R116, R72 ;  /* 0x0000004800747202 */ /* 0x000fe60000000f00 */
        /* <DEDUP_REMOVED lines=50> */
.L_x_519:
[----:B------:R-:W-:Y:S02]  /*13ab0*/  MOV R10, 0x1f ;  /* 0x0000001f000a7802 */ /* 0x000fe40000000f00 */
[----:B------:R-:W-:Y:S01]  /*13ac0*/  MOV R7, 0xffffffff ;  /* 0xffffffff00077802 */ /* 0x000fe20000000f00 */
[----:B------:R-:W-:Y:S05]  /*13ad0*/  BRA.DIV ~URZ, `(.L_x_521) ;  /* 0x00002a427f007947 */ /* 0x000fea000b800000 */
[----:B--2---:R-:W2:Y:S04]  /*13ae0*/  LDL R0, [R1+0x10] ;  /* 0x0000100001007983 */ /* 0x004ea80000100800 */
[----:B--2---:R1:W2:Y:S02]  /*13af0*/  SHFL.BFLY PT, R2, R0, 0x2, 0x1f ;  /* 0x0c401f0000027f89 */ /* 0x0042a400000e0000 */
.L_x_559:
[----:B-1----:R-:W3:Y:S02]  /*13b00*/  LDL.LU R0, [R1+0x10] ;  /* 0x0000100001007983 */ /* 0x002ee40000300800 */
[----:B--23--:R-:W-:Y:S01]  /*13b10*/  FADD.FTZ R2, R2, R0 ;  /* 0x0000000002027221 */ /* 0x00cfe20000010000 */
[----:B------:R-:W-:Y:S05]  /*13b20*/  BRA.DIV ~URZ, `(.L_x_522) ;  /* 0x00002a527f007947 */ /* 0x000fea000b800000 */
[----:B------:R-:W2:Y:S04]  /*13b30*/  LDL.LU R3, [R1+0x18] ;  /* 0x0000180001037983 */ /* 0x000ea80000300800 */
[----:B------:R-:W3:Y:S04]  /*13b40*/  LDL.LU R0, [R1+0x14] ;  /* 0x0000140001007983 */ /* 0x000ee80000300800 */
[----:B------:R-:W4:Y:S04]  /*13b50*/  LDL.LU R9, [R1+0x1c] ;  /* 0x00001c0001097983 */ /* 0x000f280000300800 */
[----:B--2---:R-:W1:Y:S04]  /*13b60*/  SHFL.BFLY PT, R4, R3, 0x2, 0x1f ;  /* 0x0c401f0003047f89 */ /* 0x004e6800000e0000 */
[----:B---3--:R-:W2:Y:S04]  /*13b70*/  SHFL.BFLY PT, R6, R0, 0x2, 0x1f ;  /* 0x0c401f0000067f89 */ /* 0x008ea800000e0000 */
[----:B----4-:R-:W3:Y:S01]  /*13b80*/  SHFL.BFLY PT, R5, R9, 0x2, 0x1f ;  /* 0x0c401f0009057f89 */ /* 0x010ee200000e0000 */
[----:B-1----:R-:W-:-:S02]  /*13b90*/  FADD.FTZ R4, R4, R3 ;  /* 0x0000000304047221 */ /* 0x002fc40000010000 */
[----:B--2---:R-:W-:-:S03]  /*13ba0*/  FADD.FTZ R6, R6, R0 ;  /* 0x0000000006067221 */ /* 0x004fc60000010000 */
[----:B------:R-:W1:Y:S01]  /*13bb0*/  SHFL.BFLY PT, R3, R4, 0x1, 0x1f ;  /* 0x0c201f0004037f89 */ /* 0x000e6200000e0000 */
[----:B---3--:R-:W-:-:S03]  /*13bc0*/  FADD.FTZ R5, R5, R9 ;  /* 0x0000000905057221 */ /* 0x008fc60000010000 */
[----:B------:R-:W2:Y:S04]  /*13bd0*/  SHFL.BFLY PT, R0, R2, 0x1, 0x1f ;  /* 0x0c201f0002007f89 */ /* 0x000ea800000e0000 */
[----:B------:R-:W3:Y:S04]  /*13be0*/  SHFL.BFLY PT, R7, R6, 0x1, 0x1f ;  /* 0x0c201f0006077f89 */ /* 0x000ee800000e0000 */
[----:B------:R4:W4:Y:S01]  /*13bf0*/  SHFL.BFLY PT, R8, R5, 0x1, 0x1f ;  /* 0x0c201f0005087f89 */ /* 0x00092200000e0000 */
[----:B-1----:R-:W-:Y:S02]  /*13c00*/  FADD.FTZ R4, R4, R3 ;  /* 0x0000000304047221 */ /* 0x002fe40000010000 */
[----:B--2---:R-:W-:-:S02]  /*13c10*/  FADD.FTZ R2, R2, R0 ;  /* 0x0000000002027221 */ /* 0x004fc40000010000 */
[----:B---3--:R-:W-:-:S03]  /*13c20*/  FADD.FTZ R6, R6, R7 ;  /* 0x0000000706067221 */ /* 0x008fc60000010000 */
.L_x_560:
[----:B------:R-:W-:Y:S01]  /*13c30*/  FSETP.NE.FTZ.AND P3, PT, R2, RZ, PT ;  /* 0x000000ff0200720b */ /* 0x000fe20003f75000 */
[----:B----4-:R-:W-:Y:S01]  /*13c40*/  FADD.FTZ R5, R8, R5 ;  /* 0x0000000508057221 */ /* 0x010fe20000010000 */
[----:B------:R-:W-:Y:S02]  /*13c50*/  MOV R0, RZ ;  /* 0x000000ff00007202 */ /* 0x000fe40000000f00 */
[----:B------:R-:W-:Y:S02]  /*13c60*/  FSETP.NE.FTZ.AND P2, PT, R4, RZ, PT ;  /* 0x000000ff0400720b */ /* 0x000fe40003f55000 */
[----:B------:R-:W-:Y:S02]  /*13c70*/  FSETP.NE.FTZ.AND P1, PT, R6, RZ, PT ;  /* 0x000000ff0600720b */ /* 0x000fe40003f35000 */
[----:B------:R-:W-:Y:S02]  /*13c80*/  FSETP.NE.FTZ.AND P0, PT, R5, RZ, PT ;  /* 0x000000ff0500720b */ /* 0x000fe40003f15000 */
[----:B------:R-:W-:-:S02]  /*13c90*/  MOV R34, 0xff800000 ;  /* 0xff80000000227802 */ /* 0x000fc40000000f00 */
[----:B------:R-:W-:Y:S01]  /*13ca0*/  MOV R33, 0xff800000 ;  /* 0xff80000000217802 */ /* 0x000fe20000000f00 */
[----:B------:R-:W1:Y:S01]  /*13cb0*/  @P3 MUFU.RCP R0, R2 ;  /* 0x0000000200003308 */ /* 0x000e620000001000 */
[----:B------:R-:W-:Y:S02]  /*13cc0*/  MOV R32, 0xff800000 ;  /* 0xff80000000207802 */ /* 0x000fe40000000f00 */
[----:B------:R-:W-:Y:S02]  /*13cd0*/  MOV R31, 0xff800000 ;  /* 0xff800000001f7802 */ /* 0x000fe40000000f00 */
[----:B------:R-:W-:Y:S02]  /*13ce0*/  @P2 MOV R9, 0x3f317218 ;  /* 0x3f31721800092802 */ /* 0x000fe40000000f00 */
[----:B------:R-:W-:Y:S01]  /*13cf0*/  @P1 MOV R21, 0x3f317218 ;  /* 0x3f31721800151802 */ /* 0x000fe20000000f00 */
[----:B------:R2:W-:Y:S01]  /*13d00*/  @P3 MUFU.LG2 R17, R2 ;  /* 0x0000000200113308 */ /* 0x0005e20000000c00 */
[----:B-1----:R-:W-:-:S02]  /*13d10*/  FMUL.FTZ R124, R0, R124 ;  /* 0x0000007c007c7220 */ /* 0x002fc40000410000 */
[C---:B------:R-:W-:Y:S02]  /*13d20*/  FMUL.FTZ R30, R0.reuse, R125 ;  /* 0x0000007d001e7220 */ /* 0x040fe40000410000 */
[C---:B------:R-:W-:Y:S02]  /*13d30*/  FMUL.FTZ R132, R0.reuse, R132 ;  /* 0x0000008400847220 */ /* 0x040fe40000410000 */
[C---:B------:R-:W-:Y:S01]  /*13d40*/  FMUL.FTZ R27, R0.reuse, R133 ;  /* 0x00000085001b7220 */ /* 0x040fe20000410000 */
[----:B--2---:R-:W-:Y:S01]  /*13d50*/  CS2R R2, SRZ ;  /* 0x0000000000027805 */ /* 0x004fe2000001ff00 */
[C---:B------:R-:W-:Y:S02]  /*13d60*/  FMUL.FTZ R136, R0.reuse, R136 ;  /* 0x0000008800887220 */ /* 0x040fe40000410000 */
[C---:B------:R-:W-:Y:S02]  /*13d70*/  FMUL.FTZ R24, R0.reuse, R137 ;  /* 0x0000008900187220 */ /* 0x040fe40000410000 */
[C---:B------:R-:W-:Y:S01]  /*13d80*/  FMUL.FTZ R148, R0.reuse, R148 ;  /* 0x0000009400947220 */ /* 0x040fe20000410000 */
[----:B------:R-:W1:Y:S01]  /*13d90*/  @P2 MUFU.RCP R3, R4 ;  /* 0x0000000400032308 */ /* 0x000e620000001000 */
[----:B------:R-:W-:-:S02]  /*13da0*/  FMUL.FTZ R20, R0, R149 ;  /* 0x0000009500147220 */ /* 0x000fc40000410000 */
[C---:B------:R-:W-:Y:S02]  /*13db0*/  FMUL.FTZ R152, R0.reuse, R152 ;  /* 0x0000009800987220 */ /* 0x040fe40000410000 */
[C---:B------:R-:W-:Y:S02]  /*13dc0*/  FMUL.FTZ R16, R0.reuse, R153 ;  /* 0x0000009900107220 */ /* 0x040fe40000410000 */
[C---:B------:R-:W-:Y:S01]  /*13dd0*/  FMUL.FTZ R164, R0.reuse, R164 ;  /* 0x000000a400a47220 */ /* 0x040fe20000410000 */
[----:B------:R-:W2:Y:S01]  /*13de0*/  @P1 MUFU.RCP R2, R6 ;  /* 0x0000000600021308 */ /* 0x000ea20000001000 */
[C---:B------:R-:W-:Y:S02]  /*13df0*/  FMUL.FTZ R12, R0.reuse, R165 ;  /* 0x000000a5000c7220 */ /* 0x040fe40000410000 */
[C---:B------:R-:W-:Y:S02]  /*13e00*/  FMUL.FTZ R168, R0.reuse, R168 ;  /* 0x000000a800a87220 */ /* 0x040fe40000410000 */
[----:B------:R-:W-:-:S02]  /*13e10*/  FMUL.FTZ R8, R0, R169 ;  /* 0x000000a900087220 */ /* 0x000fc40000410000 */
[----:B------:R-:W-:Y:S01]  /*13e20*/  FMUL.FTZ R180, R0, R180 ;  /* 0x000000b400b47220 */ /* 0x000fe20000410000 */
[----:B------:R-:W3:Y:S01]  /*13e30*/  @P2 MUFU.LG2 R4, R4 ;  /* 0x0000000400042308 */ /* 0x000ee20000000c00 */
[C---:B-1----:R-:W-:Y:S02]  /*13e40*/  FMUL.FTZ R126, R3.reuse, R126 ;  /* 0x0000007e037e7220 */ /* 0x042fe40000410000 */
        /* <DEDUP_REMOVED lines=14> */
[----:B------:R-:W-:Y:S02]  /*13f30*/  FMUL.FTZ R183, R3, R183 ;  /* 0x000000b703b77220 */ /* 0x000fe40000410000 */
[----:B------:R1:W4:Y:S01]  /*13f40*/  @P1 MUFU.LG2 R3, R6 ;  /* 0x0000000600031308 */ /* 0x0003220000000c00 */
[----:B------:R-:W-:Y:S01]  /*13f50*/  FMUL.FTZ R181, R0, R181 ;  /* 0x000000b500b57220 */ /* 0x000fe20000410000 */
[----:B------:R-:W-:Y:S01]  /*13f60*/  MOV R0, RZ ;  /* 0x000000ff00007202 */ /* 0x000fe20000000f00 */
[----:B--2---:R-:W-:-:S02]  /*13f70*/  FMUL.FTZ R120, R2, R120 ;  /* 0x0000007802787220 */ /* 0x004fc40000410000 */
[C---:B------:R-:W-:Y:S02]  /*13f80*/  FMUL.FTZ R28, R2.reuse, R121 ;  /* 0x00000079021c7220 */ /* 0x040fe40000410000 */
[C---:B------:R-:W-:Y:S01]  /*13f90*/  FMUL.FTZ R128, R2.reuse, R128 ;  /* 0x0000008002807220 */ /* 0x040fe20000410000 */
[----:B------:R-:W-:Y:S01]  /*13fa0*/  @P0 MUFU.RCP R0, R5 ;  /* 0x0000000500000308 */ /* 0x000fe20000001000 */
[C---:B------:R-:W-:Y:S02]  /*13fb0*/  FMUL.FTZ R25, R2.reuse, R129 ;  /* 0x0000008102197220 */ /* 0x040fe40000410000 */
[C---:B------:R-:W-:Y:S02]  /*13fc0*/  FMUL.FTZ R140, R2.reuse, R140 ;  /* 0x0000008c028c7220 */ /* 0x040fe40000410000 */
[C---:B------:R-:W-:Y:S02]  /*13fd0*/  FMUL.FTZ R22, R2.reuse, R141 ;  /* 0x0000008d02167220 */ /* 0x040fe40000410000 */
[C---:B------:R-:W-:Y:S01]  /*13fe0*/  FMUL.FTZ R144, R2.reuse, R144 ;  /* 0x0000009002907220 */ /* 0x040fe20000410000 */
[----:B-1----:R-:W-:Y:S01]  /*13ff0*/  @P3 MOV R6, 0x3f317218 ;  /* 0x3f31721800063802 */ /* 0x002fe20000000f00 */
        /* <DEDUP_REMOVED lines=8> */
[----:B------:R-:W-:Y:S02]  /*14080*/  FMUL.FTZ R177, R2, R177 ;  /* 0x000000b102b17220 */ /* 0x000fe40000410000 */
[----:B------:R-:W1:Y:S01]  /*14090*/  @P0 MUFU.LG2 R2, R5 ;  /* 0x0000000500020308 */ /* 0x000e620000000c00 */
[----:B---3--:R-:W-:Y:S02]  /*140a0*/  @P2 FMUL.FTZ R13, R4, 0.69314718246459960938 ;  /* 0x3f317218040d2820 */ /* 0x008fe40000410000 */
[----:B------:R-:W-:Y:S02]  /*140b0*/  @P2 FMUL.FTZ R4, R9, c[0x0][0x2d0] ;  /* 0x0000b40009042a20 */ /* 0x000fe40000410000 */
[----:B----4-:R-:W-:Y:S02]  /*140c0*/  @P1 FMUL.FTZ R9, R3, 0.69314718246459960938 ;  /* 0x3f31721803091820 */ /* 0x010fe40000410000 */
[----:B------:R-:W-:-:S02]  /*140d0*/  @P1 FMUL.FTZ R3, R21, c[0x0][0x2d0] ;  /* 0x0000b40015031a20 */ /* 0x000fc40000410000 */
[----:B------:R-:W-:Y:S02]  /*140e0*/  @P3 FMUL.FTZ R17, R17, 0.69314718246459960938 ;  /* 0x3f31721811113820 */ /* 0x000fe40000410000 */
[----:B------:R-:W-:Y:S01]  /*140f0*/  @P1 FFMA.FTZ R34, R3, R72, R9 ;  /* 0x0000004803221223 */ /* 0x000fe20000010009 */
[----:B------:R-:W-:Y:S01]  /*14100*/  @P0 MOV R3, 0x3f317218 ;  /* 0x3f31721800030802 */ /* 0x000fe20000000f00 */
[----:B------:R-:W-:Y:S02]  /*14110*/  @P3 FMUL.FTZ R6, R6, c[0x0][0x2d0] ;  /* 0x0000b40006063a20 */ /* 0x000fe40000410000 */
[----:B------:R-:W-:Y:S01]  /*14120*/  @P2 FFMA.FTZ R33, R4, R73, R13 ;  /* 0x0000004904212223 */ /* 0x000fe2000001000d */
[----:B------:R-:W-:Y:S01]  /*14130*/  MOV R4, 0x1 ;  /* 0x0000000100047802 */ /* 0x000fe20000000f00 */
[----:B-1----:R-:W-:Y:S02]  /*14140*/  @P0 FMUL.FTZ R2, R2, 0.69314718246459960938 ;  /* 0x3f31721802020820 */ /* 0x002fe40000410000 */
[----:B------:R-:W-:-:S02]  /*14150*/  @P0 FMUL.FTZ R3, R3, c[0x0][0x2d0] ;  /* 0x0000b40003030a20 */ /* 0x000fc40000410000 */
[----:B------:R-:W-:Y:S02]  /*14160*/  @P3 FFMA.FTZ R32, R6, R74, R17 ;  /* 0x0000004a06203223 */ /* 0x000fe40000010011 */
        /* <DEDUP_REMOVED lines=15> */
[----:B------:R-:W-:Y:S01]  /*14260*/  FMUL.FTZ R179, R0, R179 ;  /* 0x000000b300b37220 */ /* 0x000fe20000410000 */
[----:B------:R-:W-:Y:S01]  /*14270*/  PRMT R0, R4, 0x7610, R0 ;  /* 0x0000761004007816 */ /* 0x000fe20000000000 */
[----:B------:R-:W-:-:S02]  /*14280*/  @P0 FFMA.FTZ R31, R3, R70, R2 ;  /* 0x00000046031f0223 */ /* 0x000fc40000010002 */
.L_x_488:
[----:B------:R1:W5:Y:S01]  /*14290*/  LDL R6, [R1+0x54] ;  /* 0x0000540001067983 */ /* 0x0003620000100800 */
[----:B------:R-:W-:Y:S03]  /*142a0*/  BSSY B0, `(.L_x_523) ;  /* 0x0000012000007945 */ /* 0x000fe60003800000 */
[----:B------:R-:W2:Y:S02]  /*142b0*/  S2R R35, SR_TID.X ;  /* 0x0000000000237919 */ /* 0x000ea40000002100 */
[----:B--2---:R-:W-:-:S13]  /*142c0*/  LOP3.LUT P6, RZ, R35, 0x7f, RZ, 0xc0, !PT ;  /* 0x0000007f23ff7812 */ /* 0x004fda00078cc0ff */
[----:B------:R-:W-:Y:S05]  /*142d0*/  @P6 BRA `(.L_x_524) ;  /* 0x000000e000006947 */ /* 0x000fea0003800000 */
[----:B-1----:R-:W1:Y:S01]  /*142e0*/  S2R R4, SR_LANEID ;  /* 0x0000000000047919 */ /* 0x002e620000000000 */
[----:B------:R-:W-:Y:S01]  /*142f0*/  VOTEU.ANY UR4, UPT, PT ;  /* 0x0000000000047886 */ /* 0x000fe200038e0100 */
[----:B------:R-:W-:Y:S01]  /*14300*/  IMAD.MOV.U32 R36, RZ, RZ, c[0x0][0x580] ;  /* 0x00016000ff247624 */ /* 0x000fe200078e00ff */
[----:B------:R-:W1:Y:S01]  /*14310*/  FLO.U32 R3, UR4 ;  /* 0x0000000400037d00 */ /* 0x000e6200080e0000 */
[----:B------:R-:W-:-:S07]  /*14320*/  IMAD.MOV.U32 R37, RZ, RZ, c[0x0][0x584] ;  /* 0x00016100ff257624 */ /* 0x000fce00078e00ff */
[----:B------:R-:W2:Y:S01]  /*14330*/  POPC R2, UR4 ;  /* 0x0000000400027d09 */ /* 0x000ea20008000000 */
[----:B-1----:R-:W-:-:S13]  /*14340*/  ISETP.EQ.U32.AND P0, PT, R3, R4, PT ;  /* 0x000000040300720c */ /* 0x002fda0003f02070 */
[----:B--2---:R-:W2:Y:S04]  /*14350*/  @P0 ATOMG.E.ADD.STRONG.GPU PT, R2, [R36.64], R2 ;  /* 0x00000002240209a8 */ /* 0x004ea800081ee1c8 */
[----:B------:R-:W1:Y:S04]  /*14360*/  S2R R4, SR_LTMASK ;  /* 0x0000000000047919 */ /* 0x000e680000003900 */
[----:B--2---:R1:W2:Y:S02]  /*14370*/  SHFL.IDX PT, R3, R2, R3, 0x1f ;  /* 0x00001f0302037589 */ /* 0x0042a400000e0000 */
[----:B-1----:R-:W-:-:S06]  /*14380*/  LOP3.LUT R2, R4, UR4, RZ, 0xc0, !PT ;  /* 0x0000000404027c12 */ /* 0x002fcc000f8ec0ff */
[----:B------:R-:W2:Y:S02]  /*14390*/  POPC R2, R2 ;  /* 0x0000000200027309 */ /* 0x000ea40000000000 */
[----:B--2--5:R-:W-:-:S05]  /*143a0*/  IADD3 R6, R3, c[0x0][0xc], R2 ;  /* 0x0000030003067a10 */ /* 0x024fca0007ffe002 */
[----:B------:R1:W-:Y:S02]  /*143b0*/  STL [R1+0x54], R6 ;  /* 0x0000540601007387 */ /* 0x0003e40000100800 */
.L_x_524:
[----:B-1----:R-:W-:Y:S05]  /*143c0*/  BSYNC B0 ;  /* 0x0000000000007941 */ /* 0x002fea0003800000 */
.L_x_523:
[----:B------:R-:W-:Y:S01]  /*143d0*/  PRMT R0, R0, 0x9910, RZ ;  /* 0x0000991000007816 */ /* 0x000fe200000000ff */
[----:B------:R-:W-:Y:S01]  /*143e0*/  BSSY B1, `(.L_x_525) ;  /* 0x0000193000017945 */ /* 0x000fe20003800000 */
[----:B-----5:R-:W-:Y:S02]  /*143f0*/  IMAD.MOV.U32 R47, RZ, RZ, R6 ;  /* 0x000000ffff2f7224 */ /* 0x020fe400078e0006 */
[----:B------:R-:W-:-:S13]  /*14400*/  ISETP.NE.AND P0, PT, R0, RZ, PT ;  /* 0x000000ff0000720c */ /* 0x000fda0003f05270 */
[----:B------:R-:W-:Y:S05]  /*14410*/  @!P0 BRA `(.L_x_526) ;  /* 0x00000f6000008947 */ /* 0x000fea0003800000 */
[----:B------:R-:W2:Y:S04]  /*14420*/  LDL R44, [R1+0x58] ;  /* 0x00005800012c7983 */ /* 0x000ea80000100800 */
[----:B------:R-:W3:Y:S04]  /*14430*/  LDL R43, [R1+0x68] ;  /* 0x00006800012b7983 */ /* 0x000ee80000100800 */
[----:B------:R-:W4:Y:S04]  /*14440*/  LDL R42, [R1+0x70] ;  /* 0x00007000012a7983 */ /* 0x000f280000100800 */
[----:B------:R-:W5:Y:S04]  /*14450*/  LDL R41, [R1+0x6c] ;  /* 0x00006c0001297983 */ /* 0x000f680000100800 */
[----:B------:R-:W4:Y:S04]  /*14460*/  LDL R40, [R1+0x5c] ;  /* 0x00005c0001287983 */ /* 0x000f280000100800 */
[----:B------:R-:W4:Y:S04]  /*14470*/  LDL R39, [R1+0x64] ;  /* 0x0000640001277983 */ /* 0x000f280000100800 */
[----:B------:R-:W4:Y:S04]  /*14480*/  LDL R38, [R1+0x60] ;  /* 0x0000600001267983 */ /* 0x000f280000100800 */
[----:B------:R-:W4:Y:S04]  /*14490*/  LDL R37, [R1+0x7c] ;  /* 0x00007c0001257983 */ /* 0x000f280000100800 */
[----:B------:R-:W4:Y:S01]  /*144a0*/  LDL R36, [R1+0x80] ;  /* 0x0000800001247983 */ /* 0x000f220000100800 */
[----:B------:R-:W-:Y:S01]  /*144b0*/  WARPSYNC 0xffffffff ;  /* 0xffffffff00007948 */ /* 0x000fe20003800000 */
[----:B------:R-:W-:-:S02]  /*144c0*/  F2FP.PACK_AB R30, R30, R124 ;  /* 0x0000007c1e1e723e */ /* 0x000fc400000000ff */
[----:B------:R-:W-:Y:S01]  /*144d0*/  BAR.SYNC.DEFER_BLOCKING 0x1, 0x80 ;  /* 0x0042000000007b1d */ /* 0x000fe20000010000 */
        /* <DEDUP_REMOVED lines=31> */
[----:B--2---:R1:W-:Y:S04]  /*146d0*/  STS [R44], R30 ;  /* 0x0000001e2c007388 */ /* 0x0043e80000000800 */
[----:B------:R1:W-:Y:S04]  /*146e0*/  STS [R44+0x400], R29 ;  /* 0x0004001d2c007388 */ /* 0x0003e80000000800 */
[----:B---3--:R1:W-:Y:S04]  /*146f0*/  STS [R43], R27 ;  /* 0x0000001b2b007388 */ /* 0x0083e80000000800 */
[----:B------:R1:W-:Y:S04]  /*14700*/  STS [R43+0x400], R26 ;  /* 0x0004001a2b007388 */ /* 0x0003e80000000800 */
[----:B------:R1:W-:Y:S04]  /*14710*/  STS [R44+0x2000], R28 ;  /* 0x0020001c2c007388 */ /* 0x0003e80000000800 */
[----:B------:R1:W-:Y:S04]  /*14720*/  STS [R44+0x2400], R122 ;  /* 0x0024007a2c007388 */ /* 0x0003e80000000800 */
[----:B------:R1:W-:Y:S04]  /*14730*/  STS [R43+0x2000], R25 ;  /* 0x002000192b007388 */ /* 0x0003e80000000800 */
[----:B------:R1:W-:Y:S04]  /*14740*/  STS [R43+0x2400], R130 ;  /* 0x002400822b007388 */ /* 0x0003e80000000800 */
[----:B----4-:R1:W-:Y:S04]  /*14750*/  STS [R42], R24 ;  /* 0x000000182a007388 */ /* 0x0103e80000000800 */
[----:B------:R1:W-:Y:S04]  /*14760*/  STS [R42+0x400], R23 ;  /* 0x000400172a007388 */ /* 0x0003e80000000800 */
[----:B-----5:R1:W-:Y:S04]  /*14770*/  STS [R41], R20 ;  /* 0x0000001429007388 */ /* 0x0203e80000000800 */
[----:B------:R1:W-:Y:S04]  /*14780*/  STS [R41+0x400], R19 ;  /* 0x0004001329007388 */ /* 0x0003e80000000800 */
[----:B------:R1:W-:Y:S04]  /*14790*/  STS [R42+0x2000], R22 ;  /* 0x002000162a007388 */ /* 0x0003e80000000800 */
[----:B------:R1:W-:Y:S04]  /*147a0*/  STS [R42+0x2400], R21 ;  /* 0x002400152a007388 */ /* 0x0003e80000000800 */
[----:B------:R1:W-:Y:S04]  /*147b0*/  STS [R41+0x2000], R18 ;  /* 0x0020001229007388 */ /* 0x0003e80000000800 */
[----:B------:R1:W-:Y:S04]  /*147c0*/  STS [R41+0x2400], R17 ;  /* 0x0024001129007388 */ /* 0x0003e80000000800 */
[----:B------:R1:W-:Y:S04]  /*147d0*/  STS [R40], R16 ;  /* 0x0000001028007388 */ /* 0x0003e80000000800 */
[----:B------:R1:W-:Y:S04]  /*147e0*/  STS [R40+0x400], R15 ;  /* 0x0004000f28007388 */ /* 0x0003e80000000800 */
[----:B------:R1:W-:Y:S04]  /*147f0*/  STS [R39], R12 ;  /* 0x0000000c27007388 */ /* 0x0003e80000000800 */
        /* <DEDUP_REMOVED lines=13> */
[----:B------:R-:W-:Y:S06]  /*148d0*/  BAR.SYNC.DEFER_BLOCKING 0x1, 0x80 ;  /* 0x0042000000007b1d */ /* 0x000fec0000010000 */
[----:B------:R-:W-:Y:S05]  /*148e0*/  BRA.CONV ~URZ, `(.L_x_527) ;  /* 0x000000737f007947 */ /* 0x000fea000b800000 */
[----:B-1----:R-:W-:Y:S01]  /*148f0*/  SHF.R.S32.HI R10, RZ, 0x1f, R35 ;  /* 0x0000001fff0a7819 */ /* 0x002fe20000011423 */
[----:B------:R-:W-:Y:S01]  /*14900*/  IMAD.MOV.U32 R8, RZ, RZ, RZ ;  /* 0x000000ffff087224 */ /* 0x000fe200078e00ff */
[----:B------:R-:W-:Y:S01]  /*14910*/  MOV R9, 0x14960 ;  /* 0x0001496000097802 */ /* 0x000fe20000000f00 */
[----:B------:R-:W-:Y:S01]  /*14920*/  IMAD.MOV.U32 R7, RZ, RZ, 0x1f ;  /* 0x0000001fff077424 */ /* 0x000fe200078e00ff */
[----:B------:R-:W-:-:S04]  /*14930*/  LEA.HI R10, R10, R35, RZ, 0x7 ;  /* 0x000000230a0a7211 */ /* 0x000fc800078f38ff */
[----:B------:R-:W-:Y:S02]  /*14940*/  SHF.R.S32.HI R10, RZ, 0x7, R10 ;  /* 0x00000007ff0a7819 */ /* 0x000fe4000001140a */
[----:B------:R-:W-:Y:S05]  /*14950*/  CALL.REL.NOINC `($__internal_1_$__cuda_sm70_shflsync_idx_p) ;  /* 0x0000260000007944 */ /* 0x000fea0003c00000 */
.L_x_527:
[----:B-1----:R-:W2:Y:S04]  /*14960*/  LDL R2, [R1+0x74] ;  /* 0x0000740001027983 */ /* 0x002ea80000100800 */
[----:B------:R-:W3:Y:S04]  /*14970*/  LDL R5, [R1+0x78] ;  /* 0x0000780001057983 */ /* 0x000ee80000100800 */
[----:B------:R-:W4:Y:S04]  /*14980*/  LDL.LU R4, [R1+0x44] ;  /* 0x0000440001047983 */ /* 0x000f280000300800 */
[----:B------:R-:W5:Y:S04]  /*14990*/  LDL.LU R15, [R1+0x48] ;  /* 0x00004800010f7983 */ /* 0x000f680000300800 */
[----:B------:R-:W2:Y:S01]  /*149a0*/  LDL.LU R17, [R1+0x50] ;  /* 0x0000500001117983 */ /* 0x000ea20000300800 */
[----:B------:R-:W-:-:S03]  /*149b0*/  IMAD.MOV.U32 R0, RZ, RZ, 0x1 ;  /* 0x00000001ff007424 */ /* 0x000fc600078e00ff */
[----:B------:R-:W3:Y:S02]  /*149c0*/  LDL R14, [R1+0x88] ;  /* 0x00008800010e7983 */ /* 0x000ee40000100800 */
[----:B------:R-:W-:Y:S02]  /*149d0*/  ISETP.NE.AND P0, PT, R0, c[0x0][0x4e8], PT ;  /* 0x00013a0000007a0c */ /* 0x000fe40003f05270 */
[----:B------:R-:W3:Y:S04]  /*149e0*/  LDL.64 R48, [R1+0x28] ;  /* 0x0000280001307983 */ /* 0x000ee80000100a00 */
[----:B------:R-:W1:Y:S04]  /*149f0*/  S2R R16, SR_TID.X ;  /* 0x0000000000107919 */ /* 0x000e680000002100 */
[----:B------:R-:W1:Y:S01]  /*14a00*/  S2R R18, SR_TID.X ;  /* 0x0000000000127919 */ /* 0x000e620000002100 */
[----:B------:R-:W-:-:S02]  /*14a10*/  ULDC UR5, c[0x0][0x4e8] ;  /* 0x00013a0000057ab9 */ /* 0x000fc40000000800 */
[----:B------:R-:W-:Y:S02]  /*14a20*/  ULDC UR4, c[0x0][0x388] ;  /* 0x0000e20000047ab9 */ /* 0x000fe40000000800 */
[----:B------:R-:W-:Y:S01]  /*14a30*/  UIMAD UR4, UR5, UR4, URZ ;  /* 0x00000004050472a4 */ /* 0x000fe2000f8e023f */
[----:B----4-:R-:W-:Y:S01]  /*14a40*/  SHF.R.S32.HI R0, RZ, 0x1f, R4 ;  /* 0x0000001fff007819 */ /* 0x010fe20000011404 */
[----:B------:R-:W-:Y:S01]  /*14a50*/  IMAD.WIDE.U32 R6, R4, c[0x0][0x490], RZ ;  /* 0x0001240004067a25 */ /* 0x000fe200078e00ff */
[----:B-----5:R-:W-:-:S03]  /*14a60*/  SHF.R.S32.HI R8, RZ, 0x1f, R15 ;  /* 0x0000001fff087819 */ /* 0x020fc6000001140f */
[----:B--2---:R-:W-:Y:S02]  /*14a70*/  IMAD.IADD R3, R2, 0x1, R17 ;  /* 0x0000000102037824 */ /* 0x004fe400078e0211 */
[C---:B------:R-:W-:Y:S02]  /*14a80*/  IMAD R2, R0.reuse, c[0x0][0x490], RZ ;  /* 0x0001240000027a24 */ /* 0x040fe400078e02ff */
[----:B------:R-:W-:Y:S02]  /*14a90*/  IMAD R0, R0, c[0x0][0x3e8], RZ ;  /* 0x0000fa0000007a24 */ /* 0x000fe400078e02ff */
[----:B------:R-:W-:-:S04]  /*14aa0*/  @P0 IMAD.HI.U32 R12, R3, c[0x0][0x4ec], RZ ;  /* 0x00013b00030c0a27 */ /* 0x000fc800078e00ff */
[----:B---3--:R-:W-:Y:S02]  /*14ab0*/  IMAD.IADD R10, R5, 0x1, R17 ;  /* 0x00000001050a7824 */ /* 0x008fe400078e0211 */
[C---:B------:R-:W-:Y:S02]  /*14ac0*/  IMAD R9, R4.reuse, c[0x0][0x494], R2 ;  /* 0x0001250004097a24 */ /* 0x040fe400078e0202 */
[C---:B------:R-:W-:Y:S02]  /*14ad0*/  IMAD R11, R4.reuse, c[0x0][0x3ec], R0 ;  /* 0x0000fb00040b7a24 */ /* 0x040fe400078e0200 */
[----:B------:R-:W-:Y:S01]  /*14ae0*/  IMAD.MOV.U32 R2, RZ, RZ, R3 ;  /* 0x000000ffff027224 */ /* 0x000fe200078e0003 */
[----:B------:R-:W-:Y:S01]  /*14af0*/  @P0 SHF.R.U32.HI R2, RZ, c[0x0][0x4f0], R12 ;  /* 0x00013c00ff020a19 */ /* 0x000fe2000001160c */
[----:B------:R-:W-:-:S04]  /*14b00*/  IMAD.WIDE.U32 R4, R4, c[0x0][0x3e8], RZ ;  /* 0x0000fa0004047a25 */ /* 0x000fc800078e00ff */
[----:B------:R-:W-:-:S04]  /*14b10*/  @P0 IMAD.HI.U32 R13, R10, c[0x0][0x4ec], RZ ;  /* 0x00013b000a0d0a27 */ /* 0x000fc800078e00ff */
[----:B------:R-:W-:Y:S02]  /*14b20*/  IMAD.IADD R7, R7, 0x1, R9 ;  /* 0x0000000107077824 */ /* 0x000fe400078e0209 */
[C---:B------:R-:W-:Y:S02]  /*14b30*/  IMAD R9, R8.reuse, c[0x0][0x498], RZ ;  /* 0x0001260008097a24 */ /* 0x040fe400078e02ff */
[----:B------:R-:W-:Y:S02]  /*14b40*/  IMAD R8, R8, c[0x0][0x3f0], RZ ;  /* 0x0000fc0008087a24 */ /* 0x000fe400078e02ff */
[----:B------:R-:W-:Y:S01]  /*14b50*/  IMAD.MOV.U32 R0, RZ, RZ, R10 ;  /* 0x000000ffff007224 */ /* 0x000fe200078e000a */
[----:B------:R-:W-:Y:S01]  /*14b60*/  @P0 SHF.R.U32.HI R0, RZ, c[0x0][0x4f0], R13 ;  /* 0x00013c00ff000a19 */ /* 0x000fe2000001160d */
[----:B------:R-:W-:Y:S02]  /*14b70*/  IMAD.IADD R5, R5, 0x1, R11 ;  /* 0x0000000105057824 */ /* 0x000fe400078e020b */
[----:B------:R-:W-:-:S02]  /*14b80*/  IMAD.MOV R11, RZ, RZ, -R2 ;  /* 0x000000ffff0b7224 */ /* 0x000fc400078e0a02 */
[C---:B------:R-:W-:Y:S02]  /*14b90*/  IMAD R13, R15.reuse, c[0x0][0x49c], R9 ;  /* 0x000127000f0d7a24 */ /* 0x040fe400078e0209 */
[C---:B------:R-:W-:Y:S02]  /*14ba0*/  IMAD R12, R15.reuse, c[0x0][0x3f4], R8 ;  /* 0x0000fd000f0c7a24 */ /* 0x040fe400078e0208 */
[----:B------:R-:W-:Y:S01]  /*14bb0*/  IMAD.WIDE.U32 R8, R15, c[0x0][0x3f0], R4 ;  /* 0x0000fc000f087a25 */ /* 0x000fe200078e0004 */
[----:B------:R-:W-:-:S03]  /*14bc0*/  SHF.R.S32.HI R5, RZ, 0x1f, R0 ;  /* 0x0000001fff057819 */ /* 0x000fc60000011400 */
[----:B------:R-:W-:-:S04]  /*14bd0*/  IMAD.WIDE.U32 R6, R15, c[0x0][0x498], R6 ;  /* 0x000126000f067a25 */ /* 0x000fc800078e0006 */
[----:B------:R-:W-:Y:S01]  /*14be0*/  IMAD R4, R11, c[0x0][0x4e8], R3 ;  /* 0x00013a000b047a24 */ /* 0x000fe200078e0203 */
[----:B------:R-:W-:Y:S01]  /*14bf0*/  SHF.R.S32.HI R11, RZ, 0x1f, R2 ;  /* 0x0000001fff0b7819 */ /* 0x000fe20000011402 */
[----:B------:R-:W-:Y:S01]  /*14c00*/  IMAD.IADD R3, R9, 0x1, R12 ;  /* 0x0000000109037824 */ /* 0x000fe200078e020c */
[----:B------:R-:W-:Y:S01]  /*14c10*/  IADD3 R6, P0, R2, R6, RZ ;  /* 0x0000000602067210 */ /* 0x000fe20007f1e0ff */
[----:B------:R-:W-:Y:S01]  /*14c20*/  IMAD R5, R5, c[0x0][0x3e0], RZ ;  /* 0x0000f80005057a24 */ /* 0x000fe200078e02ff */
[----:B------:R-:W-:Y:S01]  /*14c30*/  SHF.R.S32.HI R9, RZ, 0x1f, R4 ;  /* 0x0000001fff097819 */ /* 0x000fe20000011404 */
[----:B------:R-:W-:Y:S01]  /*14c40*/  IMAD.MOV.U32 R2, RZ, RZ, R8 ;  /* 0x000000ffff027224 */ /* 0x000fe200078e0008 */
[----:B------:R-:W-:Y:S01]  /*14c50*/  IADD3.X R7, R11, R7, R13, P0, !PT ;  /* 0x000000070b077210 */ /* 0x000fe200007fe40d */
[----:B------:R-:W-:Y:S01]  /*14c60*/  IMAD R12, R0, c[0x0][0x3e4], R5 ;  /* 0x0000f900000c7a24 */ /* 0x000fe200078e0205 */
[----:B-1----:R-:W-:Y:S01]  /*14c70*/  SHF.R.S32.HI R15, RZ, 0x1f, R16 ;  /* 0x0000001fff0f7819 */ /* 0x002fe20000011410 */
[----:B------:R-:W-:-:S02]  /*14c80*/  IMAD R5, R9, c[0x0][0x488], RZ ;  /* 0x0001220009057a24 */ /* 0x000fc400078e02ff */
[----:B------:R-:W-:Y:S01]  /*14c90*/  IMAD.WIDE.U32 R8, R0, c[0x0][0x3e0], R2 ;  /* 0x0000f80000087a25 */ /* 0x000fe200078e0002 */
[----:B------:R-:W-:-:S03]  /*14ca0*/  LEA.HI R15, R15, R16, RZ, 0x5 ;  /* 0x000000100f0f7211 */ /* 0x000fc600078f28ff */
[----:B------:R-:W-:Y:S02]  /*14cb0*/  IMAD.MOV R0, RZ, RZ, -R0 ;  /* 0x000000ffff007224 */ /* 0x000fe400078e0a00 */
[C---:B------:R-:W-:Y:S02]  /*14cc0*/  IMAD R11, R4.reuse, c[0x0][0x48c], R5 ;  /* 0x00012300040b7a24 */ /* 0x040fe400078e0205 */
[----:B------:R-:W-:Y:S01]  /*14cd0*/  IMAD.WIDE.U32 R2, R4, c[0x0][0x488], R6 ;  /* 0x0001220004027a25 */ /* 0x000fe200078e0006 */
[----:B------:R-:W-:-:S03]  /*14ce0*/  LOP3.LUT R15, R15, 0xffffffe0, RZ, 0xc0, !PT ;  /* 0xffffffe00f0f7812 */ /* 0x000fc600078ec0ff */
[----:B------:R-:W-:Y:S02]  /*14cf0*/  IMAD R6, R0, c[0x0][0x4e8], R10 ;  /* 0x00013a0000067a24 */ /* 0x000fe400078e020a */
[----:B------:R-:W-:Y:S01]  /*14d00*/  IMAD.IADD R0, R3, 0x1, R11 ;  /* 0x0000000103007824 */ /* 0x000fe200078e020b */
[----:B------:R-:W-:Y:S01]  /*14d10*/  LEA R3, P0, R2, c[0x0][0x450], 0x2 ;  /* 0x0001140002037a11 */ /* 0x000fe200078010ff */
[----:B------:R-:W-:-:S03]  /*14d20*/  IMAD.IADD R15, R16, 0x1, -R15 ;  /* 0x00000001100f7824 */ /* 0x000fc600078e0a0f */
[----:B------:R-:W-:Y:S01]  /*14d30*/  LEA.HI.X R2, R2, c[0x0][0x454], R0, 0x2, P0 ;  /* 0x0001150002027a11 */ /* 0x000fe200000f1400 */
[----:B------:R-:W-:Y:S01]  /*14d40*/  IMAD.IADD R0, R14, 0x1, R17 ;  /* 0x000000010e007824 */ /* 0x000fe200078e0211 */
[----:B------:R-:W-:Y:S01]  /*14d50*/  LOP3.LUT P1, RZ, R15, 0x3, RZ, 0xc0, !PT ;  /* 0x000000030fff7812 */ /* 0x000fe2000782c0ff */
[----:B------:R-:W-:Y:S01]  /*14d60*/  IMAD.IADD R5, R9, 0x1, R12 ;  /* 0x0000000109057824 */ /* 0x000fe200078e020c */
[----:B------:R-:W-:Y:S01]  /*14d70*/  SHFL.IDX PT, R14, R3, RZ, 0x1c1f ;  /* 0x001c1fff030e7589 */ /* 0x000fe200000e0000 */
[----:B------:R-:W-:-:S03]  /*14d80*/  IMAD.MOV.U32 R4, RZ, RZ, R8 ;  /* 0x000000ffff047224 */ /* 0x000fc600078e0008 */
[----:B------:R-:W1:Y:S04]  /*14d90*/  SHFL.IDX PT, R15, R2, RZ, 0x1c1f ;  /* 0x001c1fff020f7589 */ /* 0x000e6800000e0000 */
[----:B------:R-:W-:Y:S04]  /*14da0*/  SHFL.IDX PT, R12, R3, 0x1, 0x1c1f ;  /* 0x003c1f00030c7f89 */ /* 0x000fe800000e0000 */
[----:B------:R-:W2:Y:S04]  /*14db0*/  SHFL.IDX PT, R13, R2, 0x1, 0x1c1f ;  /* 0x003c1f00020d7f89 */ /* 0x000ea800000e0000 */
[----:B------:R-:W-:Y:S04]  /*14dc0*/  SHFL.IDX PT, R10, R3, 0x2, 0x1c1f ;  /* 0x005c1f00030a7f89 */ /* 0x000fe800000e0000 */
[----:B------:R-:W3:Y:S04]  /*14dd0*/  SHFL.IDX PT, R11, R2, 0x2, 0x1c1f ;  /* 0x005c1f00020b7f89 */ /* 0x000ee800000e0000 */
[----:B------:R4:W-:Y:S04]  /*14de0*/  SHFL.IDX PT, R8, R3, 0x3, 0x1c1f ;  /* 0x007c1f0003087f89 */ /* 0x0009e800000e0000 */
[----:B------:R5:W1:Y:S01]  /*14df0*/  SHFL.IDX PT, R9, R2, 0x3, 0x1c1f ;  /* 0x007c1f0002097f89 */ /* 0x000a6200000e0000 */
[----:B------:R-:W-:-:S02]  /*14e00*/  SHF.R.S32.HI R7, RZ, 0x1f, R6 ;  /* 0x0000001fff077819 */ /* 0x000fc40000011406 */
[----:B------:R-:W-:-:S03]  /*14e10*/  ISETP.GE.OR P4, PT, R0, UR4, P1 ;  /* 0x0000000400007c0c */ /* 0x000fc60008f86670 */
[----:B------:R-:W-:Y:S01]  /*14e20*/  IMAD R7, R7, c[0x0][0x3d8], RZ ;  /* 0x0000f60007077a24 */ /* 0x000fe200078e02ff */
[----:B------:R-:W-:Y:S01]  /*14e30*/  SHF.R.S32.HI R16, RZ, 0x1f, R18 ;  /* 0x0000001fff107819 */ /* 0x000fe20000011412 */
[----:B------:R-:W-:Y:S01]  /*14e40*/  IMAD.WIDE.U32 R4, R6, c[0x0][0x3d8], R4 ;  /* 0x0000f60006047a25 */ /* 0x000fe200078e0004 */
[C---:B----4-:R-:W-:Y:S02]  /*14e50*/  IADD3 R3, R0.reuse, 0x8, RZ ;  /* 0x0000000800037810 */ /* 0x050fe40007ffe0ff */
[C---:B-----5:R-:W-:Y:S02]  /*14e60*/  IADD3 R2, R0.reuse, 0x40, RZ ;  /* 0x0000004000027810 */ /* 0x060fe40007ffe0ff */
[----:B------:R-:W-:Y:S02]  /*14e70*/  IADD3 R0, R0, 0x48, RZ ;  /* 0x0000004800007810 */ /* 0x000fe40007ffe0ff */
[----:B------:R-:W-:Y:S02]  /*14e80*/  ISETP.GE.OR P3, PT, R3, UR4, P1 ;  /* 0x0000000403007c0c */ /* 0x000fe40008f66670 */
[----:B------:R-:W-:-:S02]  /*14e90*/  ISETP.GE.OR P2, PT, R2, UR4, P1 ;  /* 0x0000000402007c0c */ /* 0x000fc40008f46670 */
[----:B------:R-:W-:Y:S01]  /*14ea0*/  ISETP.GE.OR P1, PT, R0, UR4, P1 ;  /* 0x0000000400007c0c */ /* 0x000fe20008f26670 */
[----:B------:R-:W-:Y:S01]  /*14eb0*/  IMAD R7, R6, c[0x0][0x3dc], R7 ;  /* 0x0000f70006077a24 */ /* 0x000fe200078e0207 */
[----:B------:R-:W-:Y:S01]  /*14ec0*/  LEA.HI R16, R16, R18, RZ, 0x3 ;  /* 0x0000001210107211 */ /* 0x000fe200078f18ff */
[----:B-1----:R-:W-:Y:S01]  /*14ed0*/  @!P4 ST.E [R14.64], R32 ;  /* 0x000000200e00c985 */ /* 0x002fe2000c101908 */
[----:B------:R-:W-:Y:S01]  /*14ee0*/  LEA R2, P0, R4, c[0x0][0x380], 0x1 ;  /* 0x0000e00004027a11 */ /* 0x000fe200078008ff */
[----:B------:R-:W-:Y:S01]  /*14ef0*/  IMAD.IADD R0, R5, 0x1, R7 ;  /* 0x0000000105007824 */ /* 0x000fe200078e0207 */
[----:B------:R-:W-:-:S03]  /*14f00*/  SHF.R.S32.HI R16, RZ, 0x3, R16 ;  /* 0x00000003ff107819 */ /* 0x000fc60000011410 */
[----:B--2---:R-:W-:Y:S01]  /*14f10*/  @!P3 ST.E [R12.64], R33 ;  /* 0x000000210c00b985 */ /* 0x004fe2000c101908 */
[----:B------:R-:W-:-:S03]  /*14f20*/  LEA.HI.X R0, R4, c[0x0][0x384], R0, 0x1, P0 ;  /* 0x0000e10004007a11 */ /* 0x000fc600000f0c00 */
[----:B---3--:R-:W-:Y:S01]  /*14f30*/  @!P2 ST.E [R10.64], R34 ;  /* 0x000000220a00a985 */ /* 0x008fe2000c101908 */
[----:B------:R-:W-:-:S03]  /*14f40*/  IMAD.IADD R3, R16, 0x1, R17 ;  /* 0x0000000110037824 */ /* 0x000fc600078e0211 */
[----:B------:R-:W-:Y:S04]  /*14f50*/  @!P1 ST.E [R8.64], R31 ;  /* 0x0000001f08009985 */ /* 0x000fe8000c101908 */
[----:B------:R-:W1:Y:S04]  /*14f60*/  SHFL.IDX PT, R8, R2, RZ, 0x181f ;  /* 0x00181fff02087589 */ /* 0x000e6800000e0000 */
[----:B------:R-:W-:Y:S01]  /*14f70*/  LDS.128 R20, [R241+0x80] ;  /* 0x00008000f1147984 */ /* 0x000fe20000000c00 */
[----:B------:R-:W-:-:S03]  /*14f80*/  ISETP.GE.AND P5, PT, R48, c[0x0][0x3c8], PT ;  /* 0x0000f20030007a0c */ /* 0x000fc60003fa6270 */
[----:B------:R-:W2:Y:S01]  /*14f90*/  SHFL.IDX PT, R7, R0, RZ, 0x181f ;  /* 0x00181fff00077589 */ /* 0x000ea200000e0000 */
[----:B------:R-:W-:-:S03]  /*14fa0*/  IADD3 R4, R3, 0x10, RZ ;  /* 0x0000001003047810 */ /* 0x000fc60007ffe0ff */
[----:B------:R-:W3:Y:S04]  /*14fb0*/  SHFL.IDX PT, R6, R2, 0x1, 0x181f ;  /* 0x00381f0002067f89 */ /* 0x000ee800000e0000 */
[----:B------:R-:W4:Y:S01]  /*14fc0*/  SHFL.IDX PT, R5, R2, 0x2, 0x181f ;  /* 0x00581f0002057f89 */ /* 0x000f2200000e0000 */
[----:B------:R-:W-:-:S03]  /*14fd0*/  ISETP.GE.OR P2, PT, R4, UR4, P5 ;  /* 0x0000000404007c0c */ /* 0x000fc6000af46670 */
[----:B------:R-:W5:Y:S01]  /*14fe0*/  SHFL.IDX PT, R11, R0, 0x1, 0x181f ;  /* 0x00381f00000b7f89 */ /* 0x000f6200000e0000 */
[----:B------:R-:W-:-:S03]  /*14ff0*/  ISETP.GE.OR P3, PT, R3, UR4, P5 ;  /* 0x0000000403007c0c */ /* 0x000fc6000af66670 */
[----:B------:R-:W5:Y:S01]  /*15000*/  SHFL.IDX PT, R10, R0, 0x2, 0x181f ;  /* 0x00581f00000a7f89 */ /* 0x000f6200000e0000 */
[----:B------:R-:W-:-:S03]  /*15010*/  IADD3 R4, R3, 0x20, RZ ;  /* 0x0000002003047810 */ /* 0x000fc60007ffe0ff */
[----:B------:R-:W5:Y:S01]  /*15020*/  LDS.128 R16, [R241+0x880] ;  /* 0x00088000f1107984 */ /* 0x000f620000000c00 */
[----:B------:R-:W-:-:S03]  /*15030*/  ISETP.GE.OR P0, PT, R4, UR4, P5 ;  /* 0x0000000404007c0c */ /* 0x000fc6000af06670 */
[----:B------:R-:W5:Y:S02]  /*15040*/  LDS.128 R12, [R241+0x1080] ;  /* 0x00108000f10c7984 */ /* 0x000f640000000c00 */
[C---:B-1----:R-:W-:Y:S02]  /*15050*/  @!P3 LEA R8, P4, R48.reuse, R8, 0x1 ;  /* 0x000000083008b211 */ /* 0x042fe400078808ff */
[----:B------:R-:W-:Y:S01]  /*15060*/  LDS.128 R24, [R241+0x1880] ;  /* 0x00188000f1187984 */ /* 0x000fe20000000c00 */
[C---:B------:R-:W-:Y:S02]  /*15070*/  IADD3 R29, R3.reuse, 0x30, RZ ;  /* 0x00000030031d7810 */ /* 0x040fe40007ffe0ff */
[C---:B--2---:R-:W-:Y:S01]  /*15080*/  @!P3 LEA.HI.X R9, R48.reuse, R7, R49, 0x1, P4 ;  /* 0x000000073009b211 */ /* 0x044fe200020f0c31 */
[----:B------:R-:W1:Y:S01]  /*15090*/  SHFL.IDX PT, R45, R2, 0x3, 0x181f ;  /* 0x00781f00022d7f89 */ /* 0x000e6200000e0000 */
[C---:B---3--:R-:W-:Y:S02]  /*150a0*/  @!P2 LEA R6, P1, R48.reuse, R6, 0x1 ;  /* 0x000000063006a211 */ /* 0x048fe400078208ff */
[----:B------:R-:W-:Y:S01]  /*150b0*/  IADD3 R28, R3, 0x40, RZ ;  /* 0x00000040031c7810 */ /* 0x000fe20007ffe0ff */
[----:B------:R-:W2:Y:S01]  /*150c0*/  SHFL.IDX PT, R46, R0, 0x3, 0x181f ;  /* 0x00781f00002e7f89 */ /* 0x000ea200000e0000 */
[----:B----4-:R-:W-:-:S02]  /*150d0*/  @!P0 LEA R4, P4, R48, R5, 0x1 ;  /* 0x0000000530048211 */ /* 0x010fc400078808ff */
[C-C-:B-----5:R-:W-:Y:S01]  /*150e0*/  @!P2 LEA.HI.X R7, R48.reuse, R11, R49.reuse, 0x1, P1 ;  /* 0x0000000b3007a211 */ /* 0x160fe200008f0c31 */
[----:B------:R-:W-:Y:S01]  /*150f0*/  LDS.128 R32, [R241+0x2880] ;  /* 0x00288000f1207984 */ /* 0x000fe20000000c00 */
[----:B------:R-:W-:Y:S02]  /*15100*/  @!P0 LEA.HI.X R5, R48, R10, R49, 0x1, P4 ;  /* 0x0000000a30058211 */ /* 0x000fe400020f0c31 */
[----:B------:R-:W-:Y:S01]  /*15110*/  ISETP.GE.OR P1, PT, R29, UR4, P5 ;  /* 0x000000041d007c0c */ /* 0x000fe2000af26670 */
[----:B------:R-:W-:Y:S01]  /*15120*/  LDS.128 R36, [R241+0x3080] ;  /* 0x00308000f1247984 */ /* 0x000fe20000000c00 */
[----:B------:R-:W-:-:S03]  /*15130*/  ISETP.GE.OR P4, PT, R28, UR4, P5 ;  /* 0x000000041c007c0c */ /* 0x000fc6000af86670 */
[----:B------:R-:W-:Y:S04]  /*15140*/  LDS.128 R28, [R241+0x2080] ;  /* 0x00208000f11c7984 */ /* 0x000fe80000000c00 */
[----:B------:R-:W3:Y:S04]  /*15150*/  SHFL.IDX PT, R44, R2, 0x4, 0x181f ;  /* 0x00981f00022c7f89 */ /* 0x000ee800000e0000 */
[----:B------:R-:W-:Y:S04]  /*15160*/  LDS.128 R40, [R241+0x3880] ;  /* 0x00388000f1287984 */ /* 0x000fe80000000c00 */
[----:B------:R4:W-:Y:S04]  /*15170*/  @!P3 ST.E.128 [R8.64], R20 ;  /* 0x000000140800b985 */ /* 0x0009e8000c101d08 */
[----:B------:R-:W5:Y:S04]  /*15180*/  SHFL.IDX PT, R9, R2, 0x5, 0x181f ;  /* 0x00b81f0002097f89 */ /* 0x000f6800000e0000 */
[----:B------:R-:W1:Y:S04]  /*15190*/  SHFL.IDX PT, R11, R0, 0x4, 0x181f ;  /* 0x00981f00000b7f89 */ /* 0x000e6800000e0000 */
[----:B------:R-:W-:Y:S04]  /*151a0*/  SHFL.IDX PT, R10, R2, 0x6, 0x181f ;  /* 0x00d81f00020a7f89 */ /* 0x000fe800000e0000 */
[----:B------:R-:W1:Y:S04]  /*151b0*/  SHFL.IDX PT, R21, R0, 0x5, 0x181f ;  /* 0x00b81f0000157f89 */ /* 0x000e6800000e0000 */
[----:B------:R-:W1:Y:S04]  /*151c0*/  SHFL.IDX PT, R20, R0, 0x6, 0x181f ;  /* 0x00d81f0000147f89 */ /* 0x000e6800000e0000 */
[----:B------:R-:W-:Y:S01]  /*151d0*/  @!P2 ST.E.128 [R6.64], R16 ;  /* 0x000000100600a985 */ /* 0x000fe2000c101d08 */
[----:B----4-:R-:W-:-:S02]  /*151e0*/  IADD3 R22, R3, 0x50, RZ ;  /* 0x0000005003167810 */ /* 0x010fc40007ffe0ff */
[C---:B------:R-:W-:Y:S02]  /*151f0*/  IADD3 R8, R3.reuse, 0x60, RZ ;  /* 0x0000006003087810 */ /* 0x040fe40007ffe0ff */
[----:B------:R-:W-:Y:S01]  /*15200*/  ISETP.GE.OR P3, PT, R22, UR4, P5 ;  /* 0x0000000416007c0c */ /* 0x000fe2000af66670 */
[----:B------:R1:W-:Y:S01]  /*15210*/  @!P0 ST.E.128 [R4.64], R12 ;  /* 0x0000000c04008985 */ /* 0x0003e2000c101d08 */
[----:B------:R-:W-:Y:S02]  /*15220*/  ISETP.GE.OR P2, PT, R8, UR4, P5 ;  /* 0x0000000408007c0c */ /* 0x000fe4000af46670 */
[----:B------:R-:W-:-:S04]  /*15230*/  IADD3 R3, R3, 0x70, RZ ;  /* 0x0000007003037810 */ /* 0x000fc80007ffe0ff */
[----:B------:R-:W-:Y:S02]  /*15240*/  ISETP.GE.OR P5, PT, R3, UR4, P5 ;  /* 0x0000000403007c0c */ /* 0x000fe4000afa6670 */
[----:B-1----:R-:W-:-:S04]  /*15250*/  @!P1 LEA R4, P0, R48, R45, 0x1 ;  /* 0x0000002d30049211 */ /* 0x002fc800078008ff */
[C---:B--2---:R-:W-:Y:S02]  /*15260*/  @!P1 LEA.HI.X R5, R48.reuse, R46, R49, 0x1, P0 ;  /* 0x0000002e30059211 */ /* 0x044fe400000f0c31 */
[----:B---3--:R-:W-:-:S03]  /*15270*/  @!P4 LEA R8, P0, R48, R44, 0x1 ;  /* 0x0000002c3008c211 */ /* 0x008fc600078008ff */
[----:B------:R1:W-:Y:S01]  /*15280*/  @!P1 ST.E.128 [R4.64], R24 ;  /* 0x0000001804009985 */ /* 0x0003e2000c101d08 */
[C---:B-----5:R-:W-:Y:S02]  /*15290*/  @!P3 LEA R6, P1, R48.reuse, R9, 0x1 ;  /* 0x000000093006b211 */ /* 0x060fe400078208ff */
[C-C-:B------:R-:W-:Y:S02]  /*152a0*/  @!P4 LEA.HI.X R9, R48.reuse, R11, R49.reuse, 0x1, P0 ;  /* 0x0000000b3009c211 */ /* 0x140fe400000f0c31 */
[----:B------:R-:W-:-:S03]  /*152b0*/  @!P3 LEA.HI.X R7, R48, R21, R49, 0x1, P1 ;  /* 0x000000153007b211 */ /* 0x000fc600008f0c31 */
[----:B------:R2:W-:Y:S04]  /*152c0*/  @!P4 ST.E.128 [R8.64], R28 ;  /* 0x0000001c0800c985 */ /* 0x0005e8000c101d08 */
[----:B------:R2:W-:Y:S01]  /*152d0*/  @!P3 ST.E.128 [R6.64], R32 ;  /* 0x000000200600b985 */ /* 0x0005e2000c101d08 */
[----:B-1----:R-:W-:-:S04]  /*152e0*/  @!P2 LEA R4, P0, R48, R10, 0x1 ;  /* 0x0000000a3004a211 */ /* 0x002fc800078008ff */
[----:B------:R-:W-:-:S05]  /*152f0*/  @!P2 LEA.HI.X R5, R48, R20, R49, 0x1, P0 ;  /* 0x000000143005a211 */ /* 0x000fca00000f0c31 */
[----:B------:R2:W-:Y:S04]  /*15300*/  @!P2 ST.E.128 [R4.64], R36 ;  /* 0x000000240400a985 */ /* 0x0005e8000c101d08 */
[----:B------:R-:W1:Y:S04]  /*15310*/  SHFL.IDX PT, R2, R2, 0x7, 0x181f ;  /* 0x00f81f0002027f89 */ /* 0x000e6800000e0000 */
[----:B------:R-:W3:Y:S01]  /*15320*/  SHFL.IDX PT, R0, R0, 0x7, 0x181f ;  /* 0x00f81f0000007f89 */ /* 0x000ee200000e0000 */
[----:B------:R-:W-:Y:S05]  /*15330*/  @P5 BRA `(.L_x_528) ;  /* 0x000009d000005947 */ /* 0x000fea0003800000 */
[----:B-1----:R-:W-:-:S04]  /*15340*/  LEA R2, P0, R48, R2, 0x1 ;  /* 0x0000000230027211 */ /* 0x002fc800078008ff */
[----:B---3--:R-:W-:-:S05]  /*15350*/  LEA.HI.X R3, R48, R0, R49, 0x1, P0 ;  /* 0x0000000030037211 */ /* 0x008fca00000f0c31 */
[----:B------:R1:W-:Y:S01]  /*15360*/  ST.E.128 [R2.64], R40 ;  /* 0x0000002802007985 */ /* 0x0003e2000c101d08 */
[----:B------:R-:W-:Y:S05]  /*15370*/  BRA `(.L_x_528) ;  /* 0x0000099000007947 */ /* 0x000fea0003800000 */
.L_x_526:
[----:B------:R-:W2:Y:S04]  /*15380*/  LDL R0, [R1+0x50] ;  /* 0x0000500001007983 */ /* 0x000ea80000100800 */
[----:B------:R-:W3:Y:S04]  /*15390*/  LDL R16, [R1+0x44] ;  /* 0x0000440001107983 */ /* 0x000ee80000100800 */
[----:B------:R-:W4:Y:S01]  /*153a0*/  LDL R15, [R1+0x48] ;  /* 0x00004800010f7983 */ /* 0x000f220000100800 */
[----:B------:R-:W-:Y:S03]  /*153b0*/  BSSY B0, `(.L_x_529) ;  /* 0x0000025000007945 */ /* 0x000fe60003800000 */
[----:B------:R-:W1:Y:S02]  /*153c0*/  S2R R14, SR_TID.X ;  /* 0x00000000000e7919 */ /* 0x000e640000002100 */
[----:B-1----:R-:W-:Y:S01]  /*153d0*/  ISETP.GE.AND P0, PT, R14, 0x80, PT ;  /* 0x000000800e00780c */ /* 0x002fe20003f06270 */
[----:B--2---:R-:W-:Y:S01]  /*153e0*/  IMAD.MOV.U32 R11, RZ, RZ, R0 ;  /* 0x000000ffff0b7224 */ /* 0x004fe200078e0000 */
[----:B---3--:R-:W-:-:S02]  /*153f0*/  SHF.R.S32.HI R7, RZ, 0x1f, R16 ;  /* 0x0000001fff077819 */ /* 0x008fc40000011410 */
[----:B----4-:R-:W-:-:S09]  /*15400*/  SHF.R.S32.HI R10, RZ, 0x1f, R15 ;  /* 0x0000001fff0a7819 */ /* 0x010fd2000001140f */
[----:B------:R-:W-:Y:S05]  /*15410*/  @P0 BRA `(.L_x_530) ;  /* 0x000001e000000947 */ /* 0x000fea0003800000 */
[----:B------:R-:W-:Y:S02]  /*15420*/  MOV R2, c[0x0][0x4e8] ;  /* 0x00013a0000027a02 */ /* 0x000fe40000000f00 */
[----:B------:R-:W-:-:S03]  /*15430*/  IADD3 R6, R11, R14, RZ ;  /* 0x0000000e0b067210 */ /* 0x000fc60007ffe0ff */
[----:B------:R-:W-:-:S05]  /*15440*/  IMAD R0, R2, c[0x0][0x388], RZ ;  /* 0x0000e20002007a24 */ /* 0x000fca00078e02ff */
[----:B------:R-:W-:-:S13]  /*15450*/  ISETP.GE.AND P0, PT, R6, R0, PT ;  /* 0x000000000600720c */ /* 0x000fda0003f06270 */
[----:B------:R-:W-:Y:S05]  /*15460*/  @P0 BRA `(.L_x_530) ;  /* 0x0000019000000947 */ /* 0x000fea0003800000 */
[----:B------:R-:W-:Y:S01]  /*15470*/  ISETP.NE.AND P0, PT, R2, 0x1, PT ;  /* 0x000000010200780c */ /* 0x000fe20003f05270 */
[----:B------:R-:W-:Y:S01]  /*15480*/  IMAD R4, R7, c[0x0][0x490], RZ ;  /* 0x0001240007047a24 */ /* 0x000fe200078e02ff */
[----:B------:R-:W-:Y:S01]  /*15490*/  MOV R0, R6 ;  /* 0x0000000600007202 */ /* 0x000fe20000000f00 */
[----:B------:R-:W-:-:S04]  /*154a0*/  IMAD.WIDE.U32 R2, R16, c[0x0][0x490], RZ ;  /* 0x0001240010027a25 */ /* 0x000fc800078e00ff */
[----:B------:R-:W-:Y:S02]  /*154b0*/  IMAD R4, R16, c[0x0][0x494], R4 ;  /* 0x0001250010047a24 */ /* 0x000fe400078e0204 */
[----:B------:R-:W-:-:S03]  /*154c0*/  IMAD R9, R10, c[0x0][0x498], RZ ;  /* 0x000126000a097a24 */ /* 0x000fc600078e02ff */
[----:B------:R-:W-:Y:S01]  /*154d0*/  IADD3 R3, R3, R4, RZ ;  /* 0x0000000403037210 */ /* 0x000fe20007ffe0ff */
[----:B------:R-:W-:-:S05]  /*154e0*/  @P0 IMAD.HI.U32 R5, R6, c[0x0][0x4ec], RZ ;  /* 0x00013b0006050a27 */ /* 0x000fca00078e00ff */
[----:B------:R-:W-:Y:S01]  /*154f0*/  @P0 SHF.R.U32.HI R0, RZ, c[0x0][0x4f0], R5 ;  /* 0x00013c00ff000a19 */ /* 0x000fe20000011605 */
[----:B------:R-:W-:-:S03]  /*15500*/  IMAD.WIDE.U32 R4, R15, c[0x0][0x498], R2 ;  /* 0x000126000f047a25 */ /* 0x000fc600078e0002 */
[C---:B------:R-:W-:Y:S01]  /*15510*/  IADD3 R8, -R0.reuse, RZ, RZ ;  /* 0x000000ff00087210 */ /* 0x040fe20007ffe1ff */
[----:B------:R-:W-:Y:S01]  /*15520*/  IMAD R3, R15, c[0x0][0x49c], R9 ;  /* 0x000127000f037a24 */ /* 0x000fe200078e0209 */
[----:B------:R-:W-:-:S03]  /*15530*/  IADD3 R4, P0, R0, R4, RZ ;  /* 0x0000000400047210 */ /* 0x000fc60007f1e0ff */
[----:B------:R-:W-:Y:S01]  /*15540*/  IMAD R2, R8, c[0x0][0x4e8], R6 ;  /* 0x00013a0008027a24 */ /* 0x000fe200078e0206 */
[----:B------:R-:W-:-:S04]  /*15550*/  SHF.R.S32.HI R6, RZ, 0x1f, R0 ;  /* 0x0000001fff067819 */ /* 0x000fc80000011400 */
[----:B------:R-:W-:Y:S02]  /*15560*/  SHF.R.S32.HI R0, RZ, 0x1f, R2 ;  /* 0x0000001fff007819 */ /* 0x000fe40000011402 */
[----:B------:R-:W-:-:S03]  /*15570*/  IADD3.X R5, R6, R5, R3, P0, !PT ;  /* 0x0000000506057210 */ /* 0x000fc600007fe403 */
[----:B------:R-:W-:-:S04]  /*15580*/  IMAD R0, R0, c[0x0][0x488], RZ ;  /* 0x0001220000007a24 */ /* 0x000fc800078e02ff */
[C---:B------:R-:W-:Y:S02]  /*15590*/  IMAD R0, R2.reuse, c[0x0][0x48c], R0 ;  /* 0x0001230002007a24 */ /* 0x040fe400078e0200 */
[----:B------:R-:W-:-:S05]  /*155a0*/  IMAD.WIDE.U32 R2, R2, c[0x0][0x488], R4 ;  /* 0x0001220002027a25 */ /* 0x000fca00078e0004 */
[----:B------:R-:W-:Y:S02]  /*155b0*/  IADD3 R0, R3, R0, RZ ;  /* 0x0000000003007210 */ /* 0x000fe40007ffe0ff */
[----:B------:R-:W-:-:S04]  /*155c0*/  LEA R4, P0, R2, c[0x0][0x450], 0x2 ;  /* 0x0001140002047a11 */ /* 0x000fc800078010ff */
[----:B------:R-:W-:Y:S02]  /*155d0*/  LEA.HI.X R5, R2, c[0x0][0x454], R0, 0x2, P0 ;  /* 0x0001150002057a11 */ /* 0x000fe400000f1400 */
[----:B------:R-:W-:-:S05]  /*155e0*/  MOV R0, 0xff800000 ;  /* 0xff80000000007802 */ /* 0x000fca0000000f00 */
[----:B------:R1:W-:Y:S02]  /*155f0*/  STG.E [R4.64], R0 ;  /* 0x0000000004007986 */ /* 0x0003e4000c101908 */
.L_x_530:
[----:B------:R-:W-:Y:S05]  /*15600*/  BSYNC B0 ;  /* 0x0000000000007941 */ /* 0x000fea0003800000 */
.L_x_529:
[----:B------:R-:W2:Y:S04]  /*15610*/  LDL R2, [R1+0x78] ;  /* 0x0000780001027983 */ /* 0x000ea80000100800 */
[----:B------:R-:W3:Y:S01]  /*15620*/  LDL.64 R12, [R1+0x28] ;  /* 0x00002800010c7983 */ /* 0x000ee20000100a00 */
[----:B-1----:R-:W-:Y:S01]  /*15630*/  MOV R0, c[0x0][0x4e8] ;  /* 0x00013a0000007a02 */ /* 0x002fe20000000f00 */
[----:B------:R-:W-:Y:S01]  /*15640*/  IMAD R6, R10, c[0x0][0x3f0], RZ ;  /* 0x0000fc000a067a24 */ /* 0x000fe200078e02ff */
[----:B------:R-:W-:Y:S02]  /*15650*/  SHF.R.S32.HI R9, RZ, 0x1f, R14 ;  /* 0x0000001fff097819 */ /* 0x000fe4000001140e */
[----:B------:R-:W-:Y:S01]  /*15660*/  ISETP.NE.AND P0, PT, R0, 0x1, PT ;  /* 0x000000010000780c */ /* 0x000fe20003f05270 */
[----:B------:R-:W-:Y:S01]  /*15670*/  IMAD R0, R7, c[0x0][0x3e8], RZ ;  /* 0x0000fa0007007a24 */ /* 0x000fe200078e02ff */
[----:B------:R-:W-:Y:S01]  /*15680*/  LEA.HI R9, R9, R14, RZ, 0x3 ;  /* 0x0000000e09097211 */ /* 0x000fe200078f18ff */
[----:B------:R-:W-:-:S02]  /*15690*/  IMAD R8, R15, c[0x0][0x3f4], R6 ;  /* 0x0000fd000f087a24 */ /* 0x000fc400078e0206 */
[----:B------:R-:W-:Y:S01]  /*156a0*/  IMAD R5, R16, c[0x0][0x3ec], R0 ;  /* 0x0000fb0010057a24 */ /* 0x000fe200078e0200 */
[----:B------:R-:W-:Y:S02]  /*156b0*/  SHF.R.S32.HI R9, RZ, 0x3, R9 ;  /* 0x00000003ff097819 */ /* 0x000fe40000011409 */
[----:B--2---:R-:W-:Y:S01]  /*156c0*/  IADD3 R4, R2, R11, RZ ;  /* 0x0000000b02047210 */ /* 0x004fe20007ffe0ff */
[----:B------:R-:W-:-:S03]  /*156d0*/  IMAD.WIDE.U32 R2, R16, c[0x0][0x3e8], RZ ;  /* 0x0000fa0010027a25 */ /* 0x000fc600078e00ff */
[----:B------:R-:W-:Y:S01]  /*156e0*/  MOV R0, R4 ;  /* 0x0000000400007202 */ /* 0x000fe20000000f00 */
[----:B------:R-:W-:-:S04]  /*156f0*/  @P0 IMAD.HI.U32 R7, R4, c[0x0][0x4ec], RZ ;  /* 0x00013b0004070a27 */ /* 0x000fc800078e00ff */
[----:B------:R-:W-:Y:S01]  /*15700*/  IMAD.IADD R3, R3, 0x1, R5 ;  /* 0x0000000103037824 */ /* 0x000fe200078e0205 */
[----:B------:R-:W-:Y:S02]  /*15710*/  @P0 SHF.R.U32.HI R0, RZ, c[0x0][0x4f0], R7 ;  /* 0x00013c00ff000a19 */ /* 0x000fe40000011607 */
[----:B---3--:R-:W-:Y:S01]  /*15720*/  ISETP.GE.AND P0, PT, R12, c[0x0][0x3c8], PT ;  /* 0x0000f2000c007a0c */ /* 0x008fe20003f06270 */
[----:B------:R-:W-:Y:S01]  /*15730*/  IMAD.WIDE.U32 R2, R15, c[0x0][0x3f0], R2 ;  /* 0x0000fc000f027a25 */ /* 0x000fe200078e0002 */
[----:B------:R-:W-:Y:S02]  /*15740*/  SHF.R.S32.HI R5, RZ, 0x1f, R0 ;  /* 0x0000001fff057819 */ /* 0x000fe40000011400 */
[----:B------:R-:W-:Y:S02]  /*15750*/  IADD3 R6, -R0, RZ, RZ ;  /* 0x000000ff00067210 */ /* 0x000fe40007ffe1ff */
[----:B------:R-:W-:Y:S01]  /*15760*/  IADD3 R3, R3, R8, RZ ;  /* 0x0000000803037210 */ /* 0x000fe20007ffe0ff */
[----:B------:R-:W-:-:S02]  /*15770*/  IMAD R5, R5, c[0x0][0x3e0], RZ ;  /* 0x0000f80005057a24 */ /* 0x000fc400078e02ff */
[----:B------:R-:W-:Y:S02]  /*15780*/  IMAD R6, R6, c[0x0][0x4e8], R4 ;  /* 0x00013a0006067a24 */ /* 0x000fe400078e0204 */
[C---:B------:R-:W-:Y:S02]  /*15790*/  IMAD R4, R0.reuse, c[0x0][0x3e4], R5 ;  /* 0x0000f90000047a24 */ /* 0x040fe400078e0205 */
[----:B------:R-:W-:Y:S01]  /*157a0*/  IMAD.WIDE.U32 R2, R0, c[0x0][0x3e0], R2 ;  /* 0x0000f80000027a25 */ /* 0x000fe200078e0002 */
[----:B------:R-:W-:-:S03]  /*157b0*/  SHF.R.S32.HI R0, RZ, 0x1f, R6 ;  /* 0x0000001fff007819 */ /* 0x000fc60000011406 */
[----:B------:R-:W-:Y:S02]  /*157c0*/  IMAD.IADD R3, R3, 0x1, R4 ;  /* 0x0000000103037824 */ /* 0x000fe400078e0204 */
[----:B------:R-:W-:Y:S02]  /*157d0*/  IMAD R0, R0, c[0x0][0x3d8], RZ ;  /* 0x0000f60000007a24 */ /* 0x000fe400078e02ff */
[----:B------:R-:W-:-:S04]  /*157e0*/  IMAD.WIDE.U32 R4, R6, c[0x0][0x3d8], R2 ;  /* 0x0000f60006047a25 */ /* 0x000fc800078e0002 */
[----:B------:R-:W-:Y:S01]  /*157f0*/  IMAD R6, R6, c[0x0][0x3dc], R0 ;  /* 0x0000f70006067a24 */ /* 0x000fe200078e0200 */
[----:B------:R-:W-:Y:S02]  /*15800*/  LEA R3, P1, R4, c[0x0][0x380], 0x1 ;  /* 0x0000e00004037a11 */ /* 0x000fe400078208ff */
[----:B------:R-:W-:Y:S02]  /*15810*/  IADD3 R0, R9, R11, RZ ;  /* 0x0000000b09007210 */ /* 0x000fe40007ffe0ff */
[----:B------:R-:W-:-:S04]  /*15820*/  IADD3 R2, R5, R6, RZ ;  /* 0x0000000605027210 */ /* 0x000fc80007ffe0ff */
[----:B------:R-:W-:Y:S01]  /*15830*/  LEA.HI.X R2, R4, c[0x0][0x384], R2, 0x1, P1 ;  /* 0x0000e10004027a11 */ /* 0x000fe200008f0c02 */
[----:B------:R-:W-:Y:S05]  /*15840*/  BRA.DIV ~URZ, `(.L_x_531) ;  /* 0x00000fa27f007947 */ /* 0x000fea000b800000 */
[----:B------:R1:W2:Y:S02]  /*15850*/  SHFL.IDX PT, R5, R2, RZ, 0x181f ;  /* 0x00181fff02057589 */ /* 0x0002a400000e0000 */
.L_x_561:
[----:B------:R-:W-:Y:S05]  /*15860*/  BRA.DIV ~URZ, `(.L_x_532) ;  /* 0x00000ff27f007947 */ /* 0x000fea000b800000 */
[----:B------:R3:W4:Y:S02]  /*15870*/  SHFL.IDX PT, R4, R3, RZ, 0x181f ;  /* 0x00181fff03047589 */ /* 0x00072400000e0000 */
.L_x_562:
[----:B------:R-:W5:Y:S01]  /*15880*/  LDL.64 R6, [R1+0x28] ;  /* 0x0000280001067983 */ /* 0x000f620000100a00 */
[----:B------:R-:W-:-:S04]  /*15890*/  IMAD.MOV.U32 R11, RZ, RZ, c[0x0][0x4e8] ;  /* 0x00013a00ff0b7624 */ /* 0x000fc800078e00ff */
[----:B------:R-:W-:-:S05]  /*158a0*/  IMAD R11, R11, c[0x0][0x388], RZ ;  /* 0x0000e2000b0b7a24 */ /* 0x000fca00078e02ff */
[----:B------:R-:W-:-:S13]  /*158b0*/  ISETP.GE.OR P2, PT, R0, R11, P0 ;  /* 0x0000000b0000720c */ /* 0x000fda0000746670 */
[----:B----45:R-:W-:-:S04]  /*158c0*/  @!P2 LEA R4, P1, R6, R4, 0x1 ;  /* 0x000000040604a211 */ /* 0x030fc800078208ff */
[----:B--2---:R-:W-:-:S05]  /*158d0*/  @!P2 LEA.HI.X R5, R6, R5, R7, 0x1, P1 ;  /* 0x000000050605a211 */ /* 0x004fca00008f0c07 */
[----:B------:R2:W-:Y:S01]  /*158e0*/  @!P2 ST.E.128 [R4.64], RZ ;  /* 0x000000ff0400a985 */ /* 0x0005e2000c101d08 */
[----:B------:R-:W-:Y:S05]  /*158f0*/  BRA.DIV ~URZ, `(.L_x_533) ;  /* 0x00000fd27f007947 */ /* 0x000fea000b800000 */
[----:B------:R4:W1:Y:S04]  /*15900*/  SHFL.IDX PT, R6, R2, 0x1, 0x181f ;  /* 0x00381f0002067f89 */ /* 0x00086800000e0000 */
[----:B--2---:R4:W2:Y:S02]  /*15910*/  SHFL.IDX PT, R4, R3, 0x1, 0x181f ;  /* 0x00381f0003047f89 */ /* 0x0048a400000e0000 */
.L_x_563:
[----:B------:R-:W5:Y:S01]  /*15920*/  LDL.64 R8, [R1+0x28] ;  /* 0x0000280001087983 */ /* 0x000f620000100a00 */
[----:B------:R-:W-:-:S04]  /*15930*/  IADD3 R5, R0, 0x10, RZ ;  /* 0x0000001000057810 */ /* 0x000fc80007ffe0ff */
[----:B------:R-:W-:-:S13]  /*15940*/  ISETP.GE.OR P2, PT, R5, R11, P0 ;  /* 0x0000000b0500720c */ /* 0x000fda0000746670 */
[----:B--2--5:R-:W-:-:S04]  /*15950*/  @!P2 LEA R4, P1, R8, R4, 0x1 ;  /* 0x000000040804a211 */ /* 0x024fc800078208ff */
[----:B-1----:R-:W-:-:S05]  /*15960*/  @!P2 LEA.HI.X R5, R8, R6, R9, 0x1, P1 ;  /* 0x000000060805a211 */ /* 0x002fca00008f0c09 */
[----:B------:R1:W-:Y:S01]  /*15970*/  @!P2 ST.E.128 [R4.64], RZ ;  /* 0x000000ff0400a985 */ /* 0x0003e2000c101d08 */
[----:B------:R-:W-:Y:S05]  /*15980*/  BRA.DIV ~URZ, `(.L_x_534) ;  /* 0x000010127f007947 */ /* 0x000fea000b800000 */
[----:B------:R2:W1:Y:S02]  /*15990*/  SHFL.IDX PT, R6, R2, 0x2, 0x181f ;  /* 0x00581f0002067f89 */ /* 0x00046400000e0000 */
.L_x_564:
[----:B------:R-:W-:Y:S05]  /*159a0*/  BRA.DIV ~URZ, `(.L_x_535) ;  /* 0x000010627f007947 */ /* 0x000fea000b800000 */
[----:B-1----:R1:W2:Y:S02]  /*159b0*/  SHFL.IDX PT, R4, R3, 0x2, 0x181f ;  /* 0x00581f0003047f89 */ /* 0x0022a400000e0000 */
.L_x_565:
[----:B------:R-:W5:Y:S01]  /*159c0*/  LDL.64 R8, [R1+0x28] ;  /* 0x0000280001087983 */ /* 0x000f620000100a00 */
[----:B------:R-:W-:-:S04]  /*159d0*/  IADD3 R5, R0, 0x20, RZ ;  /* 0x0000002000057810 */ /* 0x000fc80007ffe0ff */
[----:B------:R-:W-:-:S13]  /*159e0*/  ISETP.GE.OR P2, PT, R5, R11, P0 ;  /* 0x0000000b0500720c */ /* 0x000fda0000746670 */
[----:B--2--5:R-:W-:-:S04]  /*159f0*/  @!P2 LEA R4, P1, R8, R4, 0x1 ;  /* 0x000000040804a211 */ /* 0x024fc800078208ff */
[----:B------:R-:W-:-:S05]  /*15a00*/  @!P2 LEA.HI.X R5, R8, R6, R9, 0x1, P1 ;  /* 0x000000060805a211 */ /* 0x000fca00008f0c09 */
[----:B------:R2:W-:Y:S01]  /*15a10*/  @!P2 ST.E.128 [R4.64], RZ ;  /* 0x000000ff0400a985 */ /* 0x0005e2000c101d08 */
[----:B------:R-:W-:Y:S05]  /*15a20*/  BRA.DIV ~URZ, `(.L_x_536) ;  /* 0x000010527f007947 */ /* 0x000fea000b800000 */
[----:B------:R1:W2:Y:S04]  /*15a30*/  SHFL.IDX PT, R6, R2, 0x3, 0x181f ;  /* 0x00781f0002067f89 */ /* 0x0002a800000e0000 */
[----:B--2---:R1:W2:Y:S02]  /*15a40*/  SHFL.IDX PT, R4, R3, 0x3, 0x181f ;  /* 0x00781f0003047f89 */ /* 0x0042a400000e0000 */
.L_x_566:
[----:B------:R-:W5:Y:S01]  /*15a50*/  LDL.64 R8, [R1+0x28] ;  /* 0x0000280001087983 */ /* 0x000f620000100a00 */
[----:B------:R-:W-:-:S04]  /*15a60*/  IADD3 R5, R0, 0x30, RZ ;  /* 0x0000003000057810 */ /* 0x000fc80007ffe0ff */
[----:B------:R-:W-:-:S13]  /*15a70*/  ISETP.GE.OR P2, PT, R5, R11, P0 ;  /* 0x0000000b0500720c */ /* 0x000fda0000746670 */
[----:B--2--5:R-:W-:-:S04]  /*15a80*/  @!P2 LEA R4, P1, R8, R4, 0x1 ;  /* 0x000000040804a211 */ /* 0x024fc800078208ff */
[----:B------:R-:W-:-:S05]  /*15a90*/  @!P2 LEA.HI.X R5, R8, R6, R9, 0x1, P1 ;  /* 0x000000060805a211 */ /* 0x000fca00008f0c09 */
[----:B------:R2:W-:Y:S01]  /*15aa0*/  @!P2 ST.E.128 [R4.64], RZ ;  /* 0x000000ff0400a985 */ /* 0x0005e2000c101d08 */
[----:B------:R-:W-:Y:S05]  /*15ab0*/  BRA.DIV ~URZ, `(.L_x_537) ;  /* 0x000010927f007947 */ /* 0x000fea000b800000 */
[----:B------:R1:W2:Y:S02]  /*15ac0*/  SHFL.IDX PT, R6, R2, 0x4, 0x181f ;  /* 0x00981f0002067f89 */ /* 0x0002a400000e0000 */
.L_x_567:
[----:B------:R-:W-:Y:S05]  /*15ad0*/  BRA.DIV ~URZ, `(.L_x_538) ;  /* 0x000010e27f007947 */ /* 0x000fea000b800000 */
[----:B--2---:R2:W1:Y:S02]  /*15ae0*/  SHFL.IDX PT, R4, R3, 0x4, 0x181f ;  /* 0x00981f0003047f89 */ /* 0x00446400000e0000 */
.L_x_568:
[----:B------:R-:W5:Y:S01]  /*15af0*/  LDL.64 R8, [R1+0x28] ;  /* 0x0000280001087983 */ /* 0x000f620000100a00 */
[----:B------:R-:W-:-:S04]  /*15b00*/  IADD3 R5, R0, 0x40, RZ ;  /* 0x0000004000057810 */ /* 0x000fc80007ffe0ff */
[----:B------:R-:W-:-:S13]  /*15b10*/  ISETP.GE.OR P2, PT, R5, R11, P0 ;  /* 0x0000000b0500720c */ /* 0x000fda0000746670 */
[----:B-1---5:R-:W-:-:S04]  /*15b20*/  @!P2 LEA R4, P1, R8, R4, 0x1 ;  /* 0x000000040804a211 */ /* 0x022fc800078208ff */
[----:B------:R-:W-:-:S05]  /*15b30*/  @!P2 LEA.HI.X R5, R8, R6, R9, 0x1, P1 ;  /* 0x000000060805a211 */ /* 0x000fca00008f0c09 */
[----:B------:R1:W-:Y:S01]  /*15b40*/  @!P2 ST.E.128 [R4.64], RZ ;  /* 0x000000ff0400a985 */ /* 0x0003e2000c101d08 */
[----:B------:R-:W-:Y:S05]  /*15b50*/  BRA.DIV ~URZ, `(.L_x_539) ;  /* 0x000010d27f007947 */ /* 0x000fea000b800000 */
[----:B------:R1:W2:Y:S04]  /*15b60*/  SHFL.IDX PT, R6, R2, 0x5, 0x181f ;  /* 0x00b81f0002067f89 */ /* 0x0002a800000e0000 */
[----:B-1----:R1:W3:Y:S02]  /*15b70*/  SHFL.IDX PT, R4, R3, 0x5, 0x181f ;  /* 0x00b81f0003047f89 */ /* 0x0022e400000e0000 */
.L_x_569:
[----:B------:R-:W5:Y:S01]  /*15b80*/  LDL.64 R8, [R1+0x28] ;  /* 0x0000280001087983 */ /* 0x000f620000100a00 */
[----:B------:R-:W-:-:S04]  /*15b90*/  IADD3 R5, R0, 0x50, RZ ;  /* 0x0000005000057810 */ /* 0x000fc80007ffe0ff */
[----:B------:R-:W-:-:S13]  /*15ba0*/  ISETP.GE.OR P2, PT, R5, R11, P0 ;  /* 0x0000000b0500720c */ /* 0x000fda0000746670 */
[----:B---3-5:R-:W-:-:S04]  /*15bb0*/  @!P2 LEA R4, P1, R8, R4, 0x1 ;  /* 0x000000040804a211 */ /* 0x028fc800078208ff */
[----:B--2---:R-:W-:-:S05]  /*15bc0*/  @!P2 LEA.HI.X R5, R8, R6, R9, 0x1, P1 ;  /* 0x000000060805a211 */ /* 0x004fca00008f0c09 */
[----:B------:R2:W-:Y:S01]  /*15bd0*/  @!P2 ST.E.128 [R4.64], RZ ;  /* 0x000000ff0400a985 */ /* 0x0005e2000c101d08 */
[----:B------:R-:W-:Y:S05]  /*15be0*/  BRA.DIV ~URZ, `(.L_x_540) ;  /* 0x000011127f007947 */ /* 0x000fea000b800000 */
[----:B------:R3:W1:Y:S02]  /*15bf0*/  SHFL.IDX PT, R6, R2, 0x6, 0x181f ;  /* 0x00d81f0002067f89 */ /* 0x00066400000e0000 */
.L_x_570:
[----:B------:R-:W-:Y:S05]  /*15c00*/  BRA.DIV ~URZ, `(.L_x_541) ;  /* 0x000011627f007947 */ /* 0x000fea000b800000 */
[----:B--2---:R2:W3:Y:S02]  /*15c10*/  SHFL.IDX PT, R4, R3, 0x6, 0x181f ;  /* 0x00d81f0003047f89 */ /* 0x0044e400000e0000 */
.L_x_571:
[----:B------:R-:W5:Y:S01]  /*15c20*/  LDL.64 R8, [R1+0x28] ;  /* 0x0000280001087983 */ /* 0x000f620000100a00 */
[----:B------:R-:W-:-:S04]  /*15c30*/  IADD3 R5, R0, 0x60, RZ ;  /* 0x0000006000057810 */ /* 0x000fc80007ffe0ff */
[----:B------:R-:W-:-:S13]  /*15c40*/  ISETP.GE.OR P2, PT, R5, R11, P0 ;  /* 0x0000000b0500720c */ /* 0x000fda0000746670 */
[----:B---3-5:R-:W-:-:S04]  /*15c50*/  @!P2 LEA R4, P1, R8, R4, 0x1 ;  /* 0x000000040804a211 */ /* 0x028fc800078208ff */
[----:B-1----:R-:W-:-:S05]  /*15c60*/  @!P2 LEA.HI.X R5, R8, R6, R9, 0x1, P1 ;  /* 0x000000060805a211 */ /* 0x002fca00008f0c09 */
[----:B------:R1:W-:Y:S01]  /*15c70*/  @!P2 ST.E.128 [R4.64], RZ ;  /* 0x000000ff0400a985 */ /* 0x0003e2000c101d08 */
[----:B------:R-:W-:Y:S05]  /*15c80*/  BRA.DIV ~URZ, `(.L_x_542) ;  /* 0x000011527f007947 */ /* 0x000fea000b800000 */
[----:B-1----:R1:W3:Y:S04]  /*15c90*/  SHFL.IDX PT, R4, R2, 0x7, 0x181f ;  /* 0x00f81f0002047f89 */ /* 0x0022e800000e0000 */
[----:B--2-4-:R-:W2:Y:S02]  /*15ca0*/  SHFL.IDX PT, R3, R3, 0x7, 0x181f ;  /* 0x00f81f0003037f89 */ /* 0x014ea400000e0000 */
.L_x_572:
[----:B------:R-:W4:Y:S01]  /*15cb0*/  LDL.64 R6, [R1+0x28] ;  /* 0x0000280001067983 */ /* 0x000f220000100a00 */
[----:B------:R-:W-:-:S04]  /*15cc0*/  IADD3 R0, R0, 0x70, RZ ;  /* 0x0000007000007810 */ /* 0x000fc80007ffe0ff */
[----:B------:R-:W-:-:S13]  /*15cd0*/  ISETP.GE.OR P1, PT, R0, R11, P0 ;  /* 0x0000000b0000720c */ /* 0x000fda0000726670 */
[----:B-12-4-:R-:W-:-:S04]  /*15ce0*/  @!P1 LEA R2, P0, R6, R3, 0x1 ;  /* 0x0000000306029211 */ /* 0x016fc800078008ff */
[----:B---3--:R-:W-:-:S05]  /*15cf0*/  @!P1 LEA.HI.X R3, R6, R4, R7, 0x1, P0 ;  /* 0x0000000406039211 */ /* 0x008fca00000f0c07 */
[----:B------:R1:W-:Y:S04]  /*15d00*/  @!P1 ST.E.128 [R2.64], RZ ;  /* 0x000000ff02009985 */ /* 0x0003e8000c101d08 */
.L_x_528:
[----:B------:R-:W-:Y:S05]  /*15d10*/  BSYNC B1 ;  /* 0x0000000000017941 */ /* 0x000fea0003800000 */
.L_x_525:
[----:B---3--:R-:W3:Y:S02]  /*15d20*/  LDL R0, [R1+0x84] ;  /* 0x0000840001007983 */ /* 0x008ee40000100800 */
[----:B---3--:R-:W-:-:S13]  /*15d30*/  ISETP.NE.AND P0, PT, R0, RZ, PT ;  /* 0x000000ff0000720c */ /* 0x008fda0003f05270 */
[----:B------:R-:W-:Y:S01]  /*15d40*/  @P0 WARPSYNC 0xffffffff ;  /* 0xffffffff00000948 */ /* 0x000fe20003800000 */
[----:B------:R-:W-:Y:S06]  /*15d50*/  @P0 BAR.SYNC.DEFER_BLOCKING 0x5, 0x80 ;  /* 0x0142000000000b1d */ /* 0x000fec0000010000 */
[----:B------:R-:W3:Y:S04]  /*15d60*/  @P0 LDS R0, [0xb100] ;  /* 0x00b10000ff000984 */ /* 0x000ee80000000800 */
[----:B---3--:R3:W-:Y:S04]  /*15d70*/  @P0 STL [R1+0x54], R0 ;  /* 0x0000540001000387 */ /* 0x0087e80000100800 */
[----:B------:R-:W-:Y:S06]  /*15d80*/  @P0 BAR.ARV 0x4, 0x80 ;  /* 0x0102000000000b1d */ /* 0x000fec0000002000 */
[----:B------:R-:W-:Y:S05]  /*15d90*/  @P0 BRA `(.L_x_543) ;  /* 0x0000007000000947 */ /* 0x000fea0003800000 */
[----:B------:R-:W-:Y:S05]  /*15da0*/  BRA.DIV ~URZ, `(.L_x_544) ;  /* 0x000011027f007947 */ /* 0x000fea000b800000 */
[----:B---3--:R3:W4:Y:S02]  /*15db0*/  SHFL.IDX PT, R0, R47, RZ, 0x1f ;  /* 0x00001fff2f007589 */ /* 0x00872400000e0000 */
.L_x_573:
[----:B------:R-:W-:Y:S01]  /*15dc0*/  WARPSYNC 0xffffffff ;  /* 0xffffffff00007948 */ /* 0x000fe20003800000 */
[----:B------:R-:W-:Y:S06]  /*15dd0*/  BAR.SYNC.DEFER_BLOCKING 0x4, 0x80 ;  /* 0x0102000000007b1d */ /* 0x000fec0000010000 */
[----:B----4-:R4:W-:Y:S04]  /*15de0*/  STL [R1+0x54], R0 ;  /* 0x0000540001007387 */ /* 0x0109e80000100800 */
[----:B------:R4:W-:Y:S04]  /*15df0*/  @!P6 STS [0xb100], R47 ;  /* 0x00b1002fff00e388 */ /* 0x0009e80000000800 */
[----:B------:R-:W-:Y:S06]  /*15e00*/  BAR.ARV 0x5, 0x80 ;  /* 0x0142000000007b1d */ /* 0x000fec0000002000 */
.L_x_543:
[----:B---34-:R-:W3:Y:S02]  /*15e10*/  LDL R0, [R1+0x54] ;  /* 0x0000540001007983 */ /* 0x018ee40000100800 */
[----:B---3--:R-:W-:-:S13]  /*15e20*/  ISETP.GE.AND P0, PT, R0, c[0x0][0x538], PT ;  /* 0x00014e0000007a0c */ /* 0x008fda0003f06270 */
[----:B-12---:R-:W-:Y:S01]  /*15e30*/  @P0 CALL.REL.NOINC `(.L_x_545) ;  /* 0x0000001000000944 */ /* 0x006fe20003c00000 */
[----:B------:R-:W-:Y:S05]  /*15e40*/  BRA `(.L_x_546) ;  /* 0xfffeab2000007947 */ /* 0x000fea000383ffff */
.L_x_545:
[----:B------:R-:W-:Y:S05]  /*15e50*/  EXIT ;  /* 0x000000000000794d */ /* 0x000fea0003800000 */
.L_x_489:
[----:B------:R-:W-:Y:S01]  /*15e60*/  IMAD.MOV.U32 R10, RZ, RZ, R2 ;  /* 0x000000ffff0a7224 */ /* 0x000fe200078e0002 */
[----:B-1----:R-:W-:Y:S01]  /*15e70*/  MOV R8, RZ ;  /* 0x000000ff00087202 */ /* 0x002fe20000000f00 */
[----:B------:R-:W-:Y:S01]  /*15e80*/  IMAD.MOV.U32 R7, RZ, RZ, 0x181f ;  /* 0x0000181fff077424 */ /* 0x000fe200078e00ff */
[----:B------:R-:W-:Y:S02]  /*15e90*/  MOV R9, 0x15eb0 ;  /* 0x00015eb000097802 */ /* 0x000fe40000000f00 */
[----:B------:R-:W-:Y:S05]  /*15ea0*/  CALL.REL.NOINC `($__internal_1_$__cuda_sm70_shflsync_idx_p) ;  /* 0x000010b000007944 */ /* 0x000fea0003c00000 */
[----:B------:R-:W-:Y:S01]  /*15eb0*/  MOV R5, R7 ;  /* 0x0000000700057202 */ /* 0x000fe20000000f00 */
[----:B------:R-:W-:Y:S05]  /*15ec0*/  BRA `(.L_x_547) ;  /* 0xfffeb6a000007947 */ /* 0x000fea000383ffff */
.L_x_490:
[----:B------:R-:W-:Y:S01]  /*15ed0*/  IMAD.MOV.U32 R10, RZ, RZ, R3 ;  /* 0x000000ffff0a7224 */ /* 0x000fe200078e0003 */
[----:B-1----:R-:W-:Y:S01]  /*15ee0*/  MOV R8, RZ ;  /* 0x000000ff00087202 */ /* 0x002fe20000000f00 */
[----:B------:R-:W-:Y:S01]  /*15ef0*/  IMAD.MOV.U32 R7, RZ, RZ, 0x181f ;  /* 0x0000181fff077424 */ /* 0x000fe200078e00ff */
[----:B------:R-:W-:Y:S02]  /*15f00*/  MOV R9, 0x15f20 ;  /* 0x00015f2000097802 */ /* 0x000fe40000000f00 */
[----:B--23--:R-:W-:Y:S05]  /*15f10*/  CALL.REL.NOINC `($__internal_1_$__cuda_sm70_shflsync_idx_p) ;  /* 0x0000104000007944 */ /* 0x00cfea0003c00000 */
[----:B------:R-:W-:Y:S01]  /*15f20*/  MOV R4, R7 ;  /* 0x0000000700047202 */ /* 0x000fe20000000f00 */
[----:B------:R-:W-:Y:S05]  /*15f30*/  BRA `(.L_x_548) ;  /* 0xfffeb65000007947 */ /* 0x000fea000383ffff */
.L_x_493:
[----:B------:R-:W-:Y:S01]  /*15f40*/  IMAD.MOV.U32 R10, RZ, RZ, R2 ;  /* 0x000000ffff0a7224 */ /* 0x000fe200078e0002 */
[----:B------:R-:W-:Y:S01]  /*15f50*/  MOV R8, 0x1 ;  /* 0x0000000100087802 */ /* 0x000fe20000000f00 */
[----:B------:R-:W-:Y:S01]  /*15f60*/  IMAD.MOV.U32 R7, RZ, RZ, 0x181f ;  /* 0x0000181fff077424 */ /* 0x000fe200078e00ff */
[----:B------:R-:W-:-:S02]  /*15f70*/  MOV R9, 0x15f90 ;  /* 0x00015f9000097802 */ /* 0x000fc40000000f00 */
[----:B-1234-:R-:W-:Y:S05]  /*15f80*/  CALL.REL.NOINC `($__internal_1_$__cuda_sm70_shflsync_idx_p) ;  /* 0x00000fd000007944 */ /* 0x01efea0003c00000 */
[----:B------:R-:W-:Y:S01]  /*15f90*/  IMAD.MOV.U32 R6, RZ, RZ, R7 ;  /* 0x000000ffff067224 */ /* 0x000fe200078e0007 */
[----:B------:R-:W-:Y:S01]  /*15fa0*/  MOV R8, 0x1 ;  /* 0x0000000100087802 */ /* 0x000fe20000000f00 */
[----:B------:R-:W-:Y:S01]  /*15fb0*/  IMAD.MOV.U32 R10, RZ, RZ, R3 ;  /* 0x000000ffff0a7224 */ /* 0x000fe200078e0003 */
[----:B------:R-:W-:-:S02]  /*15fc0*/  MOV R7, 0x181f ;  /* 0x0000181f00077802 */ /* 0x000fc40000000f00 */
[----:B------:R-:W-:Y:S02]  /*15fd0*/  MOV R9, 0x15ff0 ;  /* 0x00015ff000097802 */ /* 0x000fe40000000f00 */
[----:B------:R-:W-:Y:S05]  /*15fe0*/  CALL.REL.NOINC `($__internal_1_$__cuda_sm70_shflsync_idx_p) ;  /* 0x00000f7000007944 */ /* 0x000fea0003c00000 */
[----:B------:R-:W-:Y:S01]  /*15ff0*/  MOV R4, R7 ;  /* 0x0000000700047202 */ /* 0x000fe20000000f00 */
[----:B------:R-:W-:Y:S05]  /*16000*/  BRA `(.L_x_549) ;  /* 0xfffeb68000007947 */ /* 0x000fea000383ffff */
.L_x_496:
[----:B------:R-:W-:Y:S01]  /*16010*/  IMAD.MOV.U32 R10, RZ, RZ, R2 ;  /* 0x000000ffff0a7224 */ /* 0x000fe200078e0002 */
[----:B------:R-:W-:Y:S01]  /*16020*/  MOV R8, 0x2 ;  /* 0x0000000200087802 */ /* 0x000fe20000000f00 */
[----:B------:R-:W-:Y:S01]  /*16030*/  IMAD.MOV.U32 R7, RZ, RZ, 0x181f ;  /* 0x0000181fff077424 */ /* 0x000fe200078e00ff */
[----:B------:R-:W-:Y:S02]  /*16040*/  MOV R9, 0x16060 ;  /* 0x0001606000097802 */ /* 0x000fe40000000f00 */
[----:B-123--:R-:W-:Y:S05]  /*16050*/  CALL.REL.NOINC `($__internal_1_$__cuda_sm70_shflsync_idx_p) ;  /* 0x00000f0000007944 */ /* 0x00efea0003c00000 */
[----:B------:R-:W-:Y:S01]  /*16060*/  MOV R6, R7 ;  /* 0x0000000700067202 */ /* 0x000fe20000000f00 */
[----:B------:R-:W-:Y:S05]  /*16070*/  BRA `(.L_x_550) ;  /* 0xfffeb6f000007947 */ /* 0x000fea000383ffff */
.L_x_497:
[----:B------:R-:W-:Y:S01]  /*16080*/  IMAD.MOV.U32 R10, RZ, RZ, R3 ;  /* 0x000000ffff0a7224 */ /* 0x000fe200078e0003 */
[----:B------:R-:W-:Y:S01]  /*16090*/  MOV R8, 0x2 ;  /* 0x0000000200087802 */ /* 0x000fe20000000f00 */
[----:B------:R-:W-:Y:S01]  /*160a0*/  IMAD.MOV.U32 R7, RZ, RZ, 0x181f ;  /* 0x0000181fff077424 */ /* 0x000fe200078e00ff */
[----:B------:R-:W-:Y:S02]  /*160b0*/  MOV R9, 0x160d0 ;  /* 0x000160d000097802 */ /* 0x000fe40000000f00 */
[----:B-1234-:R-:W-:Y:S05]  /*160c0*/  CALL.REL.NOINC `($__internal_1_$__cuda_sm70_shflsync_idx_p) ;  /* 0x00000e9000007944 */ /* 0x01efea0003c00000 */
[----:B------:R-:W-:Y:S01]  /*160d0*/  MOV R4, R7 ;  /* 0x0000000700047202 */ /* 0x000fe20000000f00 */
[----:B------:R-:W-:Y:S05]  /*160e0*/  BRA `(.L_x_551) ;  /* 0xfffeb6a000007947 */ /* 0x000fea000383ffff */
.L_x_500:
        /* <DEDUP_REMOVED lines=13> */
.L_x_503:
[----:B------:R-:W-:Y:S01]  /*161c0*/  IMAD.MOV.U32 R10, RZ, RZ, R2 ;  /* 0x000000ffff0a7224 */ /* 0x000fe200078e0002 */
[----:B------:R-:W-:Y:S01]  /*161d0*/  MOV R8, 0x4 ;  /* 0x0000000400087802 */ /* 0x000fe20000000f00 */
[----:B------:R-:W-:Y:S01]  /*161e0*/  IMAD.MOV.U32 R7, RZ, RZ, 0x181f ;  /* 0x0000181fff077424 */ /* 0x000fe200078e00ff */
[----:B------:R-:W-:Y:S02]  /*161f0*/  MOV R9, 0x16210 ;  /* 0x0001621000097802 */ /* 0x000fe40000000f00 */
[----:B-1234-:R-:W-:Y:S05]  /*16200*/  CALL.REL.NOINC `($__internal_1_$__cuda_sm70_shflsync_idx_p) ;  /* 0x00000d5000007944 */ /* 0x01efea0003c00000 */
[----:B------:R-:W-:Y:S01]  /*16210*/  MOV R6, R7 ;  /* 0x0000000700067202 */ /* 0x000fe20000000f00 */
[----:B------:R-:W-:Y:S05]  /*16220*/  BRA `(.L_x_553) ;  /* 0xfffeb73000007947 */ /* 0x000fea000383ffff */
.L_x_504:
[----:B------:R-:W-:Y:S01]  /*16230*/  IMAD.MOV.U32 R10, RZ, RZ, R3 ;  /* 0x000000ffff0a7224 */ /* 0x000fe200078e0003 */
[----:B------:R-:W-:Y:S01]  /*16240*/  MOV R8, 0x4 ;  /* 0x0000000400087802 */ /* 0x000fe20000000f00 */
[----:B------:R-:W-:Y:S01]  /*16250*/  IMAD.MOV.U32 R7, RZ, RZ, 0x181f ;  /* 0x0000181fff077424 */ /* 0x000fe200078e00ff */
[----:B------:R-:W-:Y:S02]  /*16260*/  MOV R9, 0x16280 ;  /* 0x0001628000097802 */ /* 0x000fe40000000f00 */
[----:B-1234-:R-:W-:Y:S05]  /*16270*/  CALL.REL.NOINC `($__internal_1_$__cuda_sm70_shflsync_idx_p) ;  /* 0x00000ce000007944 */ /* 0x01efea0003c00000 */
[----:B------:R-:W-:Y:S01]  /*16280*/  MOV R4, R7 ;  /* 0x0000000700047202 */ /* 0x000fe20000000f00 */
[----:B------:R-:W-:Y:S05]  /*16290*/  BRA `(.L_x_554) ;  /* 0xfffeb6e000007947 */ /* 0x000fea000383ffff */
.L_x_507:
        /* <DEDUP_REMOVED lines=13> */
.L_x_510:
[----:B------:R-:W-:Y:S01]  /*16370*/  IMAD.MOV.U32 R10, RZ, RZ, R2 ;  /* 0x000000ffff0a7224 */ /* 0x000fe200078e0002 */
[----:B------:R-:W-:Y:S01]  /*16380*/  MOV R8, 0x6 ;  /* 0x0000000600087802 */ /* 0x000fe20000000f00 */
[----:B------:R-:W-:Y:S01]  /*16390*/  IMAD.MOV.U32 R7, RZ, RZ, 0x181f ;  /* 0x0000181fff077424 */ /* 0x000fe200078e00ff */
[----:B------:R-:W-:Y:S02]  /*163a0*/  MOV R9, 0x163c0 ;  /* 0x000163c000097802 */ /* 0x000fe40000000f00 */
[----:B-1234-:R-:W-:Y:S05]  /*163b0*/  CALL.REL.NOINC `($__internal_1_$__cuda_sm70_shflsync_idx_p) ;  /* 0x00000ba000007944 */ /* 0x01efea0003c00000 */
[----:B------:R-:W-:Y:S01]  /*163c0*/  MOV R6, R7 ;  /* 0x0000000700067202 */ /* 0x000fe20000000f00 */
[----:B------:R-:W-:Y:S05]  /*163d0*/  BRA `(.L_x_556) ;  /* 0xfffeb77000007947 */ /* 0x000fea000383ffff */
.L_x_511:
[----:B------:R-:W-:Y:S01]  /*163e0*/  IMAD.MOV.U32 R10, RZ, RZ, R3 ;  /* 0x000000ffff0a7224 */ /* 0x000fe200078e0003 */
[----:B------:R-:W-:Y:S01]  /*163f0*/  MOV R8, 0x6 ;  /* 0x0000000600087802 */ /* 0x000fe20000000f00 */
[----:B------:R-:W-:Y:S01]  /*16400*/  IMAD.MOV.U32 R7, RZ, RZ, 0x181f ;  /* 0x0000181fff077424 */ /* 0x000fe200078e00ff */
[----:B------:R-:W-:Y:S02]  /*16410*/  MOV R9, 0x16430 ;  /* 0x0001643000097802 */ /* 0x000fe40000000f00 */
[----:B-1234-:R-:W-:Y:S05]  /*16420*/  CALL.REL.NOINC `($__internal_1_$__cuda_sm70_shflsync_idx_p) ;  /* 0x00000b3000007944 */ /* 0x01efea0003c00000 */
[----:B------:R-:W-:Y:S01]  /*16430*/  MOV R4, R7 ;  /* 0x0000000700047202 */ /* 0x000fe20000000f00 */
[----:B------:R-:W-:Y:S05]  /*16440*/  BRA `(.L_x_557) ;  /* 0xfffeb72000007947 */ /* 0x000fea000383ffff */
.L_x_514:
        /* <DEDUP_REMOVED lines=13> */
.L_x_521:
[----:B--2---:R1:W5:Y:S01]  /*16520*/  LDL R0, [R1+0x10] ;  /* 0x0000100001007983 */ /* 0x0043620000100800 */
[----:B------:R-:W-:Y:S02]  /*16530*/  MOV R3, 0x2 ;  /* 0x0000000200037802 */ /* 0x000fe40000000f00 */
[----:B------:R-:W-:Y:S02]  /*16540*/  MOV R8, 0x16560 ;  /* 0x0001656000087802 */ /* 0x000fe40000000f00 */
[----:B-1---5:R-:W-:Y:S05]  /*16550*/  CALL.REL.NOINC `($__internal_0_$__cuda_sm70_shflsync_bfly_p) ;  /* 0x000009c000007944 */ /* 0x022fea0003c00000 */
[----:B--2---:R-:W-:Y:S01]  /*16560*/  MOV R2, R3 ;  /* 0x0000000300027202 */ /* 0x004fe20000000f00 */
[----:B-1----:R-:W-:Y:S05]  /*16570*/  BRA `(.L_x_559) ;  /* 0xffffd58000007947 */ /* 0x002fea000383ffff */
.L_x_522:
[----:B------:R-:W-:Y:S01]  /*16580*/  IMAD.MOV.U32 R0, RZ, RZ, R2 ;  /* 0x000000ffff007224 */ /* 0x000fe200078e0002 */
[----:B------:R-:W-:Y:S02]  /*16590*/  MOV R3, 0x1 ;  /* 0x0000000100037802 */ /* 0x000fe40000000f00 */
[----:B------:R-:W-:Y:S02]  /*165a0*/  MOV R8, 0x165c0 ;  /* 0x000165c000087802 */ /* 0x000fe40000000f00 */
[----:B-----5:R-:W-:Y:S05]  /*165b0*/  CALL.REL.NOINC `($__internal_0_$__cuda_sm70_shflsync_bfly_p) ;  /* 0x0000096000007944 */ /* 0x020fea0003c00000 */
[----:B-1----:R1:W5:Y:S01]  /*165c0*/  LDL R0, [R1+0x18] ;  /* 0x0000180001007983 */ /* 0x0023620000100800 */
[----:B--2---:R-:W-:Y:S01]  /*165d0*/  FADD.FTZ R2, R2, R3 ;  /* 0x0000000302027221 */ /* 0x004fe20000010000 */
[----:B------:R-:W-:-:S02]  /*165e0*/  MOV R3, 0x2 ;  /* 0x0000000200037802 */ /* 0x000fc40000000f00 */
[----:B------:R-:W-:Y:S02]  /*165f0*/  MOV R8, 0x16610 ;  /* 0x0001661000087802 */ /* 0x000fe40000000f00 */
[----:B-1---5:R-:W-:Y:S05]  /*16600*/  CALL.REL.NOINC `($__internal_0_$__cuda_sm70_shflsync_bfly_p) ;  /* 0x0000091000007944 */ /* 0x022fea0003c00000 */
[----:B-1----:R-:W3:Y:S01]  /*16610*/  LDL.LU R0, [R1+0x18] ;  /* 0x0000180001007983 */ /* 0x002ee20000300800 */
[----:B------:R-:W-:Y:S01]  /*16620*/  MOV R8, 0x16670 ;  /* 0x0001667000087802 */ /* 0x000fe20000000f00 */
[----:B--23--:R-:W-:Y:S01]  /*16630*/  FADD.FTZ R4, R0, R3 ;  /* 0x0000000300047221 */ /* 0x00cfe20000010000 */
[----:B------:R-:W-:-:S04]  /*16640*/  MOV R3, 0x1 ;  /* 0x0000000100037802 */ /* 0x000fc80000000f00 */
[----:B------:R-:W-:Y:S02]  /*16650*/  MOV R0, R4 ;  /* 0x0000000400007202 */ /* 0x000fe40000000f00 */
[----:B------:R-:W-:Y:S05]  /*16660*/  CALL.REL.NOINC `($__internal_0_$__cuda_sm70_shflsync_bfly_p) ;  /* 0x000008b000007944 */ /* 0x000fea0003c00000 */
[----:B-1----:R1:W5:Y:S01]  /*16670*/  LDL R0, [R1+0x14] ;  /* 0x0000140001007983 */ /* 0x0023620000100800 */
[----:B--2---:R-:W-:Y:S01]  /*16680*/  FADD.FTZ R4, R4, R3 ;  /* 0x0000000304047221 */ /* 0x004fe20000010000 */
[----:B------:R-:W-:Y:S02]  /*16690*/  MOV R3, 0x2 ;  /* 0x0000000200037802 */ /* 0x000fe40000000f00 */
        /* <DEDUP_REMOVED lines=19> */
[----:B--2---:R-:W-:Y:S01]  /*167d0*/  MOV R8, R3 ;  /* 0x0000000300087202 */ /* 0x004fe20000000f00 */
[----:B-1----:R-:W-:Y:S05]  /*167e0*/  BRA `(.L_x_560) ;  /* 0xffffd44000007947 */ /* 0x002fea000383ffff */
.L_x_531:
[----:B------:R-:W-:Y:S01]  /*167f0*/  IMAD.MOV.U32 R10, RZ, RZ, R2 ;  /* 0x000000ffff0a7224 */ /* 0x000fe200078e0002 */
[----:B------:R-:W-:Y:S01]  /*16800*/  MOV R8, RZ ;  /* 0x000000ff00087202 */ /* 0x000fe20000000f00 */
[----:B------:R-:W-:Y:S01]  /*16810*/  IMAD.MOV.U32 R7, RZ, RZ, 0x181f ;  /* 0x0000181fff077424 */ /* 0x000fe200078e00ff */
[----:B------:R-:W-:Y:S02]  /*16820*/  MOV R9, 0x16840 ;  /* 0x0001684000097802 */ /* 0x000fe40000000f00 */
[----:B------:R-:W-:Y:S05]  /*16830*/  CALL.REL.NOINC `($__internal_1_$__cuda_sm70_shflsync_idx_p) ;  /* 0x0000072000007944 */ /* 0x000fea0003c00000 */
[----:B------:R-:W-:Y:S01]  /*16840*/  MOV R5, R7 ;  /* 0x0000000700057202 */ /* 0x000fe20000000f00 */
[----:B------:R-:W-:Y:S05]  /*16850*/  BRA `(.L_x_561) ;  /* 0xfffff00000007947 */ /* 0x000fea000383ffff */
.L_x_532:
[----:B------:R-:W-:Y:S01]  /*16860*/  IMAD.MOV.U32 R10, RZ, RZ, R3 ;  /* 0x000000ffff0a7224 */ /* 0x000fe200078e0003 */
[----:B------:R-:W-:Y:S01]  /*16870*/  MOV R8, RZ ;  /* 0x000000ff00087202 */ /* 0x000fe20000000f00 */
[----:B------:R-:W-:Y:S01]  /*16880*/  IMAD.MOV.U32 R7, RZ, RZ, 0x181f ;  /* 0x0000181fff077424 */ /* 0x000fe200078e00ff */
[----:B------:R-:W-:Y:S02]  /*16890*/  MOV R9, 0x168b0 ;  /* 0x000168b000097802 */ /* 0x000fe40000000f00 */
[----:B-12---:R-:W-:Y:S05]  /*168a0*/  CALL.REL.NOINC `($__internal_1_$__cuda_sm70_shflsync_idx_p) ;  /* 0x000006b000007944 */ /* 0x006fea0003c00000 */
[----:B------:R-:W-:Y:S01]  /*168b0*/  MOV R4, R7 ;  /* 0x0000000700047202 */ /* 0x000fe20000000f00 */
[----:B------:R-:W-:Y:S05]  /*168c0*/  BRA `(.L_x_562) ;  /* 0xffffefb000007947 */ /* 0x000fea000383ffff */
.L_x_533:
[----:B------:R-:W-:Y:S01]  /*168d0*/  IMAD.MOV.U32 R10, RZ, RZ, R2 ;  /* 0x000000ffff0a7224 */ /* 0x000fe200078e0002 */
[----:B------:R-:W-:Y:S01]  /*168e0*/  MOV R8, 0x1 ;  /* 0x0000000100087802 */ /* 0x000fe20000000f00 */
[----:B------:R-:W-:Y:S01]  /*168f0*/  IMAD.MOV.U32 R7, RZ, RZ, 0x181f ;  /* 0x0000181fff077424 */ /* 0x000fe200078e00ff */
[----:B------:R-:W-:-:S02]  /*16900*/  MOV R9, 0x16920 ;  /* 0x0001692000097802 */ /* 0x000fc40000000f00 */
[----:B-123--:R-:W-:Y:S05]  /*16910*/  CALL.REL.NOINC `($__internal_1_$__cuda_sm70_shflsync_idx_p) ;  /* 0x0000064000007944 */ /* 0x00efea0003c00000 */
        /* <DEDUP_REMOVED lines=8> */
.L_x_534:
[----:B------:R-:W-:Y:S01]  /*169a0*/  IMAD.MOV.U32 R10, RZ, RZ, R2 ;  /* 0x000000ffff0a7224 */ /* 0x000fe200078e0002 */
[----:B------:R-:W-:Y:S01]  /*169b0*/  MOV R8, 0x2 ;  /* 0x0000000200087802 */ /* 0x000fe20000000f00 */
[----:B------:R-:W-:Y:S01]  /*169c0*/  IMAD.MOV.U32 R7, RZ, RZ, 0x181f ;  /* 0x0000181fff077424 */ /* 0x000fe200078e00ff */
[----:B------:R-:W-:Y:S02]  /*169d0*/  MOV R9, 0x169f0 ;  /* 0x000169f000097802 */ /* 0x000fe40000000f00 */
[----:B-1-34-:R-:W-:Y:S05]  /*169e0*/  CALL.REL.NOINC `($__internal_1_$__cuda_sm70_shflsync_idx_p) ;  /* 0x0000057000007944 */ /* 0x01afea0003c00000 */
[----:B------:R-:W-:Y:S01]  /*169f0*/  MOV R6, R7 ;  /* 0x0000000700067202 */ /* 0x000fe20000000f00 */
[----:B------:R-:W-:Y:S05]  /*16a00*/  BRA `(.L_x_564) ;  /* 0xffffef9000007947 */ /* 0x000fea000383ffff */
.L_x_535:
[----:B------:R-:W-:Y:S01]  /*16a10*/  IMAD.MOV.U32 R10, RZ, RZ, R3 ;  /* 0x000000ffff0a7224 */ /* 0x000fe200078e0003 */
[----:B------:R-:W-:Y:S01]  /*16a20*/  MOV R8, 0x2 ;  /* 0x0000000200087802 */ /* 0x000fe20000000f00 */
[----:B------:R-:W-:Y:S01]  /*16a30*/  IMAD.MOV.U32 R7, RZ, RZ, 0x181f ;  /* 0x0000181fff077424 */ /* 0x000fe200078e00ff */
[----:B------:R-:W-:Y:S02]  /*16a40*/  MOV R9, 0x16a60 ;  /* 0x00016a6000097802 */ /* 0x000fe40000000f00 */
[----:B-1234-:R-:W-:Y:S05]  /*16a50*/  CALL.REL.NOINC `($__internal_1_$__cuda_sm70_shflsync_idx_p) ;  /* 0x0000050000007944 */ /* 0x01efea0003c00000 */
[----:B------:R-:W-:Y:S01]  /*16a60*/  MOV R4, R7 ;  /* 0x0000000700047202 */ /* 0x000fe20000000f00 */
[----:B------:R-:W-:Y:S05]  /*16a70*/  BRA `(.L_x_565) ;  /* 0xffffef4000007947 */ /* 0x000fea000383ffff */
.L_x_536:
        /* <DEDUP_REMOVED lines=13> */
.L_x_537:
[----:B------:R-:W-:Y:S01]  /*16b50*/  IMAD.MOV.U32 R10, RZ, RZ, R2 ;  /* 0x000000ffff0a7224 */ /* 0x000fe200078e0002 */
[----:B------:R-:W-:Y:S01]  /*16b60*/  MOV R8, 0x4 ;  /* 0x0000000400087802 */ /* 0x000fe20000000f00 */
[----:B------:R-:W-:Y:S01]  /*16b70*/  IMAD.MOV.U32 R7, RZ, RZ, 0x181f ;  /* 0x0000181fff077424 */ /* 0x000fe200078e00ff */
[----:B------:R-:W-:Y:S02]  /*16b80*/  MOV R9, 0x16ba0 ;  /* 0x00016ba000097802 */ /* 0x000fe40000000f00 */
[----:B-1234-:R-:W-:Y:S05]  /*16b90*/  CALL.REL.NOINC `($__internal_1_$__cuda_sm70_shflsync_idx_p) ;  /* 0x000003c000007944 */ /* 0x01efea0003c00000 */
[----:B------:R-:W-:Y:S01]  /*16ba0*/  MOV R6, R7 ;  /* 0x0000000700067202 */ /* 0x000fe20000000f00 */
[----:B------:R-:W-:Y:S05]  /*16bb0*/  BRA `(.L_x_567) ;  /* 0xffffef1000007947 */ /* 0x000fea000383ffff */
.L_x_538:
[----:B------:R-:W-:Y:S01]  /*16bc0*/  IMAD.MOV.U32 R10, RZ, RZ, R3 ;  /* 0x000000ffff0a7224 */ /* 0x000fe200078e0003 */
[----:B------:R-:W-:Y:S01]  /*16bd0*/  MOV R8, 0x4 ;  /* 0x0000000400087802 */ /* 0x000fe20000000f00 */
[----:B------:R-:W-:Y:S01]  /*16be0*/  IMAD.MOV.U32 R7, RZ, RZ, 0x181f ;  /* 0x0000181fff077424 */ /* 0x000fe200078e00ff */
[----:B------:R-:W-:Y:S02]  /*16bf0*/  MOV R9, 0x16c10 ;  /* 0x00016c1000097802 */ /* 0x000fe40000000f00 */
[----:B-1234-:R-:W-:Y:S05]  /*16c00*/  CALL.REL.NOINC `($__internal_1_$__cuda_sm70_shflsync_idx_p) ;  /* 0x0000035000007944 */ /* 0x01efea0003c00000 */
[----:B------:R-:W-:Y:S01]  /*16c10*/  MOV R4, R7 ;  /* 0x0000000700047202 */ /* 0x000fe20000000f00 */
[----:B------:R-:W-:Y:S05]  /*16c20*/  BRA `(.L_x_568) ;  /* 0xffffeec000007947 */ /* 0x000fea000383ffff */
.L_x_539:
        /* <DEDUP_REMOVED lines=13> */
.L_x_540:
[----:B------:R-:W-:Y:S01]  /*16d00*/  IMAD.MOV.U32 R10, RZ, RZ, R2 ;  /* 0x000000ffff0a7224 */ /* 0x000fe200078e0002 */
[----:B------:R-:W-:Y:S01]  /*16d10*/  MOV R8, 0x6 ;  /* 0x0000000600087802 */ /* 0x000fe20000000f00 */
[----:B------:R-:W-:Y:S01]  /*16d20*/  IMAD.MOV.U32 R7, RZ, RZ, 0x181f ;  /* 0x0000181fff077424 */ /* 0x000fe200078e00ff */
[----:B------:R-:W-:Y:S02]  /*16d30*/  MOV R9, 0x16d50 ;  /* 0x00016d5000097802 */ /* 0x000fe40000000f00 */
[----:B-12-4-:R-:W-:Y:S05]  /*16d40*/  CALL.REL.NOINC `($__internal_1_$__cuda_sm70_shflsync_idx_p) ;  /* 0x0000021000007944 */ /* 0x016fea0003c00000 */
[----:B------:R-:W-:Y:S01]  /*16d50*/  MOV R6, R7 ;  /* 0x0000000700067202 */ /* 0x000fe20000000f00 */
[----:B------:R-:W-:Y:S05]  /*16d60*/  BRA `(.L_x_570) ;  /* 0xffffee9000007947 */ /* 0x000fea000383ffff */
.L_x_541:
[----:B------:R-:W-:Y:S01]  /*16d70*/  IMAD.MOV.U32 R10, RZ, RZ, R3 ;  /* 0x000000ffff0a7224 */ /* 0x000fe200078e0003 */
[----:B------:R-:W-:Y:S01]  /*16d80*/  MOV R8, 0x6 ;  /* 0x0000000600087802 */ /* 0x000fe20000000f00 */
[----:B------:R-:W-:Y:S01]  /*16d90*/  IMAD.MOV.U32 R7, RZ, RZ, 0x181f ;  /* 0x0000181fff077424 */ /* 0x000fe200078e00ff */
[----:B------:R-:W-:Y:S02]  /*16da0*/  MOV R9, 0x16dc0 ;  /* 0x00016dc000097802 */ /* 0x000fe40000000f00 */
[----:B-1234-:R-:W-:Y:S05]  /*16db0*/  CALL.REL.NOINC `($__internal_1_$__cuda_sm70_shflsync_idx_p) ;  /* 0x000001a000007944 */ /* 0x01efea0003c00000 */
[----:B------:R-:W-:Y:S01]  /*16dc0*/  MOV R4, R7 ;  /* 0x0000000700047202 */ /* 0x000fe20000000f00 */
[----:B------:R-:W-:Y:S05]  /*16dd0*/  BRA `(.L_x_571) ;  /* 0xffffee4000007947 */ /* 0x000fea000383ffff */
.L_x_542:
[----:B------:R-:W-:Y:S01]  /*16de0*/  IMAD.MOV.U32 R10, RZ, RZ, R2 ;  /* 0x000000ffff0a7224 */ /* 0x000fe200078e0002 */
[----:B------:R-:W-:Y:S01]  /*16df0*/  MOV R8, 0x7 ;  /* 0x0000000700087802 */ /* 0x000fe20000000f00 */
[----:B------:R-:W-:Y:S01]  /*16e00*/  IMAD.MOV.U32 R7, RZ, RZ, 0x181f ;  /* 0x0000181fff077424 */ /* 0x000fe200078e00ff */
[----:B------:R-:W-:-:S02]  /*16e10*/  MOV R9, 0x16e30 ;  /* 0x00016e3000097802 */ /* 0x000fc40000000f00 */
[----:B-12-4-:R-:W-:Y:S05]  /*16e20*/  CALL.REL.NOINC `($__internal_1_$__cuda_sm70_shflsync_idx_p) ;  /* 0x0000013000007944 */ /* 0x016fea0003c00000 */
        /* <DEDUP_REMOVED lines=8> */
.L_x_544:
[----:B------:R-:W-:Y:S01]  /*16eb0*/  IMAD.MOV.U32 R10, RZ, RZ, R47 ;  /* 0x000000ffff0a7224 */ /* 0x000fe200078e002f */
[----:B--2---:R-:W-:Y:S01]  /*16ec0*/  MOV R8, RZ ;  /* 0x000000ff00087202 */ /* 0x004fe20000000f00 */
[----:B------:R-:W-:Y:S01]  /*16ed0*/  IMAD.MOV.U32 R7, RZ, RZ, 0x1f ;  /* 0x0000001fff077424 */ /* 0x000fe200078e00ff */
[----:B------:R-:W-:Y:S02]  /*16ee0*/  MOV R9, 0x16f00 ;  /* 0x00016f0000097802 */ /* 0x000fe40000000f00 */
[----:B-1-3--:R-:W-:Y:S05]  /*16ef0*/  CALL.REL.NOINC `($__internal_1_$__cuda_sm70_shflsync_idx_p) ;  /* 0x0000006000007944 */ /* 0x00afea0003c00000 */
[----:B------:R-:W-:Y:S01]  /*16f00*/  MOV R0, R7 ;  /* 0x0000000700007202 */ /* 0x000fe20000000f00 */
[----:B------:R-:W-:Y:S05]  /*16f10*/  BRA `(.L_x_573) ;  /* 0xffffeea000007947 */ /* 0x000fea000383ffff */
        .weak           $__internal_0_$__cuda_sm70_shflsync_bfly_p
        .type           $__internal_0_$__cuda_sm70_shflsync_bfly_p,@function
        .size           $__internal_0_$__cuda_sm70_shflsync_bfly_p,($__internal_1_$__cuda_sm70_shflsync_idx_p - $__internal_0_$__cuda_sm70_shflsync_bfly_p)
$__internal_0_$__cuda_sm70_shflsync_bfly_p:
[----:B------:R-:W-:Y:S01]  /*16f20*/  MOV R9, 0x0 ;  /* 0x0000000000097802 */ /* 0x000fe20000000f00 */
[----:B------:R-:W-:Y:S04]  /*16f30*/  WARPSYNC R7 ;  /* 0x0000000700007348 */ /* 0x000fe80003800000 */
[----:B------:R1:W2:Y:S01]  /*16f40*/  SHFL.BFLY PT, R3, R0, R3, R10 ;  /* 0x0c00000300037389 */ /* 0x0002a200000e000a */
[----:B------:R-:W-:Y:S05]  /*16f50*/  RET.REL.NODEC R8 `(_ZN7cutlass13device_kernelIN5flash19enable_sm80_to_sm89INS1_16FlashAttnFwdSm80INS1_25CollectiveMainloopFwdSm80ILi4ELi1ELb0EN4cute5tupleIJNS5_1CILi128EEENS7_ILi112EEENS7_ILi64EEEEEELi64ENS_6half_tEfNS_4arch4Sm80ELb1ELb0ELb1ELb0ELb0ELb0ELb1ELb0EEENS1_21CollectiveEpilogueFwdINS6_IJS8_SA_S9_EEENS6_IJNS7_ILi1EEESI_SI_EEESC_SE_Li128ELb0ELb1ELb0ELb0EEENS1_30DynamicPersistentTileSchedulerILi128ELi128ELb0ELb1ELb0EEEEEEEEEvNT_6ParamsE) ;  /* 0xfffe90a008007950 */ /* 0x000fea0003c3ffff */
        .weak           $__internal_1_$__cuda_sm70_shflsync_idx_p
        .type           $__internal_1_$__cuda_sm70_shflsync_idx_p,@function
        .size           $__internal_1_$__cuda_sm70_shflsync_idx_p,(.L_x_1476 - $__internal_1_$__cuda_sm70_shflsync_idx_p)
$__internal_1_$__cuda_sm70_shflsync_idx_p:
[----:B------:R-:W-:-:S04]  /*16f60*/  MOV R12, 0xffffffff ;  /* 0xffffffff000c7802 */ /* 0x000fc80000000f00 */
[----:B------:R-:W-:Y:S04]  /*16f70*/  WARPSYNC R12 ;  /* 0x0000000c00007348 */ /* 0x000fe80003800000 */
[----:B------:R1:W2:Y:S02]  /*16f80*/  SHFL.IDX PT, R7, R10, R8, R7 ;  /* 0x000000080a077389 */ /* 0x0002a400000e0007 */
[----:B-1----:R-:W-:Y:S02]  /*16f90*/  MOV R8, R9 ;  /* 0x0000000900087202 */ /* 0x002fe40000000f00 */
[----:B------:R-:W-:-:S04]  /*16fa0*/  MOV R9, 0x0 ;  /* 0x0000000000097802 */ /* 0x000fc80000000f00 */
[----:B--2---:R-:W-:Y:S05]  /*16fb0*/  RET.REL.NODEC R8 `(_ZN7cutlass13device_kernelIN5flash19enable_sm80_to_sm89INS1_16FlashAttnFwdSm80INS1_25CollectiveMainloopFwdSm80ILi4ELi1ELb0EN4cute5tupleIJNS5_1CILi128EEENS7_ILi112EEENS7_ILi64EEEEEELi64ENS_6half_tEfNS_4arch4Sm80ELb1ELb0ELb1ELb0ELb0ELb0ELb1ELb0EEENS1_21CollectiveEpilogueFwdINS6_IJS8_SA_S9_EEENS6_IJNS7_ILi1EEESI_SI_EEESC_SE_Li128ELb0ELb1ELb0ELb0EEENS1_30DynamicPersistentTileSchedulerILi128ELi128ELb0ELb1ELb0EEEEEEEEEvNT_6ParamsE) ;  /* 0xfffe904008007950 */ /* 0x004fea0003c3ffff */
.L_x_574:
        /* <DEDUP_REMOVED lines=12> */
.L_x_1476:


//--------------------- .text._ZN7cutlass13device_kernelIN5flash19enable_sm80_to_sm89INS1_16FlashAttnFwdSm80INS1_25CollectiveMainloopFwdSm80ILi4ELi1ELb0EN4cute5tupleIJNS5_1CILi128EEENS7_ILi112EEENS7_ILi64EEEEEELi64ENS_6half_tEfNS_4arch4Sm80ELb1ELb0ELb1ELb1ELb0ELb0ELb1ELb0EEENS1_21CollectiveEpilogueFwdINS6_IJS8_SA_S9_EEENS6_IJNS7_ILi1EEESI_SI_EEESC_SE_Li128ELb1ELb1ELb0ELb0EEENS1_19SingleTileSchedulerILb1ELb0ELb1ELi128EEEEEEEEEvNT_6ParamsE --------------------------
	.section	.text._ZN7cutlass13device_kernelIN5flash19enable_sm80_to_sm89INS1_16FlashAttnFwdSm80INS1_25CollectiveMainloopFwdSm80ILi4ELi1ELb0EN4cute5tupleIJNS5_1CILi128EEENS7_ILi112EEENS7_ILi64EEEEEELi64ENS_6half_tEfNS_4arch4Sm80ELb1ELb0ELb1ELb1ELb0ELb0ELb1ELb0EEENS1_21CollectiveEpilogueFwdINS6_IJS8_SA_S9_EEENS6_IJNS7_ILi1EEESI_SI_EEESC_SE_Li128ELb1ELb1ELb0ELb0EEENS1_19SingleTileSchedulerILb1ELb0ELb1ELi128EEEEEEEEEvNT_6ParamsE,"ax",@progbits
	.sectioninfo	@"SHI_REGISTERS=255"
	.align	128
.text._ZN7cutlass13device_kernelIN5flash19enable_sm80_to_sm89INS1_16FlashAttnFwdSm80INS1_25CollectiveMainloopFwdSm80ILi4ELi1ELb0EN4cute5tupleIJNS5_1CILi128EEENS7_ILi112EEENS7_ILi64EEEEEELi64ENS_6half_tEfNS_4arch4Sm80ELb1ELb0ELb1ELb1ELb0ELb0ELb1ELb0EEENS1_21CollectiveEpilogueFwdINS6_IJS8_SA_S9_EEENS6_IJNS7_ILi1EEESI_SI_EEESC_SE_Li128ELb1ELb1ELb0ELb0EEENS1_19SingleTileSchedulerILb1ELb0ELb1ELi128EEEEEEEEEvNT_6ParamsE:
        .type           _ZN7cutlass13device_kernelIN5flash19enable_sm80_to_sm89INS1_16FlashAttnFwdSm80INS1_25CollectiveMainloopFwdSm80ILi4ELi1ELb0EN4cute5tupleIJNS5_1CILi128EEENS7_ILi112EEENS7_ILi64EEEEEELi64ENS_6half_tEfNS_4arch4Sm80ELb1ELb0ELb1ELb1ELb0ELb0ELb1ELb0EEENS1_21CollectiveEpilogueFwdINS6_IJS8_SA_S9_EEENS6_IJNS7_ILi1EEESI_SI_EEESC_SE_Li128ELb1ELb1ELb0ELb0EEENS1_19SingleTileSchedulerILb1ELb0ELb1ELi128EEEEEEEEEvNT_6ParamsE,@function
        .size           _ZN7cutlass13device_kernelIN5flash19enable_sm80_to_sm89INS1_16FlashAttnFwdSm80INS1_25CollectiveMainloopFwdSm80ILi4ELi1ELb0EN4cute5tupleIJNS5_1CILi128EEENS7_ILi112EEENS7_ILi64EEEEEELi64ENS_6half_tEfNS_4arch4Sm80ELb1ELb0ELb1ELb1ELb0ELb0ELb1ELb0EEENS1_21CollectiveEpilogueFwdINS6_IJS8_SA_S9_EEENS6_IJNS7_ILi1EEESI_SI_EEESC_SE_Li128ELb1ELb1ELb0ELb0EEENS1_19SingleTileSchedulerILb1ELb0ELb1ELi128EEEEEEEEEvNT_6ParamsE,(.L_x_1479 - _ZN7cutlass13device_kernelIN5flash19enable_sm80_to_sm89INS1_16FlashAttnFwdSm80INS1_25CollectiveMainloopFwdSm80ILi4ELi1ELb0EN4cute5tupleIJNS5_1CILi128EEENS7_ILi112EEENS7_ILi64EEEEEELi64ENS_6half_tEfNS_4arch4Sm80ELb1ELb0ELb1ELb1ELb0ELb0ELb1ELb0EEENS1_21CollectiveEpilogueFwdINS6_IJS8_SA_S9_EEENS6_IJNS7_ILi1EEESI_SI_EEESC_SE_Li128ELb1ELb1ELb0ELb0EEENS1_19SingleTileSchedulerILb1ELb0ELb1ELi128EEEEEEEEEvNT_6ParamsE)
        .other          _ZN7cutlass13device_kernelIN5flash19enable_sm80_to_sm89INS1_16FlashAttnFwdSm80INS1_25CollectiveMainloopFwdSm80ILi4ELi1ELb0EN4cute5tupleIJNS5_1CILi128EEENS7_ILi112EEENS7_ILi64EEEEEELi64ENS_6half_tEfNS_4arch4Sm80ELb1ELb0ELb1ELb1ELb0ELb0ELb1ELb0EEENS1_21CollectiveEpilogueFwdINS6_IJS8_SA_S9_EEENS6_IJNS7_ILi1EEESI_SI_EEESC_SE_Li128ELb1ELb1ELb0ELb0EEENS1_19SingleTileSchedulerILb1ELb0ELb1ELi128EEEEEEEEEvNT_6ParamsE,@"STO_CUDA_ENTRY STV_DEFAULT"
_ZN7cutlass13device_kernelIN5flash19enable_sm80_to_sm89INS1_16FlashAttnFwdSm80INS1_25CollectiveMainloopFwdSm80ILi4ELi1ELb0EN4cute5tupleIJNS5_1CILi128EEENS7_ILi112EEENS7_ILi64EEEEEELi64ENS_6half_tEfNS_4arch4Sm80ELb1ELb0ELb1ELb1ELb0ELb0ELb1ELb0EEENS1_21CollectiveEpilogueFwdINS6_IJS8_SA_S9_EEENS6_IJNS7_ILi1EEESI_SI_EEESC_SE_Li128ELb1ELb1ELb0ELb0EEENS1_19SingleTileSchedulerILb1ELb0ELb1ELi128EEEEEEEEEvNT_6ParamsE:
        /* <DEDUP_REMOVED lines=17> */
.L_x_576:
        /* <DEDUP_REMOVED lines=8> */
.L_x_578:
[----:B------:R-:W-:-:S04]  /*0190*/  MOV R0, c[0x0][0x54c] ;  /* 0x0001530000007a02 */ /* 0x000fc80000000f00 */
.L_x_577:
[----:B------:R-:W-:Y:S01]  /*01a0*/  USHF.L.U32 UR4, UR4, 0x7, URZ ;  /* 0x0000000704047899 */ /* 0x000fe2000800063f */
[----:B-----5:R-:W-:-:S05]  /*01b0*/  IMAD R0, R0, c[0x0][0x548], RZ ;  /* 0x0001520000007a24 */ /* 0x020fca00078e02ff */
[----:B------:R-:W-:-:S04]  /*01c0*/  MOV R10, UR4 ;  /* 0x00000004000a7c02 */ /* 0x000fc80008000f00 */
[----:B------:R-:W-:-:S04]  /*01d0*/  ISETP.GE.AND P0, PT, R10, R0, PT ;  /* 0x000000000a00720c */ /* 0x000fc80003f06270 */
[----:B------:R-:W-:-:S05]  /*01e0*/  SEL R0, R5, 0xffffffff, !P0 ;  /* 0xffffffff05007807 */ /* 0x000fca0004000000 */
[----:B------:R2:W-:Y:S01]  /*01f0*/  STL [R1+0x4c], R0 ;  /* 0x00004c0001007387 */ /* 0x0005e20000100800 */
[----:B------:R-:W-:Y:S05]  /*0200*/  BRA `(.L_x_579) ;  /* 0x0000014000007947 */ /* 0x000fea0003800000 */
.L_x_575:
[----:B------:R-:W-:-:S04]  /*0210*/  ISETP.NE.U32.AND P0, PT, RZ, c[0x0][0x568], PT ;  /* 0x00015a00ff007a0c */ /* 0x000fc80003f05070 */
[----:B------:R-:W-:-:S13]  /*0220*/  ISETP.NE.AND.EX P0, PT, RZ, c[0x0][0x56c], PT, P0 ;  /* 0x00015b00ff007a0c */ /* 0x000fda0003f05300 */
[----:B------:R-:W-:Y:S05]  /*0230*/  @!P0 BRA `(.L_x_580) ;  /* 0x0000002000008947 */ /* 0x000fea0003800000 */
[----:B------:R1:W5:Y:S01]  /*0240*/  LDG.E R0, [R2.64] ;  /* 0x0000000a02007981 */ /* 0x000362000c1e1900 */
[----:B------:R-:W-:Y:S05]  /*0250*/  BRA `(.L_x_581) ;  /* 0x0000009000007947 */ /* 0x000fea0003800000 */
.L_x_580:
        /* <DEDUP_REMOVED lines=8> */
.L_x_582:
[----:B------:R-:W-:-:S04]  /*02e0*/  MOV R0, c[0x0][0x54c] ;  /* 0x0001530000007a02 */ /* 0x000fc80000000f00 */
.L_x_581:
[----:B------:R-:W-:Y:S01]  /*02f0*/  USHF.L.U32 UR4, UR4, 0x7, URZ ;  /* 0x0000000704047899 */ /* 0x000fe2000800063f */
[----:B-----5:R-:W-:-:S05]  /*0300*/  IMAD R0, R0, c[0x0][0x548], RZ ;  /* 0x0001520000007a24 */ /* 0x020fca00078e02ff */
[----:B------:R-:W-:-:S04]  /*0310*/  MOV R10, UR4 ;  /* 0x00000004000a7c02 */ /* 0x000fc80008000f00 */
[----:B------:R-:W-:-:S04]  /*0320*/  ISETP.GE.AND P0, PT, R10, R0, PT ;  /* 0x000000000a00720c */ /* 0x000fc80003f06270 */
[----:B------:R-:W-:-:S05]  /*0330*/  SEL R0, R5, 0xffffffff, !P0 ;  /* 0xffffffff05007807 */ /* 0x000fca0004000000 */
[----:B------:R2:W-:Y:S04]  /*0340*/  STL [R1+0x4c], R0 ;  /* 0x00004c0001007387 */ /* 0x0005e80000100800 */
.L_x_579:
        /* <DEDUP_REMOVED lines=10> */
[CC--:B------:R-:W-:Y:S01]  /*03f0*/  IMAD.WIDE R4, R35.reuse, R18.reuse, c[0x0][0x348] ;  /* 0x0000d20023047625 */ /* 0x0c0fe200078e0212 */
[----:B------:R-:W-:Y:S02]  /*0400*/  ISETP.NE.U32.AND P2, PT, RZ, c[0x0][0x348], PT ;  /* 0x0000d200ff007a0c */ /* 0x000fe40003f45070 */
[----:B------:R-:W-:Y:S01]  /*0410*/  ISETP.NE.U32.AND P1, PT, RZ, c[0x0][0x350], PT ;  /* 0x0000d400ff007a0c */ /* 0x000fe20003f25070 */
[----:B-1----:R-:W-:Y:S01]  /*0420*/  IMAD.WIDE R2, R35, R18, c[0x0][0x350] ;  /* 0x0000d40023027625 */ /* 0x002fe200078e0212 */
[----:B------:R-:W-:-:S02]  /*0430*/  ISETP.NE.AND.EX P2, PT, RZ, c[0x0][0x34c], PT, P2 ;  /* 0x0000d300ff007a0c */ /* 0x000fc40003f45320 */
[----:B------:R-:W-:-:S03]  /*0440*/  ISETP.NE.AND.EX P1, PT, RZ, c[0x0][0x354], PT, P1 ;  /* 0x0000d500ff007a0c */ /* 0x000fc60003f25310 */
[----:B------:R-:W-:-:S04]  /*0450*/  @P0 IMAD.WIDE R6, R35, R18, c[0x0][0x360] ;  /* 0x0000d80023060625 */ /* 0x000fc800078e0212 */
[----:B------:R-:W-:Y:S01]  /*0460*/  @P3 IMAD.WIDE R8, R35, R18, c[0x0][0x370] ;  /* 0x0000dc0023083625 */ /* 0x000fe200078e0212 */
[----:B------:R1:W2:Y:S04]  /*0470*/  @P0 LDG.E R0, [R6.64] ;  /* 0x0000000a06000981 */ /* 0x0002a8000c1e1900 */
[----:B------:R3:W5:Y:S04]  /*0480*/  @P3 LDG.E R12, [R8.64] ;  /* 0x0000000a080c3981 */ /* 0x000768000c1e1900 */
[----:B------:R3:W5:Y:S04]  /*0490*/  @P2 LDG.E R11, [R4.64] ;  /* 0x0000000a040b2981 */ /* 0x000768000c1e1900 */
[----:B------:R3:W5:Y:S01]  /*04a0*/  @P1 LDG.E R13, [R2.64] ;  /* 0x0000000a020d1981 */ /* 0x000762000c1e1900 */
[----:B-1----:R-:W-:-:S03]  /*04b0*/  IMAD.MOV.U32 R6, RZ, RZ, c[0x0][0x1d0] ;  /* 0x00007400ff067624 */ /* 0x002fc600078e00ff */
[----:B--2---:R3:W-:Y:S01]  /*04c0*/  STL [R1+0x20], R0 ;  /* 0x0000200001007387 */ /* 0x0047e20000100800 */
[----:B------:R-:W-:Y:S01]  /*04d0*/  IMAD.MOV.U32 R252, RZ, RZ, R0 ;  /* 0x000000fffffc7224 */ /* 0x000fe200078e0000 */
[----:B------:R-:W-:Y:S05]  /*04e0*/  @P0 BRA `(.L_x_583) ;  /* 0x0000005000000947 */ /* 0x000fea0003800000 */
[----:B------:R-:W-:Y:S05]  /*04f0*/  @!P2 BRA `(.L_x_583) ;  /* 0x000000400000a947 */ /* 0x000fea0003800000 */
[----:B---3--:R1:W2:Y:S04]  /*0500*/  LDG.E R0, [R4.64] ;  /* 0x0000000a04007981 */ /* 0x0082a8000c1e1900 */
[----:B-1----:R-:W2:Y:S02]  /*0510*/  LDG.E R4, [R4.64+0x4] ;  /* 0x0000040a04047981 */ /* 0x002ea4000c1e1900 */
[----:B--2---:R-:W-:-:S05]  /*0520*/  IADD3 R252, -R0, R4, RZ ;  /* 0x0000000400fc7210 */ /* 0x004fca0007ffe1ff */
[----:B------:R1:W-:Y:S02]  /*0530*/  STL [R1+0x20], R252 ;  /* 0x000020fc01007387 */ /* 0x0003e40000100800 */
.L_x_583:
[----:B------:R-:W-:-:S04]  /*0540*/  ISETP.NE.U32.AND P0, PT, RZ, c[0x0][0x368], PT ;  /* 0x0000da00ff007a0c */ /* 0x000fc80003f05070 */
[----:B------:R-:W-:-:S13]  /*0550*/  ISETP.NE.AND.EX P0, PT, RZ, c[0x0][0x36c], PT, P0 ;  /* 0x0000db00ff007a0c */ /* 0x000fda0003f05300 */
[----:B------:R-:W-:Y:S05]  /*0560*/  @!P0 BRA `(.L_x_584) ;  /* 0x0000003000008947 */ /* 0x000fea0003800000 */
[----:B---3--:R-:W-:-:S05]  /*0570*/  IMAD.WIDE R2, R35, R18, c[0x0][0x368] ;  /* 0x0000da0023027625 */ /* 0x008fca00078e0212 */
[----:B------:R2:W5:Y:S01]  /*0580*/  LDG.E R6, [R2.64] ;  /* 0x0000000a02067981 */ /* 0x000562000c1e1900 */
[----:B------:R-:W-:Y:S05]  /*0590*/  BRA `(.L_x_585) ;  /* 0x0000004000007947 */ /* 0x000fea0003800000 */
.L_x_584:
[----:B------:R-:W-:Y:S05]  /*05a0*/  @!P1 BRA `(.L_x_585) ;  /* 0x0000003000009947 */ /* 0x000fea0003800000 */
[----:B------:R2:W4:Y:S04]  /*05b0*/  LDG.E R6, [R2.64] ;  /* 0x0000000a02067981 */ /* 0x000528000c1e1900 */
[----:B--23--:R-:W4:Y:S02]  /*05c0*/  LDG.E R2, [R2.64+0x4] ;  /* 0x0000040a02027981 */ /* 0x00cf24000c1e1900 */
[----:B----4-:R-:W-:-:S03]  /*05d0*/  IADD3 R6, -R6, R2, RZ ;  /* 0x0000000206067210 */ /* 0x010fc60007ffe1ff */
.L_x_585:
[----:B---3--:R-:W-:Y:S01]  /*05e0*/  IMAD.MOV.U32 R0, RZ, RZ, c[0x0][0x2c4] ;  /* 0x0000b100ff007624 */ /* 0x008fe200078e00ff */
[----:B-----5:R-:W-:Y:S01]  /*05f0*/  IADD3 R249, -R12, R6, RZ ;  /* 0x000000060cf97210 */ /* 0x020fe20007ffe1ff */
[----:B------:R-:W-:Y:S01]  /*0600*/  IMAD.MOV.U32 R243, RZ, RZ, R10 ;  /* 0x000000fffff37224 */ /* 0x000fe200078e000a */
[----:B--2---:R-:W-:Y:S01]  /*0610*/  IADD3 R2, R10, 0x7f, RZ ;  /* 0x0000007f0a027810 */ /* 0x004fe20007ffe0ff */
[----:B------:R-:W-:Y:S01]  /*0620*/  IMAD.MOV.U32 R4, RZ, RZ, RZ ;  /* 0x000000ffff047224 */ /* 0x000fe200078e00ff */
[----:B------:R-:W-:Y:S01]  /*0630*/  ISETP.NE.AND P4, PT, R0, 0x1, PT ;  /* 0x000000010000780c */ /* 0x000fe20003f85270 */
[----:B------:R2:W-:Y:S01]  /*0640*/  STL [R1+0x38], R249 ;  /* 0x000038f901007387 */ /* 0x0005e20000100800 */
[----:B------:R-:W-:Y:S01]  /*0650*/  IADD3 R3, R249, 0x70, -R252 ;  /* 0x00000070f9037810 */ /* 0x000fe20007ffe8fc */
[----:B------:R-:W-:Y:S01]  /*0660*/  IMAD.IADD R6, R13, 0x1, R12 ;  /* 0x000000010d067824 */ /* 0x000fe200078e020c */
[----:B------:R-:W-:Y:S01]  /*0670*/  IADD3 R5, R249, 0x6f, RZ ;  /* 0x0000006ff9057810 */ /* 0x000fe20007ffe0ff */
[----:B------:R-:W-:Y:S01]  /*0680*/  CS2R R178, SRZ ;  /* 0x0000000000b27805 */ /* 0x000fe2000001ff00 */
[----:B------:R-:W-:Y:S01]  /*0690*/  PLOP3.LUT P0, PT, PT, PT, PT, 0x80, 0x0 ;  /* 0x000000000000781c */ /* 0x000fe20003f0f070 */
[----:B------:R-:W-:Y:S01]  /*06a0*/  CS2R R176, SRZ ;  /* 0x0000000000b07805 */ /* 0x000fe2000001ff00 */
[----:B------:R-:W-:Y:S01]  /*06b0*/  CS2R R182, SRZ ;  /* 0x0000000000b67805 */ /* 0x000fe2000001ff00 */
[----:B------:R-:W-:Y:S01]  /*06c0*/  IMAD.HI R4, R5, -0x6db6db6d, R4 ;  /* 0x9249249305047827 */ /* 0x000fe200078e0204 */
[----:B------:R-:W-:Y:S01]  /*06d0*/  CS2R R12, SRZ ;  /* 0x00000000000c7805 */ /* 0x000fe2000001ff00 */
[----:B------:R-:W-:Y:S01]  /*06e0*/  CS2R R14, SRZ ;  /* 0x00000000000e7805 */ /* 0x000fe2000001ff00 */
[----:B------:R-:W-:Y:S01]  /*06f0*/  MOV R174, RZ ;  /* 0x000000ff00ae7202 */ /* 0x000fe20000000f00 */
[----:B------:R-:W-:Y:S01]  /*0700*/  IMAD.MOV.U32 R180, RZ, RZ, RZ ;  /* 0x000000ffffb47224 */ /* 0x000fe200078e00ff */
[----:B------:R-:W-:Y:S01]  /*0710*/  @P4 IADD3 R0, R243, 0x7f, RZ ;  /* 0x0000007ff3004810 */ /* 0x000fe20007ffe0ff */
[----:B------:R-:W-:Y:S01]  /*0720*/  IMAD.MOV.U32 R172, RZ, RZ, RZ ;  /* 0x000000ffffac7224 */ /* 0x000fe200078e00ff */
[----:B------:R-:W-:Y:S01]  /*0730*/  CS2R R16, SRZ ;  /* 0x0000000000107805 */ /* 0x000fe2000001ff00 */
[----:B------:R-:W-:Y:S01]  /*0740*/  IMAD.MOV.U32 R170, RZ, RZ, RZ ;  /* 0x000000ffffaa7224 */ /* 0x000fe200078e00ff */
[----:B------:R-:W-:Y:S01]  /*0750*/  MOV R19, RZ ;  /* 0x000000ff00137202 */ /* 0x000fe20000000f00 */
[----:B------:R-:W-:Y:S01]  /*0760*/  @P4 IMAD.HI.U32 R0, R0, c[0x0][0x2c8], RZ ;  /* 0x0000b20000004a27 */ /* 0x000fe200078e00ff */
[----:B------:R-:W-:Y:S01]  /*0770*/  CS2R R26, SRZ ;  /* 0x00000000001a7805 */ /* 0x000fe2000001ff00 */
[----:B------:R-:W-:Y:S01]  /*0780*/  CS2R R20, SRZ ;  /* 0x0000000000147805 */ /* 0x000fe2000001ff00 */
[----:B------:R-:W-:Y:S01]  /*0790*/  MOV R160, RZ ;  /* 0x000000ff00a07202 */ /* 0x000fe20000000f00 */
[----:B------:R-:W-:Y:S01]  /*07a0*/  IMAD.MOV.U32 R168, RZ, RZ, RZ ;  /* 0x000000ffffa87224 */ /* 0x000fe200078e00ff */
[----:B------:R-:W-:Y:S01]  /*07b0*/  @P4 SHF.R.U32.HI R2, RZ, c[0x0][0x2cc], R0 ;  /* 0x0000b300ff024a19 */ /* 0x000fe20000011600 */
[----:B------:R-:W-:Y:S01]  /*07c0*/  IMAD.MOV.U32 R162, RZ, RZ, RZ ;  /* 0x000000ffffa27224 */ /* 0x000fe200078e00ff */
[----:B------:R-:W-:Y:S01]  /*07d0*/  SHF.R.U32.HI R0, RZ, 0x1f, R4 ;  /* 0x0000001fff007819 */ /* 0x000fe20000011604 */
[----:B------:R-:W-:Y:S01]  /*07e0*/  IMAD.MOV.U32 R166, RZ, RZ, RZ ;  /* 0x000000ffffa67224 */ /* 0x000fe200078e00ff */
[----:B------:R-:W-:Y:S01]  /*07f0*/  CS2R R22, SRZ ;  /* 0x0000000000167805 */ /* 0x000fe2000001ff00 */
[----:B------:R-:W-:Y:S01]  /*0800*/  IMAD.IADD R3, R3, 0x1, R2 ;  /* 0x0000000103037824 */ /* 0x000fe200078e0202 */
[----:B------:R-:W-:Y:S01]  /*0810*/  MOV R2, RZ ;  /* 0x000000ff00027202 */ /* 0x000fe20000000f00 */
[----:B------:R-:W-:Y:S01]  /*0820*/  IMAD.MOV.U32 R164, RZ, RZ, RZ ;  /* 0x000000ffffa47224 */ /* 0x000fe200078e00ff */
[----:B------:R-:W-:Y:S01]  /*0830*/  LEA.HI.SX32 R0, R4, R0, 0x1a ;  /* 0x0000000004007211 */ /* 0x000fe200078fd2ff */
[----:B------:R-:W-:Y:S01]  /*0840*/  IMAD.MOV.U32 R156, RZ, RZ, RZ ;  /* 0x000000ffff9c7224 */ /* 0x000fe200078e00ff */
[----:B------:R-:W-:Y:S01]  /*0850*/  MOV R158, RZ ;  /* 0x000000ff009e7202 */ /* 0x000fe20000000f00 */
[----:B------:R-:W-:Y:S01]  /*0860*/  IMAD.HI R2, R3, -0x6db6db6d, R2 ;  /* 0x9249249303027827 */ /* 0x000fe200078e0202 */
[----:B------:R-:W-:Y:S01]  /*0870*/  CS2R R24, SRZ ;  /* 0x0000000000187805 */ /* 0x000fe2000001ff00 */
[----:B------:R-:W-:Y:S01]  /*0880*/  MOV R152, RZ ;  /* 0x000000ff00987202 */ /* 0x000fe20000000f00 */
[----:B------:R-:W-:Y:S01]  /*0890*/  CS2R R146, SRZ ;  /* 0x0000000000927805 */ /* 0x000fe2000001ff00 */
[----:B------:R-:W-:Y:S01]  /*08a0*/  IMAD.MOV.U32 R154, RZ, RZ, RZ ;  /* 0x000000ffff9a7224 */ /* 0x000fe200078e00ff */
[----:B------:R-:W-:Y:S01]  /*08b0*/  SHF.R.U32.HI R3, RZ, 0x1f, R2 ;  /* 0x0000001fff037819 */ /* 0x000fe20000011602 */
[----:B------:R-:W-:Y:S01]  /*08c0*/  CS2R R30, SRZ ;  /* 0x00000000001e7805 */ /* 0x000fe2000001ff00 */
[----:B------:R-:W-:Y:S01]  /*08d0*/  IMAD.MOV.U32 R144, RZ, RZ, RZ ;  /* 0x000000ffff907224 */ /* 0x000fe200078e00ff */
[----:B------:R-:W-:Y:S01]  /*08e0*/  MOV R150, RZ ;  /* 0x000000ff00967202 */ /* 0x000fe20000000f00 */
[----:B------:R-:W-:Y:S01]  /*08f0*/  IMAD.MOV.U32 R148, RZ, RZ, RZ ;  /* 0x000000ffff947224 */ /* 0x000fe200078e00ff */
[----:B------:R-:W-:Y:S01]  /*0900*/  LEA.HI.SX32 R2, R2, R3, 0x1a ;  /* 0x0000000302027211 */ /* 0x000fe200078fd2ff */
[----:B------:R-:W-:Y:S01]  /*0910*/  CS2R R142, SRZ ;  /* 0x00000000008e7805 */ /* 0x000fe2000001ff00 */
[----:B------:R-:W-:Y:S01]  /*0920*/  CS2R R32, SRZ ;  /* 0x0000000000207805 */ /* 0x000fe2000001ff00 */
[----:B------:R-:W-:Y:S01]  /*0930*/  MOV R140, RZ ;  /* 0x000000ff008c7202 */ /* 0x000fe20000000f00 */
[----:B------:R-:W-:Y:S01]  /*0940*/  CS2R R28, SRZ ;  /* 0x00000000001c7805 */ /* 0x000fe2000001ff00 */
[----:B------:R-:W-:Y:S01]  /*0950*/  IMNMX R46, R0, R2, PT ;  /* 0x00000002002e7217 */ /* 0x000fe20003800200 */
[----:B------:R-:W-:Y:S01]  /*0960*/  IMAD.MOV.U32 R138, RZ, RZ, RZ ;  /* 0x000000ffff8a7224 */ /* 0x000fe200078e00ff */
[----:B------:R-:W-:Y:S01]  /*0970*/  MOV R136, RZ ;  /* 0x000000ff00887202 */ /* 0x000fe20000000f00 */
[----:B------:R-:W-:Y:S01]  /*0980*/  CS2R R130, SRZ ;  /* 0x0000000000827805 */ /* 0x000fe2000001ff00 */
[----:B------:R-:W-:Y:S01]  /*0990*/  ISETP.GE.AND P3, PT, R46, 0x1, PT ;  /* 0x000000012e00780c */ /* 0x000fe20003f66270 */
        /* <DEDUP_REMOVED lines=13> */
[----:B------:R-:W-:-:S04]  /*0a70*/  ISETP.NE.U32.AND P3, PT, RZ, c[0x0][0x340], PT ;  /* 0x0000d000ff007a0c */ /* 0x000fc80003f65070 */
[----:B------:R-:W-:-:S13]  /*0a80*/  ISETP.NE.AND.EX P3, PT, RZ, c[0x0][0x344], PT, P3 ;  /* 0x0000d100ff007a0c */ /* 0x000fda0003f65330 */
[----:B------:R-:W-:-:S05]  /*0a90*/  @P3 IMAD.WIDE R2, R35, R18, c[0x0][0x340] ;  /* 0x0000d00023023625 */ /* 0x000fca00078e0212 */
[----:B------:R3:W4:Y:S01]  /*0aa0*/  @P3 LDG.E R16, [R2.64] ;  /* 0x0000000a02103981 */ /* 0x000722000c1e1900 */
[----:B------:R-:W-:Y:S01]  /*0ab0*/  SHF.R.S32.HI R246, RZ, 0x1f, R247 ;  /* 0x0000001ffff67819 */ /* 0x000fe200000114f7 */
[----:B------:R-:W-:Y:S01]  /*0ac0*/  IMAD.MOV.U32 R23, RZ, RZ, 0x10 ;  /* 0x00000010ff177424 */ /* 0x000fe200078e00ff */
[----:B------:R-:W-:Y:S01]  /*0ad0*/  SHF.R.S32.HI R0, RZ, 0x1f, R11 ;  /* 0x0000001fff007819 */ /* 0x000fe2000001140b */
[----:B------:R-:W5:Y:S01]  /*0ae0*/  S2R R19, SR_CTAID.Y ;  /* 0x0000000000137919 */ /* 0x000f620000002600 */
[-C--:B------:R-:W-:Y:S01]  /*0af0*/  LEA.HI R4, R246, R247.reuse, RZ, 0x3 ;  /* 0x000000f7f6047211 */ /* 0x080fe200078f18ff */
[----:B------:R-:W-:Y:S01]  /*0b00*/  BSSY B0, `(.L_x_587) ;  /* 0x000006d000007945 */ /* 0x000fe20003800000 */
[----:B------:R-:W-:Y:S01]  /*0b10*/  SHF.R.S32.HI R7, RZ, 0x1f, R6 ;  /* 0x0000001fff077819 */ /* 0x000fe20000011406 */
        /* <DEDUP_REMOVED lines=10> */
[----:B------:R-:W-:Y:S02]  /*0bc0*/  SEL R10, R15, RZ, !P2 ;  /* 0x000000ff0f0a7207 */ /* 0x000fe40005000000 */
[----:B------:R-:W-:Y:S02]  /*0bd0*/  LEA.HI R24, R246, R247, RZ, 0x4 ;  /* 0x000000f7f6187211 */ /* 0x000fe400078f20ff */
[----:B------:R-:W-:Y:S01]  /*0be0*/  LOP3.LUT R6, R5, 0x38, R20, 0xf8, !PT ;  /* 0x0000003805067812 */ /* 0x000fe200078ef814 */
[----:B---3--:R-:W-:Y:S01]  /*0bf0*/  IMAD.WIDE.U32 R2, R11, c[0x0][0x178], RZ ;  /* 0x00005e000b027a25 */ /* 0x008fe200078e00ff */
[----:B------:R-:W-:-:S02]  /*0c00*/  SHF.R.U32.HI R5, RZ, 0x3, R5 ;  /* 0x00000003ff057819 */ /* 0x000fc40000011605 */
[----:B-----5:R-:W-:Y:S01]  /*0c10*/  SHF.R.S32.HI R14, RZ, 0x1f, R19 ;  /* 0x0000001fff0e7819 */ /* 0x020fe20000011413 */
[----:B------:R-:W-:Y:S01]  /*0c20*/  IMAD R10, R10, c[0x0][0x1c0], RZ ;  /* 0x000070000a0a7a24 */ /* 0x000fe200078e02ff */
[----:B------:R-:W-:Y:S01]  /*0c30*/  LOP3.LUT R18, R6, R5, RZ, 0x3c, !PT ;  /* 0x0000000506127212 */ /* 0x000fe200078e3cff */
[----:B------:R-:W-:Y:S01]  /*0c40*/  IMAD R5, R45, 0x10, R17 ;  /* 0x000000102d057824 */ /* 0x000fe200078e0211 */
[----:B------:R-:W-:Y:S01]  /*0c50*/  IADD3 R3, R3, R0, RZ ;  /* 0x0000000003037210 */ /* 0x000fe20007ffe0ff */
[----:B------:R-:W-:Y:S01]  /*0c60*/  IMAD R8, R14, c[0x0][0x1b8], RZ ;  /* 0x00006e000e087a24 */ /* 0x000fe200078e02ff */
[----:B------:R-:W-:Y:S02]  /*0c70*/  LEA.HI.X.SX32 R0, R17, R7, 0x1, P0 ;  /* 0x0000000711007211 */ /* 0x000fe400000f0eff */
[----:B------:R-:W-:Y:S01]  /*0c80*/  IADD3 R9, R243, R5, RZ ;  /* 0x00000005f3097210 */ /* 0x000fe20007ffe0ff */
[C---:B------:R-:W-:Y:S01]  /*0c90*/  IMAD R8, R19.reuse, c[0x0][0x1bc], R8 ;  /* 0x00006f0013087a24 */ /* 0x040fe200078e0208 */
[----:B------:R-:W-:Y:S01]  /*0ca0*/  SHF.R.S32.HI R21, RZ, 0x1f, R20 ;  /* 0x0000001fff157819 */ /* 0x000fe20000011414 */
[----:B------:R-:W-:Y:S01]  /*0cb0*/  IMAD R6, R0, c[0x0][0x1e0], RZ ;  /* 0x0000780000067a24 */ /* 0x000fe200078e02ff */
[----:B------:R-:W-:Y:S01]  /*0cc0*/  ISETP.GE.AND P5, PT, R20, c[0x0][0x198], PT ;  /* 0x0000660014007a0c */ /* 0x000fe20003fa6270 */
[----:B------:R-:W-:Y:S01]  /*0cd0*/  IMAD R0, R0, c[0x0][0x208], RZ ;  /* 0x0000820000007a24 */ /* 0x000fe200078e02ff */
[----:B------:R-:W-:Y:S01]  /*0ce0*/  MOV R25, 0x20 ;  /* 0x0000002000197802 */ /* 0x000fe20000000f00 */
[----:B------:R-:W-:-:S04]  /*0cf0*/  IMAD.WIDE.U32 R2, R19, c[0x0][0x1b8], R2 ;  /* 0x00006e0013027a25 */ /* 0x000fc800078e0002 */
[----:B------:R-:W-:-:S04]  /*0d00*/  @P4 IMAD.HI.U32 R11, R9, c[0x0][0x2c8], RZ ;  /* 0x0000b200090b4a27 */ /* 0x000fc800078e00ff */
[C---:B------:R-:W-:Y:S01]  /*0d10*/  IMAD R13, R4.reuse, c[0x0][0x20c], R0 ;  /* 0x00008300040d7a24 */ /* 0x040fe200078e0200 */
[----:B------:R-:W-:Y:S01]  /*0d20*/  MOV R0, R9 ;  /* 0x0000000900007202 */ /* 0x000fe20000000f00 */
[----:B------:R-:W-:Y:S01]  /*0d30*/  IMAD.IADD R3, R3, 0x1, R8 ;  /* 0x0000000103037824 */ /* 0x000fe200078e0208 */
[----:B------:R-:W-:Y:S01]  /*0d40*/  SEL R8, R35, RZ, !P2 ;  /* 0x000000ff23087207 */ /* 0x000fe20005000000 */
[C---:B------:R-:W-:Y:S01]  /*0d50*/  IMAD R12, R4.reuse, c[0x0][0x1e4], R6 ;  /* 0x00007900040c7a24 */ /* 0x040fe200078e0206 */
[----:B------:R-:W-:Y:S01]  /*0d60*/  @P4 SHF.R.U32.HI R0, RZ, c[0x0][0x2cc], R11 ;  /* 0x0000b300ff004a19 */ /* 0x000fe2000001160b */
[----:B------:R-:W-:-:S04]  /*0d70*/  IMAD.WIDE.U32 R6, R4, c[0x0][0x1e0], R20 ;  /* 0x0000780004067a25 */ /* 0x000fc800078e0014 */
[C---:B------:R-:W-:Y:S02]  /*0d80*/  IMAD R11, R8.reuse, c[0x0][0x1c4], R10 ;  /* 0x00007100080b7a24 */ /* 0x040fe400078e020a */
[----:B------:R-:W-:Y:S01]  /*0d90*/  IMAD.WIDE.U32 R2, R8, c[0x0][0x1c0], R2 ;  /* 0x0000700008027a25 */ /* 0x000fe200078e0002 */
[----:B------:R-:W-:-:S03]  /*0da0*/  SHF.R.S32.HI R8, RZ, 0x1f, R0 ;  /* 0x0000001fff087819 */ /* 0x000fc60000011400 */
[----:B------:R-:W-:Y:S01]  /*0db0*/  IMAD.MOV R10, RZ, RZ, -R0 ;  /* 0x000000ffff0a7224 */ /* 0x000fe200078e0a00 */
[----:B------:R-:W-:Y:S01]  /*0dc0*/  IADD3 R3, R3, R11, RZ ;  /* 0x0000000b03037210 */ /* 0x000fe20007ffe0ff */
[----:B------:R-:W-:Y:S02]  /*0dd0*/  IMAD R8, R8, c[0x0][0x1b0], RZ ;  /* 0x00006c0008087a24 */ /* 0x000fe400078e02ff */
[----:B------:R-:W-:Y:S01]  /*0de0*/  IMAD R10, R10, c[0x0][0x2c4], R9 ;  /* 0x0000b1000a0a7a24 */ /* 0x000fe200078e0209 */
[----:B------:R-:W-:Y:S01]  /*0df0*/  LOP3.LUT R9, R24, 0xfffffff0, RZ, 0xc0, !PT ;  /* 0xfffffff018097812 */ /* 0x000fe200078ec0ff */
[----:B------:R-:W-:-:S03]  /*0e00*/  IMAD.WIDE.U32 R4, R4, c[0x0][0x208], R20 ;  /* 0x0000820004047a25 */ /* 0x000fc600078e0014 */
[----:B------:R-:W-:Y:S01]  /*0e10*/  SHF.R.S32.HI R11, RZ, 0x1f, R10 ;  /* 0x0000001fff0b7819 */ /* 0x000fe2000001140a */
        /* <DEDUP_REMOVED lines=14> */
[----:B------:R-:W-:Y:S02]  /*0f00*/  IMAD R11, R11, c[0x0][0x1a8], RZ ;  /* 0x00006a000b0b7a24 */ /* 0x000fe400078e02ff */
[C---:B------:R-:W-:Y:S02]  /*0f10*/  IMAD R12, R19.reuse, c[0x0][0x1ec], R12 ;  /* 0x00007b00130c7a24 */ /* 0x040fe400078e020c */
[----:B------:R-:W-:Y:S01]  /*0f20*/  IMAD R13, R19, c[0x0][0x214], R13 ;  /* 0x00008500130d7a24 */ /* 0x000fe200078e020d */
[----:B------:R-:W-:Y:S01]  /*0f30*/  IADD3 R19, R0, -R2, RZ ;  /* 0x8000000200137210 */ /* 0x000fe20007ffe0ff */
[----:B------:R-:W-:Y:S02]  /*0f40*/  IMAD R11, R10, c[0x0][0x1ac], R11 ;  /* 0x00006b000a0b7a24 */ /* 0x000fe400078e020b */
[----:B------:R-:W-:Y:S01]  /*0f50*/  IMAD.IADD R9, R9, 0x1, R12 ;  /* 0x0000000109097824 */ /* 0x000fe200078e020c */
[----:B------:R-:W-:Y:S01]  /*0f60*/  LEA R12, P0, R4, c[0x0][0x160], 0x1 ;  /* 0x00005800040c7a11 */ /* 0x000fe200078008ff */
[----:B------:R-:W-:Y:S01]  /*0f70*/  IMAD.IADD R11, R5, 0x1, R11 ;  /* 0x00000001050b7824 */ /* 0x000fe200078e020b */
[----:B------:R-:W-:Y:S01]  /*0f80*/  IADD3 R7, R7, R13, RZ ;  /* 0x0000000d07077210 */ /* 0x000fe20007ffe0ff */
[----:B------:R-:W-:Y:S01]  /*0f90*/  IMAD R10, R252, c[0x0][0x2c4], RZ ;  /* 0x0000b100fc0a7a24 */ /* 0x000fe200078e02ff */
[----:B------:R-:W-:-:S02]  /*0fa0*/  LEA.HI R5, R246, R247, RZ, 0x6 ;  /* 0x000000f7f6057211 */ /* 0x000fc400078f30ff */
[----:B------:R-:W-:-:S03]  /*0fb0*/  LEA.HI.X R11, R4, c[0x0][0x164], R11, 0x1, P0 ;  /* 0x00005900040b7a11 */ /* 0x000fc600000f0c0b */
[----:B------:R-:W-:-:S05]  /*0fc0*/  IMAD.SHL.U32 R5, R5, 0x8, RZ ;  /* 0x0000000805057824 */ /* 0x000fca00078e00ff */
[----:B------:R-:W-:Y:S02]  /*0fd0*/  LOP3.LUT R5, R18, 0xfffffe00, R5, 0xf8, !PT ;  /* 0xfffffe0012057812 */ /* 0x000fe400078ef805 */
[--C-:B----4-:R-:W-:Y:S01]  /*0fe0*/  @P3 SHF.R.S32.HI R3, RZ, 0x1f, R16.reuse ;  /* 0x0000001fff033819 */ /* 0x110fe20000011410 */
[----:B------:R-:W-:Y:S01]  /*0ff0*/  @P3 IMAD.MOV.U32 R2, RZ, RZ, R16 ;  /* 0x000000ffff023224 */ /* 0x000fe200078e0010 */
[----:B------:R-:W-:Y:S01]  /*1000*/  @!P3 MOV R2, R35 ;  /* 0x000000230002b202 */ /* 0x000fe20000000f00 */
[----:B------:R-:W-:Y:S01]  /*1010*/  @!P3 IMAD.MOV.U32 R3, RZ, RZ, R15 ;  /* 0x000000ffff03b224 */ /* 0x000fe200078e000f */
[----:B------:R3:W4:Y:S02]  /*1020*/  SHFL.IDX PT, R16, R11, RZ, 0x181f ;  /* 0x00181fff0b107589 */ /* 0x00072400000e0000 */
[----:B------:R-:W-:Y:S02]  /*1030*/  SEL R0, R2, RZ, !P1 ;  /* 0x000000ff02007207 */ /* 0x000fe40004800000 */
[----:B------:R-:W-:Y:S01]  /*1040*/  SEL R2, R3, RZ, !P1 ;  /* 0x000000ff03027207 */ /* 0x000fe20004800000 */
[----:B------:R3:W1:Y:S01]  /*1050*/  SHFL.IDX PT, R15, R12, RZ, 0x181f ;  /* 0x00181fff0c0f7589 */ /* 0x00066200000e0000 */
[----:B------:R-:W-:Y:S01]  /*1060*/  IADD3 R3, R243, R17, RZ ;  /* 0x00000011f3037210 */ /* 0x000fe20007ffe0ff */
[----:B------:R-:W-:-:S03]  /*1070*/  IMAD.WIDE.U32 R28, R0, c[0x0][0x1f0], R8 ;  /* 0x00007c00001c7a25 */ /* 0x000fc600078e0008 */
[----:B------:R-:W-:Y:S01]  /*1080*/  ISETP.GE.AND P0, PT, R3, R10, PT ;  /* 0x0000000a0300720c */ /* 0x000fe20003f06270 */
[C---:B------:R-:W-:Y:S01]  /*1090*/  IMAD R4, R2.reuse, c[0x0][0x1f0], RZ ;  /* 0x00007c0002047a24 */ /* 0x040fe200078e02ff */
[----:B------:R3:W-:Y:S01]  /*10a0*/  STL.64 [R1+0x60], R28 ;  /* 0x0000601c01007387 */ /* 0x0007e20000100a00 */
[----:B------:R-:W-:Y:S01]  /*10b0*/  IMAD R2, R2, c[0x0][0x218], RZ ;  /* 0x0000860002027a24 */ /* 0x000fe200078e02ff */
[----:B------:R-:W-:Y:S01]  /*10c0*/  R2P PR, R19, 0x6 ;  /* 0x0000000613007804 */ /* 0x000fe20000000000 */
[C---:B------:R-:W-:Y:S02]  /*10d0*/  IMAD R14, R0.reuse, c[0x0][0x1f4], R4 ;  /* 0x00007d00000e7a24 */ /* 0x040fe400078e0204 */
[C---:B------:R-:W-:Y:S02]  /*10e0*/  IMAD R13, R0.reuse, c[0x0][0x21c], R2 ;  /* 0x00008700000d7a24 */ /* 0x040fe400078e0202 */
[----:B------:R-:W-:Y:S01]  /*10f0*/  IMAD.WIDE.U32 R102, R0, c[0x0][0x218], R6 ;  /* 0x0000860000667a25 */ /* 0x000fe200078e0006 */
[----:B------:R-:W-:-:S02]  /*1100*/  IADD3 R31, R29, R14, RZ ;  /* 0x0000000e1d1f7210 */ /* 0x000fc40007ffe0ff */
[----:B------:R-:W-:Y:S01]  /*1110*/  SEL R2, R23, 0xfffffff0, !P1 ;  /* 0xfffffff017027807 */ /* 0x000fe20004800000 */
[----:B------:R-:W-:Y:S01]  /*1120*/  IMAD.IADD R27, R103, 0x1, R13 ;  /* 0x00000001671b7824 */ /* 0x000fe200078e020d */
[----:B------:R3:W-:Y:S01]  /*1130*/  STL.64 [R1+0x30], R102 ;  /* 0x0000306601007387 */ /* 0x0007e20000100a00 */
[----:B------:R-:W-:-:S03]  /*1140*/  SEL R4, R25, 0xffffffe0, !P2 ;  /* 0xffffffe019047807 */ /* 0x000fc60005000000 */
[----:B------:R3:W-:Y:S04]  /*1150*/  STL [R1+0x2c], R27 ;  /* 0x00002c1b01007387 */ /* 0x0007e80000100800 */
[----:B------:R3:W-:Y:S01]  /*1160*/  STL [R1+0x5c], R31 ;  /* 0x00005c1f01007387 */ /* 0x0007e20000100800 */
[----:B------:R-:W-:Y:S05]  /*1170*/  @P0 BRA `(.L_x_588) ;  /* 0x0000005000000947 */ /* 0x000fea0003800000 */
[----:B-1--4-:R-:W-:Y:S01]  /*1180*/  LEA R6, P0, R20, R15, 0x1 ;  /* 0x0000000f14067211 */ /* 0x012fe200078008ff */
[----:B------:R-:W-:-:S03]  /*1190*/  IMAD.SHL.U32 R0, R5, 0x2, RZ ;  /* 0x0000000205007824 */ /* 0x000fc600078e00ff */
[----:B------:R-:W-:-:S05]  /*11a0*/  LEA.HI.X R7, R20, R16, R21, 0x1, P0 ;  /* 0x0000001014077211 */ /* 0x000fca00000f0c15 */
[----:B------:R-:W-:Y:S01]  /*11b0*/  @!PT LDS RZ, [RZ] ;  /* 0x00000000fffff984 */ /* 0x000fe20000000800 */
[----:B------:R1:W-:Y:S04]  /*11c0*/  LDGSTS.E.BYPASS.LTC128B.128 [R0+0x7100], [R6.64], !P5 ;  /* 0x0710000006007fae */ /* 0x0003e8000e901d4a */
.L_x_588:
[----:B-1--4-:R-:W-:Y:S05]  /*11d0*/  BSYNC B0 ;  /* 0x0000000000007941 */ /* 0x012fea0003800000 */
.L_x_587:
[----:B------:R-:W-:Y:S01]  /*11e0*/  IADD3 R0, R3, 0x10, RZ ;  /* 0x0000001003007810 */ /* 0x000fe20007ffe0ff */
[----:B------:R1:W4:Y:S01]  /*11f0*/  SHFL.IDX PT, R7, R11, 0x1, 0x181f ;  /* 0x00381f000b077f89 */ /* 0x00032200000e0000 */
[----:B------:R-:W-:Y:S02]  /*1200*/  BSSY B0, `(.L_x_589) ;  /* 0x0000009000007945 */ /* 0x000fe40003800000 */
[----:B------:R-:W-:Y:S01]  /*1210*/  ISETP.GE.AND P0, PT, R0, R10, PT ;  /* 0x0000000a0000720c */ /* 0x000fe20003f06270 */
[----:B------:R1:W2:-:S12]  /*1220*/  SHFL.IDX PT, R6, R12, 0x1, 0x181f ;  /* 0x00381f000c067f89 */ /* 0x00029800000e0000 */
[----:B------:R-:W-:Y:S05]  /*1230*/  @P0 BRA `(.L_x_590) ;  /* 0x0000005000000947 */ /* 0x000fea0003800000 */
[----:B--2---:R-:W-:Y:S01]  /*1240*/  LEA R6, P0, R20, R6, 0x1 ;  /* 0x0000000614067211 */ /* 0x004fe200078008ff */
[----:B------:R-:W-:-:S03]  /*1250*/  IMAD.SHL.U32 R0, R5, 0x2, RZ ;  /* 0x0000000205007824 */ /* 0x000fc600078e00ff */
[----:B----4-:R-:W-:-:S05]  /*1260*/  LEA.HI.X R7, R20, R7, R21, 0x1, P0 ;  /* 0x0000000714077211 */ /* 0x010fca00000f0c15 */
[----:B------:R-:W-:Y:S01]  /*1270*/  @!PT LDS RZ, [RZ] ;  /* 0x00000000fffff984 */ /* 0x000fe20000000800 */
[----:B------:R2:W-:Y:S04]  /*1280*/  LDGSTS.E.BYPASS.LTC128B.128 [R0+0x7900], [R6.64], !P5 ;  /* 0x0790000006007fae */ /* 0x0005e8000e901d4a */
.L_x_590:
[----:B------:R-:W-:Y:S05]  /*1290*/  BSYNC B0 ;  /* 0x0000000000007941 */ /* 0x000fea0003800000 */
.L_x_589:
[----:B--2---:R-:W-:Y:S01]  /*12a0*/  IADD3 R0, R3, 0x20, RZ ;  /* 0x0000002003007810 */ /* 0x004fe20007ffe0ff */
[----:B----4-:R2:W4:Y:S01]  /*12b0*/  SHFL.IDX PT, R7, R11, 0x2, 0x181f ;  /* 0x00581f000b077f89 */ /* 0x01052200000e0000 */
[----:B------:R-:W-:Y:S02]  /*12c0*/  BSSY B0, `(.L_x_591) ;  /* 0x0000009000007945 */ /* 0x000fe40003800000 */
[----:B------:R-:W-:Y:S01]  /*12d0*/  ISETP.GE.AND P0, PT, R0, R10, PT ;  /* 0x0000000a0000720c */ /* 0x000fe20003f06270 */
[----:B------:R2:W1:-:S12]  /*12e0*/  SHFL.IDX PT, R6, R12, 0x2, 0x181f ;  /* 0x00581f000c067f89 */ /* 0x00045800000e0000 */
[----:B------:R-:W-:Y:S05]  /*12f0*/  @P0 BRA `(.L_x_592) ;  /* 0x0000005000000947 */ /* 0x000fea0003800000 */
[----:B-1----:R-:W-:Y:S01]  /*1300*/  LEA R6, P0, R20, R6, 0x1 ;  /* 0x0000000614067211 */ /* 0x002fe200078008ff */
[----:B------:R-:W-:-:S03]  /*1310*/  IMAD.SHL.U32 R0, R5, 0x2, RZ ;  /* 0x0000000205007824 */ /* 0x000fc600078e00ff */
[----:B----4-:R-:W-:-:S05]  /*1320*/  LEA.HI.X R7, R20, R7, R21, 0x1, P0 ;  /* 0x0000000714077211 */ /* 0x010fca00000f0c15 */
[----:B------:R-:W-:Y:S01]  /*1330*/  @!PT LDS RZ, [RZ] ;  /* 0x00000000fffff984 */ /* 0x000fe20000000800 */
[----:B------:R1:W-:Y:S04]  /*1340*/  LDGSTS.E.BYPASS.LTC128B.128 [R0+0x8100], [R6.64], !P5 ;  /* 0x0810000006007fae */ /* 0x0003e8000e901d4a */
.L_x_592:
[----:B------:R-:W-:Y:S05]  /*1350*/  BSYNC B0 ;  /* 0x0000000000007941 */ /* 0x000fea0003800000 */
.L_x_591:
[----:B-1----:R-:W-:Y:S01]  /*1360*/  IADD3 R0, R3, 0x30, RZ ;  /* 0x0000003003007810 */ /* 0x002fe20007ffe0ff */
[----:B----4-:R1:W4:Y:S01]  /*1370*/  SHFL.IDX PT, R7, R11, 0x3, 0x181f ;  /* 0x00781f000b077f89 */ /* 0x01032200000e0000 */
        /* <DEDUP_REMOVED lines=9> */
.L_x_594:
[----:B------:R-:W-:Y:S05]  /*1410*/  BSYNC B0 ;  /* 0x0000000000007941 */ /* 0x000fea0003800000 */
.L_x_593:
        /* <DEDUP_REMOVED lines=11> */
.L_x_596:
[----:B------:R-:W-:Y:S05]  /*14d0*/  BSYNC B0 ;  /* 0x0000000000007941 */ /* 0x000fea0003800000 */
.L_x_595:
        /* <DEDUP_REMOVED lines=11> */
.L_x_598:
[----:B------:R-:W-:Y:S05]  /*1590*/  BSYNC B0 ;  /* 0x0000000000007941 */ /* 0x000fea0003800000 */
.L_x_597:
        /* <DEDUP_REMOVED lines=11> */
.L_x_600:
[----:B------:R-:W-:Y:S05]  /*1650*/  BSYNC B0 ;  /* 0x0000000000007941 */ /* 0x000fea0003800000 */
.L_x_599:
[----:B------:R-:W5:Y:S01]  /*1660*/  SHFL.IDX PT, R8, R12, 0x7, 0x181f ;  /* 0x00f81f000c087f89 */ /* 0x000f6200000e0000 */
[----:B-1----:R-:W-:Y:S01]  /*1670*/  IADD3 R0, R3, 0x70, RZ ;  /* 0x0000007003007810 */ /* 0x002fe20007ffe0ff */
[----:B------:R-:W-:Y:S01]  /*1680*/  IMAD.SHL.U32 R241, R5, 0x2, RZ ;  /* 0x0000000205f17824 */ /* 0x000fe200078e00ff */
[----:B------:R-:W-:Y:S01]  /*1690*/  IADD3 R23, R46, -0x1, RZ ;  /* 0xffffffff2e177810 */ /* 0x000fe20007ffe0ff */
[----:B--23--:R-:W1:Y:S01]  /*16a0*/  SHFL.IDX PT, R11, R11, 0x7, 0x181f ;  /* 0x00f81f000b0b7f89 */ /* 0x00ce6200000e0000 */
[----:B------:R-:W-:Y:S01]  /*16b0*/  ISETP.GE.AND P6, PT, R0, R10, PT ;  /* 0x0000000a0000720c */ /* 0x000fe20003fc6270 */
[----:B------:R-:W-:Y:S01]  /*16c0*/  IMAD.MOV.U32 R0, RZ, RZ, 0x70 ;  /* 0x00000070ff007424 */ /* 0x000fe200078e00ff */
[----:B------:R-:W-:Y:S01]  /*16d0*/  SHF.R.S32.HI R16, RZ, 0x4, R24 ;  /* 0x00000004ff107819 */ /* 0x000fe20000011418 */
[----:B------:R-:W-:Y:S01]  /*16e0*/  IMAD.MOV.U32 R6, RZ, RZ, R30 ;  /* 0x000000ffff067224 */ /* 0x000fe200078e001e */
[----:B------:R-:W-:Y:S01]  /*16f0*/  LEA.HI R245, R246, R247, RZ, 0x5 ;  /* 0x000000f7f6f57211 */ /* 0x000fe200078f28ff */
[----:B------:R-:W-:Y:S01]  /*1700*/  IMAD R242, R46, -0x70, R0 ;  /* 0xffffff902ef27824 */ /* 0x000fe200078e0200 */
[----:B------:R-:W-:Y:S01]  /*1710*/  ULDC.64 UR4, c[0x0][0x208] ;  /* 0x0000820000047ab9 */ /* 0x000fe20000000a00 */
[C---:B------:R-:W-:Y:S01]  /*1720*/  IMAD R3, R0.reuse, c[0x0][0x1e4], RZ ;  /* 0x0000790000037a24 */ /* 0x040fe200078e02ff */
[----:B------:R-:W-:Y:S01]  /*1730*/  SHF.R.S32.HI R244, RZ, 0x5, R245 ;  /* 0x00000005fff47819 */ /* 0x000fe200000114f5 */
[----:B------:R-:W-:Y:S01]  /*1740*/  IMAD.WIDE.U32 R250, R0, c[0x0][0x1e0], RZ ;  /* 0x0000780000fa7a25 */ /* 0x000fe200078e00ff */
[----:B------:R-:W-:Y:S01]  /*1750*/  IADD3 R44, R242, R249, -R17 ;  /* 0x000000f9f22c7210 */ /* 0x000fe20007ffe811 */
[----:B------:R-:W-:-:S02]  /*1760*/  USHF.L.U32 UR9, UR4, 0x5, URZ ;  /* 0x0000000504097899 */ /* 0x000fc4000800063f */
[----:B------:R-:W-:Y:S01]  /*1770*/  IMAD.IADD R117, R251, 0x1, R3 ;  /* 0x00000001fb757824 */ /* 0x000fe200078e0203 */
[C---:B------:R-:W-:Y:S01]  /*1780*/  ISETP.GE.AND P2, PT, R44.reuse, 0x11, PT ;  /* 0x000000112c00780c */ /* 0x040fe20003f46270 */
[----:B----4-:R-:W-:Y:S01]  /*1790*/  IMAD.MOV.U32 R7, RZ, RZ, R31 ;  /* 0x000000ffff077224 */ /* 0x010fe200078e001f */
[----:B------:R-:W-:Y:S01]  /*17a0*/  ISETP.GE.AND P3, PT, R44, 0x1, PT ;  /* 0x000000012c00780c */ /* 0x000fe20003f66270 */
[----:B------:R-:W-:Y:S01]  /*17b0*/  IMAD.MOV.U32 R6, RZ, RZ, R28 ;  /* 0x000000ffff067224 */ /* 0x000fe200078e001c */
[----:B------:R-:W-:Y:S01]  /*17c0*/  UMOV UR8, 0x5 ;  /* 0x0000000500087882 */ /* 0x000fe20000000000 */
[C---:B-----5:R-:W-:Y:S01]  /*17d0*/  @!P6 LEA R8, P0, R20.reuse, R8, 0x1 ;  /* 0x000000081408e211 */ /* 0x060fe200078008ff */
[----:B------:R-:W-:Y:S01]  /*17e0*/  IMAD R3, R117, R23, RZ ;  /* 0x0000001775037224 */ /* 0x000fe200078e02ff */
[----:B------:R-:W-:Y:S01]  /*17f0*/  USHF.L.U64.HI UR8, UR4, UR8, UR5 ;  /* 0x0000000804087299 */ /* 0x000fe20008010205 */
[----:B------:R2:W-:Y:S01]  /*1800*/  STL.64 [R1+0x58], R6 ;  /* 0x0000580601007387 */ /* 0x0005e20000100a00 */
[----:B-1----:R-:W-:Y:S01]  /*1810*/  @!P6 LEA.HI.X R9, R20, R11, R21, 0x1, P0 ;  /* 0x0000000b1409e211 */ /* 0x002fe200000f0c15 */
[----:B------:R-:W-:Y:S01]  /*1820*/  IMAD.MOV.U32 R118, RZ, RZ, c[0x0][0x1e0] ;  /* 0x00007800ff767624 */ /* 0x000fe200078e00ff */
[----:B------:R-:W-:Y:S01]  /*1830*/  SHF.R.S32.HI R21, RZ, 0x1f, R23 ;  /* 0x0000001fff157819 */ /* 0x000fe20000011417 */
[----:B------:R-:W-:Y:S01]  /*1840*/  IMAD.MOV.U32 R248, RZ, RZ, c[0x0][0x1e4] ;  /* 0x00007900fff87624 */ /* 0x000fe200078e00ff */
[----:B------:R-:W-:Y:S01]  /*1850*/  ISETP.GE.AND P0, PT, R44, 0x21, PT ;  /* 0x000000212c00780c */ /* 0x000fe20003f06270 */
[----:B------:R-:W-:Y:S01]  /*1860*/  @!PT LDS RZ, [RZ] ;  /* 0x00000000fffff984 */ /* 0x000fe20000000800 */
[----:B------:R1:W-:Y:S01]  /*1870*/  @!P6 LDGSTS.E.BYPASS.LTC128B.128 [R241+0xa900], [R8.64], !P5 ;  /* 0x0a90000008f1efae */ /* 0x0003e2000e901d4a */
[----:B------:R-:W-:Y:S01]  /*1880*/  ISETP.GE.AND P6, PT, R20, c[0x0][0x1d4], PT ;  /* 0x0000750014007a0c */ /* 0x000fe20003fc6270 */
[----:B------:R-:W-:-:S02]  /*1890*/  IMAD R3, R21, R250, R3 ;  /* 0x000000fa15037224 */ /* 0x000fc400078e0203 */
[----:B------:R-:W0:Y:S01]  /*18a0*/  LDGDEPBAR ;  /* 0x00000000000079af */ /* 0x000e220000000000 */
[----:B------:R-:W-:-:S04]  /*18b0*/  IMAD.WIDE.U32 R10, R118, 0x20, RZ ;  /* 0x00000020760a7825 */ /* 0x000fc800078e00ff */
[----:B------:R-:W-:Y:S02]  /*18c0*/  IMAD.MOV.U32 R100, RZ, RZ, R26 ;  /* 0x000000ffff647224 */ /* 0x000fe400078e001a */
[----:B------:R-:W-:Y:S02]  /*18d0*/  IMAD.MOV.U32 R101, RZ, RZ, R27 ;  /* 0x000000ffff657224 */ /* 0x000fe400078e001b */
[----:B------:R-:W-:-:S05]  /*18e0*/  IMAD.MOV.U32 R100, RZ, RZ, R102 ;  /* 0x000000ffff647224 */ /* 0x000fca00078e0066 */
[----:B------:R-:W-:Y:S01]  /*18f0*/  STL.64 [R1+0x28], R100 ;  /* 0x0000286401007387 */ /* 0x000fe20000100a00 */
[----:B--2---:R-:W-:-:S04]  /*1900*/  IMAD.WIDE.U32 R6, R23, R250, R6 ;  /* 0x000000fa17067225 */ /* 0x004fc800078e0006 */
[----:B------:R-:W-:Y:S01]  /*1910*/  IMAD.IADD R7, R7, 0x1, R3 ;  /* 0x0000000107077824 */ /* 0x000fe200078e0203 */
[----:B------:R-:W-:Y:S01]  /*1920*/  BAR.SYNC.DEFER_BLOCKING 0x0 ;  /* 0x0000000000007b1d */ /* 0x000fe20000010000 */
[----:B------:R-:W-:Y:S02]  /*1930*/  @P2 LEA R0, P1, R118, R6, 0x4 ;  /* 0x0000000676002211 */ /* 0x000fe400078220ff */
[----:B-1----:R-:W-:Y:S02]  /*1940*/  @P3 LEA R8, P5, R6, c[0x0][0x1c8], 0x1 ;  /* 0x0000720006083a11 */ /* 0x002fe400078a08ff */
[----:B------:R-:W-:Y:S02]  /*1950*/  @P2 LEA.HI.X R3, R118, R7, R248, 0x4, P1 ;  /* 0x0000000776032211 */ /* 0x000fe400008f24f8 */
[----:B------:R-:W-:Y:S02]  /*1960*/  @P2 LEA R12, P1, R0, c[0x0][0x1c8], 0x1 ;  /* 0x00007200000c2a11 */ /* 0x000fe400078208ff */
[----:B------:R-:W-:-:S02]  /*1970*/  @P3 LEA.HI.X R9, R6, c[0x0][0x1cc], R7, 0x1, P5 ;  /* 0x0000730006093a11 */ /* 0x000fc400028f0c07 */
[----:B------:R-:W-:Y:S02]  /*1980*/  ISETP.GE.AND P5, PT, R44, 0x31, PT ;  /* 0x000000312c00780c */ /* 0x000fe40003fa6270 */
[----:B------:R-:W-:Y:S01]  /*1990*/  @P2 LEA.HI.X R13, R0, c[0x0][0x1cc], R3, 0x1, P1 ;  /* 0x00007300000d2a11 */ /* 0x000fe200008f0c03 */
[----:B------:R-:W-:Y:S01]  /*19a0*/  IMAD.SHL.U32 R3, R248, 0x20, RZ ;  /* 0x00000020f8037824 */ /* 0x000fe200078e00ff */
[----:B------:R-:W-:-:S04]  /*19b0*/  @P0 IADD3 R0, P1, R6, R10, RZ ;  /* 0x0000000a06000210 */ /* 0x000fc80007f3e0ff */
[----:B------:R-:W-:Y:S02]  /*19c0*/  @P0 IADD3.X R3, R7, R11, R3, P1, !PT ;  /* 0x0000000b07030210 */ /* 0x000fe40000ffe403 */
[----:B------:R-:W-:Y:S01]  /*19d0*/  @P0 LEA R10, P1, R0, c[0x0][0x1c8], 0x1 ;  /* 0x00007200000a0a11 */ /* 0x000fe200078208ff */
[----:B------:R-:W-:Y:S01]  /*19e0*/  @!PT LDS RZ, [RZ] ;  /* 0x00000000fffff984 */ /* 0x000fe20000000800 */
[----:B------:R-:W-:Y:S01]  /*19f0*/  @!PT LDS RZ, [RZ] ;  /* 0x00000000fffff984 */ /* 0x000fe20000000800 */
[----:B------:R-:W-:Y:S01]  /*1a00*/  @!PT LDS RZ, [RZ] ;  /* 0x00000000fffff984 */ /* 0x000fe20000000800 */
[----:B------:R1:W-:Y:S01]  /*1a10*/  @P3 LDGSTS.E.BYPASS.LTC128B.128 [R241+0x3900], [R8.64], !P6 ;  /* 0x0390000008f13fae */ /* 0x0003e2000f101d4a */
[----:B------:R-:W-:Y:S02]  /*1a20*/  ISETP.GE.AND P3, PT, R44, 0x41, PT ;  /* 0x000000412c00780c */ /* 0x000fe40003f66270 */
[----:B------:R-:W-:Y:S01]  /*1a30*/  @P0 LEA.HI.X R11, R0, c[0x0][0x1cc], R3, 0x1, P1 ;  /* 0x00007300000b0a11 */ /* 0x000fe200008f0c03 */
[----:B------:R-:W-:Y:S01]  /*1a40*/  @P5 IMAD R0, R248, 0x30, RZ ;  /* 0x00000030f8005824 */ /* 0x000fe200078e02ff */
[----:B------:R2:W-:Y:S01]  /*1a50*/  @P2 LDGSTS.E.BYPASS.LTC128B.128 [R241+0x4100], [R12.64], !P6 ;  /* 0x041000000cf12fae */ /* 0x0005e2000f101d4a */
[C---:B------:R-:W-:Y:S02]  /*1a60*/  ISETP.GE.AND P2, PT, R44.reuse, 0x51, PT ;  /* 0x000000512c00780c */ /* 0x040fe40003f46270 */
[----:B------:R-:W-:Y:S01]  /*1a70*/  ISETP.GE.AND P1, PT, R44, 0x61, PT ;  /* 0x000000612c00780c */ /* 0x000fe20003f26270 */
[----:B------:R3:W-:-:S12]  /*1a80*/  @P0 LDGSTS.E.BYPASS.LTC128B.128 [R241+0x4900], [R10.64], !P6 ;  /* 0x049000000af10fae */ /* 0x0007d8000f101d4a */
[----:B------:R-:W-:Y:S02]  /*1a90*/  @P1 IMAD R5, R248, 0x60, RZ ;  /* 0x00000060f8051824 */ /* 0x000fe400078e02ff */
[----:B-1----:R-:W-:-:S04]  /*1aa0*/  @P5 IMAD.WIDE.U32 R8, R118, 0x30, R6 ;  /* 0x0000003076085825 */ /* 0x002fc800078e0006 */
[----:B------:R-:W-:Y:S01]  /*1ab0*/  @P5 IMAD.IADD R0, R9, 0x1, R0 ;  /* 0x0000000109005824 */ /* 0x000fe200078e0200 */
[----:B------:R-:W-:-:S04]  /*1ac0*/  @P5 LEA R14, P0, R8, c[0x0][0x1c8], 0x1 ;  /* 0x00007200080e5a11 */ /* 0x000fc800078008ff */
[----:B------:R-:W-:Y:S01]  /*1ad0*/  @P5 LEA.HI.X R15, R8, c[0x0][0x1cc], R0, 0x1, P0 ;  /* 0x00007300080f5a11 */ /* 0x000fe200000f0c00 */
[----:B---3--:R-:W-:Y:S01]  /*1ae0*/  @P2 IMAD R10, R248, 0x50, RZ ;  /* 0x00000050f80a2824 */ /* 0x008fe200078e02ff */
[C---:B------:R-:W-:Y:S01]  /*1af0*/  @P3 LEA R0, P0, R118.reuse, R6, 0x6 ;  /* 0x0000000676003211 */ /* 0x040fe200078030ff */
[C---:B------:R-:W-:Y:S02]  /*1b00*/  @P2 IMAD.WIDE.U32 R8, R118.reuse, 0x50, R6 ;  /* 0x0000005076082825 */ /* 0x040fe400078e0006 */
[----:B------:R1:W-:Y:S01]  /*1b10*/  @P5 LDGSTS.E.BYPASS.LTC128B.128 [R241+0x5100], [R14.64], !P6 ;  /* 0x051000000ef15fae */ /* 0x0003e2000f101d4a */
[C---:B------:R-:W-:Y:S01]  /*1b20*/  @P3 LEA.HI.X R3, R118.reuse, R7, R248, 0x6, P0 ;  /* 0x0000000776033211 */ /* 0x040fe200000f34f8 */
[----:B------:R-:W-:Y:S01]  /*1b30*/  @P1 IMAD.WIDE.U32 R6, R118, 0x60, R6 ;  /* 0x0000006076061825 */ /* 0x000fe200078e0006 */
[----:B--2---:R-:W-:-:S04]  /*1b40*/  @P3 LEA R12, P0, R0, c[0x0][0x1c8], 0x1 ;  /* 0x00007200000c3a11 */ /* 0x004fc800078008ff */
[----:B------:R-:W-:Y:S01]  /*1b50*/  @P3 LEA.HI.X R13, R0, c[0x0][0x1cc], R3, 0x1, P0 ;  /* 0x00007300000d3a11 */ /* 0x000fe200000f0c03 */
[----:B------:R-:W-:Y:S01]  /*1b60*/  @P2 IMAD.IADD R0, R9, 0x1, R10 ;  /* 0x0000000109002824 */ /* 0x000fe200078e020a */
[----:B------:R-:W-:Y:S02]  /*1b70*/  @P2 LEA R10, P0, R8, c[0x0][0x1c8], 0x1 ;  /* 0x00007200080a2a11 */ /* 0x000fe400078008ff */
[----:B------:R-:W-:Y:S01]  /*1b80*/  LEA.HI R3, R24, R16, RZ, 0x1 ;  /* 0x0000001018037211 */ /* 0x000fe200078f08ff */
[----:B------:R1:W-:Y:S01]  /*1b90*/  @P3 LDGSTS.E.BYPASS.LTC128B.128 [R241+0x5900], [R12.64], !P6 ;  /* 0x059000000cf13fae */ /* 0x0003e2000f101d4a */
[----:B------:R-:W-:Y:S01]  /*1ba0*/  @P2 LEA.HI.X R11, R8, c[0x0][0x1cc], R0, 0x1, P0 ;  /* 0x00007300080b2a11 */ /* 0x000fe200000f0c00 */
[----:B------:R-:W-:Y:S01]  /*1bb0*/  @P1 IMAD.IADD R0, R7, 0x1, R5 ;  /* 0x0000000107001824 */ /* 0x000fe200078e0205 */
[----:B------:R-:W-:Y:S01]  /*1bc0*/  @P1 LEA R8, P0, R6, c[0x0][0x1c8], 0x1 ;  /* 0x0000720006081a11 */ /* 0x000fe200078008ff */
[----:B------:R-:W-:Y:S01]  /*1bd0*/  IMAD.SHL.U32 R5, R22, 0x40, RZ ;  /* 0x0000004016057824 */ /* 0x000fe200078e00ff */
[----:B------:R-:W-:Y:S01]  /*1be0*/  LOP3.LUT R3, R3, 0xfffffffe, RZ, 0xc0, !PT ;  /* 0xfffffffe03037812 */ /* 0x000fe200078ec0ff */
[----:B------:R2:W-:Y:S01]  /*1bf0*/  @P2 LDGSTS.E.BYPASS.LTC128B.128 [R241+0x6100], [R10.64], !P6 ;  /* 0x061000000af12fae */ /* 0x0005e2000f101d4a */
[----:B------:R-:W-:Y:S01]  /*1c00*/  @P1 LEA.HI.X R9, R6, c[0x0][0x1cc], R0, 0x1, P0 ;  /* 0x0000730006091a11 */ /* 0x000fe200000f0c00 */
[----:B------:R-:W-:Y:S01]  /*1c10*/  IMAD.SHL.U32 R0, R45, 0x40, RZ ;  /* 0x000000402d007824 */ /* 0x000fe200078e00ff */
[----:B------:R-:W-:Y:S01]  /*1c20*/  LOP3.LUT R116, R5, 0xfffffe00, RZ, 0xc0, !PT ;  /* 0xfffffe0005747812 */ /* 0x000fe200078ec0ff */
[----:B------:R-:W-:Y:S01]  /*1c30*/  IMAD.IADD R16, R16, 0x1, -R3 ;  /* 0x0000000110107824 */ /* 0x000fe200078e0a03 */
[----:B------:R-:W-:Y:S01]  /*1c40*/  LOP3.LUT P0, RZ, R45, 0x2, RZ, 0xc0, !PT ;  /* 0x000000022dff7812 */ /* 0x000fe2000780c0ff */
[----:B------:R2:W-:Y:S01]  /*1c50*/  @P1 LDGSTS.E.BYPASS.LTC128B.128 [R241+0x6900], [R8.64], !P6 ;  /* 0x0690000008f11fae */ /* 0x0005e2000f101d4a */
[----:B------:R-:W-:Y:S01]  /*1c60*/  IMAD.SHL.U32 R3, R19, 0x40, RZ ;  /* 0x0000004013037824 */ /* 0x000fe200078e00ff */
[----:B------:R-:W-:Y:S01]  /*1c70*/  LOP3.LUT R0, R0, 0x1c0, RZ, 0xc0, !PT ;  /* 0x000001c000007812 */ /* 0x000fe200078ec0ff */
[----:B------:R-:W-:Y:S01]  /*1c80*/  IMAD.SHL.U32 R7, R17, 0x8, RZ ;  /* 0x0000000811077824 */ /* 0x000fe200078e00ff */
[----:B------:R-:W0:Y:S01]  /*1c90*/  LDGDEPBAR ;  /* 0x00000000000079af */ /* 0x000e220000000000 */
[----:B------:R-:W-:Y:S01]  /*1ca0*/  IMAD.SHL.U32 R6, R16, 0x8, RZ ;  /* 0x0000000810067824 */ /* 0x000fe200078e00ff */
[----:B------:R-:W-:-:S02]  /*1cb0*/  LOP3.LUT R3, R3, 0x1c0, RZ, 0xc0, !PT ;  /* 0x000001c003037812 */ /* 0x000fc400078ec0ff */
[----:B------:R-:W-:Y:S02]  /*1cc0*/  LOP3.LUT R7, R0, 0x8, R7, 0xf8, !PT ;  /* 0x0000000800077812 */ /* 0x000fe400078ef807 */
[----:B------:R-:W-:Y:S02]  /*1cd0*/  LOP3.LUT R5, R3, 0x8, R6, 0xf8, !PT ;  /* 0x0000000803057812 */ /* 0x000fe400078ef806 */
[----:B------:R-:W-:Y:S02]  /*1ce0*/  SHF.R.U32.HI R0, RZ, 0x3, R0 ;  /* 0x00000003ff007819 */ /* 0x000fe40000011600 */
[----:B------:R-:W-:Y:S02]  /*1cf0*/  SHF.R.U32.HI R3, RZ, 0x3, R3 ;  /* 0x00000003ff037819 */ /* 0x000fe40000011603 */
[----:B------:R-:W-:Y:S01]  /*1d00*/  LOP3.LUT R0, R7, R0, RZ, 0x3c, !PT ;  /* 0x0000000007007212 */ /* 0x000fe200078e3cff */
[----:B------:R-:W-:Y:S01]  /*1d10*/  IMAD.WIDE.U32 R6, R23, c[0x0][0x208], RZ ;  /* 0x0000820017067a25 */ /* 0x000fe200078e00ff */
[----:B------:R-:W-:-:S02]  /*1d20*/  LOP3.LUT R5, R5, R3, RZ, 0x3c, !PT ;  /* 0x0000000305057212 */ /* 0x000fc400078e3cff */
[----:B------:R-:W-:Y:S01]  /*1d30*/  ISETP.GE.AND P2, PT, R20, c[0x0][0x1d4], PT ;  /* 0x0000750014007a0c */ /* 0x000fe20003f46270 */
[----:B------:R-:W-:Y:S02]  /*1d40*/  IMAD R3, R244, 0x400, R116 ;  /* 0x00000400f4037824 */ /* 0x000fe400078e0274 */
[----:B------:R-:W-:Y:S01]  /*1d50*/  IMAD R0, R16, 0x200, R0 ;  /* 0x0000020010007824 */ /* 0x000fe200078e0200 */
[----:B------:R-:W-:Y:S01]  /*1d60*/  ISETP.LT.OR P5, PT, R44, 0x1, P2 ;  /* 0x000000012c00780c */ /* 0x000fe200017a1670 */
[----:B------:R-:W-:Y:S02]  /*1d70*/  IMAD.IADD R3, R5, 0x1, R3 ;  /* 0x0000000105037824 */ /* 0x000fe400078e0203 */
[----:B------:R-:W-:Y:S01]  /*1d80*/  IMAD.SHL.U32 R119, R0, 0x2, RZ ;  /* 0x0000000200777824 */ /* 0x000fe200078e00ff */
[----:B------:R-:W-:-:S04]  /*1d90*/  DEPBAR.LE SB0, 0x1 ;  /* 0x000080400000791a */ /* 0x000fc80000000000 */
[----:B------:R-:W-:-:S04]  /*1da0*/  DEPBAR.LE SB0, 0x0 ;  /* 0x000080000000791a */ /* 0x000fc80000000000 */
[----:B------:R-:W-:Y:S01]  /*1db0*/  BAR.SYNC.DEFER_BLOCKING 0x0 ;  /* 0x0000000000007b1d */ /* 0x000fe20000010000 */
[----:B------:R-:W-:Y:S01]  /*1dc0*/  IMAD.SHL.U32 R230, R3, 0x2, RZ ;  /* 0x0000000203e67824 */ /* 0x000fe200078e00ff */
[C---:B------:R-:W-:Y:S01]  /*1dd0*/  IADD3 R0, R119.reuse, 0x3900, RZ ;  /* 0x0000390077007810 */ /* 0x040fe20007ffe0ff */
[----:B------:R-:W-:Y:S01]  /*1de0*/  IMAD.MOV.U32 R3, RZ, RZ, R46 ;  /* 0x000000ffff037224 */ /* 0x000fe200078e002e */
[----:B------:R-:W-:Y:S01]  /*1df0*/  IADD3 R234, R119, 0x3920, RZ ;  /* 0x0000392077ea7810 */ /* 0x000fe20007ffe0ff */
[--C-:B------:R-:W-:Y:S01]  /*1e00*/  IMAD R233, R2, 0x2, R230.reuse ;  /* 0x0000000202e97824 */ /* 0x100fe200078e02e6 */
[----:B------:R-:W-:Y:S01]  /*1e10*/  @P0 IADD3 R234, R0, -0x20, RZ ;  /* 0xffffffe000ea0810 */ /* 0x000fe20007ffe0ff */
[----:B------:R-:W-:Y:S02]  /*1e20*/  IMAD R0, R21, c[0x0][0x208], RZ ;  /* 0x0000820015007a24 */ /* 0x000fe400078e02ff */
[----:B------:R-:W-:Y:S01]  /*1e30*/  IMAD R231, R4, 0x2, R230 ;  /* 0x0000000204e77824 */ /* 0x000fe200078e02e6 */
[C---:B------:R-:W-:Y:S01]  /*1e40*/  IADD3 R240, R234.reuse, 0x800, RZ ;  /* 0x00000800eaf07810 */ /* 0x040fe20007ffe0ff */
[----:B------:R-:W-:Y:S01]  /*1e50*/  IMAD R0, R23, c[0x0][0x20c], R0 ;  /* 0x0000830017007a24 */ /* 0x000fe200078e0200 */
[----:B------:R-:W-:Y:S01]  /*1e60*/  IADD3 R235, R234, 0x3000, RZ ;  /* 0x00003000eaeb7810 */ /* 0x000fe20007ffe0ff */
[----:B------:R-:W-:-:S02]  /*1e70*/  IMAD R232, R2, 0x2, R231 ;  /* 0x0000000202e87824 */ /* 0x000fc400078e02e7 */
[----:B------:R-:W-:Y:S02]  /*1e80*/  IMAD.IADD R0, R7, 0x1, R0 ;  /* 0x0000000107007824 */ /* 0x000fe400078e0200 */
[----:B------:R-:W-:-:S04]  /*1e90*/  IMAD.WIDE.U32 R6, R6, 0x70, R100 ;  /* 0x0000007006067825 */ /* 0x000fc800078e0064 */
[----:B------:R-:W-:Y:S01]  /*1ea0*/  IMAD R0, R0, 0x70, RZ ;  /* 0x0000007000007824 */ /* 0x000fe200078e02ff */
[----:B--2---:R-:W-:Y:S03]  /*1eb0*/  LDSM.16.M88.4 R8, [R230+0x9100] ;  /* 0x00910000e608783b */ /* 0x004fe60000000200 */
[----:B------:R-:W-:Y:S01]  /*1ec0*/  IMAD.IADD R0, R7, 0x1, R0 ;  /* 0x0000000107007824 */ /* 0x000fe200078e0200 */
[----:B------:R-:W2:Y:S04]  /*1ed0*/  LDSM.16.M88.4 R24, [R119+0x4100] ;  /* 0x004100007718783b */ /* 0x000ea80000000200 */
[----:B-1----:R-:W1:Y:S04]  /*1ee0*/  LDSM.16.M88.4 R12, [R230+0x7100] ;  /* 0x00710000e60c783b */ /* 0x002e680000000200 */
[----:B------:R-:W3:Y:S04]  /*1ef0*/  LDSM.16.M88.4 R28, [R119+0x3900] ;  /* 0x00390000771c783b */ /* 0x000ee80000000200 */
[----:B------:R-:W4:Y:S04]  /*1f00*/  LDSM.16.M88.4 R16, [R119+0x4900] ;  /* 0x004900007710783b */ /* 0x000f280000000200 */
[----:B------:R-:W5:Y:S04]  /*1f10*/  LDSM.16.M88.4 R32, [R119+0x5100] ;  /* 0x005100007720783b */ /* 0x000f680000000200 */
[----:B------:R-:W4:Y:S04]  /*1f20*/  LDSM.16.M88.4 R36, [R119+0x5900] ;  /* 0x005900007724783b */ /* 0x000f280000000200 */
[----:B------:R-:W4:Y:S04]  /*1f30*/  LDSM.16.M88.4 R48, [R119+0x6100] ;  /* 0x006100007730783b */ /* 0x000f280000000200 */
[----:B------:R-:W4:Y:S04]  /*1f40*/  LDSM.16.M88.4 R40, [R119+0x6900] ;  /* 0x006900007728783b */ /* 0x000f280000000200 */
[----:B------:R-:W-:Y:S04]  /*1f50*/  LDSM.16.M88.4 R60, [R234] ;  /* 0x00000000ea3c783b */ /* 0x000fe80000000200 */
[----:B------:R-:W-:Y:S01]  /*1f60*/  LDSM.16.M88.4 R56, [R234+0x800] ;  /* 0x00080000ea38783b */ /* 0x000fe20000000200 */
[-C--:B--2---:R-:W-:Y:S03]  /*1f70*/  HMMA.16816.F32 R68, R8, R24.reuse, RZ ;  /* 0x000000180844723c */ /* 0x084fe600000018ff */
[----:B------:R-:W-:Y:S05]  /*1f80*/  LDSM.16.M88.4 R52, [R234+0x1000] ;  /* 0x00100000ea34783b */ /* 0x000fea0000000200 */
[C---:B-1----:R-:W-:Y:S07]  /*1f90*/  HMMA.16816.F32 R156, R12.reuse, R24, RZ ;  /* 0x000000180c9c723c */ /* 0x042fee00000018ff */
[----:B------:R-:W-:Y:S01]  /*1fa0*/  LEA R24, P1, R6, c[0x0][0x1f8], 0x1 ;  /* 0x00007e0006187a11 */ /* 0x000fe200078208ff */
[----:B---3--:R-:W-:Y:S03]  /*1fb0*/  HMMA.16816.F32 R184, R12, R28, RZ ;  /* 0x0000001c0cb8723c */ /* 0x008fe600000018ff */
[----:B------:R-:W-:-:S02]  /*1fc0*/  IADD3 R22, P0, R24, UR9, RZ ;  /* 0x0000000918167c10 */ /* 0x000fc4000ff1e0ff */
[----:B------:R-:W-:Y:S01]  /*1fd0*/  LEA.HI.X R25, R6, c[0x0][0x1fc], R0, 0x1, P1 ;  /* 0x00007f0006197a11 */ /* 0x000fe200008f0c00 */
[----:B------:R-:W-:Y:S02]  /*1fe0*/  IMAD.MOV.U32 R0, RZ, RZ, 0x40 ;  /* 0x00000040ff007424 */ /* 0x000fe400078e00ff */
[----:B------:R-:W-:Y:S01]  /*1ff0*/  HMMA.16816.F32 R180, R12, R30, RZ ;  /* 0x0000001e0cb4723c */ /* 0x000fe200000018ff */
[----:B------:R-:W-:-:S07]  /*2000*/  IADD3.X R23, R25, UR8, RZ, P0, !PT ;  /* 0x0000000819177c10 */ /* 0x000fce00087fe4ff */
[C---:B------:R-:W-:Y:S08]  /*2010*/  HMMA.16816.F32 R176, R12.reuse, R26, RZ ;  /* 0x0000001a0cb0723c */ /* 0x040ff000000018ff */
[C---:B----4-:R-:W-:Y:S08]  /*2020*/  HMMA.16816.F32 R148, R12.reuse, R16, RZ ;  /* 0x000000100c94723c */ /* 0x050ff000000018ff */
[C---:B------:R-:W-:Y:S08]  /*2030*/  HMMA.16816.F32 R172, R12.reuse, R18, RZ ;  /* 0x000000120cac723c */ /* 0x040ff000000018ff */
[C---:B-----5:R-:W-:Y:S08]  /*2040*/  HMMA.16816.F32 R144, R12.reuse, R32, RZ ;  /* 0x000000200c90723c */ /* 0x060ff000000018ff */
[C---:B------:R-:W-:Y:S08]  /*2050*/  HMMA.16816.F32 R168, R12.reuse, R34, RZ ;  /* 0x000000220ca8723c */ /* 0x040ff000000018ff */
[C---:B------:R-:W-:Y:S08]  /*2060*/  HMMA.16816.F32 R140, R12.reuse, R36, RZ ;  /* 0x000000240c8c723c */ /* 0x040ff000000018ff */
[C---:B------:R-:W-:Y:S08]  /*2070*/  HMMA.16816.F32 R160, R12.reuse, R38, RZ ;  /* 0x000000260ca0723c */ /* 0x040ff000000018ff */
[C---:B------:R-:W-:Y:S08]  /*2080*/  HMMA.16816.F32 R132, R12.reuse, R48, RZ ;  /* 0x000000300c84723c */ /* 0x040ff000000018ff */
[C---:B------:R-:W-:Y:S08]  /*2090*/  HMMA.16816.F32 R152, R12.reuse, R50, RZ ;  /* 0x000000320c98723c */ /* 0x040ff000000018ff */
[C---:B------:R-:W-:Y:S08]  /*20a0*/  HMMA.16816.F32 R128, R12.reuse, R40, RZ ;  /* 0x000000280c80723c */ /* 0x040ff000000018ff */
[----:B------:R-:W-:Y:S07]  /*20b0*/  HMMA.16816.F32 R136, R12, R42, RZ ;  /* 0x0000002a0c88723c */ /* 0x000fee00000018ff */
[----:B------:R-:W-:Y:S01]  /*20c0*/  IADD3 R14, P1, R22, UR9, RZ ;  /* 0x00000009160e7c10 */ /* 0x000fe2000ff3e0ff */
[----:B------:R-:W-:Y:S03]  /*20d0*/  HMMA.16816.F32 R72, R8, R16, RZ ;  /* 0x000000100848723c */ /* 0x000fe600000018ff */
[----:B------:R-:W-:-:S02]  /*20e0*/  IADD3 R12, P0, R14, UR9, RZ ;  /* 0x000000090e0c7c10 */ /* 0x000fc4000ff1e0ff */
[----:B------:R-:W-:Y:S02]  /*20f0*/  IADD3.X R15, R23, UR8, RZ, P1, !PT ;  /* 0x00000008170f7c10 */ /* 0x000fe40008ffe4ff */
[----:B------:R-:W-:Y:S01]  /*2100*/  IADD3 R6, P3, R12, UR9, RZ ;  /* 0x000000090c067c10 */ /* 0x000fe2000ff7e0ff */
[C---:B------:R-:W-:Y:S01]  /*2110*/  HMMA.16816.F32 R80, R8.reuse, R36, RZ ;  /* 0x000000240850723c */ /* 0x040fe200000018ff */
[----:B------:R-:W-:Y:S02]  /*2120*/  IADD3.X R13, R15, UR8, RZ, P0, !PT ;  /* 0x000000080f0d7c10 */ /* 0x000fe400087fe4ff */
[----:B------:R-:W-:Y:S02]  /*2130*/  ISETP.LT.OR P1, PT, R44, 0x11, P2 ;  /* 0x000000112c00780c */ /* 0x000fe40001721670 */
[----:B------:R-:W-:Y:S02]  /*2140*/  IADD3.X R7, R13, UR8, RZ, P3, !PT ;  /* 0x000000080d077c10 */ /* 0x000fe40009ffe4ff */
[----:B------:R-:W-:Y:S01]  /*2150*/  IADD3 R20, P0, R6, UR9, RZ ;  /* 0x0000000906147c10 */ /* 0x000fe2000ff1e0ff */
[----:B------:R-:W-:Y:S01]  /*2160*/  HMMA.16816.F32 R112, R8, R18, RZ ;  /* 0x000000120870723c */ /* 0x000fe200000018ff */
[----:B------:R-:W1:Y:S01]  /*2170*/  LDSM.16.M88.4 R16, [R233+0x9100] ;  /* 0x00910000e910783b */ /* 0x000e620000000200 */
[----:B------:R-:W-:-:S02]  /*2180*/  ISETP.LT.OR P3, PT, R44, 0x21, P2 ;  /* 0x000000212c00780c */ /* 0x000fc40001761670 */
[----:B------:R-:W-:Y:S02]  /*2190*/  IADD3.X R21, R7, UR8, RZ, P0, !PT ;  /* 0x0000000807157c10 */ /* 0x000fe400087fe4ff */
[C---:B------:R-:W-:Y:S02]  /*21a0*/  ISETP.LT.OR P0, PT, R44.reuse, 0x31, P2 ;  /* 0x000000312c00780c */ /* 0x040fe40001701670 */
[C---:B------:R-:W-:Y:S01]  /*21b0*/  HMMA.16816.F32 R164, R8.reuse, R38, RZ ;  /* 0x0000002608a4723c */ /* 0x040fe200000018ff */
[----:B------:R-:W2:Y:S07]  /*21c0*/  LDSM.16.M88.4 R36, [R234+0x2000] ;  /* 0x00200000ea24783b */ /* 0x000eae0000000200 */
[C---:B------:R-:W-:Y:S08]  /*21d0*/  HMMA.16816.F32 R88, R8.reuse, R48, RZ ;  /* 0x000000300858723c */ /* 0x040ff000000018ff */
[C---:B------:R-:W-:Y:S01]  /*21e0*/  HMMA.16816.F32 R192, R8.reuse, R50, RZ ;  /* 0x0000003208c0723c */ /* 0x040fe200000018ff */
[----:B------:R-:W3:Y:S07]  /*21f0*/  LDSM.16.M88.4 R48, [R234+0x1800] ;  /* 0x00180000ea30783b */ /* 0x000eee0000000200 */
[C---:B------:R-:W-:Y:S08]  /*2200*/  HMMA.16816.F32 R64, R8.reuse, R28, RZ ;  /* 0x0000001c0840723c */ /* 0x040ff000000018ff */
[C---:B------:R-:W-:Y:S08]  /*2210*/  HMMA.16816.F32 R76, R8.reuse, R32, RZ ;  /* 0x00000020084c723c */ /* 0x040ff000000018ff */
[C---:B------:R-:W-:Y:S01]  /*2220*/  HMMA.16816.F32 R96, R8.reuse, R30, RZ ;  /* 0x0000001e0860723c */ /* 0x040fe200000018ff */
[----:B------:R-:W-:Y:S07]  /*2230*/  LDSM.16.M88.4 R28, [R234+0x3000] ;  /* 0x00300000ea1c783b */ /* 0x000fee0000000200 */
[C---:B------:R-:W-:Y:S01]  /*2240*/  HMMA.16816.F32 R124, R8.reuse, R34, RZ ;  /* 0x00000022087c723c */ /* 0x040fe200000018ff */
[----:B------:R-:W4:Y:S07]  /*2250*/  LDSM.16.M88.4 R32, [R234+0x2800] ;  /* 0x00280000ea20783b */ /* 0x000f2e0000000200 */
[C---:B------:R-:W-:Y:S08]  /*2260*/  HMMA.16816.F32 R92, R8.reuse, R40, RZ ;  /* 0x00000028085c723c */ /* 0x040ff000000018ff */
[C---:B------:R-:W-:Y:S08]  /*2270*/  HMMA.16816.F32 R84, R8.reuse, R26, RZ ;  /* 0x0000001a0854723c */ /* 0x040ff000000018ff */
[----:B------:R-:W-:Y:S01]  /*2280*/  HMMA.16816.F32 R188, R8, R42, RZ ;  /* 0x0000002a08bc723c */ /* 0x000fe200000018ff */
[----:B------:R-:W5:Y:S04]  /*2290*/  LDSM.16.M88.4 R8, [R233+0x7100] ;  /* 0x00710000e908783b */ /* 0x000f680000000200 */
[----:B------:R-:W-:Y:S01]  /*22a0*/  @!PT LDS RZ, [RZ] ;  /* 0x00000000fffff984 */ /* 0x000fe20000000800 */
[----:B------:R-:W-:Y:S01]  /*22b0*/  @!PT LDS RZ, [RZ] ;  /* 0x00000000fffff984 */ /* 0x000fe20000000800 */
[----:B------:R-:W-:Y:S01]  /*22c0*/  @!PT LDS RZ, [RZ] ;  /* 0x00000000fffff984 */ /* 0x000fe20000000800 */
[----:B------:R3:W-:Y:S01]  /*22d0*/  LDGSTS.E.BYPASS.LTC128B.128 [R241+0x100], [R24.64], !P5 ;  /* 0x0010000018f17fae */ /* 0x0007e2000e901d4a */
[----:B------:R-:W-:-:S02]  /*22e0*/  ISETP.LT.OR P5, PT, R44, 0x41, P2 ;  /* 0x000000412c00780c */ /* 0x000fc400017a1670 */
[----:B-1----:R-:W-:Y:S01]  /*22f0*/  HMMA.16816.F32 R120, R16, R60, R64 ;  /* 0x0000003c1078723c */ /* 0x002fe20000001840 */
[----:B------:R1:W-:Y:S01]  /*2300*/  LDGSTS.E.BYPASS.LTC128B.128 [R241+0x900], [R22.64], !P1 ;  /* 0x0090000016f17fae */ /* 0x0003e2000c901d4a */
[----:B------:R-:W-:-:S03]  /*2310*/  LOP3.LUT P1, RZ, R45, 0x4, RZ, 0xc0, !PT ;  /* 0x000000042dff7812 */ /* 0x000fc6000782c0ff */
[----:B------:R1:W-:Y:S01]  /*2320*/  LDGSTS.E.BYPASS.LTC128B.128 [R241+0x1100], [R14.64], !P3 ;  /* 0x011000000ef17fae */ /* 0x0003e2000d901d4a */
[C---:B------:R-:W-:Y:S02]  /*2330*/  ISETP.LT.OR P3, PT, R44.reuse, 0x51, P2 ;  /* 0x000000512c00780c */ /* 0x040fe40001761670 */
[----:B------:R-:W-:Y:S01]  /*2340*/  ISETP.LT.OR P2, PT, R44, 0x61, P2 ;  /* 0x000000612c00780c */ /* 0x000fe20001741670 */
[----:B------:R1:W-:Y:S01]  /*2350*/  LDGSTS.E.BYPASS.LTC128B.128 [R241+0x1900], [R12.64], !P0 ;  /* 0x019000000cf17fae */ /* 0x0003e2000c101d4a */
[----:B------:R-:W-:Y:S01]  /*2360*/  SEL R0, R0, 0xffffffc0, !P1 ;  /* 0xffffffc000007807 */ /* 0x000fe20004800000 */
[----:B--2---:R-:W-:Y:S02]  /*2370*/  HMMA.16816.F32 R40, R16, R36, R80 ;  /* 0x000000241028723c */ /* 0x004fe40000001850 */
[----:B------:R2:W-:Y:S02]  /*2380*/  LDGSTS.E.BYPASS.LTC128B.128 [R241+0x2100], [R6.64], !P5 ;  /* 0x0210000006f17fae */ /* 0x0005e4000e901d4a */
[----:B------:R-:W-:-:S02]  /*2390*/  IMAD.IADD R229, R119, 0x1, R0 ;  /* 0x0000000177e57824 */ /* 0x000fc400078e0200 */
[----:B------:R-:W-:Y:S01]  /*23a0*/  IMAD.IADD R228, R0, 0x1, R234 ;  /* 0x0000000100e47824 */ /* 0x000fe200078e02ea */
[----:B------:R-:W-:Y:S01]  /*23b0*/  LOP3.LUT R0, R5, R116, RZ, 0xfc, !PT ;  /* 0x0000007405007212 */ /* 0x000fe200078efcff */
[----:B------:R2:W-:Y:S01]  /*23c0*/  LDGSTS.E.BYPASS.LTC128B.128 [R241+0x2900], [R20.64], !P3 ;  /* 0x0290000014f17fae */ /* 0x0005e2000d901d4a */
[C---:B------:R-:W-:Y:S08]  /*23d0*/  HMMA.16816.F32 R108, R16.reuse, R56, R68 ;  /* 0x00000038106c723c */ /* 0x040ff00000001844 */
[----:B------:R-:W-:Y:S01]  /*23e0*/  HMMA.16816.F32 R104, R16, R52, R72 ;  /* 0x000000341068723c */ /* 0x000fe20000001848 */
[----:B-1----:R-:W-:-:S07]  /*23f0*/  IADD3 R12, P0, R20, UR9, RZ ;  /* 0x00000009140c7c10 */ /* 0x002fce000ff1e0ff */
[----:B---3--:R-:W-:Y:S01]  /*2400*/  HMMA.16816.F32 R24, R16, R62, R96 ;  /* 0x0000003e1018723c */ /* 0x008fe20000001860 */
[----:B------:R-:W-:Y:S02]  /*2410*/  IADD3.X R13, R21, UR8, RZ, P0, !PT ;  /* 0x00000008150d7c10 */ /* 0x000fe400087fe4ff */
[----:B------:R-:W-:-:S03]  /*2420*/  ISETP.GE.AND P0, PT, R3, 0x2, PT ;  /* 0x000000020300780c */ /* 0x000fc60003f06270 */
[----:B------:R1:W-:Y:S02]  /*2430*/  LDGSTS.E.BYPASS.LTC128B.128 [R241+0x3100], [R12.64], !P2 ;  /* 0x031000000cf17fae */ /* 0x0003e4000d101d4a */
[C---:B------:R-:W-:Y:S02]  /*2440*/  HMMA.16816.F32 R224, R16.reuse, R58, R84 ;  /* 0x0000003a10e0723c */ /* 0x040fe40000001854 */
[----:B--2---:R-:W-:Y:S04]  /*2450*/  LDSM.16.M88.4 R20, [R231+0x9100] ;  /* 0x00910000e714783b */ /* 0x004fe80000000200 */
[----:B------:R-:W-:Y:S02]  /*2460*/  LDSM.16.M88.4 R80, [R229+0x3900] ;  /* 0x00390000e550783b */ /* 0x000fe40000000200 */
[C---:B------:R-:W-:Y:S02]  /*2470*/  HMMA.16816.F32 R204, R16.reuse, R50, R124 ;  /* 0x0000003210cc723c */ /* 0x040fe4000000187c */
[----:B------:R-:W2:Y:S04]  /*2480*/  LDSM.16.M88.4 R64, [R229+0x5900] ;  /* 0x00590000e540783b */ /* 0x000ea80000000200 */
[----:B------:R-:W3:Y:S02]  /*2490*/  LDSM.16.M88.4 R72, [R229+0x4900] ;  /* 0x00490000e548783b */ /* 0x000ee40000000200 */
[C---:B------:R-:W-:Y:S02]  /*24a0*/  HMMA.16816.F32 R100, R16.reuse, R48, R76 ;  /* 0x000000301064723c */ /* 0x040fe4000000184c */
[----:B------:R-:W2:Y:S04]  /*24b0*/  LDSM.16.M88.4 R68, [R229+0x5100] ;  /* 0x00510000e544783b */ /* 0x000ea80000000200 */
[----:B------:R-:W2:Y:S02]  /*24c0*/  LDSM.16.M88.4 R84, [R229+0x6100] ;  /* 0x00610000e554783b */ /* 0x000ea40000000200 */
[C---:B----4-:R-:W-:Y:S02]  /*24d0*/  HMMA.16816.F32 R88, R16.reuse, R32, R88 ;  /* 0x000000201058723c */ /* 0x050fe40000001858 */
[----:B------:R-:W4:Y:S04]  /*24e0*/  LDSM.16.M88.4 R96, [R229+0x6900] ;  /* 0x00690000e560783b */ /* 0x000f280000000200 */
[----:B------:R-:W2:Y:S02]  /*24f0*/  LDSM.16.M88.4 R76, [R229+0x4100] ;  /* 0x00410000e54c783b */ /* 0x000ea40000000200 */
[C---:B------:R-:W-:Y:S02]  /*2500*/  HMMA.16816.F32 R92, R16.reuse, R28, R92 ;  /* 0x0000001c105c723c */ /* 0x040fe4000000185c */
[----:B------:R-:W-:Y:S04]  /*2510*/  LDSM.16.M88.4 R44, [R228+0x800] ;  /* 0x00080000e42c783b */ /* 0x000fe80000000200 */
[----:B-1----:R-:W-:Y:S02]  /*2520*/  LDSM.16.M88.4 R12, [R232+0x7100] ;  /* 0x00710000e80c783b */ /* 0x002fe40000000200 */
[C---:B------:R-:W-:Y:S02]  /*2530*/  HMMA.16816.F32 R220, R16.reuse, R54, R112 ;  /* 0x0000003610dc723c */ /* 0x040fe40000001870 */
[----:B------:R-:W0:Y:S06]  /*2540*/  LDGDEPBAR ;  /* 0x00000000000079af */ /* 0x000e2c0000000000 */
[C---:B------:R-:W-:Y:S08]  /*2550*/  HMMA.16816.F32 R124, R16.reuse, R38, R164 ;  /* 0x00000026107c723c */ /* 0x040ff000000018a4 */
[C---:B------:R-:W-:Y:S08]  /*2560*/  HMMA.16816.F32 R200, R16.reuse, R34, R192 ;  /* 0x0000002210c8723c */ /* 0x040ff000000018c0 */
[----:B------:R-:W-:Y:S01]  /*2570*/  HMMA.16816.F32 R188, R16, R30, R188 ;  /* 0x0000001e10bc723c */ /* 0x000fe200000018bc */
[----:B------:R-:W1:Y:S07]  /*2580*/  LDSM.16.M88.4 R16, [R231+0x7100] ;  /* 0x00710000e710783b */ /* 0x000e6e0000000200 */
[C---:B-----5:R-:W-:Y:S08]  /*2590*/  HMMA.16816.F32 R184, R8.reuse, R60, R184 ;  /* 0x0000003c08b8723c */ /* 0x060ff000000018b8 */
        /* <DEDUP_REMOVED lines=13> */
[C---:B------:R-:W-:Y:S01]  /*2670*/  HMMA.16816.F32 R180, R8.reuse, R34, R152 ;  /* 0x0000002208b4723c */ /* 0x040fe20000001898 */
[----:B------:R-:W-:Y:S07]  /*2680*/  LDSM.16.M88.4 R32, [R228+0x2000] ;  /* 0x00200000e420783b */ /* 0x000fee0000000200 */
[----:B------:R-:W-:Y:S01]  /*2690*/  HMMA.16816.F32 R172, R8, R30, R136 ;  /* 0x0000001e08ac723c */ /* 0x000fe20000001888 */
[----:B------:R-:W5:Y:S04]  /*26a0*/  LDSM.16.M88.4 R8, [R232+0x9100] ;  /* 0x00910000e808783b */ /* 0x000f680000000200 */
[----:B------:R-:W-:Y:S03]  /*26b0*/  LDSM.16.M88.4 R28, [R228+0x2800] ;  /* 0x00280000e41c783b */ /* 0x000fe60000000200 */
[C---:B--2---:R-:W-:Y:S01]  /*26c0*/  HMMA.16816.F32 R148, R20.reuse, R64, R40 ;  /* 0x000000401494723c */ /* 0x044fe20000001828 */
[----:B------:R-:W2:Y:S07]  /*26d0*/  LDSM.16.M88.4 R40, [R228+0x1000] ;  /* 0x00100000e428783b */ /* 0x000eae0000000200 */
[----:B------:R-:W-:Y:S01]  /*26e0*/  HMMA.16816.F32 R140, R20, R82, R24 ;  /* 0x00000052148c723c */ /* 0x000fe20000001818 */
[----:B------:R-:W1:Y:S01]  /*26f0*/  LDSM.16.M88.4 R24, [R228+0x3000] ;  /* 0x00300000e418783b */ /* 0x000e620000000200 */
[----:B------:R-:W-:-:S06]  /*2700*/  DEPBAR.LE SB0, 0x0 ;  /* 0x000080000000791a */ /* 0x000fcc0000000000 */
[C---:B---3--:R-:W-:Y:S08]  /*2710*/  HMMA.16816.F32 R160, R20.reuse, R72, R104 ;  /* 0x0000004814a0723c */ /* 0x048ff00000001868 */
[C---:B------:R-:W-:Y:S08]  /*2720*/  HMMA.16816.F32 R152, R20.reuse, R68, R100 ;  /* 0x000000441498723c */ /* 0x040ff00000001864 */
[C---:B------:R-:W-:Y:S08]  /*2730*/  HMMA.16816.F32 R144, R20.reuse, R84, R88 ;  /* 0x000000541490723c */ /* 0x040ff00000001858 */
[C---:B----4-:R-:W-:Y:S08]  /*2740*/  HMMA.16816.F32 R112, R20.reuse, R96, R92 ;  /* 0x000000601470723c */ /* 0x050ff0000000185c */
[C---:B------:R-:W-:Y:S08]  /*2750*/  HMMA.16816.F32 R168, R20.reuse, R80, R120 ;  /* 0x0000005014a8723c */ /* 0x040ff00000001878 */
[C---:B------:R-:W-:Y:S08]  /*2760*/  HMMA.16816.F32 R164, R20.reuse, R76, R108 ;  /* 0x0000004c14a4723c */ /* 0x040ff0000000186c */
[----:B------:R-:W-:Y:S08]  /*2770*/  HMMA.16816.F32 R136, R20, R78, R224 ;  /* 0x0000004e1488723c */ /* 0x000ff000000018e0 */
[C---:B-1----:R-:W-:Y:S08]  /*2780*/  HMMA.16816.F32 R104, R16.reuse, R80, R184 ;  /* 0x000000501068723c */ /* 0x042ff000000018b8 */
[C---:B------:R-:W-:Y:S08]  /*2790*/  HMMA.16816.F32 R100, R16.reuse, R82, R60 ;  /* 0x000000521064723c */ /* 0x040ff0000000183c */
[C---:B------:R-:W-:Y:S08]  /*27a0*/  HMMA.16816.F32 R92, R16.reuse, R76, R192 ;  /* 0x0000004c105c723c */ /* 0x040ff000000018c0 */
[----:B------:R-:W-:Y:S08]  /*27b0*/  HMMA.16816.F32 R88, R16, R78, R56 ;  /* 0x0000004e1058723c */ /* 0x000ff00000001838 */
        /* <DEDUP_REMOVED lines=19> */
[C---:B-----5:R-:W-:Y:S08]  /*28f0*/  HMMA.16816.F32 R168, R8.reuse, R48, R168 ;  /* 0x0000003008a8723c */ /* 0x060ff000000018a8 */
[C---:B------:R-:W-:Y:S08]  /*2900*/  HMMA.16816.F32 R140, R8.reuse, R50, R140 ;  /* 0x00000032088c723c */ /* 0x040ff0000000188c */
[C---:B------:R-:W-:Y:S08]  /*2910*/  HMMA.16816.F32 R164, R8.reuse, R44, R164 ;  /* 0x0000002c08a4723c */ /* 0x040ff000000018a4 */
[----:B------:R-:W-:Y:S08]  /*2920*/  HMMA.16816.F32 R136, R8, R46, R136 ;  /* 0x0000002e0888723c */ /* 0x000ff00000001888 */
        /* <DEDUP_REMOVED lines=25> */
[----:B------:R-:W-:Y:S06]  /*2ac0*/  @!UPT UIADD3 URZ, URZ, URZ, URZ ;  /* 0x0000003f3f3ff290 */ /* 0x000fec000fffe03f */
[----:B------:R-:W-:Y:S11]  /*2ad0*/  @!P0 BRA `(.L_x_601) ;  /* 0x0000021000008947 */ /* 0x000ff60003800000 */
[----:B------:R-:W2:Y:S01]  /*2ae0*/  LDL.64 R226, [R1+0x58] ;  /* 0x0000580001e27983 */ /* 0x000ea20000100a00 */
[----:B------:R-:W-:Y:S01]  /*2af0*/  IADD3 R3, R3, -0x2, RZ ;  /* 0xfffffffe03037810 */ /* 0x000fe20007ffe0ff */
[----:B------:R-:W-:-:S03]  /*2b00*/  IMAD.SHL.U32 R16, R118, 0x20, RZ ;  /* 0x0000002076107824 */ /* 0x000fc600078e00ff */
[----:B------:R-:W-:Y:S01]  /*2b10*/  SHF.R.S32.HI R6, RZ, 0x1f, R3 ;  /* 0x0000001fff067819 */ /* 0x000fe20000011403 */
[----:B------:R-:W-:Y:S02]  /*2b20*/  IMAD R5, R117, R3, RZ ;  /* 0x0000000375057224 */ /* 0x000fe400078e02ff */
[----:B--2---:R-:W-:-:S04]  /*2b30*/  IMAD.WIDE.U32 R8, R3, R250, R226 ;  /* 0x000000fa03087225 */ /* 0x004fc800078e00e2 */
        /* <DEDUP_REMOVED lines=27> */
.L_x_601:
[----:B------:R-:W-:Y:S01]  /*2cf0*/  FMUL.FTZ R3, R45, c[0x0][0x320] ;  /* 0x0000c8002d037a20 */ /* 0x000fe20000410000 */
[-C--:B---3--:R-:W-:Y:S01]  /*2d00*/  LEA.HI R6, R246, R247.reuse, RZ, 0x2 ;  /* 0x000000f7f6067211 */ /* 0x088fe200078f10ff */
[----:B------:R-:W-:Y:S01]  /*2d10*/  FMUL.FTZ R5, R121, c[0x0][0x320] ;  /* 0x0000c80079057a20 */ /* 0x000fe20000410000 */
[----:B------:R-:W-:Y:S01]  /*2d20*/  SHF.R.S32.HI R7, RZ, 0x1f, R244 ;  /* 0x0000001fff077819 */ /* 0x000fe200000114f4 */
[----:B------:R1:W-:Y:S01]  /*2d30*/  MUFU.TANH R177, R3 ;  /* 0x0000000300b17308 */ /* 0x0003e20000002400 */
[----:B------:R-:W-:Y:S01]  /*2d40*/  LOP3.LUT R6, R6, 0xfffffffc, RZ, 0xc0, !PT ;  /* 0xfffffffc06067812 */ /* 0x000fe200078ec0ff */
[----:B------:R-:W-:Y:S01]  /*2d50*/  FMUL.FTZ R8, R122, c[0x0][0x320] ;  /* 0x0000c8007a087a20 */ /* 0x000fe20000410000 */
[----:B------:R-:W-:Y:S01]  /*2d60*/  LEA.HI R7, R7, R244, RZ, 0x2 ;  /* 0x000000f407077211 */ /* 0x000fe200078f10ff */
[----:B------:R-:W-:Y:S01]  /*2d70*/  FMUL.FTZ R12, R123, c[0x0][0x320] ;  /* 0x0000c8007b0c7a20 */ /* 0x000fe20000410000 */
[----:B------:R-:W-:Y:S01]  /*2d80*/  IADD3 R6, -R6, R247, RZ ;  /* 0x000000f706067210 */ /* 0x000fe20007ffe1ff */
[----:B------:R-:W-:Y:S01]  /*2d90*/  STL [R1+0xa0], R241 ;  /* 0x0000a0f101007387 */ /* 0x000fe20000100800 */
[----:B------:R-:W-:Y:S01]  /*2da0*/  LOP3.LUT R9, R7, 0xffffffc, RZ, 0xc0, !PT ;  /* 0x0ffffffc07097812 */ /* 0x000fe200078ec0ff */
[----:B------:R-:W-:Y:S01]  /*2db0*/  MUFU.TANH R29, R5 ;  /* 0x00000005001d7308 */ /* 0x000fe20000002400 */
[----:B------:R-:W-:Y:S01]  /*2dc0*/  IMAD.MOV.U32 R214, RZ, RZ, R249 ;  /* 0x000000ffffd67224 */ /* 0x000fe200078e00f9 */
[----:B------:R-:W-:Y:S01]  /*2dd0*/  STL [R1+0x9c], R240 ;  /* 0x00009cf001007387 */ /* 0x000fe20000100800 */
[----:B------:R-:W-:-:S02]  /*2de0*/  IMAD.MOV.U32 R211, RZ, RZ, R252 ;  /* 0x000000ffffd37224 */ /* 0x000fc400078e00fc */
[----:B------:R-:W-:Y:S01]  /*2df0*/  IMAD.IADD R11, R244, 0x1, -R9 ;  /* 0x00000001f40b7824 */ /* 0x000fe200078e0a09 */
[----:B------:R-:W-:Y:S01]  /*2e00*/  STL [R1+0x98], R239 ;  /* 0x000098ef01007387 */ /* 0x000fe20000100800 */
[----:B------:R-:W-:Y:S02]  /*2e10*/  FMUL.FTZ R20, R110, c[0x0][0x320] ;  /* 0x0000c8006e147a20 */ /* 0x000fe40000410000 */
[----:B-1----:R-:W-:Y:S01]  /*2e20*/  FMUL.FTZ R3, R104, c[0x0][0x320] ;  /* 0x0000c80068037a20 */ /* 0x002fe20000410000 */
[----:B------:R-:W-:Y:S01]  /*2e30*/  STL [R1+0x94], R238 ;  /* 0x000094ee01007387 */ /* 0x000fe20000100800 */
[----:B------:R-:W-:Y:S02]  /*2e40*/  FMUL.FTZ R21, R111, c[0x0][0x320] ;  /* 0x0000c8006f157a20 */ /* 0x000fe40000410000 */
[----:B------:R1:W-:Y:S01]  /*2e50*/  MUFU.TANH R176, R3 ;  /* 0x0000000300b07308 */ /* 0x0003e20000002400 */
[----:B------:R-:W-:Y:S01]  /*2e60*/  STL [R1+0x90], R237 ;  /* 0x000090ed01007387 */ /* 0x000fe20000100800 */
[----:B------:R-:W-:-:S03]  /*2e70*/  IMAD.SHL.U32 R224, R0, 0x2, RZ ;  /* 0x0000000200e07824 */ /* 0x000fc600078e00ff */
[----:B------:R-:W-:Y:S01]  /*2e80*/  STL [R1+0x8c], R236 ;  /* 0x00008cec01007387 */ /* 0x000fe20000100800 */
[--C-:B------:R-:W-:Y:S02]  /*2e90*/  IMAD R225, R4, 0x2, R224.reuse ;  /* 0x0000000204e17824 */ /* 0x100fe400078e02e0 */
[C---:B------:R-:W-:Y:S01]  /*2ea0*/  IMAD R227, R2.reuse, 0x2, R224 ;  /* 0x0000000202e37824 */ /* 0x040fe200078e02e0 */
[----:B------:R-:W-:Y:S02]  /*2eb0*/  STL [R1+0x88], R235 ;  /* 0x000088eb01007387 */ /* 0x000fe40000100800 */
[----:B------:R-:W-:Y:S02]  /*2ec0*/  LEA R226, R2, R225, 0x1 ;  /* 0x000000e102e27211 */ /* 0x000fe400078e08ff */
[----:B------:R-:W-:Y:S01]  /*2ed0*/  STL [R1+0x84], R234 ;  /* 0x000084ea01007387 */ /* 0x000fe20000100800 */
[----:B-1----:R-:W-:-:S03]  /*2ee0*/  FMUL.FTZ R3, R105, c[0x0][0x320] ;  /* 0x0000c80069037a20 */ /* 0x002fc60000410000 */
[----:B------:R-:W-:Y:S01]  /*2ef0*/  STL [R1+0x80], R233 ;  /* 0x000080e901007387 */ /* 0x000fe20000100800 */
[----:B------:R1:W2:Y:S03]  /*2f00*/  MUFU.TANH R22, R3 ;  /* 0x0000000300167308 */ /* 0x0002a60000002400 */
[----:B------:R-:W-:Y:S04]  /*2f10*/  STL [R1+0x7c], R232 ;  /* 0x00007ce801007387 */ /* 0x000fe80000100800 */
[----:B------:R-:W-:Y:S04]  /*2f20*/  STL [R1+0x78], R231 ;  /* 0x000078e701007387 */ /* 0x000fe80000100800 */
[----:B------:R-:W-:Y:S04]  /*2f30*/  STL [R1+0x74], R230 ;  /* 0x000074e601007387 */ /* 0x000fe80000100800 */
[----:B------:R-:W-:Y:S01]  /*2f40*/  STL [R1+0x70], R229 ;  /* 0x000070e501007387 */ /* 0x000fe20000100800 */
[----:B-1----:R-:W-:-:S03]  /*2f50*/  FMUL.FTZ R3, R100, c[0x0][0x320] ;  /* 0x0000c80064037a20 */ /* 0x002fc60000410000 */
[----:B------:R-:W-:Y:S01]  /*2f60*/  STL [R1+0x6c], R228 ;  /* 0x00006ce401007387 */ /* 0x000fe20000100800 */
[----:B------:R1:W3:Y:S03]  /*2f70*/  MUFU.TANH R23, R3 ;  /* 0x0000000300177308 */ /* 0x0002e60000002400 */
[----:B------:R-:W-:Y:S04]  /*2f80*/  STL [R1+0x68], R119 ;  /* 0x0000687701007387 */ /* 0x000fe80000100800 */
[----:B------:R-:W-:Y:S04]  /*2f90*/  STL [R1+0xa4], R243 ;  /* 0x0000a4f301007387 */ /* 0x000fe80000100800 */
[----:B------:R-:W0:Y:S01]  /*2fa0*/  LDGDEPBAR ;  /* 0x00000000000079af */ /* 0x000e220000000000 */
[----:B-1----:R-:W-:-:S04]  /*2fb0*/  FMUL.FTZ R3, R101, c[0x0][0x320] ;  /* 0x0000c80065037a20 */ /* 0x002fc80000410000 */
[----:B------:R1:W4:Y:S02]  /*2fc0*/  MUFU.TANH R25, R3 ;  /* 0x0000000300197308 */ /* 0x0003240000002400 */
[----:B-1----:R-:W-:-:S06]  /*2fd0*/  FMUL.FTZ R3, R92, c[0x0][0x320] ;  /* 0x0000c8005c037a20 */ /* 0x002fcc0000410000 */
[----:B------:R1:W-:Y:S02]  /*2fe0*/  MUFU.TANH R173, R3 ;  /* 0x0000000300ad7308 */ /* 0x0003e40000002400 */
[----:B-1----:R-:W-:-:S06]  /*2ff0*/  FMUL.FTZ R3, R93, c[0x0][0x320] ;  /* 0x0000c8005d037a20 */ /* 0x002fcc0000410000 */
[----:B------:R1:W-:Y:S02]  /*3000*/  MUFU.TANH R118, R3 ;  /* 0x0000000300767308 */ /* 0x0003e40000002400 */
[----:B-1----:R-:W-:-:S06]  /*3010*/  FMUL.FTZ R3, R88, c[0x0][0x320] ;  /* 0x0000c80058037a20 */ /* 0x002fcc0000410000 */
[----:B------:R1:W1:Y:S02]  /*3020*/  MUFU.TANH R117, R3 ;  /* 0x0000000300757308 */ /* 0x0002640000002400 */
[----:B-1----:R-:W-:-:S06]  /*3030*/  FMUL.FTZ R3, R89, c[0x0][0x320] ;  /* 0x0000c80059037a20 */ /* 0x002fcc0000410000 */
[----:B------:R1:W1:Y:S02]  /*3040*/  MUFU.TANH R92, R3 ;  /* 0x00000003005c7308 */ /* 0x0002640000002400 */
[----:B-1----:R-:W-:-:S06]  /*3050*/  FMUL.FTZ R3, R80, c[0x0][0x320] ;  /* 0x0000c80050037a20 */ /* 0x002fcc0000410000 */
[----:B------:R1:W1:Y:S02]  /*3060*/  MUFU.TANH R97, R3 ;  /* 0x0000000300617308 */ /* 0x0002640000002400 */
        /* <DEDUP_REMOVED lines=17> */
[----:B------:R-:W-:Y:S08]  /*3180*/  MUFU.TANH R61, R12 ;  /* 0x0000000c003d7308 */ /* 0x000ff00000002400 */
        /* <DEDUP_REMOVED lines=21> */
[----:B------:R1:W-:Y:S02]  /*32e0*/  MUFU.TANH R186, R3 ;  /* 0x0000000300ba7308 */ /* 0x0003e40000002400 */
        /* <DEDUP_REMOVED lines=116> */
[----:B-1----:R-:W-:-:S05]  /*3a30*/  LOP3.LUT R3, R245, 0xffffffe0, RZ, 0xc0, !PT ;  /* 0xffffffe0f5037812 */ /* 0x002fca00078ec0ff */
[----:B------:R-:W-:-:S05]  /*3a40*/  IMAD.IADD R3, R247, 0x1, -R3 ;  /* 0x00000001f7037824 */ /* 0x000fca00078e0a03 */
[----:B------:R-:W-:-:S04]  /*3a50*/  SHF.R.S32.HI R5, RZ, 0x1f, R3 ;  /* 0x0000001fff057819 */ /* 0x000fc80000011403 */
[----:B------:R-:W-:Y:S02]  /*3a60*/  LEA.HI R7, R5, R3, RZ, 0x2 ;  /* 0x0000000305077211 */ /* 0x000fe400078f10ff */
[----:B------:R-:W-:Y:S02]  /*3a70*/  LEA.HI R5, R6, R6, RZ, 0x1 ;  /* 0x0000000606057211 */ /* 0x000fe400078f08ff */
[----:B------:R-:W-:Y:S02]  /*3a80*/  LEA.HI.SX32 R8, R7, R243, 0x1e ;  /* 0x000000f307087211 */ /* 0x000fe400078ff2ff */
[C---:B------:R-:W-:Y:S01]  /*3a90*/  LOP3.LUT R10, R5.reuse, 0x1ffffffe, RZ, 0xc0, !PT ;  /* 0x1ffffffe050a7812 */ /* 0x040fe200078ec0ff */
[----:B------:R-:W-:Y:S01]  /*3aa0*/  IMAD.SHL.U32 R9, R5, 0x20, RZ ;  /* 0x0000002005097824 */ /* 0x000fe200078e00ff */
[----:B------:R-:W-:Y:S01]  /*3ab0*/  LOP3.LUT R7, R7, 0x7ffffffc, RZ, 0xc0, !PT ;  /* 0x7ffffffc07077812 */ /* 0x000fe200078ec0ff */
[----:B------:R-:W-:-:S03]  /*3ac0*/  IMAD R5, R11, 0x10, R8 ;  /* 0x000000100b057824 */ /* 0x000fc600078e0208 */
[----:B------:R-:W-:Y:S02]  /*3ad0*/  LOP3.LUT R8, R9, 0xffffffc0, RZ, 0xc0, !PT ;  /* 0xffffffc009087812 */ /* 0x000fe400078ec0ff */
[----:B------:R-:W-:Y:S02]  /*3ae0*/  IADD3 R9, R6, -R10, RZ ;  /* 0x8000000a06097210 */ /* 0x000fe40007ffe0ff */
[----:B------:R-:W-:Y:S01]  /*3af0*/  IADD3 R7, R3, -R7, RZ ;  /* 0x8000000703077210 */ /* 0x000fe20007ffe0ff */
[----:B------:R-:W-:Y:S02]  /*3b00*/  IMAD.IADD R6, R8, 0x1, R5 ;  /* 0x0000000108067824 */ /* 0x000fe400078e0205 */
[----:B------:R-:W-:Y:S02]  /*3b10*/  IMAD.IADD R3, R214, 0x1, R242 ;  /* 0x00000001d6037824 */ /* 0x000fe400078e02f2 */
[----:B------:R-:W-:Y:S02]  /*3b20*/  IMAD R13, R9, 0x8, R6 ;  /* 0x00000008090d7824 */ /* 0x000fe400078e0206 */
[----:B------:R-:W-:-:S02]  /*3b30*/  IMAD.SHL.U32 R14, R7, 0x2, RZ ;  /* 0x00000002070e7824 */ /* 0x000fc400078e00ff */
[----:B------:R-:W-:Y:S01]  /*3b40*/  @P4 IMAD.HI.U32 R6, R13, c[0x0][0x2c8], RZ ;  /* 0x0000b2000d064a27 */ /* 0x000fe200078e00ff */
[----:B------:R1:W-:Y:S03]  /*3b50*/  STL [R1+0x18], R13 ;  /* 0x0000180d01007387 */ /* 0x0003e60000100800 */
[----:B------:R-:W-:Y:S01]  /*3b60*/  IMAD.MOV.U32 R12, RZ, RZ, R13 ;  /* 0x000000ffff0c7224 */ /* 0x000fe200078e000d */
[----:B------:R-:W-:Y:S01]  /*3b70*/  @P4 SHF.R.U32.HI R12, RZ, c[0x0][0x2cc], R6 ;  /* 0x0000b300ff0c4a19 */ /* 0x000fe20000011606 */
[----:B------:R-:W-:Y:S01]  /*3b80*/  FMUL.FTZ R5, R170, c[0x0][0x320] ;  /* 0x0000c800aa057a20 */ /* 0x000fe20000410000 */
[----:B------:R-:W-:Y:S01]  /*3b90*/  IADD3 R6, -R14, 0x1, R3 ;  /* 0x000000010e067810 */ /* 0x000fe20007ffe103 */
[----:B------:R2:W-:Y:S01]  /*3ba0*/  STL [R1+0x1c], R14 ;  /* 0x00001c0e01007387 */ /* 0x0005e20000100800 */
[----:B------:R-:W-:Y:S01]  /*3bb0*/  FMUL.FTZ R7, R109, c[0x0][0x320] ;  /* 0x0000c8006d077a20 */ /* 0x000fe20000410000 */
[----:B------:R1:W-:Y:S01]  /*3bc0*/  MUFU.TANH R19, R5 ;  /* 0x0000000500137308 */ /* 0x0003e20000002400 */
[----:B------:R-:W-:Y:S01]  /*3bd0*/  FMUL.FTZ R9, R115, c[0x0][0x320] ;  /* 0x0000c80073097a20 */ /* 0x000fe20000410000 */
[----:B------:R-:W3:Y:S04]  /*3be0*/  SHFL.IDX PT, R8, R12, RZ, 0x1c1f ;  /* 0x001c1fff0c087589 */ /* 0x000ee800000e0000 */
[----:B------:R-:W4:Y:S02]  /*3bf0*/  SHFL.IDX PT, R11, R12, 0x3, 0x1c1f ;  /* 0x007c1f000c0b7f89 */ /* 0x000f2400000e0000 */
[----:B------:R-:W-:Y:S02]  /*3c00*/  MUFU.TANH R7, R7 ;  /* 0x0000000700077308 */ /* 0x000fe40000002400 */
[----:B------:R-:W4:Y:S01]  /*3c10*/  SHFL.IDX PT, R10, R12, 0x2, 0x1c1f ;  /* 0x005c1f000c0a7f89 */ /* 0x000f2200000e0000 */
[----:B-1----:R-:W-:-:S02]  /*3c20*/  IMAD.IADD R13, R6, 0x1, -R211 ;  /* 0x00000001060d7824 */ /* 0x002fc400078e0ad3 */
[----:B------:R-:W-:-:S04]  /*3c30*/  FMUL.FTZ R5, R171, c[0x0][0x320] ;  /* 0x0000c800ab057a20 */ /* 0x000fc80000410000 */
[----:B------:R1:W-:Y:S01]  /*3c40*/  MUFU.TANH R18, R5 ;  /* 0x0000000500127308 */ /* 0x0003e20000002400 */
[----:B--2---:R-:W-:Y:S01]  /*3c50*/  IADD3 R14, -R14, R3, RZ ;  /* 0x000000030e0e7210 */ /* 0x004fe20007ffe1ff */
[C---:B---3--:R-:W-:Y:S02]  /*3c60*/  IMAD.IADD R3, R13.reuse, 0x1, R8 ;  /* 0x000000010d037824 */ /* 0x048fe400078e0208 */
[----:B----4-:R-:W-:-:S03]  /*3c70*/  IMAD.IADD R6, R13, 0x1, R11 ;  /* 0x000000010d067824 */ /* 0x010fc600078e020b */
[----:B------:R-:W-:-:S04]  /*3c80*/  IMNMX R3, R14, R3, PT ;  /* 0x000000030e037217 */ /* 0x000fc80003800200 */
[C---:B------:R-:W-:Y:S02]  /*3c90*/  ISETP.GT.AND P2, PT, R3.reuse, 0x1, PT ;  /* 0x000000010300780c */ /* 0x040fe40003f44270 */
[C---:B------:R-:W-:Y:S01]  /*3ca0*/  ISETP.GT.AND P1, PT, R3.reuse, 0x8, PT ;  /* 0x000000080300780c */ /* 0x040fe20003f24270 */
[----:B-1----:R-:W-:Y:S01]  /*3cb0*/  FMUL.FTZ R5, R112, c[0x0][0x320] ;  /* 0x0000c80070057a20 */ /* 0x002fe20000410000 */
[C---:B------:R-:W-:Y:S02]  /*3cc0*/  ISETP.GT.AND P3, PT, R3.reuse, RZ, PT ;  /* 0x000000ff0300720c */ /* 0x040fe40003f64270 */
[----:B------:R-:W-:Y:S01]  /*3cd0*/  ISETP.GT.AND P0, PT, R3, 0x9, PT ;  /* 0x000000090300780c */ /* 0x000fe20003f04270 */
[----:B------:R1:W-:Y:S01]  /*3ce0*/  MUFU.TANH R17, R5 ;  /* 0x0000000500117308 */ /* 0x0003e20000002400 */
[----:B------:R-:W-:Y:S02]  /*3cf0*/  FSEL R22, R22, -INF , P2 ;  /* 0xff80000016167808 */ /* 0x000fe40001000000 */
[----:B------:R-:W-:-:S02]  /*3d00*/  FSEL R23, R23, -INF , P1 ;  /* 0xff80000017177808 */ /* 0x000fc40000800000 */
[C---:B------:R-:W-:Y:S02]  /*3d10*/  ISETP.GT.AND P2, PT, R3.reuse, 0x18, PT ;  /* 0x000000180300780c */ /* 0x040fe40003f44270 */
[C---:B------:R-:W-:Y:S02]  /*3d20*/  ISETP.GT.AND P1, PT, R3.reuse, 0x19, PT ;  /* 0x000000190300780c */ /* 0x040fe40003f24270 */
[----:B------:R-:W-:Y:S02]  /*3d30*/  FSEL R11, R176, -INF , P3 ;  /* 0xff800000b00b7808 */ /* 0x000fe40001800000 */
[C---:B------:R-:W-:Y:S02]  /*3d40*/  ISETP.GT.AND P3, PT, R3.reuse, 0x11, PT ;  /* 0x000000110300780c */ /* 0x040fe40003f64270 */
[----:B------:R-:W-:Y:S02]  /*3d50*/  ISETP.GT.AND P5, PT, R3, 0x10, PT ;  /* 0x000000100300780c */ /* 0x000fe40003fa4270 */
[----:B------:R-:W-:Y:S01]  /*3d60*/  FSEL R25, R25, -INF , P0 ;  /* 0xff80000019197808 */ /* 0x000fe20000000000 */
[----:B-1----:R-:W-:Y:S01]  /*3d70*/  FMUL.FTZ R5, R113, c[0x0][0x320] ;  /* 0x0000c80071057a20 */ /* 0x002fe20000410000 */
[----:B------:R-:W-:-:S02]  /*3d80*/  ISETP.GT.AND P0, PT, R3, 0x20, PT ;  /* 0x000000200300780c */ /* 0x000fc40003f04270 */
[----:B------:R-:W-:Y:S01]  /*3d90*/  FSEL R91, R117, -INF , P2 ;  /* 0xff800000755b7808 */ /* 0x000fe20001000000 */
[----:B------:R1:W-:Y:S01]  /*3da0*/  MUFU.TANH R16, R5 ;  /* 0x0000000500107308 */ /* 0x0003e20000002400 */
[----:B------:R-:W-:Y:S02]  /*3db0*/  FSEL R92, R92, -INF , P1 ;  /* 0xff8000005c5c7808 */ /* 0x000fe40000800000 */
[C---:B------:R-:W-:Y:S02]  /*3dc0*/  ISETP.GT.AND P2, PT, R3.reuse, 0x29, PT ;  /* 0x000000290300780c */ /* 0x040fe40003f44270 */
[----:B------:R-:W-:Y:S02]  /*3dd0*/  ISETP.GT.AND P1, PT, R3, 0x30, PT ;  /* 0x000000300300780c */ /* 0x000fe40003f24270 */
[----:B------:R-:W-:Y:S02]  /*3de0*/  FSEL R89, R118, -INF , P3 ;  /* 0xff80000076597808 */ /* 0x000fe40001800000 */
[----:B------:R-:W-:-:S02]  /*3df0*/  FSEL R88, R173, -INF , P5 ;  /* 0xff800000ad587808 */ /* 0x000fc40002800000 */
[C---:B------:R-:W-:Y:S02]  /*3e00*/  ISETP.GT.AND P3, PT, R3.reuse, 0x28, PT ;  /* 0x000000280300780c */ /* 0x040fe40003f64270 */
[----:B------:R-:W-:Y:S02]  /*3e10*/  ISETP.GT.AND P5, PT, R3, 0x21, PT ;  /* 0x000000210300780c */ /* 0x000fe40003fa4270 */
[----:B------:R-:W-:Y:S01]  /*3e20*/  FSEL R97, R97, -INF , P0 ;  /* 0xff80000061617808 */ /* 0x000fe20000000000 */
[----:B-1----:R-:W-:Y:S01]  /*3e30*/  FMUL.FTZ R5, R114, c[0x0][0x320] ;  /* 0x0000c80072057a20 */ /* 0x002fe20000410000 */
[----:B------:R-:W-:Y:S02]  /*3e40*/  ISETP.GT.AND P0, PT, R3, 0x31, PT ;  /* 0x000000310300780c */ /* 0x000fe40003f04270 */
[----:B------:R-:W-:Y:S01]  /*3e50*/  FSEL R140, R104, -INF , P2 ;  /* 0xff800000688c7808 */ /* 0x000fe20001000000 */
[----:B------:R1:W-:Y:S01]  /*3e60*/  MUFU.TANH R49, R5 ;  /* 0x0000000500317308 */ /* 0x0003e20000002400 */
[----:B------:R-:W-:-:S02]  /*3e70*/  FSEL R153, R100, -INF , P1 ;  /* 0xff80000064997808 */ /* 0x000fc40000800000 */
[C---:B------:R-:W-:Y:S02]  /*3e80*/  ISETP.GT.AND P2, PT, R3.reuse, 0x40, PT ;  /* 0x000000400300780c */ /* 0x040fe40003f44270 */
[----:B------:R-:W-:Y:S02]  /*3e90*/  ISETP.GT.AND P1, PT, R3, 0x41, PT ;  /* 0x000000410300780c */ /* 0x000fe40003f24270 */
[----:B------:R-:W-:Y:S02]  /*3ea0*/  FSEL R139, R116, -INF , P3 ;  /* 0xff800000748b7808 */ /* 0x000fe40001800000 */
[----:B------:R-:W-:Y:S02]  /*3eb0*/  FSEL R99, R99, -INF , P5 ;  /* 0xff80000063637808 */ /* 0x000fe40002800000 */
[C---:B------:R-:W-:Y:S02]  /*3ec0*/  ISETP.GT.AND P3, PT, R3.reuse, 0x39, PT ;  /* 0x000000390300780c */ /* 0x040fe40003f64270 */
[----:B------:R-:W-:-:S02]  /*3ed0*/  ISETP.GT.AND P5, PT, R3, 0x38, PT ;  /* 0x000000380300780c */ /* 0x000fc40003fa4270 */
[----:B------:R-:W-:Y:S01]  /*3ee0*/  FSEL R156, R156, -INF , P0 ;  /* 0xff8000009c9c7808 */ /* 0x000fe20000000000 */
[----:B-1----:R-:W-:Y:S01]  /*3ef0*/  FMUL.FTZ R5, R152, c[0x0][0x320] ;  /* 0x0000c80098057a20 */ /* 0x002fe20000410000 */
[----:B------:R-:W-:Y:S02]  /*3f00*/  ISETP.GT.AND P0, PT, R3, 0x48, PT ;  /* 0x000000480300780c */ /* 0x000fe40003f04270 */
[----:B------:R-:W-:Y:S01]  /*3f10*/  FSEL R171, R93, -INF , P2 ;  /* 0xff8000005dab7808 */ /* 0x000fe20001000000 */
[----:B------:R1:W2:Y:S01]  /*3f20*/  MUFU.TANH R15, R5 ;  /* 0x00000005000f7308 */ /* 0x0002a20000002400 */
[----:B------:R-:W-:Y:S02]  /*3f30*/  FSEL R172, R172, -INF , P1 ;  /* 0xff800000acac7808 */ /* 0x000fe40000800000 */
[C---:B------:R-:W-:Y:S02]  /*3f40*/  ISETP.GT.AND P2, PT, R3.reuse, 0x51, PT ;  /* 0x000000510300780c */ /* 0x040fe40003f44270 */
[----:B------:R-:W-:-:S02]  /*3f50*/  ISETP.GT.AND P1, PT, R3, 0x58, PT ;  /* 0x000000580300780c */ /* 0x000fc40003f24270 */
[----:B------:R-:W-:Y:S02]  /*3f60*/  FSEL R158, R158, -INF , P3 ;  /* 0xff8000009e9e7808 */ /* 0x000fe40001800000 */
[----:B------:R-:W-:Y:S02]  /*3f70*/  FSEL R157, R157, -INF , P5 ;  /* 0xff8000009d9d7808 */ /* 0x000fe40002800000 */
[C---:B------:R-:W-:Y:S02]  /*3f80*/  ISETP.GT.AND P3, PT, R3.reuse, 0x50, PT ;  /* 0x000000500300780c */ /* 0x040fe40003f64270 */
[C---:B------:R-:W-:Y:S02]  /*3f90*/  ISETP.GT.AND P5, PT, R3.reuse, 0x49, PT ;  /* 0x000000490300780c */ /* 0x040fe40003fa4270 */
[----:B------:R-:W-:Y:S01]  /*3fa0*/  FSEL R174, R174, -INF , P0 ;  /* 0xff800000aeae7808 */ /* 0x000fe20000000000 */
[----:B-1----:R-:W-:Y:S01]  /*3fb0*/  FMUL.FTZ R5, R108, c[0x0][0x320] ;  /* 0x0000c8006c057a20 */ /* 0x002fe20000410000 */
[----:B------:R-:W-:-:S02]  /*3fc0*/  ISETP.GT.AND P0, PT, R3, 0x59, PT ;  /* 0x000000590300780c */ /* 0x000fc40003f04270 */
[----:B------:R-:W-:Y:S01]  /*3fd0*/  FSEL R207, R86, -INF , P2 ;  /* 0xff80000056cf7808 */ /* 0x000fe20001000000 */
[----:B------:R1:W3:Y:S01]  /*3fe0*/  MUFU.TANH R8, R5 ;  /* 0x0000000500087308 */ /* 0x0002e20000002400 */
        /* <DEDUP_REMOVED lines=8> */
[----:B-1----:R-:W-:Y:S01]  /*4070*/  IMAD.IADD R5, R13, 0x1, R10 ;  /* 0x000000010d057824 */ /* 0x002fe200078e020a */
[----:B------:R-:W-:Y:S01]  /*4080*/  FSEL R236, R33, -INF , P2 ;  /* 0xff80000021ec7808 */ /* 0x000fe20001000000 */
[----:B------:R-:W1:Y:S01]  /*4090*/  MUFU.TANH R10, R9 ;  /* 0x00000009000a7308 */ /* 0x000e620000002400 */
[----:B------:R-:W-:Y:S01]  /*40a0*/  FSEL R235, R177, -INF , P1 ;  /* 0xff800000b1eb7808 */ /* 0x000fe20000800000 */
[----:B------:R-:W-:Y:S01]  /*40b0*/  LDSM.16.MT88.4 R84, [R226+0x900] ;  /* 0x00090000e254783b */ /* 0x000fe20000004200 */
[----:B------:R-:W-:-:S02]  /*40c0*/  IMNMX R5, R14, R5, PT ;  /* 0x000000050e057217 */ /* 0x000fc40003800200 */
[----:B------:R-:W-:Y:S02]  /*40d0*/  FSEL R196, R80, -INF , P3 ;  /* 0xff80000050c47808 */ /* 0x000fe40001800000 */
[C---:B------:R-:W-:Y:S01]  /*40e0*/  ISETP.GT.AND P0, PT, R5.reuse, RZ, PT ;  /* 0x000000ff0500720c */ /* 0x040fe20003f04270 */
[----:B------:R-:W-:Y:S01]  /*40f0*/  MUFU.TANH R9, R21 ;  /* 0x0000001500097308 */ /* 0x000fe20000002400 */
[C---:B------:R-:W-:Y:S02]  /*4100*/  ISETP.GT.AND P2, PT, R5.reuse, 0x9, PT ;  /* 0x000000090500780c */ /* 0x040fe40003f44270 */
[----:B------:R-:W-:Y:S02]  /*4110*/  ISETP.GT.AND P1, PT, R5, 0x10, PT ;  /* 0x000000100500780c */ /* 0x000fe40003f24270 */
[----:B------:R-:W-:Y:S02]  /*4120*/  FSEL R199, R81, -INF , P5 ;  /* 0xff80000051c77808 */ /* 0x000fe40002800000 */
[----:B------:R-:W-:-:S02]  /*4130*/  ISETP.GT.AND P3, PT, R5, 0x8, PT ;  /* 0x000000080500780c */ /* 0x000fc40003f64270 */
[C---:B------:R-:W-:Y:S02]  /*4140*/  ISETP.GT.AND P5, PT, R5.reuse, 0x1, PT ;  /* 0x000000010500780c */ /* 0x040fe40003fa4270 */
[----:B------:R-:W-:Y:S02]  /*4150*/  FSEL R24, R24, -INF , P0 ;  /* 0xff80000018187808 */ /* 0x000fe40000000000 */
[----:B------:R-:W-:Y:S02]  /*4160*/  ISETP.GT.AND P0, PT, R5, 0x11, PT ;  /* 0x000000110500780c */ /* 0x000fe40003f04270 */
[----:B------:R-:W-:Y:S02]  /*4170*/  FSEL R28, R28, -INF , P2 ;  /* 0xff8000001c1c7808 */ /* 0x000fe40001000000 */
[----:B------:R-:W-:Y:S02]  /*4180*/  FSEL R31, R31, -INF , P1 ;  /* 0xff8000001f1f7808 */ /* 0x000fe40000800000 */
[----:B------:R-:W-:-:S02]  /*4190*/  ISETP.GT.AND P2, PT, R5, 0x20, PT ;  /* 0x000000200500780c */ /* 0x000fc40003f44270 */
[----:B------:R-:W-:Y:S02]  /*41a0*/  ISETP.GT.AND P1, PT, R5, 0x21, PT ;  /* 0x000000210500780c */ /* 0x000fe40003f24270 */
[----:B------:R-:W-:Y:S02]  /*41b0*/  FSEL R27, R27, -INF , P3 ;  /* 0xff8000001b1b7808 */ /* 0x000fe40001800000 */
[----:B------:R-:W-:Y:S02]  /*41c0*/  FSEL R26, R26, -INF , P5 ;  /* 0xff8000001a1a7808 */ /* 0x000fe40002800000 */
[C---:B------:R-:W-:Y:S02]  /*41d0*/  ISETP.GT.AND P3, PT, R5.reuse, 0x19, PT ;  /* 0x000000190500780c */ /* 0x040fe40003f64270 */
[----:B------:R-:W-:Y:S02]  /*41e0*/  ISETP.GT.AND P5, PT, R5, 0x18, PT ;  /* 0x000000180500780c */ /* 0x000fe40003fa4270 */
[----:B------:R-:W-:-:S02]  /*41f0*/  FSEL R32, R32, -INF , P0 ;  /* 0xff80000020207808 */ /* 0x000fc40000000000 */
[C---:B------:R-:W-:Y:S02]  /*4200*/  ISETP.GT.AND P0, PT, R5.reuse, 0x28, PT ;  /* 0x000000280500780c */ /* 0x040fe40003f04270 */
[----:B------:R-:W-:Y:S02]  /*4210*/  FSEL R96, R96, -INF , P2 ;  /* 0xff80000060607808 */ /* 0x000fe40001000000 */
[----:B------:R-:W-:Y:S02]  /*4220*/  FSEL R98, R98, -INF , P1 ;  /* 0xff80000062627808 */ /* 0x000fe40000800000 */
[C---:B------:R-:W-:Y:S02]  /*4230*/  ISETP.GT.AND P2, PT, R5.reuse, 0x31, PT ;  /* 0x000000310500780c */ /* 0x040fe40003f44270 */
[----:B------:R-:W-:Y:S02]  /*4240*/  ISETP.GT.AND P1, PT, R5, 0x38, PT ;  /* 0x000000380500780c */ /* 0x000fe40003f24270 */
[----:B------:R-:W-:-:S02]  /*4250*/  FSEL R35, R35, -INF , P3 ;  /* 0xff80000023237808 */ /* 0x000fc40001800000 */
[----:B------:R-:W-:Y:S02]  /*4260*/  FSEL R33, R72, -INF , P5 ;  /* 0xff80000048217808 */ /* 0x000fe40002800000 */
[C---:B------:R-:W-:Y:S02]  /*4270*/  ISETP.GT.AND P3, PT, R5.reuse, 0x30, PT ;  /* 0x000000300500780c */ /* 0x040fe40003f64270 */
[----:B------:R-:W-:Y:S02]  /*4280*/  ISETP.GT.AND P5, PT, R5, 0x29, PT ;  /* 0x000000290500780c */ /* 0x000fe40003fa4270 */
[----:B------:R-:W-:Y:S02]  /*4290*/  FSEL R141, R69, -INF , P0 ;  /* 0xff800000458d7808 */ /* 0x000fe40000000000 */
[----:B------:R-:W-:Y:S02]  /*42a0*/  ISETP.GT.AND P0, PT, R5, 0x39, PT ;  /* 0x000000390500780c */ /* 0x000fe40003f04270 */
[----:B------:R-:W-:-:S02]  /*42b0*/  FSEL R151, R60, -INF , P2 ;  /* 0xff8000003c977808 */ /* 0x000fc40001000000 */
[----:B------:R-:W-:Y:S02]  /*42c0*/  FSEL R155, R44, -INF , P1 ;  /* 0xff8000002c9b7808 */ /* 0x000fe40000800000 */
[C---:B------:R-:W-:Y:S02]  /*42d0*/  ISETP.GT.AND P2, PT, R5.reuse, 0x48, PT ;  /* 0x000000480500780c */ /* 0x040fe40003f44270 */
[----:B------:R-:W-:Y:S02]  /*42e0*/  ISETP.GT.AND P1, PT, R5, 0x49, PT ;  /* 0x000000490500780c */ /* 0x000fe40003f24270 */
[----:B--2---:R-:W-:Y:S02]  /*42f0*/  FSEL R150, R15, -INF , P3 ;  /* 0xff8000000f967808 */ /* 0x004fe40001800000 */
[----:B------:R-:W-:Y:S02]  /*4300*/  FSEL R142, R65, -INF , P5 ;  /* 0xff800000418e7808 */ /* 0x000fe40002800000 */
[----:B------:R-:W-:-:S02]  /*4310*/  ISETP.GT.AND P3, PT, R5, 0x41, PT ;  /* 0x000000410500780c */ /* 0x000fc40003f64270 */
[----:B------:R-:W-:Y:S02]  /*4320*/  ISETP.GT.AND P5, PT, R5, 0x40, PT ;  /* 0x000000400500780c */ /* 0x000fe40003fa4270 */
[----:B------:R-:W-:Y:S02]  /*4330*/  FSEL R160, R43, -INF , P0 ;  /* 0xff8000002ba07808 */ /* 0x000fe40000000000 */
[----:B------:R-:W-:Y:S02]  /*4340*/  ISETP.GT.AND P0, PT, R5, 0x50, PT ;  /* 0x000000500500780c */ /* 0x000fe40003f04270 */
[----:B------:R-:W-:Y:S02]  /*4350*/  FSEL R170, R40, -INF , P2 ;  /* 0xff80000028aa7808 */ /* 0x000fe40001000000 */
[----:B------:R-:W-:Y:S02]  /*4360*/  FSEL R173, R39, -INF , P1 ;  /* 0xff80000027ad7808 */ /* 0x000fe40000800000 */
[----:B------:R-:W-:-:S02]  /*4370*/  ISETP.GT.AND P2, PT, R5, 0x59, PT ;  /* 0x000000590500780c */ /* 0x000fc40003f44270 */
[----:B------:R-:W-:Y:S02]  /*4380*/  ISETP.GT.AND P1, PT, R5, 0x60, PT ;  /* 0x000000600500780c */ /* 0x000fe40003f24270 */
[----:B------:R-:W-:Y:S02]  /*4390*/  IMNMX R3, R14, R6, PT ;  /* 0x000000060e037217 */ /* 0x000fe40003800200 */
[----:B------:R-:W-:Y:S02]  /*43a0*/  FSEL R168, R41, -INF , P3 ;  /* 0xff80000029a87808 */ /* 0x000fe40001800000 */
[----:B------:R-:W-:Y:S02]  /*43b0*/  FSEL R165, R42, -INF , P5 ;  /* 0xff8000002aa57808 */ /* 0x000fe40002800000 */
[C---:B------:R-:W-:Y:S01]  /*43c0*/  ISETP.GT.AND P3, PT, R5.reuse, 0x58, PT ;  /* 0x000000580500780c */ /* 0x040fe20003f64270 */
[----:B------:R-:W-:Y:S01]  /*43d0*/  LDSM.16.MT88.4 R40, [R225+0x100] ;  /* 0x00010000e128783b */ /* 0x000fe20000004200 */
[----:B------:R-:W-:-:S02]  /*43e0*/  ISETP.GT.AND P5, PT, R5, 0x51, PT ;  /* 0x000000510500780c */ /* 0x000fc40003fa4270 */
[----:B------:R-:W-:Y:S02]  /*43f0*/  FSEL R187, R38, -INF , P0 ;  /* 0xff80000026bb7808 */ /* 0x000fe40000000000 */
[----:B------:R-:W-:Y:S02]  /*4400*/  ISETP.GT.AND P0, PT, R5, 0x61, PT ;  /* 0x000000610500780c */ /* 0x000fe40003f04270 */
[----:B------:R-:W-:Y:S02]  /*4410*/  FSEL R193, R29, -INF , P2 ;  /* 0xff8000001dc17808 */ /* 0x000fe40001000000 */
[----:B------:R-:W-:Y:S02]  /*4420*/  FSEL R194, R17, -INF , P1 ;  /* 0xff80000011c27808 */ /* 0x000fe40000800000 */
[C---:B------:R-:W-:Y:S02]  /*4430*/  ISETP.GT.AND P2, PT, R3.reuse, RZ, PT ;  /* 0x000000ff0300720c */ /* 0x040fe40003f44270 */
[----:B------:R-:W-:-:S02]  /*4440*/  ISETP.GT.AND P1, PT, R3, 0x1, PT ;  /* 0x000000010300780c */ /* 0x000fc40003f24270 */
[----:B------:R-:W-:Y:S02]  /*4450*/  FSEL R190, R30, -INF , P3 ;  /* 0xff8000001ebe7808 */ /* 0x000fe40001800000 */
[----:B------:R-:W-:Y:S02]  /*4460*/  FSEL R188, R34, -INF , P5 ;  /* 0xff80000022bc7808 */ /* 0x000fe40002800000 */
[C---:B------:R-:W-:Y:S02]  /*4470*/  ISETP.GT.AND P3, PT, R5.reuse, 0x69, PT ;  /* 0x000000690500780c */ /* 0x040fe40003f64270 */
[----:B------:R-:W-:Y:S02]  /*4480*/  ISETP.GT.AND P5, PT, R5, 0x68, PT ;  /* 0x000000680500780c */ /* 0x000fe40003fa4270 */
[----:B------:R-:W-:Y:S02]  /*4490*/  FSEL R206, R16, -INF , P0 ;  /* 0xff80000010ce7808 */ /* 0x000fe40000000000 */
[----:B------:R-:W-:-:S02]  /*44a0*/  ISETP.GT.AND P0, PT, R3, 0x8, PT ;  /* 0x000000080300780c */ /* 0x000fc40003f04270 */
[----:B------:R-:W-:Y:S02]  /*44b0*/  FSEL R19, R19, -INF , P2 ;  /* 0xff80000013137808 */ /* 0x000fe40001000000 */
[----:B------:R-:W-:Y:S02]  /*44c0*/  FSEL R18, R18, -INF , P1 ;  /* 0xff80000012127808 */ /* 0x000fe40000800000 */
[----:B------:R-:W-:Y:S02]  /*44d0*/  FMNMX.FTZ R5, R11, R22, !PT ;  /* 0x000000160b057209 */ /* 0x000fe40007810000 */
[----:B------:R-:W-:Y:S02]  /*44e0*/  FSEL R231, R7, -INF , P3 ;  /* 0xff80000007e77808 */ /* 0x000fe40001800000 */
[----:B---3--:R-:W-:Y:S02]  /*44f0*/  FSEL R232, R8, -INF , P5 ;  /* 0xff80000008e87808 */ /* 0x008fe40002800000 */
[----:B------:R-:W-:-:S02]  /*4500*/  FMNMX.FTZ R7, R24, R26, !PT ;  /* 0x0000001a18077209 */ /* 0x000fc40007810000 */
[----:B------:R-:W-:Y:S02]  /*4510*/  ISETP.GT.AND P5, PT, R3, 0x9, PT ;  /* 0x000000090300780c */ /* 0x000fe40003fa4270 */
[----:B------:R-:W-:Y:S02]  /*4520*/  FSEL R15, R57, -INF , P0 ;  /* 0xff800000390f7808 */ /* 0x000fe40000000000 */
[----:B------:R-:W-:Y:S02]  /*4530*/  FMNMX.FTZ R8, R19, R18, !PT ;  /* 0x0000001213087209 */ /* 0x000fe40007810000 */
[----:B------:R-:W-:Y:S02]  /*4540*/  FMNMX.FTZ R5, R23, R5, !PT ;  /* 0x0000000517057209 */ /* 0x000fe40007810000 */
[----:B------:R-:W-:Y:S02]  /*4550*/  FMNMX.FTZ R7, R27, R7, !PT ;  /* 0x000000071b077209 */ /* 0x000fe40007810000 */
[----:B------:R-:W-:-:S02]  /*4560*/  ISETP.GT.AND P3, PT, R3, 0x10, PT ;  /* 0x000000100300780c */ /* 0x000fc40003f64270 */
[----:B------:R-:W-:Y:S02]  /*4570*/  FSEL R29, R56, -INF , P5 ;  /* 0xff800000381d7808 */ /* 0x000fe40002800000 */
[----:B------:R-:W-:Y:S02]  /*4580*/  FMNMX.FTZ R8, R15, R8, !PT ;  /* 0x000000080f087209 */ /* 0x000fe40007810000 */
[----:B------:R-:W-:Y:S02]  /*4590*/  FMNMX.FTZ R5, R25, R5, !PT ;  /* 0x0000000519057209 */ /* 0x000fe40007810000 */
[----:B------:R-:W-:Y:S02]  /*45a0*/  FMNMX.FTZ R7, R28, R7, !PT ;  /* 0x000000071c077209 */ /* 0x000fe40007810000 */
[----:B------:R-:W-:Y:S02]  /*45b0*/  ISETP.GT.AND P2, PT, R3, 0x11, PT ;  /* 0x000000110300780c */ /* 0x000fe40003f44270 */
[----:B------:R-:W-:-:S02]  /*45c0*/  FSEL R30, R37, -INF , P3 ;  /* 0xff800000251e7808 */ /* 0x000fc40001800000 */
[----:B------:R-:W-:Y:S02]  /*45d0*/  FMNMX.FTZ R8, R29, R8, !PT ;  /* 0x000000081d087209 */ /* 0x000fe40007810000 */
[----:B------:R-:W-:Y:S02]  /*45e0*/  FMNMX.FTZ R5, R88, R5, !PT ;  /* 0x0000000558057209 */ /* 0x000fe40007810000 */
[----:B------:R-:W-:Y:S02]  /*45f0*/  FMNMX.FTZ R7, R31, R7, !PT ;  /* 0x000000071f077209 */ /* 0x000fe40007810000 */
[----:B------:R-:W-:Y:S02]  /*4600*/  ISETP.GT.AND P1, PT, R3, 0x18, PT ;  /* 0x000000180300780c */ /* 0x000fe40003f24270 */
[----:B------:R-:W-:Y:S02]  /*4610*/  FSEL R34, R36, -INF , P2 ;  /* 0xff80000024227808 */ /* 0x000fe40001000000 */
[----:B------:R-:W-:-:S02]  /*4620*/  FMNMX.FTZ R8, R30, R8, !PT ;  /* 0x000000081e087209 */ /* 0x000fc40007810000 */
[----:B------:R-:W-:Y:S02]  /*4630*/  FMNMX.FTZ R5, R89, R5, !PT ;  /* 0x0000000559057209 */ /* 0x000fe40007810000 */
[----:B------:R-:W-:Y:S02]  /*4640*/  FMNMX.FTZ R7, R32, R7, !PT ;  /* 0x0000000720077209 */ /* 0x000fe40007810000 */
[----:B------:R-:W-:Y:S02]  /*4650*/  ISETP.GT.AND P0, PT, R3, 0x19, PT ;  /* 0x000000190300780c */ /* 0x000fe40003f04270 */
[----:B------:R-:W-:Y:S02]  /*4660*/  FSEL R36, R105, -INF , P1 ;  /* 0xff80000069247808 */ /* 0x000fe40000800000 */
[----:B------:R-:W-:Y:S02]  /*4670*/  FMNMX.FTZ R8, R34, R8, !PT ;  /* 0x0000000822087209 */ /* 0x000fe40007810000 */
[----:B------:R-:W-:-:S02]  /*4680*/  FMNMX.FTZ R5, R91, R5, !PT ;  /* 0x000000055b057209 */ /* 0x000fc40007810000 */
[----:B------:R-:W-:Y:S02]  /*4690*/  FMNMX.FTZ R7, R33, R7, !PT ;  /* 0x0000000721077209 */ /* 0x000fe40007810000 */
[----:B------:R-:W-:Y:S02]  /*46a0*/  ISETP.GT.AND P5, PT, R3, 0x20, PT ;  /* 0x000000200300780c */ /* 0x000fe40003fa4270 */
[----:B------:R-:W-:Y:S02]  /*46b0*/  FSEL R72, R101, -INF , P0 ;  /* 0xff80000065487808 */ /* 0x000fe40000000000 */
[----:B------:R-:W-:Y:S02]  /*46c0*/  FMNMX.FTZ R8, R36, R8, !PT ;  /* 0x0000000824087209 */ /* 0x000fe40007810000 */
[----:B------:R-:W-:Y:S02]  /*46d0*/  FMNMX.FTZ R5, R92, R5, !PT ;  /* 0x000000055c057209 */ /* 0x000fe40007810000 */
        /* <DEDUP_REMOVED lines=49> */
[C---:B------:R-:W-:Y:S02]  /*49f0*/  ISETP.GT.AND P3, PT, R3.reuse, 0x49, PT ;  /* 0x000000490300780c */ /* 0x040fe40003f64270 */
[C---:B------:R-:W-:Y:S02]  /*4a00*/  ISETP.GT.AND P2, PT, R3.reuse, 0x50, PT ;  /* 0x000000500300780c */ /* 0x040fe40003f44270 */
[C---:B------:R-:W-:Y:S02]  /*4a10*/  ISETP.GT.AND P1, PT, R3.reuse, 0x51, PT ;  /* 0x000000510300780c */ /* 0x040fe40003f24270 */
[----:B------:R-:W-:Y:S02]  /*4a20*/  ISETP.GT.AND P0, PT, R3, 0x58, PT ;  /* 0x000000580300780c */ /* 0x000fe40003f04270 */
[----:B------:R-:W-:Y:S02]  /*4a30*/  FMNMX.FTZ R6, R172, R5, !PT ;  /* 0x00000005ac067209 */ /* 0x000fe40007810000 */
[----:B------:R-:W-:-:S02]  /*4a40*/  FMNMX.FTZ R5, R168, R7, !PT ;  /* 0x00000007a8057209 */ /* 0x000fc40007810000 */
[----:B------:R-:W-:Y:S02]  /*4a50*/  FSEL R163, R48, -INF , P5 ;  /* 0xff80000030a37808 */ /* 0x000fe40002800000 */
[----:B------:R-:W-:Y:S02]  /*4a60*/  FMNMX.FTZ R8, R164, R8, !PT ;  /* 0x00000008a4087209 */ /* 0x000fe40007810000 */
        /* <DEDUP_REMOVED lines=11> */
[----:B------:R-:W-:Y:S01]  /*4b20*/  FMNMX.FTZ R6, R163, R8, !PT ;  /* 0x00000008a3067209 */ /* 0x000fe20007810000 */
[----:B------:R-:W2:Y:S01]  /*4b30*/  MUFU.TANH R5, R20 ;  /* 0x0000001400057308 */ /* 0x000ea20000002400 */
[----:B------:R-:W-:Y:S01]  /*4b40*/  FMNMX.FTZ R7, R175, R7, !PT ;  /* 0x00000007af077209 */ /* 0x000fe20007810000 */
[----:B------:R-:W-:Y:S01]  /*4b50*/  FMUL.FTZ R8, R66, c[0x0][0x320] ;  /* 0x0000c80042087a20 */ /* 0x000fe20000410000 */
[----:B------:R-:W-:Y:S02]  /*4b60*/  FMNMX.FTZ R3, R173, R3, !PT ;  /* 0x00000003ad037209 */ /* 0x000fe40007810000 */
[----:B------:R-:W-:Y:S02]  /*4b70*/  FMNMX.FTZ R6, R161, R6, !PT ;  /* 0x00000006a1067209 */ /* 0x000fe40007810000 */
[----:B------:R-:W-:Y:S01]  /*4b80*/  FMNMX.FTZ R7, R209, R7, !PT ;  /* 0x00000007d1077209 */ /* 0x000fe20007810000 */
[----:B------:R3:W-:Y:S01]  /*4b90*/  MUFU.TANH R16, R8 ;  /* 0x0000000800107308 */ /* 0x0007e20000002400 */
        /* <DEDUP_REMOVED lines=11> */
[----:B------:R-:W-:Y:S02]  /*4c50*/  FSEL R239, R49, -INF , P3 ;  /* 0xff80000031ef7808 */ /* 0x000fe40001800000 */
[----:B------:R-:W-:-:S02]  /*4c60*/  FMNMX.FTZ R6, R179, R6, !PT ;  /* 0x00000006b3067209 */ /* 0x000fc40007810000 */
[----:B------:R-:W-:Y:S02]  /*4c70*/  FMNMX.FTZ R7, R199, R7, !PT ;  /* 0x00000007c7077209 */ /* 0x000fe40007810000 */
[----:B------:R-:W-:Y:S02]  /*4c80*/  FMNMX.FTZ R3, R194, R3, !PT ;  /* 0x00000003c2037209 */ /* 0x000fe40007810000 */
[----:B-1----:R-:W-:Y:S02]  /*4c90*/  FSEL R230, R10, -INF , P2 ;  /* 0xff8000000ae67808 */ /* 0x002fe40001000000 */
[----:B------:R-:W-:Y:S02]  /*4ca0*/  FMNMX.FTZ R6, R239, R6, !PT ;  /* 0x00000006ef067209 */ /* 0x000fe40007810000 */
[----:B------:R-:W-:Y:S02]  /*4cb0*/  FMNMX.FTZ R7, R196, R7, !PT ;  /* 0x00000007c4077209 */ /* 0x000fe40007810000 */
[----:B--2---:R-:W-:-:S02]  /*4cc0*/  FSEL R229, R5, -INF , P1 ;  /* 0xff80000005e57808 */ /* 0x004fc40000800000 */
[----:B------:R-:W-:Y:S02]  /*4cd0*/  FMNMX.FTZ R5, R206, R3, !PT ;  /* 0x00000003ce057209 */ /* 0x000fe40007810000 */
[----:B------:R-:W-:Y:S02]  /*4ce0*/  FMNMX.FTZ R3, R230, R6, !PT ;  /* 0x00000006e6037209 */ /* 0x000fe40007810000 */
[----:B------:R-:W-:Y:S01]  /*4cf0*/  FMNMX.FTZ R6, R236, R7, !PT ;  /* 0x00000007ec067209 */ /* 0x000fe20007810000 */
[----:B------:R-:W-:Y:S01]  /*4d00*/  FMUL.FTZ R7, R67, c[0x0][0x320] ;  /* 0x0000c80043077a20 */ /* 0x000fe20000410000 */
[----:B------:R-:W-:Y:S01]  /*4d10*/  FSEL R228, R9, -INF , P0 ;  /* 0xff80000009e47808 */ /* 0x000fe20000000000 */
[----:B------:R-:W-:Y:S01]  /*4d20*/  LDSM.16.MT88.4 R64, [R227+0x900] ;  /* 0x00090000e340783b */ /* 0x000fe20000004200 */
[----:B------:R-:W-:Y:S01]  /*4d30*/  FMNMX.FTZ R6, R235, R6, !PT ;  /* 0x00000006eb067209 */ /* 0x000fe20007810000 */
[----:B------:R1:W-:Y:S01]  /*4d40*/  MUFU.TANH R17, R7 ;  /* 0x0000000700117308 */ /* 0x0003e20000002400 */
[----:B------:R-:W-:-:S02]  /*4d50*/  FMNMX.FTZ R3, R229, R3, !PT ;  /* 0x00000003e5037209 */ /* 0x000fc40007810000 */
[----:B------:R-:W-:Y:S01]  /*4d60*/  FMNMX.FTZ R5, R232, R5, !PT ;  /* 0x00000005e8057209 */ /* 0x000fe20007810000 */
[----:B---3--:R-:W2:Y:S01]  /*4d70*/  SHFL.BFLY PT, R8, R6, 0x2, 0x1f ;  /* 0x0c401f0006087f89 */ /* 0x008ea200000e0000 */
[----:B------:R-:W-:Y:S02]  /*4d80*/  FMNMX.FTZ R3, R228, R3, !PT ;  /* 0x00000003e4037209 */ /* 0x000fe40007810000 */
[----:B------:R-:W-:-:S03]  /*4d90*/  FMNMX.FTZ R5, R231, R5, !PT ;  /* 0x00000005e7057209 */ /* 0x000fc60007810000 */
[----:B------:R-:W3:Y:S04]  /*4da0*/  SHFL.BFLY PT, R70, R3, 0x2, 0x1f ;  /* 0x0c401f0003467f89 */ /* 0x000ee800000e0000 */
[----:B------:R-:W4:Y:S01]  /*4db0*/  SHFL.BFLY PT, R9, R5, 0x2, 0x1f ;  /* 0x0c401f0005097f89 */ /* 0x000f2200000e0000 */
[----:B-1----:R-:W-:-:S04]  /*4dc0*/  FMUL.FTZ R7, R58, c[0x0][0x320] ;  /* 0x0000c8003a077a20 */ /* 0x002fc80000410000 */
[----:B------:R1:W-:Y:S01]  /*4dd0*/  MUFU.TANH R20, R7 ;  /* 0x0000000700147308 */ /* 0x0003e20000002400 */
[----:B--2---:R-:W-:Y:S02]  /*4de0*/  FMNMX.FTZ R6, R6, R8, !PT ;  /* 0x0000000806067209 */ /* 0x004fe40007810000 */
[----:B------:R-:W-:Y:S01]  /*4df0*/  SHFL.IDX PT, R8, R12, 0x1, 0x1c1f ;  /* 0x003c1f000c087f89 */ /* 0x000fe200000e0000 */
[----:B---3--:R-:W-:Y:S01]  /*4e00*/  FMNMX.FTZ R70, R3, R70, !PT ;  /* 0x0000004603467209 */ /* 0x008fe20007810000 */
[----:B------:R-:W-:Y:S02]  /*4e10*/  FMUL.FTZ R3, R50, c[0x0][0x320] ;  /* 0x0000c80032037a20 */ /* 0x000fe40000410000 */
[----:B------:R-:W2:Y:S01]  /*4e20*/  SHFL.BFLY PT, R73, R6, 0x1, 0x1f ;  /* 0x0c201f0006497f89 */ /* 0x000ea200000e0000 */
[----:B-1----:R-:W-:Y:S01]  /*4e30*/  FMUL.FTZ R7, R59, c[0x0][0x320] ;  /* 0x0000c8003b077a20 */ /* 0x002fe20000410000 */
[----:B----4-:R-:W-:Y:S01]  /*4e40*/  FMNMX.FTZ R5, R5, R9, !PT ;  /* 0x0000000905057209 */ /* 0x010fe20007810000 */
[----:B------:R1:W-:Y:S01]  /*4e50*/  MUFU.TANH R38, R3 ;  /* 0x0000000300267308 */ /* 0x0003e20000002400 */
[----:B------:R-:W3:Y:S04]  /*4e60*/  SHFL.BFLY PT, R9, R70, 0x1, 0x1f ;  /* 0x0c201f0046097f89 */ /* 0x000ee800000e0000 */
[----:B------:R-:W4:Y:S03]  /*4e70*/  SHFL.BFLY PT, R71, R5, 0x1, 0x1f ;  /* 0x0c201f0005477f89 */ /* 0x000f2600000e0000 */
[----:B------:R3:W-:Y:S01]  /*4e80*/  MUFU.TANH R37, R7 ;  /* 0x0000000700257308 */ /* 0x0007e20000002400 */
[----:B-1----:R-:W-:-:S02]  /*4e90*/  FMUL.FTZ R3, R51, c[0x0][0x320] ;  /* 0x0000c80033037a20 */ /* 0x002fc40000410000 */
[----:B------:R-:W-:Y:S05]  /*4ea0*/  LDSM.16.MT88.4 R48, [R224+0x900] ;  /* 0x00090000e030783b */ /* 0x000fea0000004200 */
[----:B------:R1:W-:Y:S01]  /*4eb0*/  MUFU.TANH R39, R3 ;  /* 0x0000000300277308 */ /* 0x0003e20000002400 */
[----:B--2---:R-:W-:Y:S01]  /*4ec0*/  FMNMX.FTZ R73, R6, R73, !PT ;  /* 0x0000004906497209 */ /* 0x004fe20007810000 */
[----:B---3--:R-:W-:Y:S01]  /*4ed0*/  FMUL.FTZ R7, R54, c[0x0][0x320] ;  /* 0x0000c80036077a20 */ /* 0x008fe20000410000 */
[----:B------:R-:W-:-:S05]  /*4ee0*/  FMNMX.FTZ R70, R70, R9, !PT ;  /* 0x0000000946467209 */ /* 0x000fca0007810000 */
[----:B------:R2:W-:Y:S01]  /*4ef0*/  MUFU.TANH R21, R7 ;  /* 0x0000000700157308 */ /* 0x0005e20000002400 */
[----:B----4-:R-:W-:-:S05]  /*4f00*/  FMNMX.FTZ R71, R5, R71, !PT ;  /* 0x0000004705477209 */ /* 0x010fca0007810000 */
[----:B------:R-:W-:Y:S02]  /*4f10*/  FMUL.FTZ R6, R71, c[0x0][0x2d0] ;  /* 0x0000b40047067a20 */ /* 0x000fe40000410000 */
[----:B-1----:R-:W-:-:S04]  /*4f20*/  FMUL.FTZ R3, R90, c[0x0][0x320] ;  /* 0x0000c8005a037a20 */ /* 0x002fc80000410000 */
[----:B------:R1:W3:Y:S01]  /*4f30*/  MUFU.TANH R10, R3 ;  /* 0x00000003000a7308 */ /* 0x0002e20000002400 */
[----:B--2---:R-:W-:-:S07]  /*4f40*/  FMUL.FTZ R7, R55, c[0x0][0x320] ;  /* 0x0000c80037077a20 */ /* 0x004fce0000410000 */
[----:B------:R2:W4:Y:S01]  /*4f50*/  MUFU.TANH R12, R7 ;  /* 0x00000007000c7308 */ /* 0x0005220000002400 */
[----:B-1----:R-:W-:Y:S01]  /*4f60*/  FMUL.FTZ R3, R46, c[0x0][0x320] ;  /* 0x0000c8002e037a20 */ /* 0x002fe20000410000 */
[----:B--2---:R-:W-:Y:S01]  /*4f70*/  IADD3 R7, R13, R8, RZ ;  /* 0x000000080d077210 */ /* 0x004fe20007ffe0ff */
[----:B------:R-:W-:-:S05]  /*4f80*/  FMUL.FTZ R8, R47, c[0x0][0x320] ;  /* 0x0000c8002f087a20 */ /* 0x000fca0000410000 */
[----:B------:R1:W2:Y:S01]  /*4f90*/  MUFU.TANH R13, R3 ;  /* 0x00000003000d7308 */ /* 0x0002a20000002400 */
[----:B------:R-:W-:Y:S07]  /*4fa0*/  LDSM.16.MT88.4 R44, [R226+0x100] ;  /* 0x00010000e22c783b */ /* 0x000fee0000004200 */
[----:B------:R-:W2:Y:S01]  /*4fb0*/  MUFU.TANH R9, R8 ;  /* 0x0000000800097308 */ /* 0x000ea20000002400 */
[----:B-1----:R-:W-:Y:S01]  /*4fc0*/  IMNMX R3, R14, R7, PT ;  /* 0x000000070e037217 */ /* 0x002fe20003800200 */
[----:B------:R-:W-:-:S03]  /*4fd0*/  FMUL.FTZ R7, R73, c[0x0][0x2d0] ;  /* 0x0000b40049077a20 */ /* 0x000fc60000410000 */
        /* <DEDUP_REMOVED lines=11> */
[----:B------:R-:W-:-:S02]  /*5090*/  ISETP.GT.AND P1, PT, R3, 0x11, PT ;  /* 0x000000110300780c */ /* 0x000fc40003f24270 */
[----:B------:R-:W-:Y:S02]  /*50a0*/  FSEL R68, R75, -INF , P5 ;  /* 0xff8000004b447808 */ /* 0x000fe40002800000 */
[----:B------:R-:W-:Y:S02]  /*50b0*/  FMNMX.FTZ R0, R63, R0, !PT ;  /* 0x000000003f007209 */ /* 0x000fe40007810000 */
[C---:B------:R-:W-:Y:S02]  /*50c0*/  ISETP.GT.AND P3, PT, R3.reuse, 0x18, PT ;  /* 0x000000180300780c */ /* 0x040fe40003f64270 */
[----:B------:R-:W-:Y:S02]  /*50d0*/  FSEL R69, R74, -INF , P1 ;  /* 0xff8000004a457808 */ /* 0x000fe40000800000 */
[----:B------:R-:W-:Y:S02]  /*50e0*/  FMNMX.FTZ R0, R68, R0, !PT ;  /* 0x0000000044007209 */ /* 0x000fe40007810000 */
[----:B------:R-:W-:-:S02]  /*50f0*/  ISETP.GT.AND P2, PT, R3, 0x19, PT ;  /* 0x000000190300780c */ /* 0x000fc40003f44270 */
[----:B---3--:R-:W-:Y:S02]  /*5100*/  FSEL R74, R10, -INF , P3 ;  /* 0xff8000000a4a7808 */ /* 0x008fe40001800000 */
[----:B------:R-:W-:Y:S02]  /*5110*/  FMNMX.FTZ R0, R69, R0, !PT ;  /* 0x0000000045007209 */ /* 0x000fe40007810000 */
[----:B------:R-:W-:Y:S02]  /*5120*/  ISETP.GT.AND P0, PT, R3, 0x20, PT ;  /* 0x000000200300780c */ /* 0x000fe40003f04270 */
[----:B------:R-:W-:Y:S02]  /*5130*/  FSEL R75, R186, -INF , P2 ;  /* 0xff800000ba4b7808 */ /* 0x000fe40001000000 */
[----:B------:R-:W-:Y:S02]  /*5140*/  FMNMX.FTZ R0, R74, R0, !PT ;  /* 0x000000004a007209 */ /* 0x000fe40007810000 */
[----:B------:R-:W-:-:S02]  /*5150*/  FSETP.NEU.FTZ.AND P1, PT, R73, -INF , PT ;  /* 0xff8000004900780b */ /* 0x000fc40003f3d000 */
[----:B------:R-:W-:Y:S02]  /*5160*/  ISETP.GT.AND P5, PT, R3, 0x21, PT ;  /* 0x000000210300780c */ /* 0x000fe40003fa4270 */
[----:B------:R-:W-:Y:S02]  /*5170*/  FSEL R101, R184, -INF , P0 ;  /* 0xff800000b8657808 */ /* 0x000fe40000000000 */
[----:B------:R-:W-:Y:S02]  /*5180*/  FMNMX.FTZ R0, R75, R0, !PT ;  /* 0x000000004b007209 */ /* 0x000fe40007810000 */
[----:B------:R-:W-:Y:S02]  /*5190*/  ISETP.GT.AND P3, PT, R3, 0x28, PT ;  /* 0x000000280300780c */ /* 0x000fe40003f64270 */
[----:B------:R-:W-:Y:S02]  /*51a0*/  FSEL R7, R7, RZ, P1 ;  /* 0x000000ff07077208 */ /* 0x000fe40000800000 */
[----:B------:R-:W-:-:S02]  /*51b0*/  FSEL R100, R185, -INF , P5 ;  /* 0xff800000b9647808 */ /* 0x000fc40002800000 */
[----:B------:R-:W-:Y:S01]  /*51c0*/  FMNMX.FTZ R0, R101, R0, !PT ;  /* 0x0000000065007209 */ /* 0x000fe20007810000 */
[----:B------:R-:W-:Y:S01]  /*51d0*/  FFMA.FTZ R5, R11, c[0x0][0x2d0], -R7 ;  /* 0x0000b4000b057a23 */ /* 0x000fe20000010807 */
[----:B------:R-:W-:Y:S02]  /*51e0*/  ISETP.GT.AND P1, PT, R3, 0x29, PT ;  /* 0x000000290300780c */ /* 0x000fe40003f24270 */
[----:B------:R-:W-:Y:S01]  /*51f0*/  FSEL R102, R103, -INF , P3 ;  /* 0xff80000067667808 */ /* 0x000fe20001800000 */
[----:B------:R1:W-:Y:S01]  /*5200*/  MUFU.EX2 R233, R5 ;  /* 0x0000000500e97308 */ /* 0x0003e20000000800 */
[----:B------:R-:W-:Y:S02]  /*5210*/  FMNMX.FTZ R0, R100, R0, !PT ;  /* 0x0000000064007209 */ /* 0x000fe40007810000 */
[----:B------:R-:W-:Y:S02]  /*5220*/  ISETP.GT.AND P2, PT, R3, 0x30, PT ;  /* 0x000000300300780c */ /* 0x000fe40003f44270 */
[----:B------:R-:W-:-:S02]  /*5230*/  FSEL R103, R180, -INF , P1 ;  /* 0xff800000b4677808 */ /* 0x000fc40000800000 */
[----:B------:R-:W-:Y:S02]  /*5240*/  FMNMX.FTZ R0, R102, R0, !PT ;  /* 0x0000000066007209 */ /* 0x000fe40007810000 */
[----:B------:R-:W-:Y:S02]  /*5250*/  ISETP.GT.AND P0, PT, R3, 0x31, PT ;  /* 0x000000310300780c */ /* 0x000fe40003f04270 */
[----:B------:R-:W-:Y:S02]  /*5260*/  FSEL R117, R107, -INF , P2 ;  /* 0xff8000006b757808 */ /* 0x000fe40001000000 */
[----:B------:R-:W-:Y:S02]  /*5270*/  FMNMX.FTZ R0, R103, R0, !PT ;  /* 0x0000000067007209 */ /* 0x000fe40007810000 */
[----:B------:R-:W-:Y:S01]  /*5280*/  ISETP.GT.AND P5, PT, R3, 0x38, PT ;  /* 0x000000380300780c */ /* 0x000fe20003fa4270 */
[----:B-1----:R-:W-:Y:S01]  /*5290*/  FFMA.FTZ R5, R22, c[0x0][0x2d0], -R7 ;  /* 0x0000b40016057a23 */ /* 0x002fe20000010807 */
[----:B------:R-:W-:-:S02]  /*52a0*/  FSEL R118, R106, -INF , P0 ;  /* 0xff8000006a767808 */ /* 0x000fc40000000000 */
[----:B------:R-:W-:Y:S01]  /*52b0*/  FSETP.NEU.FTZ.AND P2, PT, R71, -INF , PT ;  /* 0xff8000004700780b */ /* 0x000fe20003f5d000 */
[----:B------:R1:W-:Y:S01]  /*52c0*/  MUFU.EX2 R240, R5 ;  /* 0x0000000500f07308 */ /* 0x0003e20000000800 */
[----:B------:R-:W-:Y:S02]  /*52d0*/  FMNMX.FTZ R0, R117, R0, !PT ;  /* 0x0000000075007209 */ /* 0x000fe40007810000 */
[C---:B------:R-:W-:Y:S02]  /*52e0*/  ISETP.GT.AND P3, PT, R3.reuse, 0x39, PT ;  /* 0x000000390300780c */ /* 0x040fe40003f64270 */
[----:B------:R-:W-:Y:S02]  /*52f0*/  FSEL R6, R6, RZ, P2 ;  /* 0x000000ff06067208 */ /* 0x000fe40001000000 */
[----:B------:R-:W-:Y:S02]  /*5300*/  FSEL R116, R82, -INF , P5 ;  /* 0xff80000052747808 */ /* 0x000fe40002800000 */
[----:B------:R-:W-:Y:S01]  /*5310*/  FMNMX.FTZ R0, R118, R0, !PT ;  /* 0x0000000076007209 */ /* 0x000fe20007810000 */
[----:B------:R-:W-:Y:S01]  /*5320*/  FFMA.FTZ R8, R28, c[0x0][0x2d0], -R6 ;  /* 0x0000b4001c087a23 */ /* 0x000fe20000010806 */
[----:B------:R-:W-:Y:S01]  /*5330*/  ISETP.GT.AND P1, PT, R3, 0x40, PT ;  /* 0x000000400300780c */ /* 0x000fe20003f24270 */
[----:B------:R-:W-:Y:S01]  /*5340*/  LDSM.16.MT88.4 R80, [R225+0x900] ;  /* 0x00090000e150783b */ /* 0x000fe20000004200 */
[----:B------:R-:W-:Y:S01]  /*5350*/  FSEL R137, R137, -INF , P3 ;  /* 0xff80000089897808 */ /* 0x000fe20001800000 */
[----:B------:R-:W-:Y:S01]  /*5360*/  MUFU.EX2 R212, R8 ;  /* 0x0000000800d47308 */ /* 0x000fe20000000800 */
[----:B------:R-:W-:Y:S01]  /*5370*/  FMNMX.FTZ R0, R116, R0, !PT ;  /* 0x0000000074007209 */ /* 0x000fe20007810000 */
[----:B-1----:R-:W-:Y:S01]  /*5380*/  FFMA.FTZ R5, R23, c[0x0][0x2d0], -R7 ;  /* 0x0000b40017057a23 */ /* 0x002fe20000010807 */
[----:B------:R-:W-:-:S02]  /*5390*/  ISETP.GT.AND P0, PT, R3, 0x41, PT ;  /* 0x000000410300780c */ /* 0x000fc40003f04270 */
[----:B------:R-:W-:Y:S02]  /*53a0*/  FSEL R146, R78, -INF , P1 ;  /* 0xff8000004e927808 */ /* 0x000fe40000800000 */
[----:B------:R-:W-:Y:S01]  /*53b0*/  FMNMX.FTZ R0, R137, R0, !PT ;  /* 0x0000000089007209 */ /* 0x000fe20007810000 */
[----:B------:R1:W-:Y:S01]  /*53c0*/  MUFU.EX2 R237, R5 ;  /* 0x0000000500ed7308 */ /* 0x0003e20000000800 */
[----:B------:R-:W-:Y:S02]  /*53d0*/  ISETP.GT.AND P5, PT, R3, 0x48, PT ;  /* 0x000000480300780c */ /* 0x000fe40003fa4270 */
[----:B------:R-:W-:Y:S02]  /*53e0*/  FSEL R145, R79, -INF , P0 ;  /* 0xff8000004f917808 */ /* 0x000fe40000000000 */
[----:B------:R-:W-:Y:S02]  /*53f0*/  FMNMX.FTZ R0, R146, R0, !PT ;  /* 0x0000000092007209 */ /* 0x000fe40007810000 */
[----:B------:R-:W-:-:S02]  /*5400*/  ISETP.GT.AND P2, PT, R3, 0x49, PT ;  /* 0x000000490300780c */ /* 0x000fc40003f44270 */
[----:B------:R-:W-:Y:S02]  /*5410*/  FSEL R147, R16, -INF , P5 ;  /* 0xff80000010937808 */ /* 0x000fe40002800000 */
[----:B------:R-:W-:Y:S02]  /*5420*/  FMNMX.FTZ R0, R145, R0, !PT ;  /* 0x0000000091007209 */ /* 0x000fe40007810000 */
[----:B------:R-:W-:Y:S02]  /*5430*/  ISETP.GT.AND P3, PT, R3, 0x50, PT ;  /* 0x000000500300780c */ /* 0x000fe40003f64270 */
[----:B------:R-:W-:Y:S01]  /*5440*/  FSEL R149, R17, -INF , P2 ;  /* 0xff80000011957808 */ /* 0x000fe20001000000 */
[----:B-1----:R-:W-:Y:S01]  /*5450*/  FFMA.FTZ R5, R25, c[0x0][0x2d0], -R7 ;  /* 0x0000b40019057a23 */ /* 0x002fe20000010807 */
[----:B------:R-:W-:Y:S02]  /*5460*/  FMNMX.FTZ R0, R147, R0, !PT ;  /* 0x0000000093007209 */ /* 0x000fe40007810000 */
[----:B------:R-:W-:Y:S01]  /*5470*/  FSETP.NEU.FTZ.AND P2, PT, R70, -INF , PT ;  /* 0xff8000004600780b */ /* 0x000fe20003f5d000 */
[----:B------:R1:W-:Y:S01]  /*5480*/  MUFU.EX2 R210, R5 ;  /* 0x0000000500d27308 */ /* 0x0003e20000000800 */
[----:B------:R-:W-:-:S02]  /*5490*/  ISETP.GT.AND P1, PT, R3, 0x51, PT ;  /* 0x000000510300780c */ /* 0x000fc40003f24270 */
[----:B------:R-:W-:Y:S02]  /*54a0*/  ISETP.GT.AND P0, PT, R3, 0x58, PT ;  /* 0x000000580300780c */ /* 0x000fe40003f04270 */
[----:B------:R-:W-:Y:S02]  /*54b0*/  FSEL R167, R20, -INF , P3 ;  /* 0xff80000014a77808 */ /* 0x000fe40001800000 */
[----:B------:R-:W-:Y:S02]  /*54c0*/  FMNMX.FTZ R0, R149, R0, !PT ;  /* 0x0000000095007209 */ /* 0x000fe40007810000 */
[----:B------:R-:W-:Y:S02]  /*54d0*/  FSEL R166, R37, -INF , P1 ;  /* 0xff80000025a67808 */ /* 0x000fe40000800000 */
[----:B------:R-:W-:Y:S02]  /*54e0*/  FSEL R169, R21, -INF , P0 ;  /* 0xff80000015a97808 */ /* 0x000fe40000000000 */
[----:B------:R-:W-:-:S02]  /*54f0*/  FMNMX.FTZ R0, R167, R0, !PT ;  /* 0x00000000a7007209 */ /* 0x000fc40007810000 */
[C---:B------:R-:W-:Y:S01]  /*5500*/  ISETP.GT.AND P5, PT, R3.reuse, 0x59, PT ;  /* 0x000000590300780c */ /* 0x040fe20003fa4270 */
[----:B-1----:R-:W-:Y:S01]  /*5510*/  FFMA.FTZ R5, R24, c[0x0][0x2d0], -R6 ;  /* 0x0000b40018057a23 */ /* 0x002fe20000010806 */
[C---:B------:R-:W-:Y:S02]  /*5520*/  ISETP.GT.AND P3, PT, R3.reuse, 0x60, PT ;  /* 0x000000600300780c */ /* 0x040fe40003f64270 */
[C---:B------:R-:W-:Y:S01]  /*5530*/  ISETP.GT.AND P1, PT, R3.reuse, 0x68, PT ;  /* 0x000000680300780c */ /* 0x040fe20003f24270 */
[----:B------:R1:W-:Y:S01]  /*5540*/  MUFU.EX2 R234, R5 ;  /* 0x0000000500ea7308 */ /* 0x0003e20000000800 */
[----:B------:R-:W-:Y:S02]  /*5550*/  ISETP.GT.AND P0, PT, R3, 0x69, PT ;  /* 0x000000690300780c */ /* 0x000fe40003f04270 */
[----:B------:R-:W-:Y:S02]  /*5560*/  FMNMX.FTZ R0, R166, R0, !PT ;  /* 0x00000000a6007209 */ /* 0x000fe40007810000 */
[----:B----4-:R-:W-:-:S02]  /*5570*/  FSEL R4, R12, -INF , P5 ;  /* 0xff8000000c047808 */ /* 0x010fc40002800000 */
[----:B------:R-:W-:Y:S02]  /*5580*/  FMNMX.FTZ R0, R169, R0, !PT ;  /* 0x00000000a9007209 */ /* 0x000fe40007810000 */
[----:B------:R-:W-:Y:S02]  /*5590*/  FSEL R251, R38, -INF , P3 ;  /* 0xff80000026fb7808 */ /* 0x000fe40001800000 */
[----:B--2---:R-:W-:Y:S02]  /*55a0*/  FSEL R250, R13, -INF , P1 ;  /* 0xff8000000dfa7808 */ /* 0x004fe40000800000 */
[----:B------:R-:W-:Y:S01]  /*55b0*/  FSEL R248, R9, -INF , P0 ;  /* 0xff80000009f87808 */ /* 0x000fe20000000000 */
[----:B-1----:R-:W-:-:S04]  /*55c0*/  FFMA.FTZ R5, R26, c[0x0][0x2d0], -R6 ;  /* 0x0000b4001a057a23 */ /* 0x002fc80000010806 */
[----:B------:R1:W-:Y:S02]  /*55d0*/  MUFU.EX2 R195, R5 ;  /* 0x0000000500c37308 */ /* 0x0003e40000000800 */
[----:B-1----:R-:W-:Y:S02]  /*55e0*/  FFMA.FTZ R5, R27, c[0x0][0x2d0], -R6 ;  /* 0x0000b4001b057a23 */ /* 0x002fe40000010806 */
[----:B------:R-:W-:Y:S04]  /*55f0*/  LDSM.16.MT88.4 R24, [R227+0x100] ;  /* 0x00010000e318783b */ /* 0x000fe80000004200 */
[----:B------:R1:W2:Y:S02]  /*5600*/  MUFU.EX2 R208, R5 ;  /* 0x0000000500d07308 */ /* 0x0002a40000000800 */
[----:B-1----:R-:W-:Y:S01]  /*5610*/  FMUL.FTZ R5, R70, c[0x0][0x2d0] ;  /* 0x0000b40046057a20 */ /* 0x002fe20000410000 */
[----:B--2---:R-:W-:-:S04]  /*5620*/  F2FP.PACK_AB R10, R212, R208 ;  /* 0x000000d0d40a723e */ /* 0x004fc800000000ff */
[----:B------:R-:W-:Y:S02]  /*5630*/  FSEL R5, R5, RZ, P2 ;  /* 0x000000ff05057208 */ /* 0x000fe40001000000 */
[----:B------:R-:W-:-:S03]  /*5640*/  ISETP.GT.AND P2, PT, R3, 0x61, PT ;  /* 0x000000610300780c */ /* 0x000fc60003f44270 */
[--C-:B------:R-:W-:Y:S01]  /*5650*/  FFMA.FTZ R3, R18, c[0x0][0x2d0], -R5.reuse ;  /* 0x0000b40012037a23 */ /* 0x100fe20000010805 */
[----:B------:R-:W-:Y:S01]  /*5660*/  FSEL R249, R39, -INF , P2 ;  /* 0xff80000027f97808 */ /* 0x000fe20001000000 */
[--C-:B------:R-:W-:Y:S02]  /*5670*/  FFMA.FTZ R8, R19, c[0x0][0x2d0], -R5.reuse ;  /* 0x0000b40013087a23 */ /* 0x100fe40000010805 */
[----:B------:R1:W-:Y:S01]  /*5680*/  MUFU.EX2 R198, R3 ;  /* 0x0000000300c67308 */ /* 0x0003e20000000800 */
[----:B------:R-:W2:Y:S07]  /*5690*/  LDSM.16.MT88.4 R16, [R224+0x100] ;  /* 0x00010000e010783b */ /* 0x000eae0000004200 */
[----:B------:R3:W4:Y:S01]  /*56a0*/  MUFU.EX2 R197, R8 ;  /* 0x0000000800c57308 */ /* 0x0007220000000800 */
[----:B-1----:R-:W-:-:S07]  /*56b0*/  FFMA.FTZ R3, R15, c[0x0][0x2d0], -R5 ;  /* 0x0000b4000f037a23 */ /* 0x002fce0000010805 */
[----:B------:R1:W-:Y:S01]  /*56c0*/  MUFU.EX2 R192, R3 ;  /* 0x0000000300c07308 */ /* 0x0003e20000000800 */
[----:B---3--:R-:W-:Y:S02]  /*56d0*/  F2FP.PACK_AB R8, R195, R234 ;  /* 0x000000eac308723e */ /* 0x008fe400000000ff */
[----:B----4-:R-:W-:Y:S02]  /*56e0*/  F2FP.PACK_AB R9, R198, R197 ;  /* 0x000000c5c609723e */ /* 0x010fe400000000ff */
[----:B-1----:R-:W-:Y:S01]  /*56f0*/  FMNMX.FTZ R3, R4, R0, !PT ;  /* 0x0000000004037209 */ /* 0x002fe20007810000 */
[----:B------:R-:W-:-:S03]  /*5700*/  FFMA.FTZ R0, R29, c[0x0][0x2d0], -R5 ;  /* 0x0000b4001d007a23 */ /* 0x000fc60000010805 */
[----:B------:R-:W-:Y:S01]  /*5710*/  FMNMX.FTZ R2, R251, R3, !PT ;  /* 0x00000003fb027209 */ /* 0x000fe20007810000 */
[----:B------:R1:W3:Y:S03]  /*5720*/  MUFU.EX2 R213, R0 ;  /* 0x0000000000d57308 */ /* 0x0002e60000000800 */
[----:B-1----:R-:W-:Y:S01]  /*5730*/  FMNMX.FTZ R0, R249, R2, !PT ;  /* 0x00000002f9007209 */ /* 0x002fe20007810000 */
[--C-:B------:R-:W-:Y:S01]  /*5740*/  FFMA.FTZ R2, R31, c[0x0][0x2d0], -R6.reuse ;  /* 0x0000b4001f027a23 */ /* 0x100fe20000010806 */
[----:B---3--:R-:W-:Y:S02]  /*5750*/  F2FP.PACK_AB R11, R213, R192 ;  /* 0x000000c0d50b723e */ /* 0x008fe400000000ff */
[----:B------:R-:W-:Y:S01]  /*5760*/  FMNMX.FTZ R0, R250, R0, !PT ;  /* 0x00000000fa007209 */ /* 0x000fe20007810000 */
[----:B------:R1:W-:Y:S03]  /*5770*/  MUFU.EX2 R94, R2 ;  /* 0x00000002005e7308 */ /* 0x0003e60000000800 */
[----:B------:R-:W-:Y:S01]  /*5780*/  FMNMX.FTZ R0, R248, R0, !PT ;  /* 0x00000000f8007209 */ /* 0x000fe20007810000 */
[C---:B--2---:R-:W-:Y:S04]  /*5790*/  HMMA.16816.F32 R52, R8.reuse, R16, RZ ;  /* 0x000000100834723c */ /* 0x044fe800000018ff */
[----:B------:R-:W2:Y:S04]  /*57a0*/  SHFL.BFLY PT, R3, R0, 0x2, 0x1f ;  /* 0x0c401f0000037f89 */ /* 0x000ea800000e0000 */
[----:B------:R-:W-:Y:S01]  /*57b0*/  HMMA.16816.F32 R76, R8, R24, RZ ;  /* 0x00000018084c723c */ /* 0x000fe200000018ff */
[----:B-1----:R-:W-:-:S04]  /*57c0*/  FFMA.FTZ R2, R32, c[0x0][0x2d0], -R6 ;  /* 0x0000b40020027a23 */ /* 0x002fc80000010806 */
[----:B------:R1:W-:Y:S03]  /*57d0*/  MUFU.EX2 R200, R2 ;  /* 0x0000000200c87308 */ /* 0x0003e60000000800 */
[C---:B------:R-:W-:Y:S08]  /*57e0*/  HMMA.16816.F32 R56, R8.reuse, R40, RZ ;  /* 0x000000280838723c */ /* 0x040ff000000018ff */
[----:B------:R-:W-:Y:S01]  /*57f0*/  HMMA.16816.F32 R20, R8, R44, RZ ;  /* 0x0000002c0814723c */ /* 0x000fe200000018ff */
[----:B--2---:R-:W-:Y:S01]  /*5800*/  FMNMX.FTZ R0, R0, R3, !PT ;  /* 0x0000000300007209 */ /* 0x004fe20007810000 */
[----:B-1----:R-:W-:-:S04]  /*5810*/  FFMA.FTZ R2, R33, c[0x0][0x2d0], -R6 ;  /* 0x0000b40021027a23 */ /* 0x002fc80000010806 */
[----:B------:R-:W1:Y:S01]  /*5820*/  SHFL.BFLY PT, R3, R0, 0x1, 0x1f ;  /* 0x0c201f0000037f89 */ /* 0x000e6200000e0000 */
[----:B------:R2:W-:Y:S02]  /*5830*/  MUFU.EX2 R204, R2 ;  /* 0x0000000200cc7308 */ /* 0x0005e40000000800 */
[----:B--2---:R-:W-:-:S06]  /*5840*/  FFMA.FTZ R2, R35, c[0x0][0x2d0], -R6 ;  /* 0x0000b40023027a23 */ /* 0x004fcc0000010806 */
[----:B------:R2:W3:Y:S02]  /*5850*/  MUFU.EX2 R243, R2 ;  /* 0x0000000200f37308 */ /* 0x0004e40000000800 */
[--C-:B--2---:R-:W-:Y:S01]  /*5860*/  FFMA.FTZ R2, R30, c[0x0][0x2d0], -R5.reuse ;  /* 0x0000b4001e027a23 */ /* 0x104fe20000010805 */
[----:B---3--:R-:W-:Y:S01]  /*5870*/  F2FP.PACK_AB R14, R243, R204 ;  /* 0x000000ccf30e723e */ /* 0x008fe200000000ff */
[----:B------:R-:W-:Y:S04]  /*5880*/  HMMA.16816.F32 R28, R8, R42, RZ ;  /* 0x0000002a081c723c */ /* 0x000fe800000018ff */
[----:B------:R2:W-:Y:S02]  /*5890*/  MUFU.EX2 R238, R2 ;  /* 0x0000000200ee7308 */ /* 0x0005e40000000800 */
[----:B--2---:R-:W-:-:S02]  /*58a0*/  FFMA.FTZ R2, R34, c[0x0][0x2d0], -R5 ;  /* 0x0000b40022027a23 */ /* 0x004fc40000010805 */
[C---:B------:R-:W-:Y:S04]  /*58b0*/  HMMA.16816.F32 R32, R8.reuse, R26, RZ ;  /* 0x0000001a0820723c */ /* 0x040fe800000018ff */
[----:B------:R2:W3:Y:S02]  /*58c0*/  MUFU.EX2 R201, R2 ;  /* 0x0000000200c97308 */ /* 0x0004e40000000800 */
[--C-:B--2---:R-:W-:Y:S01]  /*58d0*/  FFMA.FTZ R2, R36, c[0x0][0x2d0], -R5.reuse ;  /* 0x0000b40024027a23 */ /* 0x104fe20000010805 */
[----:B---3--:R-:W-:Y:S01]  /*58e0*/  F2FP.PACK_AB R13, R201, R238 ;  /* 0x000000eec90d723e */ /* 0x008fe200000000ff */
[C---:B------:R-:W-:Y:S04]  /*58f0*/  HMMA.16816.F32 R36, R8.reuse, R18, RZ ;  /* 0x000000120824723c */ /* 0x040fe800000018ff */
[----:B------:R2:W-:Y:S04]  /*5900*/  MUFU.EX2 R205, R2 ;  /* 0x0000000200cd7308 */ /* 0x0005e80000000800 */
[----:B------:R-:W-:Y:S01]  /*5910*/  HMMA.16816.F32 R8, R8, R46, RZ ;  /* 0x0000002e0808723c */ /* 0x000fe200000018ff */
[----:B--2---:R-:W-:Y:S01]  /*5920*/  FFMA.FTZ R2, R72, c[0x0][0x2d0], -R5 ;  /* 0x0000b40048027a23 */ /* 0x004fe20000010805 */
[----:B-1----:R-:W-:Y:S01]  /*5930*/  FMNMX.FTZ R72, R0, R3, !PT ;  /* 0x0000000300487209 */ /* 0x002fe20007810000 */
[----:B------:R-:W-:-:S02]  /*5940*/  IMAD.MOV.U32 R3, RZ, RZ, R94 ;  /* 0x000000ffff037224 */ /* 0x000fc400078e005e */
[----:B------:R1:W2:Y:S01]  /*5950*/  MUFU.EX2 R191, R2 ;  /* 0x0000000200bf7308 */ /* 0x0002a20000000800 */
[C---:B------:R-:W-:Y:S01]  /*5960*/  FSETP.NEU.FTZ.AND P0, PT, R72.reuse, -INF , PT ;  /* 0xff8000004800780b */ /* 0x040fe20003f1d000 */
[----:B------:R-:W-:Y:S01]  /*5970*/  FMUL.FTZ R0, R72, c[0x0][0x2d0] ;  /* 0x0000b40048007a20 */ /* 0x000fe20000410000 */
[----:B------:R-:W-:-:S04]  /*5980*/  F2FP.PACK_AB R12, R200, R3 ;  /* 0x00000003c80c723e */ /* 0x000fc800000000ff */
[----:B------:R-:W-:Y:S01]  /*5990*/  FSEL R0, R0, RZ, P0 ;  /* 0x000000ff00007208 */ /* 0x000fe20000000000 */
[----:B-1----:R-:W-:Y:S01]  /*59a0*/  FFMA.FTZ R2, R88, c[0x0][0x2d0], -R7 ;  /* 0x0000b40058027a23 */ /* 0x002fe20000010807 */
[----:B--2---:R-:W-:-:S03]  /*59b0*/  F2FP.PACK_AB R15, R191, R205 ;  /* 0x000000cdbf0f723e */ /* 0x004fc600000000ff */
[----:B------:R1:W-:Y:S07]  /*59c0*/  MUFU.EX2 R119, R2 ;  /* 0x0000000200777308 */ /* 0x0003ee0000000800 */
[C---:B------:R-:W-:Y:S07]  /*59d0*/  HMMA.16816.F32 R104, R12.reuse, R86, R8 ;  /* 0x000000560c68723c */ /* 0x040fee0000001808 */
[----:B------:R-:W-:Y:S01]  /*59e0*/  F2FP.PACK_AB R8, R240, R233 ;  /* 0x000000e9f008723e */ /* 0x000fe200000000ff */
[----:B------:R-:W-:Y:S01]  /*59f0*/  HMMA.16816.F32 R132, R12, R48, R52 ;  /* 0x000000300c84723c */ /* 0x000fe20000001834 */
[----:B------:R-:W-:Y:S01]  /*5a00*/  F2FP.PACK_AB R10, R210, R237 ;  /* 0x000000edd20a723e */ /* 0x000fe200000000ff */
[----:B-1----:R-:W-:-:S04]  /*5a10*/  FFMA.FTZ R2, R89, c[0x0][0x2d0], -R7 ;  /* 0x0000b40059027a23 */ /* 0x002fc80000010807 */
[----:B------:R1:W-:Y:S02]  /*5a20*/  MUFU.EX2 R184, R2 ;  /* 0x0000000200b87308 */ /* 0x0003e40000000800 */
[C---:B------:R-:W-:Y:S08]  /*5a30*/  HMMA.16816.F32 R128, R12.reuse, R64, R76 ;  /* 0x000000400c80723c */ /* 0x040ff0000000184c */
[----:B------:R-:W-:Y:S01]  /*5a40*/  HMMA.16816.F32 R124, R12, R80, R56 ;  /* 0x000000500c7c723c */ /* 0x000fe20000001838 */
[----:B-1----:R-:W-:-:S07]  /*5a50*/  FFMA.FTZ R2, R91, c[0x0][0x2d0], -R7 ;  /* 0x0000b4005b027a23 */ /* 0x002fce0000010807 */
        /* <DEDUP_REMOVED lines=21> */
[----:B-1----:R-:W-:-:S02]  /*5bb0*/  FFMA.FTZ R2, R69, c[0x0][0x2d0], -R0 ;  /* 0x0000b40045027a23 */ /* 0x002fc40000010800 */
[----:B------:R-:W-:Y:S02]  /*5bc0*/  IMAD.MOV.U32 R69, RZ, RZ, R208 ;  /* 0x000000ffff457224 */ /* 0x000fe400078e00d0 */
[----:B------:R1:W2:Y:S03]  /*5bd0*/  MUFU.EX2 R185, R2 ;  /* 0x0000000200b97308 */ /* 0x0002a60000000800 */
[C---:B------:R-:W-:Y:S08]  /*5be0*/  HMMA.16816.F32 R16, R8.reuse, R24, RZ ;  /* 0x000000180810723c */ /* 0x040ff000000018ff */
[----:B------:R-:W-:Y:S01]  /*5bf0*/  HMMA.16816.F32 R28, R8, R26, RZ ;  /* 0x0000001a081c723c */ /* 0x000fe200000018ff */
[----:B-1----:R-:W-:-:S07]  /*5c00*/  FFMA.FTZ R2, R74, c[0x0][0x2d0], -R0 ;  /* 0x0000b4004a027a23 */ /* 0x002fce0000010800 */
[C---:B------:R-:W-:Y:S01]  /*5c10*/  HMMA.16816.F32 R20, R8.reuse, R40, RZ ;  /* 0x000000280814723c */ /* 0x040fe200000018ff */
[----:B------:R-:W-:Y:S01]  /*5c20*/  IMAD.MOV.U32 R74, RZ, RZ, R209 ;  /* 0x000000ffff4a7224 */ /* 0x000fe200078e00d1 */
[----:B------:R1:W-:Y:S06]  /*5c30*/  MUFU.EX2 R203, R2 ;  /* 0x0000000200cb7308 */ /* 0x0003ec0000000800 */
[C---:B------:R-:W-:Y:S08]  /*5c40*/  HMMA.16816.F32 R24, R8.reuse, R44, RZ ;  /* 0x0000002c0818723c */ /* 0x040ff000000018ff */
[----:B------:R-:W-:Y:S01]  /*5c50*/  HMMA.16816.F32 R40, R8, R42, RZ ;  /* 0x0000002a0828723c */ /* 0x000fe200000018ff */
[----:B-1----:R-:W-:-:S02]  /*5c60*/  FFMA.FTZ R2, R75, c[0x0][0x2d0], -R0 ;  /* 0x0000b4004b027a23 */ /* 0x002fc40000010800 */
[----:B------:R-:W-:Y:S02]  /*5c70*/  IMAD.MOV.U32 R75, RZ, RZ, R191 ;  /* 0x000000ffff4b7224 */ /* 0x000fe400078e00bf */
[----:B------:R1:W3:Y:S03]  /*5c80*/  MUFU.EX2 R68, R2 ;  /* 0x0000000200447308 */ /* 0x0002e60000000800 */
[----:B------:R-:W-:Y:S07]  /*5c90*/  HMMA.16816.F32 R44, R8, R46, RZ ;  /* 0x0000002e082c723c */ /* 0x000fee00000018ff */
[----:B------:R-:W-:-:S02]  /*5ca0*/  F2FP.PACK_AB R8, R184, R119 ;  /* 0x00000077b808723e */ /* 0x000fc400000000ff */
[----:B--2---:R-:W-:Y:S02]  /*5cb0*/  F2FP.PACK_AB R9, R185, R180 ;  /* 0x000000b4b909723e */ /* 0x004fe400000000ff */
[----:B------:R-:W-:Y:S01]  /*5cc0*/  F2FP.PACK_AB R10, R202, R186 ;  /* 0x000000baca0a723e */ /* 0x000fe200000000ff */
[----:B-1----:R-:W-:Y:S01]  /*5cd0*/  FFMA.FTZ R2, R97, c[0x0][0x2d0], -R7 ;  /* 0x0000b40061027a23 */ /* 0x002fe20000010807 */
[----:B---3--:R-:W-:-:S03]  /*5ce0*/  F2FP.PACK_AB R11, R68, R203 ;  /* 0x000000cb440b723e */ /* 0x008fc600000000ff */
[----:B------:R1:W-:Y:S04]  /*5cf0*/  MUFU.EX2 R252, R2 ;  /* 0x0000000200fc7308 */ /* 0x0003e80000000800 */
[C---:B------:R-:W-:Y:S01]  /*5d00*/  HMMA.16816.F32 R88, R8.reuse, R64, R16 ;  /* 0x000000400858723c */ /* 0x040fe20000001810 */
[----:B------:R-:W2:Y:S07]  /*5d10*/  LDSM.16.MT88.4 R16, [R227+0x1100] ;  /* 0x00110000e310783b */ /* 0x000eae0000004200 */
[----:B------:R-:W-:Y:S01]  /*5d20*/  HMMA.16816.F32 R36, R8, R50, R32 ;  /* 0x000000320824723c */ /* 0x000fe20000001820 */
[----:B-1----:R-:W-:-:S04]  /*5d30*/  FFMA.FTZ R2, R99, c[0x0][0x2d0], -R7 ;  /* 0x0000b40063027a23 */ /* 0x002fc80000010807 */
[----:B------:R1:W-:Y:S03]  /*5d40*/  MUFU.EX2 R215, R2 ;  /* 0x0000000200d77308 */ /* 0x0003e60000000800 */
[C---:B------:R-:W-:Y:S01]  /*5d50*/  HMMA.16816.F32 R92, R8.reuse, R48, R12 ;  /* 0x00000030085c723c */ /* 0x040fe2000000180c */
[----:B------:R-:W-:Y:S07]  /*5d60*/  LDSM.16.MT88.4 R12, [R225+0x1100] ;  /* 0x00110000e10c783b */ /* 0x000fee0000004200 */
[----:B------:R-:W-:Y:S01]  /*5d70*/  HMMA.16816.F32 R76, R8, R80, R20 ;  /* 0x00000050084c723c */ /* 0x000fe20000001814 */
[----:B------:R-:W3:Y:S01]  /*5d80*/  LDSM.16.MT88.4 R20, [R224+0x1100] ;  /* 0x00110000e014783b */ /* 0x000ee20000004200 */
[----:B-1----:R-:W-:-:S06]  /*5d90*/  FFMA.FTZ R2, R139, c[0x0][0x2d0], -R7 ;  /* 0x0000b4008b027a23 */ /* 0x002fcc0000010807 */
[C---:B------:R-:W-:Y:S01]  /*5da0*/  HMMA.16816.F32 R28, R8.reuse, R66, R28 ;  /* 0x00000042081c723c */ /* 0x040fe2000000181c */
[----:B------:R-:W-:Y:S01]  /*5db0*/  MOV R139, R205 ;  /* 0x000000cd008b7202 */ /* 0x000fe20000000f00 */
[----:B------:R1:W-:Y:S06]  /*5dc0*/  MUFU.EX2 R217, R2 ;  /* 0x0000000200d97308 */ /* 0x0003ec0000000800 */
[C---:B------:R-:W-:Y:S08]  /*5dd0*/  HMMA.16816.F32 R32, R8.reuse, R82, R40 ;  /* 0x000000520820723c */ /* 0x040ff00000001828 */
[----:B------:R-:W-:Y:S01]  /*5de0*/  HMMA.16816.F32 R44, R8, R86, R44 ;  /* 0x00000056082c723c */ /* 0x000fe2000000182c */
[----:B-1----:R-:W-:-:S02]  /*5df0*/  FFMA.FTZ R2, R140, c[0x0][0x2d0], -R7 ;  /* 0x0000b4008c027a23 */ /* 0x002fc40000010807 */
[----:B------:R-:W-:Y:S02]  /*5e00*/  IMAD.MOV.U32 R140, RZ, RZ, R194 ;  /* 0x000000ffff8c7224 */ /* 0x000fe400078e00c2 */
[----:B------:R1:W-:Y:S02]  /*5e10*/  MUFU.EX2 R216, R2 ;  /* 0x0000000200d87308 */ /* 0x0003e40000000800 */
[----:B-1----:R-:W-:-:S06]  /*5e20*/  FFMA.FTZ R2, R96, c[0x0][0x2d0], -R6 ;  /* 0x0000b40060027a23 */ /* 0x002fcc0000010806 */
[----:B------:R1:W-:Y:S02]  /*5e30*/  MUFU.EX2 R245, R2 ;  /* 0x0000000200f57308 */ /* 0x0003e40000000800 */
[--C-:B-1----:R-:W-:Y:S02]  /*5e40*/  FFMA.FTZ R2, R98, c[0x0][0x2d0], -R6.reuse ;  /* 0x0000b40062027a23 */ /* 0x102fe40000010806 */
[----:B------:R-:W-:Y:S01]  /*5e50*/  HMMA.16816.F32 R96, R8, R84, R24 ;  /* 0x000000540860723c */ /* 0x000fe20000001818 */
[----:B------:R-:W1:Y:S03]  /*5e60*/  LDSM.16.MT88.4 R24, [R226+0x1100] ;  /* 0x00110000e218783b */ /* 0x000e660000004200 */
[----:B------:R4:W2:Y:S02]  /*5e70*/  MUFU.EX2 R246, R2 ;  /* 0x0000000200f67308 */ /* 0x0008a40000000800 */
[----:B----4-:R-:W-:Y:S01]  /*5e80*/  FFMA.FTZ R2, R141, c[0x0][0x2d0], -R6 ;  /* 0x0000b4008d027a23 */ /* 0x010fe20000010806 */
[----:B--2---:R-:W-:Y:S01]  /*5e90*/  F2FP.PACK_AB R8, R246, R245 ;  /* 0x000000f5f608723e */ /* 0x004fe200000000ff */
[----:B------:R-:W-:-:S04]  /*5ea0*/  IMAD.MOV.U32 R141, RZ, RZ, R195 ;  /* 0x000000ffff8d7224 */ /* 0x000fc800078e00c3 */
[----:B------:R2:W-:Y:S02]  /*5eb0*/  MUFU.EX2 R244, R2 ;  /* 0x0000000200f47308 */ /* 0x0005e40000000800 */
[----:B--2---:R-:W-:Y:S02]  /*5ec0*/  FFMA.FTZ R2, R142, c[0x0][0x2d0], -R6 ;  /* 0x0000b4008e027a23 */ /* 0x004fe40000010806 */
[----:B------:R-:W-:-:S04]  /*5ed0*/  IMAD.MOV.U32 R142, RZ, RZ, R217 ;  /* 0x000000ffff8e7224 */ /* 0x000fc800078e00d9 */
[----:B------:R2:W4:Y:S02]  /*5ee0*/  MUFU.EX2 R242, R2 ;  /* 0x0000000200f27308 */ /* 0x0005240000000800 */
[----:B--2---:R-:W-:Y:S01]  /*5ef0*/  FFMA.FTZ R2, R136, c[0x0][0x2d0], -R5 ;  /* 0x0000b40088027a23 */ /* 0x004fe20000010805 */
[----:B----4-:R-:W-:Y:S01]  /*5f00*/  F2FP.PACK_AB R10, R242, R244 ;  /* 0x000000f4f20a723e */ /* 0x010fe200000000ff */
        /* <DEDUP_REMOVED lines=9> */
[----:B--2---:R-:W-:Y:S01]  /*5fa0*/  FFMA.FTZ R2, R144, c[0x0][0x2d0], -R5 ;  /* 0x0000b40090027a23 */ /* 0x004fe20000010805 */
[----:B------:R-:W-:-:S05]  /*5fb0*/  MOV R144, R211 ;  /* 0x000000d300907202 */ /* 0x000fca0000000f00 */
[----:B------:R2:W4:Y:S02]  /*5fc0*/  MUFU.EX2 R220, R2 ;  /* 0x0000000200dc7308 */ /* 0x0005240000000800 */
[----:B--2---:R-:W-:Y:S01]  /*5fd0*/  FFMA.FTZ R2, R101, c[0x0][0x2d0], -R0 ;  /* 0x0000b40065027a23 */ /* 0x004fe20000010800 */
[----:B----4-:R-:W-:-:S05]  /*5fe0*/  F2FP.PACK_AB R11, R220, R221 ;  /* 0x000000dddc0b723e */ /* 0x010fca00000000ff */
[----:B------:R2:W-:Y:S02]  /*5ff0*/  MUFU.EX2 R218, R2 ;  /* 0x0000000200da7308 */ /* 0x0005e40000000800 */
[C---:B------:R-:W-:Y:S07]  /*6000*/  HMMA.16816.F32 R56, R8.reuse, R16, R128 ;  /* 0x000000100838723c */ /* 0x040fee0000001880 */
[----:B------:R-:W-:Y:S01]  /*6010*/  IMAD.MOV.U32 R129, RZ, RZ, R212 ;  /* 0x000000ffff817224 */ /* 0x000fe200078e00d4 */
[----:B------:R-:W-:Y:S01]  /*6020*/  MOV R128, R215 ;  /* 0x000000d700807202 */ /* 0x000fe20000000f00 */
[----:B------:R-:W-:Y:S01]  /*6030*/  IMAD.MOV.U32 R130, RZ, RZ, R213 ;  /* 0x000000ffff827224 */ /* 0x000fe200078e00d5 */
[----:B---3--:R-:W-:Y:S01]  /*6040*/  HMMA.16816.F32 R60, R8, R20, R132 ;  /* 0x00000014083c723c */ /* 0x008fe20000001884 */
[----:B------:R-:W-:-:S02]  /*6050*/  IMAD.MOV.U32 R131, RZ, RZ, R214 ;  /* 0x000000ffff837224 */ /* 0x000fc400078e00d6 */
[----:B--2---:R-:W-:-:S04]  /*6060*/  FFMA.FTZ R2, R100, c[0x0][0x2d0], -R0 ;  /* 0x0000b40064027a23 */ /* 0x004fc80000010800 */
[----:B------:R2:W3:Y:S01]  /*6070*/  MUFU.EX2 R219, R2 ;  /* 0x0000000200db7308 */ /* 0x0004e20000000800 */
[----:B------:R-:W-:Y:S01]  /*6080*/  IMAD.MOV.U32 R132, RZ, RZ, R202 ;  /* 0x000000ffff847224 */ /* 0x000fe200078e00ca */
[C---:B------:R-:W-:Y:S01]  /*6090*/  HMMA.16816.F32 R84, R8.reuse, R12, R124 ;  /* 0x0000000c0854723c */ /* 0x040fe2000000187c */
[----:B------:R-:W-:Y:S02]  /*60a0*/  IMAD.MOV.U32 R134, RZ, RZ, R197 ;  /* 0x000000ffff867224 */ /* 0x000fe400078e00c5 */
[----:B------:R-:W-:Y:S02]  /*60b0*/  IMAD.MOV.U32 R135, RZ, RZ, R198 ;  /* 0x000000ffff877224 */ /* 0x000fe400078e00c6 */
[----:B------:R-:W-:Y:S02]  /*60c0*/  IMAD.MOV.U32 R133, RZ, RZ, R69 ;  /* 0x000000ffff857224 */ /* 0x000fe400078e0045 */
[----:B------:R-:W-:Y:S01]  /*60d0*/  IMAD.MOV.U32 R69, RZ, RZ, R189 ;  /* 0x000000ffff457224 */ /* 0x000fe200078e00bd */
[----:B-1----:R-:W-:Y:S01]  /*60e0*/  HMMA.16816.F32 R108, R8, R24, R108 ;  /* 0x00000018086c723c */ /* 0x002fe2000000186c */
[----:B--2---:R-:W-:-:S07]  /*60f0*/  FFMA.FTZ R2, R102, c[0x0][0x2d0], -R0 ;  /* 0x0000b40066027a23 */ /* 0x004fce0000010800 */
[C---:B------:R-:W-:Y:S01]  /*6100*/  HMMA.16816.F32 R52, R8.reuse, R22, R52 ;  /* 0x000000160834723c */ /* 0x040fe20000001834 */
[----:B------:R1:W-:Y:S07]  /*6110*/  MUFU.EX2 R217, R2 ;  /* 0x0000000200d97308 */ /* 0x0003ee0000000800 */
[C---:B------:R-:W-:Y:S08]  /*6120*/  HMMA.16816.F32 R48, R8.reuse, R18, R120 ;  /* 0x000000120830723c */ /* 0x040ff00000001878 */
[----:B------:R-:W-:Y:S01]  /*6130*/  HMMA.16816.F32 R104, R8, R26, R104 ;  /* 0x0000001a0868723c */ /* 0x000fe20000001868 */
[----:B-1----:R-:W-:-:S04]  /*6140*/  FFMA.FTZ R2, R103, c[0x0][0x2d0], -R0 ;  /* 0x0000b40067027a23 */ /* 0x002fc80000010800 */
[----:B------:R1:W2:Y:S03]  /*6150*/  MUFU.EX2 R216, R2 ;  /* 0x0000000200d87308 */ /* 0x0002a60000000800 */
[----:B------:R-:W-:Y:S07]  /*6160*/  HMMA.16816.F32 R100, R8, R14, R112 ;  /* 0x0000000e0864723c */ /* 0x000fee0000001870 */
[----:B------:R-:W-:-:S02]  /*6170*/  F2FP.PACK_AB R8, R128, R252 ;  /* 0x000000fc8008723e */ /* 0x000fc400000000ff */
[----:B---3--:R-:W-:Y:S02]  /*6180*/  F2FP.PACK_AB R9, R219, R218 ;  /* 0x000000dadb09723e */ /* 0x008fe400000000ff */
[----:B------:R-:W-:Y:S01]  /*6190*/  F2FP.PACK_AB R10, R143, R142 ;  /* 0x0000008e8f0a723e */ /* 0x000fe200000000ff */
[--C-:B-1----:R-:W-:Y:S01]  /*61a0*/  FFMA.FTZ R2, R153, c[0x0][0x2d0], -R7.reuse ;  /* 0x0000b40099027a23 */ /* 0x102fe20000010807 */
[----:B--2---:R-:W-:Y:S01]  /*61b0*/  F2FP.PACK_AB R11, R216, R217 ;  /* 0x000000d9d80b723e */ /* 0x004fe200000000ff */
[----:B------:R-:W-:Y:S02]  /*61c0*/  IMAD.MOV.U32 R153, RZ, RZ, R210 ;  /* 0x000000ffff997224 */ /* 0x000fe400078e00d2 */
[----:B------:R1:W-:Y:S04]  /*61d0*/  MUFU.EX2 R212, R2 ;  /* 0x0000000200d47308 */ /* 0x0003e80000000800 */
[C---:B------:R-:W-:Y:S08]  /*61e0*/  HMMA.16816.F32 R92, R8.reuse, R20, R92 ;  /* 0x00000014085c723c */ /* 0x040ff0000000185c */
[----:B------:R-:W-:Y:S01]  /*61f0*/  HMMA.16816.F32 R112, R8, R22, R36 ;  /* 0x000000160870723c */ /* 0x000fe20000001824 */
[----:B------:R-:W2:Y:S01]  /*6200*/  LDSM.16.MT88.4 R20, [R224+0x1900] ;  /* 0x00190000e014783b */ /* 0x000ea20000004200 */
[----:B-1----:R-:W-:Y:S01]  /*6210*/  FFMA.FTZ R2, R156, c[0x0][0x2d0], -R7 ;  /* 0x0000b4009c027a23 */ /* 0x002fe20000010807 */
[----:B------:R-:W-:-:S03]  /*6220*/  MOV R156, R207 ;  /* 0x000000cf009c7202 */ /* 0x000fc60000000f00 */
[----:B------:R1:W-:Y:S02]  /*6230*/  MUFU.EX2 R213, R2 ;  /* 0x0000000200d57308 */ /* 0x0003e40000000800 */
[C---:B------:R-:W-:Y:S08]  /*6240*/  HMMA.16816.F32 R36, R8.reuse, R16, R88 ;  /* 0x000000100824723c */ /* 0x040ff00000001858 */
[----:B------:R-:W-:Y:S01]  /*6250*/  HMMA.16816.F32 R28, R8, R18, R28 ;  /* 0x00000012081c723c */ /* 0x000fe2000000181c */
[----:B------:R-:W3:Y:S01]  /*6260*/  LDSM.16.MT88.4 R16, [R227+0x1900] ;  /* 0x00190000e310783b */ /* 0x000ee20000004200 */
[----:B-1----:R-:W-:-:S06]  /*6270*/  FFMA.FTZ R2, R157, c[0x0][0x2d0], -R7 ;  /* 0x0000b4009d027a23 */ /* 0x002fcc0000010807 */
[C---:B------:R-:W-:Y:S01]  /*6280*/  HMMA.16816.F32 R40, R8.reuse, R12, R76 ;  /* 0x0000000c0828723c */ /* 0x040fe2000000184c */
[----:B------:R-:W-:Y:S01]  /*6290*/  IMAD.MOV.U32 R157, RZ, RZ, R206 ;  /* 0x000000ffff9d7224 */ /* 0x000fe200078e00ce */
[----:B------:R1:W-:Y:S06]  /*62a0*/  MUFU.EX2 R214, R2 ;  /* 0x0000000200d67308 */ /* 0x0003ec0000000800 */
[C---:B------:R-:W-:Y:S01]  /*62b0*/  HMMA.16816.F32 R32, R8.reuse, R14, R32 ;  /* 0x0000000e0820723c */ /* 0x040fe20000001820 */
[----:B------:R-:W4:Y:S07]  /*62c0*/  LDSM.16.MT88.4 R12, [R225+0x1900] ;  /* 0x00190000e10c783b */ /* 0x000f2e0000004200 */
[----:B------:R-:W-:Y:S01]  /*62d0*/  HMMA.16816.F32 R80, R8, R24, R96 ;  /* 0x000000180850723c */ /* 0x000fe20000001860 */
[----:B-1----:R-:W-:Y:S01]  /*62e0*/  FFMA.FTZ R2, R158, c[0x0][0x2d0], -R7 ;  /* 0x0000b4009e027a23 */ /* 0x002fe20000010807 */
[----:B------:R-:W-:-:S03]  /*62f0*/  MOV R158, R196 ;  /* 0x000000c4009e7202 */ /* 0x000fc60000000f00 */
[----:B------:R1:W-:Y:S03]  /*6300*/  MUFU.EX2 R215, R2 ;  /* 0x0000000200d77308 */ /* 0x0003e60000000800 */
[----:B------:R-:W-:Y:S01]  /*6310*/  HMMA.16816.F32 R76, R8, R26, R44 ;  /* 0x0000001a084c723c */ /* 0x000fe2000000182c */
[----:B------:R-:W2:Y:S01]  /*6320*/  LDSM.16.MT88.4 R24, [R226+0x1900] ;  /* 0x00190000e218783b */ /* 0x000ea20000004200 */
[----:B-1----:R-:W-:Y:S01]  /*6330*/  FFMA.FTZ R2, R150, c[0x0][0x2d0], -R6 ;  /* 0x0000b40096027a23 */ /* 0x002fe20000010806 */
[----:B------:R-:W-:-:S03]  /*6340*/  MOV R150, R186 ;  /* 0x000000ba00967202 */ /* 0x000fc60000000f00 */
[----:B------:R1:W-:Y:S02]  /*6350*/  MUFU.EX2 R210, R2 ;  /* 0x0000000200d27308 */ /* 0x0003e40000000800 */
[----:B-1----:R-:W-:Y:S02]  /*6360*/  FFMA.FTZ R2, R151, c[0x0][0x2d0], -R6 ;  /* 0x0000b40097027a23 */ /* 0x002fe40000010806 */
[----:B------:R-:W-:-:S04]  /*6370*/  IMAD.MOV.U32 R151, RZ, RZ, R201 ;  /* 0x000000ffff977224 */ /* 0x000fc800078e00c9 */
[----:B------:R1:W1:Y:S02]  /*6380*/  MUFU.EX2 R211, R2 ;  /* 0x0000000200d37308 */ /* 0x0002640000000800 */
[----:B-1----:R-:W-:Y:S01]  /*6390*/  FFMA.FTZ R2, R155, c[0x0][0x2d0], -R6 ;  /* 0x0000b4009b027a23 */ /* 0x002fe20000010806 */
[----:B------:R-:W-:Y:S01]  /*63a0*/  F2FP.PACK_AB R8, R211, R210 ;  /* 0x000000d2d308723e */ /* 0x000fe200000000ff */
[----:B------:R-:W-:-:S04]  /*63b0*/  IMAD.MOV.U32 R155, RZ, RZ, R199 ;  /* 0x000000ffff9b7224 */ /* 0x000fc800078e00c7 */
[----:B------:R1:W-:Y:S02]  /*63c0*/  MUFU.EX2 R209, R2 ;  /* 0x0000000200d17308 */ /* 0x0003e40000000800 */
[----:B-1----:R-:W-:Y:S01]  /*63d0*/  FFMA.FTZ R2, R160, c[0x0][0x2d0], -R6 ;  /* 0x0000b400a0027a23 */ /* 0x002fe20000010806 */
[----:B------:R-:W-:-:S05]  /*63e0*/  MOV R160, R184 ;  /* 0x000000b800a07202 */ /* 0x000fca0000000f00 */
[----:B------:R1:W1:Y:S02]  /*63f0*/  MUFU.EX2 R208, R2 ;  /* 0x0000000200d07308 */ /* 0x0002640000000800 */
[----:B-1----:R-:W-:Y:S01]  /*6400*/  FFMA.FTZ R2, R148, c[0x0][0x2d0], -R5 ;  /* 0x0000b40094027a23 */ /* 0x002fe20000010805 */
[----:B------:R-:W-:Y:S01]  /*6410*/  F2FP.PACK_AB R10, R208, R209 ;  /* 0x000000d1d00a723e */ /* 0x000fe200000000ff */
[----:B------:R-:W-:-:S04]  /*6420*/  IMAD.MOV.U32 R148, RZ, RZ, R200 ;  /* 0x000000ffff947224 */ /* 0x000fc800078e00c8 */
[----:B------:R1:W-:Y:S02]  /*6430*/  MUFU.EX2 R207, R2 ;  /* 0x0000000200cf7308 */ /* 0x0003e40000000800 */
[----:B-1----:R-:W-:Y:S02]  /*6440*/  FFMA.FTZ R2, R152, c[0x0][0x2d0], -R5 ;  /* 0x0000b40098027a23 */ /* 0x002fe40000010805 */
[----:B------:R-:W-:-:S04]  /*6450*/  IMAD.MOV.U32 R152, RZ, RZ, R185 ;  /* 0x000000ffff987224 */ /* 0x000fc800078e00b9 */
[----:B------:R1:W1:Y:S02]  /*6460*/  MUFU.EX2 R206, R2 ;  /* 0x0000000200ce7308 */ /* 0x0002640000000800 */
[----:B-1----:R-:W-:Y:S01]  /*6470*/  FFMA.FTZ R2, R159, c[0x0][0x2d0], -R5 ;  /* 0x0000b4009f027a23 */ /* 0x002fe20000010805 */
[----:B------:R-:W-:Y:S01]  /*6480*/  F2FP.PACK_AB R9, R206, R207 ;  /* 0x000000cfce09723e */ /* 0x000fe200000000ff */
[----:B------:R-:W-:Y:S01]  /*6490*/  IMAD.MOV.U32 R159, RZ, RZ, R74 ;  /* 0x000000ffff9f7224 */ /* 0x000fe200078e004a */
        /* <DEDUP_REMOVED lines=9> */
[C---:B--2---:R-:W-:Y:S08]  /*6530*/  HMMA.16816.F32 R124, R8.reuse, R20, R60 ;  /* 0x00000014087c723c */ /* 0x044ff0000000183c */
[----:B------:R-:W-:Y:S01]  /*6540*/  HMMA.16816.F32 R120, R8, R22, R52 ;  /* 0x000000160878723c */ /* 0x000fe20000001834 */
[----:B-1----:R-:W-:Y:S01]  /*6550*/  FFMA.FTZ R2, R118, c[0x0][0x2d0], -R0 ;  /* 0x0000b40076027a23 */ /* 0x002fe20000010800 */
[----:B------:R-:W-:-:S03]  /*6560*/  MOV R118, R188 ;  /* 0x000000bc00767202 */ /* 0x000fc60000000f00 */
[----:B------:R1:W2:Y:S03]  /*6570*/  MUFU.EX2 R203, R2 ;  /* 0x0000000200cb7308 */ /* 0x0002a60000000800 */
[C---:B---3--:R-:W-:Y:S08]  /*6580*/  HMMA.16816.F32 R88, R8.reuse, R16, R56 ;  /* 0x000000100858723c */ /* 0x048ff00000001838 */
[----:B----4-:R-:W-:Y:S01]  /*6590*/  HMMA.16816.F32 R60, R8, R12, R84 ;  /* 0x0000000c083c723c */ /* 0x010fe20000001854 */
[----:B-1----:R-:W-:-:S07]  /*65a0*/  FFMA.FTZ R2, R116, c[0x0][0x2d0], -R0 ;  /* 0x0000b40074027a23 */ /* 0x002fce0000010800 */
[C---:B------:R-:W-:Y:S01]  /*65b0*/  HMMA.16816.F32 R64, R8.reuse, R18, R48 ;  /* 0x000000120840723c */ /* 0x040fe20000001830 */
[----:B------:R-:W-:Y:S01]  /*65c0*/  IMAD.MOV.U32 R116, RZ, RZ, R187 ;  /* 0x000000ffff747224 */ /* 0x000fe200078e00bb */
[----:B------:R1:W-:Y:S06]  /*65d0*/  MUFU.EX2 R201, R2 ;  /* 0x0000000200c97308 */ /* 0x0003ec0000000800 */
[C---:B------:R-:W-:Y:S08]  /*65e0*/  HMMA.16816.F32 R56, R8.reuse, R14, R100 ;  /* 0x0000000e0838723c */ /* 0x040ff00000001864 */
[----:B------:R-:W-:Y:S01]  /*65f0*/  HMMA.16816.F32 R84, R8, R24, R108 ;  /* 0x000000180854723c */ /* 0x000fe2000000186c */
[----:B-1----:R-:W-:-:S02]  /*6600*/  FFMA.FTZ R2, R137, c[0x0][0x2d0], -R0 ;  /* 0x0000b40089027a23 */ /* 0x002fc40000010800 */
[----:B------:R-:W-:Y:S02]  /*6610*/  IMAD.MOV.U32 R137, RZ, RZ, R117 ;  /* 0x000000ffff897224 */ /* 0x000fe400078e0075 */
[----:B------:R1:W3:Y:S01]  /*6620*/  MUFU.EX2 R200, R2 ;  /* 0x0000000200c87308 */ /* 0x0002e20000000800 */
[----:B------:R-:W-:Y:S01]  /*6630*/  IMAD.MOV.U32 R117, RZ, RZ, R154 ;  /* 0x000000ffff757224 */ /* 0x000fe200078e009a */
[----:B------:R-:W-:Y:S01]  /*6640*/  MOV R154, R159 ;  /* 0x0000009f009a7202 */ /* 0x000fe20000000f00 */
[----:B------:R-:W-:Y:S01]  /*6650*/  IMAD.MOV.U32 R159, RZ, RZ, R156 ;  /* 0x000000ffff9f7224 */ /* 0x000fe200078e009c */
[----:B------:R-:W-:Y:S01]  /*6660*/  HMMA.16816.F32 R52, R8, R26, R104 ;  /* 0x0000001a0834723c */ /* 0x000fe20000001868 */
[----:B------:R-:W-:Y:S02]  /*6670*/  IMAD.MOV.U32 R156, RZ, RZ, R153 ;  /* 0x000000ffff9c7224 */ /* 0x000fe400078e0099 */
[----:B------:R-:W-:Y:S01]  /*6680*/  IMAD.MOV.U32 R153, RZ, RZ, R128 ;  /* 0x000000ffff997224 */ /* 0x000fe200078e0080 */
[----:B------:R-:W-:Y:S01]  /*6690*/  MOV R128, R129 ;  /* 0x0000008100807202 */ /* 0x000fe20000000f00 */
[----:B------:R-:W-:-:S02]  /*66a0*/  IMAD.MOV.U32 R129, RZ, RZ, R130 ;  /* 0x000000ffff817224 */ /* 0x000fc400078e0082 */
[----:B------:R-:W-:Y:S01]  /*66b0*/  IMAD.MOV.U32 R130, RZ, RZ, R131 ;  /* 0x000000ffff827224 */ /* 0x000fe200078e0083 */
[----:B------:R-:W-:Y:S01]  /*66c0*/  F2FP.PACK_AB R8, R213, R212 ;  /* 0x000000d4d508723e */ /* 0x000fe200000000ff */
[----:B------:R-:W-:Y:S01]  /*66d0*/  IMAD.MOV.U32 R131, RZ, RZ, R144 ;  /* 0x000000ffff837224 */ /* 0x000fe200078e0090 */
[----:B--2---:R-:W-:Y:S01]  /*66e0*/  F2FP.PACK_AB R9, R203, R202 ;  /* 0x000000cacb09723e */ /* 0x004fe200000000ff */
[----:B------:R-:W2:Y:S01]  /*66f0*/  LDL.LU R144, [R1+0x4] ;  /* 0x0000040001907983 */ /* 0x000ea20000300800 */
[--C-:B-1----:R-:W-:Y:S01]  /*6700*/  FFMA.FTZ R2, R171, c[0x0][0x2d0], -R7.reuse ;  /* 0x0000b400ab027a23 */ /* 0x102fe20000010807 */
[----:B------:R-:W-:Y:S02]  /*6710*/  F2FP.PACK_AB R10, R215, R214 ;  /* 0x000000d6d70a723e */ /* 0x000fe400000000ff */
[----:B---3--:R-:W-:Y:S01]  /*6720*/  F2FP.PACK_AB R11, R200, R201 ;  /* 0x000000c9c80b723e */ /* 0x008fe200000000ff */
[----:B------:R1:W-:Y:S06]  /*6730*/  MUFU.EX2 R196, R2 ;  /* 0x0000000200c47308 */ /* 0x0003ec0000000800 */
[C---:B------:R-:W-:Y:S08]  /*6740*/  HMMA.16816.F32 R36, R8.reuse, R16, R36 ;  /* 0x000000100824723c */ /* 0x040ff00000001824 */
[----:B------:R-:W-:Y:S01]  /*6750*/  HMMA.16816.F32 R28, R8, R18, R28 ;  /* 0x00000012081c723c */ /* 0x000fe2000000181c */
[----:B------:R-:W3:Y:S01]  /*6760*/  LDSM.16.MT88.4 R16, [R227+0x2100] ;  /* 0x00210000e310783b */ /* 0x000ee20000004200 */
[----:B-1----:R-:W-:-:S04]  /*6770*/  FFMA.FTZ R2, R172, c[0x0][0x2d0], -R7 ;  /* 0x0000b400ac027a23 */ /* 0x002fc80000010807 */
[----:B------:R1:W-:Y:S02]  /*6780*/  MUFU.EX2 R197, R2 ;  /* 0x0000000200c57308 */ /* 0x0003e40000000800 */
[C---:B------:R-:W-:Y:S08]  /*6790*/  HMMA.16816.F32 R92, R8.reuse, R20, R92 ;  /* 0x00000014085c723c */ /* 0x040ff0000000185c */
[----:B------:R-:W-:Y:S01]  /*67a0*/  HMMA.16816.F32 R96, R8, R22, R112 ;  /* 0x000000160860723c */ /* 0x000fe20000001870 */
[----:B------:R-:W4:Y:S01]  /*67b0*/  LDSM.16.MT88.4 R20, [R224+0x2100] ;  /* 0x00210000e014783b */ /* 0x000f220000004200 */
[----:B-1----:R-:W-:-:S06]  /*67c0*/  FFMA.FTZ R2, R174, c[0x0][0x2d0], -R7 ;  /* 0x0000b400ae027a23 */ /* 0x002fcc0000010807 */
[C---:B------:R-:W-:Y:S01]  /*67d0*/  HMMA.16816.F32 R40, R8.reuse, R12, R40 ;  /* 0x0000000c0828723c */ /* 0x040fe20000001828 */
[----:B------:R1:W-:Y:S07]  /*67e0*/  MUFU.EX2 R198, R2 ;  /* 0x0000000200c67308 */ /* 0x0003ee0000000800 */
[C---:B------:R-:W-:Y:S01]  /*67f0*/  HMMA.16816.F32 R32, R8.reuse, R14, R32 ;  /* 0x0000000e0820723c */ /* 0x040fe20000001820 */
[----:B------:R-:W3:Y:S07]  /*6800*/  LDSM.16.MT88.4 R12, [R225+0x2100] ;  /* 0x00210000e10c783b */ /* 0x000eee0000004200 */
[----:B------:R-:W-:Y:S01]  /*6810*/  HMMA.16816.F32 R44, R8, R24, R80 ;  /* 0x00000018082c723c */ /* 0x000fe20000001850 */
[----:B-1----:R-:W-:-:S04]  /*6820*/  FFMA.FTZ R2, R175, c[0x0][0x2d0], -R7 ;  /* 0x0000b400af027a23 */ /* 0x002fc80000010807 */
[----:B------:R1:W-:Y:S03]  /*6830*/  MUFU.EX2 R199, R2 ;  /* 0x0000000200c77308 */ /* 0x0003e60000000800 */
[----:B------:R-:W-:Y:S01]  /*6840*/  HMMA.16816.F32 R48, R8, R26, R76 ;  /* 0x0000001a0830723c */ /* 0x000fe2000000184c */
[----:B------:R-:W3:Y:S01]  /*6850*/  LDSM.16.MT88.4 R24, [R226+0x2100] ;  /* 0x00210000e218783b */ /* 0x000ee20000004200 */
[----:B-1----:R-:W-:-:S04]  /*6860*/  FFMA.FTZ R2, R165, c[0x0][0x2d0], -R6 ;  /* 0x0000b400a5027a23 */ /* 0x002fc80000010806 */
[----:B------:R1:W-:Y:S02]  /*6870*/  MUFU.EX2 R194, R2 ;  /* 0x0000000200c27308 */ /* 0x0003e40000000800 */
[----:B-1----:R-:W-:-:S06]  /*6880*/  FFMA.FTZ R2, R168, c[0x0][0x2d0], -R6 ;  /* 0x0000b400a8027a23 */ /* 0x002fcc0000010806 */
[----:B------:R1:W1:Y:S02]  /*6890*/  MUFU.EX2 R195, R2 ;  /* 0x0000000200c37308 */ /* 0x0002640000000800 */
[----:B-1----:R-:W-:Y:S01]  /*68a0*/  FFMA.FTZ R2, R170, c[0x0][0x2d0], -R6 ;  /* 0x0000b400aa027a23 */ /* 0x002fe20000010806 */
[----:B------:R-:W-:-:S05]  /*68b0*/  F2FP.PACK_AB R8, R195, R194 ;  /* 0x000000c2c308723e */ /* 0x000fca00000000ff */
        /* <DEDUP_REMOVED lines=16> */
[C---:B---3--:R-:W-:Y:S08]  /*69c0*/  HMMA.16816.F32 R104, R8.reuse, R16, R88 ;  /* 0x000000100868723c */ /* 0x048ff00000001858 */
[----:B------:R-:W-:Y:S01]  /*69d0*/  HMMA.16816.F32 R100, R8, R18, R64 ;  /* 0x000000120864723c */ /* 0x000fe20000001840 */
[----:B-1----:R-:W-:-:S04]  /*69e0*/  FFMA.FTZ R2, R145, c[0x0][0x2d0], -R0 ;  /* 0x0000b40091027a23 */ /* 0x002fc80000010800 */
[----:B------:R1:W3:Y:S03]  /*69f0*/  MUFU.EX2 R187, R2 ;  /* 0x0000000200bb7308 */ /* 0x0002e60000000800 */
[C---:B----4-:R-:W-:Y:S08]  /*6a00*/  HMMA.16816.F32 R124, R8.reuse, R20, R124 ;  /* 0x00000014087c723c */ /* 0x050ff0000000187c */
[----:B------:R-:W-:Y:S01]  /*6a10*/  HMMA.16816.F32 R108, R8, R22, R120 ;  /* 0x00000016086c723c */ /* 0x000fe20000001878 */
[----:B-1----:R-:W-:-:S07]  /*6a20*/  FFMA.FTZ R2, R147, c[0x0][0x2d0], -R0 ;  /* 0x0000b40093027a23 */ /* 0x002fce0000010800 */
[C---:B------:R-:W-:Y:S01]  /*6a30*/  HMMA.16816.F32 R88, R8.reuse, R12, R60 ;  /* 0x0000000c0858723c */ /* 0x040fe2000000183c */
[----:B------:R1:W-:Y:S07]  /*6a40*/  MUFU.EX2 R186, R2 ;  /* 0x0000000200ba7308 */ /* 0x0003ee0000000800 */
[C---:B------:R-:W-:Y:S08]  /*6a50*/  HMMA.16816.F32 R64, R8.reuse, R14, R56 ;  /* 0x0000000e0840723c */ /* 0x040ff00000001838 */
[----:B------:R-:W-:Y:S01]  /*6a60*/  HMMA.16816.F32 R84, R8, R24, R84 ;  /* 0x000000180854723c */ /* 0x000fe20000001854 */
[----:B-1----:R-:W-:-:S04]  /*6a70*/  FFMA.FTZ R2, R149, c[0x0][0x2d0], -R0 ;  /* 0x0000b40095027a23 */ /* 0x002fc80000010800 */
[----:B------:R1:W4:Y:S03]  /*6a80*/  MUFU.EX2 R185, R2 ;  /* 0x0000000200b97308 */ /* 0x0003260000000800 */
[----:B------:R-:W-:Y:S07]  /*6a90*/  HMMA.16816.F32 R80, R8, R26, R52 ;  /* 0x0000001a0850723c */ /* 0x000fee0000001834 */
[----:B------:R-:W-:-:S02]  /*6aa0*/  F2FP.PACK_AB R8, R197, R196 ;  /* 0x000000c4c508723e */ /* 0x000fc400000000ff */
[----:B---3--:R-:W-:Y:S02]  /*6ab0*/  F2FP.PACK_AB R9, R187, R184 ;  /* 0x000000b8bb09723e */ /* 0x008fe400000000ff */
[----:B------:R-:W-:Y:S01]  /*6ac0*/  F2FP.PACK_AB R10, R199, R198 ;  /* 0x000000c6c70a723e */ /* 0x000fe200000000ff */
[----:B-1----:R-:W-:Y:S01]  /*6ad0*/  FFMA.FTZ R2, R116, c[0x0][0x2d0], -R6 ;  /* 0x0000b40074027a23 */ /* 0x002fe20000010806 */
[----:B----4-:R-:W-:-:S03]  /*6ae0*/  F2FP.PACK_AB R11, R185, R186 ;  /* 0x000000bab90b723e */ /* 0x010fc600000000ff */
[----:B------:R1:W-:Y:S04]  /*6af0*/  MUFU.EX2 R116, R2 ;  /* 0x0000000200747308 */ /* 0x0003e80000000800 */
[C---:B------:R-:W-:Y:S08]  /*6b00*/  HMMA.16816.F32 R76, R8.reuse, R22, R96 ;  /* 0x00000016084c723c */ /* 0x040ff00000001860 */
[----:B------:R-:W-:Y:S01]  /*6b10*/  HMMA.16816.F32 R60, R8, R16, R36 ;  /* 0x00000010083c723c */ /* 0x000fe20000001824 */
[----:B-1----:R-:W-:-:S04]  /*6b20*/  FFMA.FTZ R2, R118, c[0x0][0x2d0], -R6 ;  /* 0x0000b40076027a23 */ /* 0x002fc80000010806 */
[----:B------:R1:W3:Y:S03]  /*6b30*/  MUFU.EX2 R118, R2 ;  /* 0x0000000200767308 */ /* 0x0002e60000000800 */
[----:B------:R-:W-:Y:S01]  /*6b40*/  HMMA.16816.F32 R92, R8, R20, R92 ;  /* 0x00000014085c723c */ /* 0x000fe2000000185c */
[----:B------:R-:W-:Y:S01]  /*6b50*/  LDSM.16.MT88.4 R20, [R227+0x2900] ;  /* 0x00290000e314783b */ /* 0x000fe20000004200 */
[----:B-1----:R-:W-:Y:S01]  /*6b60*/  FFMA.FTZ R2, R137, c[0x0][0x2d0], -R6 ;  /* 0x0000b40089027a23 */ /* 0x002fe20000010806 */
[----:B------:R-:W-:Y:S01]  /*6b70*/  MOV R137, R117 ;  /* 0x0000007500897202 */ /* 0x000fe20000000f00 */
[----:B------:R-:W-:Y:S02]  /*6b80*/  IMAD.MOV.U32 R117, RZ, RZ, R154 ;  /* 0x000000ffff757224 */ /* 0x000fe400078e009a */
[----:B------:R-:W-:Y:S02]  /*6b90*/  IMAD.MOV.U32 R154, RZ, RZ, R159 ;  /* 0x000000ffff9a7224 */ /* 0x000fe400078e009f */
[----:B------:R-:W-:Y:S01]  /*6ba0*/  IMAD.MOV.U32 R159, RZ, RZ, R69 ;  /* 0x000000ffff9f7224 */ /* 0x000fe200078e0045 */
[----:B------:R-:W-:-:S02]  /*6bb0*/  MOV R69, R243 ;  /* 0x000000f300457202 */ /* 0x000fc40000000f00 */
[----:B------:R-:W4:Y:S01]  /*6bc0*/  LDL.LU R243, [R1+0xa4] ;  /* 0x0000a40001f37983 */ /* 0x000f220000300800 */
[----:B------:R1:W-:Y:S01]  /*6bd0*/  MUFU.EX2 R115, R2 ;  /* 0x0000000200737308 */ /* 0x0003e20000000800 */
[----:B------:R-:W-:Y:S02]  /*6be0*/  IMAD.MOV.U32 R171, RZ, RZ, R117 ;  /* 0x000000ffffab7224 */ /* 0x000fe400078e0075 */
[----:B-1----:R-:W-:-:S05]  /*6bf0*/  FFMA.FTZ R2, R137, c[0x0][0x2d0], -R6 ;  /* 0x0000b40089027a23 */ /* 0x002fca0000010806 */
[----:B------:R1:W-:Y:S02]  /*6c00*/  MUFU.EX2 R117, R2 ;  /* 0x0000000200757308 */ /* 0x0003e40000000800 */
[----:B-1----:R-:W-:-:S06]  /*6c10*/  FFMA.FTZ R2, R182, c[0x0][0x2d0], -R5 ;  /* 0x0000b400b6027a23 */ /* 0x002fcc0000010805 */
[----:B------:R1:W-:Y:S01]  /*6c20*/  MUFU.EX2 R114, R2 ;  /* 0x0000000200727308 */ /* 0x0003e20000000800 */
[----:B------:R-:W-:Y:S02]  /*6c30*/  IMAD.MOV.U32 R137, RZ, RZ, R154 ;  /* 0x000000ffff897224 */ /* 0x000fe400078e009a */
[----:B------:R-:W-:Y:S02]  /*6c40*/  IMAD.MOV.U32 R154, RZ, RZ, R159 ;  /* 0x000000ffff9a7224 */ /* 0x000fe400078e009f */
[----:B-1----:R-:W-:-:S04]  /*6c50*/  FFMA.FTZ R2, R247, c[0x0][0x2d0], -R5 ;  /* 0x0000b400f7027a23 */ /* 0x002fc80000010805 */
[----:B------:R1:W1:Y:S01]  /*6c60*/  MUFU.EX2 R113, R2 ;  /* 0x0000000200717308 */ /* 0x0002620000000800 */
[----:B------:R-:W-:Y:S01]  /*6c70*/  MOV R159, R241 ;  /* 0x000000f1009f7202 */ /* 0x000fe20000000f00 */
[C---:B------:R-:W-:Y:S08]  /*6c80*/  HMMA.16816.F32 R36, R8.reuse, R14, R32 ;  /* 0x0000000e0824723c */ /* 0x040ff00000001820 */
[----:B------:R-:W-:Y:S01]  /*6c90*/  HMMA.16816.F32 R56, R8, R18, R28 ;  /* 0x000000120838723c */ /* 0x000fe2000000181c */
[----:B------:R-:W2:Y:S04]  /*6ca0*/  LDSM.16.MT88.4 R28, [R224+0x2900] ;  /* 0x00290000e01c783b */ /* 0x000ea80000004200 */
[----:B------:R-:W2:Y:S01]  /*6cb0*/  LDSM.16.MT88.4 R16, [R225+0x2900] ;  /* 0x00290000e110783b */ /* 0x000ea20000004200 */
[----:B-1----:R-:W-:-:S02]  /*6cc0*/  FFMA.FTZ R2, R183, c[0x0][0x2d0], -R5 ;  /* 0x0000b400b7027a23 */ /* 0x002fc40000010805 */
[C---:B------:R-:W-:Y:S01]  /*6cd0*/  HMMA.16816.F32 R40, R8.reuse, R12, R40 ;  /* 0x0000000c0828723c */ /* 0x040fe20000001828 */
[----:B------:R-:W1:Y:S01]  /*6ce0*/  LDSM.16.MT88.4 R12, [R226+0x2900] ;  /* 0x00290000e20c783b */ /* 0x000e620000004200 */
[----:B------:R3:W-:Y:S06]  /*6cf0*/  MUFU.EX2 R112, R2 ;  /* 0x0000000200707308 */ /* 0x0007ec0000000800 */
[----:B------:R-:W-:Y:S01]  /*6d00*/  HMMA.16816.F32 R44, R8, R24, R44 ;  /* 0x00000018082c723c */ /* 0x000fe2000000182c */
[----:B------:R-:W-:Y:S01]  /*6d10*/  FFMA.FTZ R52, R236, c[0x0][0x2d0], -R7 ;  /* 0x0000b400ec347a23 */ /* 0x000fe20000010807 */
[----:B------:R1:W5:Y:S01]  /*6d20*/  LDL.LU R241, [R1+0xa0] ;  /* 0x0000a00001f17983 */ /* 0x0003620000300800 */
[----:B---3--:R-:W-:-:S04]  /*6d30*/  FFMA.FTZ R2, R179, c[0x0][0x2d0], -R5 ;  /* 0x0000b400b3027a23 */ /* 0x008fc80000010805 */
[----:B------:R3:W1:Y:S02]  /*6d40*/  MUFU.EX2 R99, R2 ;  /* 0x0000000200637308 */ /* 0x0006640000000800 */
[----:B---3--:R-:W-:Y:S02]  /*6d50*/  FFMA.FTZ R2, R171, c[0x0][0x2d0], -R7 ;  /* 0x0000b400ab027a23 */ /* 0x008fe40000010807 */
[----:B------:R-:W-:Y:S02]  /*6d60*/  IMAD.MOV.U32 R171, RZ, RZ, R137 ;  /* 0x000000ffffab7224 */ /* 0x000fe400078e0089 */
[----:B------:R-:W-:Y:S02]  /*6d70*/  IMAD.MOV.U32 R137, RZ, RZ, R154 ;  /* 0x000000ffff897224 */ /* 0x000fe400078e009a */
[----:B------:R3:W-:Y:S01]  /*6d80*/  MUFU.EX2 R98, R2 ;  /* 0x0000000200627308 */ /* 0x0007e20000000800 */
[----:B------:R-:W-:Y:S01]  /*6d90*/  IMAD.MOV.U32 R154, RZ, RZ, R159 ;  /* 0x000000ffff9a7224 */ /* 0x000fe200078e009f */
[----:B------:R-:W-:Y:S01]  /*6da0*/  MOV R159, R152 ;  /* 0x00000098009f7202 */ /* 0x000fe20000000f00 */
[----:B------:R-:W-:-:S02]  /*6db0*/  IMAD.MOV.U32 R152, RZ, RZ, R160 ;  /* 0x000000ffff987224 */ /* 0x000fc400078e00a0 */
[----:B------:R-:W-:Y:S02]  /*6dc0*/  IMAD.MOV.U32 R160, RZ, RZ, R155 ;  /* 0x000000ffffa07224 */ /* 0x000fe400078e009b */
[----:B------:R-:W-:Y:S01]  /*6dd0*/  IMAD.MOV.U32 R155, RZ, RZ, R158 ;  /* 0x000000ffff9b7224 */ /* 0x000fe200078e009e */
[----:B------:R-:W-:Y:S01]  /*6de0*/  MOV R158, R140 ;  /* 0x0000008c009e7202 */ /* 0x000fe20000000f00 */
[----:B---3--:R-:W-:Y:S02]  /*6df0*/  FFMA.FTZ R2, R171, c[0x0][0x2d0], -R7 ;  /* 0x0000b400ab027a23 */ /* 0x008fe40000010807 */
[----:B------:R-:W-:Y:S02]  /*6e00*/  IMAD.MOV.U32 R171, RZ, RZ, R137 ;  /* 0x000000ffffab7224 */ /* 0x000fe400078e0089 */
[----:B------:R-:W-:Y:S01]  /*6e10*/  IMAD.MOV.U32 R137, RZ, RZ, R154 ;  /* 0x000000ffff897224 */ /* 0x000fe200078e009a */
[----:B------:R-:W-:Y:S01]  /*6e20*/  MOV R154, R159 ;  /* 0x0000009f009a7202 */ /* 0x000fe20000000f00 */
[----:B------:R-:W-:Y:S01]  /*6e30*/  IMAD.MOV.U32 R159, RZ, RZ, R152 ;  /* 0x000000ffff9f7224 */ /* 0x000fe200078e0098 */
[----:B------:R3:W1:Y:S01]  /*6e40*/  MUFU.EX2 R96, R2 ;  /* 0x0000000200607308 */ /* 0x0006620000000800 */
[----:B------:R-:W-:-:S02]  /*6e50*/  IMAD.MOV.U32 R152, RZ, RZ, R160 ;  /* 0x000000ffff987224 */ /* 0x000fc400078e00a0 */
[----:B------:R-:W-:Y:S01]  /*6e60*/  IMAD.MOV.U32 R160, RZ, RZ, R155 ;  /* 0x000000ffffa07224 */ /* 0x000fe200078e009b */
[----:B------:R-:W-:Y:S01]  /*6e70*/  MOV R155, R158 ;  /* 0x0000009e009b7202 */ /* 0x000fe20000000f00 */
[----:B------:R-:W-:Y:S02]  /*6e80*/  IMAD.MOV.U32 R158, RZ, RZ, R157 ;  /* 0x000000ffff9e7224 */ /* 0x000fe400078e009d */
[----:B------:R-:W-:Y:S02]  /*6e90*/  IMAD.MOV.U32 R157, RZ, RZ, R239 ;  /* 0x000000ffff9d7224 */ /* 0x000fe400078e00ef */
[----:B---3--:R-:W-:-:S04]  /*6ea0*/  FFMA.FTZ R2, R171, c[0x0][0x2d0], -R7 ;  /* 0x0000b400ab027a23 */ /* 0x008fc80000010807 */
[----:B------:R3:W-:Y:S01]  /*6eb0*/  MUFU.EX2 R97, R2 ;  /* 0x0000000200617308 */ /* 0x0007e20000000800 */
[----:B------:R-:W-:Y:S01]  /*6ec0*/  IMAD.MOV.U32 R171, RZ, RZ, R158 ;  /* 0x000000ffffab7224 */ /* 0x000fe200078e009e */
[----:B------:R-:W-:Y:S01]  /*6ed0*/  MOV R174, R160 ;  /* 0x000000a000ae7202 */ /* 0x000fe20000000f00 */
[----:B------:R-:W-:Y:S02]  /*6ee0*/  IMAD.MOV.U32 R158, RZ, RZ, R74 ;  /* 0x000000ffff9e7224 */ /* 0x000fe400078e004a */
[----:B------:R-:W-:Y:S02]  /*6ef0*/  IMAD.MOV.U32 R175, RZ, RZ, R152 ;  /* 0x000000ffffaf7224 */ /* 0x000fe400078e0098 */
[----:B---3--:R-:W-:Y:S02]  /*6f00*/  FFMA.FTZ R2, R137, c[0x0][0x2d0], -R7 ;  /* 0x0000b40089027a23 */ /* 0x008fe40000010807 */
[----:B------:R-:W-:Y:S01]  /*6f10*/  IMAD.MOV.U32 R137, RZ, RZ, R157 ;  /* 0x000000ffff897224 */ /* 0x000fe200078e009d */
[----:B------:R-:W-:-:S02]  /*6f20*/  MOV R157, R75 ;  /* 0x0000004b009d7202 */ /* 0x000fc40000000f00 */
[----:B------:R3:W-:Y:S01]  /*6f30*/  MUFU.EX2 R75, R2 ;  /* 0x00000002004b7308 */ /* 0x0007e20000000800 */
[----:B------:R-:W-:Y:S02]  /*6f40*/  IMAD.MOV.U32 R172, RZ, RZ, R155 ;  /* 0x000000ffffac7224 */ /* 0x000fe400078e009b */
[----:B------:R-:W-:Y:S02]  /*6f50*/  IMAD.MOV.U32 R155, RZ, RZ, R69 ;  /* 0x000000ffff9b7224 */ /* 0x000fe400078e0045 */
[----:B------:R-:W-:Y:S02]  /*6f60*/  FFMA.FTZ R34, R175, c[0x0][0x2d0], -R7 ;  /* 0x0000b400af227a23 */ /* 0x000fe40000010807 */
[----:B------:R-:W-:Y:S02]  /*6f70*/  IMAD.MOV.U32 R175, RZ, RZ, R174 ;  /* 0x000000ffffaf7224 */ /* 0x000fe400078e00ae */
[----:B---3--:R-:W-:-:S04]  /*6f80*/  FFMA.FTZ R2, R167, c[0x0][0x2d0], -R0 ;  /* 0x0000b400a7027a23 */ /* 0x008fc80000010800 */
[----:B------:R3:W-:Y:S01]  /*6f90*/  MUFU.EX2 R74, R2 ;  /* 0x00000002004a7308 */ /* 0x0007e20000000800 */
[----:B------:R-:W-:Y:S02]  /*6fa0*/  IMAD.MOV.U32 R174, RZ, RZ, R172 ;  /* 0x000000ffffae7224 */ /* 0x000fe400078e00ac */
[----:B------:R-:W-:Y:S01]  /*6fb0*/  IMAD.MOV.U32 R172, RZ, RZ, R171 ;  /* 0x000000ffffac7224 */ /* 0x000fe200078e00ab */
[----:B------:R-:W-:Y:S01]  /*6fc0*/  MOV R171, R137 ;  /* 0x0000008900ab7202 */ /* 0x000fe20000000f00 */
[----:B------:R-:W-:Y:S02]  /*6fd0*/  IMAD.MOV.U32 R160, RZ, RZ, R68 ;  /* 0x000000ffffa07224 */ /* 0x000fe400078e0044 */
[----:B------:R-:W-:Y:S02]  /*6fe0*/  IMAD.MOV.U32 R137, RZ, RZ, R148 ;  /* 0x000000ffff897224 */ /* 0x000fe400078e0094 */
[----:B---3--:R-:W-:Y:S02]  /*6ff0*/  FFMA.FTZ R2, R166, c[0x0][0x2d0], -R0 ;  /* 0x0000b400a6027a23 */ /* 0x008fe40000010800 */
[----:B------:R-:W-:-:S02]  /*7000*/  IMAD.MOV.U32 R148, RZ, RZ, R151 ;  /* 0x000000ffff947224 */ /* 0x000fc400078e0097 */
[----:B------:R-:W-:Y:S01]  /*7010*/  IMAD.MOV.U32 R140, RZ, RZ, R240 ;  /* 0x000000ffff8c7224 */ /* 0x000fe200078e00f0 */
[----:B------:R3:W-:Y:S01]  /*7020*/  MUFU.EX2 R69, R2 ;  /* 0x0000000200457308 */ /* 0x0007e20000000800 */
[----:B------:R-:W-:Y:S01]  /*7030*/  FFMA.FTZ R35, R175, c[0x0][0x2d0], -R7 ;  /* 0x0000b400af237a23 */ /* 0x000fe20000010807 */
[----:B------:R-:W-:Y:S01]  /*7040*/  HMMA.16816.F32 R48, R8, R26, R48 ;  /* 0x0000001a0830723c */ /* 0x000fe20000001830 */
[----:B------:R-:W-:Y:S01]  /*7050*/  IMAD.MOV.U32 R151, RZ, RZ, R150 ;  /* 0x000000ffff977224 */ /* 0x000fe200078e0096 */
[----:B------:R-:W-:Y:S01]  /*7060*/  MOV R150, R132 ;  /* 0x0000008400967202 */ /* 0x000fe20000000f00 */
[----:B------:R-:W-:Y:S01]  /*7070*/  IMAD.MOV.U32 R175, RZ, RZ, R174 ;  /* 0x000000ffffaf7224 */ /* 0x000fe200078e00ae */
[----:B------:R-:W-:Y:S01]  /*7080*/  MOV R174, R172 ;  /* 0x000000ac00ae7202 */ /* 0x000fe20000000f00 */
[----:B------:R-:W-:Y:S02]  /*7090*/  IMAD.MOV.U32 R172, RZ, RZ, R171 ;  /* 0x000000ffffac7224 */ /* 0x000fe400078e00ab */
[----:B------:R-:W-:-:S02]  /*70a0*/  FFMA.FTZ R53, R235, c[0x0][0x2d0], -R7 ;  /* 0x0000b400eb357a23 */ /* 0x000fc40000010807 */
[----:B------:R-:W-:Y:S02]  /*70b0*/  FFMA.FTZ R25, R231, c[0x0][0x2d0], -R6 ;  /* 0x0000b400e7197a23 */ /* 0x000fe40000010806 */
[--C-:B------:R-:W-:Y:S02]  /*70c0*/  FFMA.FTZ R33, R229, c[0x0][0x2d0], -R5.reuse ;  /* 0x0000b400e5217a23 */ /* 0x100fe40000010805 */
[----:B------:R-:W-:Y:S02]  /*70d0*/  FFMA.FTZ R32, R228, c[0x0][0x2d0], -R5 ;  /* 0x0000b400e4207a23 */ /* 0x000fe40000010805 */
[----:B------:R-:W-:Y:S02]  /*70e0*/  IMAD.MOV.U32 R123, RZ, RZ, R154 ;  /* 0x000000ffff7b7224 */ /* 0x000fe400078e009a */
[----:B------:R-:W-:Y:S01]  /*70f0*/  IMAD.MOV.U32 R247, RZ, RZ, R131 ;  /* 0x000000fffff77224 */ /* 0x000fe200078e0083 */
[----:B------:R-:W-:Y:S01]  /*7100*/  MOV R152, R238 ;  /* 0x000000ee00987202 */ /* 0x000fe20000000f00 */
[----:B---3--:R-:W-:Y:S01]  /*7110*/  FFMA.FTZ R2, R169, c[0x0][0x2d0], -R0 ;  /* 0x0000b400a9027a23 */ /* 0x008fe20000010800 */
[----:B------:R-:W-:Y:S01]  /*7120*/  MOV R122, R159 ;  /* 0x0000009f007a7202 */ /* 0x000fe20000000f00 */
[----:B------:R-:W-:Y:S01]  /*7130*/  IMAD.MOV.U32 R120, RZ, RZ, R160 ;  /* 0x000000ffff787224 */ /* 0x000fe200078e00a0 */
[----:B------:R-:W-:Y:S01]  /*7140*/  MOV R182, R155 ;  /* 0x0000009b00b67202 */ /* 0x000fe20000000f00 */
[----:B------:R3:W-:Y:S01]  /*7150*/  MUFU.EX2 R68, R2 ;  /* 0x0000000200447308 */ /* 0x0007e20000000800 */
[----:B------:R-:W-:Y:S01]  /*7160*/  IMAD.MOV.U32 R132, RZ, RZ, R133 ;  /* 0x000000ffff847224 */ /* 0x000fe200078e0085 */
[----:B------:R-:W-:Y:S01]  /*7170*/  LDSM.16.MT88.4 R164, [R225+0x3100] ;  /* 0x00310000e1a4783b */ /* 0x000fe20000004200 */
[----:B------:R-:W-:-:S02]  /*7180*/  IMAD.MOV.U32 R171, RZ, RZ, R137 ;  /* 0x000000ffffab7224 */ /* 0x000fc400078e0089 */
[----:B------:R-:W-:Y:S01]  /*7190*/  IMAD.MOV.U32 R133, RZ, RZ, R237 ;  /* 0x000000ffff857224 */ /* 0x000fe200078e00ed */
[----:B------:R2:W5:Y:S01]  /*71a0*/  LDL.LU R240, [R1+0x9c] ;  /* 0x00009c0001f07983 */ /* 0x0005620000300800 */
[----:B------:R-:W-:Y:S01]  /*71b0*/  IMAD.MOV.U32 R137, RZ, RZ, R148 ;  /* 0x000000ffff897224 */ /* 0x000fe200078e0094 */
[----:B------:R-:W-:Y:S01]  /*71c0*/  MOV R148, R151 ;  /* 0x0000009700947202 */ /* 0x000fe20000000f00 */
[----:B------:R-:W-:Y:S01]  /*71d0*/  IMAD.MOV.U32 R151, RZ, RZ, R150 ;  /* 0x000000ffff977224 */ /* 0x000fe200078e0096 */
[----:B------:R-:W-:Y:S01]  /*71e0*/  F2FP.PACK_AB R8, R118, R116 ;  /* 0x000000747608723e */ /* 0x000fe200000000ff */
[----:B---3--:R-:W-:Y:S01]  /*71f0*/  FFMA.FTZ R2, R4, c[0x0][0x2d0], -R0 ;  /* 0x0000b40004027a23 */ /* 0x008fe20000010800 */
[----:B------:R-:W-:Y:S01]  /*7200*/  F2FP.PACK_AB R9, R113, R114 ;  /* 0x000000727109723e */ /* 0x000fe200000000ff */
[----:B------:R-:W-:Y:S01]  /*7210*/  FFMA.FTZ R26, R232, c[0x0][0x2d0], -R6 ;  /* 0x0000b400e81a7a23 */ /* 0x000fe20000010806 */
[----:B------:R-:W-:Y:S01]  /*7220*/  F2FP.PACK_AB R10, R117, R115 ;  /* 0x00000073750a723e */ /* 0x000fe200000000ff */
[----:B------:R3:W2:Y:S01]  /*7230*/  MUFU.EX2 R55, R2 ;  /* 0x0000000200377308 */ /* 0x0006a20000000800 */
[----:B------:R-:W-:Y:S01]  /*7240*/  IMAD.MOV.U32 R150, RZ, RZ, R132 ;  /* 0x000000ffff967224 */ /* 0x000fe200078e0084 */
[----:B-1----:R-:W-:Y:S01]  /*7250*/  F2FP.PACK_AB R11, R99, R112 ;  /* 0x00000070630b723e */ /* 0x002fe200000000ff */
[----:B------:R-:W-:Y:S01]  /*7260*/  IMAD.MOV.U32 R132, RZ, RZ, R133 ;  /* 0x000000ffff847224 */ /* 0x000fe200078e0085 */
[----:B------:R-:W-:Y:S01]  /*7270*/  MOV R133, R134 ;  /* 0x0000008600857202 */ /* 0x000fe20000000f00 */
[----:B------:R-:W-:Y:S01]  /*7280*/  IMAD.MOV.U32 R134, RZ, RZ, R135 ;  /* 0x000000ffff867224 */ /* 0x000fe200078e0087 */
[----:B------:R1:W5:Y:S01]  /*7290*/  LDL.LU R239, [R1+0x98] ;  /* 0x0000980001ef7983 */ /* 0x0003620000300800 */
[----:B------:R-:W-:-:S02]  /*72a0*/  IMAD.MOV.U32 R135, RZ, RZ, R234 ;  /* 0x000000ffff877224 */ /* 0x000fc400078e00ea */
[----:B---3--:R-:W-:Y:S01]  /*72b0*/  FFMA.FTZ R2, R175, c[0x0][0x2d0], -R6 ;  /* 0x0000b400af027a23 */ /* 0x008fe20000010806 */
[----:B------:R-:W-:Y:S01]  /*72c0*/  F2FP.PACK_AB R4, R96, R98 ;  /* 0x000000626004723e */ /* 0x000fe200000000ff */
[----:B------:R-:W-:Y:S01]  /*72d0*/  IMAD.MOV.U32 R175, RZ, RZ, R174 ;  /* 0x000000ffffaf7224 */ /* 0x000fe200078e00ae */
[----:B------:R-:W-:Y:S01]  /*72e0*/  MOV R174, R172 ;  /* 0x000000ac00ae7202 */ /* 0x000fe20000000f00 */
[----:B------:R-:W-:Y:S01]  /*72f0*/  IMAD.MOV.U32 R172, RZ, RZ, R171 ;  /* 0x000000ffffac7224 */ /* 0x000fe200078e00ab */
[----:B--2---:R-:W-:Y:S01]  /*7300*/  F2FP.PACK_AB R7, R55, R68 ;  /* 0x000000443707723e */ /* 0x004fe200000000ff */
[----:B------:R-:W-:Y:S01]  /*7310*/  IMAD.MOV.U32 R171, RZ, RZ, R137 ;  /* 0x000000ffffab7224 */ /* 0x000fe200078e0089 */
[----:B------:R-:W-:Y:S01]  /*7320*/  MOV R137, R148 ;  /* 0x0000009400897202 */ /* 0x000fe20000000f00 */
[----:B------:R-:W-:Y:S01]  /*7330*/  IMAD.MOV.U32 R148, RZ, RZ, R151 ;  /* 0x000000ffff947224 */ /* 0x000fe200078e0097 */
[----:B------:R-:W-:Y:S01]  /*7340*/  HMMA.16816.F32 R124, R8, R28, R124 ;  /* 0x0000001c087c723c */ /* 0x000fe2000000187c */
[----:B------:R-:W-:Y:S01]  /*7350*/  IMAD.MOV.U32 R151, RZ, RZ, R150 ;  /* 0x000000ffff977224 */ /* 0x000fe200078e0096 */
[----:B------:R-:W-:Y:S01]  /*7360*/  MOV R150, R132 ;  /* 0x0000008400967202 */ /* 0x000fe20000000f00 */
[----:B------:R-:W-:Y:S01]  /*7370*/  FFMA.FTZ R24, R174, c[0x0][0x2d0], -R5 ;  /* 0x0000b400ae187a23 */ /* 0x000fe20000010805 */
[----:B------:R-:W-:Y:S01]  /*7380*/  MOV R174, R171 ;  /* 0x000000ab00ae7202 */ /* 0x000fe20000000f00 */
[----:B------:R-:W-:-:S02]  /*7390*/  IMAD.MOV.U32 R132, RZ, RZ, R133 ;  /* 0x000000ffff847224 */ /* 0x000fc400078e0085 */
[----:B------:R-:W-:Y:S01]  /*73a0*/  IMAD.MOV.U32 R154, RZ, RZ, R130 ;  /* 0x000000ffff9a7224 */ /* 0x000fe200078e0082 */
[C---:B------:R-:W-:Y:S01]  /*73b0*/  HMMA.16816.F32 R108, R8.reuse, R30, R108 ;  /* 0x0000001e086c723c */ /* 0x040fe2000000186c */
[----:B------:R-:W-:Y:S01]  /*73c0*/  IMAD.MOV.U32 R133, RZ, RZ, R134 ;  /* 0x000000ffff857224 */ /* 0x000fe200078e0086 */
[----:B------:R-:W-:Y:S01]  /*73d0*/  MOV R134, R135 ;  /* 0x0000008700867202 */ /* 0x000fe20000000f00 */
[----:B------:R-:W-:Y:S02]  /*73e0*/  IMAD.MOV.U32 R171, RZ, RZ, R137 ;  /* 0x000000ffffab7224 */ /* 0x000fe400078e0089 */
[----:B------:R-:W-:Y:S02]  /*73f0*/  IMAD.MOV.U32 R121, RZ, RZ, R152 ;  /* 0x000000ffff797224 */ /* 0x000fe400078e0098 */
[----:B------:R-:W-:Y:S01]  /*7400*/  IMAD.MOV.U32 R169, RZ, RZ, R153 ;  /* 0x000000ffffa97224 */ /* 0x000fe200078e0099 */
[----:B------:R-:W-:Y:S01]  /*7410*/  HMMA.16816.F32 R104, R8, R20, R104 ;  /* 0x000000140868723c */ /* 0x000fe20000001868 */
[----:B------:R-:W-:Y:S01]  /*7420*/  IMAD.MOV.U32 R137, RZ, RZ, R148 ;  /* 0x000000ffff897224 */ /* 0x000fe200078e0094 */
[----:B------:R-:W-:Y:S01]  /*7430*/  MOV R148, R151 ;  /* 0x0000009700947202 */ /* 0x000fe20000000f00 */
[----:B------:R-:W-:-:S02]  /*7440*/  IMAD.MOV.U32 R135, RZ, RZ, R141 ;  /* 0x000000ffff877224 */ /* 0x000fc400078e008d */
[----:B------:R-:W-:Y:S02]  /*7450*/  IMAD.MOV.U32 R183, RZ, RZ, R157 ;  /* 0x000000ffffb77224 */ /* 0x000fe400078e009d */
[----:B------:R-:W-:Y:S01]  /*7460*/  IMAD.MOV.U32 R155, RZ, RZ, R143 ;  /* 0x000000ffff9b7224 */ /* 0x000fe200078e008f */
[C---:B------:R-:W-:Y:S01]  /*7470*/  HMMA.16816.F32 R100, R8.reuse, R22, R100 ;  /* 0x000000160864723c */ /* 0x040fe20000001864 */
[----:B------:R-:W-:Y:S01]  /*7480*/  IMAD.MOV.U32 R141, RZ, RZ, R233 ;  /* 0x000000ffff8d7224 */ /* 0x000fe200078e00e9 */
[----:B------:R-:W-:Y:S01]  /*7490*/  MUFU.EX2 R26, R26 ;  /* 0x0000001a001a7308 */ /* 0x000fe20000000800 */
        /* <DEDUP_REMOVED lines=8> */
[----:B------:R-:W-:-:S02]  /*7520*/  IMAD.MOV.U32 R141, RZ, RZ, R140 ;  /* 0x000000ffff8d7224 */ /* 0x000fc400078e008c */
[----:B------:R-:W-:-:S03]  /*7530*/  FFMA.FTZ R27, R175, c[0x0][0x2d0], -R6 ;  /* 0x0000b400af1b7a23 */ /* 0x000fc60000010806 */
[----:B------:R-:W-:Y:S01]  /*7540*/  HMMA.16816.F32 R64, R8, R18, R64 ;  /* 0x000000120840723c */ /* 0x000fe20000001840 */
[----:B------:R-:W-:Y:S01]  /*7550*/  IMAD.MOV.U32 R140, RZ, RZ, R3 ;  /* 0x000000ffff8c7224 */ /* 0x000fe200078e0003 */
[----:B------:R-:W-:Y:S01]  /*7560*/  F2FP.PACK_AB R6, R75, R97 ;  /* 0x000000614b06723e */ /* 0x000fe200000000ff */
[----:B------:R-:W-:Y:S01]  /*7570*/  FFMA.FTZ R3, R230, c[0x0][0x2d0], -R5 ;  /* 0x0000b400e6037a23 */ /* 0x000fe20000010805 */
[----:B------:R-:W-:Y:S01]  /*7580*/  F2FP.PACK_AB R5, R69, R74 ;  /* 0x0000004a4505723e */ /* 0x000fe200000000ff */
[----:B------:R-:W-:-:S03]  /*7590*/  IMAD.MOV.U32 R162, RZ, RZ, R133 ;  /* 0x000000ffffa27224 */ /* 0x000fc600078e0085 */
[----:B------:R-:W-:Y:S01]  /*75a0*/  HMMA.16816.F32 R84, R8, R12, R84 ;  /* 0x0000000c0854723c */ /* 0x000fe20000001854 */
[----:B------:R-:W-:Y:S01]  /*75b0*/  IMAD.MOV.U32 R163, RZ, RZ, R134 ;  /* 0x000000ffffa37224 */ /* 0x000fe200078e0086 */
[----:B------:R-:W-:-:S06]  /*75c0*/  MOV R175, R148 ;  /* 0x0000009400af7202 */ /* 0x000fcc0000000f00 */
[----:B------:R-:W-:Y:S01]  /*75d0*/  HMMA.16816.F32 R80, R8, R14, R80 ;  /* 0x0000000e0850723c */ /* 0x000fe20000001850 */
[----:B------:R-:W-:Y:S01]  /*75e0*/  MOV R161, R135 ;  /* 0x0000008700a17202 */ /* 0x000fe20000000f00 */
[----:B------:R-:W-:Y:S01]  /*75f0*/  IMAD.MOV.U32 R168, RZ, RZ, R151 ;  /* 0x000000ffffa87224 */ /* 0x000fe200078e0097 */
[----:B------:R2:W-:Y:S01]  /*7600*/  MUFU.EX2 R54, R2 ;  /* 0x0000000200367308 */ /* 0x0005e20000000800 */
[----:B------:R-:W-:Y:S01]  /*7610*/  IMAD.MOV.U32 R153, RZ, RZ, R142 ;  /* 0x000000ffff997224 */ /* 0x000fe200078e008e */
[----:B------:R1:W5:Y:S02]  /*7620*/  LDL.LU R237, [R1+0x90] ;  /* 0x0000900001ed7983 */ /* 0x0003640000300800 */
[--C-:B------:R-:W-:Y:S01]  /*7630*/  FFMA.FTZ R8, R251, c[0x0][0x2d0], -R0.reuse ;  /* 0x0000b400fb087a23 */ /* 0x100fe20000010800 */
[----:B------:R-:W-:Y:S01]  /*7640*/  HMMA.16816.F32 R44, R4, R12, R44 ;  /* 0x0000000c042c723c */ /* 0x000fe2000000182c */
[--C-:B------:R-:W-:Y:S01]  /*7650*/  FFMA.FTZ R9, R249, c[0x0][0x2d0], -R0.reuse ;  /* 0x0000b400f9097a23 */ /* 0x100fe20000010800 */
[----:B------:R-:W-:Y:S01]  /*7660*/  MOV R173, R132 ;  /* 0x0000008400ad7202 */ /* 0x000fe20000000f00 */
[----:B------:R-:W-:-:S02]  /*7670*/  FFMA.FTZ R10, R250, c[0x0][0x2d0], -R0 ;  /* 0x0000b400fa0a7a23 */ /* 0x000fc40000010800 */
[----:B------:R-:W-:Y:S02]  /*7680*/  IMAD.MOV.U32 R146, RZ, RZ, R141 ;  /* 0x000000ffff927224 */ /* 0x000fe400078e008d */
[----:B------:R-:W-:Y:S01]  /*7690*/  IMAD.MOV.U32 R170, RZ, RZ, R150 ;  /* 0x000000ffffaa7224 */ /* 0x000fe200078e0096 */
[----:B------:R-:W-:Y:S01]  /*76a0*/  HMMA.16816.F32 R76, R4, R30, R76 ;  /* 0x0000001e044c723c */ /* 0x000fe2000000184c */
[----:B------:R-:W-:Y:S02]  /*76b0*/  FFMA.FTZ R12, R248, c[0x0][0x2d0], -R0 ;  /* 0x0000b400f80c7a23 */ /* 0x000fe40000010800 */
[----:B--2---:R-:W-:-:S05]  /*76c0*/  FADD.FTZ R2, R178, R177 ;  /* 0x000000b1b2027221 */ /* 0x004fca0000010000 */
[----:B------:R-:W-:Y:S01]  /*76d0*/  HMMA.16816.F32 R92, R4, R28, R92 ;  /* 0x0000001c045c723c */ /* 0x000fe2000000185c */
[----:B------:R-:W-:-:S07]  /*76e0*/  FADD.FTZ R0, R162, R163 ;  /* 0x000000a3a2007221 */ /* 0x000fce0000010000 */
[----:B------:R-:W-:Y:S01]  /*76f0*/  HMMA.16816.F32 R56, R4, R22, R56 ;  /* 0x000000160438723c */ /* 0x000fe20000001838 */
[----:B------:R-:W-:-:S07]  /*7700*/  FADD.FTZ R0, R175, R0 ;  /* 0x00000000af007221 */ /* 0x000fce0000010000 */
[----:B------:R-:W-:Y:S01]  /*7710*/  HMMA.16816.F32 R60, R4, R20, R60 ;  /* 0x00000014043c723c */ /* 0x000fe2000000183c */
[----:B------:R-:W-:Y:S01]  /*7720*/  IMAD.MOV.U32 R30, RZ, RZ, R128 ;  /* 0x000000ffff1e7224 */ /* 0x000fe200078e0080 */
[----:B------:R2:W-:Y:S01]  /*7730*/  MUFU.EX2 R23, R3 ;  /* 0x0000000300177308 */ /* 0x0005e20000000800 */
[----:B------:R-:W-:-:S05]  /*7740*/  IMAD.MOV.U32 R29, RZ, RZ, R140 ;  /* 0x000000ffff1d7224 */ /* 0x000fca00078e008c */
[----:B------:R-:W-:Y:S01]  /*7750*/  HMMA.16816.F32 R40, R4, R16, R40 ;  /* 0x000000100428723c */ /* 0x000fe20000001828 */
[----:B------:R-:W-:Y:S01]  /*7760*/  FADD.FTZ R0, R30, R0 ;  /* 0x000000001e007221 */ /* 0x000fe20000010000 */
[----:B------:R3:W-:Y:S01]  /*7770*/  MUFU.EX2 R22, R33 ;  /* 0x0000002100167308 */ /* 0x0007e20000000800 */
[----:B------:R-:W-:-:S05]  /*7780*/  IMAD.MOV.U32 R141, RZ, RZ, R119 ;  /* 0x000000ffff8d7224 */ /* 0x000fca00078e0077 */
[C---:B------:R-:W-:Y:S08]  /*7790*/  HMMA.16816.F32 R36, R4.reuse, R18, R36 ;  /* 0x000000120424723c */ /* 0x040ff00000001824 */
[----:B------:R-:W-:Y:S01]  /*77a0*/  HMMA.16816.F32 R48, R4, R14, R48 ;  /* 0x0000000e0430723c */ /* 0x000fe20000001830 */
[----:B--2---:R-:W-:Y:S01]  /*77b0*/  FADD.FTZ R3, R161, R146 ;  /* 0x00000092a1037221 */ /* 0x004fe20000010000 */
[----:B---3--:R-:W-:Y:S01]  /*77c0*/  MOV R33, R156 ;  /* 0x0000009c00217202 */ /* 0x008fe20000000f00 */
[----:B------:R-:W-:Y:S01]  /*77d0*/  FADD.FTZ R11, R170, R173 ;  /* 0x000000adaa0b7221 */ /* 0x000fe20000010000 */
[----:B------:R-:W-:Y:S01]  /*77e0*/  MOV R249, R139 ;  /* 0x0000008b00f97202 */ /* 0x000fe20000000f00 */
[----:B------:R-:W-:Y:S01]  /*77f0*/  IMAD.MOV.U32 R170, RZ, RZ, R172 ;  /* 0x000000ffffaa7224 */ /* 0x000fe200078e00ac */
[----:B------:R-:W-:Y:S01]  /*7800*/  MUFU.EX2 R24, R24 ;  /* 0x0000001800187308 */ /* 0x000fe20000000800 */
[----:B------:R-:W-:Y:S01]  /*7810*/  FADD.FTZ R6, R29, R0 ;  /* 0x000000001d067221 */ /* 0x000fe20000010000 */
[----:B------:R-:W2:Y:S01]  /*7820*/  LDSM.16.MT88.4 R132, [R224+0x3100] ;  /* 0x00310000e084783b */ /* 0x000ea20000004200 */
[----:B------:R-:W-:-:S02]  /*7830*/  FADD.FTZ R3, R168, R3 ;  /* 0x00000003a8037221 */ /* 0x000fc40000010000 */
[----:B------:R-:W-:Y:S01]  /*7840*/  IMAD.MOV.U32 R172, RZ, RZ, R158 ;  /* 0x000000ffffac7224 */ /* 0x000fe200078e009e */
[----:B------:R-:W3:Y:S01]  /*7850*/  LDSM.16.MT88.4 R148, [R227+0x3100] ;  /* 0x00310000e394783b */ /* 0x000ee20000004200 */
[----:B----4-:R-:W-:Y:S01]  /*7860*/  @P4 IMAD.HI.U32 R0, R243, c[0x0][0x2c8], RZ ;  /* 0x0000b200f3004a27 */ /* 0x010fe200078e00ff */
[----:B------:R-:W-:Y:S01]  /*7870*/  MOV R31, R129 ;  /* 0x00000081001f7202 */ /* 0x000fe20000000f00 */
[----:B------:R-:W-:Y:S01]  /*7880*/  MUFU.EX2 R27, R27 ;  /* 0x0000001b001b7308 */ /* 0x000fe20000000800 */
[----:B------:R1:W5:Y:S01]  /*7890*/  LDL.LU R236, [R1+0x8c] ;  /* 0x00008c0001ec7983 */ /* 0x0003620000300800 */
[----:B------:R-:W-:Y:S01]  /*78a0*/  FADD.FTZ R2, R176, R2 ;  /* 0x00000002b0027221 */ /* 0x000fe20000010000 */
[----:B------:R-:W-:Y:S01]  /*78b0*/  MOV R28, R141 ;  /* 0x0000008d001c7202 */ /* 0x000fe20000000f00 */
[----:B------:R-:W-:Y:S01]  /*78c0*/  FADD.FTZ R4, R172, R11 ;  /* 0x0000000bac047221 */ /* 0x000fe20000010000 */
[----:B------:R-:W-:Y:S01]  /*78d0*/  @P4 SHF.R.U32.HI R243, RZ, c[0x0][0x2cc], R0 ;  /* 0x0000b300fff34a19 */ /* 0x000fe20000011600 */
[----:B------:R-:W-:-:S02]  /*78e0*/  FADD.FTZ R3, R33, R3 ;  /* 0x0000000321037221 */ /* 0x000fc40000010000 */
[----:B------:R-:W4:Y:S01]  /*78f0*/  MUFU.EX2 R20, R34 ;  /* 0x0000002200147308 */ /* 0x000f220000000800 */
[----:B------:R-:W-:Y:S01]  /*7900*/  FADD.FTZ R2, R181, R2 ;  /* 0x00000002b5027221 */ /* 0x000fe20000010000 */
[----:B------:R-:W-:Y:S01]  /*7910*/  MOV R168, R174 ;  /* 0x000000ae00a87202 */ /* 0x000fe20000000f00 */
[----:B------:R-:W-:Y:S02]  /*7920*/  FADD.FTZ R7, R31, R4 ;  /* 0x000000041f077221 */ /* 0x000fe40000010000 */
[----:B------:R-:W-:Y:S02]  /*7930*/  IMAD.MOV.U32 R248, RZ, RZ, R138 ;  /* 0x000000fffff87224 */ /* 0x000fe400078e008a */
[----:B------:R-:W-:Y:S01]  /*7940*/  IMAD.MOV.U32 R250, RZ, RZ, R136 ;  /* 0x000000fffffa7224 */ /* 0x000fe200078e0088 */
[----:B------:R1:W-:Y:S01]  /*7950*/  MUFU.EX2 R14, R35 ;  /* 0x00000023000e7308 */ /* 0x0003e20000000800 */
[----:B------:R-:W-:Y:S01]  /*7960*/  FADD.FTZ R5, R28, R3 ;  /* 0x000000031c057221 */ /* 0x000fe20000010000 */
[----:B------:R-:W-:Y:S01]  /*7970*/  IADD3 R3, R243, R154, -R247 ;  /* 0x0000009af3037210 */ /* 0x000fe20007ffe8f7 */
[----:B------:R-:W-:Y:S01]  /*7980*/  FADD.FTZ R4, R180, R2 ;  /* 0x00000002b4047221 */ /* 0x000fe20000010000 */
[----:B------:R-:W-:Y:S01]  /*7990*/  MOV R30, R183 ;  /* 0x000000b7001e7202 */ /* 0x000fe20000000f00 */
[----:B------:R-:W-:Y:S01]  /*79a0*/  IMAD.MOV.U32 R2, RZ, RZ, RZ ;  /* 0x000000ffff027224 */ /* 0x000fe200078e00ff */
[----:B------:R-:W2:Y:S03]  /*79b0*/  LDSM.16.MT88.4 R16, [R226+0x3100] ;  /* 0x00310000e210783b */ /* 0x000ea60000004200 */
[----:B------:R-:W-:Y:S01]  /*79c0*/  IMAD.HI R2, R3, -0x6db6db6d, R2 ;  /* 0x9249249303027827 */ /* 0x000fe200078e0202 */
[----:B------:R3:W-:Y:S01]  /*79d0*/  MUFU.EX2 R21, R32 ;  /* 0x0000002000157308 */ /* 0x0007e20000000800 */
[----:B------:R2:W5:Y:S03]  /*79e0*/  LDL.LU R235, [R1+0x88] ;  /* 0x0000880001eb7983 */ /* 0x0005660000300800 */
[----:B------:R-:W-:Y:S01]  /*79f0*/  SHF.R.U32.HI R0, RZ, 0x1f, R2 ;  /* 0x0000001fff007819 */ /* 0x000fe20000011602 */
[----:B------:R-:W-:Y:S01]  /*7a00*/  IMAD.MOV.U32 R31, RZ, RZ, R169 ;  /* 0x000000ffff1f7224 */ /* 0x000fe200078e00a9 */
[----:B-1----:R-:W-:Y:S01]  /*7a10*/  MOV R35, R121 ;  /* 0x0000007900237202 */ /* 0x002fe20000000f00 */
[----:B------:R-:W-:Y:S01]  /*7a20*/  IMAD.MOV.U32 R34, RZ, RZ, R122 ;  /* 0x000000ffff227224 */ /* 0x000fe200078e007a */
[----:B------:R-:W-:Y:S01]  /*7a30*/  LEA.HI.SX32 R11, R2, R0, 0x1a ;  /* 0x00000000020b7211 */ /* 0x000fe200078fd2ff */
[----:B------:R-:W-:-:S02]  /*7a40*/  IMAD.MOV.U32 R169, RZ, RZ, R123 ;  /* 0x000000ffffa97224 */ /* 0x000fc400078e007b */
[----:B------:R-:W-:Y:S02]  /*7a50*/  FADD.FTZ R6, R170, R6 ;  /* 0x00000006aa067221 */ /* 0x000fe40000010000 */
[----:B------:R-:W-:Y:S02]  /*7a60*/  IMAD.MOV.U32 R251, RZ, RZ, R120 ;  /* 0x000000fffffb7224 */ /* 0x000fe400078e0078 */
[----:B------:R-:W-:Y:S01]  /*7a70*/  IMAD.MOV.U32 R33, RZ, RZ, R182 ;  /* 0x000000ffff217224 */ /* 0x000fe200078e00b6 */
[----:B---3--:R-:W-:Y:S01]  /*7a80*/  MOV R32, R137 ;  /* 0x0000008900207202 */ /* 0x008fe20000000f00 */
[----:B------:R-:W-:Y:S01]  /*7a90*/  FADD.FTZ R2, R35, R7 ;  /* 0x0000000723027221 */ /* 0x000fe20000010000 */
[----:B------:R-:W-:Y:S01]  /*7aa0*/  MOV R28, R153 ;  /* 0x00000099001c7202 */ /* 0x000fe20000000f00 */
[----:B------:R-:W-:Y:S01]  /*7ab0*/  FADD.FTZ R0, R34, R5 ;  /* 0x0000000522007221 */ /* 0x000fe20000010000 */
[----:B------:R-:W1:Y:S01]  /*7ac0*/  MUFU.EX2 R8, R8 ;  /* 0x0000000800087308 */ /* 0x000e620000000800 */
[----:B------:R-:W-:Y:S01]  /*7ad0*/  FADD.FTZ R3, R169, R4 ;  /* 0x00000004a9037221 */ /* 0x000fe20000010000 */
[----:B------:R3:W5:Y:S01]  /*7ae0*/  LDL.LU R234, [R1+0x84] ;  /* 0x0000840001ea7983 */ /* 0x0007620000300800 */
[----:B------:R-:W-:-:S02]  /*7af0*/  FADD.FTZ R5, R168, R2 ;  /* 0x00000002a8057221 */ /* 0x000fc40000010000 */
[----:B------:R-:W-:Y:S01]  /*7b00*/  FADD.FTZ R4, R171, R0 ;  /* 0x00000000ab047221 */ /* 0x000fe20000010000 */
[----:B------:R3:W5:Y:S01]  /*7b10*/  LDL.LU R233, [R1+0x80] ;  /* 0x0000800001e97983 */ /* 0x0007620000300800 */
[----:B------:R-:W-:Y:S02]  /*7b20*/  FADD.FTZ R3, R248, R3 ;  /* 0x00000003f8037221 */ /* 0x000fe40000010000 */
[----:B------:R-:W-:Y:S01]  /*7b30*/  FADD.FTZ R2, R250, R6 ;  /* 0x00000006fa027221 */ /* 0x000fe20000010000 */
[----:B------:R-:W1:Y:S01]  /*7b40*/  MUFU.EX2 R9, R9 ;  /* 0x0000000900097308 */ /* 0x000e620000000800 */
[----:B------:R-:W-:Y:S01]  /*7b50*/  FADD.FTZ R0, R249, R5 ;  /* 0x00000005f9007221 */ /* 0x000fe20000010000 */
[----:B------:R3:W5:Y:S01]  /*7b60*/  LDL.LU R232, [R1+0x7c] ;  /* 0x00007c0001e87983 */ /* 0x0007620000300800 */
[----:B------:R-:W-:Y:S02]  /*7b70*/  FADD.FTZ R5, R32, R4 ;  /* 0x0000000420057221 */ /* 0x000fe40000010000 */
[----:B------:R-:W-:Y:S01]  /*7b80*/  FADD.FTZ R3, R251, R3 ;  /* 0x00000003fb037221 */ /* 0x000fe20000010000 */
[----:B------:R3:W5:Y:S01]  /*7b90*/  LDL.LU R231, [R1+0x78] ;  /* 0x0000780001e77983 */ /* 0x0007620000300800 */
[----:B------:R-:W-:-:S02]  /*7ba0*/  FADD.FTZ R4, R33, R2 ;  /* 0x0000000221047221 */ /* 0x000fc40000010000 */
[----:B------:R-:W-:Y:S02]  /*7bb0*/  FADD.FTZ R2, R30, R0 ;  /* 0x000000001e027221 */ /* 0x000fe40000010000 */
[----:B------:R-:W-:Y:S01]  /*7bc0*/  IMAD.MOV.U32 R29, RZ, RZ, R155 ;  /* 0x000000ffff1d7224 */ /* 0x000fe200078e009b */
[----:B------:R-:W1:Y:S01]  /*7bd0*/  MUFU.EX2 R13, R52 ;  /* 0x00000034000d7308 */ /* 0x000e620000000800 */
[----:B------:R-:W-:-:S07]  /*7be0*/  FADD.FTZ R0, R252, R5 ;  /* 0x00000005fc007221 */ /* 0x000fce0000010000 */
[----:B------:R-:W1:Y:S01]  /*7bf0*/  MUFU.EX2 R10, R10 ;  /* 0x0000000a000a7308 */ /* 0x000e620000000800 */
[----:B------:R-:W-:-:S07]  /*7c00*/  FADD.FTZ R3, R218, R3 ;  /* 0x00000003da037221 */ /* 0x000fce0000010000 */
[----:B------:R-:W1:Y:S01]  /*7c10*/  MUFU.EX2 R15, R53 ;  /* 0x00000035000f7308 */ /* 0x000e620000000800 */
[----:B------:R-:W-:-:S07]  /*7c20*/  FADD.FTZ R4, R245, R4 ;  /* 0x00000004f5047221 */ /* 0x000fce0000010000 */
[----:B------:R-:W1:Y:S01]  /*7c30*/  MUFU.EX2 R12, R12 ;  /* 0x0000000c000c7308 */ /* 0x000e620000000800 */
[----:B------:R-:W-:-:S07]  /*7c40*/  FADD.FTZ R5, R223, R2 ;  /* 0x00000002df057221 */ /* 0x000fce0000010000 */
[----:B------:R-:W1:Y:S01]  /*7c50*/  MUFU.EX2 R25, R25 ;  /* 0x0000001900197308 */ /* 0x000e620000000800 */
[----:B------:R-:W-:Y:S01]  /*7c60*/  FADD.FTZ R0, R31, R0 ;  /* 0x000000001f007221 */ /* 0x000fe20000010000 */
[----:B------:R-:W-:Y:S01]  /*7c70*/  MOV R152, R144 ;  /* 0x0000009000987202 */ /* 0x000fe20000000f00 */
[----:B------:R-:W-:Y:S01]  /*7c80*/  FADD.FTZ R3, R219, R3 ;  /* 0x00000003db037221 */ /* 0x000fe20000010000 */
[----:B------:R-:W-:Y:S01]  /*7c90*/  IMNMX R6, RZ, R11, !PT ;  /* 0x0000000bff067217 */ /* 0x000fe20007800200 */
        /* <DEDUP_REMOVED lines=62> */
[----:B----4-:R-:W-:Y:S02]  /*8080*/  FADD.FTZ R3, R20, R2 ;  /* 0x0000000214037221 */ /* 0x010fe40000010000 */
[----:B-1----:R-:W-:Y:S02]  /*8090*/  FADD.FTZ R2, R8, R0 ;  /* 0x0000000008027221 */ /* 0x002fe40000010000 */
        /* <DEDUP_REMOVED lines=12> */
[----:B------:R-:W-:Y:S01]  /*8160*/  FADD.FTZ R0, R21, R0 ;  /* 0x0000000015007221 */ /* 0x000fe20000010000 */
[----:B------:R3:W-:Y:S01]  /*8170*/  STL [R1+0x10], R6 ;  /* 0x0000100601007387 */ /* 0x0007e20000100800 */
[----:B------:R-:W-:Y:S02]  /*8180*/  FADD.FTZ R2, R25, R2 ;  /* 0x0000000219027221 */ /* 0x000fe40000010000 */
[----:B------:R-:W-:Y:S01]  /*8190*/  IMAD.MOV.U32 R247, RZ, RZ, R152 ;  /* 0x000000fffff77224 */ /* 0x000fe200078e0098 */
[----:B------:R3:W-:Y:S04]  /*81a0*/  STL [R1+0x40], R4 ;  /* 0x0000400401007387 */ /* 0x0007e80000100800 */
[----:B------:R3:W-:Y:S01]  /*81b0*/  STL [R1+0x48], R3 ;  /* 0x0000480301007387 */ /* 0x0007e20000100800 */
[----:B------:R-:W-:-:S03]  /*81c0*/  IADD3 R244, R247, -0x2, RZ ;  /* 0xfffffffef7f47810 */ /* 0x000fc60007ffe0ff */
[----:B------:R3:W-:Y:S04]  /*81d0*/  STL [R1+0x44], R0 ;  /* 0x0000440001007387 */ /* 0x0007e80000100800 */
[----:B------:R3:W-:Y:S01]  /*81e0*/  STL [R1+0x3c], R2 ;  /* 0x00003c0201007387 */ /* 0x0007e20000100800 */
[----:B------:R-:W-:Y:S02]  /*81f0*/  ISETP.GE.AND P0, PT, R244, R6, PT ;  /* 0x00000006f400720c */ /* 0x000fe40003f06270 */
[----:B------:R-:W-:Y:S02]  /*8200*/  F2FP.PACK_AB R176, R27, R54 ;  /* 0x000000361bb0723e */ /* 0x000fe400000000ff */
[----:B------:R-:W-:Y:S02]  /*8210*/  F2FP.PACK_AB R177, R23, R24 ;  /* 0x0000001817b1723e */ /* 0x000fe400000000ff */
[----:B------:R-:W-:-:S02]  /*8220*/  F2FP.PACK_AB R178, R25, R26 ;  /* 0x0000001a19b2723e */ /* 0x000fc400000000ff */
[----:B------:R-:W-:Y:S02]  /*8230*/  F2FP.PACK_AB R179, R21, R22 ;  /* 0x0000001615b3723e */ /* 0x000fe400000000ff */
[----:B------:R-:W-:Y:S02]  /*8240*/  F2FP.PACK_AB R180, R14, R20 ;  /* 0x000000140eb4723e */ /* 0x000fe400000000ff */
[----:B------:R-:W-:Y:S02]  /*8250*/  F2FP.PACK_AB R181, R9, R8 ;  /* 0x0000000809b5723e */ /* 0x000fe400000000ff */
[----:B------:R-:W-:Y:S02]  /*8260*/  F2FP.PACK_AB R182, R15, R13 ;  /* 0x0000000d0fb6723e */ /* 0x000fe400000000ff */
[----:B------:R-:W-:Y:S01]  /*8270*/  F2FP.PACK_AB R183, R12, R10 ;  /* 0x0000000a0cb7723e */ /* 0x000fe200000000ff */
[C---:B--2---:R-:W-:Y:S08]  /*8280*/  HMMA.16816.F32 R124, R176.reuse, R132, R124 ;  /* 0x00000084b07c723c */ /* 0x044ff0000000187c */
        /* <DEDUP_REMOVED lines=16> */
[----:B---3--:R-:W2:Y:S01]  /*8390*/  LDL R247, [R1+0x18] ;  /* 0x0000180001f77983 */ /* 0x008ea20000100800 */
[----:B------:R-:W-:Y:S01]  /*83a0*/  MOV R116, R72 ;  /* 0x0000004800747202 */ /* 0x000fe20000000f00 */
[----:B------:R-:W-:Y:S01]  /*83b0*/  IMAD.MOV.U32 R118, RZ, RZ, R70 ;  /* 0x000000ffff767224 */ /* 0x000fe200078e0046 */
[----:B------:R-:W-:Y:S01]  /*83c0*/  MOV R3, R73 ;  /* 0x0000004900037202 */ /* 0x000fe20000000f00 */
[----:B------:R-:W-:Y:S01]  /*83d0*/  IMAD.MOV.U32 R216, RZ, RZ, R244 ;  /* 0x000000ffffd87224 */ /* 0x000fe200078e00f4 */
[----:B------:R-:W-:Y:S01]  /*83e0*/  MOV R117, R71 ;  /* 0x0000004700757202 */ /* 0x000fe20000000f00 */
[----:B--2---:R-:W-:-:S05]  /*83f0*/  @P4 IMAD.HI.U32 R0, R247, c[0x0][0x2c8], RZ ;  /* 0x0000b200f7004a27 */ /* 0x004fca00078e00ff */
[----:B------:R-:W-:-:S05]  /*8400*/  @P4 SHF.R.U32.HI R0, RZ, c[0x0][0x2cc], R0 ;  /* 0x0000b300ff004a19 */ /* 0x000fca0000011600 */
[----:B------:R1:W-:Y:S02]  /*8410*/  @P4 STL [R1+0x14], R0 ;  /* 0x0000140001004387 */ /* 0x0003e40000100800 */
.L_x_603:
[----:B------:R-:W-:Y:S04]  /*8420*/  DEPBAR.LE SB0, 0x0 ;  /* 0x000080000000791a */ /* 0x000fe80000000000 */
[----:B------:R-:W-:Y:S01]  /*8430*/  BAR.SYNC.DEFER_BLOCKING 0x0 ;  /* 0x0000000000007b1d */ /* 0x000fe20000010000 */
[----:B------:R-:W-:Y:S11]  /*8440*/  ISETP.GE.AND P2, PT, R216, RZ, PT ;  /* 0x000000ffd800720c */ /* 0x000ff60003f46270 */
[----:B------:R-:W-:Y:S02]  /*8450*/  @!UPT UIADD3 URZ, URZ, URZ, URZ ;  /* 0x0000003f3f3ff290 */ /* 0x000fe4000fffe03f */
[----:B-12---:R-:W-:Y:S05]  /*8460*/  @P2 SHF.R.S32.HI R0, RZ, 0x1f, R216 ;  /* 0x0000001fff002819 */ /* 0x006fea00000114d8 */
[----:B------:R-:W-:Y:S04]  /*8470*/  @P2 IMAD R0, R0, c[0x0][0x208], RZ ;  /* 0x0000820000002a24 */ /* 0x000fe800078e02ff */
[C---:B------:R-:W-:Y:S01]  /*8480*/  @P2 IMAD R0, R216.reuse, c[0x0][0x20c], R0 ;  /* 0x00008300d8002a24 */ /* 0x040fe200078e0200 */
[----:B-----5:R-:W-:Y:S08]  /*8490*/  LDSM.16.M88.4 R112, [R230+0x7100] ;  /* 0x00710000e670783b */ /* 0x020ff00000000200 */
[----:B------:R-:W1:Y:S08]  /*84a0*/  LDSM.16.M88.4 R16, [R119+0x3900] ;  /* 0x003900007710783b */ /* 0x000e700000000200 */
[----:B------:R-:W2:Y:S08]  /*84b0*/  LDSM.16.M88.4 R108, [R230+0x9100] ;  /* 0x00910000e66c783b */ /* 0x000eb00000000200 */
        /* <DEDUP_REMOVED lines=22> */
[----:B------:R-:W4:Y:S04]  /*8620*/  LDL R2, [R1+0x14] ;  /* 0x0000140001027983 */ /* 0x000f280000100800 */
[----:B------:R-:W-:Y:S04]  /*8630*/  STL [R1+0x88], R236 ;  /* 0x000088ec01007387 */ /* 0x000fe80000100800 */
[----:B------:R-:W-:Y:S01]  /*8640*/  STL [R1+0x8c], R235 ;  /* 0x00008ceb01007387 */ /* 0x000fe20000100800 */
[-C--:B-1----:R-:W-:Y:S08]  /*8650*/  HMMA.16816.F32 R4, R112, R16.reuse, RZ ;  /* 0x000000107004723c */ /* 0x082ff000000018ff */
[C---:B--2---:R-:W-:Y:S08]  /*8660*/  HMMA.16816.F32 R8, R108.reuse, R16, RZ ;  /* 0x000000106c08723c */ /* 0x044ff000000018ff */
        /* <DEDUP_REMOVED lines=28> */
[C---:B------:R-:W-:Y:S08]  /*8830*/  HMMA.16816.F32 R8, R196.reuse, R192, R8 ;  /* 0x000000c0c408723c */ /* 0x040ff00000001808 */
[-C--:B------:R-:W-:Y:S08]  /*8840*/  HMMA.16816.F32 R12, R196, R194.reuse, R12 ;  /* 0x000000c2c40c723c */ /* 0x080ff0000000180c */
[C---:B------:R-:W-:Y:S01]  /*8850*/  HMMA.16816.F32 R16, R188.reuse, R194, R16 ;  /* 0x000000c2bc10723c */ /* 0x040fe20000001810 */
[----:B------:R-:W2:Y:S07]  /*8860*/  LDSM.16.M88.4 R192, [R236] ;  /* 0x00000000ecc0783b */ /* 0x000eae0000000200 */
[-C--:B------:R-:W-:Y:S08]  /*8870*/  HMMA.16816.F32 R20, R188, R200.reuse, R20 ;  /* 0x000000c8bc14723c */ /* 0x080ff00000001814 */
[C---:B------:R-:W-:Y:S07]  /*8880*/  HMMA.16816.F32 R24, R196.reuse, R200, R24 ;  /* 0x000000c8c418723c */ /* 0x040fee0000001818 */
[----:B----4-:R-:W-:Y:S01]  /*8890*/  @P2 IMAD.MOV.U32 R200, RZ, RZ, R212 ;  /* 0x000000ffffc82224 */ /* 0x010fe200078e00d4 */
[-C--:B------:R-:W-:Y:S04]  /*88a0*/  HMMA.16816.F32 R28, R196, R202.reuse, R28 ;  /* 0x000000cac41c723c */ /* 0x080fe8000000181c */
[----:B------:R-:W-:Y:S04]  /*88b0*/  @P2 IMAD.MOV.U32 R201, RZ, RZ, R215 ;  /* 0x000000ffffc92224 */ /* 0x000fe800078e00d7 */
[C---:B------:R-:W-:Y:S07]  /*88c0*/  HMMA.16816.F32 R32, R188.reuse, R202, R32 ;  /* 0x000000cabc20723c */ /* 0x040fee0000001820 */
[----:B------:R-:W-:Y:S01]  /*88d0*/  @P2 IMAD.WIDE.U32 R202, R216, c[0x0][0x208], RZ ;  /* 0x00008200d8ca2a25 */ /* 0x000fe200078e00ff */
[-C--:B------:R-:W-:Y:S04]  /*88e0*/  HMMA.16816.F32 R36, R188, R204.reuse, R36 ;  /* 0x000000ccbc24723c */ /* 0x080fe80000001824 */
[----:B------:R-:W-:Y:S01]  /*88f0*/  @P2 IADD3 R0, R203, R0, RZ ;  /* 0x00000000cb002210 */ /* 0x000fe20007ffe0ff */
[----:B------:R-:W-:Y:S03]  /*8900*/  @P2 IMAD.WIDE.U32 R200, R202, 0x70, R200 ;  /* 0x00000070cac82825 */ /* 0x000fe600078e00c8 */
[C---:B------:R-:W-:Y:S04]  /*8910*/  HMMA.16816.F32 R40, R196.reuse, R204, R40 ;  /* 0x000000ccc428723c */ /* 0x040fe80000001828 */
[----:B------:R-:W-:Y:S03]  /*8920*/  @P2 IMAD R0, R0, 0x70, RZ ;  /* 0x0000007000002824 */ /* 0x000fe600078e02ff */
[C---:B------:R-:W-:Y:S01]  /*8930*/  @P2 LEA R204, P0, R200.reuse, c[0x0][0x1f8], 0x1 ;  /* 0x00007e00c8cc2a11 */ /* 0x040fe200078008ff */
[-C--:B------:R-:W-:Y:S04]  /*8940*/  HMMA.16816.F32 R44, R196, R206.reuse, R44 ;  /* 0x000000cec42c723c */ /* 0x080fe8000000182c */
[----:B------:R-:W-:Y:S04]  /*8950*/  @P2 IMAD.IADD R0, R201, 0x1, R0 ;  /* 0x00000001c9002824 */ /* 0x000fe800078e0200 */
[C---:B------:R-:W-:Y:S04]  /*8960*/  HMMA.16816.F32 R48, R188.reuse, R206, R48 ;  /* 0x000000cebc30723c */ /* 0x040fe80000001830 */
[----:B------:R-:W-:Y:S02]  /*8970*/  @P2 LEA.HI.X R205, R200, c[0x0][0x1fc], R0, 0x1, P0 ;  /* 0x00007f00c8cd2a11 */ /* 0x000fe400000f0c00 */
[----:B------:R3:W4:Y:S02]  /*8980*/  LDSM.16.M88.4 R200, [R235] ;  /* 0x00000000ebc8783b */ /* 0x0007240000000200 */
[-C--:B------:R-:W-:Y:S06]  /*8990*/  HMMA.16816.F32 R52, R188, R208.reuse, R52 ;  /* 0x000000d0bc34723c */ /* 0x080fec0000001834 */
[----:B------:R-:W-:Y:S01]  /*89a0*/  @!PT LDS RZ, [RZ] ;  /* 0x00000000fffff984 */ /* 0x000fe20000000800 */
[----:B------:R-:W-:Y:S01]  /*89b0*/  @!PT LDS RZ, [RZ] ;  /* 0x00000000fffff984 */ /* 0x000fe20000000800 */
[----:B------:R-:W-:Y:S01]  /*89c0*/  @!PT LDS RZ, [RZ] ;  /* 0x00000000fffff984 */ /* 0x000fe20000000800 */
[----:B------:R2:W-:Y:S02]  /*89d0*/  @P2 LDGSTS.E.BYPASS.LTC128B.128 [R241+0x100], [R204.64], !P6 ;  /* 0x00100000ccf12fae */ /* 0x0005e4000f101d4a */
[C---:B------:R-:W-:Y:S07]  /*89e0*/  HMMA.16816.F32 R56, R196.reuse, R208, R56 ;  /* 0x000000d0c438723c */ /* 0x040fee0000001838 */
[----:B------:R-:W-:Y:S01]  /*89f0*/  @P2 IADD3 R208, P1, R204, UR9, RZ ;  /* 0x00000009ccd02c10 */ /* 0x000fe2000ff3e0ff */
[-C--:B------:R-:W-:Y:S04]  /*8a00*/  HMMA.16816.F32 R60, R196, R210.reuse, R60 ;  /* 0x000000d2c43c723c */ /* 0x080fe8000000183c */
[----:B------:R-:W-:Y:S01]  /*8a10*/  @P2 IADD3.X R209, R205, UR8, RZ, P1, !PT ;  /* 0x00000008cdd12c10 */ /* 0x000fe20008ffe4ff */
[----:B---3--:R-:W3:Y:S03]  /*8a20*/  LDL R235, [R1+0x20] ;  /* 0x0000200001eb7983 */ /* 0x008ee60000100800 */
[C---:B------:R-:W-:Y:S01]  /*8a30*/  HMMA.16816.F32 R64, R188.reuse, R210, R64 ;  /* 0x000000d2bc40723c */ /* 0x040fe20000001840 */
[----:B------:R4:W-:Y:S06]  /*8a40*/  @P2 LDGSTS.E.BYPASS.LTC128B.128 [R241+0x900], [R208.64], !P6 ;  /* 0x00900000d0f12fae */ /* 0x0009ec000f101d4a */
[----:B------:R-:W-:Y:S01]  /*8a50*/  @P2 IADD3 R210, P0, R208, UR9, RZ ;  /* 0x00000009d0d22c10 */ /* 0x000fe2000ff1e0ff */
[-C--:B-1----:R-:W-:Y:S01]  /*8a60*/  HMMA.16816.F32 R68, R188, R184.reuse, R68 ;  /* 0x000000b8bc44723c */ /* 0x082fe20000001844 */
[----:B------:R-:W-:Y:S03]  /*8a70*/  STL [R1+0x90], R231 ;  /* 0x000090e701007387 */ /* 0x000fe60000100800 */
[----:B------:R-:W-:Y:S02]  /*8a80*/  @P2 IADD3.X R211, R209, UR8, RZ, P0, !PT ;  /* 0x00000008d1d32c10 */ /* 0x000fe400087fe4ff */
[----:B------:R-:W-:Y:S02]  /*8a90*/  @P2 IADD3 R206, P1, R210, UR9, RZ ;  /* 0x00000009d2ce2c10 */ /* 0x000fe4000ff3e0ff */
[C---:B------:R-:W-:Y:S01]  /*8aa0*/  HMMA.16816.F32 R72, R196.reuse, R184, R72 ;  /* 0x000000b8c448723c */ /* 0x040fe20000001848 */
[----:B------:R4:W-:Y:S03]  /*8ab0*/  @P2 LDGSTS.E.BYPASS.LTC128B.128 [R241+0x1100], [R210.64], !P6 ;  /* 0x01100000d2f12fae */ /* 0x0009e6000f101d4a */
[----:B------:R-:W-:Y:S02]  /*8ac0*/  @P2 IADD3.X R207, R211, UR8, RZ, P1, !PT ;  /* 0x00000008d3cf2c10 */ /* 0x000fe40008ffe4ff */
[----:B--2---:R-:W-:Y:S02]  /*8ad0*/  @P2 IADD3 R204, P0, R206, UR9, RZ ;  /* 0x00000009cecc2c10 */ /* 0x004fe4000ff1e0ff */
[-C--:B------:R-:W-:Y:S01]  /*8ae0*/  HMMA.16816.F32 R76, R196, R186.reuse, R76 ;  /* 0x000000bac44c723c */ /* 0x080fe2000000184c */
[----:B------:R1:W-:Y:S03]  /*8af0*/  @P2 LDGSTS.E.BYPASS.LTC128B.128 [R241+0x1900], [R206.64], !P6 ;  /* 0x01900000cef12fae */ /* 0x0003e6000f101d4a */
[----:B------:R-:W-:Y:S02]  /*8b00*/  @P2 IADD3.X R205, R207, UR8, RZ, P0, !PT ;  /* 0x00000008cfcd2c10 */ /* 0x000fe400087fe4ff */
[----:B------:R-:W-:Y:S02]  /*8b10*/  @P2 IADD3 R184, P1, R204, UR9, RZ ;  /* 0x00000009ccb82c10 */ /* 0x000fe4000ff3e0ff */
[C---:B------:R-:W-:Y:S01]  /*8b20*/  HMMA.16816.F32 R80, R188.reuse, R186, R80 ;  /* 0x000000babc50723c */ /* 0x040fe20000001850 */
[----:B------:R1:W-:Y:S03]  /*8b30*/  @P2 LDGSTS.E.BYPASS.LTC128B.128 [R241+0x2100], [R204.64], !P6 ;  /* 0x02100000ccf12fae */ /* 0x0003e6000f101d4a */
[----:B------:R-:W-:Y:S03]  /*8b40*/  @P2 IADD3.X R185, R205, UR8, RZ, P1, !PT ;  /* 0x00000008cdb92c10 */ /* 0x000fe60008ffe4ff */
[----:B------:R-:W-:Y:S01]  /*8b50*/  @P2 IADD3 R186, P0, R184, UR9, RZ ;  /* 0x00000009b8ba2c10 */ /* 0x000fe2000ff1e0ff */
[-C--:B------:R-:W-:Y:S01]  /*8b60*/  HMMA.16816.F32 R84, R188, R192.reuse, R84 ;  /* 0x000000c0bc54723c */ /* 0x080fe20000001854 */
[----:B------:R2:W-:Y:S03]  /*8b70*/  @P2 LDGSTS.E.BYPASS.LTC128B.128 [R241+0x2900], [R184.64], !P6 ;  /* 0x02900000b8f12fae */ /* 0x0005e6000f101d4a */
[----:B------:R-:W-:Y:S04]  /*8b80*/  @P2 IADD3.X R187, R185, UR8, RZ, P0, !PT ;  /* 0x00000008b9bb2c10 */ /* 0x000fe800087fe4ff */
[C---:B------:R-:W-:Y:S01]  /*8b90*/  HMMA.16816.F32 R88, R196.reuse, R192, R88 ;  /* 0x000000c0c458723c */ /* 0x040fe20000001858 */
[----:B------:R2:W-:Y:S07]  /*8ba0*/  @P2 LDGSTS.E.BYPASS.LTC128B.128 [R241+0x3100], [R186.64], !P6 ;  /* 0x03100000baf12fae */ /* 0x0005ee000f101d4a */
[-C--:B------:R-:W-:Y:S01]  /*8bb0*/  HMMA.16816.F32 R92, R196, R194.reuse, R92 ;  /* 0x000000c2c45c723c */ /* 0x080fe2000000185c */
[----:B----4-:R-:W-:Y:S07]  /*8bc0*/  LDSM.16.M88.4 R208, [R231+0x9100] ;  /* 0x00910000e7d0783b */ /* 0x010fee0000000200 */
[C---:B------:R-:W-:Y:S01]  /*8bd0*/  HMMA.16816.F32 R96, R188.reuse, R194, R96 ;  /* 0x000000c2bc60723c */ /* 0x040fe20000001860 */
[----:B-1----:R-:W-:Y:S07]  /*8be0*/  LDSM.16.M88.4 R204, [R229+0x3900] ;  /* 0x00390000e5cc783b */ /* 0x002fee0000000200 */
[-C--:B------:R-:W-:Y:S01]  /*8bf0*/  HMMA.16816.F32 R100, R188, R200.reuse, R100 ;  /* 0x000000c8bc64723c */ /* 0x080fe20000001864 */
[----:B------:R-:W-:Y:S07]  /*8c00*/  LDSM.16.M88.4 R212, [R229+0x4100] ;  /* 0x00410000e5d4783b */ /* 0x000fee0000000200 */
[C---:B------:R-:W-:Y:S01]  /*8c10*/  HMMA.16816.F32 R104, R196.reuse, R200, R104 ;  /* 0x000000c8c468723c */ /* 0x040fe20000001868 */
[----:B--2---:R1:W2:Y:S07]  /*8c20*/  LDSM.16.M88.4 R184, [R231+0x7100] ;  /* 0x00710000e7b8783b */ /* 0x0042ae0000000200 */
[-C--:B------:R-:W-:Y:S01]  /*8c30*/  HMMA.16816.F32 R108, R196, R202.reuse, R108 ;  /* 0x000000cac46c723c */ /* 0x080fe2000000186c */
[----:B------:R-:W4:Y:S07]  /*8c40*/  LDSM.16.M88.4 R192, [R229+0x4900] ;  /* 0x00490000e5c0783b */ /* 0x000f2e0000000200 */
[----:B------:R-:W-:Y:S01]  /*8c50*/  HMMA.16816.F32 R112, R188, R202, R112 ;  /* 0x000000cabc70723c */ /* 0x000fe20000001870 */
[----:B------:R-:W4:Y:S08]  /*8c60*/  LDSM.16.M88.4 R196, [R229+0x5100] ;  /* 0x00510000e5c4783b */ /* 0x000f300000000200 */
[----:B------:R-:W4:Y:S08]  /*8c70*/  LDSM.16.M88.4 R188, [R229+0x5900] ;  /* 0x00590000e5bc783b */ /* 0x000f300000000200 */
[----:B-1----:R-:W3:Y:S04]  /*8c80*/  LDL R231, [R1+0x38] ;  /* 0x0000380001e77983 */ /* 0x002ee80000100800 */
[----:B------:R-:W-:Y:S01]  /*8c90*/  STL [R1+0x94], R229 ;  /* 0x000094e501007387 */ /* 0x000fe20000100800 */
[-C--:B--2---:R-:W-:Y:S03]  /*8ca0*/  HMMA.16816.F32 R4, R184, R204.reuse, R4 ;  /* 0x000000ccb804723c */ /* 0x084fe60000001804 */
[----:B------:R-:W-:Y:S05]  /*8cb0*/  LDSM.16.M88.4 R200, [R229+0x6900] ;  /* 0x00690000e5c8783b */ /* 0x000fea0000000200 */
[C---:B------:R-:W-:Y:S03]  /*8cc0*/  HMMA.16816.F32 R8, R208.reuse, R204, R8 ;  /* 0x000000ccd008723c */ /* 0x040fe60000001808 */
[----:B------:R-:W0:Y:S05]  /*8cd0*/  LDGDEPBAR ;  /* 0x00000000000079af */ /* 0x000e2a0000000000 */
        /* <DEDUP_REMOVED lines=8> */
[-C--:B----4-:R-:W-:Y:S08]  /*8d60*/  HMMA.16816.F32 R36, R184, R192.reuse, R36 ;  /* 0x000000c0b824723c */ /* 0x090ff00000001824 */
[C---:B------:R-:W-:Y:S08]  /*8d70*/  HMMA.16816.F32 R40, R208.reuse, R192, R40 ;  /* 0x000000c0d028723c */ /* 0x040ff00000001828 */
[-C--:B------:R-:W-:Y:S08]  /*8d80*/  HMMA.16816.F32 R44, R208, R194.reuse, R44 ;  /* 0x000000c2d02c723c */ /* 0x080ff0000000182c */
[C---:B------:R-:W-:Y:S01]  /*8d90*/  HMMA.16816.F32 R48, R184.reuse, R194, R48 ;  /* 0x000000c2b830723c */ /* 0x040fe20000001830 */
[----:B------:R1:W2:Y:S07]  /*8da0*/  LDSM.16.M88.4 R192, [R229+0x6100] ;  /* 0x00610000e5c0783b */ /* 0x0002ae0000000200 */
[-C--:B------:R-:W-:Y:S08]  /*8db0*/  HMMA.16816.F32 R52, R184, R196.reuse, R52 ;  /* 0x000000c4b834723c */ /* 0x080ff00000001834 */
[C---:B------:R-:W-:Y:S08]  /*8dc0*/  HMMA.16816.F32 R56, R208.reuse, R196, R56 ;  /* 0x000000c4d038723c */ /* 0x040ff00000001838 */
[-C--:B------:R-:W-:Y:S01]  /*8dd0*/  HMMA.16816.F32 R60, R208, R198.reuse, R60 ;  /* 0x000000c6d03c723c */ /* 0x080fe2000000183c */
[----:B-1----:R-:W4:Y:S04]  /*8de0*/  LDL R229, [R1+0x1c] ;  /* 0x00001c0001e57983 */ /* 0x002f280000100800 */
[----:B------:R-:W-:Y:S03]  /*8df0*/  STL [R1+0x98], R232 ;  /* 0x000098e801007387 */ /* 0x000fe60000100800 */
[C---:B------:R-:W-:Y:S01]  /*8e00*/  HMMA.16816.F32 R64, R184.reuse, R198, R64 ;  /* 0x000000c6b840723c */ /* 0x040fe20000001840 */
[----:B------:R-:W-:Y:S04]  /*8e10*/  STL [R1+0x9c], R228 ;  /* 0x00009ce401007387 */ /* 0x000fe80000100800 */
[----:B------:R1:W3:Y:S03]  /*8e20*/  LDL R0, [R1+0x18] ;  /* 0x0000180001007983 */ /* 0x0002e60000100800 */
[-C--:B------:R-:W-:Y:S01]  /*8e30*/  HMMA.16816.F32 R68, R184, R188.reuse, R68 ;  /* 0x000000bcb844723c */ /* 0x080fe20000001844 */
[----:B------:R-:W1:Y:S07]  /*8e40*/  LDSM.16.M88.4 R196, [R232+0x9100] ;  /* 0x00910000e8c4783b */ /* 0x000e6e0000000200 */
[C---:B------:R-:W-:Y:S08]  /*8e50*/  HMMA.16816.F32 R72, R208.reuse, R188, R72 ;  /* 0x000000bcd048723c */ /* 0x040ff00000001848 */
[-C--:B------:R-:W-:Y:S08]  /*8e60*/  HMMA.16816.F32 R76, R208, R190.reuse, R76 ;  /* 0x000000bed04c723c */ /* 0x080ff0000000184c */
[C---:B------:R-:W-:Y:S08]  /*8e70*/  HMMA.16816.F32 R80, R184.reuse, R190, R80 ;  /* 0x000000beb850723c */ /* 0x040ff00000001850 */
[-C--:B--2---:R-:W-:Y:S08]  /*8e80*/  HMMA.16816.F32 R84, R184, R192.reuse, R84 ;  /* 0x000000c0b854723c */ /* 0x084ff00000001854 */
[C---:B------:R-:W-:Y:S08]  /*8e90*/  HMMA.16816.F32 R88, R208.reuse, R192, R88 ;  /* 0x000000c0d058723c */ /* 0x040ff00000001858 */
[-C--:B------:R-:W-:Y:S08]  /*8ea0*/  HMMA.16816.F32 R92, R208, R194.reuse, R92 ;  /* 0x000000c2d05c723c */ /* 0x080ff0000000185c */
[C---:B------:R-:W-:Y:S08]  /*8eb0*/  HMMA.16816.F32 R96, R184.reuse, R194, R96 ;  /* 0x000000c2b860723c */ /* 0x040ff00000001860 */
[-C--:B------:R-:W-:Y:S08]  /*8ec0*/  HMMA.16816.F32 R100, R184, R200.reuse, R100 ;  /* 0x000000c8b864723c */ /* 0x080ff00000001864 */
[C---:B------:R-:W-:Y:S08]  /*8ed0*/  HMMA.16816.F32 R104, R208.reuse, R200, R104 ;  /* 0x000000c8d068723c */ /* 0x040ff00000001868 */
[-C--:B------:R-:W-:Y:S08]  /*8ee0*/  HMMA.16816.F32 R108, R208, R202.reuse, R108 ;  /* 0x000000cad06c723c */ /* 0x080ff0000000186c */
[----:B------:R-:W-:Y:S08]  /*8ef0*/  HMMA.16816.F32 R112, R184, R202, R112 ;  /* 0x000000cab870723c */ /* 0x000ff00000001870 */
[-C--:B------:R-:W-:Y:S08]  /*8f00*/  HMMA.16816.F32 R4, R204, R212.reuse, R4 ;  /* 0x000000d4cc04723c */ /* 0x080ff00000001804 */
[C---:B-1----:R-:W-:Y:S08]  /*8f10*/  HMMA.16816.F32 R8, R196.reuse, R212, R8 ;  /* 0x000000d4c408723c */ /* 0x042ff00000001808 */
        /* <DEDUP_REMOVED lines=20> */
[----:B------:R1:W1:Y:S01]  /*9060*/  MUFU.TANH R238, R7 ;  /* 0x0000000700ee7308 */ /* 0x0002620000002400 */
[----:B------:R-:W-:Y:S09]  /*9070*/  FMUL.FTZ R17, R17, c[0x0][0x320] ;  /* 0x0000c80011117a20 */ /* 0x000ff20000410000 */
[----:B------:R-:W-:Y:S10]  /*9080*/  MUFU.TANH R248, R17 ;  /* 0x0000001100f87308 */ /* 0x000ff40000002400 */
[----:B------:R-:W-:Y:S01]  /*9090*/  MUFU.TANH R237, R8 ;  /* 0x0000000800ed7308 */ /* 0x000fe20000002400 */
[----:B-1----:R-:W1:Y:S09]  /*90a0*/  LDSM.16.M88.4 R4, [R228+0x800] ;  /* 0x00080000e404783b */ /* 0x002e720000000200 */
[----:B------:R-:W-:Y:S10]  /*90b0*/  MUFU.TANH R234, R9 ;  /* 0x0000000900ea7308 */ /* 0x000ff40000002400 */
[----:B------:R-:W-:Y:S10]  /*90c0*/  MUFU.TANH R233, R10 ;  /* 0x0000000a00e97308 */ /* 0x000ff40000002400 */
[----:B------:R2:W2:Y:S10]  /*90d0*/  MUFU.TANH R230, R11 ;  /* 0x0000000b00e67308 */ /* 0x0004b40000002400 */
[----:B------:R-:W3:Y:S01]  /*90e0*/  MUFU.TANH R119, R12 ;  /* 0x0000000c00777308 */ /* 0x000ee20000002400 */
[-C--:B-1----:R-:W-:Y:S09]  /*90f0*/  HMMA.16816.F32 R20, R204, R4.reuse, R20 ;  /* 0x00000004cc14723c */ /* 0x082ff20000001814 */
[----:B------:R-:W-:Y:S01]  /*9100*/  MUFU.TANH R252, R13 ;  /* 0x0000000d00fc7308 */ /* 0x000fe20000002400 */
[C---:B------:R-:W-:Y:S01]  /*9110*/  HMMA.16816.F32 R24, R196.reuse, R4, R24 ;  /* 0x00000004c418723c */ /* 0x040fe20000001818 */
[----:B--2---:R-:W1:Y:S08]  /*9120*/  LDSM.16.M88.4 R8, [R228+0x1000] ;  /* 0x00100000e408783b */ /* 0x004e700000000200 */
[----:B------:R-:W-:Y:S01]  /*9130*/  MUFU.TANH R251, R14 ;  /* 0x0000000e00fb7308 */ /* 0x000fe20000002400 */
[-C--:B------:R-:W-:Y:S04]  /*9140*/  HMMA.16816.F32 R28, R196, R6.reuse, R28 ;  /* 0x00000006c41c723c */ /* 0x080fe8000000181c */
[----:B------:R-:W-:Y:S04]  /*9150*/  FMUL.FTZ R22, R22, c[0x0][0x320] ;  /* 0x0000c80016167a20 */ /* 0x000fe80000410000 */
[C---:B------:R-:W-:Y:S01]  /*9160*/  HMMA.16816.F32 R32, R204.reuse, R6, R32 ;  /* 0x00000006cc20723c */ /* 0x040fe20000001820 */
[----:B------:R2:W-:Y:S01]  /*9170*/  MUFU.TANH R250, R15 ;  /* 0x0000000f00fa7308 */ /* 0x0005e20000002400 */
[----:B------:R-:W3:Y:S02]  /*9180*/  LDSM.16.M88.4 R4, [R228+0x1800] ;  /* 0x00180000e404783b */ /* 0x000ee40000000200 */
[----:B------:R-:W-:Y:S02]  /*9190*/  FMUL.FTZ R21, R21, c[0x0][0x320] ;  /* 0x0000c80015157a20 */ /* 0x000fe40000410000 */
[----:B------:R-:W-:Y:S02]  /*91a0*/  FMUL.FTZ R20, R20, c[0x0][0x320] ;  /* 0x0000c80014147a20 */ /* 0x000fe40000410000 */
[----:B------:R-:W-:Y:S03]  /*91b0*/  FMUL.FTZ R23, R23, c[0x0][0x320] ;  /* 0x0000c80017177a20 */ /* 0x000fe60000410000 */
[----:B------:R3:W3:Y:S01]  /*91c0*/  MUFU.TANH R243, R22 ;  /* 0x0000001600f37308 */ /* 0x0006e20000002400 */
        /* <DEDUP_REMOVED lines=8> */
[-C--:B-1----:R-:W-:Y:S01]  /*9250*/  HMMA.16816.F32 R36, R204, R8.reuse, R36 ;  /* 0x00000008cc24723c */ /* 0x082fe20000001824 */
[----:B--2---:R-:W-:Y:S02]  /*9260*/  LDSM.16.M88.4 R12, [R228+0x3000] ;  /* 0x00300000e40c783b */ /* 0x004fe40000000200 */
[----:B------:R-:W-:Y:S02]  /*9270*/  FMUL.FTZ R25, R25, c[0x0][0x320] ;  /* 0x0000c80019197a20 */ /* 0x000fe40000410000 */
[----:B------:R-:W-:Y:S01]  /*9280*/  FMUL.FTZ R32, R32, c[0x0][0x320] ;  /* 0x0000c80020207a20 */ /* 0x000fe20000410000 */
[----:B------:R1:W-:Y:S01]  /*9290*/  MUFU.TANH R246, R19 ;  /* 0x0000001300f67308 */ /* 0x0003e20000002400 */
[----:B------:R-:W-:Y:S01]  /*92a0*/  FMUL.FTZ R33, R33, c[0x0][0x320] ;  /* 0x0000c80021217a20 */ /* 0x000fe20000410000 */
[C---:B------:R-:W-:Y:S04]  /*92b0*/  HMMA.16816.F32 R40, R196.reuse, R8, R40 ;  /* 0x00000008c428723c */ /* 0x040fe80000001828 */
[----:B------:R-:W-:Y:S02]  /*92c0*/  FMUL.FTZ R31, R31, c[0x0][0x320] ;  /* 0x0000c8001f1f7a20 */ /* 0x000fe40000410000 */
[----:B------:R-:W-:Y:S02]  /*92d0*/  FMUL.FTZ R34, R34, c[0x0][0x320] ;  /* 0x0000c80022227a20 */ /* 0x000fe40000410000 */
[----:B------:R2:W-:Y:S01]  /*92e0*/  MUFU.TANH R244, R21 ;  /* 0x0000001500f47308 */ /* 0x0005e20000002400 */
[-C--:B------:R-:W-:Y:S07]  /*92f0*/  HMMA.16816.F32 R44, R196, R10.reuse, R44 ;  /* 0x0000000ac42c723c */ /* 0x080fee000000182c */
[----:B------:R-:W-:Y:S01]  /*9300*/  FMUL.FTZ R36, R36, c[0x0][0x320] ;  /* 0x0000c80024247a20 */ /* 0x000fe20000410000 */
[C---:B------:R-:W-:Y:S01]  /*9310*/  HMMA.16816.F32 R48, R204.reuse, R10, R48 ;  /* 0x0000000acc30723c */ /* 0x040fe20000001830 */
[----:B------:R-:W-:Y:S01]  /*9320*/  MUFU.TANH R247, R18 ;  /* 0x0000001200f77308 */ /* 0x000fe20000002400 */
[----:B------:R-:W1:Y:S02]  /*9330*/  LDSM.16.M88.4 R8, [R228+0x2000] ;  /* 0x00200000e408783b */ /* 0x000e640000000200 */
[----:B---3--:R-:W-:Y:S02]  /*9340*/  @P4 IMAD.MOV.U32 R0, RZ, RZ, R2 ;  /* 0x000000ffff004224 */ /* 0x008fe400078e0002 */
[----:B------:R-:W-:Y:S02]  /*9350*/  FMUL.FTZ R37, R37, c[0x0][0x320] ;  /* 0x0000c80025257a20 */ /* 0x000fe40000410000 */
[-C--:B------:R-:W-:Y:S02]  /*9360*/  HMMA.16816.F32 R52, R204, R4.reuse, R52 ;  /* 0x00000004cc34723c */ /* 0x080fe40000001834 */
[----:B------:R-:W-:Y:S01]  /*9370*/  SHFL.IDX PT, R2, R0, 0x1, 0x1c1f ;  /* 0x003c1f0000027f89 */ /* 0x000fe200000e0000 */
        /* <DEDUP_REMOVED lines=22> */
[----:B------:R1:W1:Y:S01]  /*94e0*/  MUFU.TANH R220, R27 ;  /* 0x0000001b00dc7308 */ /* 0x0002620000002400 */
[----:B------:R-:W-:Y:S02]  /*94f0*/  SHFL.IDX PT, R9, R0, 0x2, 0x1c1f ;  /* 0x005c1f0000097f89 */ /* 0x000fe400000e0000 */
[----:B------:R-:W-:Y:S02]  /*9500*/  FMUL.FTZ R50, R50, c[0x0][0x320] ;  /* 0x0000c80032327a20 */ /* 0x000fe40000410000 */
        /* <DEDUP_REMOVED lines=8> */
[----:B------:R-:W1:Y:S01]  /*9590*/  MUFU.TANH R219, R28 ;  /* 0x0000001c00db7308 */ /* 0x000e620000002400 */
[----:B------:R-:W-:Y:S02]  /*95a0*/  FMUL.FTZ R69, R69, c[0x0][0x320] ;  /* 0x0000c80045457a20 */ /* 0x000fe40000410000 */
[-C--:B---3--:R-:W-:Y:S04]  /*95b0*/  HMMA.16816.F32 R84, R204, R4.reuse, R84 ;  /* 0x00000004cc54723c */ /* 0x088fe80000001854 */
[----:B------:R-:W-:Y:S02]  /*95c0*/  FMUL.FTZ R73, R73, c[0x0][0x320] ;  /* 0x0000c80049497a20 */ /* 0x000fe40000410000 */
[----:B------:R-:W-:Y:S01]  /*95d0*/  FMUL.FTZ R55, R55, c[0x0][0x320] ;  /* 0x0000c80037377a20 */ /* 0x000fe20000410000 */
[----:B------:R3:W-:Y:S01]  /*95e0*/  MUFU.TANH R213, R36 ;  /* 0x0000002400d57308 */ /* 0x0007e20000002400 */
[C---:B------:R-:W-:Y:S01]  /*95f0*/  HMMA.16816.F32 R88, R196.reuse, R4, R88 ;  /* 0x00000004c458723c */ /* 0x040fe20000001858 */
[----:B------:R-:W1:Y:S03]  /*9600*/  SHFL.IDX PT, R4, R0, RZ, 0x1c1f ;  /* 0x001c1fff00047589 */ /* 0x000e6600000e0000 */
[----:B------:R-:W-:Y:S02]  /*9610*/  FMUL.FTZ R61, R61, c[0x0][0x320] ;  /* 0x0000c8003d3d7a20 */ /* 0x000fe40000410000 */
[----:B------:R-:W-:Y:S02]  /*9620*/  FMUL.FTZ R62, R62, c[0x0][0x320] ;  /* 0x0000c8003e3e7a20 */ /* 0x000fe40000410000 */
[-C--:B------:R-:W-:Y:S01]  /*9630*/  HMMA.16816.F32 R92, R196, R6.reuse, R92 ;  /* 0x00000006c45c723c */ /* 0x080fe2000000185c */
[----:B------:R2:W-:Y:S03]  /*9640*/  MUFU.TANH R17, R73 ;  /* 0x0000004900117308 */ /* 0x0005e60000002400 */
[----:B------:R-:W-:Y:S02]  /*9650*/  IMAD R5, R216, -0x70, RZ ;  /* 0xffffff90d8057824 */ /* 0x000fe400078e02ff */
[----:B------:R-:W-:Y:S02]  /*9660*/  FMUL.FTZ R64, R64, c[0x0][0x320] ;  /* 0x0000c80040407a20 */ /* 0x000fe40000410000 */
[C---:B------:R-:W-:Y:S03]  /*9670*/  HMMA.16816.F32 R96, R204.reuse, R6, R96 ;  /* 0x00000006cc60723c */ /* 0x040fe60000001860 */
[----:B------:R-:W2:Y:S01]  /*9680*/  MUFU.TANH R218, R29 ;  /* 0x0000001d00da7308 */ /* 0x000ea20000002400 */
[----:B----4-:R-:W-:Y:S01]  /*9690*/  IADD3 R5, -R229, 0x1, R5 ;  /* 0x00000001e5057810 */ /* 0x010fe20007ffe105 */
[----:B------:R-:W-:Y:S02]  /*96a0*/  FMUL.FTZ R65, R65, c[0x0][0x320] ;  /* 0x0000c80041417a20 */ /* 0x000fe40000410000 */
[----:B------:R-:W-:Y:S01]  /*96b0*/  FMUL.FTZ R80, R80, c[0x0][0x320] ;  /* 0x0000c80050507a20 */ /* 0x000fe20000410000 */
[-C--:B------:R-:W-:Y:S04]  /*96c0*/  HMMA.16816.F32 R100, R204, R12.reuse, R100 ;  /* 0x0000000ccc64723c */ /* 0x080fe80000001864 */
[----:B------:R-:W-:Y:S01]  /*96d0*/  IADD3 R5, -R235, R5, R231 ;  /* 0x00000005eb057210 */ /* 0x000fe20007ffe1e7 */
[----:B------:R-:W-:Y:S01]  /*96e0*/  MUFU.TANH R217, R30 ;  /* 0x0000001e00d97308 */ /* 0x000fe20000002400 */
[----:B------:R-:W-:Y:S02]  /*96f0*/  FMUL.FTZ R89, R89, c[0x0][0x320] ;  /* 0x0000c80059597a20 */ /* 0x000fe40000410000 */
[C---:B-1----:R-:W-:Y:S01]  /*9700*/  IADD3 R4, R5.reuse, R4, RZ ;  /* 0x0000000405047210 */ /* 0x042fe20007ffe0ff */
[C---:B------:R-:W-:Y:S01]  /*9710*/  IMAD.IADD R2, R5.reuse, 0x1, R2 ;  /* 0x0000000105027824 */ /* 0x040fe200078e0202 */
[C---:B------:R-:W-:Y:S04]  /*9720*/  HMMA.16816.F32 R104, R196.reuse, R12, R104 ;  /* 0x0000000cc468723c */ /* 0x040fe80000001868 */
[----:B------:R-:W-:Y:S01]  /*9730*/  ISETP.GT.AND P0, PT, R2, RZ, PT ;  /* 0x000000ff0200720c */ /* 0x000fe20003f04270 */
[----:B------:R-:W-:Y:S01]  /*9740*/  MUFU.TANH R29, R32 ;  /* 0x00000020001d7308 */ /* 0x000fe20000002400 */
[C---:B------:R-:W-:Y:S01]  /*9750*/  IMAD.IADD R0, R5.reuse, 0x1, R9 ;  /* 0x0000000105007824 */ /* 0x040fe200078e0209 */
[----:B------:R-:W-:Y:S01]  /*9760*/  IADD3 R5, R5, R8, RZ ;  /* 0x0000000805057210 */ /* 0x000fe20007ffe0ff */
[----:B------:R-:W-:Y:S01]  /*9770*/  FMUL.FTZ R88, R88, c[0x0][0x320] ;  /* 0x0000c80058587a20 */ /* 0x000fe20000410000 */
[----:B------:R-:W-:Y:S01]  /*9780*/  ISETP.GT.AND P2, PT, R4, RZ, PT ;  /* 0x000000ff0400720c */ /* 0x000fe20003f44270 */
[-C--:B------:R-:W-:Y:S03]  /*9790*/  HMMA.16816.F32 R108, R196, R14.reuse, R108 ;  /* 0x0000000ec46c723c */ /* 0x080fe6000000186c */
[----:B------:R-:W-:Y:S01]  /*97a0*/  FSEL R8, R236, -INF , P2 ;  /* 0xff800000ec087808 */ /* 0x000fe20001000000 */
[----:B------:R-:W-:Y:S01]  /*97b0*/  FMUL.FTZ R81, R81, c[0x0][0x320] ;  /* 0x0000c80051517a20 */ /* 0x000fe20000410000 */
[----:B------:R-:W-:Y:S01]  /*97c0*/  MUFU.TANH R30, R33 ;  /* 0x00000021001e7308 */ /* 0x000fe20000002400 */
[----:B------:R-:W-:Y:S01]  /*97d0*/  ISETP.GT.AND P5, PT, R2, 0x1, PT ;  /* 0x000000010200780c */ /* 0x000fe20003fa4270 */
[----:B------:R-:W-:Y:S01]  /*97e0*/  FMUL.FTZ R78, R78, c[0x0][0x320] ;  /* 0x0000c8004e4e7a20 */ /* 0x000fe20000410000 */
[----:B------:R-:W-:Y:S01]  /*97f0*/  FSEL R12, R239, -INF , P0 ;  /* 0xff800000ef0c7808 */ /* 0x000fe20000000000 */
[----:B------:R-:W-:Y:S04]  /*9800*/  HMMA.16816.F32 R112, R204, R14, R112 ;  /* 0x0000000ecc70723c */ /* 0x000fe80000001870 */
[----:B------:R-:W-:Y:S01]  /*9810*/  ISETP.GT.AND P0, PT, R5, 0x1, PT ;  /* 0x000000010500780c */ /* 0x000fe20003f04270 */
[----:B------:R-:W-:Y:S01]  /*9820*/  FMUL.FTZ R84, R84, c[0x0][0x320] ;  /* 0x0000c80054547a20 */ /* 0x000fe20000410000 */
[----:B------:R-:W-:Y:S01]  /*9830*/  MUFU.TANH R32, R35 ;  /* 0x0000002300207308 */ /* 0x000fe20000002400 */
[----:B------:R-:W-:Y:S01]  /*9840*/  FSEL R13, R238, -INF , P5 ;  /* 0xff800000ee0d7808 */ /* 0x000fe20002800000 */
[----:B------:R-:W-:Y:S01]  /*9850*/  FMUL.FTZ R85, R85, c[0x0][0x320] ;  /* 0x0000c80055557a20 */ /* 0x000fe20000410000 */
[----:B------:R-:W-:Y:S02]  /*9860*/  FSEL R22, R230, -INF , P0 ;  /* 0xff800000e6167808 */ /* 0x000fe40000000000 */
[----:B------:R-:W-:Y:S01]  /*9870*/  ISETP.GT.AND P5, PT, R0, 0x8, PT ;  /* 0x000000080000780c */ /* 0x000fe20003fa4270 */
[----:B------:R-:W-:Y:S01]  /*9880*/  FMUL.FTZ R82, R82, c[0x0][0x320] ;  /* 0x0000c80052527a20 */ /* 0x000fe20000410000 */
[----:B------:R-:W-:Y:S01]  /*9890*/  ISETP.GT.AND P1, PT, R4, 0x1, PT ;  /* 0x000000010400780c */ /* 0x000fe20003f24270 */
[----:B------:R-:W-:Y:S01]  /*98a0*/  FMUL.FTZ R86, R86, c[0x0][0x320] ;  /* 0x0000c80056567a20 */ /* 0x000fe20000410000 */
[----:B------:R-:W-:Y:S01]  /*98b0*/  FSEL R19, R119, -INF , P5 ;  /* 0xff80000077137808 */ /* 0x000fe20002800000 */
[----:B------:R1:W-:Y:S01]  /*98c0*/  MUFU.TANH R212, R37 ;  /* 0x0000002500d47308 */ /* 0x0003e20000002400 */
[----:B------:R-:W-:Y:S01]  /*98d0*/  FMUL.FTZ R40, R40, c[0x0][0x320] ;  /* 0x0000c80028287a20 */ /* 0x000fe20000410000 */
[----:B------:R-:W-:Y:S01]  /*98e0*/  FSEL R9, R240, -INF , P1 ;  /* 0xff800000f0097808 */ /* 0x000fe20000800000 */
[----:B------:R-:W-:Y:S01]  /*98f0*/  FMUL.FTZ R83, R83, c[0x0][0x320] ;  /* 0x0000c80053537a20 */ /* 0x000fe20000410000 */
[----:B------:R-:W-:Y:S01]  /*9900*/  ISETP.GT.AND P1, PT, R5, RZ, PT ;  /* 0x000000ff0500720c */ /* 0x000fe20003f24270 */
[----:B------:R-:W-:Y:S01]  /*9910*/  FMUL.FTZ R87, R87, c[0x0][0x320] ;  /* 0x0000c80057577a20 */ /* 0x000fe20000410000 */
[----:B------:R-:W-:Y:S01]  /*9920*/  ISETP.GT.AND P5, PT, R4, 0x9, PT ;  /* 0x000000090400780c */ /* 0x000fe20003fa4270 */
[----:B------:R-:W-:Y:S01]  /*9930*/  FMUL.FTZ R98, R98, c[0x0][0x320] ;  /* 0x0000c80062627a20 */ /* 0x000fe20000410000 */
[----:B--2---:R-:W-:Y:S01]  /*9940*/  FSEL R21, R233, -INF , P1 ;  /* 0xff800000e9157808 */ /* 0x004fe20000800000 */
[----:B------:R-:W-:Y:S01]  /*9950*/  FMUL.FTZ R115, R115, c[0x0][0x320] ;  /* 0x0000c80073737a20 */ /* 0x000fe20000410000 */
[----:B------:R-:W-:Y:S01]  /*9960*/  MUFU.TANH R215, R31 ;  /* 0x0000001f00d77308 */ /* 0x000fe20000002400 */
[----:B------:R-:W-:Y:S01]  /*9970*/  FSEL R11, R248, -INF , P5 ;  /* 0xff800000f80b7808 */ /* 0x000fe20002800000 */
[----:B------:R-:W-:Y:S01]  /*9980*/  FMUL.FTZ R93, R93, c[0x0][0x320] ;  /* 0x0000c8005d5d7a20 */ /* 0x000fe20000410000 */
[----:B------:R-:W-:Y:S01]  /*9990*/  ISETP.GT.AND P5, PT, R2, 0x10, PT ;  /* 0x000000100200780c */ /* 0x000fe20003fa4270 */
[----:B------:R-:W-:Y:S01]  /*99a0*/  FMUL.FTZ R90, R90, c[0x0][0x320] ;  /* 0x0000c8005a5a7a20 */ /* 0x000fe20000410000 */
[----:B------:R-:W-:Y:S01]  /*99b0*/  FMNMX.FTZ R6, R12, R116, !PT ;  /* 0x000000740c067209 */ /* 0x000fe20007810000 */
[----:B------:R-:W-:Y:S01]  /*99c0*/  FMUL.FTZ R99, R99, c[0x0][0x320] ;  /* 0x0000c80063637a20 */ /* 0x000fe20000410000 */
[----:B------:R-:W-:Y:S01]  /*99d0*/  FSEL R27, R243, -INF , P5 ;  /* 0xff800000f31b7808 */ /* 0x000fe20002800000 */
[----:B------:R-:W-:Y:S01]  /*99e0*/  FMUL.FTZ R102, R102, c[0x0][0x320] ;  /* 0x0000c80066667a20 */ /* 0x000fe20000410000 */
[----:B------:R-:W-:Y:S01]  /*99f0*/  ISETP.GT.AND P5, PT, R5, 0x11, PT ;  /* 0x000000110500780c */ /* 0x000fe20003fa4270 */
[----:B------:R-:W2:Y:S01]  /*9a00*/  MUFU.TANH R31, R34 ;  /* 0x00000022001f7308 */ /* 0x000ea20000002400 */
[----:B------:R-:W-:Y:S01]  /*9a10*/  ISETP.GT.AND P3, PT, R0, RZ, PT ;  /* 0x000000ff0000720c */ /* 0x000fe20003f64270 */
[----:B------:R-:W-:Y:S01]  /*9a20*/  FMUL.FTZ R114, R114, c[0x0][0x320] ;  /* 0x0000c80072727a20 */ /* 0x000fe20000410000 */
[----:B---3--:R-:W-:Y:S01]  /*9a30*/  FSEL R36, R220, -INF , P5 ;  /* 0xff800000dc247808 */ /* 0x008fe20002800000 */
[----:B------:R-:W-:Y:S01]  /*9a40*/  FMUL.FTZ R79, R79, c[0x0][0x320] ;  /* 0x0000c8004f4f7a20 */ /* 0x000fe20000410000 */
[----:B------:R-:W-:Y:S01]  /*9a50*/  FSEL R16, R237, -INF , P3 ;  /* 0xff800000ed107808 */ /* 0x000fe20001800000 */
[----:B------:R-:W-:Y:S01]  /*9a60*/  FMUL.FTZ R92, R92, c[0x0][0x320] ;  /* 0x0000c8005c5c7a20 */ /* 0x000fe20000410000 */
[C---:B------:R-:W-:Y:S01]  /*9a70*/  ISETP.GT.AND P3, PT, R0.reuse, 0x9, PT ;  /* 0x000000090000780c */ /* 0x040fe20003f64270 */
[----:B------:R-:W-:Y:S01]  /*9a80*/  FMUL.FTZ R105, R105, c[0x0][0x320] ;  /* 0x0000c80069697a20 */ /* 0x000fe20000410000 */
[----:B------:R-:W-:Y:S01]  /*9a90*/  ISETP.GT.AND P2, PT, R0, 0x1, PT ;  /* 0x000000010000780c */ /* 0x000fe20003f44270 */
[----:B------:R3:W4:Y:S01]  /*9aa0*/  MUFU.TANH R211, R38 ;  /* 0x0000002600d37308 */ /* 0x0007220000002400 */
[----:B------:R-:W-:Y:S01]  /*9ab0*/  FSEL R20, R252, -INF , P3 ;  /* 0xff800000fc147808 */ /* 0x000fe20001800000 */
[----:B------:R-:W-:Y:S01]  /*9ac0*/  FMUL.FTZ R91, R91, c[0x0][0x320] ;  /* 0x0000c8005b5b7a20 */ /* 0x000fe20000410000 */
[----:B------:R-:W-:Y:S01]  /*9ad0*/  FSEL R18, R234, -INF , P2 ;  /* 0xff800000ea127808 */ /* 0x000fe20001000000 */
[----:B------:R-:W-:Y:S01]  /*9ae0*/  FMUL.FTZ R94, R94, c[0x0][0x320] ;  /* 0x0000c8005e5e7a20 */ /* 0x000fe20000410000 */
[----:B------:R-:W-:Y:S01]  /*9af0*/  ISETP.GT.AND P2, PT, R5, 0x8, PT ;  /* 0x000000080500780c */ /* 0x000fe20003f44270 */
[----:B------:R-:W-:Y:S01]  /*9b00*/  FMUL.FTZ R95, R95, c[0x0][0x320] ;  /* 0x0000c8005f5f7a20 */ /* 0x000fe20000410000 */
[----:B------:R-:W-:Y:S01]  /*9b10*/  ISETP.GT.AND P3, PT, R2, 0x8, PT ;  /* 0x000000080200780c */ /* 0x000fe20003f64270 */
[----:B------:R-:W-:Y:S01]  /*9b20*/  FMUL.FTZ R110, R110, c[0x0][0x320] ;  /* 0x0000c8006e6e7a20 */ /* 0x000fe20000410000 */
[----:B------:R-:W-:Y:S01]  /*9b30*/  FSEL R23, R251, -INF , P2 ;  /* 0xff800000fb177808 */ /* 0x000fe20001000000 */
[----:B------:R2:W-:Y:S01]  /*9b40*/  MUFU.TANH R209, R40 ;  /* 0x0000002800d17308 */ /* 0x0005e20000002400 */
[----:B------:R-:W-:Y:S01]  /*9b50*/  ISETP.GT.AND P0, PT, R4, 0x8, PT ;  /* 0x000000080400780c */ /* 0x000fe20003f04270 */
[----:B------:R-:W-:Y:S01]  /*9b60*/  FMUL.FTZ R41, R41, c[0x0][0x320] ;  /* 0x0000c80029297a20 */ /* 0x000fe20000410000 */
[----:B------:R-:W-:Y:S01]  /*9b70*/  FMNMX.FTZ R73, R8, R3, !PT ;  /* 0x0000000308497209 */ /* 0x000fe20007810000 */
[----:B------:R-:W-:Y:S01]  /*9b80*/  FMUL.FTZ R109, R109, c[0x0][0x320] ;  /* 0x0000c8006d6d7a20 */ /* 0x000fe20000410000 */
[----:B------:R-:W-:Y:S01]  /*9b90*/  ISETP.GT.AND P2, PT, R2, 0x9, PT ;  /* 0x000000090200780c */ /* 0x000fe20003f44270 */
[----:B------:R-:W-:Y:S01]  /*9ba0*/  FMUL.FTZ R42, R42, c[0x0][0x320] ;  /* 0x0000c8002a2a7a20 */ /* 0x000fe20000410000 */
[----:B------:R-:W-:Y:S01]  /*9bb0*/  FSEL R14, R247, -INF , P3 ;  /* 0xff800000f70e7808 */ /* 0x000fe20001800000 */
[----:B------:R-:W-:Y:S01]  /*9bc0*/  FMUL.FTZ R46, R46, c[0x0][0x320] ;  /* 0x0000c8002e2e7a20 */ /* 0x000fe20000410000 */
[----:B------:R-:W-:Y:S01]  /*9bd0*/  ISETP.GT.AND P3, PT, R2, 0x11, PT ;  /* 0x000000110200780c */ /* 0x000fe20003f64270 */
[----:B------:R-:W-:Y:S01]  /*9be0*/  MUFU.TANH R109, R109 ;  /* 0x0000006d006d7308 */ /* 0x000fe20000002400 */
[----:B------:R-:W-:Y:S01]  /*9bf0*/  FSEL R15, R246, -INF , P2 ;  /* 0xff800000f60f7808 */ /* 0x000fe20001000000 */
[----:B------:R-:W-:Y:S01]  /*9c00*/  FMUL.FTZ R48, R48, c[0x0][0x320] ;  /* 0x0000c80030307a20 */ /* 0x000fe20000410000 */
[----:B------:R-:W-:Y:S01]  /*9c10*/  FSEL R28, R242, -INF , P3 ;  /* 0xff800000f21c7808 */ /* 0x000fe20001800000 */
[----:B------:R-:W-:Y:S01]  /*9c20*/  FMUL.FTZ R47, R47, c[0x0][0x320] ;  /* 0x0000c8002f2f7a20 */ /* 0x000fe20000410000 */
[----:B------:R-:W-:Y:S01]  /*9c30*/  ISETP.GT.AND P3, PT, R0, 0x18, PT ;  /* 0x000000180000780c */ /* 0x000fe20003f64270 */
[----:B------:R-:W-:Y:S01]  /*9c40*/  FMUL.FTZ R58, R58, c[0x0][0x320] ;  /* 0x0000c8003a3a7a20 */ /* 0x000fe20000410000 */
[----:B------:R-:W-:Y:S01]  /*9c50*/  FSEL R10, R249, -INF , P0 ;  /* 0xff800000f90a7808 */ /* 0x000fe20000000000 */
[----:B------:R-:W-:Y:S01]  /*9c60*/  FMUL.FTZ R59, R59, c[0x0][0x320] ;  /* 0x0000c8003b3b7a20 */ /* 0x000fe20000410000 */
[----:B-1----:R-:W-:Y:S01]  /*9c70*/  FSEL R37, R219, -INF , P3 ;  /* 0xff800000db257808 */ /* 0x002fe20001800000 */
[----:B------:R-:W1:Y:S01]  /*9c80*/  MUFU.TANH R210, R39 ;  /* 0x0000002700d27308 */ /* 0x000e620000002400 */
[----:B------:R-:W-:Y:S01]  /*9c90*/  FMNMX.FTZ R73, R9, R73, !PT ;  /* 0x0000004909497209 */ /* 0x000fe20007810000 */
[----:B------:R-:W-:Y:S01]  /*9ca0*/  FMUL.FTZ R63, R63, c[0x0][0x320] ;  /* 0x0000c8003f3f7a20 */ /* 0x000fe20000410000 */
[----:B------:R-:W-:Y:S01]  /*9cb0*/  ISETP.GT.AND P1, PT, R5, 0x9, PT ;  /* 0x000000090500780c */ /* 0x000fe20003f24270 */
[----:B------:R-:W-:Y:S01]  /*9cc0*/  FMUL.FTZ R56, R56, c[0x0][0x320] ;  /* 0x0000c80038387a20 */ /* 0x000fe20000410000 */
[----:B------:R-:W-:Y:S01]  /*9cd0*/  FMNMX.FTZ R73, R10, R73, !PT ;  /* 0x000000490a497209 */ /* 0x000fe20007810000 */
[----:B------:R-:W-:Y:S01]  /*9ce0*/  FMUL.FTZ R70, R70, c[0x0][0x320] ;  /* 0x0000c80046467a20 */ /* 0x000fe20000410000 */
[----:B------:R-:W-:Y:S01]  /*9cf0*/  FSEL R24, R250, -INF , P1 ;  /* 0xff800000fa187808 */ /* 0x000fe20000800000 */
[----:B------:R-:W-:Y:S01]  /*9d00*/  FMUL.FTZ R74, R74, c[0x0][0x320] ;  /* 0x0000c8004a4a7a20 */ /* 0x000fe20000410000 */
[----:B------:R-:W-:Y:S01]  /*9d10*/  FMNMX.FTZ R73, R11, R73, !PT ;  /* 0x000000490b497209 */ /* 0x000fe20007810000 */
[----:B------:R-:W-:Y:S01]  /*9d20*/  MUFU.TANH R208, R41 ;  /* 0x0000002900d07308 */ /* 0x000fe20000002400 */
[----:B------:R-:W-:Y:S01]  /*9d30*/  ISETP.GT.AND P0, PT, R4, 0x11, PT ;  /* 0x000000110400780c */ /* 0x000fe20003f04270 */
[----:B------:R-:W-:Y:S01]  /*9d40*/  FMUL.FTZ R72, R72, c[0x0][0x320] ;  /* 0x0000c80048487a20 */ /* 0x000fe20000410000 */
[----:B------:R-:W-:Y:S01]  /*9d50*/  ISETP.GT.AND P2, PT, R0, 0x10, PT ;  /* 0x000000100000780c */ /* 0x000fe20003f44270 */
[----:B------:R-:W-:Y:S01]  /*9d60*/  FMUL.FTZ R75, R75, c[0x0][0x320] ;  /* 0x0000c8004b4b7a20 */ /* 0x000fe20000410000 */
[----:B------:R-:W-:Y:S01]  /*9d70*/  FSEL R26, R244, -INF , P0 ;  /* 0xff800000f41a7808 */ /* 0x000fe20000000000 */
[----:B------:R-:W-:Y:S01]  /*9d80*/  FMUL.FTZ R77, R77, c[0x0][0x320] ;  /* 0x0000c8004d4d7a20 */ /* 0x000fe20000410000 */
[----:B------:R-:W-:Y:S01]  /*9d90*/  IADD3 R244, R216, -0x1, RZ ;  /* 0xffffffffd8f47810 */ /* 0x000fe20007ffe0ff */
[----:B------:R-:W-:Y:S01]  /*9da0*/  FMUL.FTZ R71, R71, c[0x0][0x320] ;  /* 0x0000c80047477a20 */ /* 0x000fe20000410000 */
[----:B------:R-:W-:Y:S01]  /*9db0*/  ISETP.GT.AND P0, PT, R5, 0x10, PT ;  /* 0x000000100500780c */ /* 0x000fe20003f04270 */
[----:B------:R4:W1:Y:S01]  /*9dc0*/  MUFU.TANH R202, R43 ;  /* 0x0000002b00ca7308 */ /* 0x0008620000002400 */
[----:B------:R-:W-:Y:S01]  /*9dd0*/  FSEL R33, R223, -INF , P2 ;  /* 0xff800000df217808 */ /* 0x000fe20001000000 */
[----:B------:R-:W-:Y:S01]  /*9de0*/  FMUL.FTZ R76, R76, c[0x0][0x320] ;  /* 0x0000c8004c4c7a20 */ /* 0x000fe20000410000 */
[----:B------:R-:W-:Y:S01]  /*9df0*/  ISETP.GT.AND P2, PT, R0, 0x19, PT ;  /* 0x000000190000780c */ /* 0x000fe20003f44270 */
[----:B------:R-:W-:Y:S01]  /*9e00*/  FMUL.FTZ R96, R96, c[0x0][0x320] ;  /* 0x0000c80060607a20 */ /* 0x000fe20000410000 */
[----:B------:R-:W-:Y:S01]  /*9e10*/  FSEL R35, R221, -INF , P0 ;  /* 0xff800000dd237808 */ /* 0x000fe20000000000 */
[----:B------:R-:W-:Y:S01]  /*9e20*/  FMUL.FTZ R97, R97, c[0x0][0x320] ;  /* 0x0000c80061617a20 */ /* 0x000fe20000410000 */
[----:B---3--:R-:W-:Y:S01]  /*9e30*/  FSEL R38, R218, -INF , P2 ;  /* 0xff800000da267808 */ /* 0x008fe20001000000 */
[----:B------:R-:W-:Y:S01]  /*9e40*/  FMUL.FTZ R100, R100, c[0x0][0x320] ;  /* 0x0000c80064647a20 */ /* 0x000fe20000410000 */
[----:B------:R-:W-:Y:S01]  /*9e50*/  ISETP.GT.AND P2, PT, R2, 0x18, PT ;  /* 0x000000180200780c */ /* 0x000fe20003f44270 */
[----:B------:R-:W-:Y:S01]  /*9e60*/  MUFU.TANH R203, R42 ;  /* 0x0000002a00cb7308 */ /* 0x000fe20000002400 */
[----:B------:R-:W-:Y:S01]  /*9e70*/  ISETP.GT.AND P0, PT, R5, 0x19, PT ;  /* 0x000000190500780c */ /* 0x000fe20003f04270 */
[----:B------:R-:W-:Y:S01]  /*9e80*/  FMUL.FTZ R112, R112, c[0x0][0x320] ;  /* 0x0000c80070707a20 */ /* 0x000fe20000410000 */
[----:B--2---:R-:W-:Y:S01]  /*9e90*/  FSEL R31, R31, -INF , P2 ;  /* 0xff8000001f1f7808 */ /* 0x004fe20001000000 */
[----:B------:R-:W-:Y:S01]  /*9ea0*/  FMUL.FTZ R106, R106, c[0x0][0x320] ;  /* 0x0000c8006a6a7a20 */ /* 0x000fe20000410000 */
[----:B------:R-:W-:Y:S01]  /*9eb0*/  ISETP.GT.AND P2, PT, R2, 0x21, PT ;  /* 0x000000210200780c */ /* 0x000fe20003f44270 */
[----:B------:R-:W-:Y:S01]  /*9ec0*/  FMUL.FTZ R113, R113, c[0x0][0x320] ;  /* 0x0000c80071717a20 */ /* 0x000fe20000410000 */
[----:B------:R-:W-:Y:S01]  /*9ed0*/  ISETP.GT.AND P3, PT, R4, 0x19, PT ;  /* 0x000000190400780c */ /* 0x000fe20003f64270 */
[----:B------:R-:W-:Y:S01]  /*9ee0*/  FMUL.FTZ R57, R57, c[0x0][0x320] ;  /* 0x0000c80039397a20 */ /* 0x000fe20000410000 */
[----:B------:R-:W-:Y:S01]  /*9ef0*/  FSEL R40, R215, -INF , P0 ;  /* 0xff800000d7287808 */ /* 0x000fe20000000000 */
[----:B------:R1:W-:Y:S01]  /*9f00*/  MUFU.TANH R201, R44 ;  /* 0x0000002c00c97308 */ /* 0x0003e20000002400 */
[----:B------:R-:W-:Y:S01]  /*9f10*/  FSEL R30, R30, -INF , P3 ;  /* 0xff8000001e1e7808 */ /* 0x000fe20001800000 */
[----:B------:R-:W-:Y:S01]  /*9f20*/  FMUL.FTZ R101, R101, c[0x0][0x320] ;  /* 0x0000c80065657a20 */ /* 0x000fe20000410000 */
[----:B------:R-:W-:Y:S01]  /*9f30*/  ISETP.GT.AND P3, PT, R2, 0x20, PT ;  /* 0x000000200200780c */ /* 0x000fe20003f64270 */
[----:B------:R-:W-:Y:S01]  /*9f40*/  FMUL.FTZ R104, R104, c[0x0][0x320] ;  /* 0x0000c80068687a20 */ /* 0x000fe20000410000 */
[----:B------:R-:W-:Y:S01]  /*9f50*/  FMNMX.FTZ R6, R13, R6, !PT ;  /* 0x000000060d067209 */ /* 0x000fe20007810000 */
[----:B------:R-:W-:Y:S01]  /*9f60*/  FMUL.FTZ R108, R108, c[0x0][0x320] ;  /* 0x0000c8006c6c7a20 */ /* 0x000fe20000410000 */
[----:B----4-:R-:W-:Y:S02]  /*9f70*/  FSEL R43, R211, -INF , P3 ;  /* 0xff800000d32b7808 */ /* 0x010fe40001800000 */
[----:B------:R-:W-:Y:S01]  /*9f80*/  ISETP.GT.AND P3, PT, R5, 0x21, PT ;  /* 0x000000210500780c */ /* 0x000fe20003f64270 */
[----:B------:R-:W-:Y:S01]  /*9f90*/  MUFU.TANH R113, R113 ;  /* 0x0000007100717308 */ /* 0x000fe20000002400 */
[----:B------:R-:W-:Y:S02]  /*9fa0*/  FMNMX.FTZ R6, R14, R6, !PT ;  /* 0x000000060e067209 */ /* 0x000fe40007810000 */
[C---:B------:R-:W-:Y:S02]  /*9fb0*/  ISETP.GT.AND P1, PT, R4.reuse, 0x10, PT ;  /* 0x000000100400780c */ /* 0x040fe40003f24270 */
[----:B------:R-:W-:Y:S02]  /*9fc0*/  ISETP.GT.AND P5, PT, R4, 0x18, PT ;  /* 0x000000180400780c */ /* 0x000fe40003fa4270 */
[----:B------:R-:W-:Y:S02]  /*9fd0*/  FSEL R25, R245, -INF , P1 ;  /* 0xff800000f5197808 */ /* 0x000fe40000800000 */
[----:B------:R-:W-:Y:S01]  /*9fe0*/  ISETP.GT.AND P1, PT, R0, 0x11, PT ;  /* 0x000000110000780c */ /* 0x000fe20003f24270 */
[----:B------:R2:W-:Y:S01]  /*9ff0*/  MUFU.TANH R192, R52 ;  /* 0x0000003400c07308 */ /* 0x0005e20000002400 */
[----:B------:R-:W-:Y:S02]  /*a000*/  FSEL R29, R29, -INF , P5 ;  /* 0xff8000001d1d7808 */ /* 0x000fe40002800000 */
[----:B------:R-:W-:Y:S02]  /*a010*/  FSEL R34, R222, -INF , P1 ;  /* 0xff800000de227808 */ /* 0x000fe40000800000 */
[----:B------:R-:W-:Y:S02]  /*a020*/  ISETP.GT.AND P1, PT, R5, 0x18, PT ;  /* 0x000000180500780c */ /* 0x000fe40003f24270 */
[----:B-1----:R-:W-:Y:S02]  /*a030*/  FSEL R44, R210, -INF , P2 ;  /* 0xff800000d22c7808 */ /* 0x002fe40001000000 */
[----:B------:R-:W-:Y:S01]  /*a040*/  FSEL R39, R217, -INF , P1 ;  /* 0xff800000d9277808 */ /* 0x000fe20000800000 */
[----:B------:R-:W-:Y:S01]  /*a050*/  MUFU.TANH R200, R45 ;  /* 0x0000002d00c87308 */ /* 0x000fe20000002400 */
[----:B------:R-:W-:Y:S02]  /*a060*/  ISETP.GT.AND P1, PT, R2, 0x19, PT ;  /* 0x000000190200780c */ /* 0x000fe40003f24270 */
[----:B------:R-:W-:Y:S02]  /*a070*/  ISETP.GT.AND P2, PT, R0, 0x28, PT ;  /* 0x000000280000780c */ /* 0x000fe40003f44270 */
[----:B------:R-:W-:Y:S02]  /*a080*/  FSEL R32, R32, -INF , P1 ;  /* 0xff80000020207808 */ /* 0x000fe40000800000 */
[----:B------:R-:W-:Y:S02]  /*a090*/  ISETP.GT.AND P1, PT, R0, 0x20, PT ;  /* 0x000000200000780c */ /* 0x000fe40003f24270 */
[----:B------:R-:W-:Y:S01]  /*a0a0*/  FMNMX.FTZ R73, R25, R73, !PT ;  /* 0x0000004919497209 */ /* 0x000fe20007810000 */
[----:B------:R-:W-:Y:S01]  /*a0b0*/  MUFU.TANH R194, R46 ;  /* 0x0000002e00c27308 */ /* 0x000fe20000002400 */
[----:B------:R-:W-:Y:S02]  /*a0c0*/  ISETP.GT.AND P0, PT, R4, 0x20, PT ;  /* 0x000000200400780c */ /* 0x000fe40003f04270 */
[----:B------:R-:W-:Y:S02]  /*a0d0*/  FMNMX.FTZ R73, R26, R73, !PT ;  /* 0x000000491a497209 */ /* 0x000fe40007810000 */
[----:B--2---:R-:W-:Y:S02]  /*a0e0*/  FSEL R52, R202, -INF , P3 ;  /* 0xff800000ca347808 */ /* 0x004fe40001800000 */
[----:B------:R-:W-:Y:S02]  /*a0f0*/  FSEL R41, R213, -INF , P0 ;  /* 0xff800000d5297808 */ /* 0x000fe40000000000 */
[----:B------:R-:W-:Y:S01]  /*a100*/  ISETP.GT.AND P0, PT, R0, 0x21, PT ;  /* 0x000000210000780c */ /* 0x000fe20003f04270 */
[----:B------:R-:W1:Y:S01]  /*a110*/  MUFU.TANH R45, R48 ;  /* 0x00000030002d7308 */ /* 0x000e620000002400 */
[----:B------:R-:W-:Y:S02]  /*a120*/  FMNMX.FTZ R73, R29, R73, !PT ;  /* 0x000000491d497209 */ /* 0x000fe40007810000 */
[----:B------:R-:W-:Y:S02]  /*a130*/  ISETP.GT.AND P5, PT, R4, 0x21, PT ;  /* 0x000000210400780c */ /* 0x000fe40003fa4270 */
[----:B------:R-:W-:Y:S02]  /*a140*/  FMNMX.FTZ R73, R30, R73, !PT ;  /* 0x000000491e497209 */ /* 0x000fe40007810000 */
[----:B------:R-:W-:Y:S02]  /*a150*/  FSEL R42, R212, -INF , P5 ;  /* 0xff800000d42a7808 */ /* 0x000fe40002800000 */
[----:B------:R-:W-:Y:S01]  /*a160*/  ISETP.GT.AND P5, PT, R5, 0x20, PT ;  /* 0x000000200500780c */ /* 0x000fe20003fa4270 */
[----:B------:R2:W3:Y:S01]  /*a170*/  MUFU.TANH R46, R49 ;  /* 0x00000031002e7308 */ /* 0x0004e20000002400 */
[----:B------:R-:W-:Y:S02]  /*a180*/  ISETP.GT.AND P3, PT, R4, 0x28, PT ;  /* 0x000000280400780c */ /* 0x000fe40003f64270 */
[----:B------:R-:W-:Y:S04]  /*a190*/  FMNMX.FTZ R73, R41, R73, !PT ;  /* 0x0000004929497209 */ /* 0x000fe80007810000 */
[----:B------:R-:W-:Y:S03]  /*a1a0*/  FMNMX.FTZ R73, R42, R73, !PT ;  /* 0x000000492a497209 */ /* 0x000fe60007810000 */
[----:B------:R4:W-:Y:S01]  /*a1b0*/  MUFU.TANH R48, R51 ;  /* 0x0000003300307308 */ /* 0x0009e20000002400 */
[----:B-1----:R-:W-:Y:S02]  /*a1c0*/  FSEL R45, R45, -INF , P3 ;  /* 0xff8000002d2d7808 */ /* 0x002fe40001800000 */
[----:B------:R-:W-:Y:S02]  /*a1d0*/  ISETP.GT.AND P3, PT, R4, 0x31, PT ;  /* 0x000000310400780c */ /* 0x000fe40003f64270 */
[----:B------:R-:W-:Y:S05]  /*a1e0*/  FMNMX.FTZ R73, R45, R73, !PT ;  /* 0x000000492d497209 */ /* 0x000fea0007810000 */
[----:B------:R1:W-:Y:S01]  /*a1f0*/  MUFU.TANH R191, R53 ;  /* 0x0000003500bf7308 */ /* 0x0003e20000002400 */
[----:B--2---:R-:W-:Y:S02]  /*a200*/  FSEL R49, R209, -INF , P1 ;  /* 0xff800000d1317808 */ /* 0x004fe40000800000 */
[----:B------:R-:W-:Y:S07]  /*a210*/  ISETP.GT.AND P1, PT, R0, 0x29, PT ;  /* 0x000000290000780c */ /* 0x000fee0003f24270 */
[----:B------:R-:W2:Y:S01]  /*a220*/  MUFU.TANH R193, R47 ;  /* 0x0000002f00c17308 */ /* 0x000ea20000002400 */
[----:B----4-:R-:W-:Y:S02]  /*a230*/  FSEL R51, R203, -INF , P5 ;  /* 0xff800000cb337808 */ /* 0x010fe40002800000 */
[----:B------:R-:W-:Y:S07]  /*a240*/  ISETP.GT.AND P5, PT, R5, 0x29, PT ;  /* 0x000000290500780c */ /* 0x000fee0003fa4270 */
[----:B------:R4:W-:Y:S01]  /*a250*/  MUFU.TANH R190, R54 ;  /* 0x0000003600be7308 */ /* 0x0009e20000002400 */
[----:B-1----:R-:W-:Y:S02]  /*a260*/  FSEL R53, R201, -INF , P2 ;  /* 0xff800000c9357808 */ /* 0x002fe40001000000 */
[----:B------:R-:W-:Y:S07]  /*a270*/  ISETP.GT.AND P2, PT, R4, 0x29, PT ;  /* 0x000000290400780c */ /* 0x000fee0003f44270 */
[----:B------:R2:W-:Y:S01]  /*a280*/  MUFU.TANH R185, R57 ;  /* 0x0000003900b97308 */ /* 0x0005e20000002400 */
[----:B---3--:R-:W-:Y:S02]  /*a290*/  FSEL R46, R46, -INF , P2 ;  /* 0xff8000002e2e7808 */ /* 0x008fe40001000000 */
[----:B------:R-:W-:Y:S02]  /*a2a0*/  ISETP.GT.AND P2, PT, R2, 0x30, PT ;  /* 0x000000300200780c */ /* 0x000fe40003f44270 */
[----:B------:R-:W-:Y:S05]  /*a2b0*/  FMNMX.FTZ R73, R46, R73, !PT ;  /* 0x000000492e497209 */ /* 0x000fea0007810000 */
[----:B------:R-:W1:Y:S01]  /*a2c0*/  MUFU.TANH R47, R50 ;  /* 0x00000032002f7308 */ /* 0x000e620000002400 */
[----:B----4-:R-:W-:Y:S02]  /*a2d0*/  FSEL R54, R200, -INF , P1 ;  /* 0xff800000c8367808 */ /* 0x010fe40000800000 */
[----:B------:R-:W-:Y:S07]  /*a2e0*/  ISETP.GT.AND P1, PT, R2, 0x28, PT ;  /* 0x000000280200780c */ /* 0x000fee0003f24270 */
[----:B------:R3:W-:Y:S01]  /*a2f0*/  MUFU.TANH R187, R58 ;  /* 0x0000003a00bb7308 */ /* 0x0007e20000002400 */
[----:B--2---:R-:W-:Y:S02]  /*a300*/  FSEL R57, R193, -INF , P5 ;  /* 0xff800000c1397808 */ /* 0x004fe40002800000 */
[----:B------:R-:W-:Y:S07]  /*a310*/  ISETP.GT.AND P5, PT, R4, 0x30, PT ;  /* 0x000000300400780c */ /* 0x000fee0003fa4270 */
[----:B------:R2:W-:Y:S01]  /*a320*/  MUFU.TANH R189, R60 ;  /* 0x0000003c00bd7308 */ /* 0x0005e20000002400 */
[----:B-1----:R-:W-:Y:S02]  /*a330*/  FSEL R47, R47, -INF , P1 ;  /* 0xff8000002f2f7808 */ /* 0x002fe40000800000 */
[----:B------:R-:W-:Y:S02]  /*a340*/  ISETP.GT.AND P1, PT, R2, 0x31, PT ;  /* 0x000000310200780c */ /* 0x000fe40003f24270 */
[----:B------:R-:W-:Y:S05]  /*a350*/  FSEL R50, R208, -INF , P0 ;  /* 0xff800000d0327808 */ /* 0x000fea0000000000 */
[----:B------:R-:W-:Y:S01]  /*a360*/  MUFU.TANH R186, R55 ;  /* 0x0000003700ba7308 */ /* 0x000fe20000002400 */
[----:B------:R-:W-:Y:S02]  /*a370*/  ISETP.GT.AND P0, PT, R5, 0x28, PT ;  /* 0x000000280500780c */ /* 0x000fe40003f04270 */
[----:B---3--:R-:W-:Y:S02]  /*a380*/  FSEL R58, R192, -INF , P5 ;  /* 0xff800000c03a7808 */ /* 0x008fe40002800000 */
[----:B------:R-:W-:Y:S02]  /*a390*/  ISETP.GT.AND P5, PT, R0, 0x31, PT ;  /* 0x000000310000780c */ /* 0x000fe40003fa4270 */
[----:B------:R-:W-:Y:S03]  /*a3a0*/  FMNMX.FTZ R73, R58, R73, !PT ;  /* 0x000000493a497209 */ /* 0x000fe60007810000 */
[----:B------:R1:W3:Y:S01]  /*a3b0*/  MUFU.TANH R188, R59 ;  /* 0x0000003b00bc7308 */ /* 0x0002e20000002400 */
[----:B------:R-:W-:Y:S02]  /*a3c0*/  FSEL R185, R185, -INF , P5 ;  /* 0xff800000b9b97808 */ /* 0x000fe40002800000 */
[C---:B------:R-:W-:Y:S02]  /*a3d0*/  ISETP.GT.AND P5, PT, R5.reuse, 0x38, PT ;  /* 0x000000380500780c */ /* 0x040fe40003fa4270 */
[----:B--2---:R-:W-:Y:S02]  /*a3e0*/  FSEL R60, R190, -INF , P2 ;  /* 0xff800000be3c7808 */ /* 0x004fe40001000000 */
[----:B------:R-:W-:Y:S03]  /*a3f0*/  ISETP.GT.AND P2, PT, R5, 0x31, PT ;  /* 0x000000310500780c */ /* 0x000fe60003f44270 */
[----:B------:R2:W-:Y:S10]  /*a400*/  MUFU.TANH R195, R61 ;  /* 0x0000003d00c37308 */ /* 0x0005f40000002400 */
[----:B------:R-:W4:Y:S01]  /*a410*/  MUFU.TANH R55, R62 ;  /* 0x0000003e00377308 */ /* 0x000f220000002400 */
[----:B-1----:R-:W-:Y:S02]  /*a420*/  FSEL R59, R191, -INF , P3 ;  /* 0xff800000bf3b7808 */ /* 0x002fe40001800000 */
[----:B------:R-:W-:Y:S02]  /*a430*/  ISETP.GT.AND P3, PT, R5, 0x30, PT ;  /* 0x000000300500780c */ /* 0x000fe40003f64270 */
[----:B---3--:R-:W-:Y:S05]  /*a440*/  FSEL R188, R188, -INF , P2 ;  /* 0xff800000bcbc7808 */ /* 0x008fea0001000000 */
[----:B------:R-:W1:Y:S01]  /*a450*/  MUFU.TANH R62, R64 ;  /* 0x00000040003e7308 */ /* 0x000e620000002400 */
[----:B------:R-:W-:Y:S02]  /*a460*/  ISETP.GT.AND P2, PT, R4, 0x38, PT ;  /* 0x000000380400780c */ /* 0x000fe40003f44270 */
[----:B------:R-:W-:Y:S02]  /*a470*/  FSEL R187, R187, -INF , P3 ;  /* 0xff800000bbbb7808 */ /* 0x000fe40001800000 */
[----:B--2---:R-:W-:Y:S02]  /*a480*/  FSEL R61, R186, -INF , P1 ;  /* 0xff800000ba3d7808 */ /* 0x004fe40000800000 */
[----:B------:R-:W-:Y:S02]  /*a490*/  ISETP.GT.AND P1, PT, R0, 0x38, PT ;  /* 0x000000380000780c */ /* 0x000fe40003f24270 */
[----:B------:R-:W-:Y:S01]  /*a4a0*/  ISETP.GT.AND P3, PT, R5, 0x39, PT ;  /* 0x000000390500780c */ /* 0x000fe20003f64270 */
[----:B------:R-:W2:Y:S01]  /*a4b0*/  MUFU.TANH R214, R63 ;  /* 0x0000003f00d67308 */ /* 0x000ea20000002400 */
[----:B------:R-:W-:Y:S02]  /*a4c0*/  FSEL R189, R189, -INF , P1 ;  /* 0xff800000bdbd7808 */ /* 0x000fe40000800000 */
[----:B------:R-:W-:Y:S02]  /*a4d0*/  ISETP.GT.AND P1, PT, R4, 0x39, PT ;  /* 0x000000390400780c */ /* 0x000fe40003f24270 */
[----:B----4-:R-:W-:Y:S02]  /*a4e0*/  FSEL R199, R55, -INF , P5 ;  /* 0xff80000037c77808 */ /* 0x010fe40002800000 */
[----:B------:R-:W-:Y:S02]  /*a4f0*/  ISETP.GT.AND P5, PT, R2, 0x39, PT ;  /* 0x000000390200780c */ /* 0x000fe40003fa4270 */
[----:B------:R-:W-:Y:S01]  /*a500*/  FMNMX.FTZ R73, R59, R73, !PT ;  /* 0x000000493b497209 */ /* 0x000fe20007810000 */
[----:B------:R-:W3:Y:S01]  /*a510*/  MUFU.TANH R63, R65 ;  /* 0x00000041003f7308 */ /* 0x000ee20000002400 */
[----:B-1----:R-:W-:Y:S02]  /*a520*/  FSEL R62, R62, -INF , P2 ;  /* 0xff8000003e3e7808 */ /* 0x002fe40001000000 */
[----:B------:R-:W-:Y:S02]  /*a530*/  ISETP.GT.AND P2, PT, R4, 0x41, PT ;  /* 0x000000410400780c */ /* 0x000fe40003f44270 */
[----:B------:R-:W-:Y:S05]  /*a540*/  FMNMX.FTZ R73, R62, R73, !PT ;  /* 0x000000493e497209 */ /* 0x000fea0007810000 */
[----:B------:R1:W-:Y:S01]  /*a550*/  MUFU.TANH R184, R56 ;  /* 0x0000003800b87308 */ /* 0x0003e20000002400 */
[----:B--2---:R-:W-:Y:S02]  /*a560*/  FSEL R214, R214, -INF , P3 ;  /* 0xff800000d6d67808 */ /* 0x004fe40001800000 */
[----:B------:R-:W-:Y:S07]  /*a570*/  ISETP.GT.AND P3, PT, R4, 0x40, PT ;  /* 0x000000400400780c */ /* 0x000fee0003f64270 */
[----:B------:R-:W2:Y:S01]  /*a580*/  MUFU.TANH R68, R68 ;  /* 0x0000004400447308 */ /* 0x000ea20000002400 */
[----:B---3--:R-:W-:Y:S02]  /*a590*/  FSEL R63, R63, -INF , P1 ;  /* 0xff8000003f3f7808 */ /* 0x008fe40000800000 */
[----:B------:R-:W-:Y:S02]  /*a5a0*/  ISETP.GT.AND P1, PT, R2, 0x40, PT ;  /* 0x000000400200780c */ /* 0x000fe40003f24270 */
[----:B------:R-:W-:Y:S05]  /*a5b0*/  FMNMX.FTZ R73, R63, R73, !PT ;  /* 0x000000493f497209 */ /* 0x000fea0007810000 */
[----:B------:R-:W3:Y:S01]  /*a5c0*/  MUFU.TANH R69, R69 ;  /* 0x0000004500457308 */ /* 0x000ee20000002400 */
[----:B-1----:R-:W-:Y:S02]  /*a5d0*/  FSEL R56, R194, -INF , P0 ;  /* 0xff800000c2387808 */ /* 0x002fe40000000000 */
[----:B------:R-:W-:Y:S07]  /*a5e0*/  ISETP.GT.AND P0, PT, R2, 0x29, PT ;  /* 0x000000290200780c */ /* 0x000fee0003f04270 */
[----:B------:R-:W-:Y:S01]  /*a5f0*/  MUFU.TANH R67, R67 ;  /* 0x0000004300437308 */ /* 0x000fe20000002400 */
[----:B------:R-:W-:Y:S02]  /*a600*/  FSEL R48, R48, -INF , P0 ;  /* 0xff80000030307808 */ /* 0x000fe40000000000 */
[----:B------:R-:W-:Y:S02]  /*a610*/  ISETP.GT.AND P0, PT, R0, 0x30, PT ;  /* 0x000000300000780c */ /* 0x000fe40003f04270 */
[----:B--2---:R-:W-:Y:S02]  /*a620*/  FSEL R210, R68, -INF , P3 ;  /* 0xff80000044d27808 */ /* 0x004fe40001800000 */
[----:B------:R-:W-:Y:S02]  /*a630*/  FSEL R184, R184, -INF , P0 ;  /* 0xff800000b8b87808 */ /* 0x000fe40000000000 */
[----:B------:R-:W-:Y:S01]  /*a640*/  FMNMX.FTZ R73, R210, R73, !PT ;  /* 0x00000049d2497209 */ /* 0x000fe20007810000 */
[----:B------:R-:W1:Y:S01]  /*a650*/  MUFU.TANH R70, R70 ;  /* 0x0000004600467308 */ /* 0x000e620000002400 */
[C---:B------:R-:W-:Y:S02]  /*a660*/  ISETP.GT.AND P0, PT, R0.reuse, 0x39, PT ;  /* 0x000000390000780c */ /* 0x040fe40003f04270 */
[----:B------:R-:W-:Y:S02]  /*a670*/  ISETP.GT.AND P3, PT, R0, 0x41, PT ;  /* 0x000000410000780c */ /* 0x000fe40003f64270 */
[----:B---3--:R-:W-:Y:S02]  /*a680*/  FSEL R218, R69, -INF , P2 ;  /* 0xff80000045da7808 */ /* 0x008fe40001000000 */
[----:B------:R-:W2:Y:S01]  /*a690*/  LDL.64 R68, [R1+0x58] ;  /* 0x0000580001447983 */ /* 0x000ea20000100a00 */
[----:B------:R-:W-:Y:S02]  /*a6a0*/  ISETP.GT.AND P2, PT, R5, 0x40, PT ;  /* 0x000000400500780c */ /* 0x000fe40003f44270 */
[----:B------:R-:W3:Y:S01]  /*a6b0*/  MUFU.TANH R74, R74 ;  /* 0x0000004a004a7308 */ /* 0x000ee20000002400 */
[----:B------:R-:W-:Y:S02]  /*a6c0*/  FMNMX.FTZ R73, R218, R73, !PT ;  /* 0x00000049da497209 */ /* 0x000fe40007810000 */
[----:B------:R-:W-:Y:S02]  /*a6d0*/  FSEL R195, R195, -INF , P0 ;  /* 0xff800000c3c37808 */ /* 0x000fe40000000000 */
[----:B------:R-:W-:Y:S02]  /*a6e0*/  ISETP.GT.AND P0, PT, R2, 0x38, PT ;  /* 0x000000380200780c */ /* 0x000fe40003f04270 */
[----:B------:R-:W-:Y:S01]  /*a6f0*/  FSEL R252, R17, -INF , P3 ;  /* 0xff80000011fc7808 */ /* 0x000fe20001800000 */
[----:B------:R-:W-:Y:S01]  /*a700*/  FMUL.FTZ R17, R103, c[0x0][0x320] ;  /* 0x0000c80067117a20 */ /* 0x000fe20000410000 */
[C---:B------:R-:W-:Y:S01]  /*a710*/  ISETP.GT.AND P3, PT, R5.reuse, 0x48, PT ;  /* 0x000000480500780c */ /* 0x040fe20003f64270 */
[----:B------:R4:W-:Y:S01]  /*a720*/  MUFU.TANH R248, R89 ;  /* 0x0000005900f87308 */ /* 0x0009e20000002400 */
[----:B-1----:R-:W-:Y:S02]  /*a730*/  FSEL R222, R70, -INF , P1 ;  /* 0xff80000046de7808 */ /* 0x002fe40000800000 */
[----:B------:R-:W-:Y:S07]  /*a740*/  ISETP.GT.AND P1, PT, R5, 0x41, PT ;  /* 0x000000410500780c */ /* 0x000fee0003f24270 */
[----:B------:R-:W1:Y:S01]  /*a750*/  MUFU.TANH R72, R72 ;  /* 0x0000004800487308 */ /* 0x000e620000002400 */
[----:B---3--:R-:W-:Y:S02]  /*a760*/  FSEL R74, R74, -INF , P2 ;  /* 0xff8000004a4a7808 */ /* 0x008fe40001000000 */
[----:B------:R-:W-:Y:S07]  /*a770*/  ISETP.GT.AND P2, PT, R4, 0x48, PT ;  /* 0x000000480400780c */ /* 0x000fee0003f44270 */
[----:B------:R-:W3:Y:S01]  /*a780*/  MUFU.TANH R75, R75 ;  /* 0x0000004b004b7308 */ /* 0x000ee20000002400 */
[----:B----4-:R-:W-:Y:S02]  /*a790*/  FSEL R89, R67, -INF , P5 ;  /* 0xff80000043597808 */ /* 0x010fe40002800000 */
[----:B------:R-:W-:Y:S07]  /*a7a0*/  ISETP.GT.AND P5, PT, R0, 0x40, PT ;  /* 0x000000400000780c */ /* 0x000fee0003fa4270 */
[----:B------:R-:W4:Y:S01]  /*a7b0*/  MUFU.TANH R80, R80 ;  /* 0x0000005000507308 */ /* 0x000f220000002400 */
[----:B-1----:R-:W-:Y:S02]  /*a7c0*/  FSEL R72, R72, -INF , P5 ;  /* 0xff80000048487808 */ /* 0x002fe40002800000 */
[----:B------:R-:W-:Y:S07]  /*a7d0*/  ISETP.GT.AND P5, PT, R0, 0x49, PT ;  /* 0x000000490000780c */ /* 0x000fee0003fa4270 */
[----:B------:R-:W1:Y:S01]  /*a7e0*/  MUFU.TANH R77, R77 ;  /* 0x0000004d004d7308 */ /* 0x000e620000002400 */
[----:B---3--:R-:W-:Y:S02]  /*a7f0*/  FSEL R75, R75, -INF , P1 ;  /* 0xff8000004b4b7808 */ /* 0x008fe40000800000 */
[----:B------:R-:W-:Y:S07]  /*a800*/  ISETP.GT.AND P1, PT, R4, 0x49, PT ;  /* 0x000000490400780c */ /* 0x000fee0003f24270 */
[----:B------:R-:W3:Y:S01]  /*a810*/  MUFU.TANH R81, R81 ;  /* 0x0000005100517308 */ /* 0x000ee20000002400 */
[----:B----4-:R-:W-:Y:S02]  /*a820*/  FSEL R209, R80, -INF , P2 ;  /* 0xff80000050d17808 */ /* 0x010fe40001000000 */
[C---:B------:R-:W-:Y:S02]  /*a830*/  ISETP.GT.AND P2, PT, R4.reuse, 0x58, PT ;  /* 0x000000580400780c */ /* 0x040fe40003f44270 */
[----:B------:R-:W-:Y:S05]  /*a840*/  FMNMX.FTZ R73, R209, R73, !PT ;  /* 0x00000049d1497209 */ /* 0x000fea0007810000 */
[----:B------:R-:W4:Y:S01]  /*a850*/  MUFU.TANH R66, R66 ;  /* 0x0000004200427308 */ /* 0x000f220000002400 */
[----:B-1----:R-:W-:Y:S02]  /*a860*/  FSEL R7, R77, -INF , P5 ;  /* 0xff8000004d077808 */ /* 0x002fe40002800000 */
[C---:B------:R-:W-:Y:S07]  /*a870*/  ISETP.GT.AND P5, PT, R4.reuse, 0x50, PT ;  /* 0x000000500400780c */ /* 0x040fee0003fa4270 */
[----:B------:R4:W-:Y:S01]  /*a880*/  MUFU.TANH R249, R88 ;  /* 0x0000005800f97308 */ /* 0x0009e20000002400 */
[----:B---3--:R-:W-:Y:S02]  /*a890*/  FSEL R213, R81, -INF , P1 ;  /* 0xff80000051d57808 */ /* 0x008fe40000800000 */
[----:B------:R-:W-:Y:S02]  /*a8a0*/  ISETP.GT.AND P1, PT, R4, 0x59, PT ;  /* 0x000000590400780c */ /* 0x000fe40003f24270 */
[----:B------:R-:W-:Y:S05]  /*a8b0*/  FMNMX.FTZ R73, R213, R73, !PT ;  /* 0x00000049d5497209 */ /* 0x000fea0007810000 */
[----:B------:R-:W1:Y:S10]  /*a8c0*/  MUFU.TANH R78, R78 ;  /* 0x0000004e004e7308 */ /* 0x000e740000002400 */
[----:B------:R-:W3:Y:S01]  /*a8d0*/  MUFU.TANH R84, R84 ;  /* 0x0000005400547308 */ /* 0x000ee20000002400 */
[----:B----4-:R-:W-:Y:S02]  /*a8e0*/  FSEL R88, R66, -INF , P0 ;  /* 0xff80000042587808 */ /* 0x010fe40000000000 */
[----:B------:R-:W4:Y:S01]  /*a8f0*/  LDL.64 R66, [R1+0x60] ;  /* 0x0000600001427983 */ /* 0x000f220000100a00 */
[----:B------:R-:W-:Y:S06]  /*a900*/  ISETP.GT.AND P0, PT, R2, 0x41, PT ;  /* 0x000000410200780c */ /* 0x000fec0003f04270 */
[----:B------:R-:W3:Y:S01]  /*a910*/  MUFU.TANH R71, R71 ;  /* 0x0000004700477308 */ /* 0x000ee20000002400 */
[----:B-1----:R-:W-:Y:S02]  /*a920*/  FSEL R64, R78, -INF , P3 ;  /* 0xff8000004e407808 */ /* 0x002fe40001800000 */
[----:B------:R-:W-:Y:S07]  /*a930*/  ISETP.GT.AND P3, PT, R4, 0x51, PT ;  /* 0x000000510400780c */ /* 0x000fee0003f64270 */
[----:B------:R-:W1:Y:S01]  /*a940*/  MUFU.TANH R85, R85 ;  /* 0x0000005500557308 */ /* 0x000e620000002400 */
[----:B---3--:R-:W-:Y:S01]  /*a950*/  FSEL R245, R84, -INF , P5 ;  /* 0xff80000054f57808 */ /* 0x008fe20002800000 */
[----:B------:R-:W-:Y:S01]  /*a960*/  IMAD.MOV.U32 R84, RZ, RZ, R74 ;  /* 0x000000ffff547224 */ /* 0x000fe200078e004a */
[----:B------:R-:W-:Y:S01]  /*a970*/  ISETP.GT.AND P5, PT, R4, 0x61, PT ;  /* 0x000000610400780c */ /* 0x000fe20003fa4270 */
[----:B------:R-:W-:Y:S01]  /*a980*/  FMUL.FTZ R74, R111, c[0x0][0x320] ;  /* 0x0000c8006f4a7a20 */ /* 0x000fe20000410000 */
[----:B------:R-:W-:Y:S05]  /*a990*/  MOV R111, R64 ;  /* 0x00000040006f7202 */ /* 0x000fea0000000f00 */
[----:B------:R-:W3:Y:S01]  /*a9a0*/  MUFU.TANH R76, R76 ;  /* 0x0000004c004c7308 */ /* 0x000ee20000002400 */
[----:B------:R-:W-:Y:S02]  /*a9b0*/  FMNMX.FTZ R73, R245, R73, !PT ;  /* 0x00000049f5497209 */ /* 0x000fe40007810000 */
[----:B------:R-:W-:Y:S02]  /*a9c0*/  FSEL R243, R71, -INF , P0 ;  /* 0xff80000047f37808 */ /* 0x000fe40000000000 */
[----:B------:R-:W-:Y:S05]  /*a9d0*/  ISETP.GT.AND P0, PT, R0, 0x48, PT ;  /* 0x000000480000780c */ /* 0x000fea0003f04270 */
[----:B------:R-:W-:Y:S01]  /*a9e0*/  MUFU.TANH R74, R74 ;  /* 0x0000004a004a7308 */ /* 0x000fe20000002400 */
[----:B-1----:R-:W-:Y:S01]  /*a9f0*/  FSEL R223, R85, -INF , P3 ;  /* 0xff80000055df7808 */ /* 0x002fe20001800000 */
[----:B------:R-:W-:Y:S01]  /*aa00*/  IMAD.MOV.U32 R85, RZ, RZ, R72 ;  /* 0x000000ffff557224 */ /* 0x000fe200078e0048 */
[----:B------:R-:W-:Y:S02]  /*aa10*/  ISETP.GT.AND P3, PT, R4, 0x68, PT ;  /* 0x000000680400780c */ /* 0x000fe40003f64270 */
[----:B------:R-:W-:Y:S05]  /*aa20*/  FMNMX.FTZ R73, R223, R73, !PT ;  /* 0x00000049df497209 */ /* 0x000fea0007810000 */
[----:B------:R-:W1:Y:S01]  /*aa30*/  MUFU.TANH R96, R96 ;  /* 0x0000006000607308 */ /* 0x000e620000002400 */
[----:B---3--:R-:W-:Y:S02]  /*aa40*/  FSEL R65, R76, -INF , P0 ;  /* 0xff8000004c417808 */ /* 0x008fe40000000000 */
[----:B------:R-:W-:Y:S07]  /*aa50*/  ISETP.GT.AND P0, PT, R2, 0x48, PT ;  /* 0x000000480200780c */ /* 0x000fee0003f04270 */
[----:B------:R-:W3:Y:S10]  /*aa60*/  MUFU.TANH R82, R82 ;  /* 0x0000005200527308 */ /* 0x000ef40000002400 */
[----:B------:R-:W3:Y:S01]  /*aa70*/  MUFU.TANH R97, R97 ;  /* 0x0000006100617308 */ /* 0x000ee20000002400 */
[----:B-1----:R-:W-:Y:S02]  /*aa80*/  FSEL R219, R96, -INF , P2 ;  /* 0xff80000060db7808 */ /* 0x002fe40001000000 */
[----:B------:R-:W-:Y:S02]  /*aa90*/  ISETP.GT.AND P2, PT, R4, 0x69, PT ;  /* 0x000000690400780c */ /* 0x000fe40003f44270 */
[----:B------:R-:W-:Y:S05]  /*aaa0*/  FMNMX.FTZ R73, R219, R73, !PT ;  /* 0x00000049db497209 */ /* 0x000fea0007810000 */
[----:B------:R-:W1:Y:S01]  /*aab0*/  MUFU.TANH R100, R100 ;  /* 0x0000006400647308 */ /* 0x000e620000002400 */
[----:B------:R-:W-:Y:S02]  /*aac0*/  FSEL R193, R113, -INF , P2 ;  /* 0xff80000071c17808 */ /* 0x000fe40001000000 */
[----:B------:R-:W-:Y:S02]  /*aad0*/  ISETP.GT.AND P2, PT, R2, 0x59, PT ;  /* 0x000000590200780c */ /* 0x000fe40003f44270 */
[----:B---3--:R-:W-:Y:S02]  /*aae0*/  FSEL R221, R82, -INF , P0 ;  /* 0xff80000052dd7808 */ /* 0x008fe40000000000 */
[----:B------:R-:W-:Y:S02]  /*aaf0*/  ISETP.GT.AND P0, PT, R4, 0x60, PT ;  /* 0x000000600400780c */ /* 0x000fe40003f04270 */
[----:B------:R-:W-:Y:S01]  /*ab00*/  FMNMX.FTZ R4, R15, R6, !PT ;  /* 0x000000060f047209 */ /* 0x000fe20007810000 */
[----:B------:R-:W3:Y:S01]  /*ab10*/  MUFU.TANH R101, R101 ;  /* 0x0000006500657308 */ /* 0x000ee20000002400 */
[----:B------:R-:W-:Y:S02]  /*ab20*/  FMNMX.FTZ R6, R16, R117, !PT ;  /* 0x0000007510067209 */ /* 0x000fe40007810000 */
[----:B------:R-:W-:Y:S02]  /*ab30*/  FMNMX.FTZ R4, R27, R4, !PT ;  /* 0x000000041b047209 */ /* 0x000fe40007810000 */
[----:B------:R-:W-:Y:S02]  /*ab40*/  FSEL R201, R97, -INF , P1 ;  /* 0xff80000061c97808 */ /* 0x000fe40000800000 */
[----:B------:R-:W-:Y:S02]  /*ab50*/  ISETP.GT.AND P1, PT, R2, 0x49, PT ;  /* 0x000000490200780c */ /* 0x000fe40003f24270 */
[----:B------:R-:W-:Y:S01]  /*ab60*/  MOV R97, R75 ;  /* 0x0000004b00617202 */ /* 0x000fe20000000f00 */
[----:B------:R-:W3:Y:S01]  /*ab70*/  MUFU.TANH R112, R112 ;  /* 0x0000007000707308 */ /* 0x000ee20000002400 */
[----:B------:R-:W-:Y:S02]  /*ab80*/  FMNMX.FTZ R6, R18, R6, !PT ;  /* 0x0000000612067209 */ /* 0x000fe40007810000 */
[----:B------:R-:W-:Y:S02]  /*ab90*/  FMNMX.FTZ R73, R201, R73, !PT ;  /* 0x00000049c9497209 */ /* 0x000fe40007810000 */
[----:B-1----:R-:W-:Y:S02]  /*aba0*/  FSEL R200, R100, -INF , P0 ;  /* 0xff80000064c87808 */ /* 0x002fe40000000000 */
[----:B------:R-:W-:Y:S02]  /*abb0*/  ISETP.GT.AND P0, PT, R2, 0x50, PT ;  /* 0x000000500200780c */ /* 0x000fe40003f04270 */
[----:B------:R-:W-:Y:S01]  /*abc0*/  FMNMX.FTZ R6, R19, R6, !PT ;  /* 0x0000000613067209 */ /* 0x000fe20007810000 */
[----:B------:R-:W1:Y:S01]  /*abd0*/  MUFU.TANH R86, R86 ;  /* 0x0000005600567308 */ /* 0x000e620000002400 */
[----:B------:R-:W-:Y:S02]  /*abe0*/  FMNMX.FTZ R4, R28, R4, !PT ;  /* 0x000000041c047209 */ /* 0x000fe40007810000 */
[----:B------:R-:W-:Y:S02]  /*abf0*/  FMNMX.FTZ R73, R200, R73, !PT ;  /* 0x00000049c8497209 */ /* 0x000fe40007810000 */
        /* <DEDUP_REMOVED lines=8> */
[----:B------:R-:W-:Y:S01]  /*ac80*/  FMNMX.FTZ R73, R196, R73, !PT ;  /* 0x00000049c4497209 */ /* 0x000fe20007810000 */
[----:B------:R-:W3:Y:S01]  /*ac90*/  MUFU.TANH R87, R87 ;  /* 0x0000005700577308 */ /* 0x000ee20000002400 */
[----:B------:R-:W-:Y:S02]  /*aca0*/  FMNMX.FTZ R4, R43, R4, !PT ;  /* 0x000000042b047209 */ /* 0x000fe40007810000 */
[----:B------:R-:W-:Y:S02]  /*acb0*/  FMNMX.FTZ R73, R193, R73, !PT ;  /* 0x00000049c1497209 */ /* 0x000fe40007810000 */
[----:B-1----:R-:W-:Y:S01]  /*acc0*/  FSEL R197, R86, -INF , P0 ;  /* 0xff80000056c57808 */ /* 0x002fe20000000000 */
[----:B------:R-:W-:Y:S01]  /*acd0*/  IMAD.MOV.U32 R86, RZ, RZ, R7 ;  /* 0x000000ffff567224 */ /* 0x000fe200078e0007 */
[----:B------:R-:W-:Y:S01]  /*ace0*/  ISETP.GT.AND P0, PT, R2, 0x61, PT ;  /* 0x000000610200780c */ /* 0x000fe20003f04270 */
[----:B------:R-:W1:Y:S01]  /*acf0*/  SHFL.BFLY PT, R7, R73, 0x2, 0x1f ;  /* 0x0c401f0049077f89 */ /* 0x000e6200000e0000 */
[----:B------:R-:W-:Y:S01]  /*ad00*/  FMNMX.FTZ R4, R44, R4, !PT ;  /* 0x000000042c047209 */ /* 0x000fe20007810000 */
[----:B------:R-:W1:Y:S03]  /*ad10*/  MUFU.TANH R98, R98 ;  /* 0x0000006200627308 */ /* 0x000e660000002400 */
[----:B------:R-:W-:Y:S02]  /*ad20*/  FMNMX.FTZ R4, R47, R4, !PT ;  /* 0x000000042f047209 */ /* 0x000fe40007810000 */
[----:B---3--:R-:W-:Y:S01]  /*ad30*/  FSEL R103, R83, -INF , P1 ;  /* 0xff80000053677808 */ /* 0x008fe20000800000 */
[----:B------:R-:W-:Y:S01]  /*ad40*/  IMAD.MOV.U32 R83, RZ, RZ, R65 ;  /* 0x000000ffff537224 */ /* 0x000fe200078e0041 */
[----:B------:R-:W-:Y:S02]  /*ad50*/  ISETP.GT.AND P1, PT, R2, 0x60, PT ;  /* 0x000000600200780c */ /* 0x000fe40003f24270 */
[----:B------:R-:W-:Y:S01]  /*ad60*/  FMNMX.FTZ R4, R48, R4, !PT ;  /* 0x0000000430047209 */ /* 0x000fe20007810000 */
[----:B------:R-:W3:Y:S03]  /*ad70*/  MUFU.TANH R115, R115 ;  /* 0x0000007300737308 */ /* 0x000ee60000002400 */
[----:B------:R-:W-:Y:S02]  /*ad80*/  FMNMX.FTZ R4, R60, R4, !PT ;  /* 0x000000043c047209 */ /* 0x000fe40007810000 */
[----:B------:R-:W-:Y:S02]  /*ad90*/  FSEL R191, R87, -INF , P5 ;  /* 0xff80000057bf7808 */ /* 0x000fe40002800000 */
[----:B------:R-:W-:Y:S02]  /*ada0*/  ISETP.GT.AND P5, PT, R2, 0x68, PT ;  /* 0x000000680200780c */ /* 0x000fe40003fa4270 */
[----:B------:R-:W-:Y:S01]  /*adb0*/  FMNMX.FTZ R4, R61, R4, !PT ;  /* 0x000000043d047209 */ /* 0x000fe20007810000 */
[----:B------:R-:W-:Y:S01]  /*adc0*/  MUFU.TANH R93, R93 ;  /* 0x0000005d005d7308 */ /* 0x000fe20000002400 */
[----:B-1----:R-:W-:Y:S02]  /*add0*/  FMNMX.FTZ R73, R73, R7, !PT ;  /* 0x0000000749497209 */ /* 0x002fe40007810000 */
[----:B------:R-:W-:Y:S02]  /*ade0*/  FSEL R190, R98, -INF , P3 ;  /* 0xff80000062be7808 */ /* 0x000fe40001800000 */
[----:B------:R-:W-:Y:S01]  /*adf0*/  ISETP.GT.AND P3, PT, R2, 0x69, PT ;  /* 0x000000690200780c */ /* 0x000fe20003f64270 */
[----:B------:R-:W1:Y:S01]  /*ae00*/  SHFL.BFLY PT, R7, R73, 0x1, 0x1f ;  /* 0x0c201f0049077f89 */ /* 0x000e6200000e0000 */
[----:B------:R-:W-:Y:S03]  /*ae10*/  FMNMX.FTZ R2, R20, R6, !PT ;  /* 0x0000000614027209 */ /* 0x000fe60007810000 */
[----:B------:R-:W1:Y:S01]  /*ae20*/  MUFU.TANH R17, R17 ;  /* 0x0000001100117308 */ /* 0x000e620000002400 */
[----:B------:R-:W-:Y:S02]  /*ae30*/  FMNMX.FTZ R72, R88, R4, !PT ;  /* 0x0000000458487209 */ /* 0x000fe40007810000 */
[----:B------:R-:W-:Y:S02]  /*ae40*/  FMNMX.FTZ R2, R33, R2, !PT ;  /* 0x0000000221027209 */ /* 0x000fe40007810000 */
[----:B------:R-:W-:Y:S02]  /*ae50*/  FMNMX.FTZ R4, R21, R118, !PT ;  /* 0x0000007615047209 */ /* 0x000fe40007810000 */
[----:B------:R-:W-:Y:S02]  /*ae60*/  FMNMX.FTZ R2, R34, R2, !PT ;  /* 0x0000000222027209 */ /* 0x000fe40007810000 */
[----:B------:R-:W-:Y:S01]  /*ae70*/  FMNMX.FTZ R4, R22, R4, !PT ;  /* 0x0000000416047209 */ /* 0x000fe20007810000 */
[----:B------:R-:W-:Y:S01]  /*ae80*/  MUFU.TANH R90, R90 ;  /* 0x0000005a005a7308 */ /* 0x000fe20000002400 */
[----:B------:R-:W-:Y:S02]  /*ae90*/  FMNMX.FTZ R2, R37, R2, !PT ;  /* 0x0000000225027209 */ /* 0x000fe40007810000 */
[----:B------:R-:W-:Y:S02]  /*aea0*/  FMNMX.FTZ R4, R23, R4, !PT ;  /* 0x0000000417047209 */ /* 0x000fe40007810000 */
[----:B------:R-:W-:Y:S02]  /*aeb0*/  FMNMX.FTZ R2, R38, R2, !PT ;  /* 0x0000000226027209 */ /* 0x000fe40007810000 */
[----:B------:R-:W-:Y:S02]  /*aec0*/  FMNMX.FTZ R4, R24, R4, !PT ;  /* 0x0000000418047209 */ /* 0x000fe40007810000 */
[----:B------:R-:W-:Y:S01]  /*aed0*/  FMNMX.FTZ R2, R49, R2, !PT ;  /* 0x0000000231027209 */ /* 0x000fe20007810000 */
[----:B------:R-:W2:Y:S01]  /*aee0*/  MUFU.TANH R99, R99 ;  /* 0x0000006300637308 */ /* 0x000ea20000002400 */
[----:B------:R-:W-:Y:S02]  /*aef0*/  FMNMX.FTZ R4, R35, R4, !PT ;  /* 0x0000000423047209 */ /* 0x000fe40007810000 */
[----:B------:R-:W-:Y:S02]  /*af00*/  FMNMX.FTZ R2, R50, R2, !PT ;  /* 0x0000000232027209 */ /* 0x000fe40007810000 */
[----:B------:R-:W-:Y:S02]  /*af10*/  FMNMX.FTZ R4, R36, R4, !PT ;  /* 0x0000000424047209 */ /* 0x000fe40007810000 */
[----:B------:R-:W-:Y:S02]  /*af20*/  FMNMX.FTZ R2, R53, R2, !PT ;  /* 0x0000000235027209 */ /* 0x000fe40007810000 */
[----:B-1----:R-:W-:Y:S01]  /*af30*/  FMNMX.FTZ R73, R73, R7, !PT ;  /* 0x0000000749497209 */ /* 0x002fe20007810000 */
[----:B------:R-:W1:Y:S01]  /*af40*/  MUFU.TANH R102, R102 ;  /* 0x0000006600667308 */ /* 0x000e620000002400 */
[----:B------:R-:W-:Y:S02]  /*af50*/  FMNMX.FTZ R2, R54, R2, !PT ;  /* 0x0000000236027209 */ /* 0x000fe40007810000 */
[----:B------:R-:W-:Y:S01]  /*af60*/  FMNMX.FTZ R4, R39, R4, !PT ;  /* 0x0000000427047209 */ /* 0x000fe20007810000 */
[----:B------:R-:W-:Y:S01]  /*af70*/  FMUL.FTZ R75, R73, c[0x0][0x2d0] ;  /* 0x0000b400494b7a20 */ /* 0x000fe20000410000 */
[----:B------:R-:W-:Y:S02]  /*af80*/  FMNMX.FTZ R2, R184, R2, !PT ;  /* 0x00000002b8027209 */ /* 0x000fe40007810000 */
[----:B---3--:R-:W-:Y:S02]  /*af90*/  FSEL R115, R115, -INF , P3 ;  /* 0xff80000073737808 */ /* 0x008fe40001800000 */
[----:B------:R-:W-:Y:S01]  /*afa0*/  FSEL R98, R17, -INF , P0 ;  /* 0xff80000011627808 */ /* 0x000fe20000000000 */
[----:B------:R-:W-:Y:S01]  /*afb0*/  MUFU.TANH R7, R110 ;  /* 0x0000006e00077308 */ /* 0x000fe20000002400 */
[----:B------:R-:W-:Y:S01]  /*afc0*/  FMNMX.FTZ R72, R89, R72, !PT ;  /* 0x0000004859487209 */ /* 0x000fe20007810000 */
[----:B------:R-:W-:Y:S01]  /*afd0*/  FMUL.FTZ R17, R107, c[0x0][0x320] ;  /* 0x0000c8006b117a20 */ /* 0x000fe20000410000 */
[----:B------:R-:W-:Y:S02]  /*afe0*/  FMNMX.FTZ R2, R185, R2, !PT ;  /* 0x00000002b9027209 */ /* 0x000fe40007810000 */
[----:B--2---:R-:W-:Y:S02]  /*aff0*/  FSEL R186, R99, -INF , P2 ;  /* 0xff80000063ba7808 */ /* 0x004fe40001000000 */
[----:B------:R-:W-:Y:S02]  /*b000*/  FMNMX.FTZ R2, R189, R2, !PT ;  /* 0x00000002bd027209 */ /* 0x000fe40007810000 */
[----:B------:R-:W-:Y:S01]  /*b010*/  FMNMX.FTZ R4, R40, R4, !PT ;  /* 0x0000000428047209 */ /* 0x000fe20007810000 */
[----:B------:R-:W2:Y:S01]  /*b020*/  MUFU.TANH R114, R114 ;  /* 0x0000007200727308 */ /* 0x000ea20000002400 */
[----:B------:R-:W-:Y:S02]  /*b030*/  FMNMX.FTZ R2, R195, R2, !PT ;  /* 0x00000002c3027209 */ /* 0x000fe40007810000 */
[----:B------:R-:W-:Y:S02]  /*b040*/  FMNMX.FTZ R4, R51, R4, !PT ;  /* 0x0000000433047209 */ /* 0x000fe40007810000 */
[----:B------:R-:W-:Y:S02]  /*b050*/  FMNMX.FTZ R2, R85, R2, !PT ;  /* 0x0000000255027209 */ /* 0x000fe40007810000 */
[----:B------:R-:W-:Y:S02]  /*b060*/  FMNMX.FTZ R4, R52, R4, !PT ;  /* 0x0000000434047209 */ /* 0x000fe40007810000 */
[----:B-1----:R-:W-:Y:S01]  /*b070*/  FSEL R99, R102, -INF , P1 ;  /* 0xff80000066637808 */ /* 0x002fe20000800000 */
[----:B------:R-:W-:Y:S01]  /*b080*/  MUFU.TANH R17, R17 ;  /* 0x0000001100117308 */ /* 0x000fe20000002400 */
[----:B------:R-:W-:Y:S02]  /*b090*/  FMNMX.FTZ R2, R252, R2, !PT ;  /* 0x00000002fc027209 */ /* 0x000fe40007810000 */
[----:B------:R-:W-:Y:S02]  /*b0a0*/  ISETP.GT.AND P3, PT, R0, 0x59, PT ;  /* 0x000000590000780c */ /* 0x000fe40003f64270 */
[----:B------:R-:W-:Y:S02]  /*b0b0*/  FMNMX.FTZ R2, R83, R2, !PT ;  /* 0x0000000253027209 */ /* 0x000fe40007810000 */
[----:B------:R-:W-:Y:S02]  /*b0c0*/  FSEL R107, R93, -INF , P3 ;  /* 0xff8000005d6b7808 */ /* 0x000fe40001800000 */
[----:B------:R-:W-:Y:S01]  /*b0d0*/  FMNMX.FTZ R2, R86, R2, !PT ;  /* 0x0000000256027209 */ /* 0x000fe20007810000 */
[----:B------:R-:W1:Y:S01]  /*b0e0*/  MUFU.TANH R79, R79 ;  /* 0x0000004f004f7308 */ /* 0x000e620000002400 */
[----:B------:R-:W-:Y:S02]  /*b0f0*/  ISETP.GT.AND P3, PT, R5, 0x50, PT ;  /* 0x000000500500780c */ /* 0x000fe40003f64270 */
[----:B------:R-:W-:Y:S02]  /*b100*/  FMNMX.FTZ R72, R222, R72, !PT ;  /* 0x00000048de487209 */ /* 0x000fe40007810000 */
[----:B--2---:R-:W-:Y:S02]  /*b110*/  FSEL R114, R114, -INF , P5 ;  /* 0xff80000072727808 */ /* 0x004fe40002800000 */
[----:B------:R-:W-:Y:S02]  /*b120*/  FSEL R242, R90, -INF , P3 ;  /* 0xff8000005af27808 */ /* 0x000fe40001800000 */
[----:B------:R-:W-:Y:S01]  /*b130*/  FSETP.NEU.FTZ.AND P3, PT, R73, -INF , PT ;  /* 0xff8000004900780b */ /* 0x000fe20003f7d000 */
[----:B------:R-:W2:Y:S01]  /*b140*/  MUFU.TANH R92, R92 ;  /* 0x0000005c005c7308 */ /* 0x000ea20000002400 */
[----:B------:R-:W-:Y:S02]  /*b150*/  FMNMX.FTZ R4, R56, R4, !PT ;  /* 0x0000000438047209 */ /* 0x000fe40007810000 */
[----:B------:R-:W-:Y:S02]  /*b160*/  FSEL R75, R75, RZ, P3 ;  /* 0x000000ff4b4b7208 */ /* 0x000fe40001800000 */
[----:B------:R-:W-:Y:S02]  /*b170*/  ISETP.GT.AND P2, PT, R5, 0x49, PT ;  /* 0x000000490500780c */ /* 0x000fe40003f44270 */
[C---:B------:R-:W-:Y:S02]  /*b180*/  ISETP.GT.AND P5, PT, R0.reuse, 0x58, PT ;  /* 0x000000580000780c */ /* 0x040fe40003fa4270 */
[----:B------:R-:W-:Y:S01]  /*b190*/  FMNMX.FTZ R4, R57, R4, !PT ;  /* 0x0000000439047209 */ /* 0x000fe20007810000 */
[----:B------:R-:W-:Y:S01]  /*b1a0*/  MUFU.TANH R104, R104 ;  /* 0x0000006800687308 */ /* 0x000fe20000002400 */
[C---:B------:R-:W-:Y:S02]  /*b1b0*/  ISETP.GT.AND P1, PT, R0.reuse, 0x50, PT ;  /* 0x000000500000780c */ /* 0x040fe40003f24270 */
[----:B------:R-:W-:Y:S02]  /*b1c0*/  FMNMX.FTZ R4, R187, R4, !PT ;  /* 0x00000004bb047209 */ /* 0x000fe40007810000 */
[----:B-1----:R-:W-:Y:S02]  /*b1d0*/  FSEL R194, R79, -INF , P2 ;  /* 0xff8000004fc27808 */ /* 0x002fe40001000000 */
[----:B------:R-:W-:Y:S02]  /*b1e0*/  FSEL R249, R249, -INF , P1 ;  /* 0xff800000f9f97808 */ /* 0x000fe40000800000 */
[C---:B------:R-:W-:Y:S01]  /*b1f0*/  ISETP.GT.AND P1, PT, R0.reuse, 0x61, PT ;  /* 0x000000610000780c */ /* 0x040fe20003f24270 */
[----:B------:R-:W1:Y:S01]  /*b200*/  MUFU.TANH R105, R105 ;  /* 0x0000006900697308 */ /* 0x000e620000002400 */
[----:B------:R-:W-:Y:S02]  /*b210*/  ISETP.GT.AND P0, PT, R0, 0x51, PT ;  /* 0x000000510000780c */ /* 0x000fe40003f04270 */
[----:B------:R-:W-:Y:S02]  /*b220*/  FMNMX.FTZ R2, R249, R2, !PT ;  /* 0x00000002f9027209 */ /* 0x000fe40007810000 */
[----:B--2---:R-:W-:Y:S02]  /*b230*/  FSEL R247, R92, -INF , P5 ;  /* 0xff8000005cf77808 */ /* 0x004fe40002800000 */
[C---:B------:R-:W-:Y:S02]  /*b240*/  ISETP.GT.AND P5, PT, R0.reuse, 0x69, PT ;  /* 0x000000690000780c */ /* 0x040fe40003fa4270 */
[----:B------:R-:W-:Y:S01]  /*b250*/  FMNMX.FTZ R72, R243, R72, !PT ;  /* 0x00000048f3487209 */ /* 0x000fe20007810000 */
[----:B------:R-:W2:Y:S01]  /*b260*/  MUFU.TANH R108, R108 ;  /* 0x0000006c006c7308 */ /* 0x000ea20000002400 */
[----:B------:R-:W-:Y:S02]  /*b270*/  ISETP.GT.AND P2, PT, R0, 0x60, PT ;  /* 0x000000600000780c */ /* 0x000fe40003f44270 */
[----:B------:R-:W-:Y:S02]  /*b280*/  FSEL R248, R248, -INF , P0 ;  /* 0xff800000f8f87808 */ /* 0x000fe40000000000 */
[----:B------:R-:W-:Y:S02]  /*b290*/  ISETP.GT.AND P0, PT, R0, 0x68, PT ;  /* 0x000000680000780c */ /* 0x000fe40003f04270 */
[----:B------:R-:W-:Y:S01]  /*b2a0*/  FMNMX.FTZ R0, R188, R4, !PT ;  /* 0x00000004bc007209 */ /* 0x000fe20007810000 */
[--C-:B------:R-:W-:Y:S01]  /*b2b0*/  FFMA.FTZ R4, R8, c[0x0][0x2d0], -R75.reuse ;  /* 0x0000b40008047a23 */ /* 0x100fe2000001084b */
[----:B------:R-:W-:Y:S01]  /*b2c0*/  FMNMX.FTZ R72, R221, R72, !PT ;  /* 0x00000048dd487209 */ /* 0x000fe20007810000 */
[----:B------:R-:W3:Y:S01]  /*b2d0*/  MUFU.TANH R91, R91 ;  /* 0x0000005b005b7308 */ /* 0x000ee20000002400 */
[----:B------:R-:W-:Y:S01]  /*b2e0*/  FSEL R202, R109, -INF , P5 ;  /* 0xff8000006dca7808 */ /* 0x000fe20002800000 */
[--C-:B------:R-:W-:Y:S01]  /*b2f0*/  FFMA.FTZ R109, R201, c[0x0][0x2d0], -R75.reuse ;  /* 0x0000b400c96d7a23 */ /* 0x100fe2000001084b */
[----:B------:R-:W-:Y:S02]  /*b300*/  ISETP.GE.AND P5, PT, R216, 0x1, PT ;  /* 0x00000001d800780c */ /* 0x000fe40003fa6270 */
[----:B------:R-:W-:Y:S02]  /*b310*/  FMNMX.FTZ R72, R103, R72, !PT ;  /* 0x0000004867487209 */ /* 0x000fe40007810000 */
[----:B-1----:R-:W-:Y:S01]  /*b320*/  FSEL R207, R105, -INF , P1 ;  /* 0xff80000069cf7808 */ /* 0x002fe20000800000 */
[----:B------:R-:W-:Y:S01]  /*b330*/  IMAD.MOV.U32 R105, RZ, RZ, R86 ;  /* 0x000000ffff697224 */ /* 0x000fe200078e0056 */
[----:B------:R-:W-:Y:S01]  /*b340*/  FMNMX.FTZ R72, R197, R72, !PT ;  /* 0x00000048c5487209 */ /* 0x000fe20007810000 */
[----:B------:R1:W-:Y:S01]  /*b350*/  MUFU.EX2 R220, R4 ;  /* 0x0000000400dc7308 */ /* 0x0003e20000000800 */
[----:B------:R-:W-:Y:S02]  /*b360*/  FMNMX.FTZ R2, R248, R2, !PT ;  /* 0x00000002f8027209 */ /* 0x000fe40007810000 */
[----:B------:R-:W-:Y:S01]  /*b370*/  FSEL R211, R104, -INF , P2 ;  /* 0xff80000068d37808 */ /* 0x000fe20001000000 */
[--C-:B------:R-:W-:Y:S01]  /*b380*/  FFMA.FTZ R104, R223, c[0x0][0x2d0], -R75.reuse ;  /* 0x0000b400df687a23 */ /* 0x100fe2000001084b */
[----:B------:R-:W-:Y:S02]  /*b390*/  FMNMX.FTZ R2, R247, R2, !PT ;  /* 0x00000002f7027209 */ /* 0x000fe40007810000 */
[----:B------:R-:W-:Y:S02]  /*b3a0*/  FMNMX.FTZ R72, R191, R72, !PT ;  /* 0x00000048bf487209 */ /* 0x000fe40007810000 */
[----:B------:R-:W-:Y:S01]  /*b3b0*/  FMNMX.FTZ R2, R107, R2, !PT ;  /* 0x000000026b027209 */ /* 0x000fe20007810000 */
[----:B------:R-:W3:Y:S01]  /*b3c0*/  MUFU.TANH R94, R94 ;  /* 0x0000005e005e7308 */ /* 0x000ee20000002400 */
[----:B------:R-:W-:Y:S02]  /*b3d0*/  FMNMX.FTZ R72, R190, R72, !PT ;  /* 0x00000048be487209 */ /* 0x000fe40007810000 */
[----:B------:R-:W-:Y:S02]  /*b3e0*/  FMNMX.FTZ R2, R211, R2, !PT ;  /* 0x00000002d3027209 */ /* 0x000fe40007810000 */
[----:B--2---:R-:W-:Y:S01]  /*b3f0*/  FSEL R204, R108, -INF , P0 ;  /* 0xff8000006ccc7808 */ /* 0x004fe20000000000 */
[--C-:B------:R-:W-:Y:S01]  /*b400*/  FFMA.FTZ R108, R219, c[0x0][0x2d0], -R75.reuse ;  /* 0x0000b400db6c7a23 */ /* 0x100fe2000001084b */
[----:B------:R-:W-:Y:S02]  /*b410*/  FMNMX.FTZ R2, R207, R2, !PT ;  /* 0x00000002cf027209 */ /* 0x000fe40007810000 */
[----:B------:R-:W-:Y:S01]  /*b420*/  FMNMX.FTZ R72, R186, R72, !PT ;  /* 0x00000048ba487209 */ /* 0x000fe20007810000 */
[----:B------:R-:W2:Y:S01]  /*b430*/  MUFU.TANH R95, R95 ;  /* 0x0000005f005f7308 */ /* 0x000ea20000002400 */
[----:B------:R-:W-:Y:S02]  /*b440*/  FMNMX.FTZ R2, R204, R2, !PT ;  /* 0x00000002cc027209 */ /* 0x000fe40007810000 */
[----:B------:R-:W-:Y:S01]  /*b450*/  FMNMX.FTZ R72, R99, R72, !PT ;  /* 0x0000004863487209 */ /* 0x000fe20007810000 */
[--C-:B-1----:R-:W-:Y:S01]  /*b460*/  FFMA.FTZ R4, R9, c[0x0][0x2d0], -R75.reuse ;  /* 0x0000b40009047a23 */ /* 0x102fe2000001084b */
[----:B------:R-:W-:Y:S01]  /*b470*/  FMNMX.FTZ R2, R202, R2, !PT ;  /* 0x00000002ca027209 */ /* 0x000fe20007810000 */
[----:B------:R-:W-:Y:S01]  /*b480*/  IMAD.MOV.U32 R9, RZ, RZ, c[0x0][0x1e0] ;  /* 0x00007800ff097624 */ /* 0x000fe200078e00ff */
[----:B------:R-:W-:Y:S02]  /*b490*/  FMNMX.FTZ R72, R98, R72, !PT ;  /* 0x0000004862487209 */ /* 0x000fe40007810000 */
[----:B------:R-:W-:Y:S01]  /*b4a0*/  ISETP.GT.AND P2, PT, R5, 0x51, PT ;  /* 0x000000510500780c */ /* 0x000fe20003f44270 */
[----:B------:R1:W1:Y:S01]  /*b4b0*/  MUFU.EX2 R246, R4 ;  /* 0x0000000400f67308 */ /* 0x0002620000000800 */
[----:B------:R-:W-:Y:S01]  /*b4c0*/  FMNMX.FTZ R72, R114, R72, !PT ;  /* 0x0000004872487209 */ /* 0x000fe20007810000 */
[----:B------:R-:W2:Y:S01]  /*b4d0*/  SHFL.BFLY PT, R71, R2, 0x2, 0x1f ;  /* 0x0c401f0002477f89 */ /* 0x000ea200000e0000 */
[----:B------:R-:W-:Y:S02]  /*b4e0*/  FMNMX.FTZ R0, R199, R0, !PT ;  /* 0x00000000c7007209 */ /* 0x000fe40007810000 */
[----:B------:R-:W-:Y:S02]  /*b4f0*/  FMNMX.FTZ R72, R115, R72, !PT ;  /* 0x0000004873487209 */ /* 0x000fe40007810000 */
[----:B------:R-:W-:Y:S02]  /*b500*/  FMNMX.FTZ R0, R214, R0, !PT ;  /* 0x00000000d6007209 */ /* 0x000fe40007810000 */
[----:B---3--:R-:W-:Y:S01]  /*b510*/  FSEL R217, R91, -INF , P2 ;  /* 0xff8000005bd97808 */ /* 0x008fe20001000000 */
[----:B------:R-:W3:Y:S01]  /*b520*/  MUFU.TANH R106, R106 ;  /* 0x0000006a006a7308 */ /* 0x000ee20000002400 */
[----:B------:R-:W3:Y:S01]  /*b530*/  SHFL.BFLY PT, R6, R72, 0x2, 0x1f ;  /* 0x0c401f0048067f89 */ /* 0x000ee200000e0000 */
[----:B------:R-:W-:Y:S02]  /*b540*/  FMNMX.FTZ R0, R84, R0, !PT ;  /* 0x0000000054007209 */ /* 0x000fe40007810000 */
[----:B------:R-:W-:Y:S02]  /*b550*/  ISETP.GT.AND P1, PT, R5, 0x58, PT ;  /* 0x000000580500780c */ /* 0x000fe40003f24270 */
[----:B------:R-:W-:Y:S02]  /*b560*/  FMNMX.FTZ R0, R97, R0, !PT ;  /* 0x0000000061007209 */ /* 0x000fe40007810000 */
[----:B------:R-:W-:Y:S02]  /*b570*/  FSEL R215, R94, -INF , P1 ;  /* 0xff8000005ed77808 */ /* 0x000fe40000800000 */
[----:B------:R-:W-:Y:S02]  /*b580*/  FMNMX.FTZ R0, R111, R0, !PT ;  /* 0x000000006f007209 */ /* 0x000fe40007810000 */
[----:B------:R-:W-:Y:S01]  /*b590*/  ISETP.GT.AND P0, PT, R5, 0x59, PT ;  /* 0x000000590500780c */ /* 0x000fe20003f04270 */
[--C-:B-1----:R-:W-:Y:S01]  /*b5a0*/  FFMA.FTZ R4, R10, c[0x0][0x2d0], -R75.reuse ;  /* 0x0000b4000a047a23 */ /* 0x102fe2000001084b */
[----:B------:R-:W-:Y:S02]  /*b5b0*/  MOV R10, c[0x0][0x1e4] ;  /* 0x00007900000a7a02 */ /* 0x000fe40000000f00 */
[----:B--2---:R-:W-:Y:S01]  /*b5c0*/  FMNMX.FTZ R71, R2, R71, !PT ;  /* 0x0000004702477209 */ /* 0x004fe20007810000 */
[----:B------:R-:W-:Y:S01]  /*b5d0*/  MUFU.EX2 R64, R4 ;  /* 0x0000000400407308 */ /* 0x000fe20000000800 */
[----:B------:R-:W-:Y:S01]  /*b5e0*/  FFMA.FTZ R2, R11, c[0x0][0x2d0], -R75 ;  /* 0x0000b4000b027a23 */ /* 0x000fe2000001084b */
[----:B------:R-:W-:Y:S02]  /*b5f0*/  FSEL R212, R95, -INF , P0 ;  /* 0xff8000005fd47808 */ /* 0x000fe40000000000 */
[----:B------:R-:W-:Y:S02]  /*b600*/  F2FP.PACK_AB R76, R246, R220 ;  /* 0x000000dcf64c723e */ /* 0x000fe400000000ff */
[C---:B------:R-:W-:Y:S02]  /*b610*/  ISETP.GT.AND P0, PT, R5.reuse, 0x61, PT ;  /* 0x000000610500780c */ /* 0x040fe40003f04270 */
[----:B------:R-:W-:Y:S02]  /*b620*/  FMNMX.FTZ R0, R194, R0, !PT ;  /* 0x00000000c2007209 */ /* 0x000fe40007810000 */
[----:B------:R-:W1:Y:S01]  /*b630*/  MUFU.EX2 R4, R2 ;  /* 0x0000000200047308 */ /* 0x000e620000000800 */
[----:B---3--:R-:W-:Y:S02]  /*b640*/  FMNMX.FTZ R72, R72, R6, !PT ;  /* 0x0000000648487209 */ /* 0x008fe40007810000 */
[----:B------:R-:W-:Y:S02]  /*b650*/  FMNMX.FTZ R0, R242, R0, !PT ;  /* 0x00000000f2007209 */ /* 0x000fe40007810000 */
[----:B------:R-:W-:Y:S01]  /*b660*/  ISETP.GT.AND P1, PT, R5, 0x60, PT ;  /* 0x000000600500780c */ /* 0x000fe20003f24270 */
[----:B------:R-:W2:Y:S01]  /*b670*/  SHFL.BFLY PT, R6, R72, 0x1, 0x1f ;  /* 0x0c201f0048067f89 */ /* 0x000ea200000e0000 */
[----:B------:R-:W-:Y:S02]  /*b680*/  FMNMX.FTZ R0, R217, R0, !PT ;  /* 0x00000000d9007209 */ /* 0x000fe40007810000 */
[----:B------:R-:W-:Y:S02]  /*b690*/  FSEL R208, R106, -INF , P1 ;  /* 0xff8000006ad07808 */ /* 0x000fe40000800000 */
[----:B------:R-:W-:Y:S02]  /*b6a0*/  FMNMX.FTZ R0, R215, R0, !PT ;  /* 0x00000000d7007209 */ /* 0x000fe40007810000 */
[----:B------:R-:W-:Y:S02]  /*b6b0*/  ISETP.GT.AND P1, PT, R5, 0x68, PT ;  /* 0x000000680500780c */ /* 0x000fe40003f24270 */
[----:B------:R-:W-:Y:S02]  /*b6c0*/  FMNMX.FTZ R0, R212, R0, !PT ;  /* 0x00000000d4007209 */ /* 0x000fe40007810000 */
[----:B------:R-:W-:Y:S01]  /*b6d0*/  FSEL R206, R17, -INF , P0 ;  /* 0xff80000011ce7808 */ /* 0x000fe20000000000 */
[----:B------:R-:W-:Y:S01]  /*b6e0*/  @P5 IMAD.SHL.U32 R17, R9, 0x20, RZ ;  /* 0x0000002009115824 */ /* 0x000fe200078e00ff */
[----:B------:R-:W-:Y:S02]  /*b6f0*/  FMNMX.FTZ R0, R208, R0, !PT ;  /* 0x00000000d0007209 */ /* 0x000fe40007810000 */
[----:B------:R-:W-:Y:S02]  /*b700*/  ISETP.GT.AND P0, PT, R5, 0x69, PT ;  /* 0x000000690500780c */ /* 0x000fe40003f04270 */
[----:B------:R-:W-:Y:S01]  /*b710*/  FSEL R203, R7, -INF , P1 ;  /* 0xff80000007cb7808 */ /* 0x000fe20000800000 */
[----:B-1----:R1:W-:Y:S01]  /*b720*/  STL [R1], R4 ;  /* 0x0000000401007387 */ /* 0x0023e20000100800 */
[----:B------:R-:W-:Y:S02]  /*b730*/  FMNMX.FTZ R0, R206, R0, !PT ;  /* 0x00000000ce007209 */ /* 0x000fe40007810000 */
[----:B------:R-:W-:Y:S01]  /*b740*/  FSEL R74, R74, -INF , P0 ;  /* 0xff8000004a4a7808 */ /* 0x000fe20000000000 */
[----:B------:R-:W-:Y:S01]  /*b750*/  STL [R1+0xa0], R216 ;  /* 0x0000a0d801007387 */ /* 0x000fe20000100800 */
[----:B------:R-:W-:Y:S02]  /*b760*/  FMNMX.FTZ R0, R203, R0, !PT ;  /* 0x00000000cb007209 */ /* 0x000fe40007810000 */
[----:B--2---:R-:W-:Y:S01]  /*b770*/  FMNMX.FTZ R72, R72, R6, !PT ;  /* 0x0000000648487209 */ /* 0x004fe20007810000 */
[----:B------:R-:W-:Y:S01]  /*b780*/  STL [R1+0xa4], R244 ;  /* 0x0000a4f401007387 */ /* 0x000fe20000100800 */
[----:B------:R-:W-:Y:S02]  /*b790*/  FMNMX.FTZ R0, R74, R0, !PT ;  /* 0x000000004a007209 */ /* 0x000fe40007810000 */
[C---:B------:R-:W-:Y:S01]  /*b7a0*/  FSETP.NEU.FTZ.AND P2, PT, R72.reuse, -INF , PT ;  /* 0xff8000004800780b */ /* 0x040fe20003f5d000 */
[----:B------:R-:W-:Y:S01]  /*b7b0*/  FMUL.FTZ R96, R72, c[0x0][0x2d0] ;  /* 0x0000b40048607a20 */ /* 0x000fe20000410000 */
[----:B------:R-:W2:Y:S01]  /*b7c0*/  SHFL.BFLY PT, R6, R71, 0x1, 0x1f ;  /* 0x0c201f0047067f89 */ /* 0x000ea200000e0000 */
[----:B------:R-:W-:Y:S03]  /*b7d0*/  @P5 SHF.R.S32.HI R5, RZ, 0x1f, R244 ;  /* 0x0000001fff055819 */ /* 0x000fe600000114f4 */
[----:B------:R-:W-:Y:S02]  /*b7e0*/  FSEL R96, R96, RZ, P2 ;  /* 0x000000ff60607208 */ /* 0x000fe40001000000 */
[----:B------:R-:W-:Y:S02]  /*b7f0*/  @P5 IMAD R5, R5, c[0x0][0x1e0], RZ ;  /* 0x0000780005055a24 */ /* 0x000fe400078e02ff */
[----:B------:R-:W3:Y:S02]  /*b800*/  SHFL.BFLY PT, R2, R0, 0x2, 0x1f ;  /* 0x0c401f0000027f89 */ /* 0x000ee400000e0000 */
[----:B------:R-:W-:Y:S02]  /*b810*/  @P5 IMAD R5, R244, c[0x0][0x1e4], R5 ;  /* 0x00007900f4055a24 */ /* 0x000fe400078e0205 */
[----:B-1----:R-:W-:Y:S01]  /*b820*/  FFMA.FTZ R4, R12, c[0x0][0x2d0], -R96 ;  /* 0x0000b4000c047a23 */ /* 0x002fe20000010860 */
[----:B------:R-:W-:Y:S03]  /*b830*/  @P5 SHF.L.U64.HI R12, R9, 0x5, R10 ;  /* 0x00000005090c5819 */ /* 0x000fe6000001020a */
[----:B------:R1:W-:Y:S01]  /*b840*/  MUFU.EX2 R192, R4 ;  /* 0x0000000400c07308 */ /* 0x0003e20000000800 */
[----:B------:R-:W-:Y:S01]  /*b850*/  STL [R1+0xa8], R73 ;  /* 0x0000a84901007387 */ /* 0x000fe20000100800 */
[----:B--2---:R-:W-:Y:S01]  /*b860*/  FMNMX.FTZ R71, R71, R6, !PT ;  /* 0x0000000647477209 */ /* 0x004fe20007810000 */
[----:B------:R-:W-:Y:S03]  /*b870*/  @P5 IMAD.WIDE.U32 R6, R244, c[0x0][0x1e0], RZ ;  /* 0x00007800f4065a25 */ /* 0x000fe600078e00ff */
[C---:B------:R-:W-:Y:S01]  /*b880*/  FSETP.NEU.FTZ.AND P1, PT, R71.reuse, -INF , PT ;  /* 0xff8000004700780b */ /* 0x040fe20003f3d000 */
[----:B------:R-:W-:Y:S02]  /*b890*/  FMUL.FTZ R100, R71, c[0x0][0x2d0] ;  /* 0x0000b40047647a20 */ /* 0x000fe40000410000 */
[----:B------:R-:W-:Y:S01]  /*b8a0*/  @P5 IMAD.IADD R7, R7, 0x1, R5 ;  /* 0x0000000107075824 */ /* 0x000fe200078e0205 */
[----:B---3--:R-:W-:Y:S02]  /*b8b0*/  FMNMX.FTZ R0, R0, R2, !PT ;  /* 0x0000000200007209 */ /* 0x008fe40007810000 */
[----:B------:R-:W-:Y:S01]  /*b8c0*/  FSEL R100, R100, RZ, P1 ;  /* 0x000000ff64647208 */ /* 0x000fe20000800000 */
[----:B------:R-:W-:Y:S01]  /*b8d0*/  @P5 IMAD R7, R7, 0x70, RZ ;  /* 0x0000007007075824 */ /* 0x000fe200078e02ff */
[----:B------:R-:W-:Y:S01]  /*b8e0*/  @P5 MOV R5, R69 ;  /* 0x0000004500055202 */ /* 0x000fe20000000f00 */
[----:B------:R-:W2:Y:S02]  /*b8f0*/  SHFL.BFLY PT, R2, R0, 0x1, 0x1f ;  /* 0x0c201f0000027f89 */ /* 0x000ea400000e0000 */
[----:B------:R-:W-:Y:S02]  /*b900*/  FFMA.FTZ R8, R16, c[0x0][0x2d0], -R100 ;  /* 0x0000b40010087a23 */ /* 0x000fe40000010864 */
[----:B-1----:R-:W-:Y:S02]  /*b910*/  FFMA.FTZ R4, R13, c[0x0][0x2d0], -R96 ;  /* 0x0000b4000d047a23 */ /* 0x002fe40000010860 */
[----:B------:R1:W-:Y:S01]  /*b920*/  MUFU.EX2 R113, R8 ;  /* 0x0000000800717308 */ /* 0x0003e20000000800 */
[--C-:B------:R-:W-:Y:S02]  /*b930*/  FFMA.FTZ R13, R30, c[0x0][0x2d0], -R75.reuse ;  /* 0x0000b4001e0d7a23 */ /* 0x100fe4000001084b */
[--C-:B------:R-:W-:Y:S02]  /*b940*/  FFMA.FTZ R16, R25, c[0x0][0x2d0], -R75.reuse ;  /* 0x0000b40019107a23 */ /* 0x100fe4000001084b */
[--C-:B------:R-:W-:Y:S05]  /*b950*/  FFMA.FTZ R107, R107, c[0x0][0x2d0], -R100.reuse ;  /* 0x0000b4006b6b7a23 */ /* 0x100fea0000010864 */
[----:B------:R3:W3:Y:S01]  /*b960*/  MUFU.EX2 R205, R4 ;  /* 0x0000000400cd7308 */ /* 0x0006e20000000800 */
[----:B--2---:R-:W-:Y:S01]  /*b970*/  FMNMX.FTZ R70, R0, R2, !PT ;  /* 0x0000000200467209 */ /* 0x004fe20007810000 */
[----:B------:R-:W-:Y:S08]  /*b980*/  FFMA.FTZ R0, R19, c[0x0][0x2d0], -R100 ;  /* 0x0000b40013007a23 */ /* 0x000ff00000010864 */
[----:B------:R2:W-:Y:S01]  /*b990*/  MUFU.EX2 R230, R13 ;  /* 0x0000000d00e67308 */ /* 0x0005e20000000800 */
[----:B------:R-:W-:Y:S02]  /*b9a0*/  FFMA.FTZ R2, R27, c[0x0][0x2d0], -R96 ;  /* 0x0000b4001b027a23 */ /* 0x000fe40000010860 */
[----:B------:R-:W-:Y:S02]  /*b9b0*/  FMUL.FTZ R101, R70, c[0x0][0x2d0] ;  /* 0x0000b40046657a20 */ /* 0x000fe40000410000 */
[----:B-1----:R-:W-:Y:S05]  /*b9c0*/  FFMA.FTZ R8, R18, c[0x0][0x2d0], -R100 ;  /* 0x0000b40012087a23 */ /* 0x002fea0000010864 */
[----:B------:R-:W-:Y:S01]  /*b9d0*/  MUFU.EX2 R65, R8 ;  /* 0x0000000800417308 */ /* 0x000fe20000000800 */
[--C-:B---3--:R-:W-:Y:S01]  /*b9e0*/  FFMA.FTZ R4, R14, c[0x0][0x2d0], -R96.reuse ;  /* 0x0000b4000e047a23 */ /* 0x108fe20000010860 */
[----:B------:R-:W-:Y:S01]  /*b9f0*/  F2FP.PACK_AB R77, R205, R192 ;  /* 0x000000c0cd4d723e */ /* 0x000fe200000000ff */
[--C-:B------:R-:W-:Y:S07]  /*ba00*/  FFMA.FTZ R14, R29, c[0x0][0x2d0], -R75.reuse ;  /* 0x0000b4001d0e7a23 */ /* 0x100fee000001084b */
[----:B------:R1:W-:Y:S01]  /*ba10*/  MUFU.EX2 R55, R4 ;  /* 0x0000000400377308 */ /* 0x0003e20000000800 */
[--C-:B--2---:R-:W-:Y:S09]  /*ba20*/  FFMA.FTZ R13, R42, c[0x0][0x2d0], -R75.reuse ;  /* 0x0000b4002a0d7a23 */ /* 0x104ff2000001084b */
[----:B------:R2:W-:Y:S10]  /*ba30*/  MUFU.EX2 R106, R0 ;  /* 0x00000000006a7308 */ /* 0x0005f40000000800 */
[----:B------:R3:W-:Y:S01]  /*ba40*/  MUFU.EX2 R229, R2 ;  /* 0x0000000200e57308 */ /* 0x0007e20000000800 */
[----:B-1----:R-:W-:Y:S02]  /*ba50*/  FFMA.FTZ R4, R15, c[0x0][0x2d0], -R96 ;  /* 0x0000b4000f047a23 */ /* 0x002fe40000010860 */
[----:B------:R-:W-:Y:S07]  /*ba60*/  FFMA.FTZ R15, R26, c[0x0][0x2d0], -R75 ;  /* 0x0000b4001a0f7a23 */ /* 0x000fee000001084b */
[----:B------:R4:W-:Y:S01]  /*ba70*/  MUFU.EX2 R244, R4 ;  /* 0x0000000400f47308 */ /* 0x0009e20000000800 */
[--C-:B--2---:R-:W-:Y:S09]  /*ba80*/  FFMA.FTZ R0, R20, c[0x0][0x2d0], -R100.reuse ;  /* 0x0000b40014007a23 */ /* 0x104ff20000010864 */
[----:B------:R-:W1:Y:S01]  /*ba90*/  MUFU.EX2 R216, R0 ;  /* 0x0000000000d87308 */ /* 0x000e620000000800 */
[----:B---3--:R-:W-:Y:S09]  /*baa0*/  FFMA.FTZ R2, R37, c[0x0][0x2d0], -R100 ;  /* 0x0000b40025027a23 */ /* 0x008ff20000010864 */
[----:B------:R2:W-:Y:S01]  /*bab0*/  MUFU.EX2 R234, R2 ;  /* 0x0000000200ea7308 */ /* 0x0005e20000000800 */
[----:B----4-:R-:W-:Y:S04]  /*bac0*/  @P5 IMAD.MOV.U32 R4, RZ, RZ, R66 ;  /* 0x000000ffff045224 */ /* 0x010fe800078e0042 */
[----:B------:R-:W-:Y:S05]  /*bad0*/  @P5 IMAD.WIDE.U32 R4, R6, 0x70, R4 ;  /* 0x0000007006045825 */ /* 0x000fea00078e0004 */
[----:B------:R3:W-:Y:S01]  /*bae0*/  MUFU.EX2 R240, R14 ;  /* 0x0000000e00f07308 */ /* 0x0007e20000000800 */
[----:B------:R-:W-:Y:S01]  /*baf0*/  @P5 IMAD.IADD R7, R5, 0x1, R7 ;  /* 0x0000000105075824 */ /* 0x000fe200078e0207 */
[----:B------:R-:W-:Y:S02]  /*bb00*/  @P5 LEA R6, P0, R4, c[0x0][0x1c8], 0x1 ;  /* 0x0000720004065a11 */ /* 0x000fe400078008ff */
[----:B-1----:R-:W-:Y:S02]  /*bb10*/  F2FP.PACK_AB R66, R216, R106 ;  /* 0x0000006ad842723e */ /* 0x002fe400000000ff */
[----:B------:R-:W-:Y:S02]  /*bb20*/  @P5 LEA.HI.X R7, R4, c[0x0][0x1cc], R7, 0x1, P0 ;  /* 0x0000730004075a11 */ /* 0x000fe400000f0c07 */
[-C--:B------:R-:W-:Y:S02]  /*bb30*/  @P5 IADD3 R4, P0, R6, R17.reuse, RZ ;  /* 0x0000001106045210 */ /* 0x080fe40007f1e0ff */
[----:B------:R-:W-:Y:S01]  /*bb40*/  MUFU.EX2 R236, R15 ;  /* 0x0000000f00ec7308 */ /* 0x000fe20000000800 */
[----:B------:R1:W-:Y:S02]  /*bb50*/  @P5 LDGSTS.E.BYPASS.LTC128B.128 [R241+0x3900], [R6.64], !P6 ;  /* 0x0390000006f15fae */ /* 0x0003e4000f101d4a */
[----:B------:R-:W-:Y:S01]  /*bb60*/  @P5 IMAD.X R5, R7, 0x1, R12, P0 ;  /* 0x0000000107055824 */ /* 0x000fe200000e060c */
[-C--:B------:R-:W-:Y:S01]  /*bb70*/  @P5 IADD3 R8, P0, R4, R17.reuse, RZ ;  /* 0x0000001104085210 */ /* 0x080fe20007f1e0ff */
[----:B--2---:R-:W-:Y:S03]  /*bb80*/  FFMA.FTZ R2, R43, c[0x0][0x2d0], -R96 ;  /* 0x0000b4002b027a23 */ /* 0x004fe60000010860 */
[----:B------:R-:W-:Y:S02]  /*bb90*/  @P5 IADD3.X R9, R5, R12, RZ, P0, !PT ;  /* 0x0000000c05095210 */ /* 0x000fe400007fe4ff */
[----:B------:R2:W-:Y:S01]  /*bba0*/  MUFU.EX2 R90, R2 ;  /* 0x00000002005a7308 */ /* 0x0005e20000000800 */
[----:B------:R-:W-:Y:S01]  /*bbb0*/  @P5 IADD3 R10, P0, R8, R17, RZ ;  /* 0x00000011080a5210 */ /* 0x000fe20007f1e0ff */
[----:B------:R4:W-:Y:S01]  /*bbc0*/  @P5 LDGSTS.E.BYPASS.LTC128B.128 [R241+0x4100], [R4.64], !P6 ;  /* 0x0410000004f15fae */ /* 0x0009e2000f101d4a */
[----:B---3--:R-:W-:Y:S03]  /*bbd0*/  FFMA.FTZ R14, R41, c[0x0][0x2d0], -R75 ;  /* 0x0000b400290e7a23 */ /* 0x008fe6000001084b */
[----:B------:R-:W-:Y:S01]  /*bbe0*/  @P5 IMAD.X R11, R9, 0x1, R12, P0 ;  /* 0x00000001090b5824 */ /* 0x000fe200000e060c */
[----:B------:R-:W-:Y:S03]  /*bbf0*/  FSETP.NEU.FTZ.AND P0, PT, R70, -INF , PT ;  /* 0xff8000004600780b */ /* 0x000fe60003f1d000 */
[----:B------:R-:W-:Y:S01]  /*bc00*/  MUFU.EX2 R87, R14 ;  /* 0x0000000e00577308 */ /* 0x000fe20000000800 */
[----:B------:R-:W-:Y:S01]  /*bc10*/  FSEL R101, R101, RZ, P0 ;  /* 0x000000ff65657208 */ /* 0x000fe20000000000 */
[----:B------:R3:W-:Y:S04]  /*bc20*/  @P5 LDGSTS.E.BYPASS.LTC128B.128 [R241+0x4900], [R8.64], !P6 ;  /* 0x0490000008f15fae */ /* 0x0007e8000f101d4a */
[--C-:B------:R-:W-:Y:S04]  /*bc30*/  FFMA.FTZ R0, R21, c[0x0][0x2d0], -R101.reuse ;  /* 0x0000b40015007a23 */ /* 0x100fe80000010865 */
[----:B------:R1:W-:Y:S01]  /*bc40*/  MUFU.EX2 R112, R0 ;  /* 0x0000000000707308 */ /* 0x0003e20000000800 */
[----:B------:R3:W-:Y:S01]  /*bc50*/  @P5 LDGSTS.E.BYPASS.LTC128B.128 [R241+0x5100], [R10.64], !P6 ;  /* 0x051000000af15fae */ /* 0x0007e2000f101d4a */
[----:B--2---:R-:W-:Y:S08]  /*bc60*/  FFMA.FTZ R2, R49, c[0x0][0x2d0], -R100 ;  /* 0x0000b40031027a23 */ /* 0x004ff00000010864 */
[----:B------:R-:W-:Y:S10]  /*bc70*/  MUFU.EX2 R80, R2 ;  /* 0x0000000200507308 */ /* 0x000ff40000000800 */
[----:B------:R-:W-:Y:S01]  /*bc80*/  MUFU.EX2 R95, R13 ;  /* 0x0000000d005f7308 */ /* 0x000fe20000000800 */
[--C-:B-1----:R-:W-:Y:S09]  /*bc90*/  FFMA.FTZ R0, R22, c[0x0][0x2d0], -R101.reuse ;  /* 0x0000b40016007a23 */ /* 0x102ff20000010865 */
[----:B------:R1:W-:Y:S10]  /*bca0*/  MUFU.EX2 R250, R0 ;  /* 0x0000000000fa7308 */ /* 0x0003f40000000800 */
[----:B------:R-:W-:Y:S01]  /*bcb0*/  MUFU.EX2 R232, R16 ;  /* 0x0000001000e87308 */ /* 0x000fe20000000800 */
[--C-:B-1----:R-:W-:Y:S09]  /*bcc0*/  FFMA.FTZ R0, R23, c[0x0][0x2d0], -R101.reuse ;  /* 0x0000b40017007a23 */ /* 0x102ff20000010865 */
[----:B------:R1:W-:Y:S02]  /*bcd0*/  MUFU.EX2 R251, R0 ;  /* 0x0000000000fb7308 */ /* 0x0003e40000000800 */
[--C-:B-1----:R-:W-:Y:S08]  /*bce0*/  FFMA.FTZ R0, R24, c[0x0][0x2d0], -R101.reuse ;  /* 0x0000b40018007a23 */ /* 0x102ff00000010865 */
[----:B------:R1:W2:Y:S02]  /*bcf0*/  MUFU.EX2 R228, R0 ;  /* 0x0000000000e47308 */ /* 0x0002a40000000800 */
[--C-:B-1----:R-:W-:Y:S01]  /*bd00*/  FFMA.FTZ R0, R28, c[0x0][0x2d0], -R96.reuse ;  /* 0x0000b4001c007a23 */ /* 0x102fe20000010860 */
[----:B--2---:R-:W-:Y:S07]  /*bd10*/  F2FP.PACK_AB R67, R228, R251 ;  /* 0x000000fbe443723e */ /* 0x004fee00000000ff */
[----:B------:R1:W-:Y:S02]  /*bd20*/  MUFU.EX2 R237, R0 ;  /* 0x0000000000ed7308 */ /* 0x0003e40000000800 */
[--C-:B-1----:R-:W-:Y:S08]  /*bd30*/  FFMA.FTZ R0, R31, c[0x0][0x2d0], -R96.reuse ;  /* 0x0000b4001f007a23 */ /* 0x102ff00000010860 */
[----:B------:R1:W-:Y:S02]  /*bd40*/  MUFU.EX2 R233, R0 ;  /* 0x0000000000e97308 */ /* 0x0003e40000000800 */
[----:B-1----:R-:W-:Y:S08]  /*bd50*/  FFMA.FTZ R0, R32, c[0x0][0x2d0], -R96 ;  /* 0x0000b40020007a23 */ /* 0x002ff00000010860 */
[----:B------:R1:W-:Y:S02]  /*bd60*/  MUFU.EX2 R92, R0 ;  /* 0x00000000005c7308 */ /* 0x0003e40000000800 */
[--C-:B-1----:R-:W-:Y:S08]  /*bd70*/  FFMA.FTZ R0, R33, c[0x0][0x2d0], -R100.reuse ;  /* 0x0000b40021007a23 */ /* 0x102ff00000010864 */
[----:B------:R1:W-:Y:S02]  /*bd80*/  MUFU.EX2 R231, R0 ;  /* 0x0000000000e77308 */ /* 0x0003e40000000800 */
[--C-:B-1----:R-:W-:Y:S08]  /*bd90*/  FFMA.FTZ R0, R34, c[0x0][0x2d0], -R100.reuse ;  /* 0x0000b40022007a23 */ /* 0x102ff00000010864 */
[----:B------:R1:W-:Y:S02]  /*bda0*/  MUFU.EX2 R238, R0 ;  /* 0x0000000000ee7308 */ /* 0x0003e40000000800 */
[--C-:B-1----:R-:W-:Y:S08]  /*bdb0*/  FFMA.FTZ R0, R35, c[0x0][0x2d0], -R101.reuse ;  /* 0x0000b40023007a23 */ /* 0x102ff00000010865 */
[----:B------:R1:W-:Y:S02]  /*bdc0*/  MUFU.EX2 R235, R0 ;  /* 0x0000000000eb7308 */ /* 0x0003e40000000800 */
[--C-:B-1----:R-:W-:Y:S08]  /*bdd0*/  FFMA.FTZ R0, R36, c[0x0][0x2d0], -R101.reuse ;  /* 0x0000b40024007a23 */ /* 0x102ff00000010865 */
[----:B------:R1:W-:Y:S02]  /*bde0*/  MUFU.EX2 R239, R0 ;  /* 0x0000000000ef7308 */ /* 0x0003e40000000800 */
[----:B-1----:R-:W-:Y:S08]  /*bdf0*/  FFMA.FTZ R0, R38, c[0x0][0x2d0], -R100 ;  /* 0x0000b40026007a23 */ /* 0x002ff00000010864 */
        /* <DEDUP_REMOVED lines=15> */
[----:B-1----:R-:W-:Y:S02]  /*bef0*/  FSEL R0, R73, RZ, P3 ;  /* 0x000000ff49007208 */ /* 0x002fe40001800000 */
[----:B------:R-:W2:Y:S01]  /*bf00*/  LDL.LU R73, [R1] ;  /* 0x0000000001497983 */ /* 0x000ea20000300800 */
[-C--:B------:R-:W-:Y:S02]  /*bf10*/  @P5 IADD3 R6, P3, R10, R17.reuse, RZ ;  /* 0x000000110a065210 */ /* 0x080fe40007f7e0ff */
[----:B------:R-:W-:Y:S01]  /*bf20*/  FADD.FTZ R2, -R0, R3 ;  /* 0x0000000300027221 */ /* 0x000fe20000010100 */
[----:B------:R-:W-:Y:S02]  /*bf30*/  FSEL R0, R72, RZ, P2 ;  /* 0x000000ff48007208 */ /* 0x000fe40001000000 */
[----:B------:R-:W-:Y:S01]  /*bf40*/  @P5 IMAD.X R7, R11, 0x1, R12, P3 ;  /* 0x000000010b075824 */ /* 0x000fe200018e060c */
[-C--:B----4-:R-:W-:Y:S01]  /*bf50*/  @P5 IADD3 R4, P2, R6, R17.reuse, RZ ;  /* 0x0000001106045210 */ /* 0x090fe20007f5e0ff */
[----:B------:R-:W-:Y:S02]  /*bf60*/  FMUL.FTZ R2, R2, c[0x0][0x2d0] ;  /* 0x0000b40002027a20 */ /* 0x000fe40000410000 */
[----:B------:R-:W-:Y:S01]  /*bf70*/  FADD.FTZ R0, -R0, R116 ;  /* 0x0000007400007221 */ /* 0x000fe20000010100 */
[----:B------:R1:W-:Y:S01]  /*bf80*/  @P5 LDGSTS.E.BYPASS.LTC128B.128 [R241+0x5900], [R6.64], !P6 ;  /* 0x0590000006f15fae */ /* 0x0003e2000f101d4a */
[----:B------:R4:W4:Y:S01]  /*bf90*/  MUFU.EX2 R69, R2 ;  /* 0x0000000200457308 */ /* 0x0009220000000800 */
[--C-:B------:R-:W-:Y:S01]  /*bfa0*/  @P5 IMAD.X R5, R7, 0x1, R12.reuse, P2 ;  /* 0x0000000107055824 */ /* 0x100fe200010e060c */
[----:B---3--:R-:W-:Y:S01]  /*bfb0*/  @P5 IADD3 R8, P3, R4, R17, RZ ;  /* 0x0000001104085210 */ /* 0x008fe20007f7e0ff */
[----:B------:R-:W-:Y:S01]  /*bfc0*/  FMUL.FTZ R0, R0, c[0x0][0x2d0] ;  /* 0x0000b40000007a20 */ /* 0x000fe20000410000 */
[----:B------:R-:W-:Y:S02]  /*bfd0*/  MOV R116, R65 ;  /* 0x0000004100747202 */ /* 0x000fe40000000f00 */
[----:B------:R-:W-:Y:S01]  /*bfe0*/  F2FP.PACK_AB R65, R250, R112 ;  /* 0x00000070fa41723e */ /* 0x000fe200000000ff */
[----:B------:R3:W-:Y:S01]  /*bff0*/  @P5 LDGSTS.E.BYPASS.LTC128B.128 [R241+0x6100], [R4.64], !P6 ;  /* 0x0610000004f15fae */ /* 0x0007e2000f101d4a */
[----:B------:R-:W-:Y:S02]  /*c000*/  @P5 IMAD.X R9, R5, 0x1, R12, P3 ;  /* 0x0000000105095824 */ /* 0x000fe400018e060c */
[----:B------:R1:W1:Y:S05]  /*c010*/  MUFU.EX2 R68, R0 ;  /* 0x0000000000447308 */ /* 0x00026a0000000800 */
[----:B------:R3:W-:Y:S08]  /*c020*/  @P5 LDGSTS.E.BYPASS.LTC128B.128 [R241+0x6900], [R8.64], !P6 ;  /* 0x0690000008f15fae */ /* 0x0007f0000f101d4a */
[----:B------:R-:W2:Y:S01]  /*c030*/  LDSM.16.MT88.4 R20, [R224+0x100] ;  /* 0x00010000e014783b */ /* 0x000ea20000004200 */
[----:B----4-:R-:W-:Y:S01]  /*c040*/  FSEL R2, R71, RZ, P1 ;  /* 0x000000ff47027208 */ /* 0x010fe20000800000 */
[C---:B------:R-:W-:Y:S02]  /*c050*/  FMUL.FTZ R16, R69.reuse, R132 ;  /* 0x0000008445107220 */ /* 0x040fe40000410000 */
[C---:B------:R-:W-:Y:S02]  /*c060*/  FMUL.FTZ R17, R69.reuse, R133 ;  /* 0x0000008545117220 */ /* 0x040fe40000410000 */
[C---:B------:R-:W-:Y:S02]  /*c070*/  FMUL.FTZ R32, R69.reuse, R148 ;  /* 0x0000009445207220 */ /* 0x040fe40000410000 */
[----:B------:R-:W4:Y:S01]  /*c080*/  LDSM.16.MT88.4 R36, [R227+0x100] ;  /* 0x00010000e324783b */ /* 0x000f220000004200 */
[----:B------:R-:W-:Y:S02]  /*c090*/  IMAD.MOV.U32 R132, RZ, RZ, R85 ;  /* 0x000000ffff847224 */ /* 0x000fe400078e0055 */
[----:B-1----:R-:W-:Y:S01]  /*c0a0*/  FADD.FTZ R0, -R2, R117 ;  /* 0x0000007502007221 */ /* 0x002fe20000010100 */
[----:B------:R-:W-:Y:S01]  /*c0b0*/  FSEL R2, R70, RZ, P0 ;  /* 0x000000ff46027208 */ /* 0x000fe20000000000 */
[C---:B---3--:R-:W-:Y:S01]  /*c0c0*/  FMUL.FTZ R5, R69.reuse, R121 ;  /* 0x0000007945057220 */ /* 0x048fe20000410000 */
[----:B------:R-:W-:Y:S01]  /*c0d0*/  MOV R117, R64 ;  /* 0x0000004000757202 */ /* 0x000fe20000000f00 */
[----:B------:R-:W-:Y:S01]  /*c0e0*/  FMUL.FTZ R0, R0, c[0x0][0x2d0] ;  /* 0x0000b40000007a20 */ /* 0x000fe20000410000 */
[----:B------:R-:W-:Y:S01]  /*c0f0*/  F2FP.PACK_AB R64, R116, R113 ;  /* 0x000000717440723e */ /* 0x000fe200000000ff */
[C---:B------:R-:W-:Y:S01]  /*c100*/  FMUL.FTZ R18, R68.reuse, R134 ;  /* 0x0000008644127220 */ /* 0x040fe20000410000 */
[----:B------:R-:W0:Y:S01]  /*c110*/  LDGDEPBAR ;  /* 0x00000000000079af */ /* 0x000e220000000000 */
[----:B------:R1:W3:Y:S01]  /*c120*/  MUFU.EX2 R3, R0 ;  /* 0x0000000000037308 */ /* 0x0002e20000000800 */
[C---:B------:R-:W-:Y:S01]  /*c130*/  FMUL.FTZ R6, R68.reuse, R122 ;  /* 0x0000007a44067220 */ /* 0x040fe20000410000 */
[----:B------:R-:W-:Y:S01]  /*c140*/  MOV R122, R83 ;  /* 0x00000053007a7202 */ /* 0x000fe20000000f00 */
[C---:B------:R-:W-:Y:S02]  /*c150*/  FMUL.FTZ R4, R69.reuse, R120 ;  /* 0x0000007845047220 */ /* 0x040fe40000410000 */
[C---:B------:R-:W-:Y:S02]  /*c160*/  FMUL.FTZ R7, R68.reuse, R123 ;  /* 0x0000007b44077220 */ /* 0x040fe40000410000 */
[C---:B------:R-:W-:Y:S01]  /*c170*/  FMUL.FTZ R19, R68.reuse, R135 ;  /* 0x0000008744137220 */ /* 0x040fe20000410000 */
[----:B------:R-:W-:Y:S01]  /*c180*/  MOV R135, R84 ;  /* 0x0000005400877202 */ /* 0x000fe20000000f00 */
[C---:B------:R-:W-:Y:S02]  /*c190*/  FMUL.FTZ R35, R68.reuse, R151 ;  /* 0x0000009744237220 */ /* 0x040fe40000410000 */
[----:B------:R-:W-:Y:S01]  /*c1a0*/  FMUL.FTZ R34, R68, R150 ;  /* 0x0000009644227220 */ /* 0x000fe20000410000 */
[----:B------:R-:W-:Y:S01]  /*c1b0*/  MOV R150, R135 ;  /* 0x0000008700967202 */ /* 0x000fe20000000f00 */
[----:B------:R-:W-:Y:S01]  /*c1c0*/  IMAD.MOV.U32 R148, RZ, RZ, R82 ;  /* 0x000000ffff947224 */ /* 0x000fe200078e0052 */
[----:B------:R-:W-:Y:S01]  /*c1d0*/  MOV R135, R105 ;  /* 0x0000006900877202 */ /* 0x000fe20000000f00 */
[C---:B------:R-:W-:Y:S02]  /*c1e0*/  FMUL.FTZ R48, R69.reuse, R164 ;  /* 0x000000a445307220 */ /* 0x040fe40000410000 */
[----:B------:R-:W-:Y:S02]  /*c1f0*/  FMUL.FTZ R49, R69, R165 ;  /* 0x000000a545317220 */ /* 0x000fe40000410000 */
[----:B------:R-:W-:Y:S02]  /*c200*/  FFMA.FTZ R105, R191, c[0x0][0x2d0], -R96 ;  /* 0x0000b400bf697a23 */ /* 0x000fe40000010860 */
[----:B-1----:R-:W-:Y:S02]  /*c210*/  FADD.FTZ R0, -R2, R118 ;  /* 0x0000007602007221 */ /* 0x002fe40000010100 */
[----:B------:R-:W-:Y:S02]  /*c220*/  FFMA.FTZ R2, R50, c[0x0][0x2d0], -R100 ;  /* 0x0000b40032027a23 */ /* 0x000fe40000010864 */
[----:B------:R-:W-:Y:S02]  /*c230*/  FMUL.FTZ R0, R0, c[0x0][0x2d0] ;  /* 0x0000b40000007a20 */ /* 0x000fe40000410000 */
[----:B------:R1:W1:Y:S01]  /*c240*/  MUFU.EX2 R29, R2 ;  /* 0x00000002001d7308 */ /* 0x0002620000000800 */
[C---:B---3--:R-:W-:Y:S02]  /*c250*/  FMUL.FTZ R8, R3.reuse, R124 ;  /* 0x0000007c03087220 */ /* 0x048fe40000410000 */
[----:B------:R-:W-:Y:S02]  /*c260*/  IMAD.MOV.U32 R118, RZ, RZ, R55 ;  /* 0x000000ffff767224 */ /* 0x000fe400078e0037 */
[C---:B------:R-:W-:Y:S02]  /*c270*/  FMUL.FTZ R9, R3.reuse, R125 ;  /* 0x0000007d03097220 */ /* 0x040fe40000410000 */
[C---:B------:R-:W-:Y:S01]  /*c280*/  FMUL.FTZ R13, R3.reuse, R129 ;  /* 0x00000081030d7220 */ /* 0x040fe20000410000 */
[----:B------:R-:W-:Y:S01]  /*c290*/  F2FP.PACK_AB R79, R244, R118 ;  /* 0x00000076f44f723e */ /* 0x000fe200000000ff */
[C---:B------:R-:W-:Y:S01]  /*c2a0*/  FMUL.FTZ R12, R3.reuse, R128 ;  /* 0x00000080030c7220 */ /* 0x040fe20000410000 */
[----:B------:R-:W3:Y:S01]  /*c2b0*/  MUFU.EX2 R0, R0 ;  /* 0x0000000000007308 */ /* 0x000ee20000000800 */
[C---:B------:R-:W-:Y:S01]  /*c2c0*/  FMUL.FTZ R24, R3.reuse, R140 ;  /* 0x0000008c03187220 */ /* 0x040fe20000410000 */
[----:B------:R-:W-:Y:S01]  /*c2d0*/  MOV R140, R80 ;  /* 0x00000050008c7202 */ /* 0x000fe20000000f00 */
[C---:B------:R-:W-:Y:S02]  /*c2e0*/  FMUL.FTZ R25, R3.reuse, R141 ;  /* 0x0000008d03197220 */ /* 0x040fe40000410000 */
[C---:B------:R-:W-:Y:S02]  /*c2f0*/  FMUL.FTZ R28, R3.reuse, R144 ;  /* 0x00000090031c7220 */ /* 0x040fe40000410000 */
[C---:B------:R-:W-:Y:S02]  /*c300*/  FMUL.FTZ R41, R3.reuse, R157 ;  /* 0x0000009d03297220 */ /* 0x040fe40000410000 */
[----:B------:R-:W-:Y:S02]  /*c310*/  FMUL.FTZ R45, R3, R161 ;  /* 0x000000a1032d7220 */ /* 0x000fe40000410000 */
[----:B------:R-:W-:Y:S02]  /*c320*/  IMAD.MOV.U32 R129, RZ, RZ, R81 ;  /* 0x000000ffff817224 */ /* 0x000fe400078e0051 */
[----:B------:R-:W-:Y:S01]  /*c330*/  LDSM.16.MT88.4 R80, [R226+0x100] ;  /* 0x00010000e250783b */ /* 0x000fe20000004200 */
[----:B-1----:R-:W-:Y:S02]  /*c340*/  FFMA.FTZ R2, R51, c[0x0][0x2d0], -R101 ;  /* 0x0000b40033027a23 */ /* 0x002fe40000010865 */
[----:B------:R-:W-:Y:S02]  /*c350*/  IMAD.MOV.U32 R144, RZ, RZ, R29 ;  /* 0x000000ffff907224 */ /* 0x000fe400078e001d */
[----:B------:R1:W1:Y:S01]  /*c360*/  MUFU.EX2 R33, R2 ;  /* 0x0000000200217308 */ /* 0x0002620000000800 */
[C---:B------:R-:W-:Y:S01]  /*c370*/  FMUL.FTZ R29, R3.reuse, R145 ;  /* 0x00000091031d7220 */ /* 0x040fe20000410000 */
[----:B------:R-:W-:Y:S01]  /*c380*/  MOV R145, R102 ;  /* 0x0000006600917202 */ /* 0x000fe20000000f00 */
[C---:B------:R-:W-:Y:S02]  /*c390*/  FMUL.FTZ R40, R3.reuse, R156 ;  /* 0x0000009c03287220 */ /* 0x040fe40000410000 */
[----:B------:R-:W-:Y:S02]  /*c3a0*/  FMUL.FTZ R44, R3, R160 ;  /* 0x000000a0032c7220 */ /* 0x000fe40000410000 */
[C---:B---3--:R-:W-:Y:S02]  /*c3b0*/  FMUL.FTZ R11, R0.reuse, R127 ;  /* 0x0000007f000b7220 */ /* 0x048fe40000410000 */
[C---:B------:R-:W-:Y:S02]  /*c3c0*/  FMUL.FTZ R10, R0.reuse, R126 ;  /* 0x0000007e000a7220 */ /* 0x040fe40000410000 */
[C---:B------:R-:W-:Y:S02]  /*c3d0*/  FMUL.FTZ R14, R0.reuse, R130 ;  /* 0x00000082000e7220 */ /* 0x040fe40000410000 */
[C---:B------:R-:W-:Y:S02]  /*c3e0*/  FMUL.FTZ R15, R0.reuse, R131 ;  /* 0x00000083000f7220 */ /* 0x040fe40000410000 */
[C---:B------:R-:W-:Y:S02]  /*c3f0*/  FMUL.FTZ R31, R0.reuse, R147 ;  /* 0x00000093001f7220 */ /* 0x040fe40000410000 */
[C---:B------:R-:W-:Y:S01]  /*c400*/  FMUL.FTZ R26, R0.reuse, R142 ;  /* 0x0000008e001a7220 */ /* 0x040fe20000410000 */
[----:B------:R-:W-:Y:S01]  /*c410*/  MOV R142, R90 ;  /* 0x0000005a008e7202 */ /* 0x000fe20000000f00 */
[C---:B------:R-:W-:Y:S02]  /*c420*/  FMUL.FTZ R27, R0.reuse, R143 ;  /* 0x0000008f001b7220 */ /* 0x040fe40000410000 */
[C---:B------:R-:W-:Y:S02]  /*c430*/  FMUL.FTZ R30, R0.reuse, R146 ;  /* 0x00000092001e7220 */ /* 0x040fe40000410000 */
[----:B------:R-:W-:Y:S02]  /*c440*/  FMUL.FTZ R43, R0, R159 ;  /* 0x0000009f002b7220 */ /* 0x000fe40000410000 */
[----:B-1----:R-:W-:Y:S02]  /*c450*/  FFMA.FTZ R2, R52, c[0x0][0x2d0], -R101 ;  /* 0x0000b40034027a23 */ /* 0x002fe40000010865 */
[----:B------:R-:W-:Y:S02]  /*c460*/  IMAD.MOV.U32 R141, RZ, RZ, R33 ;  /* 0x000000ffff8d7224 */ /* 0x000fe400078e0021 */
[----:B------:R1:W-:Y:S01]  /*c470*/  MUFU.EX2 R121, R2 ;  /* 0x0000000200797308 */ /* 0x0003e20000000800 */
[----:B------:R-:W-:Y:S02]  /*c480*/  FMUL.FTZ R33, R69, R149 ;  /* 0x0000009545217220 */ /* 0x000fe40000410000 */
[C---:B------:R-:W-:Y:S02]  /*c490*/  FMUL.FTZ R42, R0.reuse, R158 ;  /* 0x0000009e002a7220 */ /* 0x040fe40000410000 */
[C---:B------:R-:W-:Y:S02]  /*c4a0*/  FMUL.FTZ R47, R0.reuse, R163 ;  /* 0x000000a3002f7220 */ /* 0x040fe40000410000 */
[----:B------:R-:W-:Y:S02]  /*c4b0*/  FMUL.FTZ R46, R0, R162 ;  /* 0x000000a2002e7220 */ /* 0x000fe40000410000 */
[----:B------:R-:W-:Y:S02]  /*c4c0*/  IMAD.MOV.U32 R131, RZ, RZ, R97 ;  /* 0x000000ffff837224 */ /* 0x000fe400078e0061 */
[----:B------:R-:W-:Y:S02]  /*c4d0*/  FFMA.FTZ R97, R199, c[0x0][0x2d0], -R101 ;  /* 0x0000b400c7617a23 */ /* 0x000fe40000010865 */
[C---:B------:R-:W-:Y:S01]  /*c4e0*/  FMUL.FTZ R50, R68.reuse, R166 ;  /* 0x000000a644327220 */ /* 0x040fe20000410000 */
[----:B------:R-:W-:Y:S01]  /*c4f0*/  MOV R149, R131 ;  /* 0x0000008300957202 */ /* 0x000fe20000000f00 */
[----:B------:R-:W-:Y:S01]  /*c500*/  FMUL.FTZ R51, R68, R167 ;  /* 0x000000a744337220 */ /* 0x000fe20000410000 */
[----:B------:R-:W-:Y:S01]  /*c510*/  MUFU.EX2 R156, R97 ;  /* 0x00000061009c7308 */ /* 0x000fe20000000800 */
[----:B------:R-:W-:Y:S01]  /*c520*/  LDSM.16.MT88.4 R164, [R225+0x3100] ;  /* 0x00310000e1a4783b */ /* 0x000fe20000004200 */
[----:B------:R-:W-:Y:S02]  /*c530*/  IMAD.MOV.U32 R143, RZ, RZ, R87 ;  /* 0x000000ffff8f7224 */ /* 0x000fe400078e0057 */
[----:B------:R-:W-:Y:S02]  /*c540*/  IMAD.MOV.U32 R146, RZ, RZ, R95 ;  /* 0x000000ffff927224 */ /* 0x000fe400078e005f */
[----:B------:R-:W-:Y:S02]  /*c550*/  FFMA.FTZ R131, R114, c[0x0][0x2d0], -R96 ;  /* 0x0000b40072837a23 */ /* 0x000fe40000010860 */
[--C-:B-1----:R-:W-:Y:S01]  /*c560*/  FFMA.FTZ R2, R53, c[0x0][0x2d0], -R100.reuse ;  /* 0x0000b40035027a23 */ /* 0x102fe20000010864 */
[----:B------:R-:W-:Y:S01]  /*c570*/  LDSM.16.MT88.4 R84, [R224+0x900] ;  /* 0x00090000e054783b */ /* 0x000fe20000004200 */
[----:B------:R-:W-:Y:S02]  /*c580*/  FFMA.FTZ R102, R245, c[0x0][0x2d0], -R75 ;  /* 0x0000b400f5667a23 */ /* 0x000fe4000001084b */
[----:B------:R1:W-:Y:S02]  /*c590*/  MUFU.EX2 R127, R2 ;  /* 0x00000002007f7308 */ /* 0x0003e40000000800 */
[----:B-1----:R-:W-:Y:S03]  /*c5a0*/  FFMA.FTZ R2, R54, c[0x0][0x2d0], -R100 ;  /* 0x0000b40036027a23 */ /* 0x002fe60000010864 */
[----:B------:R-:W1:Y:S05]  /*c5b0*/  LDSM.16.MT88.4 R52, [R225+0x100] ;  /* 0x00010000e134783b */ /* 0x000e6a0000004200 */
[----:B------:R3:W-:Y:S02]  /*c5c0*/  MUFU.EX2 R124, R2 ;  /* 0x00000002007c7308 */ /* 0x0007e40000000800 */
[--C-:B---3--:R-:W-:Y:S02]  /*c5d0*/  FFMA.FTZ R2, R56, c[0x0][0x2d0], -R101.reuse ;  /* 0x0000b40038027a23 */ /* 0x108fe40000010865 */
[----:B------:R-:W-:Y:S06]  /*c5e0*/  FMUL.FTZ R56, R3, R172 ;  /* 0x000000ac03387220 */ /* 0x000fec0000410000 */
[----:B------:R3:W-:Y:S02]  /*c5f0*/  MUFU.EX2 R134, R2 ;  /* 0x0000000200867308 */ /* 0x0007e40000000800 */
[----:B---3--:R-:W-:Y:S02]  /*c600*/  FFMA.FTZ R2, R57, c[0x0][0x2d0], -R101 ;  /* 0x0000b40039027a23 */ /* 0x008fe40000010865 */
[----:B------:R-:W-:Y:S06]  /*c610*/  FMUL.FTZ R57, R3, R173 ;  /* 0x000000ad03397220 */ /* 0x000fec0000410000 */
[----:B------:R3:W1:Y:S10]  /*c620*/  MUFU.EX2 R147, R2 ;  /* 0x0000000200937308 */ /* 0x0006740000000800 */
[----:B------:R4:W-:Y:S01]  /*c630*/  MUFU.EX2 R173, R105 ;  /* 0x0000006900ad7308 */ /* 0x0009e20000000800 */
[----:B---3--:R-:W-:Y:S02]  /*c640*/  FFMA.FTZ R2, R58, c[0x0][0x2d0], -R75 ;  /* 0x0000b4003a027a23 */ /* 0x008fe4000001084b */
[----:B------:R-:W-:Y:S07]  /*c650*/  FMUL.FTZ R58, R0, R174 ;  /* 0x000000ae003a7220 */ /* 0x000fee0000410000 */
[----:B------:R3:W3:Y:S01]  /*c660*/  MUFU.EX2 R120, R2 ;  /* 0x0000000200787308 */ /* 0x0006e20000000800 */
[----:B-1----:R-:W-:Y:S01]  /*c670*/  IMAD.MOV.U32 R201, RZ, RZ, R147 ;  /* 0x000000ffffc97224 */ /* 0x002fe200078e0093 */
[----:B------:R-:W-:Y:S01]  /*c680*/  MOV R147, R141 ;  /* 0x0000008d00937202 */ /* 0x000fe20000000f00 */
[----:B------:R-:W-:Y:S01]  /*c690*/  IMAD.MOV.U32 R141, RZ, RZ, R140 ;  /* 0x000000ffff8d7224 */ /* 0x000fe200078e008c */
[----:B------:R-:W-:Y:S01]  /*c6a0*/  MOV R140, R121 ;  /* 0x00000079008c7202 */ /* 0x000fe20000000f00 */
[--C-:B------:R-:W-:Y:S02]  /*c6b0*/  FFMA.FTZ R121, R200, c[0x0][0x2d0], -R75.reuse ;  /* 0x0000b400c8797a23 */ /* 0x100fe4000001084b */
[----:B------:R-:W-:Y:S02]  /*c6c0*/  IMAD.MOV.U32 R200, RZ, RZ, R124 ;  /* 0x000000ffffc87224 */ /* 0x000fe400078e007c */
[--C-:B------:R-:W-:Y:S01]  /*c6d0*/  FFMA.FTZ R124, R198, c[0x0][0x2d0], -R75.reuse ;  /* 0x0000b400c67c7a23 */ /* 0x100fe2000001084b */
[----:B------:R-:W-:Y:S01]  /*c6e0*/  MOV R198, R129 ;  /* 0x0000008100c67202 */ /* 0x000fe20000000f00 */
[----:B------:R-:W-:Y:S02]  /*c6f0*/  FFMA.FTZ R129, R196, c[0x0][0x2d0], -R75 ;  /* 0x0000b400c4817a23 */ /* 0x000fe4000001084b */
[----:B------:R-:W-:Y:S01]  /*c700*/  IMAD.MOV.U32 R196, RZ, RZ, R148 ;  /* 0x000000ffffc47224 */ /* 0x000fe200078e0094 */
[----:B------:R-:W-:Y:S01]  /*c710*/  MOV R148, R122 ;  /* 0x0000007a00947202 */ /* 0x000fe20000000f00 */
[----:B------:R-:W-:Y:S02]  /*c720*/  FFMA.FTZ R122, R99, c[0x0][0x2d0], -R96 ;  /* 0x0000b400637a7a23 */ /* 0x000fe40000010860 */
[----:B----4-:R-:W-:Y:S01]  /*c730*/  FFMA.FTZ R105, R215, c[0x0][0x2d0], -R101 ;  /* 0x0000b400d7697a23 */ /* 0x010fe20000010865 */
[----:B--2---:R-:W-:Y:S01]  /*c740*/  F2FP.PACK_AB R78, R73, R117 ;  /* 0x00000075494e723e */ /* 0x004fe200000000ff */
[----:B---3--:R-:W-:Y:S01]  /*c750*/  FFMA.FTZ R2, R59, c[0x0][0x2d0], -R75 ;  /* 0x0000b4003b027a23 */ /* 0x008fe2000001084b */
[----:B------:R-:W-:Y:S05]  /*c760*/  MOV R219, R120 ;  /* 0x0000007800db7202 */ /* 0x000fea0000000f00 */
[-C--:B------:R-:W-:Y:S05]  /*c770*/  HMMA.16816.F32 R4, R76, R20.reuse, R4 ;  /* 0x000000144c04723c */ /* 0x080fea0000001804 */
[----:B------:R-:W-:Y:S02]  /*c780*/  FMUL.FTZ R59, R0, R175 ;  /* 0x000000af003b7220 */ /* 0x000fe40000410000 */
[----:B------:R1:W-:Y:S01]  /*c790*/  MUFU.EX2 R175, R104 ;  /* 0x0000006800af7308 */ /* 0x0003e20000000800 */
[C---:B------:R-:W-:Y:S04]  /*c7a0*/  HMMA.16816.F32 R8, R64.reuse, R20, R8 ;  /* 0x000000144008723c */ /* 0x040fe80000001808 */
[----:B------:R-:W-:Y:S02]  /*c7b0*/  FFMA.FTZ R120, R211, c[0x0][0x2d0], -R100 ;  /* 0x0000b400d3787a23 */ /* 0x000fe40000010864 */
[----:B------:R-:W-:Y:S02]  /*c7c0*/  IMAD.MOV.U32 R211, RZ, RZ, R143 ;  /* 0x000000ffffd37224 */ /* 0x000fe400078e008f */
[-C--:B------:R-:W-:Y:S04]  /*c7d0*/  HMMA.16816.F32 R12, R64, R22.reuse, R12 ;  /* 0x00000016400c723c */ /* 0x080fe8000000180c */
[C---:B------:R-:W-:Y:S02]  /*c7e0*/  FMUL.FTZ R20, R69.reuse, R136 ;  /* 0x0000008845147220 */ /* 0x040fe40000410000 */
[----:B------:R-:W-:Y:S02]  /*c7f0*/  IMAD.MOV.U32 R136, RZ, RZ, R94 ;  /* 0x000000ffff887224 */ /* 0x000fe400078e005e */
[C---:B------:R-:W-:Y:S04]  /*c800*/  HMMA.16816.F32 R16, R76.reuse, R22, R16 ;  /* 0x000000164c10723c */ /* 0x040fe80000001810 */
[----:B------:R-:W-:Y:S01]  /*c810*/  FMUL.FTZ R21, R69, R137 ;  /* 0x0000008945157220 */ /* 0x000fe20000410000 */
[----:B------:R-:W-:Y:S02]  /*c820*/  MOV R137, R93 ;  /* 0x0000005d00897202 */ /* 0x000fe40000000f00 */
[C---:B------:R-:W-:Y:S02]  /*c830*/  FMUL.FTZ R22, R68.reuse, R138 ;  /* 0x0000008a44167220 */ /* 0x040fe40000410000 */
[C---:B------:R-:W-:Y:S03]  /*c840*/  FMUL.FTZ R23, R68.reuse, R139 ;  /* 0x0000008b44177220 */ /* 0x040fe60000410000 */
[----:B------:R-:W-:Y:S02]  /*c850*/  IMAD.MOV.U32 R138, RZ, RZ, R92 ;  /* 0x000000ffff8a7224 */ /* 0x000fe400078e005c */
[----:B------:R-:W-:Y:S01]  /*c860*/  LDSM.16.MT88.4 R92, [R225+0x900] ;  /* 0x00090000e15c783b */ /* 0x000fe20000004200 */
[----:B------:R-:W-:Y:S01]  /*c870*/  IMAD.MOV.U32 R139, RZ, RZ, R91 ;  /* 0x000000ffff8b7224 */ /* 0x000fe200078e005b */
[-C--:B------:R-:W-:Y:S03]  /*c880*/  HMMA.16816.F32 R20, R76, R36.reuse, R20 ;  /* 0x000000244c14723c */ /* 0x080fe60000001814 */
[----:B-1----:R-:W-:Y:S05]  /*c890*/  FFMA.FTZ R104, R217, c[0x0][0x2d0], -R101 ;  /* 0x0000b400d9687a23 */ /* 0x002fea0000010865 */
[C---:B------:R-:W-:Y:S07]  /*c8a0*/  HMMA.16816.F32 R24, R64.reuse, R36, R24 ;  /* 0x000000244018723c */ /* 0x040fee0000001818 */
[C---:B------:R-:W-:Y:S01]  /*c8b0*/  FMUL.FTZ R37, R69.reuse, R153 ;  /* 0x0000009945257220 */ /* 0x040fe20000410000 */
[-C--:B------:R-:W-:Y:S04]  /*c8c0*/  HMMA.16816.F32 R28, R64, R38.reuse, R28 ;  /* 0x00000026401c723c */ /* 0x080fe8000000181c */
[C---:B------:R-:W-:Y:S04]  /*c8d0*/  FMUL.FTZ R36, R69.reuse, R152 ;  /* 0x0000009845247220 */ /* 0x040fe80000410000 */
[C---:B------:R-:W-:Y:S07]  /*c8e0*/  HMMA.16816.F32 R32, R76.reuse, R38, R32 ;  /* 0x000000264c20723c */ /* 0x040fee0000001820 */
[C---:B------:R-:W-:Y:S02]  /*c8f0*/  FMUL.FTZ R39, R68.reuse, R155 ;  /* 0x0000009b44277220 */ /* 0x040fe40000410000 */
[----:B------:R1:W-:Y:S03]  /*c900*/  MUFU.EX2 R155, R2 ;  /* 0x00000002009b7308 */ /* 0x0003e60000000800 */
[----:B------:R-:W-:Y:S07]  /*c910*/  FMUL.FTZ R38, R68, R154 ;  /* 0x0000009a44267220 */ /* 0x000fee0000410000 */
[-C--:B------:R-:W-:Y:S08]  /*c920*/  HMMA.16816.F32 R36, R76, R52.reuse, R36 ;  /* 0x000000344c24723c */ /* 0x080ff00000001824 */
[C---:B------:R-:W-:Y:S04]  /*c930*/  HMMA.16816.F32 R40, R64.reuse, R52, R40 ;  /* 0x000000344028723c */ /* 0x040fe80000001828 */
[--C-:B-1----:R-:W-:Y:S04]  /*c940*/  FFMA.FTZ R2, R60, c[0x0][0x2d0], -R96.reuse ;  /* 0x0000b4003c027a23 */ /* 0x102fe80000010860 */
[-C--:B------:R-:W-:Y:S01]  /*c950*/  HMMA.16816.F32 R44, R64, R54.reuse, R44 ;  /* 0x00000036402c723c */ /* 0x080fe2000000182c */
[----:B------:R1:W-:Y:S03]  /*c960*/  MUFU.EX2 R154, R2 ;  /* 0x00000002009a7308 */ /* 0x0003e60000000800 */
[C---:B------:R-:W-:Y:S02]  /*c970*/  FMUL.FTZ R52, R69.reuse, R168 ;  /* 0x000000a845347220 */ /* 0x040fe40000410000 */
[----:B------:R-:W-:Y:S02]  /*c980*/  FMUL.FTZ R53, R69, R169 ;  /* 0x000000a945357220 */ /* 0x000fe40000410000 */
[C---:B------:R-:W-:Y:S04]  /*c990*/  HMMA.16816.F32 R48, R76.reuse, R54, R48 ;  /* 0x000000364c30723c */ /* 0x040fe80000001830 */
[----:B------:R-:W-:Y:S01]  /*c9a0*/  FMUL.FTZ R60, R3, R176 ;  /* 0x000000b0033c7220 */ /* 0x000fe20000410000 */
[----:B------:R2:W-:Y:S02]  /*c9b0*/  MUFU.EX2 R168, R102 ;  /* 0x0000006600a87308 */ /* 0x0005e40000000800 */
[C---:B------:R-:W-:Y:S02]  /*c9c0*/  FMUL.FTZ R54, R68.reuse, R170 ;  /* 0x000000aa44367220 */ /* 0x040fe40000410000 */
[----:B------:R-:W-:Y:S07]  /*c9d0*/  FMUL.FTZ R55, R68, R171 ;  /* 0x000000ab44377220 */ /* 0x000fee0000410000 */
[-C--:B------:R-:W-:Y:S03]  /*c9e0*/  HMMA.16816.F32 R52, R76, R80.reuse, R52 ;  /* 0x000000504c34723c */ /* 0x080fe60000001834 */
[----:B-1----:R-:W-:Y:S02]  /*c9f0*/  FFMA.FTZ R2, R61, c[0x0][0x2d0], -R96 ;  /* 0x0000b4003d027a23 */ /* 0x002fe40000010860 */
[----:B------:R-:W-:Y:S02]  /*ca00*/  FMUL.FTZ R61, R3, R177 ;  /* 0x000000b1033d7220 */ /* 0x000fe40000410000 */
[----:B------:R1:W3:Y:S01]  /*ca10*/  MUFU.EX2 R123, R2 ;  /* 0x00000002007b7308 */ /* 0x0002e20000000800 */
[C---:B------:R-:W-:Y:S04]  /*ca20*/  HMMA.16816.F32 R56, R64.reuse, R80, R56 ;  /* 0x000000504038723c */ /* 0x040fe80000001838 */
[--C-:B--2---:R-:W-:Y:S03]  /*ca30*/  FFMA.FTZ R102, R248, c[0x0][0x2d0], -R100.reuse ;  /* 0x0000b400f8667a23 */ /* 0x104fe60000010864 */
[----:B------:R-:W-:Y:S01]  /*ca40*/  F2FP.PACK_AB R80, R238, R231 ;  /* 0x000000e7ee50723e */ /* 0x000fe200000000ff */
[----:B------:R-:W-:Y:S01]  /*ca50*/  IMAD.MOV.U32 R248, RZ, RZ, R141 ;  /* 0x000000fffff87224 */ /* 0x000fe200078e008d */
[----:B------:R-:W-:Y:S03]  /*ca60*/  F2FP.PACK_AB R81, R239, R235 ;  /* 0x000000ebef51723e */ /* 0x000fe600000000ff */
[----:B-1----:R-:W-:Y:S02]  /*ca70*/  FFMA.FTZ R2, R62, c[0x0][0x2d0], -R75 ;  /* 0x0000b4003e027a23 */ /* 0x002fe4000001084b */
[----:B------:R-:W-:Y:S02]  /*ca80*/  FMUL.FTZ R62, R0, R178 ;  /* 0x000000b2003e7220 */ /* 0x000fe40000410000 */
[----:B------:R1:W2:Y:S01]  /*ca90*/  MUFU.EX2 R125, R2 ;  /* 0x00000002007d7308 */ /* 0x0002a20000000800 */
[----:B---3--:R-:W-:Y:S02]  /*caa0*/  IMAD.MOV.U32 R223, RZ, RZ, R123 ;  /* 0x000000ffffdf7224 */ /* 0x008fe400078e007b */
[----:B------:R-:W-:Y:S02]  /*cab0*/  FFMA.FTZ R123, R208, c[0x0][0x2d0], -R101 ;  /* 0x0000b400d07b7a23 */ /* 0x000fe40000010865 */
[----:B-1----:R-:W-:Y:S01]  /*cac0*/  FFMA.FTZ R2, R63, c[0x0][0x2d0], -R75 ;  /* 0x0000b4003f027a23 */ /* 0x002fe2000001084b */
[----:B--2---:R-:W-:Y:S01]  /*cad0*/  MOV R245, R125 ;  /* 0x0000007d00f57202 */ /* 0x004fe20000000f00 */
[----:B------:R-:W-:Y:S03]  /*cae0*/  FMUL.FTZ R63, R0, R179 ;  /* 0x000000b3003f7220 */ /* 0x000fe60000410000 */
[----:B------:R1:W-:Y:S01]  /*caf0*/  MUFU.EX2 R128, R2 ;  /* 0x0000000200807308 */ /* 0x0003e20000000800 */
[----:B------:R-:W-:Y:S03]  /*cb00*/  FFMA.FTZ R125, R207, c[0x0][0x2d0], -R100 ;  /* 0x0000b400cf7d7a23 */ /* 0x000fe60000010864 */
        /* <DEDUP_REMOVED lines=14> */
[-C--:B------:R-:W-:Y:S03]  /*cbf0*/  HMMA.16816.F32 R4, R76, R84.reuse, R4 ;  /* 0x000000544c04723c */ /* 0x080fe60000001804 */
[----:B-1----:R-:W-:Y:S02]  /*cc00*/  FFMA.FTZ R2, R89, c[0x0][0x2d0], -R96 ;  /* 0x0000b40059027a23 */ /* 0x002fe40000010860 */
[----:B------:R-:W1:Y:S03]  /*cc10*/  LDSM.16.MT88.4 R88, [R227+0x900] ;  /* 0x00090000e358783b */ /* 0x000e660000004200 */
[C---:B------:R-:W-:Y:S01]  /*cc20*/  HMMA.16816.F32 R8, R80.reuse, R84, R8 ;  /* 0x000000545008723c */ /* 0x040fe20000001808 */
[----:B------:R2:W-:Y:S07]  /*cc30*/  MUFU.EX2 R130, R2 ;  /* 0x0000000200827308 */ /* 0x0005ee0000000800 */
[-C--:B------:R-:W-:Y:S08]  /*cc40*/  HMMA.16816.F32 R12, R80, R86.reuse, R12 ;  /* 0x00000056500c723c */ /* 0x080ff0000000180c */
[C---:B------:R-:W-:Y:S01]  /*cc50*/  HMMA.16816.F32 R16, R76.reuse, R86, R16 ;  /* 0x000000564c10723c */ /* 0x040fe20000001810 */
[----:B------:R-:W3:Y:S03]  /*cc60*/  LDSM.16.MT88.4 R84, [R226+0x900] ;  /* 0x00090000e254783b */ /* 0x000ee60000004200 */
[--C-:B--2---:R-:W-:Y:S04]  /*cc70*/  FFMA.FTZ R2, R184, c[0x0][0x2d0], -R100.reuse ;  /* 0x0000b400b8027a23 */ /* 0x104fe80000010864 */
[----:B------:R2:W-:Y:S01]  /*cc80*/  MUFU.EX2 R153, R2 ;  /* 0x0000000200997308 */ /* 0x0005e20000000800 */
[-C--:B-1----:R-:W-:Y:S08]  /*cc90*/  HMMA.16816.F32 R20, R76, R88.reuse, R20 ;  /* 0x000000584c14723c */ /* 0x082ff00000001814 */
[C---:B------:R-:W-:Y:S04]  /*cca0*/  HMMA.16816.F32 R24, R80.reuse, R88, R24 ;  /* 0x000000585018723c */ /* 0x040fe80000001818 */
[--C-:B--2---:R-:W-:Y:S04]  /*ccb0*/  FFMA.FTZ R2, R185, c[0x0][0x2d0], -R100.reuse ;  /* 0x0000b400b9027a23 */ /* 0x104fe80000010864 */
[-C--:B------:R-:W-:Y:S01]  /*ccc0*/  HMMA.16816.F32 R28, R80, R90.reuse, R28 ;  /* 0x0000005a501c723c */ /* 0x080fe2000000181c */
[----:B------:R1:W-:Y:S07]  /*ccd0*/  MUFU.EX2 R159, R2 ;  /* 0x00000002009f7308 */ /* 0x0003ee0000000800 */
[C---:B------:R-:W-:Y:S01]  /*cce0*/  HMMA.16816.F32 R32, R76.reuse, R90, R32 ;  /* 0x0000005a4c20723c */ /* 0x040fe20000001820 */
[----:B------:R-:W2:Y:S07]  /*ccf0*/  LDSM.16.MT88.4 R88, [R224+0x1100] ;  /* 0x00110000e058783b */ /* 0x000eae0000004200 */
[-C--:B------:R-:W-:Y:S08]  /*cd00*/  HMMA.16816.F32 R36, R76, R92.reuse, R36 ;  /* 0x0000005c4c24723c */ /* 0x080ff00000001824 */
[C---:B------:R-:W-:Y:S04]  /*cd10*/  HMMA.16816.F32 R40, R80.reuse, R92, R40 ;  /* 0x0000005c5028723c */ /* 0x040fe80000001828 */
[--C-:B-1----:R-:W-:Y:S02]  /*cd20*/  FFMA.FTZ R2, R187, c[0x0][0x2d0], -R101.reuse ;  /* 0x0000b400bb027a23 */ /* 0x102fe40000010865 */
[----:B------:R1:W-:Y:S02]  /*cd30*/  MUFU.EX2 R187, R108 ;  /* 0x0000006c00bb7308 */ /* 0x0003e40000000800 */
[-C--:B------:R-:W-:Y:S08]  /*cd40*/  HMMA.16816.F32 R44, R80, R94.reuse, R44 ;  /* 0x0000005e502c723c */ /* 0x080ff0000000182c */
[C---:B------:R-:W-:Y:S01]  /*cd50*/  HMMA.16816.F32 R48, R76.reuse, R94, R48 ;  /* 0x0000005e4c30723c */ /* 0x040fe20000001830 */
[----:B------:R4:W-:Y:S01]  /*cd60*/  MUFU.EX2 R152, R2 ;  /* 0x0000000200987308 */ /* 0x0009e20000000800 */
[----:B------:R-:W-:Y:S06]  /*cd70*/  LDSM.16.MT88.4 R92, [R225+0x1100] ;  /* 0x00110000e15c783b */ /* 0x000fec0000004200 */
[-C--:B---3--:R-:W-:Y:S04]  /*cd80*/  HMMA.16816.F32 R52, R76, R84.reuse, R52 ;  /* 0x000000544c34723c */ /* 0x088fe80000001834 */
[--C-:B-1----:R-:W-:Y:S04]  /*cd90*/  FFMA.FTZ R108, R212, c[0x0][0x2d0], -R101.reuse ;  /* 0x0000b400d46c7a23 */ /* 0x102fe80000010865 */
[C---:B------:R-:W-:Y:S08]  /*cda0*/  HMMA.16816.F32 R56, R80.reuse, R84, R56 ;  /* 0x000000545038723c */ /* 0x040ff00000001838 */
[-C--:B------:R-:W-:Y:S04]  /*cdb0*/  HMMA.16816.F32 R60, R80, R86.reuse, R60 ;  /* 0x00000056503c723c */ /* 0x080fe8000000183c */
[----:B----4-:R-:W-:Y:S03]  /*cdc0*/  FFMA.FTZ R2, R188, c[0x0][0x2d0], -R101 ;  /* 0x0000b400bc027a23 */ /* 0x010fe60000010865 */
[----:B------:R-:W-:Y:S01]  /*cdd0*/  FFMA.FTZ R80, R252, c[0x0][0x2d0], -R100 ;  /* 0x0000b400fc507a23 */ /* 0x000fe20000010864 */
[----:B------:R-:W-:Y:S01]  /*cde0*/  HMMA.16816.F32 R64, R76, R86, R64 ;  /* 0x000000564c40723c */ /* 0x000fe20000001840 */
[----:B------:R1:W-:Y:S01]  /*cdf0*/  MUFU.EX2 R158, R2 ;  /* 0x00000002009e7308 */ /* 0x0003e20000000800 */
[----:B------:R-:W3:Y:S02]  /*ce00*/  LDSM.16.MT88.4 R84, [R227+0x1100] ;  /* 0x00110000e354783b */ /* 0x000ee40000004200 */
[----:B------:R-:W-:Y:S01]  /*ce10*/  IMAD.MOV.U32 R252, RZ, RZ, R127 ;  /* 0x000000fffffc7224 */ /* 0x000fe200078e007f */
[----:B------:R-:W-:Y:S01]  /*ce20*/  F2FP.PACK_AB R81, R140, R147 ;  /* 0x000000938c51723e */ /* 0x000fe200000000ff */
[----:B------:R-:W-:Y:S01]  /*ce30*/  FFMA.FTZ R127, R98, c[0x0][0x2d0], -R96 ;  /* 0x0000b400627f7a23 */ /* 0x000fe20000010860 */
[----:B------:R-:W-:Y:S02]  /*ce40*/  F2FP.PACK_AB R76, R146, R143 ;  /* 0x0000008f924c723e */ /* 0x000fe400000000ff */
[----:B------:R-:W-:Y:S02]  /*ce50*/  F2FP.PACK_AB R77, R145, R142 ;  /* 0x0000008e914d723e */ /* 0x000fe400000000ff */
[----:B------:R4:W-:Y:S01]  /*ce60*/  MUFU.EX2 R191, R80 ;  /* 0x0000005000bf7308 */ /* 0x0009e20000000800 */
[----:B------:R-:W-:Y:S02]  /*ce70*/  F2FP.PACK_AB R78, R196, R139 ;  /* 0x0000008bc44e723e */ /* 0x000fe400000000ff */
[----:B------:R-:W-:Y:S01]  /*ce80*/  F2FP.PACK_AB R82, R200, R252 ;  /* 0x000000fcc852723e */ /* 0x000fe200000000ff */
[--C-:B-1----:R-:W-:Y:S06]  /*ce90*/  FFMA.FTZ R2, R189, c[0x0][0x2d0], -R100.reuse ;  /* 0x0000b400bd027a23 */ /* 0x102fec0000010864 */
[----:B------:R1:W-:Y:S01]  /*cea0*/  MUFU.EX2 R157, R2 ;  /* 0x00000002009d7308 */ /* 0x0003e20000000800 */
[----:B----4-:R-:W-:Y:S01]  /*ceb0*/  F2FP.PACK_AB R80, R144, R141 ;  /* 0x0000008d9050723e */ /* 0x010fe200000000ff */
[----:B-1----:R-:W-:Y:S08]  /*cec0*/  FFMA.FTZ R2, R195, c[0x0][0x2d0], -R100 ;  /* 0x0000b400c3027a23 */ /* 0x002ff00000010864 */
[----:B------:R1:W4:Y:S02]  /*ced0*/  MUFU.EX2 R133, R2 ;  /* 0x0000000200857308 */ /* 0x0003240000000800 */
[----:B-1----:R-:W-:Y:S08]  /*cee0*/  FFMA.FTZ R2, R214, c[0x0][0x2d0], -R101 ;  /* 0x0000b400d6027a23 */ /* 0x002ff00000010865 */
[----:B------:R1:W-:Y:S02]  /*cef0*/  MUFU.EX2 R163, R2 ;  /* 0x0000000200a37308 */ /* 0x0003e40000000800 */
[--C-:B-1----:R-:W-:Y:S08]  /*cf00*/  FFMA.FTZ R2, R210, c[0x0][0x2d0], -R75.reuse ;  /* 0x0000b400d2027a23 */ /* 0x102ff0000001084b */
[----:B------:R1:W-:Y:S02]  /*cf10*/  MUFU.EX2 R162, R2 ;  /* 0x0000000200a27308 */ /* 0x0003e40000000800 */
[----:B-1----:R-:W-:Y:S08]  /*cf20*/  FFMA.FTZ R2, R218, c[0x0][0x2d0], -R75 ;  /* 0x0000b400da027a23 */ /* 0x002ff0000001084b */
[----:B------:R1:W-:Y:S02]  /*cf30*/  MUFU.EX2 R218, R2 ;  /* 0x0000000200da7308 */ /* 0x0003e40000000800 */
[----:B-1----:R-:W-:Y:S01]  /*cf40*/  FFMA.FTZ R2, R222, c[0x0][0x2d0], -R96 ;  /* 0x0000b400de027a23 */ /* 0x002fe20000010860 */
[----:B----4-:R-:W-:Y:S01]  /*cf50*/  MOV R222, R133 ;  /* 0x0000008500de7202 */ /* 0x010fe20000000f00 */
[----:B------:R-:W-:Y:S06]  /*cf60*/  IMAD.MOV.U32 R133, RZ, RZ, R106 ;  /* 0x000000ffff857224 */ /* 0x000fec00078e006a */
[----:B------:R1:W-:Y:S01]  /*cf70*/  MUFU.EX2 R161, R2 ;  /* 0x0000000200a17308 */ /* 0x0003e20000000800 */
[----:B------:R-:W-:Y:S01]  /*cf80*/  FFMA.FTZ R106, R247, c[0x0][0x2d0], -R100 ;  /* 0x0000b400f76a7a23 */ /* 0x000fe20000010864 */
[----:B------:R-:W-:Y:S01]  /*cf90*/  MOV R247, R142 ;  /* 0x0000008e00f77202 */ /* 0x000fe20000000f00 */
[----:B-1----:R-:W-:Y:S02]  /*cfa0*/  FFMA.FTZ R2, R243, c[0x0][0x2d0], -R96 ;  /* 0x0000b400f3027a23 */ /* 0x002fe40000010860 */
[----:B------:R-:W-:Y:S05]  /*cfb0*/  IMAD.MOV.U32 R243, RZ, RZ, R130 ;  /* 0x000000fffff37224 */ /* 0x000fea00078e0082 */
[----:B------:R1:W-:Y:S01]  /*cfc0*/  MUFU.EX2 R214, R2 ;  /* 0x0000000200d67308 */ /* 0x0003e20000000800 */
[----:B------:R-:W-:Y:S02]  /*cfd0*/  FFMA.FTZ R130, R203, c[0x0][0x2d0], -R101 ;  /* 0x0000b400cb827a23 */ /* 0x000fe40000010865 */
[--C-:B-1----:R-:W-:Y:S07]  /*cfe0*/  FFMA.FTZ R2, R209, c[0x0][0x2d0], -R75.reuse ;  /* 0x0000b400d1027a23 */ /* 0x102fee000001084b */
[----:B------:R1:W-:Y:S02]  /*cff0*/  MUFU.EX2 R209, R2 ;  /* 0x0000000200d17308 */ /* 0x0003e40000000800 */
[--C-:B-1----:R-:W-:Y:S01]  /*d000*/  FFMA.FTZ R2, R213, c[0x0][0x2d0], -R75.reuse ;  /* 0x0000b400d5027a23 */ /* 0x102fe2000001084b */
[----:B------:R-:W-:Y:S01]  /*d010*/  MOV R213, R128 ;  /* 0x0000008000d57202 */ /* 0x000fe20000000f00 */
[----:B------:R-:W-:Y:S06]  /*d020*/  FFMA.FTZ R75, R193, c[0x0][0x2d0], -R75 ;  /* 0x0000b400c14b7a23 */ /* 0x000fec000001084b */
[----:B------:R1:W-:Y:S01]  /*d030*/  MUFU.EX2 R210, R2 ;  /* 0x0000000200d27308 */ /* 0x0003e20000000800 */
[----:B------:R-:W-:Y:S02]  /*d040*/  IMAD.MOV.U32 R193, RZ, RZ, R134 ;  /* 0x000000ffffc17224 */ /* 0x000fe400078e0086 */
[----:B------:R-:W-:Y:S02]  /*d050*/  IMAD.MOV.U32 R134, RZ, RZ, R111 ;  /* 0x000000ffff867224 */ /* 0x000fe400078e006f */
[----:B------:R-:W-:Y:S01]  /*d060*/  FFMA.FTZ R111, R186, c[0x0][0x2d0], -R96 ;  /* 0x0000b400ba6f7a23 */ /* 0x000fe20000010860 */
[----:B------:R-:W-:Y:S01]  /*d070*/  F2FP.PACK_AB R83, R201, R193 ;  /* 0x000000c1c953723e */ /* 0x000fe200000000ff */
[----:B------:R-:W-:Y:S03]  /*d080*/  FFMA.FTZ R128, R204, c[0x0][0x2d0], -R100 ;  /* 0x0000b400cc807a23 */ /* 0x000fe60000010864 */
[----:B------:R-:W-:Y:S10]  /*d090*/  MUFU.EX2 R184, R111 ;  /* 0x0000006f00b87308 */ /* 0x000ff40000000800 */
[----:B------:R-:W-:Y:S01]  /*d0a0*/  MUFU.EX2 R111, R121 ;  /* 0x00000079006f7308 */ /* 0x000fe20000000800 */
[----:B-1----:R-:W-:Y:S02]  /*d0b0*/  FFMA.FTZ R2, R221, c[0x0][0x2d0], -R96 ;  /* 0x0000b400dd027a23 */ /* 0x002fe40000010860 */
[----:B------:R-:W-:Y:S02]  /*d0c0*/  IMAD.MOV.U32 R221, RZ, RZ, R126 ;  /* 0x000000ffffdd7224 */ /* 0x000fe400078e007e */
[--C-:B------:R-:W-:Y:S05]  /*d0d0*/  FFMA.FTZ R126, R206, c[0x0][0x2d0], -R101.reuse ;  /* 0x0000b400ce7e7a23 */ /* 0x100fea0000010865 */
[----:B------:R1:W-:Y:S10]  /*d0e0*/  MUFU.EX2 R199, R2 ;  /* 0x0000000200c77308 */ /* 0x0003f40000000800 */
[----:B------:R-:W-:Y:S10]  /*d0f0*/  MUFU.EX2 R186, R109 ;  /* 0x0000006d00ba7308 */ /* 0x000ff40000000800 */
[----:B------:R-:W-:Y:S01]  /*d100*/  MUFU.EX2 R109, R122 ;  /* 0x0000007a006d7308 */ /* 0x000fe20000000800 */
[--C-:B-1----:R-:W-:Y:S02]  /*d110*/  FFMA.FTZ R2, R103, c[0x0][0x2d0], -R96.reuse ;  /* 0x0000b40067027a23 */ /* 0x102fe40000010860 */
[----:B------:R-:W-:Y:S02]  /*d120*/  FFMA.FTZ R103, R197, c[0x0][0x2d0], -R96 ;  /* 0x0000b400c5677a23 */ /* 0x000fe40000010860 */
[----:B------:R-:W-:Y:S05]  /*d130*/  IMAD.MOV.U32 R197, RZ, RZ, R110 ;  /* 0x000000ffffc57224 */ /* 0x000fea00078e006e */
[----:B------:R1:W-:Y:S01]  /*d140*/  MUFU.EX2 R195, R2 ;  /* 0x0000000200c37308 */ /* 0x0003e20000000800 */
[----:B------:R-:W-:Y:S01]  /*d150*/  FFMA.FTZ R110, R190, c[0x0][0x2d0], -R96 ;  /* 0x0000b400be6e7a23 */ /* 0x000fe20000010860 */
[----:B------:R-:W-:Y:S07]  /*d160*/  F2FP.PACK_AB R79, R198, R197 ;  /* 0x000000c5c64f723e */ /* 0x000fee00000000ff */
[-C--:B--2---:R-:W-:Y:S01]  /*d170*/  HMMA.16816.F32 R4, R76, R88.reuse, R4 ;  /* 0x000000584c04723c */ /* 0x084fe20000001804 */
[----:B------:R2:W-:Y:S07]  /*d180*/  MUFU.EX2 R174, R103 ;  /* 0x0000006700ae7308 */ /* 0x0005ee0000000800 */
[C---:B------:R-:W-:Y:S03]  /*d190*/  HMMA.16816.F32 R8, R80.reuse, R88, R8 ;  /* 0x000000585008723c */ /* 0x040fe60000001808 */
[----:B------:R-:W-:Y:S01]  /*d1a0*/  MUFU.EX2 R185, R110 ;  /* 0x0000006e00b97308 */ /* 0x000fe20000000800 */
[----:B-1----:R-:W-:Y:S04]  /*d1b0*/  FFMA.FTZ R2, R132, c[0x0][0x2d0], -R100 ;  /* 0x0000b40084027a23 */ /* 0x002fe80000010864 */
[-C--:B------:R-:W-:Y:S04]  /*d1c0*/  HMMA.16816.F32 R12, R80, R90.reuse, R12 ;  /* 0x0000005a500c723c */ /* 0x080fe8000000180c */
[----:B------:R-:W-:Y:S01]  /*d1d0*/  FFMA.FTZ R132, R115, c[0x0][0x2d0], -R96 ;  /* 0x0000b40073847a23 */ /* 0x000fe20000010860 */
[----:B------:R1:W-:Y:S01]  /*d1e0*/  MUFU.EX2 R160, R2 ;  /* 0x0000000200a07308 */ /* 0x0003e20000000800 */
[----:B------:R-:W4:Y:S01]  /*d1f0*/  LDSM.16.MT88.4 R96, [R226+0x1100] ;  /* 0x00110000e260783b */ /* 0x000f220000004200 */
[--C-:B------:R-:W-:Y:S01]  /*d200*/  FFMA.FTZ R88, R148, c[0x0][0x2d0], -R100.reuse ;  /* 0x0000b40094587a23 */ /* 0x100fe20000010864 */
[C---:B------:R-:W-:Y:S04]  /*d210*/  HMMA.16816.F32 R16, R76.reuse, R90, R16 ;  /* 0x0000005a4c10723c */ /* 0x040fe80000001810 */
[----:B------:R-:W-:Y:S01]  /*d220*/  MOV R148, R116 ;  /* 0x0000007400947202 */ /* 0x000fe20000000f00 */
[--C-:B--2---:R-:W-:Y:S02]  /*d230*/  FFMA.FTZ R103, R242, c[0x0][0x2d0], -R101.reuse ;  /* 0x0000b400f2677a23 */ /* 0x104fe40000010865 */
[----:B------:R2:W-:Y:S01]  /*d240*/  MUFU.EX2 R189, R88 ;  /* 0x0000005800bd7308 */ /* 0x0005e20000000800 */
[-C--:B---3--:R-:W-:Y:S08]  /*d250*/  HMMA.16816.F32 R20, R76, R84.reuse, R20 ;  /* 0x000000544c14723c */ /* 0x088ff00000001814 */
[C---:B------:R-:W-:Y:S01]  /*d260*/  HMMA.16816.F32 R24, R80.reuse, R84, R24 ;  /* 0x000000545018723c */ /* 0x040fe20000001818 */
[----:B------:R-:W-:Y:S03]  /*d270*/  MUFU.EX2 R116, R104 ;  /* 0x0000006800747308 */ /* 0x000fe60000000800 */
[--C-:B-1----:R-:W-:Y:S04]  /*d280*/  FFMA.FTZ R2, R150, c[0x0][0x2d0], -R101.reuse ;  /* 0x0000b40096027a23 */ /* 0x102fe80000010865 */
[-C--:B------:R-:W-:Y:S03]  /*d290*/  HMMA.16816.F32 R28, R80, R86.reuse, R28 ;  /* 0x00000056501c723c */ /* 0x080fe6000000181c */
[----:B------:R1:W-:Y:S01]  /*d2a0*/  MUFU.EX2 R190, R2 ;  /* 0x0000000200be7308 */ /* 0x0003e20000000800 */
[----:B--2---:R-:W-:Y:S04]  /*d2b0*/  LDSM.16.MT88.4 R88, [R227+0x1900] ;  /* 0x00190000e358783b */ /* 0x004fe80000004200 */
[C---:B------:R-:W-:Y:S05]  /*d2c0*/  HMMA.16816.F32 R32, R76.reuse, R86, R32 ;  /* 0x000000564c20723c */ /* 0x040fea0000001820 */
[----:B------:R-:W-:Y:S01]  /*d2d0*/  MUFU.EX2 R104, R132 ;  /* 0x0000008400687308 */ /* 0x000fe20000000800 */
[----:B------:R-:W2:Y:S02]  /*d2e0*/  LDSM.16.MT88.4 R84, [R224+0x1900] ;  /* 0x00190000e054783b */ /* 0x000ea40000004200 */
[-C--:B------:R-:W-:Y:S07]  /*d2f0*/  HMMA.16816.F32 R36, R76, R92.reuse, R36 ;  /* 0x0000005c4c24723c */ /* 0x080fee0000001824 */
[----:B------:R-:W3:Y:S01]  /*d300*/  MUFU.EX2 R110, R124 ;  /* 0x0000007c006e7308 */ /* 0x000ee20000000800 */
[C---:B------:R-:W-:Y:S04]  /*d310*/  HMMA.16816.F32 R40, R80.reuse, R92, R40 ;  /* 0x0000005c5028723c */ /* 0x040fe80000001828 */
[--C-:B-1----:R-:W-:Y:S04]  /*d320*/  FFMA.FTZ R2, R149, c[0x0][0x2d0], -R101.reuse ;  /* 0x0000b40095027a23 */ /* 0x102fe80000010865 */
[-C--:B------:R-:W-:Y:S01]  /*d330*/  HMMA.16816.F32 R44, R80, R94.reuse, R44 ;  /* 0x0000005e502c723c */ /* 0x080fe2000000182c */
[----:B------:R1:W1:Y:S07]  /*d340*/  MUFU.EX2 R188, R2 ;  /* 0x0000000200bc7308 */ /* 0x00026e0000000800 */
[C---:B------:R-:W-:Y:S01]  /*d350*/  HMMA.16816.F32 R48, R76.reuse, R94, R48 ;  /* 0x0000005e4c30723c */ /* 0x040fe20000001830 */
[----:B------:R-:W2:Y:S03]  /*d360*/  LDSM.16.MT88.4 R92, [R225+0x1900] ;  /* 0x00190000e15c783b */ /* 0x000ea60000004200 */
[----:B---3--:R-:W-:Y:S04]  /*d370*/  F2FP.PACK_AB R180, R110, R111 ;  /* 0x0000006f6eb4723e */ /* 0x008fe800000000ff */
[-C--:B----4-:R-:W-:Y:S08]  /*d380*/  HMMA.16816.F32 R52, R76, R96.reuse, R52 ;  /* 0x000000604c34723c */ /* 0x090ff00000001834 */
[C---:B------:R-:W-:Y:S04]  /*d390*/  HMMA.16816.F32 R56, R80.reuse, R96, R56 ;  /* 0x000000605038723c */ /* 0x040fe80000001838 */
[--C-:B-1----:R-:W-:Y:S02]  /*d3a0*/  FFMA.FTZ R2, R135, c[0x0][0x2d0], -R100.reuse ;  /* 0x0000b40087027a23 */ /* 0x102fe40000010864 */
[----:B------:R-:W3:Y:S02]  /*d3b0*/  LDL.LU R135, [R1+0x40] ;  /* 0x0000400001877983 */ /* 0x000ee40000300800 */
[-C--:B------:R-:W-:Y:S01]  /*d3c0*/  HMMA.16816.F32 R60, R80, R98.reuse, R60 ;  /* 0x00000062503c723c */ /* 0x080fe2000000183c */
[----:B------:R1:W4:Y:S06]  /*d3d0*/  MUFU.EX2 R171, R2 ;  /* 0x0000000200ab7308 */ /* 0x00032c0000000800 */
[----:B------:R-:W-:Y:S01]  /*d3e0*/  F2FP.PACK_AB R80, R159, R153 ;  /* 0x000000999f50723e */ /* 0x000fe200000000ff */
[----:B------:R-:W-:Y:S01]  /*d3f0*/  HMMA.16816.F32 R64, R76, R98, R64 ;  /* 0x000000624c40723c */ /* 0x000fe20000001840 */
[----:B------:R-:W4:Y:S03]  /*d400*/  LDSM.16.MT88.4 R96, [R226+0x1900] ;  /* 0x00190000e260783b */ /* 0x000f260000004200 */
[----:B------:R-:W-:Y:S02]  /*d410*/  F2FP.PACK_AB R81, R158, R152 ;  /* 0x000000989e51723e */ /* 0x000fe400000000ff */
[----:B------:R-:W-:Y:S02]  /*d420*/  F2FP.PACK_AB R82, R222, R157 ;  /* 0x0000009dde52723e */ /* 0x000fe400000000ff */
[----:B------:R-:W-:Y:S04]  /*d430*/  F2FP.PACK_AB R76, R155, R219 ;  /* 0x000000db9b4c723e */ /* 0x000fe800000000ff */
[----:B------:R-:W-:Y:S02]  /*d440*/  F2FP.PACK_AB R77, R223, R154 ;  /* 0x0000009adf4d723e */ /* 0x000fe400000000ff */
[----:B------:R-:W-:Y:S02]  /*d450*/  F2FP.PACK_AB R78, R213, R245 ;  /* 0x000000f5d54e723e */ /* 0x000fe400000000ff */
[----:B------:R-:W-:Y:S01]  /*d460*/  F2FP.PACK_AB R79, R243, R221 ;  /* 0x000000ddf34f723e */ /* 0x000fe200000000ff */
[--C-:B-1----:R-:W-:Y:S01]  /*d470*/  FFMA.FTZ R2, R134, c[0x0][0x2d0], -R101.reuse ;  /* 0x0000b40086027a23 */ /* 0x102fe20000010865 */
[----:B------:R-:W-:Y:S01]  /*d480*/  F2FP.PACK_AB R83, R163, R156 ;  /* 0x0000009ca353723e */ /* 0x000fe200000000ff */
[----:B------:R-:W3:Y:S02]  /*d490*/  LDL.LU R134, [R1+0x48] ;  /* 0x0000480001867983 */ /* 0x000ee40000300800 */
[----:B------:R1:W-:Y:S02]  /*d4a0*/  MUFU.EX2 R170, R2 ;  /* 0x0000000200aa7308 */ /* 0x0003e40000000800 */
[-C--:B--2---:R-:W-:Y:S01]  /*d4b0*/  HMMA.16816.F32 R4, R76, R84.reuse, R4 ;  /* 0x000000544c04723c */ /* 0x084fe20000001804 */
[----:B------:R-:W2:Y:S04]  /*d4c0*/  LDL.LU R115, [R1+0x3c] ;  /* 0x00003c0001737983 */ /* 0x000ea80000300800 */
[----:B------:R-:W2:Y:S03]  /*d4d0*/  LDL.LU R114, [R1+0x44] ;  /* 0x0000440001727983 */ /* 0x000ea60000300800 */
[C---:B------:R-:W-:Y:S08]  /*d4e0*/  HMMA.16816.F32 R8, R80.reuse, R84, R8 ;  /* 0x000000545008723c */ /* 0x040ff00000001808 */
[-C--:B------:R-:W-:Y:S04]  /*d4f0*/  HMMA.16816.F32 R12, R80, R86.reuse, R12 ;  /* 0x00000056500c723c */ /* 0x080fe8000000180c */
[----:B-1----:R-:W-:Y:S04]  /*d500*/  FFMA.FTZ R2, R194, c[0x0][0x2d0], -R101 ;  /* 0x0000b400c2027a23 */ /* 0x002fe80000010865 */
[C---:B------:R-:W-:Y:S01]  /*d510*/  HMMA.16816.F32 R16, R76.reuse, R86, R16 ;  /* 0x000000564c10723c */ /* 0x040fe20000001810 */
[----:B------:R-:W1:Y:S01]  /*d520*/  LDSM.16.MT88.4 R84, [R224+0x2100] ;  /* 0x00210000e054783b */ /* 0x000e620000004200 */
[----:B------:R4:W1:Y:S02]  /*d530*/  MUFU.EX2 R169, R2 ;  /* 0x0000000200a97308 */ /* 0x0008640000000800 */
[----:B------:R-:W-:Y:S02]  /*d540*/  IMAD.MOV.U32 R194, RZ, RZ, R139 ;  /* 0x000000ffffc27224 */ /* 0x000fe400078e008b */
[----:B------:R-:W-:Y:S02]  /*d550*/  FFMA.FTZ R101, R74, c[0x0][0x2d0], -R101 ;  /* 0x0000b4004a657a23 */ /* 0x000fe40000010865 */
[-C--:B------:R-:W-:Y:S04]  /*d560*/  HMMA.16816.F32 R20, R76, R88.reuse, R20 ;  /* 0x000000584c14723c */ /* 0x080fe80000001814 */
[----:B------:R-:W-:Y:S04]  /*d570*/  MUFU.EX2 R101, R101 ;  /* 0x0000006500657308 */ /* 0x000fe80000000800 */
[C---:B------:R-:W-:Y:S08]  /*d580*/  HMMA.16816.F32 R24, R80.reuse, R88, R24 ;  /* 0x000000585018723c */ /* 0x040ff00000001818 */
[-C--:B------:R-:W-:Y:S04]  /*d590*/  HMMA.16816.F32 R28, R80, R90.reuse, R28 ;  /* 0x0000005a501c723c */ /* 0x080fe8000000181c */
[--C-:B----4-:R-:W-:Y:S01]  /*d5a0*/  FFMA.FTZ R2, R249, c[0x0][0x2d0], -R100.reuse ;  /* 0x0000b400f9027a23 */ /* 0x110fe20000010864 */
[----:B------:R-:W-:Y:S01]  /*d5b0*/  MOV R249, R140 ;  /* 0x0000008c00f97202 */ /* 0x000fe20000000f00 */
[----:B------:R-:W-:Y:S02]  /*d5c0*/  FFMA.FTZ R100, R202, c[0x0][0x2d0], -R100 ;  /* 0x0000b400ca647a23 */ /* 0x000fe40000010864 */
[C---:B------:R-:W-:Y:S01]  /*d5d0*/  HMMA.16816.F32 R32, R76.reuse, R90, R32 ;  /* 0x0000005a4c20723c */ /* 0x040fe20000001820 */
[----:B------:R-:W-:Y:S01]  /*d5e0*/  MUFU.EX2 R172, R2 ;  /* 0x0000000200ac7308 */ /* 0x000fe20000000800 */
[----:B------:R-:W4:Y:S06]  /*d5f0*/  LDSM.16.MT88.4 R88, [R227+0x2100] ;  /* 0x00210000e358783b */ /* 0x000f2c0000004200 */
[-C--:B------:R-:W-:Y:S03]  /*d600*/  HMMA.16816.F32 R36, R76, R92.reuse, R36 ;  /* 0x0000005c4c24723c */ /* 0x080fe60000001824 */
[----:B------:R-:W-:Y:S05]  /*d610*/  MUFU.EX2 R100, R100 ;  /* 0x0000006400647308 */ /* 0x000fea0000000800 */
        /* <DEDUP_REMOVED lines=15> */
[----:B------:R-:W-:Y:S02]  /*d710*/  F2FP.PACK_AB R79, R195, R199 ;  /* 0x000000c7c34f723e */ /* 0x000fe400000000ff */
[----:B-1----:R-:W-:Y:S05]  /*d720*/  F2FP.PACK_AB R83, R169, R170 ;  /* 0x000000aaa953723e */ /* 0x002fea00000000ff */
[-C--:B------:R-:W-:Y:S08]  /*d730*/  HMMA.16816.F32 R4, R76, R84.reuse, R4 ;  /* 0x000000544c04723c */ /* 0x080ff00000001804 */
[C---:B------:R-:W-:Y:S08]  /*d740*/  HMMA.16816.F32 R8, R80.reuse, R84, R8 ;  /* 0x000000545008723c */ /* 0x040ff00000001808 */
[-C--:B------:R-:W-:Y:S08]  /*d750*/  HMMA.16816.F32 R12, R80, R86.reuse, R12 ;  /* 0x00000056500c723c */ /* 0x080ff0000000180c */
[C---:B------:R-:W-:Y:S01]  /*d760*/  HMMA.16816.F32 R16, R76.reuse, R86, R16 ;  /* 0x000000564c10723c */ /* 0x040fe20000001810 */
[----:B------:R-:W1:Y:S07]  /*d770*/  LDSM.16.MT88.4 R84, [R224+0x2900] ;  /* 0x00290000e054783b */ /* 0x000e6e0000004200 */
[-C--:B----4-:R-:W-:Y:S08]  /*d780*/  HMMA.16816.F32 R20, R76, R88.reuse, R20 ;  /* 0x000000584c14723c */ /* 0x090ff00000001814 */
[C---:B------:R-:W-:Y:S08]  /*d790*/  HMMA.16816.F32 R24, R80.reuse, R88, R24 ;  /* 0x000000585018723c */ /* 0x040ff00000001818 */
[-C--:B------:R-:W-:Y:S08]  /*d7a0*/  HMMA.16816.F32 R28, R80, R90.reuse, R28 ;  /* 0x0000005a501c723c */ /* 0x080ff0000000181c */
[C---:B------:R-:W-:Y:S01]  /*d7b0*/  HMMA.16816.F32 R32, R76.reuse, R90, R32 ;  /* 0x0000005a4c20723c */ /* 0x040fe20000001820 */
[----:B------:R-:W4:Y:S07]  /*d7c0*/  LDSM.16.MT88.4 R88, [R227+0x2900] ;  /* 0x00290000e358783b */ /* 0x000f2e0000004200 */
[-C--:B------:R-:W-:Y:S08]  /*d7d0*/  HMMA.16816.F32 R36, R76, R92.reuse, R36 ;  /* 0x0000005c4c24723c */ /* 0x080ff00000001824 */
[C---:B------:R-:W-:Y:S08]  /*d7e0*/  HMMA.16816.F32 R40, R80.reuse, R92, R40 ;  /* 0x0000005c5028723c */ /* 0x040ff00000001828 */
[-C--:B------:R-:W-:Y:S08]  /*d7f0*/  HMMA.16816.F32 R44, R80, R94.reuse, R44 ;  /* 0x0000005e502c723c */ /* 0x080ff0000000182c */
[C---:B------:R-:W-:Y:S01]  /*d800*/  HMMA.16816.F32 R48, R76.reuse, R94, R48 ;  /* 0x0000005e4c30723c */ /* 0x040fe20000001830 */
[----:B------:R-:W1:Y:S07]  /*d810*/  LDSM.16.MT88.4 R92, [R225+0x2900] ;  /* 0x00290000e15c783b */ /* 0x000e6e0000004200 */
[-C--:B------:R-:W-:Y:S08]  /*d820*/  HMMA.16816.F32 R52, R76, R96.reuse, R52 ;  /* 0x000000604c34723c */ /* 0x080ff00000001834 */
[C---:B------:R-:W-:Y:S08]  /*d830*/  HMMA.16816.F32 R56, R80.reuse, R96, R56 ;  /* 0x000000605038723c */ /* 0x040ff00000001838 */
[-C--:B------:R-:W-:Y:S08]  /*d840*/  HMMA.16816.F32 R60, R80, R98.reuse, R60 ;  /* 0x00000062503c723c */ /* 0x080ff0000000183c */
[----:B------:R-:W-:Y:S01]  /*d850*/  HMMA.16816.F32 R64, R76, R98, R64 ;  /* 0x000000624c40723c */ /* 0x000fe20000001840 */
[----:B------:R-:W2:Y:S03]  /*d860*/  LDSM.16.MT88.4 R96, [R226+0x2900] ;  /* 0x00290000e260783b */ /* 0x000ea60000004200 */
[----:B---3--:R-:W-:Y:S02]  /*d870*/  FFMA.FTZ R69, R69, R135, R220 ;  /* 0x0000008745457223 */ /* 0x008fe400000100dc */
[----:B------:R-:W-:Y:S01]  /*d880*/  IMAD.MOV.U32 R135, RZ, RZ, R117 ;  /* 0x000000ffff877224 */ /* 0x000fe200078e0075 */
[----:B------:R-:W-:Y:S01]  /*d890*/  F2FP.PACK_AB R76, R175, R168 ;  /* 0x000000a8af4c723e */ /* 0x000fe200000000ff */
[----:B------:R-:W-:Y:S01]  /*d8a0*/  FADD.FTZ R69, R246, R69 ;  /* 0x00000045f6457221 */ /* 0x000fe20000010000 */
[----:B------:R-:W3:Y:S03]  /*d8b0*/  MUFU.EX2 R117, R103 ;  /* 0x0000006700757308 */ /* 0x000ee60000000800 */
[----:B------:R-:W-:Y:S02]  /*d8c0*/  F2FP.PACK_AB R77, R173, R174 ;  /* 0x000000aead4d723e */ /* 0x000fe400000000ff */
[----:B------:R-:W-:Y:S02]  /*d8d0*/  F2FP.PACK_AB R78, R186, R187 ;  /* 0x000000bbba4e723e */ /* 0x000fe400000000ff */
[----:B------:R-:W-:Y:S03]  /*d8e0*/  F2FP.PACK_AB R79, R184, R185 ;  /* 0x000000b9b84f723e */ /* 0x000fe600000000ff */
[----:B------:R-:W-:Y:S04]  /*d8f0*/  MUFU.EX2 R103, R120 ;  /* 0x0000007800677308 */ /* 0x000fe80000000800 */
[-C--:B-1----:R-:W-:Y:S03]  /*d900*/  HMMA.16816.F32 R4, R76, R84.reuse, R4 ;  /* 0x000000544c04723c */ /* 0x082fe60000001804 */
[----:B------:R-:W-:Y:S01]  /*d910*/  FFMA.FTZ R68, R68, R134, R192 ;  /* 0x0000008644447223 */ /* 0x000fe200000100c0 */
[----:B------:R-:W-:Y:S01]  /*d920*/  MOV R134, R118 ;  /* 0x0000007600867202 */ /* 0x000fe20000000f00 */
[----:B--2---:R-:W-:Y:S01]  /*d930*/  FFMA.FTZ R74, R3, R115, R113 ;  /* 0x00000073034a7223 */ /* 0x004fe20000010071 */
[----:B------:R-:W1:Y:S01]  /*d940*/  MUFU.EX2 R118, R102 ;  /* 0x0000006600767308 */ /* 0x000e620000000800 */
[----:B------:R-:W-:Y:S01]  /*d950*/  FADD.FTZ R3, R205, R68 ;  /* 0x00000044cd037221 */ /* 0x000fe20000010000 */
[----:B---3--:R-:W-:Y:S01]  /*d960*/  F2FP.PACK_AB R81, R116, R117 ;  /* 0x000000757451723e */ /* 0x008fe200000000ff */
[----:B------:R-:W-:Y:S03]  /*d970*/  FADD.FTZ R68, R135, R69 ;  /* 0x0000004587447221 */ /* 0x000fe60000010000 */
[----:B------:R-:W-:Y:S02]  /*d980*/  FADD.FTZ R2, R148, R74 ;  /* 0x0000004a94027221 */ /* 0x000fe40000010000 */
[----:B------:R-:W-:Y:S01]  /*d990*/  FADD.FTZ R3, R134, R3 ;  /* 0x0000000386037221 */ /* 0x000fe20000010000 */
[----:B------:R-:W-:Y:S01]  /*d9a0*/  LDSM.16.MT88.4 R148, [R227+0x3100] ;  /* 0x00310000e394783b */ /* 0x000fe20000004200 */
[----:B------:R-:W-:Y:S01]  /*d9b0*/  FADD.FTZ R68, R73, R68 ;  /* 0x0000004449447221 */ /* 0x000fe20000010000 */
[----:B------:R-:W-:Y:S01]  /*d9c0*/  MUFU.EX2 R115, R106 ;  /* 0x0000006a00737308 */ /* 0x000fe20000000800 */
[----:B------:R-:W-:Y:S02]  /*d9d0*/  FFMA.FTZ R0, R0, R114, R112 ;  /* 0x0000007200007223 */ /* 0x000fe40000010070 */
[----:B------:R-:W-:Y:S02]  /*d9e0*/  FADD.FTZ R2, R133, R2 ;  /* 0x0000000285027221 */ /* 0x000fe40000010000 */
[----:B------:R-:W-:Y:S01]  /*d9f0*/  FADD.FTZ R3, R244, R3 ;  /* 0x00000003f4037221 */ /* 0x000fe20000010000 */
[----:B------:R-:W2:Y:S01]  /*da00*/  LDL.LU R73, [R1+0xa8] ;  /* 0x0000a80001497983 */ /* 0x000ea20000300800 */
[----:B------:R-:W-:Y:S02]  /*da10*/  FADD.FTZ R0, R250, R0 ;  /* 0x00000000fa007221 */ /* 0x000fe40000010000 */
[----:B------:R-:W-:Y:S01]  /*da20*/  FADD.FTZ R2, R216, R2 ;  /* 0x00000002d8027221 */ /* 0x000fe20000010000 */
[----:B------:R3:W-:Y:S01]  /*da30*/  MUFU.EX2 R106, R75 ;  /* 0x0000004b006a7308 */ /* 0x0007e20000000800 */
[----:B------:R-:W2:Y:S01]  /*da40*/  LDL.LU R244, [R1+0xa4] ;  /* 0x0000a40001f47983 */ /* 0x000ea20000300800 */
[----:B------:R-:W-:Y:S02]  /*da50*/  FADD.FTZ R0, R251, R0 ;  /* 0x00000000fb007221 */ /* 0x000fe40000010000 */
[----:B------:R-:W-:Y:S01]  /*da60*/  FADD.FTZ R68, R232, R68 ;  /* 0x00000044e8447221 */ /* 0x000fe20000010000 */
[----:B------:R-:W2:Y:S01]  /*da70*/  LDL.LU R216, [R1+0xa0] ;  /* 0x0000a00001d87983 */ /* 0x000ea20000300800 */
[----:B------:R-:W-:Y:S01]  /*da80*/  FADD.FTZ R0, R228, R0 ;  /* 0x00000000e4007221 */ /* 0x000fe20000010000 */
[----:B-1----:R-:W-:Y:S01]  /*da90*/  F2FP.PACK_AB R80, R118, R172 ;  /* 0x000000ac7650723e */ /* 0x002fe200000000ff */
[----:B------:R-:W-:Y:S01]  /*daa0*/  FADD.FTZ R3, R229, R3 ;  /* 0x00000003e5037221 */ /* 0x000fe20000010000 */
[----:B------:R1:W5:Y:S01]  /*dab0*/  LDL.LU R228, [R1+0x9c] ;  /* 0x00009c0001e47983 */ /* 0x0003620000300800 */
[----:B------:R-:W-:Y:S01]  /*dac0*/  FADD.FTZ R69, R231, R2 ;  /* 0x00000002e7457221 */ /* 0x000fe20000010000 */
[----:B------:R-:W1:Y:S01]  /*dad0*/  MUFU.EX2 R114, R107 ;  /* 0x0000006b00727308 */ /* 0x000e620000000800 */
        /* <DEDUP_REMOVED lines=8> */
[----:B------:R-:W-:Y:S01]  /*db60*/  MUFU.EX2 R113, R105 ;  /* 0x0000006900717308 */ /* 0x000fe20000000800 */
[----:B---3--:R-:W-:Y:S02]  /*db70*/  FADD.FTZ R75, R235, R0 ;  /* 0x00000000eb4b7221 */ /* 0x008fe40000010000 */
[----:B------:R-:W3:Y:S01]  /*db80*/  LDSM.16.MT88.4 R132, [R224+0x3100] ;  /* 0x00310000e084783b */ /* 0x000ee20000004200 */
[----:B------:R-:W-:Y:S02]  /*db90*/  FADD.FTZ R0, R237, R3 ;  /* 0x00000003ed007221 */ /* 0x000fe40000010000 */
[----:B------:R-:W-:Y:S02]  /*dba0*/  FADD.FTZ R3, R239, R75 ;  /* 0x0000004bef037221 */ /* 0x000fe40000010000 */
[----:B------:R-:W-:Y:S02]  /*dbb0*/  FADD.FTZ R0, R233, R0 ;  /* 0x00000000e9007221 */ /* 0x000fe40000010000 */
[----:B------:R-:W4:Y:S01]  /*dbc0*/  MUFU.EX2 R112, R108 ;  /* 0x0000006c00707308 */ /* 0x000f220000000800 */
[----:B------:R2:W5:Y:S01]  /*dbd0*/  LDL.LU R235, [R1+0x8c] ;  /* 0x00008c0001eb7983 */ /* 0x0005620000300800 */
[----:B------:R-:W-:Y:S01]  /*dbe0*/  FADD.FTZ R3, R119, R3 ;  /* 0x0000000377037221 */ /* 0x000fe20000010000 */
[----:B-1----:R-:W-:Y:S01]  /*dbf0*/  F2FP.PACK_AB R82, R114, R115 ;  /* 0x000000737252723e */ /* 0x002fe200000000ff */
[----:B------:R-:W-:Y:S01]  /*dc00*/  FADD.FTZ R2, R138, R0 ;  /* 0x000000008a027221 */ /* 0x000fe20000010000 */
[----:B------:R-:W2:Y:S01]  /*dc10*/  LDL R121, [R1+0x10] ;  /* 0x0000100001797983 */ /* 0x000ea20000100800 */
[----:B------:R-:W-:Y:S02]  /*dc20*/  FADD.FTZ R0, R137, R68 ;  /* 0x0000004489007221 */ /* 0x000fe40000010000 */
[----:B------:R-:W-:Y:S01]  /*dc30*/  FADD.FTZ R68, R136, R3 ;  /* 0x0000000388447221 */ /* 0x000fe20000010000 */
[----:B------:R1:W5:Y:S01]  /*dc40*/  LDL.LU R236, [R1+0x88] ;  /* 0x0000880001ec7983 */ /* 0x0003620000300800 */
[----:B------:R-:W-:Y:S01]  /*dc50*/  FADD.FTZ R3, R211, R69 ;  /* 0x00000045d3037221 */ /* 0x000fe20000010000 */
[----:B------:R-:W1:Y:S01]  /*dc60*/  MUFU.EX2 R107, R127 ;  /* 0x0000007f006b7308 */ /* 0x000e620000000800 */
[----:B------:R-:W-:Y:S01]  /*dc70*/  FADD.FTZ R2, R247, R2 ;  /* 0x00000002f7027221 */ /* 0x000fe20000010000 */
[----:B------:R2:W5:Y:S01]  /*dc80*/  LDL.LU R237, [R1+0x84] ;  /* 0x0000840001ed7983 */ /* 0x0005620000300800 */
[----:B------:R-:W-:Y:S03]  /*dc90*/  FADD.FTZ R0, R248, R0 ;  /* 0x00000000f8007221 */ /* 0x000fe60000010000 */
[----:B------:R2:W5:Y:S04]  /*dca0*/  LDL.LU R238, [R1+0x80] ;  /* 0x0000800001ee7983 */ /* 0x0005680000300800 */
[----:B------:R2:W5:Y:S01]  /*dcb0*/  LDL.LU R239, [R1+0x7c] ;  /* 0x00007c0001ef7983 */ /* 0x0005620000300800 */
[----:B------:R-:W3:Y:S01]  /*dcc0*/  MUFU.EX2 R108, R129 ;  /* 0x00000081006c7308 */ /* 0x000ee20000000800 */
[----:B----4-:R-:W-:Y:S02]  /*dcd0*/  F2FP.PACK_AB R83, R112, R113 ;  /* 0x000000717053723e */ /* 0x010fe400000000ff */
[----:B------:R4:W5:Y:S04]  /*dce0*/  LDL.LU R240, [R1+0x78] ;  /* 0x0000780001f07983 */ /* 0x0009680000300800 */
[----:B------:R4:W5:Y:S01]  /*dcf0*/  LDL.LU R233, [R1+0x74] ;  /* 0x0000740001e97983 */ /* 0x0009620000300800 */
[C---:B------:R-:W-:Y:S02]  /*dd00*/  HMMA.16816.F32 R8, R80.reuse, R84, R8 ;  /* 0x000000545008723c */ /* 0x040fe40000001808 */
[----:B------:R-:W4:Y:S01]  /*dd10*/  MUFU.EX2 R105, R131 ;  /* 0x0000008300697308 */ /* 0x000f220000000800 */
[----:B------:R2:W5:Y:S01]  /*dd20*/  LDL.LU R234, [R1+0x70] ;  /* 0x0000700001ea7983 */ /* 0x0005620000300800 */
[----:B-1----:R-:W-:Y:S03]  /*dd30*/  F2FP.PACK_AB R181, R107, R109 ;  /* 0x0000006d6bb5723e */ /* 0x002fe600000000ff */
[----:B------:R1:W5:Y:S01]  /*dd40*/  LDL.LU R119, [R1+0x6c] ;  /* 0x00006c0001777983 */ /* 0x0003620000300800 */
[-C--:B------:R-:W-:Y:S03]  /*dd50*/  HMMA.16816.F32 R12, R80, R86.reuse, R12 ;  /* 0x00000056500c723c */ /* 0x080fe6000000180c */
[----:B------:R1:W5:Y:S01]  /*dd60*/  LDL.LU R230, [R1+0x68] ;  /* 0x0000680001e67983 */ /* 0x0003620000300800 */
[----:B------:R-:W1:Y:S01]  /*dd70*/  MUFU.EX2 R102, R125 ;  /* 0x0000007d00667308 */ /* 0x000e620000000800 */
[----:B---3--:R-:W-:Y:S03]  /*dd80*/  F2FP.PACK_AB R182, R106, R108 ;  /* 0x0000006c6ab6723e */ /* 0x008fe600000000ff */
[C---:B------:R-:W-:Y:S06]  /*dd90*/  HMMA.16816.F32 R16, R76.reuse, R86, R16 ;  /* 0x000000564c10723c */ /* 0x040fec0000001810 */
[----:B------:R-:W-:Y:S02]  /*dda0*/  MUFU.EX2 R86, R123 ;  /* 0x0000007b00567308 */ /* 0x000fe40000000800 */
[-C--:B------:R-:W-:Y:S04]  /*ddb0*/  HMMA.16816.F32 R20, R76, R88.reuse, R20 ;  /* 0x000000584c14723c */ /* 0x080fe80000001814 */
[----:B----4-:R-:W-:Y:S04]  /*ddc0*/  F2FP.PACK_AB R183, R104, R105 ;  /* 0x0000006968b7723e */ /* 0x010fe800000000ff */
[----:B------:R-:W3:Y:S01]  /*ddd0*/  MUFU.EX2 R85, R126 ;  /* 0x0000007e00557308 */ /* 0x000ee20000000800 */
[C---:B------:R-:W-:Y:S04]  /*dde0*/  HMMA.16816.F32 R24, R80.reuse, R88, R24 ;  /* 0x000000585018723c */ /* 0x040fe80000001818 */
[----:B-1----:R-:W-:Y:S04]  /*ddf0*/  F2FP.PACK_AB R176, R102, R103 ;  /* 0x0000006766b0723e */ /* 0x002fe800000000ff */
[-C--:B------:R-:W-:Y:S01]  /*de00*/  HMMA.16816.F32 R28, R80, R90.reuse, R28 ;  /* 0x0000005a501c723c */ /* 0x080fe2000000181c */
[----:B------:R-:W1:Y:S07]  /*de10*/  MUFU.EX2 R84, R128 ;  /* 0x0000008000547308 */ /* 0x000e6e0000000800 */
[C---:B------:R-:W-:Y:S03]  /*de20*/  HMMA.16816.F32 R32, R76.reuse, R90, R32 ;  /* 0x0000005a4c20723c */ /* 0x040fe60000001820 */
[----:B------:R-:W4:Y:S01]  /*de30*/  MUFU.EX2 R74, R130 ;  /* 0x00000082004a7308 */ /* 0x000f220000000800 */
[----:B---3--:R-:W-:Y:S04]  /*de40*/  F2FP.PACK_AB R177, R85, R86 ;  /* 0x0000005655b1723e */ /* 0x008fe800000000ff */
[-C--:B------:R-:W-:Y:S08]  /*de50*/  HMMA.16816.F32 R36, R76, R92.reuse, R36 ;  /* 0x0000005c4c24723c */ /* 0x080ff00000001824 */
[C---:B------:R-:W-:Y:S04]  /*de60*/  HMMA.16816.F32 R40, R80.reuse, R92, R40 ;  /* 0x0000005c5028723c */ /* 0x040fe80000001828 */
[----:B-1----:R-:W-:Y:S04]  /*de70*/  F2FP.PACK_AB R178, R100, R84 ;  /* 0x0000005464b2723e */ /* 0x002fe800000000ff */
[-C--:B------:R-:W-:Y:S04]  /*de80*/  HMMA.16816.F32 R44, R80, R94.reuse, R44 ;  /* 0x0000005e502c723c */ /* 0x080fe8000000182c */
[----:B----4-:R-:W-:Y:S04]  /*de90*/  F2FP.PACK_AB R179, R101, R74 ;  /* 0x0000004a65b3723e */ /* 0x010fe800000000ff */
[C---:B------:R-:W-:Y:S08]  /*dea0*/  HMMA.16816.F32 R48, R76.reuse, R94, R48 ;  /* 0x0000005e4c30723c */ /* 0x040ff00000001830 */
[-C--:B------:R-:W-:Y:S08]  /*deb0*/  HMMA.16816.F32 R52, R76, R96.reuse, R52 ;  /* 0x000000604c34723c */ /* 0x080ff00000001834 */
[C---:B------:R-:W-:Y:S08]  /*dec0*/  HMMA.16816.F32 R56, R80.reuse, R96, R56 ;  /* 0x000000605038723c */ /* 0x040ff00000001838 */
[-C--:B------:R-:W-:Y:S08]  /*ded0*/  HMMA.16816.F32 R60, R80, R98.reuse, R60 ;  /* 0x00000062503c723c */ /* 0x080ff0000000183c */
[----:B------:R-:W-:Y:S04]  /*dee0*/  HMMA.16816.F32 R64, R76, R98, R64 ;  /* 0x000000624c40723c */ /* 0x000fe80000001840 */
[----:B--2---:R-:W-:Y:S04]  /*def0*/  ISETP.GT.AND P0, PT, R216, R121, PT ;  /* 0x00000079d800720c */ /* 0x004fe80003f04270 */
[-C--:B------:R-:W-:Y:S05]  /*df00*/  HMMA.16816.F32 R120, R180, R132.reuse, R4 ;  /* 0x00000084b478723c */ /* 0x080fea0000001804 */
[----:B------:R-:W-:Y:S02]  /*df10*/  MOV R216, R244 ;  /* 0x000000f400d87202 */ /* 0x000fe40000000f00 */
        /* <DEDUP_REMOVED lines=61> */
[----:B------:R-:W-:Y:S01]  /*e2f0*/  FADD.FTZ R0, R117, R9 ;  /* 0x0000000975007221 */ /* 0x000fe20000010000 */
[----:B------:R-:W-:Y:S01]  /*e300*/  MOV R117, R71 ;  /* 0x0000004700757202 */ /* 0x000fe20000000f00 */
[----:B------:R-:W-:Y:S02]  /*e310*/  FADD.FTZ R11, R175, R8 ;  /* 0x00000008af0b7221 */ /* 0x000fe40000010000 */
[----:B------:R-:W-:Y:S02]  /*e320*/  FADD.FTZ R10, R173, R3 ;  /* 0x00000003ad0a7221 */ /* 0x000fe40000010000 */
[C---:B------:R-:W-:Y:S04]  /*e330*/  HMMA.16816.F32 R172, R176.reuse, R4, R56 ;  /* 0x00000004b0ac723c */ /* 0x040fe80000001838 */
[----:B------:R-:W-:Y:S02]  /*e340*/  FADD.FTZ R9, R118, R2 ;  /* 0x0000000276097221 */ /* 0x000fe40000010000 */
[----:B------:R-:W-:Y:S01]  /*e350*/  FADD.FTZ R8, R116, R0 ;  /* 0x0000000074087221 */ /* 0x000fe20000010000 */
[----:B------:R-:W-:Y:S01]  /*e360*/  MOV R116, R72 ;  /* 0x0000004800747202 */ /* 0x000fe20000000f00 */
        /* <DEDUP_REMOVED lines=26> */
[----:B------:R-:W-:Y:S01]  /*e510*/  FADD.FTZ R0, R101, R0 ;  /* 0x0000000065007221 */ /* 0x000fe20000010000 */
[----:B------:R1:W-:Y:S01]  /*e520*/  STL [R1+0x48], R3 ;  /* 0x0000480301007387 */ /* 0x0003e20000100800 */
[----:B------:R-:W-:Y:S03]  /*e530*/  IMAD.MOV.U32 R118, RZ, RZ, R70 ;  /* 0x000000ffff767224 */ /* 0x000fe600078e0046 */
[----:B------:R2:W-:Y:S04]  /*e540*/  STL [R1+0x3c], R2 ;  /* 0x00003c0201007387 */ /* 0x0005e80000100800 */
[----:B------:R2:W-:Y:S01]  /*e550*/  STL [R1+0x44], R0 ;  /* 0x0000440001007387 */ /* 0x0005e20000100800 */
[----:B-1----:R-:W-:Y:S01]  /*e560*/  IMAD.MOV.U32 R3, RZ, RZ, R73 ;  /* 0x000000ffff037224 */ /* 0x002fe200078e0049 */
[----:B------:R-:W-:-:S05]  /*e570*/  @P0 BRA `(.L_x_603) ;  /* 0xffff9ea000000947 */ /* 0x000fca000383ffff */
.L_x_602:
[----:B---3--:R-:W-:-:S13]  /*e580*/  ISETP.GE.AND P0, PT, R244, RZ, PT ;  /* 0x000000fff400720c */ /* 0x008fda0003f06270 */
[----:B------:R-:W-:Y:S05]  /*e590*/  @!P0 BRA `(.L_x_604) ;  /* 0x00005f2000008947 */ /* 0x000fea0003800000 */
[----:B------:R-:W3:Y:S01]  /*e5a0*/  LDL.LU.64 R6, [R1+0x28] ;  /* 0x0000280001067983 */ /* 0x000ee20000300a00 */
[----:B------:R-:W-:Y:S01]  /*e5b0*/  ULDC.64 UR4, c[0x0][0x208] ;  /* 0x0000820000047ab9 */ /* 0x000fe20000000a00 */
[----:B------:R-:W-:Y:S01]  /*e5c0*/  MOV R3, R72 ;  /* 0x0000004800037202 */ /* 0x000fe20000000f00 */
[----:B------:R-:W-:Y:S01]  /*e5d0*/  UIMAD.WIDE.U32 UR12, UR4, 0x70, URZ ;  /* 0x00000070040c78a5 */ /* 0x000fe2000f8e003f */
[----:B------:R-:W3:Y:S01]  /*e5e0*/  LDL.LU.64 R4, [R1+0x30] ;  /* 0x0000300001047983 */ /* 0x000ee20000300a00 */
[----:B------:R-:W-:Y:S01]  /*e5f0*/  UIMAD UR5, UR5, 0x70, URZ ;  /* 0x00000070050578a4 */ /* 0x000fe2000f8e023f */
[----:B--2---:R-:W-:Y:S01]  /*e600*/  MOV R2, R73 ;  /* 0x0000004900027202 */ /* 0x004fe20000000f00 */
[----:B------:R-:W-:Y:S01]  /*e610*/  ULDC.64 UR6, c[0x0][0x1e0] ;  /* 0x0000780000067ab9 */ /* 0x000fe20000000a00 */
[----:B------:R-:W-:Y:S01]  /*e620*/  IMAD.MOV.U32 R117, RZ, RZ, R70 ;  /* 0x000000ffff757224 */ /* 0x000fe200078e0046 */
[----:B------:R-:W-:Y:S01]  /*e630*/  MOV R116, R71 ;  /* 0x0000004700747202 */ /* 0x000fe20000000f00 */
[----:B------:R-:W-:-:S02]  /*e640*/  USHF.L.U64.HI UR7, UR6, 0x5, UR7 ;  /* 0x0000000506077899 */ /* 0x000fc40008010207 */
[----:B------:R-:W-:Y:S02]  /*e650*/  USHF.L.U32 UR6, UR6, 0x5, URZ ;  /* 0x0000000506067899 */ /* 0x000fe4000800063f */
[----:B------:R-:W-:Y:S01]  /*e660*/  UIADD3 UR5, UR13, UR5, URZ ;  /* 0x000000050d057290 */ /* 0x000fe2000fffe03f */
[----:B---3--:R-:W-:-:S05]  /*e670*/  IMAD.MOV.U32 R5, RZ, RZ, R7 ;  /* 0x000000ffff057224 */ /* 0x008fca00078e0007 */
[----:B------:R1:W-:Y:S04]  /*e680*/  STL.64 [R1+0x50], R4 ;  /* 0x0000500401007387 */ /* 0x0003e80000100a00 */
.L_x_605:
[----:B------:R-:W2:Y:S01]  /*e690*/  LDL.64 R78, [R1+0x50] ;  /* 0x00005000014e7983 */ /* 0x000ea20000100a00 */
[----:B------:R-:W-:Y:S04]  /*e6a0*/  DEPBAR.LE SB0, 0x0 ;  /* 0x000080000000791a */ /* 0x000fe80000000000 */
[----:B------:R-:W-:Y:S01]  /*e6b0*/  SHF.R.S32.HI R76, RZ, 0x1f, R244 ;  /* 0x0000001fff4c7819 */ /* 0x000fe200000114f4 */
[----:B------:R-:W-:Y:S01]  /*e6c0*/  BAR.SYNC.DEFER_BLOCKING 0x0 ;  /* 0x0000000000007b1d */ /* 0x000fe20000010000 */
[----:B---3--:R-:W-:Y:S04]  /*e6d0*/  IMAD R0, R244, UR5, RZ ;  /* 0x00000005f4007c24 */ /* 0x008fe8000f8e02ff */
[----:B------:R-:W-:Y:S03]  /*e6e0*/  IMAD R0, R76, UR12, R0 ;  /* 0x0000000c4c007c24 */ /* 0x000fe6000f8e0200 */
[----:B-----5:R-:W-:Y:S04]  /*e6f0*/  STL [R1+0x68], R230 ;  /* 0x000068e601007387 */ /* 0x020fe80000100800 */
[----:B------:R-:W-:Y:S04]  /*e700*/  STL [R1+0x6c], R119 ;  /* 0x00006c7701007387 */ /* 0x000fe80000100800 */
[----:B------:R-:W-:Y:S04]  /*e710*/  STL [R1+0x70], R234 ;  /* 0x000070ea01007387 */ /* 0x000fe80000100800 */
        /* <DEDUP_REMOVED lines=28> */
[----:B--2---:R-:W-:Y:S01]  /*e8e0*/  IMAD.WIDE.U32 R84, R244, UR12, R78 ;  /* 0x0000000cf4547c25 */ /* 0x004fe2000f8e004e */
        /* <DEDUP_REMOVED lines=32> */
[----:B----4-:R-:W-:Y:S04]  /*eaf0*/  IADD3 R104, P0, R242, UR9, RZ ;  /* 0x00000009f2687c10 */ /* 0x010fe8000ff1e0ff */
        /* <DEDUP_REMOVED lines=17> */
[-C--:B-1----:R-:W-:Y:S08]  /*ec10*/  HMMA.16816.F32 R92, R108, R98.reuse, RZ ;  /* 0x000000626c5c723c */ /* 0x082ff000000018ff */
[C---:B------:R-:W-:Y:S08]  /*ec20*/  HMMA.16816.F32 R96, R112.reuse, R98, RZ ;  /* 0x000000627060723c */ /* 0x040ff000000018ff */
[-C--:B--2---:R-:W-:Y:S08]  /*ec30*/  HMMA.16816.F32 R100, R112, R184.reuse, RZ ;  /* 0x000000b87064723c */ /* 0x084ff000000018ff */
[C---:B---3--:R-:W-:Y:S08]  /*ec40*/  HMMA.16816.F32 R104, R108.reuse, R184, RZ ;  /* 0x000000b86c68723c */ /* 0x048ff000000018ff */
        /* <DEDUP_REMOVED lines=35> */
[-C--:B------:R-:W-:Y:S01]  /*ee80*/  HMMA.16816.F32 R108, R196, R222.reuse, R108 ;  /* 0x000000dec46c723c */ /* 0x080fe2000000186c */
[----:B------:R-:W4:Y:S07]  /*ee90*/  LDSM.16.M88.4 R196, [R229+0x4900] ;  /* 0x00490000e5c4783b */ /* 0x000f2e0000000200 */
[----:B------:R-:W-:Y:S01]  /*eea0*/  HMMA.16816.F32 R112, R188, R222, R112 ;  /* 0x000000debc70723c */ /* 0x000fe20000001870 */
[----:B------:R-:W4:Y:S07]  /*eeb0*/  LDSM.16.M88.4 R188, [R229+0x5100] ;  /* 0x00510000e5bc783b */ /* 0x000f2e0000000200 */
[-C--:B-1----:R-:W-:Y:S01]  /*eec0*/  HMMA.16816.F32 R4, R184, R192.reuse, R4 ;  /* 0x000000c0b804723c */ /* 0x082fe20000001804 */
[----:B------:R-:W-:Y:S07]  /*eed0*/  LDSM.16.M88.4 R220, [R228] ;  /* 0x00000000e4dc783b */ /* 0x000fee0000000200 */
[C---:B--2---:R-:W-:Y:S08]  /*eee0*/  HMMA.16816.F32 R8, R200.reuse, R192, R8 ;  /* 0x000000c0c808723c */ /* 0x044ff00000001808 */
[-C--:B------:R-:W-:Y:S08]  /*eef0*/  HMMA.16816.F32 R12, R200, R194.reuse, R12 ;  /* 0x000000c2c80c723c */ /* 0x080ff0000000180c */
[C---:B------:R-:W-:Y:S01]  /*ef00*/  HMMA.16816.F32 R16, R184.reuse, R194, R16 ;  /* 0x000000c2b810723c */ /* 0x040fe20000001810 */
[----:B------:R-:W1:Y:S07]  /*ef10*/  LDSM.16.M88.4 R192, [R229+0x5900] ;  /* 0x00590000e5c0783b */ /* 0x000e6e0000000200 */
        /* <DEDUP_REMOVED lines=12> */
[----:B------:R-:W2:Y:S07]  /*efe0*/  LDSM.16.M88.4 R188, [R232+0x9100] ;  /* 0x00910000e8bc783b */ /* 0x000eae0000000200 */
        /* <DEDUP_REMOVED lines=13> */
[C---:B--2---:R-:W-:Y:S08]  /*f0c0*/  HMMA.16816.F32 R8, R188.reuse, R220, R8 ;  /* 0x000000dcbc08723c */ /* 0x044ff00000001808 */
        /* <DEDUP_REMOVED lines=23> */
[----:B------:R-:W-:Y:S01]  /*f240*/  MUFU.TANH R186, R9 ;  /* 0x0000000900ba7308 */ /* 0x000fe20000002400 */
[----:B-1----:R-:W1:Y:S09]  /*f250*/  LDSM.16.M88.4 R4, [R228+0x800] ;  /* 0x00080000e404783b */ /* 0x002e720000000200 */
[----:B------:R-:W-:Y:S10]  /*f260*/  MUFU.TANH R193, R10 ;  /* 0x0000000a00c17308 */ /* 0x000ff40000002400 */
[----:B------:R2:W-:Y:S10]  /*f270*/  MUFU.TANH R192, R11 ;  /* 0x0000000b00c07308 */ /* 0x0005f40000002400 */
[----:B------:R-:W-:Y:S10]  /*f280*/  MUFU.TANH R16, R16 ;  /* 0x0000001000107308 */ /* 0x000ff40000002400 */
[----:B------:R-:W-:Y:S01]  /*f290*/  MUFU.TANH R17, R17 ;  /* 0x0000001100117308 */ /* 0x000fe20000002400 */
[----:B--2---:R-:W2:Y:S01]  /*f2a0*/  LDSM.16.M88.4 R8, [R228+0x1000] ;  /* 0x00100000e408783b */ /* 0x004ea20000000200 */
[-C--:B-1----:R-:W-:Y:S08]  /*f2b0*/  HMMA.16816.F32 R20, R216, R4.reuse, R20 ;  /* 0x00000004d814723c */ /* 0x082ff00000001814 */
[----:B------:R-:W-:Y:S01]  /*f2c0*/  MUFU.TANH R18, R18 ;  /* 0x0000001200127308 */ /* 0x000fe20000002400 */
        /* <DEDUP_REMOVED lines=9> */
[----:B------:R-:W-:Y:S01]  /*f360*/  MUFU.TANH R20, R20 ;  /* 0x0000001400147308 */ /* 0x000fe20000002400 */
[----:B------:R-:W-:Y:S02]  /*f370*/  FMUL.FTZ R23, R23, c[0x0][0x320] ;  /* 0x0000c80017177a20 */ /* 0x000fe40000410000 */
[----:B------:R-:W-:Y:S01]  /*f380*/  FMUL.FTZ R24, R24, c[0x0][0x320] ;  /* 0x0000c80018187a20 */ /* 0x000fe20000410000 */
[-C--:B--2---:R-:W-:Y:S03]  /*f390*/  HMMA.16816.F32 R36, R216, R8.reuse, R36 ;  /* 0x00000008d824723c */ /* 0x084fe60000001824 */
        /* <DEDUP_REMOVED lines=40> */
[----:B------:R-:W2:Y:S03]  /*f620*/  MUFU.TANH R0, R59 ;  /* 0x0000003b00007308 */ /* 0x000ea60000002400 */
[----:B------:R-:W-:Y:S02]  /*f630*/  FMUL.FTZ R62, R62, c[0x0][0x320] ;  /* 0x0000c8003e3e7a20 */ /* 0x000fe40000410000 */
[----:B------:R-:W-:Y:S02]  /*f640*/  FMUL.FTZ R66, R66, c[0x0][0x320] ;  /* 0x0000c80042427a20 */ /* 0x000fe40000410000 */
[-C--:B------:R-:W-:Y:S03]  /*f650*/  HMMA.16816.F32 R76, R188, R10.reuse, R76 ;  /* 0x0000000abc4c723c */ /* 0x080fe6000000184c */
[----:B------:R-:W-:Y:S01]  /*f660*/  MUFU.TANH R213, R52 ;  /* 0x0000003400d57308 */ /* 0x000fe20000002400 */
[----:B------:R-:W-:Y:S02]  /*f670*/  FMUL.FTZ R48, R48, c[0x0][0x320] ;  /* 0x0000c80030307a20 */ /* 0x000fe40000410000 */
[----:B------:R-:W-:Y:S02]  /*f680*/  FMUL.FTZ R65, R65, c[0x0][0x320] ;  /* 0x0000c80041417a20 */ /* 0x000fe40000410000 */
[C---:B------:R-:W-:Y:S01]  /*f690*/  HMMA.16816.F32 R80, R216.reuse, R10, R80 ;  /* 0x0000000ad850723c */ /* 0x040fe20000001850 */
[----:B------:R-:W3:Y:S01]  /*f6a0*/  LDSM.16.M88.4 R8, [R228+0x3000] ;  /* 0x00300000e408783b */ /* 0x000ee20000000200 */
[----:B------:R-:W-:Y:S04]  /*f6b0*/  DEPBAR.LE SB0, 0x0 ;  /* 0x000080000000791a */ /* 0x000fe80000000000 */
[----:B------:R-:W-:Y:S01]  /*f6c0*/  MUFU.TANH R48, R48 ;  /* 0x0000003000307308 */ /* 0x000fe20000002400 */
[----:B------:R-:W-:Y:S01]  /*f6d0*/  FMUL.FTZ R69, R69, c[0x0][0x320] ;  /* 0x0000c80045457a20 */ /* 0x000fe20000410000 */
[-C--:B-1----:R-:W-:Y:S01]  /*f6e0*/  HMMA.16816.F32 R84, R216, R4.reuse, R84 ;  /* 0x00000004d854723c */ /* 0x082fe20000001854 */
[----:B--2---:R1:W-:Y:S04]  /*f6f0*/  STL [R1+0x8], R0 ;  /* 0x0000080001007387 */ /* 0x0043e80000100800 */
[----:B------:R-:W-:Y:S01]  /*f700*/  STL [R1+0x9c], R228 ;  /* 0x00009ce401007387 */ /* 0x000fe20000100800 */
[----:B------:R-:W-:Y:S02]  /*f710*/  FMUL.FTZ R73, R73, c[0x0][0x320] ;  /* 0x0000c80049497a20 */ /* 0x000fe40000410000 */
[----:B------:R-:W-:Y:S01]  /*f720*/  MUFU.TANH R210, R65 ;  /* 0x0000004100d27308 */ /* 0x000fe20000002400 */
[C---:B------:R-:W-:Y:S01]  /*f730*/  HMMA.16816.F32 R88, R188.reuse, R4, R88 ;  /* 0x00000004bc58723c */ /* 0x040fe20000001858 */
[----:B------:R-:W-:Y:S03]  /*f740*/  BAR.SYNC.DEFER_BLOCKING 0x0 ;  /* 0x0000000000007b1d */ /* 0x000fe60000010000 */
[----:B------:R-:W-:Y:S02]  /*f750*/  FMUL.FTZ R71, R71, c[0x0][0x320] ;  /* 0x0000c80047477a20 */ /* 0x000fe40000410000 */
[----:B------:R-:W-:Y:S01]  /*f760*/  FMUL.FTZ R78, R78, c[0x0][0x320] ;  /* 0x0000c8004e4e7a20 */ /* 0x000fe20000410000 */
[----:B------:R-:W-:Y:S01]  /*f770*/  FMNMX.FTZ R5, R194, R116, !PT ;  /* 0x00000074c2057209 */ /* 0x000fe20007810000 */
[-C--:B------:R-:W-:Y:S01]  /*f780*/  HMMA.16816.F32 R92, R188, R6.reuse, R92 ;  /* 0x00000006bc5c723c */ /* 0x080fe2000000185c */
[----:B------:R-:W-:Y:S03]  /*f790*/  MUFU.TANH R238, R73 ;  /* 0x0000004900ee7308 */ /* 0x000fe60000002400 */
[----:B------:R-:W-:Y:S02]  /*f7a0*/  FMUL.FTZ R82, R82, c[0x0][0x320] ;  /* 0x0000c80052527a20 */ /* 0x000fe40000410000 */
[----:B------:R-:W-:Y:S02]  /*f7b0*/  FMUL.FTZ R76, R76, c[0x0][0x320] ;  /* 0x0000c8004c4c7a20 */ /* 0x000fe40000410000 */
[----:B------:R-:W-:Y:S01]  /*f7c0*/  FMUL.FTZ R87, R87, c[0x0][0x320] ;  /* 0x0000c80057577a20 */ /* 0x000fe20000410000 */
[C---:B------:R-:W-:Y:S02]  /*f7d0*/  HMMA.16816.F32 R96, R216.reuse, R6, R96 ;  /* 0x00000006d860723c */ /* 0x040fe40000001860 */
[----:B-1----:R-:W-:Y:S02]  /*f7e0*/  MUFU.TANH R0, R66 ;  /* 0x0000004200007308 */ /* 0x002fe40000002400 */
[----:B------:R-:W-:Y:S02]  /*f7f0*/  FMUL.FTZ R86, R86, c[0x0][0x320] ;  /* 0x0000c80056567a20 */ /* 0x000fe40000410000 */
[----:B------:R-:W-:Y:S02]  /*f800*/  FMUL.FTZ R84, R84, c[0x0][0x320] ;  /* 0x0000c80054547a20 */ /* 0x000fe40000410000 */
[-C--:B---3--:R-:W-:Y:S04]  /*f810*/  HMMA.16816.F32 R100, R216, R8.reuse, R100 ;  /* 0x00000008d864723c */ /* 0x088fe80000001864 */
[----:B------:R-:W1:Y:S01]  /*f820*/  MUFU.TANH R4, R87 ;  /* 0x0000005700047308 */ /* 0x000e620000002400 */
[----:B------:R-:W-:Y:S02]  /*f830*/  FMUL.FTZ R85, R85, c[0x0][0x320] ;  /* 0x0000c80055557a20 */ /* 0x000fe40000410000 */
[----:B------:R-:W-:Y:S01]  /*f840*/  FMUL.FTZ R95, R95, c[0x0][0x320] ;  /* 0x0000c8005f5f7a20 */ /* 0x000fe20000410000 */
[C---:B------:R-:W-:Y:S04]  /*f850*/  HMMA.16816.F32 R104, R188.reuse, R8, R104 ;  /* 0x00000008bc68723c */ /* 0x040fe80000001868 */
[----:B------:R-:W-:Y:S02]  /*f860*/  FMUL.FTZ R88, R88, c[0x0][0x320] ;  /* 0x0000c80058587a20 */ /* 0x000fe40000410000 */
[----:B------:R-:W-:Y:S01]  /*f870*/  MUFU.TANH R49, R49 ;  /* 0x0000003100317308 */ /* 0x000fe20000002400 */
[----:B------:R-:W-:Y:S01]  /*f880*/  FMUL.FTZ R79, R79, c[0x0][0x320] ;  /* 0x0000c8004f4f7a20 */ /* 0x000fe20000410000 */
[-C--:B------:R-:W-:Y:S04]  /*f890*/  HMMA.16816.F32 R108, R188, R10.reuse, R108 ;  /* 0x0000000abc6c723c */ /* 0x080fe8000000186c */
[----:B------:R-:W-:Y:S02]  /*f8a0*/  FMUL.FTZ R97, R97, c[0x0][0x320] ;  /* 0x0000c80061617a20 */ /* 0x000fe40000410000 */
[----:B------:R-:W-:Y:S02]  /*f8b0*/  FMUL.FTZ R99, R99, c[0x0][0x320] ;  /* 0x0000c80063637a20 */ /* 0x000fe40000410000 */
[----:B------:R2:W-:Y:S01]  /*f8c0*/  MUFU.TANH R52, R97 ;  /* 0x0000006100347308 */ /* 0x0005e20000002400 */
[----:B------:R-:W-:Y:S01]  /*f8d0*/  HMMA.16816.F32 R112, R216, R10, R112 ;  /* 0x0000000ad870723c */ /* 0x000fe20000001870 */
[----:B-1----:R1:W-:Y:S03]  /*f8e0*/  STL [R1+0x20], R4 ;  /* 0x0000200401007387 */ /* 0x0023e60000100800 */
        /* <DEDUP_REMOVED lines=10> */
[----:B------:R-:W-:Y:S01]  /*f990*/  FMUL.FTZ R92, R92, c[0x0][0x320] ;  /* 0x0000c8005c5c7a20 */ /* 0x000fe20000410000 */
[----:B--2---:R-:W-:Y:S01]  /*f9a0*/  MOV R97, R0 ;  /* 0x0000000000617202 */ /* 0x004fe20000000f00 */
[----:B------:R-:W-:Y:S01]  /*f9b0*/  FMUL.FTZ R115, R115, c[0x0][0x320] ;  /* 0x0000c80073737a20 */ /* 0x000fe20000410000 */
[----:B------:R-:W-:Y:S01]  /*f9c0*/  FMNMX.FTZ R0, R184, R2, !PT ;  /* 0x00000002b8007209 */ /* 0x000fe20007810000 */
[----:B------:R-:W-:Y:S02]  /*f9d0*/  FMUL.FTZ R113, R113, c[0x0][0x320] ;  /* 0x0000c80071717a20 */ /* 0x000fe40000410000 */
[----:B------:R-:W-:Y:S01]  /*f9e0*/  FMUL.FTZ R93, R93, c[0x0][0x320] ;  /* 0x0000c8005d5d7a20 */ /* 0x000fe20000410000 */
[----:B-1----:R-:W1:Y:S01]  /*f9f0*/  MUFU.TANH R4, R99 ;  /* 0x0000006300047308 */ /* 0x002e620000002400 */
[----:B------:R-:W-:Y:S01]  /*fa00*/  FMNMX.FTZ R73, R118, R0, !PT ;  /* 0x0000000076497209 */ /* 0x000fe20007810000 */
[----:B------:R-:W-:Y:S02]  /*fa10*/  FMUL.FTZ R109, R109, c[0x0][0x320] ;  /* 0x0000c8006d6d7a20 */ /* 0x000fe40000410000 */
[----:B------:R-:W-:Y:S01]  /*fa20*/  FMUL.FTZ R91, R91, c[0x0][0x320] ;  /* 0x0000c8005b5b7a20 */ /* 0x000fe20000410000 */
[----:B------:R-:W-:Y:S01]  /*fa30*/  FMNMX.FTZ R73, R16, R73, !PT ;  /* 0x0000004910497209 */ /* 0x000fe20007810000 */
[----:B------:R-:W-:Y:S02]  /*fa40*/  FMUL.FTZ R94, R94, c[0x0][0x320] ;  /* 0x0000c8005e5e7a20 */ /* 0x000fe40000410000 */
[----:B------:R-:W-:Y:S01]  /*fa50*/  FMUL.FTZ R68, R68, c[0x0][0x320] ;  /* 0x0000c80044447a20 */ /* 0x000fe20000410000 */
[----:B------:R-:W-:Y:S01]  /*fa60*/  FMNMX.FTZ R73, R17, R73, !PT ;  /* 0x0000004911497209 */ /* 0x000fe20007810000 */
[----:B------:R-:W2:Y:S01]  /*fa70*/  MUFU.TANH R235, R69 ;  /* 0x0000004500eb7308 */ /* 0x000ea20000002400 */
[----:B------:R-:W-:Y:S02]  /*fa80*/  FMUL.FTZ R51, R51, c[0x0][0x320] ;  /* 0x0000c80033337a20 */ /* 0x000fe40000410000 */
[----:B------:R-:W-:Y:S01]  /*fa90*/  FMNMX.FTZ R73, R20, R73, !PT ;  /* 0x0000004914497209 */ /* 0x000fe20007810000 */
[----:B------:R-:W-:Y:S02]  /*faa0*/  FMUL.FTZ R83, R83, c[0x0][0x320] ;  /* 0x0000c80053537a20 */ /* 0x000fe40000410000 */
[----:B------:R-:W-:Y:S01]  /*fab0*/  FMUL.FTZ R57, R57, c[0x0][0x320] ;  /* 0x0000c80039397a20 */ /* 0x000fe20000410000 */
[----:B------:R-:W-:Y:S01]  /*fac0*/  FMNMX.FTZ R73, R21, R73, !PT ;  /* 0x0000004915497209 */ /* 0x000fe20007810000 */
[----:B------:R-:W-:Y:S02]  /*fad0*/  FMUL.FTZ R112, R112, c[0x0][0x320] ;  /* 0x0000c80070707a20 */ /* 0x000fe40000410000 */
[----:B------:R-:W-:Y:S01]  /*fae0*/  MUFU.TANH R23, R23 ;  /* 0x0000001700177308 */ /* 0x000fe20000002400 */
[----:B------:R-:W-:Y:S01]  /*faf0*/  FMNMX.FTZ R73, R32, R73, !PT ;  /* 0x0000004920497209 */ /* 0x000fe20007810000 */
[----:B------:R-:W-:Y:S01]  /*fb00*/  FMUL.FTZ R103, R103, c[0x0][0x320] ;  /* 0x0000c80067677a20 */ /* 0x000fe20000410000 */
[----:B-1----:R1:W-:Y:S02]  /*fb10*/  STL [R1+0xc], R4 ;  /* 0x00000c0401007387 */ /* 0x0023e40000100800 */
[----:B------:R-:W-:Y:S01]  /*fb20*/  FMNMX.FTZ R73, R33, R73, !PT ;  /* 0x0000004921497209 */ /* 0x000fe20007810000 */
[----:B------:R-:W-:Y:S01]  /*fb30*/  FMUL.FTZ R114, R114, c[0x0][0x320] ;  /* 0x0000c80072727a20 */ /* 0x000fe20000410000 */
[----:B------:R-:W-:Y:S01]  /*fb40*/  STL [R1+0xa8], R210 ;  /* 0x0000a8d201007387 */ /* 0x000fe20000100800 */
[----:B------:R-:W-:Y:S02]  /*fb50*/  FMUL.FTZ R58, R58, c[0x0][0x320] ;  /* 0x0000c8003a3a7a20 */ /* 0x000fe40000410000 */
[----:B------:R-:W3:Y:S01]  /*fb60*/  MUFU.TANH R24, R24 ;  /* 0x0000001800187308 */ /* 0x000ee20000002400 */
[----:B------:R-:W-:Y:S01]  /*fb70*/  FMUL.FTZ R72, R72, c[0x0][0x320] ;  /* 0x0000c80048487a20 */ /* 0x000fe20000410000 */
[----:B------:R-:W-:Y:S01]  /*fb80*/  FMNMX.FTZ R73, R31, R73, !PT ;  /* 0x000000491f497209 */ /* 0x000fe20007810000 */
[----:B------:R-:W-:Y:S01]  /*fb90*/  FMUL.FTZ R61, R61, c[0x0][0x320] ;  /* 0x0000c8003d3d7a20 */ /* 0x000fe20000410000 */
[----:B--2---:R2:W-:Y:S01]  /*fba0*/  STL [R1+0xa0], R235 ;  /* 0x0000a0eb01007387 */ /* 0x0045e20000100800 */
[----:B------:R-:W-:Y:S01]  /*fbb0*/  FMUL.FTZ R74, R74, c[0x0][0x320] ;  /* 0x0000c8004a4a7a20 */ /* 0x000fe20000410000 */
[----:B------:R-:W-:Y:S01]  /*fbc0*/  FMNMX.FTZ R73, R199, R73, !PT ;  /* 0x00000049c7497209 */ /* 0x000fe20007810000 */
[----:B------:R-:W-:Y:S02]  /*fbd0*/  FMUL.FTZ R106, R106, c[0x0][0x320] ;  /* 0x0000c8006a6a7a20 */ /* 0x000fe40000410000 */
[----:B------:R-:W-:Y:S01]  /*fbe0*/  FMUL.FTZ R105, R105, c[0x0][0x320] ;  /* 0x0000c80069697a20 */ /* 0x000fe20000410000 */
[----:B------:R-:W4:Y:S01]  /*fbf0*/  MUFU.TANH R214, R53 ;  /* 0x0000003500d67308 */ /* 0x000f220000002400 */
[----:B------:R-:W-:Y:S01]  /*fc00*/  FMUL.FTZ R64, R64, c[0x0][0x320] ;  /* 0x0000c80040407a20 */ /* 0x000fe20000410000 */
[----:B------:R-:W-:Y:S01]  /*fc10*/  FMNMX.FTZ R73, R48, R73, !PT ;  /* 0x0000004930497209 */ /* 0x000fe20007810000 */
[----:B------:R-:W-:Y:S02]  /*fc20*/  FMUL.FTZ R108, R108, c[0x0][0x320] ;  /* 0x0000c8006c6c7a20 */ /* 0x000fe40000410000 */
[----:B------:R-:W-:Y:S01]  /*fc30*/  FMUL.FTZ R40, R40, c[0x0][0x320] ;  /* 0x0000c80028287a20 */ /* 0x000fe20000410000 */
[----:B------:R-:W-:Y:S01]  /*fc40*/  FMNMX.FTZ R73, R49, R73, !PT ;  /* 0x0000004931497209 */ /* 0x000fe20007810000 */
[----:B------:R-:W-:Y:S01]  /*fc50*/  FMUL.FTZ R41, R41, c[0x0][0x320] ;  /* 0x0000c80029297a20 */ /* 0x000fe20000410000 */
[----:B-1----:R-:W-:Y:S02]  /*fc60*/  FMNMX.FTZ R4, R187, R3, !PT ;  /* 0x00000003bb047209 */ /* 0x002fe40007810000 */
        /* <DEDUP_REMOVED lines=10> */
[----:B------:R-:W2:Y:S01]  /*fd10*/  MUFU.TANH R211, R64 ;  /* 0x0000004000d37308 */ /* 0x000ea20000002400 */
[----:B------:R-:W-:Y:S01]  /*fd20*/  FMNMX.FTZ R0, R19, R0, !PT ;  /* 0x0000000013007209 */ /* 0x000fe20007810000 */
[----:B------:R-:W-:Y:S01]  /*fd30*/  FMUL.FTZ R80, R80, c[0x0][0x320] ;  /* 0x0000c80050507a20 */ /* 0x000fe20000410000 */
[----:B------:R-:W-:Y:S01]  /*fd40*/  FMNMX.FTZ R4, R13, R4, !PT ;  /* 0x000000040d047209 */ /* 0x000fe20007810000 */
[----:B------:R-:W-:Y:S01]  /*fd50*/  FMUL.FTZ R47, R47, c[0x0][0x320] ;  /* 0x0000c8002f2f7a20 */ /* 0x000fe20000410000 */
[----:B------:R-:W-:Y:S01]  /*fd60*/  FMNMX.FTZ R5, R22, R0, !PT ;  /* 0x0000000016057209 */ /* 0x000fe20007810000 */
[----:B------:R-:W-:Y:S01]  /*fd70*/  FMUL.FTZ R81, R81, c[0x0][0x320] ;  /* 0x0000c80051517a20 */ /* 0x000fe20000410000 */
[----:B---3--:R-:W-:Y:S01]  /*fd80*/  FMNMX.FTZ R0, R24, R4, !PT ;  /* 0x0000000418007209 */ /* 0x008fe20007810000 */
[----:B------:R-:W-:Y:S01]  /*fd90*/  FMUL.FTZ R26, R26, c[0x0][0x320] ;  /* 0x0000c8001a1a7a20 */ /* 0x000fe20000410000 */
[----:B------:R-:W-:Y:S01]  /*fda0*/  FMNMX.FTZ R5, R23, R5, !PT ;  /* 0x0000000517057209 */ /* 0x000fe20007810000 */
[----:B------:R-:W3:Y:S01]  /*fdb0*/  MUFU.TANH R28, R28 ;  /* 0x0000001c001c7308 */ /* 0x000ee20000002400 */
[----:B----4-:R-:W-:Y:S01]  /*fdc0*/  FMNMX.FTZ R73, R214, R73, !PT ;  /* 0x00000049d6497209 */ /* 0x010fe20007810000 */
[----:B------:R-:W-:Y:S01]  /*fdd0*/  FMUL.FTZ R27, R27, c[0x0][0x320] ;  /* 0x0000c8001b1b7a20 */ /* 0x000fe20000410000 */
[----:B------:R-:W-:Y:S01]  /*fde0*/  FMNMX.FTZ R5, R34, R5, !PT ;  /* 0x0000000522057209 */ /* 0x000fe20007810000 */
[----:B------:R-:W-:Y:S01]  /*fdf0*/  FMUL.FTZ R42, R42, c[0x0][0x320] ;  /* 0x0000c8002a2a7a20 */ /* 0x000fe20000410000 */
[----:B-1----:R-:W-:Y:S01]  /*fe00*/  FMNMX.FTZ R0, R25, R0, !PT ;  /* 0x0000000019007209 */ /* 0x002fe20007810000 */
[----:B------:R-:W-:Y:S02]  /*fe10*/  FMUL.FTZ R46, R46, c[0x0][0x320] ;  /* 0x0000c8002e2e7a20 */ /* 0x000fe40000410000 */
[----:B------:R-:W-:Y:S02]  /*fe20*/  FMUL.FTZ R60, R60, c[0x0][0x320] ;  /* 0x0000c8003c3c7a20 */ /* 0x000fe40000410000 */
[----:B------:R-:W1:Y:S01]  /*fe30*/  MUFU.TANH R35, R35 ;  /* 0x0000002300237308 */ /* 0x000e620000002400 */
[----:B------:R-:W-:Y:S02]  /*fe40*/  FMUL.FTZ R75, R75, c[0x0][0x320] ;  /* 0x0000c8004b4b7a20 */ /* 0x000fe40000410000 */
[----:B------:R-:W-:Y:S01]  /*fe50*/  FMUL.FTZ R107, R107, c[0x0][0x320] ;  /* 0x0000c8006b6b7a20 */ /* 0x000fe20000410000 */
[----:B--2---:R-:W-:Y:S01]  /*fe60*/  FMNMX.FTZ R73, R211, R73, !PT ;  /* 0x00000049d3497209 */ /* 0x004fe20007810000 */
[----:B------:R-:W-:Y:S02]  /*fe70*/  FMUL.FTZ R101, R101, c[0x0][0x320] ;  /* 0x0000c80065657a20 */ /* 0x000fe40000410000 */
[----:B------:R-:W-:Y:S01]  /*fe80*/  FMUL.FTZ R30, R30, c[0x0][0x320] ;  /* 0x0000c8001e1e7a20 */ /* 0x000fe20000410000 */
[----:B------:R-:W-:Y:S02]  /*fe90*/  FMNMX.FTZ R73, R210, R73, !PT ;  /* 0x00000049d2497209 */ /* 0x000fe40007810000 */
[----:B------:R-:W-:Y:S01]  /*fea0*/  MUFU.TANH R190, R101 ;  /* 0x0000006500be7308 */ /* 0x000fe20000002400 */
[----:B---3--:R-:W-:Y:S09]  /*feb0*/  FMNMX.FTZ R0, R28, R0, !PT ;  /* 0x000000001c007209 */ /* 0x008ff20007810000 */
[----:B------:R-:W2:Y:S01]  /*fec0*/  MUFU.TANH R29, R29 ;  /* 0x0000001d001d7308 */ /* 0x000ea20000002400 */
[----:B-1----:R-:W-:Y:S09]  /*fed0*/  FMNMX.FTZ R5, R35, R5, !PT ;  /* 0x0000000523057209 */ /* 0x002ff20007810000 */
[----:B------:R-:W1:Y:S10]  /*fee0*/  MUFU.TANH R205, R38 ;  /* 0x0000002600cd7308 */ /* 0x000e740000002400 */
[----:B------:R-:W3:Y:S01]  /*fef0*/  MUFU.TANH R220, R68 ;  /* 0x0000004400dc7308 */ /* 0x000ee20000002400 */
[----:B--2---:R-:W-:Y:S09]  /*ff00*/  FMNMX.FTZ R0, R29, R0, !PT ;  /* 0x000000001d007209 */ /* 0x004ff20007810000 */
[----:B------:R-:W-:Y:S01]  /*ff10*/  MUFU.TANH R206, R39 ;  /* 0x0000002700ce7308 */ /* 0x000fe20000002400 */
[----:B-1----:R-:W-:Y:S09]  /*ff20*/  FMNMX.FTZ R5, R205, R5, !PT ;  /* 0x00000005cd057209 */ /* 0x002ff20007810000 */
[----:B------:R-:W1:Y:S01]  /*ff30*/  MUFU.TANH R207, R40 ;  /* 0x0000002800cf7308 */ /* 0x000e620000002400 */
[----:B---3--:R-:W-:Y:S04]  /*ff40*/  FMNMX.FTZ R73, R220, R73, !PT ;  /* 0x00000049dc497209 */ /* 0x008fe80007810000 */
[----:B------:R-:W-:Y:S05]  /*ff50*/  FMNMX.FTZ R73, R235, R73, !PT ;  /* 0x00000049eb497209 */ /* 0x000fea0007810000 */
[----:B------:R-:W2:Y:S01]  /*ff60*/  MUFU.TANH R202, R50 ;  /* 0x0000003200ca7308 */ /* 0x000ea20000002400 */
[----:B------:R-:W4:Y:S09]  /*ff70*/  LDL.LU R235, [R1+0x20] ;  /* 0x0000200001eb7983 */ /* 0x000f320000300800 */
[----:B------:R-:W4:Y:S01]  /*ff80*/  MUFU.TANH R203, R51 ;  /* 0x0000003300cb7308 */ /* 0x000f220000002400 */
[----:B-1----:R-:W-:Y:S02]  /*ff90*/  FMNMX.FTZ R4, R207, R0, !PT ;  /* 0x00000000cf047209 */ /* 0x002fe40007810000 */
[----:B------:R-:W-:Y:S02]  /*ffa0*/  FMNMX.FTZ R0, R206, R5, !PT ;  /* 0x00000005ce007209 */ /* 0x000fe40007810000 */
[----:B------:R-:W-:Y:S05]  /*ffb0*/  FMNMX.FTZ R5, R193, R117, !PT ;  /* 0x00000075c1057209 */ /* 0x000fea0007810000 */
[----:B------:R-:W1:Y:S01]  /*ffc0*/  MUFU.TANH R249, R54 ;  /* 0x0000003600f97308 */ /* 0x000e620000002400 */
[----:B------:R-:W-:Y:S02]  /*ffd0*/  FMNMX.FTZ R5, R192, R5, !PT ;  /* 0x00000005c0057209 */ /* 0x000fe40007810000 */
[----:B--2---:R-:W-:Y:S07]  /*ffe0*/  FMNMX.FTZ R0, R202, R0, !PT ;  /* 0x00000000ca007209 */ /* 0x004fee0007810000 */
[----:B------:R1:W-:Y:S01]  /*fff0*/  MUFU.TANH R229, R63 ;  /* 0x0000003f00e57308 */ /* 0x0003e20000002400 */
[----:B----4-:R-:W-:Y:S09]  /*10000*/  FMNMX.FTZ R0, R203, R0, !PT ;  /* 0x00000000cb007209 */ /* 0x010ff20007810000 */
[----:B------:R-:W2:Y:S10]  /*10010*/  MUFU.TANH R237, R71 ;  /* 0x0000004700ed7308 */ /* 0x000eb40000002400 */
[----:B------:R-:W-:Y:S01]  /*10020*/  MUFU.TANH R212, R45 ;  /* 0x0000002d00d47308 */ /* 0x000fe20000002400 */
[----:B-1----:R-:W-:Y:S04]  /*10030*/  MOV R63, R249 ;  /* 0x000000f9003f7202 */ /* 0x002fe80000000f00 */
[----:B------:R-:W-:Y:S05]  /*10040*/  FMNMX.FTZ R0, R63, R0, !PT ;  /* 0x000000003f007209 */ /* 0x000fea0007810000 */
[----:B------:R-:W1:Y:S01]  /*10050*/  MUFU.TANH R230, R55 ;  /* 0x0000003700e67308 */ /* 0x000e620000002400 */
[----:B--2---:R2:W-:Y:S09]  /*10060*/  STL [R1+0xa4], R237 ;  /* 0x0000a4ed01007387 */ /* 0x0045f20000100800 */
[----:B------:R1:W-:Y:S10]  /*10070*/  MUFU.TANH R45, R86 ;  /* 0x00000056002d7308 */ /* 0x0003f40000002400 */
[----:B------:R-:W4:Y:S10]  /*10080*/  MUFU.TANH R209, R41 ;  /* 0x0000002900d17308 */ /* 0x000f340000002400 */
[----:B------:R-:W2:Y:S01]  /*10090*/  MUFU.TANH R41, R67 ;  /* 0x0000004300297308 */ /* 0x000ea20000002400 */
[----:B-1----:R-:W-:Y:S04]  /*100a0*/  MOV R86, R230 ;  /* 0x000000e600567202 */ /* 0x002fe80000000f00 */
[----:B------:R-:W-:Y:S05]  /*100b0*/  FMNMX.FTZ R0, R86, R0, !PT ;  /* 0x0000000056007209 */ /* 0x000fea0007810000 */
[----:B------:R-:W-:Y:S01]  /*100c0*/  MUFU.TANH R247, R56 ;  /* 0x0000003800f77308 */ /* 0x000fe20000002400 */
[----:B------:R-:W-:Y:S02]  /*100d0*/  FMNMX.FTZ R0, R97, R0, !PT ;  /* 0x0000000061007209 */ /* 0x000fe40007810000 */
[----:B----4-:R-:W-:Y:S07]  /*100e0*/  FMNMX.FTZ R4, R209, R4, !PT ;  /* 0x00000004d1047209 */ /* 0x010fee0007810000 */
[----:B------:R-:W1:Y:S01]  /*100f0*/  MUFU.TANH R56, R70 ;  /* 0x0000004600387308 */ /* 0x000e620000002400 */
[----:B--2---:R-:W-:Y:S09]  /*10100*/  FMNMX.FTZ R0, R41, R0, !PT ;  /* 0x0000000029007209 */ /* 0x004ff20007810000 */
[----:B------:R-:W2:Y:S10]  /*10110*/  MUFU.TANH R39, R82 ;  /* 0x0000005200277308 */ /* 0x000eb40000002400 */
[----:B------:R-:W4:Y:S01]  /*10120*/  MUFU.TANH R51, R83 ;  /* 0x0000005300337308 */ /* 0x000f220000002400 */
[----:B-1----:R-:W-:Y:S04]  /*10130*/  FMNMX.FTZ R0, R56, R0, !PT ;  /* 0x0000000038007209 */ /* 0x002fe80007810000 */
[----:B------:R-:W-:Y:S05]  /*10140*/  FMNMX.FTZ R0, R237, R0, !PT ;  /* 0x00000000ed007209 */ /* 0x000fea0007810000 */
[----:B------:R4:W-:Y:S01]  /*10150*/  MUFU.TANH R87, R96 ;  /* 0x0000006000577308 */ /* 0x0009e20000002400 */
[----:B------:R-:W3:Y:S01]  /*10160*/  LDL.LU R237, [R1+0xc] ;  /* 0x00000c0001ed7983 */ /* 0x000ee20000300800 */
[----:B--2---:R-:W-:Y:S03]  /*10170*/  MOV R99, R39 ;  /* 0x0000002700637202 */ /* 0x004fe60000000f00 */
[----:B------:R-:W2:Y:S01]  /*10180*/  LDL.LU R228, [R1+0x8] ;  /* 0x0000080001e47983 */ /* 0x000ea20000300800 */
[----:B------:R-:W-:Y:S03]  /*10190*/  FMNMX.FTZ R0, R99, R0, !PT ;  /* 0x0000000063007209 */ /* 0x000fe60007810000 */
[----:B------:R-:W2:Y:S01]  /*101a0*/  LDL.64 R54, [R1+0x58] ;  /* 0x0000580001367983 */ /* 0x000ea20000100a00 */
[----:B------:R-:W1:Y:S10]  /*101b0*/  MUFU.TANH R14, R14 ;  /* 0x0000000e000e7308 */ /* 0x000e740000002400 */
[----:B------:R-:W4:Y:S02]  /*101c0*/  MUFU.TANH R208, R44 ;  /* 0x0000002c00d07308 */ /* 0x000f240000002400 */
[----:B----4-:R-:W-:Y:S04]  /*101d0*/  MOV R96, R51 ;  /* 0x0000003300607202 */ /* 0x010fe80000000f00 */
[----:B------:R-:W-:Y:S04]  /*101e0*/  FMNMX.FTZ R0, R96, R0, !PT ;  /* 0x0000000060007209 */ /* 0x000fe80007810000 */
[----:B------:R-:W4:Y:S01]  /*101f0*/  MUFU.TANH R44, R80 ;  /* 0x00000050002c7308 */ /* 0x000f220000002400 */
[----:B------:R-:W-:Y:S02]  /*10200*/  FMNMX.FTZ R0, R45, R0, !PT ;  /* 0x000000002d007209 */ /* 0x000fe40007810000 */
[----:B-1----:R-:W-:Y:S07]  /*10210*/  FMNMX.FTZ R5, R14, R5, !PT ;  /* 0x000000050e057209 */ /* 0x002fee0007810000 */
[----:B------:R-:W1:Y:S01]  /*10220*/  MUFU.TANH R15, R15 ;  /* 0x0000000f000f7308 */ /* 0x000e620000002400 */
[----:B------:R-:W-:Y:S04]  /*10230*/  FMNMX.FTZ R4, R208, R4, !PT ;  /* 0x00000004d0047209 */ /* 0x000fe80007810000 */
[----:B------:R-:W-:Y:S05]  /*10240*/  FMNMX.FTZ R4, R212, R4, !PT ;  /* 0x00000004d4047209 */ /* 0x000fea0007810000 */
[----:B------:R-:W-:Y:S01]  /*10250*/  MUFU.TANH R221, R47 ;  /* 0x0000002f00dd7308 */ /* 0x000fe20000002400 */
[----:B------:R-:W-:Y:S02]  /*10260*/  FMNMX.FTZ R4, R247, R4, !PT ;  /* 0x00000004f7047209 */ /* 0x000fe40007810000 */
[----:B----4-:R-:W-:Y:S07]  /*10270*/  FMNMX.FTZ R73, R44, R73, !PT ;  /* 0x000000492c497209 */ /* 0x010fee0007810000 */
[----:B------:R-:W4:Y:S01]  /*10280*/  MUFU.TANH R47, R81 ;  /* 0x00000051002f7308 */ /* 0x000f220000002400 */
[----:B-1----:R-:W-:Y:S09]  /*10290*/  FMNMX.FTZ R5, R15, R5, !PT ;  /* 0x000000050f057209 */ /* 0x002ff20007810000 */
[----:B------:R-:W1:Y:S10]  /*102a0*/  MUFU.TANH R26, R26 ;  /* 0x0000001a001a7308 */ /* 0x000e740000002400 */
[----:B------:R-:W4:Y:S02]  /*102b0*/  MUFU.TANH R234, R84 ;  /* 0x0000005400ea7308 */ /* 0x000f240000002400 */
[----:B----4-:R-:W-:Y:S08]  /*102c0*/  FMNMX.FTZ R73, R47, R73, !PT ;  /* 0x000000492f497209 */ /* 0x010ff00007810000 */
[----:B------:R-:W4:Y:S01]  /*102d0*/  MUFU.TANH R27, R27 ;  /* 0x0000001b001b7308 */ /* 0x000f220000002400 */
[----:B-1----:R-:W-:Y:S09]  /*102e0*/  FMNMX.FTZ R5, R26, R5, !PT ;  /* 0x000000051a057209 */ /* 0x002ff20007810000 */
[----:B------:R-:W1:Y:S01]  /*102f0*/  MUFU.TANH R84, R85 ;  /* 0x0000005500547308 */ /* 0x000e620000002400 */
[----:B------:R-:W-:Y:S09]  /*10300*/  FMNMX.FTZ R73, R234, R73, !PT ;  /* 0x00000049ea497209 */ /* 0x000ff20007810000 */
[----:B------:R-:W-:Y:S01]  /*10310*/  MUFU.TANH R250, R57 ;  /* 0x0000003900fa7308 */ /* 0x000fe20000002400 */
[----:B----4-:R-:W-:Y:S09]  /*10320*/  FMNMX.FTZ R5, R27, R5, !PT ;  /* 0x000000051b057209 */ /* 0x010ff20007810000 */
[----:B------:R-:W-:Y:S01]  /*10330*/  MUFU.TANH R57, R98 ;  /* 0x0000006200397308 */ /* 0x000fe20000002400 */
[----:B-1----:R-:W-:Y:S04]  /*10340*/  FMNMX.FTZ R73, R84, R73, !PT ;  /* 0x0000004954497209 */ /* 0x002fe80007810000 */
[----:B------:R-:W-:Y:S05]  /*10350*/  FMNMX.FTZ R73, R87, R73, !PT ;  /* 0x0000004957497209 */ /* 0x000fea0007810000 */
[----:B------:R-:W1:Y:S10]  /*10360*/  MUFU.TANH R30, R30 ;  /* 0x0000001e001e7308 */ /* 0x000e740000002400 */
[----:B------:R4:W-:Y:S10]  /*10370*/  MUFU.TANH R188, R112 ;  /* 0x0000007000bc7308 */ /* 0x0009f40000002400 */
[----:B------:R-:W4:Y:S01]  /*10380*/  MUFU.TANH R6, R102 ;  /* 0x0000006600067308 */ /* 0x000f220000002400 */
[----:B-1----:R-:W-:Y:S04]  /*10390*/  FMNMX.FTZ R5, R30, R5, !PT ;  /* 0x000000051e057209 */ /* 0x002fe80007810000 */
[----:B------:R-:W-:Y:S05]  /*103a0*/  FMNMX.FTZ R5, R195, R5, !PT ;  /* 0x00000005c3057209 */ /* 0x000fea0007810000 */
[----:B------:R-:W-:Y:S01]  /*103b0*/  MUFU.TANH R230, R104 ;  /* 0x0000006800e67308 */ /* 0x000fe20000002400 */
[----:B------:R-:W-:Y:S02]  /*103c0*/  FMNMX.FTZ R0, R235, R0, !PT ;  /* 0x00000000eb007209 */ /* 0x000fe40007810000 */
[----:B----4-:R-:W-:Y:S02]  /*103d0*/  MOV R112, R52 ;  /* 0x0000003400707202 */ /* 0x010fe40000000f00 */
[----:B------:R-:W-:Y:S02]  /*103e0*/  FMNMX.FTZ R0, R57, R0, !PT ;  /* 0x0000000039007209 */ /* 0x000fe40007810000 */
[----:B------:R-:W-:Y:S03]  /*103f0*/  FMNMX.FTZ R73, R112, R73, !PT ;  /* 0x0000004970497209 */ /* 0x000fe60007810000 */
[----:B------:R1:W-:Y:S10]  /*10400*/  MUFU.TANH R104, R108 ;  /* 0x0000006c00687308 */ /* 0x0003f40000002400 */
[----:B------:R-:W4:Y:S10]  /*10410*/  MUFU.TANH R215, R42 ;  /* 0x0000002a00d77308 */ /* 0x000f340000002400 */
[----:B------:R-:W4:Y:S01]  /*10420*/  MUFU.TANH R231, R100 ;  /* 0x0000006400e77308 */ /* 0x000f220000002400 */
[----:B-1----:R-:W-:Y:S09]  /*10430*/  MOV R108, R6 ;  /* 0x00000006006c7202 */ /* 0x002ff20000000f00 */
[----:B------:R-:W-:Y:S01]  /*10440*/  MUFU.TANH R40, R103 ;  /* 0x0000006700287308 */ /* 0x000fe20000002400 */
[----:B----4-:R-:W-:Y:S09]  /*10450*/  FMNMX.FTZ R5, R215, R5, !PT ;  /* 0x00000005d7057209 */ /* 0x010ff20007810000 */
[----:B------:R-:W1:Y:S01]  /*10460*/  MUFU.TANH R245, R43 ;  /* 0x0000002b00f57308 */ /* 0x000e620000002400 */
[----:B------:R-:W-:Y:S04]  /*10470*/  FMNMX.FTZ R73, R231, R73, !PT ;  /* 0x00000049e7497209 */ /* 0x000fe80007810000 */
[----:B------:R-:W-:Y:S05]  /*10480*/  FMNMX.FTZ R73, R190, R73, !PT ;  /* 0x00000049be497209 */ /* 0x000fea0007810000 */
[----:B------:R-:W-:Y:S01]  /*10490*/  MUFU.TANH R51, R114 ;  /* 0x0000007200337308 */ /* 0x000fe20000002400 */
[----:B------:R-:W-:Y:S09]  /*104a0*/  FMNMX.FTZ R73, R188, R73, !PT ;  /* 0x00000049bc497209 */ /* 0x000ff20007810000 */
[----:B------:R-:W4:Y:S01]  /*104b0*/  MUFU.TANH R246, R46 ;  /* 0x0000002e00f67308 */ /* 0x000f220000002400 */
[----:B-1----:R-:W-:Y:S09]  /*104c0*/  FMNMX.FTZ R5, R245, R5, !PT ;  /* 0x00000005f5057209 */ /* 0x002ff20007810000 */
[----:B------:R-:W-:Y:S10]  /*104d0*/  MUFU.TANH R38, R88 ;  /* 0x0000005800267308 */ /* 0x000ff40000002400 */
[----:B------:R-:W-:Y:S01]  /*104e0*/  MUFU.TANH R88, R115 ;  /* 0x0000007300587308 */ /* 0x000fe20000002400 */
[----:B----4-:R-:W-:Y:S04]  /*104f0*/  FMNMX.FTZ R5, R246, R5, !PT ;  /* 0x00000005f6057209 */ /* 0x010fe80007810000 */
[----:B------:R-:W-:Y:S05]  /*10500*/  FMNMX.FTZ R5, R221, R5, !PT ;  /* 0x00000005dd057209 */ /* 0x000fea0007810000 */
[----:B------:R-:W1:Y:S10]  /*10510*/  MUFU.TANH R248, R58 ;  /* 0x0000003a00f87308 */ /* 0x000e740000002400 */
[----:B------:R4:W4:Y:S10]  /*10520*/  MUFU.TANH R103, R113 ;  /* 0x0000007100677308 */ /* 0x0009340000002400 */
[----:B------:R-:W-:Y:S01]  /*10530*/  MUFU.TANH R42, R72 ;  /* 0x00000048002a7308 */ /* 0x000fe20000002400 */
[----:B-1----:R-:W-:Y:S04]  /*10540*/  MOV R98, R248 ;  /* 0x000000f800627202 */ /* 0x002fe80000000f00 */
[----:B------:R-:W-:Y:S05]  /*10550*/  FMNMX.FTZ R5, R98, R5, !PT ;  /* 0x0000000562057209 */ /* 0x000fea0007810000 */
[----:B------:R-:W1:Y:S01]  /*10560*/  MUFU.TANH R50, R61 ;  /* 0x0000003d00327308 */ /* 0x000e620000002400 */
[----:B----4-:R-:W-:Y:S02]  /*10570*/  MOV R113, R38 ;  /* 0x0000002600717202 */ /* 0x010fe40000000f00 */
[----:B------:R-:W4:Y:S01]  /*10580*/  LDL.64 R38, [R1+0x60] ;  /* 0x0000600001267983 */ /* 0x000f220000100a00 */
[----:B------:R-:W-:Y:S06]  /*10590*/  FMNMX.FTZ R73, R103, R73, !PT ;  /* 0x0000004967497209 */ /* 0x000fec0007810000 */
[----:B------:R-:W1:Y:S01]  /*105a0*/  MUFU.TANH R232, R62 ;  /* 0x0000003e00e87308 */ /* 0x000e620000002400 */
[----:B---3--:R-:W-:Y:S01]  /*105b0*/  FMNMX.FTZ R0, R237, R0, !PT ;  /* 0x00000000ed007209 */ /* 0x008fe20007810000 */
[----:B------:R-:W3:Y:S03]  /*105c0*/  SHFL.BFLY PT, R6, R73, 0x2, 0x1f ;  /* 0x0c401f0049067f89 */ /* 0x000ee600000e0000 */
[----:B------:R-:W-:Y:S02]  /*105d0*/  FMNMX.FTZ R0, R108, R0, !PT ;  /* 0x000000006c007209 */ /* 0x000fe40007810000 */
[----:B--2---:R-:W-:Y:S02]  /*105e0*/  FMNMX.FTZ R5, R228, R5, !PT ;  /* 0x00000005e4057209 */ /* 0x004fe40007810000 */
[----:B------:R-:W-:Y:S01]  /*105f0*/  FMNMX.FTZ R0, R40, R0, !PT ;  /* 0x0000000028007209 */ /* 0x000fe20007810000 */
[----:B------:R-:W2:Y:S03]  /*10600*/  MUFU.TANH R58, R60 ;  /* 0x0000003c003a7308 */ /* 0x000ea60000002400 */
[----:B------:R-:W-:Y:S01]  /*10610*/  FMNMX.FTZ R0, R51, R0, !PT ;  /* 0x0000000033007209 */ /* 0x000fe20007810000 */
[----:B-1----:R-:W-:Y:S01]  /*10620*/  IMAD.MOV.U32 R85, RZ, RZ, R50 ;  /* 0x000000ffff557224 */ /* 0x002fe200078e0032 */
[----:B------:R-:W-:Y:S02]  /*10630*/  MOV R61, R250 ;  /* 0x000000fa003d7202 */ /* 0x000fe40000000f00 */
[----:B------:R-:W-:Y:S02]  /*10640*/  FMNMX.FTZ R0, R88, R0, !PT ;  /* 0x0000000058007209 */ /* 0x000fe40007810000 */
[----:B------:R-:W-:Y:S01]  /*10650*/  FMNMX.FTZ R4, R61, R4, !PT ;  /* 0x000000043d047209 */ /* 0x000fe20007810000 */
[----:B------:R-:W1:Y:S02]  /*10660*/  MUFU.TANH R60, R74 ;  /* 0x0000004a003c7308 */ /* 0x000e640000002400 */
[----:B------:R-:W1:Y:S01]  /*10670*/  SHFL.BFLY PT, R72, R0, 0x2, 0x1f ;  /* 0x0c401f0000487f89 */ /* 0x000e6200000e0000 */
[----:B------:R-:W-:Y:S02]  /*10680*/  FMNMX.FTZ R5, R232, R5, !PT ;  /* 0x00000005e8057209 */ /* 0x000fe40007810000 */
[----:B---3--:R-:W-:Y:S02]  /*10690*/  FMNMX.FTZ R73, R73, R6, !PT ;  /* 0x0000000649497209 */ /* 0x008fe40007810000 */
[----:B------:R-:W-:Y:S03]  /*106a0*/  FMNMX.FTZ R5, R229, R5, !PT ;  /* 0x00000005e5057209 */ /* 0x000fe60007810000 */
[----:B------:R-:W3:Y:S01]  /*106b0*/  MUFU.TANH R46, R75 ;  /* 0x0000004b002e7308 */ /* 0x000ee20000002400 */
[----:B------:R-:W3:Y:S01]  /*106c0*/  SHFL.BFLY PT, R8, R73, 0x1, 0x1f ;  /* 0x0c201f0049087f89 */ /* 0x000ee200000e0000 */
[----:B--2---:R-:W-:Y:S04]  /*106d0*/  FMNMX.FTZ R4, R58, R4, !PT ;  /* 0x000000043a047209 */ /* 0x004fe80007810000 */
[----:B------:R-:W-:Y:S04]  /*106e0*/  FMNMX.FTZ R4, R85, R4, !PT ;  /* 0x0000000455047209 */ /* 0x000fe80007810000 */
[----:B------:R-:W2:Y:S01]  /*106f0*/  MUFU.TANH R119, R78 ;  /* 0x0000004e00777308 */ /* 0x000ea20000002400 */
[----:B------:R-:W-:Y:S02]  /*10700*/  FMNMX.FTZ R4, R42, R4, !PT ;  /* 0x000000042a047209 */ /* 0x000fe40007810000 */
[----:B-1----:R-:W-:Y:S02]  /*10710*/  FMNMX.FTZ R5, R60, R5, !PT ;  /* 0x000000053c057209 */ /* 0x002fe40007810000 */
[----:B------:R-:W-:Y:S02]  /*10720*/  FMNMX.FTZ R4, R238, R4, !PT ;  /* 0x00000004ee047209 */ /* 0x000fe40007810000 */
[----:B------:R-:W-:Y:S03]  /*10730*/  FMNMX.FTZ R72, R0, R72, !PT ;  /* 0x0000004800487209 */ /* 0x000fe60007810000 */
[----:B------:R-:W1:Y:S02]  /*10740*/  MUFU.TANH R239, R76 ;  /* 0x0000004c00ef7308 */ /* 0x000e640000002400 */
[----:B------:R-:W1:Y:S01]  /*10750*/  SHFL.BFLY PT, R6, R72, 0x1, 0x1f ;  /* 0x0c201f0048067f89 */ /* 0x000e6200000e0000 */
[----:B---3--:R-:W-:Y:S02]  /*10760*/  FMNMX.FTZ R5, R46, R5, !PT ;  /* 0x000000052e057209 */ /* 0x008fe40007810000 */
[----:B------:R-:W-:Y:S05]  /*10770*/  FMNMX.FTZ R73, R73, R8, !PT ;  /* 0x0000000849497209 */ /* 0x000fea0007810000 */
[----:B------:R-:W3:Y:S01]  /*10780*/  MUFU.TANH R240, R79 ;  /* 0x0000004f00f07308 */ /* 0x000ee20000002400 */
[----:B--2---:R-:W-:Y:S09]  /*10790*/  FMNMX.FTZ R0, R119, R5, !PT ;  /* 0x0000000577007209 */ /* 0x004ff20007810000 */
[----:B------:R-:W2:Y:S01]  /*107a0*/  MUFU.TANH R36, R90 ;  /* 0x0000005a00247308 */ /* 0x000ea20000002400 */
[----:B-1----:R-:W-:Y:S01]  /*107b0*/  FMNMX.FTZ R4, R239, R4, !PT ;  /* 0x00000004ef047209 */ /* 0x002fe20007810000 */
[----:B------:R-:W-:Y:S01]  /*107c0*/  FMUL.FTZ R76, R110, c[0x0][0x320] ;  /* 0x0000c8006e4c7a20 */ /* 0x000fe20000410000 */
[----:B------:R-:W-:Y:S02]  /*107d0*/  MOV R110, R45 ;  /* 0x0000002d006e7202 */ /* 0x000fe40000000f00 */
[----:B------:R-:W-:Y:S05]  /*107e0*/  FMNMX.FTZ R72, R72, R6, !PT ;  /* 0x0000000648487209 */ /* 0x000fea0007810000 */
[----:B------:R2:W-:Y:S01]  /*107f0*/  MUFU.TANH R189, R106 ;  /* 0x0000006a00bd7308 */ /* 0x0005e20000002400 */
[----:B------:R-:W-:Y:S01]  /*10800*/  FMUL.FTZ R78, R72, c[0x0][0x2d0] ;  /* 0x0000b400484e7a20 */ /* 0x000fe20000410000 */
[----:B---3--:R-:W-:Y:S01]  /*10810*/  FMNMX.FTZ R0, R240, R0, !PT ;  /* 0x00000000f0007209 */ /* 0x008fe20007810000 */
[----:B------:R-:W-:Y:S07]  /*10820*/  FMUL.FTZ R79, R73, c[0x0][0x2d0] ;  /* 0x0000b400494f7a20 */ /* 0x000fee0000410000 */
[----:B------:R-:W1:Y:S10]  /*10830*/  MUFU.TANH R233, R77 ;  /* 0x0000004d00e97308 */ /* 0x000e740000002400 */
[----:B------:R-:W3:Y:S01]  /*10840*/  MUFU.TANH R236, R89 ;  /* 0x0000005900ec7308 */ /* 0x000ee20000002400 */
[----:B--2---:R-:W-:Y:S04]  /*10850*/  MOV R106, R36 ;  /* 0x00000024006a7202 */ /* 0x004fe80000000f00 */
[----:B------:R-:W-:Y:S01]  /*10860*/  FMNMX.FTZ R5, R106, R0, !PT ;  /* 0x000000006a057209 */ /* 0x000fe20007810000 */
[----:B------:R-:W-:Y:S04]  /*10870*/  FMUL.FTZ R0, R111, c[0x0][0x320] ;  /* 0x0000c8006f007a20 */ /* 0x000fe80000410000 */
[----:B------:R-:W2:Y:S01]  /*10880*/  MUFU.TANH R43, R92 ;  /* 0x0000005c002b7308 */ /* 0x000ea20000002400 */
[----:B------:R-:W-:Y:S02]  /*10890*/  MOV R111, R51 ;  /* 0x00000033006f7202 */ /* 0x000fe40000000f00 */
[----:B-1----:R-:W-:Y:S04]  /*108a0*/  FMNMX.FTZ R4, R233, R4, !PT ;  /* 0x00000004e9047209 */ /* 0x002fe80007810000 */
[----:B------:R-:W-:Y:S03]  /*108b0*/  FMNMX.FTZ R4, R113, R4, !PT ;  /* 0x0000000471047209 */ /* 0x000fe60007810000 */
[----:B------:R-:W1:Y:S01]  /*108c0*/  MUFU.TANH R59, R93 ;  /* 0x0000005d003b7308 */ /* 0x000e620000002400 */
[----:B---3--:R-:W-:Y:S09]  /*108d0*/  FMNMX.FTZ R4, R236, R4, !PT ;  /* 0x00000004ec047209 */ /* 0x008ff20007810000 */
[----:B------:R-:W3:Y:S01]  /*108e0*/  MUFU.TANH R7, R105 ;  /* 0x0000006900077308 */ /* 0x000ee20000002400 */
[----:B--2---:R-:W-:Y:S09]  /*108f0*/  FMNMX.FTZ R4, R43, R4, !PT ;  /* 0x000000042b047209 */ /* 0x004ff20007810000 */
[----:B------:R2:W-:Y:S01]  /*10900*/  MUFU.TANH R75, R0 ;  /* 0x00000000004b7308 */ /* 0x0005e20000002400 */
[----:B-1----:R-:W-:Y:S04]  /*10910*/  FMNMX.FTZ R4, R59, R4, !PT ;  /* 0x000000043b047209 */ /* 0x002fe80007810000 */
[----:B------:R-:W-:Y:S05]  /*10920*/  FMNMX.FTZ R4, R230, R4, !PT ;  /* 0x00000004e6047209 */ /* 0x000fea0007810000 */
[----:B------:R-:W1:Y:S01]  /*10930*/  MUFU.TANH R210, R109 ;  /* 0x0000006d00d27308 */ /* 0x000e620000002400 */
[----:B---3--:R-:W-:Y:S04]  /*10940*/  MOV R115, R7 ;  /* 0x0000000700737202 */ /* 0x008fe80000000f00 */
[----:B------:R-:W-:Y:S05]  /*10950*/  FMNMX.FTZ R4, R115, R4, !PT ;  /* 0x0000000473047209 */ /* 0x000fea0007810000 */
[----:B------:R-:W3:Y:S01]  /*10960*/  MUFU.TANH R37, R91 ;  /* 0x0000005b00257308 */ /* 0x000ee20000002400 */
[----:B------:R-:W-:Y:S01]  /*10970*/  FMNMX.FTZ R4, R104, R4, !PT ;  /* 0x0000000468047209 */ /* 0x000fe20007810000 */
[----:B--2---:R-:W-:Y:S04]  /*10980*/  FADD.FTZ R0, -R73, R2 ;  /* 0x0000000249007221 */ /* 0x004fe80000010100 */
[----:B------:R-:W-:Y:S04]  /*10990*/  FMUL.FTZ R2, R0, c[0x0][0x2d0] ;  /* 0x0000b40000027a20 */ /* 0x000fe80000410000 */
[----:B------:R-:W2:Y:S01]  /*109a0*/  MUFU.TANH R100, R94 ;  /* 0x0000005e00647308 */ /* 0x000ea20000002400 */
[----:B-1----:R-:W-:Y:S05]  /*109b0*/  FMNMX.FTZ R4, R210, R4, !PT ;  /* 0x00000004d2047209 */ /* 0x002fea0007810000 */
[----:B------:R-:W1:Y:S04]  /*109c0*/  SHFL.BFLY PT, R7, R4, 0x2, 0x1f ;  /* 0x0c401f0004077f89 */ /* 0x000e6800000e0000 */
[----:B------:R1:W1:Y:S01]  /*109d0*/  MUFU.EX2 R74, R2 ;  /* 0x00000002004a7308 */ /* 0x0002620000000800 */
[----:B---3--:R-:W-:Y:S04]  /*109e0*/  MOV R109, R37 ;  /* 0x00000025006d7202 */ /* 0x008fe80000000f00 */
[----:B------:R-:W-:Y:S05]  /*109f0*/  FMNMX.FTZ R5, R109, R5, !PT ;  /* 0x000000056d057209 */ /* 0x000fea0007810000 */
[----:B------:R-:W3:Y:S01]  /*10a00*/  MUFU.TANH R102, R95 ;  /* 0x0000005f00667308 */ /* 0x000ee20000002400 */
[----:B--2---:R-:W-:Y:S09]  /*10a10*/  FMNMX.FTZ R5, R100, R5, !PT ;  /* 0x0000000564057209 */ /* 0x004ff20007810000 */
[----:B------:R-:W2:Y:S01]  /*10a20*/  MUFU.TANH R62, R107 ;  /* 0x0000006b003e7308 */ /* 0x000ea20000002400 */
[----:B-1----:R-:W-:Y:S01]  /*10a30*/  FMNMX.FTZ R4, R4, R7, !PT ;  /* 0x0000000704047209 */ /* 0x002fe20007810000 */
[----:B------:R-:W-:Y:S02]  /*10a40*/  FADD.FTZ R2, -R72, R3 ;  /* 0x0000000348027221 */ /* 0x000fe40000010100 */
[--C-:B------:R-:W-:Y:S02]  /*10a50*/  FFMA.FTZ R7, R33, c[0x0][0x2d0], -R79.reuse ;  /* 0x0000b40021077a23 */ /* 0x100fe4000001084f */
[----:B------:R-:W1:Y:S01]  /*10a60*/  SHFL.BFLY PT, R71, R4, 0x1, 0x1f ;  /* 0x0c201f0004477f89 */ /* 0x000e6200000e0000 */
[----:B------:R-:W-:Y:S03]  /*10a70*/  FMUL.FTZ R2, R2, c[0x0][0x2d0] ;  /* 0x0000b40002027a20 */ /* 0x000fe60000410000 */
[----:B------:R-:W1:Y:S01]  /*10a80*/  MUFU.TANH R76, R76 ;  /* 0x0000004c004c7308 */ /* 0x000e620000002400 */
[----:B------:R-:W-:Y:S01]  /*10a90*/  FMUL.FTZ R33, R74, R149 ;  /* 0x000000954a217220 */ /* 0x000fe20000410000 */
[----:B---3--:R-:W-:Y:S04]  /*10aa0*/  FMNMX.FTZ R5, R102, R5, !PT ;  /* 0x0000000566057209 */ /* 0x008fe80007810000 */
[----:B------:R-:W-:Y:S04]  /*10ab0*/  FMNMX.FTZ R5, R189, R5, !PT ;  /* 0x00000005bd057209 */ /* 0x000fe80007810000 */
[----:B------:R3:W3:Y:S01]  /*10ac0*/  MUFU.EX2 R69, R2 ;  /* 0x0000000200457308 */ /* 0x0006e20000000800 */
[----:B--2---:R-:W-:Y:S01]  /*10ad0*/  FMNMX.FTZ R0, R62, R5, !PT ;  /* 0x000000053e007209 */ /* 0x004fe20007810000 */
[----:B------:R-:W-:Y:S02]  /*10ae0*/  FFMA.FTZ R5, R21, c[0x0][0x2d0], -R79 ;  /* 0x0000b40015057a23 */ /* 0x000fe4000001084f */
[----:B------:R-:W-:Y:S06]  /*10af0*/  IMAD.MOV.U32 R107, RZ, RZ, R59 ;  /* 0x000000ffff6b7224 */ /* 0x000fec00078e003b */
[----:B------:R2:W-:Y:S01]  /*10b00*/  MUFU.EX2 R90, R5 ;  /* 0x00000005005a7308 */ /* 0x0005e20000000800 */
[----:B-1----:R-:W-:Y:S01]  /*10b10*/  FMNMX.FTZ R71, R4, R71, !PT ;  /* 0x0000004704477209 */ /* 0x002fe20007810000 */
[----:B------:R-:W-:Y:S01]  /*10b20*/  FFMA.FTZ R4, R184, c[0x0][0x2d0], -R79 ;  /* 0x0000b400b8047a23 */ /* 0x000fe2000001084f */
[----:B------:R-:W-:Y:S02]  /*10b30*/  FMNMX.FTZ R0, R76, R0, !PT ;  /* 0x000000004c007209 */ /* 0x000fe40007810000 */
[----:B------:R-:W-:Y:S01]  /*10b40*/  MOV R184, R247 ;  /* 0x000000f700b87202 */ /* 0x000fe20000000f00 */
[----:B------:R-:W-:Y:S01]  /*10b50*/  FMUL.FTZ R105, R71, c[0x0][0x2d0] ;  /* 0x0000b40047697a20 */ /* 0x000fe20000410000 */
[----:B------:R-:W-:Y:S03]  /*10b60*/  FMNMX.FTZ R0, R75, R0, !PT ;  /* 0x000000004b007209 */ /* 0x000fe60007810000 */
[----:B------:R-:W-:Y:S01]  /*10b70*/  MUFU.EX2 R223, R4 ;  /* 0x0000000400df7308 */ /* 0x000fe20000000800 */
[----:B------:R-:W-:Y:S01]  /*10b80*/  FFMA.FTZ R104, R104, c[0x0][0x2d0], -R105 ;  /* 0x0000b40068687a23 */ /* 0x000fe20000010869 */
[----:B------:R-:W1:Y:S01]  /*10b90*/  SHFL.BFLY PT, R3, R0, 0x2, 0x1f ;  /* 0x0c401f0000037f89 */ /* 0x000e6200000e0000 */
[----:B---3--:R-:W-:Y:S01]  /*10ba0*/  FADD.FTZ R2, -R71, R116 ;  /* 0x0000007447027221 */ /* 0x008fe20000010100 */
[----:B------:R-:W-:Y:S01]  /*10bb0*/  MOV R116, R42 ;  /* 0x0000002a00747202 */ /* 0x000fe20000000f00 */
[----:B------:R-:W-:Y:S02]  /*10bc0*/  FMUL.FTZ R51, R69, R167 ;  /* 0x000000a745337220 */ /* 0x000fe40000410000 */
[----:B------:R-:W-:Y:S03]  /*10bd0*/  FMUL.FTZ R2, R2, c[0x0][0x2d0] ;  /* 0x0000b40002027a20 */ /* 0x000fe60000410000 */
[----:B------:R-:W-:Y:S01]  /*10be0*/  MUFU.EX2 R94, R7 ;  /* 0x00000007005e7308 */ /* 0x000fe20000000800 */
[----:B--2---:R-:W-:Y:S09]  /*10bf0*/  @P0 MOV R5, R55 ;  /* 0x0000003700050202 */ /* 0x004ff20000000f00 */
[----:B------:R2:W3:Y:S01]  /*10c00*/  MUFU.EX2 R68, R2 ;  /* 0x0000000200447308 */ /* 0x0004e20000000800 */
[----:B-1----:R-:W-:Y:S01]  /*10c10*/  FMNMX.FTZ R0, R0, R3, !PT ;  /* 0x0000000300007209 */ /* 0x002fe20007810000 */
[--C-:B------:R-:W-:Y:S08]  /*10c20*/  FFMA.FTZ R3, R17, c[0x0][0x2d0], -R79.reuse ;  /* 0x0000b40011037a23 */ /* 0x100ff0000001084f */
[----:B------:R-:W-:Y:S01]  /*10c30*/  MUFU.EX2 R104, R104 ;  /* 0x0000006800687308 */ /* 0x000fe20000000800 */
[----:B------:R-:W-:Y:S01]  /*10c40*/  FMUL.FTZ R17, R74, R133 ;  /* 0x000000854a117220 */ /* 0x000fe20000410000 */
[----:B------:R-:W-:Y:S04]  /*10c50*/  MOV R133, R63 ;  /* 0x0000003f00857202 */ /* 0x000fe80000000f00 */
[----:B------:R-:W-:Y:S02]  /*10c60*/  MOV R149, R133 ;  /* 0x0000008500957202 */ /* 0x000fe40000000f00 */
[----:B------:R-:W-:Y:S02]  /*10c70*/  MOV R133, R98 ;  /* 0x0000006200857202 */ /* 0x000fe40000000f00 */
[----:B------:R1:W-:Y:S01]  /*10c80*/  MUFU.EX2 R10, R3 ;  /* 0x00000003000a7308 */ /* 0x0003e20000000800 */
[--C-:B--2---:R-:W-:Y:S02]  /*10c90*/  FFMA.FTZ R2, R118, c[0x0][0x2d0], -R79.reuse ;  /* 0x0000b40076027a23 */ /* 0x104fe4000001084f */
[----:B---3--:R-:W-:Y:S07]  /*10ca0*/  FMUL.FTZ R45, R68, R161 ;  /* 0x000000a1442d7220 */ /* 0x008fee0000410000 */
[----:B------:R2:W3:Y:S01]  /*10cb0*/  MUFU.EX2 R243, R2 ;  /* 0x0000000200f37308 */ /* 0x0004e20000000800 */
[--C-:B-1----:R-:W-:Y:S01]  /*10cc0*/  FFMA.FTZ R3, R187, c[0x0][0x2d0], -R78.reuse ;  /* 0x0000b400bb037a23 */ /* 0x102fe2000001084e */
[----:B------:R-:W-:Y:S08]  /*10cd0*/  MOV R187, R62 ;  /* 0x0000003e00bb7202 */ /* 0x000ff00000000f00 */
[----:B------:R1:W-:Y:S01]  /*10ce0*/  MUFU.EX2 R222, R3 ;  /* 0x0000000300de7308 */ /* 0x0003e20000000800 */
[----:B--2---:R-:W-:Y:S01]  /*10cf0*/  FFMA.FTZ R2, R16, c[0x0][0x2d0], -R79 ;  /* 0x0000b40010027a23 */ /* 0x004fe2000001084f */
[----:B---3--:R-:W-:Y:S01]  /*10d00*/  F2FP.PACK_AB R80, R243, R223 ;  /* 0x000000dff350723e */ /* 0x008fe200000000ff */
[----:B------:R-:W-:Y:S01]  /*10d10*/  FMUL.FTZ R16, R74, R132 ;  /* 0x000000844a107220 */ /* 0x000fe20000410000 */
[----:B------:R-:W-:Y:S06]  /*10d20*/  MOV R132, R44 ;  /* 0x0000002c00847202 */ /* 0x000fec0000000f00 */
[----:B------:R2:W-:Y:S01]  /*10d30*/  MUFU.EX2 R36, R2 ;  /* 0x0000000200247308 */ /* 0x0005e20000000800 */
[----:B------:R-:W-:Y:S02]  /*10d40*/  FMUL.FTZ R44, R68, R160 ;  /* 0x000000a0442c7220 */ /* 0x000fe40000410000 */
[--C-:B-1----:R-:W-:Y:S01]  /*10d50*/  FFMA.FTZ R3, R185, c[0x0][0x2d0], -R78.reuse ;  /* 0x0000b400b9037a23 */ /* 0x102fe2000001084e */
[----:B------:R-:W-:Y:S06]  /*10d60*/  MOV R185, R88 ;  /* 0x0000005800b97202 */ /* 0x000fec0000000f00 */
[----:B------:R1:W3:Y:S01]  /*10d70*/  MUFU.EX2 R242, R3 ;  /* 0x0000000300f27308 */ /* 0x0002e20000000800 */
[----:B--2---:R-:W2:Y:S01]  /*10d80*/  SHFL.BFLY PT, R2, R0, 0x1, 0x1f ;  /* 0x0c201f0000027f89 */ /* 0x004ea200000e0000 */
[--C-:B-1----:R-:W-:Y:S01]  /*10d90*/  FFMA.FTZ R3, R18, c[0x0][0x2d0], -R78.reuse ;  /* 0x0000b40012037a23 */ /* 0x102fe2000001084e */
[----:B---3--:R-:W-:Y:S01]  /*10da0*/  F2FP.PACK_AB R81, R242, R222 ;  /* 0x000000def251723e */ /* 0x008fe200000000ff */
[----:B------:R-:W-:Y:S01]  /*10db0*/  FMUL.FTZ R18, R69, R134 ;  /* 0x0000008645127220 */ /* 0x000fe20000410000 */
[----:B------:R-:W-:Y:S05]  /*10dc0*/  MOV R134, R60 ;  /* 0x0000003c00867202 */ /* 0x000fea0000000f00 */
[----:B------:R1:W-:Y:S01]  /*10dd0*/  MUFU.EX2 R50, R3 ;  /* 0x0000000300327308 */ /* 0x0003e20000000800 */
[----:B------:R-:W-:Y:S01]  /*10de0*/  FMUL.FTZ R60, R68, R176 ;  /* 0x000000b0443c7220 */ /* 0x000fe20000410000 */
[----:B--2---:R-:W-:Y:S01]  /*10df0*/  FMNMX.FTZ R70, R0, R2, !PT ;  /* 0x0000000200467209 */ /* 0x004fe20007810000 */
[----:B------:R-:W-:Y:S01]  /*10e00*/  FFMA.FTZ R2, R194, c[0x0][0x2d0], -R105 ;  /* 0x0000b400c2027a23 */ /* 0x000fe20000010869 */
[----:B------:R-:W-:Y:S01]  /*10e10*/  MOV R194, R57 ;  /* 0x0000003900c27202 */ /* 0x000fe20000000f00 */
[----:B------:R-:W-:Y:S02]  /*10e20*/  FMUL.FTZ R57, R68, R173 ;  /* 0x000000ad44397220 */ /* 0x000fe40000410000 */
[----:B------:R-:W-:Y:S02]  /*10e30*/  FMUL.FTZ R77, R70, c[0x0][0x2d0] ;  /* 0x0000b400464d7a20 */ /* 0x000fe40000410000 */
[----:B------:R-:W-:Y:S01]  /*10e40*/  FFMA.FTZ R0, R19, c[0x0][0x2d0], -R78 ;  /* 0x0000b40013007a23 */ /* 0x000fe2000001084e */
[----:B------:R2:W-:Y:S01]  /*10e50*/  MUFU.EX2 R118, R2 ;  /* 0x0000000200767308 */ /* 0x0005e20000000800 */
[----:B------:R-:W-:Y:S01]  /*10e60*/  FMUL.FTZ R19, R69, R135 ;  /* 0x0000008745137220 */ /* 0x000fe20000410000 */
[----:B------:R-:W-:Y:S01]  /*10e70*/  MOV R135, R61 ;  /* 0x0000003d00877202 */ /* 0x000fe20000000f00 */
[----:B------:R-:W-:Y:S02]  /*10e80*/  FMUL.FTZ R61, R68, R177 ;  /* 0x000000b1443d7220 */ /* 0x000fe40000410000 */
[----:B------:R-:W-:Y:S05]  /*10e90*/  FFMA.FTZ R75, R75, c[0x0][0x2d0], -R77 ;  /* 0x0000b4004b4b7a23 */ /* 0x000fea000001084d */
[----:B------:R3:W3:Y:S01]  /*10ea0*/  MUFU.EX2 R191, R0 ;  /* 0x0000000000bf7308 */ /* 0x0006e20000000800 */
[----:B-1----:R-:W-:Y:S09]  /*10eb0*/  FFMA.FTZ R3, R20, c[0x0][0x2d0], -R79 ;  /* 0x0000b40014037a23 */ /* 0x002ff2000001084f */
[----:B------:R-:W-:Y:S01]  /*10ec0*/  MUFU.EX2 R89, R3 ;  /* 0x0000000300597308 */ /* 0x000fe20000000800 */
[----:B--2---:R-:W-:Y:S01]  /*10ed0*/  FFMA.FTZ R2, R186, c[0x0][0x2d0], -R105 ;  /* 0x0000b400ba027a23 */ /* 0x004fe20000010869 */
[----:B------:R-:W-:Y:S01]  /*10ee0*/  MOV R186, R40 ;  /* 0x0000002800ba7202 */ /* 0x000fe20000000f00 */
[----:B------:R-:W-:Y:S07]  /*10ef0*/  FMUL.FTZ R40, R68, R156 ;  /* 0x0000009c44287220 */ /* 0x000fee0000410000 */
[----:B------:R1:W2:Y:S01]  /*10f00*/  MUFU.EX2 R114, R2 ;  /* 0x0000000200727308 */ /* 0x0002a20000000800 */
[----:B---3--:R-:W-:Y:S01]  /*10f10*/  FADD.FTZ R0, -R70, R117 ;  /* 0x0000007546007221 */ /* 0x008fe20000010100 */
[----:B------:R-:W-:Y:S02]  /*10f20*/  F2FP.PACK_AB R83, R191, R50 ;  /* 0x00000032bf53723e */ /* 0x000fe400000000ff */
[----:B------:R-:W-:Y:S01]  /*10f30*/  MOV R117, R84 ;  /* 0x0000005400757202 */ /* 0x000fe20000000f00 */
[----:B------:R-:W-:Y:S05]  /*10f40*/  FMUL.FTZ R0, R0, c[0x0][0x2d0] ;  /* 0x0000b40000007a20 */ /* 0x000fea0000410000 */
[----:B------:R-:W-:Y:S10]  /*10f50*/  MUFU.EX2 R75, R75 ;  /* 0x0000004b004b7308 */ /* 0x000ff40000000800 */
[----:B------:R-:W3:Y:S01]  /*10f60*/  MUFU.EX2 R0, R0 ;  /* 0x0000000000007308 */ /* 0x000ee20000000800 */
[----:B-1----:R-:W-:Y:S01]  /*10f70*/  FFMA.FTZ R2, R12, c[0x0][0x2d0], -R105 ;  /* 0x0000b4000c027a23 */ /* 0x002fe20000010869 */
[----:B--2---:R-:W-:Y:S01]  /*10f80*/  F2FP.PACK_AB R64, R114, R118 ;  /* 0x000000767240723e */ /* 0x004fe200000000ff */
[C---:B------:R-:W-:Y:S02]  /*10f90*/  FMUL.FTZ R12, R68.reuse, R128 ;  /* 0x00000080440c7220 */ /* 0x040fe40000410000 */
[----:B------:R-:W-:Y:S05]  /*10fa0*/  IMAD.MOV.U32 R128, RZ, RZ, R41 ;  /* 0x000000ffff807224 */ /* 0x000fea00078e0029 */
[----:B------:R1:W-:Y:S01]  /*10fb0*/  MUFU.EX2 R52, R2 ;  /* 0x0000000200347308 */ /* 0x0003e20000000800 */
[----:B------:R-:W-:Y:S02]  /*10fc0*/  FMUL.FTZ R41, R68, R157 ;  /* 0x0000009d44297220 */ /* 0x000fe40000410000 */
[C---:B---3--:R-:W-:Y:S02]  /*10fd0*/  FMUL.FTZ R42, R0.reuse, R158 ;  /* 0x0000009e002a7220 */ /* 0x048fe40000410000 */
[C---:B------:R-:W-:Y:S02]  /*10fe0*/  FMUL.FTZ R59, R0.reuse, R175 ;  /* 0x000000af003b7220 */ /* 0x040fe40000410000 */
[C---:B------:R-:W-:Y:S02]  /*10ff0*/  FMUL.FTZ R62, R0.reuse, R178 ;  /* 0x000000b2003e7220 */ /* 0x040fe40000410000 */
[----:B------:R-:W-:Y:S02]  /*11000*/  FMUL.FTZ R63, R0, R179 ;  /* 0x000000b3003f7220 */ /* 0x000fe40000410000 */
[----:B-1----:R-:W-:Y:S02]  /*11010*/  FFMA.FTZ R2, R13, c[0x0][0x2d0], -R105 ;  /* 0x0000b4000d027a23 */ /* 0x002fe40000010869 */
[C---:B------:R-:W-:Y:S01]  /*11020*/  FMUL.FTZ R13, R68.reuse, R129 ;  /* 0x00000081440d7220 */ /* 0x040fe20000410000 */
[----:B------:R-:W-:Y:S01]  /*11030*/  MOV R129, R86 ;  /* 0x0000005600817202 */ /* 0x000fe20000000f00 */
[----:B------:R1:W-:Y:S02]  /*11040*/  MUFU.EX2 R53, R2 ;  /* 0x0000000200357308 */ /* 0x0003e40000000800 */
[--C-:B-1----:R-:W-:Y:S01]  /*11050*/  FFMA.FTZ R2, R193, c[0x0][0x2d0], -R77.reuse ;  /* 0x0000b400c1027a23 */ /* 0x102fe2000001084d */
[----:B------:R-:W-:Y:S01]  /*11060*/  MOV R193, R56 ;  /* 0x0000003800c17202 */ /* 0x000fe20000000f00 */
[----:B------:R-:W-:Y:S06]  /*11070*/  FMUL.FTZ R56, R68, R172 ;  /* 0x000000ac44387220 */ /* 0x000fec0000410000 */
[----:B------:R1:W-:Y:S02]  /*11080*/  MUFU.EX2 R101, R2 ;  /* 0x0000000200657308 */ /* 0x0003e40000000800 */
[--C-:B-1----:R-:W-:Y:S01]  /*11090*/  FFMA.FTZ R2, R192, c[0x0][0x2d0], -R77.reuse ;  /* 0x0000b400c0027a23 */ /* 0x102fe2000001084d */
[----:B------:R-:W-:Y:S07]  /*110a0*/  MOV R192, R10 ;  /* 0x0000000a00c07202 */ /* 0x000fee0000000f00 */
[----:B------:R1:W2:Y:S02]  /*110b0*/  MUFU.EX2 R200, R2 ;  /* 0x0000000200c87308 */ /* 0x0002a40000000800 */
[--C-:B-1----:R-:W-:Y:S01]  /*110c0*/  FFMA.FTZ R2, R14, c[0x0][0x2d0], -R77.reuse ;  /* 0x0000b4000e027a23 */ /* 0x102fe2000001084d */
[----:B--2---:R-:W-:Y:S01]  /*110d0*/  F2FP.PACK_AB R65, R200, R101 ;  /* 0x00000065c841723e */ /* 0x004fe200000000ff */
[C---:B------:R-:W-:Y:S01]  /*110e0*/  FMUL.FTZ R14, R0.reuse, R130 ;  /* 0x00000082000e7220 */ /* 0x040fe20000410000 */
[----:B------:R-:W-:Y:S05]  /*110f0*/  MOV R130, R85 ;  /* 0x0000005500827202 */ /* 0x000fea0000000f00 */
[----:B------:R1:W-:Y:S02]  /*11100*/  MUFU.EX2 R201, R2 ;  /* 0x0000000200c97308 */ /* 0x0003e40000000800 */
[----:B-1----:R-:W-:Y:S02]  /*11110*/  FFMA.FTZ R2, R15, c[0x0][0x2d0], -R77 ;  /* 0x0000b4000f027a23 */ /* 0x002fe4000001084d */
[C---:B------:R-:W-:Y:S01]  /*11120*/  FMUL.FTZ R15, R0.reuse, R131 ;  /* 0x00000083000f7220 */ /* 0x040fe20000410000 */
[----:B------:R-:W-:Y:S05]  /*11130*/  MOV R131, R43 ;  /* 0x0000002b00837202 */ /* 0x000fea0000000f00 */
[----:B------:R1:W2:Y:S01]  /*11140*/  MUFU.EX2 R204, R2 ;  /* 0x0000000200cc7308 */ /* 0x0002a20000000800 */
[----:B------:R-:W-:Y:S01]  /*11150*/  FMUL.FTZ R43, R0, R159 ;  /* 0x0000009f002b7220 */ /* 0x000fe20000410000 */
[----:B-1----:R-:W-:Y:S02]  /*11160*/  @P0 SHF.R.S32.HI R2, RZ, 0x1f, R244 ;  /* 0x0000001fff020819 */ /* 0x002fe400000114f4 */
[----:B--2---:R-:W-:Y:S03]  /*11170*/  F2FP.PACK_AB R67, R204, R201 ;  /* 0x000000c9cc43723e */ /* 0x004fe600000000ff */
[----:B------:R-:W-:Y:S02]  /*11180*/  @P0 IMAD R4, R2, c[0x0][0x1e0], RZ ;  /* 0x0000780002040a24 */ /* 0x000fe400078e02ff */
[C---:B------:R-:W-:Y:S04]  /*11190*/  @P0 IMAD.WIDE.U32 R2, R244.reuse, c[0x0][0x1e0], RZ ;  /* 0x00007800f4020a25 */ /* 0x040fe800078e00ff */
[----:B------:R-:W-:Y:S02]  /*111a0*/  @P0 IMAD R6, R244, c[0x0][0x1e4], R4 ;  /* 0x00007900f4060a24 */ /* 0x000fe400078e0204 */
[----:B----4-:R-:W-:Y:S03]  /*111b0*/  @P0 IMAD.MOV.U32 R4, RZ, RZ, R38 ;  /* 0x000000ffff040224 */ /* 0x010fe600078e0026 */
[----:B------:R-:W-:Y:S01]  /*111c0*/  @P0 IADD3 R3, R3, R6, RZ ;  /* 0x0000000603030210 */ /* 0x000fe20007ffe0ff */
[----:B------:R-:W-:Y:S04]  /*111d0*/  @P0 IMAD.WIDE.U32 R4, R2, 0x70, R4 ;  /* 0x0000007002040825 */ /* 0x000fe800078e0004 */
[----:B------:R-:W-:Y:S01]  /*111e0*/  @P0 IMAD R3, R3, 0x70, RZ ;  /* 0x0000007003030824 */ /* 0x000fe200078e02ff */
[----:B------:R-:W-:Y:S01]  /*111f0*/  @P0 LEA R2, P2, R4, c[0x0][0x1c8], 0x1 ;  /* 0x0000720004020a11 */ /* 0x000fe200078408ff */
[----:B------:R-:W-:Y:S03]  /*11200*/  FFMA.FTZ R6, R32, c[0x0][0x2d0], -R79 ;  /* 0x0000b40020067a23 */ /* 0x000fe6000001084f */
[----:B------:R-:W-:Y:S01]  /*11210*/  @P0 IADD3 R3, R5, R3, RZ ;  /* 0x0000000305030210 */ /* 0x000fe20007ffe0ff */
[----:B------:R1:W-:Y:S03]  /*11220*/  MUFU.EX2 R92, R6 ;  /* 0x00000006005c7308 */ /* 0x0003e60000000800 */
[----:B------:R-:W-:Y:S01]  /*11230*/  @P0 LEA.HI.X R3, R4, c[0x0][0x1cc], R3, 0x1, P2 ;  /* 0x0000730004030a11 */ /* 0x000fe200010f0c03 */
[--C-:B------:R-:W-:Y:S04]  /*11240*/  FFMA.FTZ R4, R22, c[0x0][0x2d0], -R78.reuse ;  /* 0x0000b40016047a23 */ /* 0x100fe8000001084e */
[----:B------:R2:W-:Y:S02]  /*11250*/  @P0 LDGSTS.E.BYPASS.LTC128B.128 [R241+0x3900], [R2.64], !P6 ;  /* 0x0390000002f10fae */ /* 0x0005e4000f101d4a */
[----:B------:R3:W-:Y:S01]  /*11260*/  MUFU.EX2 R251, R4 ;  /* 0x0000000400fb7308 */ /* 0x0007e20000000800 */
[----:B-1----:R-:W-:Y:S04]  /*11270*/  @P0 IADD3 R6, P1, R2, UR6, RZ ;  /* 0x0000000602060c10 */ /* 0x002fe8000ff3e0ff */
[----:B------:R-:W-:Y:S02]  /*11280*/  @P0 IADD3.X R7, R3, UR7, RZ, P1, !PT ;  /* 0x0000000703070c10 */ /* 0x000fe40008ffe4ff */
[----:B------:R-:W-:Y:S03]  /*11290*/  @P0 IADD3 R10, P3, R6, UR6, RZ ;  /* 0x00000006060a0c10 */ /* 0x000fe6000ff7e0ff */
[----:B------:R1:W-:Y:S01]  /*112a0*/  @P0 LDGSTS.E.BYPASS.LTC128B.128 [R241+0x4100], [R6.64], !P6 ;  /* 0x0410000006f10fae */ /* 0x0003e2000f101d4a */
[----:B------:R-:W-:Y:S01]  /*112b0*/  @P0 IADD3.X R11, R7, UR7, RZ, P3, !PT ;  /* 0x00000007070b0c10 */ /* 0x000fe20009ffe4ff */
[--C-:B--2---:R-:W-:Y:S01]  /*112c0*/  FFMA.FTZ R2, R23, c[0x0][0x2d0], -R78.reuse ;  /* 0x0000b40017027a23 */ /* 0x104fe2000001084e */
[----:B------:R-:W-:Y:S03]  /*112d0*/  @P0 IADD3 R8, P2, R10, UR6, RZ ;  /* 0x000000060a080c10 */ /* 0x000fe6000ff5e0ff */
[----:B------:R2:W4:Y:S01]  /*112e0*/  MUFU.EX2 R91, R2 ;  /* 0x00000002005b7308 */ /* 0x0005220000000800 */
[----:B------:R-:W-:Y:S01]  /*112f0*/  @P0 IADD3.X R9, R11, UR7, RZ, P2, !PT ;  /* 0x000000070b090c10 */ /* 0x000fe200097fe4ff */
[----:B------:R4:W-:Y:S01]  /*11300*/  @P0 LDGSTS.E.BYPASS.LTC128B.128 [R241+0x4900], [R10.64], !P6 ;  /* 0x049000000af10fae */ /* 0x0009e2000f101d4a */
[----:B---3--:R-:W-:Y:S04]  /*11310*/  @P0 IADD3 R4, P1, R8, UR6, RZ ;  /* 0x0000000608040c10 */ /* 0x008fe8000ff3e0ff */
[----:B------:R-:W-:Y:S03]  /*11320*/  @P0 IADD3.X R5, R9, UR7, RZ, P1, !PT ;  /* 0x0000000709050c10 */ /* 0x000fe60008ffe4ff */
[----:B------:R3:W-:Y:S08]  /*11330*/  @P0 LDGSTS.E.BYPASS.LTC128B.128 [R241+0x5100], [R8.64], !P6 ;  /* 0x0510000008f10fae */ /* 0x0007f0000f101d4a */
[----:B------:R3:W-:Y:S01]  /*11340*/  @P0 LDGSTS.E.BYPASS.LTC128B.128 [R241+0x5900], [R4.64], !P6 ;  /* 0x0590000004f10fae */ /* 0x0007e2000f101d4a */
[--C-:B-1----:R-:W-:Y:S02]  /*11350*/  FFMA.FTZ R7, R34, c[0x0][0x2d0], -R78.reuse ;  /* 0x0000b40022077a23 */ /* 0x102fe4000001084e */
[----:B------:R-:W-:Y:S01]  /*11360*/  FMUL.FTZ R34, R69, R150 ;  /* 0x0000009645227220 */ /* 0x000fe20000410000 */
[----:B--2---:R-:W-:Y:S01]  /*11370*/  @P0 IADD3 R2, P2, R4, UR6, RZ ;  /* 0x0000000604020c10 */ /* 0x004fe2000ff5e0ff */
[----:B------:R1:W-:Y:S03]  /*11380*/  MUFU.EX2 R93, R7 ;  /* 0x00000007005d7308 */ /* 0x0003e60000000800 */
[----:B------:R-:W-:Y:S01]  /*11390*/  @P0 IADD3.X R3, R5, UR7, RZ, P2, !PT ;  /* 0x0000000705030c10 */ /* 0x000fe200097fe4ff */
[----:B----4-:R-:W-:Y:S01]  /*113a0*/  FMUL.FTZ R11, R0, R127 ;  /* 0x0000007f000b7220 */ /* 0x010fe20000410000 */
[----:B------:R-:W-:Y:S01]  /*113b0*/  @P0 IADD3 R6, P1, R2, UR6, RZ ;  /* 0x0000000602060c10 */ /* 0x000fe2000ff3e0ff */
[----:B------:R-:W-:Y:S01]  /*113c0*/  FMUL.FTZ R10, R0, R126 ;  /* 0x0000007e000a7220 */ /* 0x000fe20000410000 */
[----:B------:R-:W-:Y:S01]  /*113d0*/  MOV R127, R52 ;  /* 0x00000034007f7202 */ /* 0x000fe20000000f00 */
[----:B------:R2:W-:Y:S01]  /*113e0*/  @P0 LDGSTS.E.BYPASS.LTC128B.128 [R241+0x6100], [R2.64], !P6 ;  /* 0x0610000002f10fae */ /* 0x0005e2000f101d4a */
[----:B------:R-:W-:Y:S01]  /*113f0*/  MOV R126, R50 ;  /* 0x00000032007e7202 */ /* 0x000fe20000000f00 */
[----:B------:R-:W-:Y:S02]  /*11400*/  FMUL.FTZ R50, R69, R166 ;  /* 0x000000a645327220 */ /* 0x000fe40000410000 */
[C---:B---3--:R-:W-:Y:S01]  /*11410*/  FMUL.FTZ R8, R68.reuse, R124 ;  /* 0x0000007c44087220 */ /* 0x048fe20000410000 */
[----:B------:R-:W-:Y:S01]  /*11420*/  MOV R124, R53 ;  /* 0x00000035007c7202 */ /* 0x000fe20000000f00 */
[----:B------:R-:W-:Y:S02]  /*11430*/  FMUL.FTZ R9, R68, R125 ;  /* 0x0000007d44097220 */ /* 0x000fe40000410000 */
[----:B------:R-:W-:Y:S01]  /*11440*/  IMAD.MOV.U32 R125, RZ, RZ, R87 ;  /* 0x000000ffff7d7224 */ /* 0x000fe200078e0057 */
[----:B------:R-:W-:Y:S01]  /*11450*/  F2FP.PACK_AB R66, R124, R127 ;  /* 0x0000007f7c42723e */ /* 0x000fe200000000ff */
[----:B------:R-:W-:Y:S02]  /*11460*/  FFMA.FTZ R4, R35, c[0x0][0x2d0], -R78 ;  /* 0x0000b40023047a23 */ /* 0x000fe4000001084e */
[----:B------:R-:W-:Y:S01]  /*11470*/  FMUL.FTZ R5, R74, R121 ;  /* 0x000000794a057220 */ /* 0x000fe20000410000 */
[----:B------:R-:W-:Y:S01]  /*11480*/  MOV R121, R91 ;  /* 0x0000005b00797202 */ /* 0x000fe20000000f00 */
[----:B------:R3:W4:Y:S01]  /*11490*/  MUFU.EX2 R32, R4 ;  /* 0x0000000400207308 */ /* 0x0007220000000800 */
[----:B-1----:R-:W-:Y:S01]  /*114a0*/  @P0 IADD3.X R7, R3, UR7, RZ, P1, !PT ;  /* 0x0000000703070c10 */ /* 0x002fe20008ffe4ff */
[C---:B------:R-:W-:Y:S04]  /*114b0*/  FMUL.FTZ R35, R69.reuse, R151 ;  /* 0x0000009745237220 */ /* 0x040fe80000410000 */
[----:B------:R1:W-:Y:S01]  /*114c0*/  @P0 LDGSTS.E.BYPASS.LTC128B.128 [R241+0x6900], [R6.64], !P6 ;  /* 0x0690000006f10fae */ /* 0x0003e2000f101d4a */
[--C-:B--2---:R-:W-:Y:S01]  /*114d0*/  FFMA.FTZ R2, R24, c[0x0][0x2d0], -R105.reuse ;  /* 0x0000b40018027a23 */ /* 0x104fe20000010869 */
[----:B------:R-:W-:Y:S01]  /*114e0*/  MOV R3, R36 ;  /* 0x0000002400037202 */ /* 0x000fe20000000f00 */
[----:B------:R-:W-:Y:S05]  /*114f0*/  FMUL.FTZ R24, R68, R140 ;  /* 0x0000008c44187220 */ /* 0x000fea0000410000 */
[----:B------:R-:W2:Y:S01]  /*11500*/  LDSM.16.MT88.4 R20, [R224+0x100] ;  /* 0x00010000e014783b */ /* 0x000ea20000004200 */
[----:B------:R1:W-:Y:S01]  /*11510*/  MUFU.EX2 R248, R2 ;  /* 0x0000000200f87308 */ /* 0x0003e20000000800 */
[----:B------:R-:W-:Y:S06]  /*11520*/  F2FP.PACK_AB R82, R192, R3 ;  /* 0x00000003c052723e */ /* 0x000fec00000000ff */
[----:B------:R-:W2:Y:S01]  /*11530*/  LDSM.16.MT88.4 R36, [R227+0x100] ;  /* 0x00010000e324783b */ /* 0x000ea20000004200 */
[C---:B---3--:R-:W-:Y:S02]  /*11540*/  FMUL.FTZ R4, R74.reuse, R120 ;  /* 0x000000784a047220 */ /* 0x048fe40000410000 */
[----:B----4-:R-:W-:Y:S02]  /*11550*/  IMAD.MOV.U32 R140, RZ, RZ, R32 ;  /* 0x000000ffff8c7224 */ /* 0x010fe400078e0020 */
[----:B------:R-:W-:Y:S01]  /*11560*/  FMUL.FTZ R32, R74, R148 ;  /* 0x000000944a207220 */ /* 0x000fe20000410000 */
[----:B------:R-:W-:Y:S02]  /*11570*/  MOV R148, R245 ;  /* 0x000000f500947202 */ /* 0x000fe40000000f00 */
[----:B------:R-:W3:Y:S01]  /*11580*/  LDSM.16.MT88.4 R52, [R225+0x100] ;  /* 0x00010000e134783b */ /* 0x000ee20000004200 */
[C---:B-1----:R-:W-:Y:S01]  /*11590*/  FMUL.FTZ R6, R69.reuse, R122 ;  /* 0x0000007a45067220 */ /* 0x042fe20000410000 */
[----:B------:R-:W-:Y:S01]  /*115a0*/  MOV R122, R90 ;  /* 0x0000005a007a7202 */ /* 0x000fe20000000f00 */
[----:B------:R-:W-:Y:S01]  /*115b0*/  FMUL.FTZ R7, R69, R123 ;  /* 0x0000007b45077220 */ /* 0x000fe20000410000 */
[----:B------:R-:W-:Y:S04]  /*115c0*/  MOV R123, R89 ;  /* 0x00000059007b7202 */ /* 0x000fe80000000f00 */
[----:B------:R-:W1:Y:S01]  /*115d0*/  LDSM.16.MT88.4 R84, [R226+0x100] ;  /* 0x00010000e254783b */ /* 0x000e620000004200 */
[--C-:B------:R-:W-:Y:S02]  /*115e0*/  FFMA.FTZ R2, R25, c[0x0][0x2d0], -R105.reuse ;  /* 0x0000b40019027a23 */ /* 0x100fe40000010869 */
[----:B------:R-:W-:Y:S01]  /*115f0*/  FMUL.FTZ R25, R68, R141 ;  /* 0x0000008d44197220 */ /* 0x000fe20000410000 */
[----:B------:R-:W-:Y:S01]  /*11600*/  MOV R141, R94 ;  /* 0x0000005e008d7202 */ /* 0x000fe20000000f00 */
[----:B------:R4:W1:Y:S03]  /*11610*/  MUFU.EX2 R249, R2 ;  /* 0x0000000200f97308 */ /* 0x0008660000000800 */
[----:B------:R-:W1:Y:S01]  /*11620*/  LDSM.16.MT88.4 R88, [R224+0x900] ;  /* 0x00090000e058783b */ /* 0x000e620000004200 */
[-C--:B--2---:R-:W-:Y:S07]  /*11630*/  HMMA.16816.F32 R4, R80, R20.reuse, R4 ;  /* 0x000000145004723c */ /* 0x084fee0000001804 */
[----:B------:R-:W0:Y:S01]  /*11640*/  LDGDEPBAR ;  /* 0x00000000000079af */ /* 0x000e220000000000 */
[C---:B------:R-:W-:Y:S04]  /*11650*/  HMMA.16816.F32 R8, R64.reuse, R20, R8 ;  /* 0x000000144008723c */ /* 0x040fe80000001808 */
[--C-:B----4-:R-:W-:Y:S02]  /*11660*/  FFMA.FTZ R2, R28, c[0x0][0x2d0], -R105.reuse ;  /* 0x0000b4001c027a23 */ /* 0x110fe40000010869 */
[----:B------:R-:W-:Y:S02]  /*11670*/  FMUL.FTZ R28, R68, R144 ;  /* 0x00000090441c7220 */ /* 0x000fe40000410000 */
[-C--:B------:R-:W-:Y:S01]  /*11680*/  HMMA.16816.F32 R12, R64, R22.reuse, R12 ;  /* 0x00000016400c723c */ /* 0x080fe2000000180c */
[----:B------:R2:W-:Y:S03]  /*11690*/  MUFU.EX2 R250, R2 ;  /* 0x0000000200fa7308 */ /* 0x0005e60000000800 */
[C---:B------:R-:W-:Y:S02]  /*116a0*/  FMUL.FTZ R20, R74.reuse, R136 ;  /* 0x000000884a147220 */ /* 0x040fe40000410000 */
[----:B------:R-:W-:Y:S01]  /*116b0*/  FMUL.FTZ R21, R74, R137 ;  /* 0x000000894a157220 */ /* 0x000fe20000410000 */
[----:B------:R-:W-:Y:S01]  /*116c0*/  MOV R137, R58 ;  /* 0x0000003a00897202 */ /* 0x000fe20000000f00 */
[C---:B------:R-:W-:Y:S04]  /*116d0*/  HMMA.16816.F32 R16, R80.reuse, R22, R16 ;  /* 0x000000165010723c */ /* 0x040fe80000001810 */
[----:B------:R-:W-:Y:S02]  /*116e0*/  IMAD.MOV.U32 R136, RZ, RZ, R46 ;  /* 0x000000ffff887224 */ /* 0x000fe400078e002e */
[C---:B------:R-:W-:Y:S02]  /*116f0*/  FMUL.FTZ R46, R0.reuse, R162 ;  /* 0x000000a2002e7220 */ /* 0x040fe40000410000 */
[C---:B------:R-:W-:Y:S01]  /*11700*/  FMUL.FTZ R23, R69.reuse, R139 ;  /* 0x0000008b45177220 */ /* 0x040fe20000410000 */
[----:B------:R-:W-:Y:S03]  /*11710*/  MOV R139, R221 ;  /* 0x000000dd008b7202 */ /* 0x000fe60000000f00 */
[----:B------:R-:W-:Y:S01]  /*11720*/  FMUL.FTZ R22, R69, R138 ;  /* 0x0000008a45167220 */ /* 0x000fe20000410000 */
[----:B------:R-:W-:Y:S01]  /*11730*/  MOV R138, R220 ;  /* 0x000000dc008a7202 */ /* 0x000fe20000000f00 */
[----:B------:R-:W-:Y:S01]  /*11740*/  FMUL.FTZ R58, R0, R174 ;  /* 0x000000ae003a7220 */ /* 0x000fe20000410000 */
[----:B------:R-:W-:Y:S01]  /*11750*/  MOV R150, R139 ;  /* 0x0000008b00967202 */ /* 0x000fe20000000f00 */
[----:B--2---:R-:W-:Y:S01]  /*11760*/  FFMA.FTZ R2, R29, c[0x0][0x2d0], -R105 ;  /* 0x0000b4001d027a23 */ /* 0x004fe20000010869 */
[----:B------:R-:W-:Y:S02]  /*11770*/  MOV R139, R135 ;  /* 0x00000087008b7202 */ /* 0x000fe40000000f00 */
[-C--:B------:R-:W-:Y:S01]  /*11780*/  HMMA.16816.F32 R20, R80, R36.reuse, R20 ;  /* 0x000000245014723c */ /* 0x080fe20000001814 */
[----:B------:R2:W-:Y:S02]  /*11790*/  MUFU.EX2 R252, R2 ;  /* 0x0000000200fc7308 */ /* 0x0005e40000000800 */
[----:B------:R-:W-:Y:S01]  /*117a0*/  FMUL.FTZ R29, R68, R145 ;  /* 0x00000091441d7220 */ /* 0x000fe20000410000 */
[----:B------:R-:W-:Y:S02]  /*117b0*/  MOV R135, R130 ;  /* 0x0000008200877202 */ /* 0x000fe40000000f00 */
[----:B------:R-:W-:Y:S02]  /*117c0*/  MOV R130, R125 ;  /* 0x0000007d00827202 */ /* 0x000fe40000000f00 */
[----:B------:R-:W-:Y:S04]  /*117d0*/  MOV R125, R185 ;  /* 0x000000b9007d7202 */ /* 0x000fe80000000f00 */
[----:B------:R-:W-:Y:S01]  /*117e0*/  MOV R185, R99 ;  /* 0x0000006300b97202 */ /* 0x000fe20000000f00 */
[--C-:B--2---:R-:W-:Y:S02]  /*117f0*/  FFMA.FTZ R2, R26, c[0x0][0x2d0], -R77.reuse ;  /* 0x0000b4001a027a23 */ /* 0x104fe4000001084d */
[C---:B------:R-:W-:Y:S01]  /*11800*/  FMUL.FTZ R26, R0.reuse, R142 ;  /* 0x0000008e001a7220 */ /* 0x040fe20000410000 */
[----:B------:R-:W-:Y:S01]  /*11810*/  MOV R142, R93 ;  /* 0x0000005d008e7202 */ /* 0x000fe20000000f00 */
[----:B------:R2:W-:Y:S02]  /*11820*/  MUFU.EX2 R120, R2 ;  /* 0x0000000200787308 */ /* 0x0005e40000000800 */
[--C-:B--2---:R-:W-:Y:S02]  /*11830*/  FFMA.FTZ R2, R27, c[0x0][0x2d0], -R77.reuse ;  /* 0x0000b4001b027a23 */ /* 0x104fe4000001084d */
[----:B------:R-:W-:Y:S01]  /*11840*/  FMUL.FTZ R27, R0, R143 ;  /* 0x0000008f001b7220 */ /* 0x000fe20000410000 */
[----:B------:R-:W-:Y:S05]  /*11850*/  MOV R143, R92 ;  /* 0x0000005c008f7202 */ /* 0x000fea0000000f00 */
[----:B------:R2:W4:Y:S01]  /*11860*/  MUFU.EX2 R198, R2 ;  /* 0x0000000200c67308 */ /* 0x0005220000000800 */
[----:B------:R-:W1:Y:S01]  /*11870*/  LDSM.16.MT88.4 R92, [R227+0x900] ;  /* 0x00090000e35c783b */ /* 0x000e620000004200 */
[C---:B------:R-:W-:Y:S07]  /*11880*/  HMMA.16816.F32 R24, R64.reuse, R36, R24 ;  /* 0x000000244018723c */ /* 0x040fee0000001818 */
[C---:B------:R-:W-:Y:S02]  /*11890*/  FMUL.FTZ R37, R74.reuse, R153 ;  /* 0x000000994a257220 */ /* 0x040fe40000410000 */
[----:B------:R-:W-:Y:S03]  /*118a0*/  FMUL.FTZ R36, R74, R152 ;  /* 0x000000984a247220 */ /* 0x000fe60000410000 */
[--C-:B--2---:R-:W-:Y:S02]  /*118b0*/  FFMA.FTZ R2, R30, c[0x0][0x2d0], -R77.reuse ;  /* 0x0000b4001e027a23 */ /* 0x104fe4000001084d */
[C---:B------:R-:W-:Y:S02]  /*118c0*/  FMUL.FTZ R30, R0.reuse, R146 ;  /* 0x00000092001e7220 */ /* 0x040fe40000410000 */
[----:B------:R2:W-:Y:S02]  /*118d0*/  MUFU.EX2 R197, R2 ;  /* 0x0000000200c57308 */ /* 0x0005e40000000800 */
[----:B--2---:R-:W-:Y:S01]  /*118e0*/  FFMA.FTZ R2, R195, c[0x0][0x2d0], -R77 ;  /* 0x0000b400c3027a23 */ /* 0x004fe2000001084d */
[----:B------:R-:W-:Y:S01]  /*118f0*/  MOV R195, R47 ;  /* 0x0000002f00c37202 */ /* 0x000fe20000000f00 */
[C---:B------:R-:W-:Y:S06]  /*11900*/  FMUL.FTZ R47, R0.reuse, R163 ;  /* 0x000000a3002f7220 */ /* 0x040fec0000410000 */
[----:B------:R2:W1:Y:S02]  /*11910*/  MUFU.EX2 R196, R2 ;  /* 0x0000000200c47308 */ /* 0x0004640000000800 */
[--C-:B--2---:R-:W-:Y:S02]  /*11920*/  FFMA.FTZ R2, R31, c[0x0][0x2d0], -R79.reuse ;  /* 0x0000b4001f027a23 */ /* 0x104fe4000001084f */
[----:B------:R-:W-:Y:S06]  /*11930*/  FMUL.FTZ R31, R0, R147 ;  /* 0x00000093001f7220 */ /* 0x000fec0000410000 */
[----:B------:R2:W-:Y:S01]  /*11940*/  MUFU.EX2 R247, R2 ;  /* 0x0000000200f77308 */ /* 0x0005e20000000800 */
[-C--:B------:R-:W-:Y:S08]  /*11950*/  HMMA.16816.F32 R28, R64, R38.reuse, R28 ;  /* 0x00000026401c723c */ /* 0x080ff0000000181c */
[C---:B------:R-:W-:Y:S07]  /*11960*/  HMMA.16816.F32 R32, R80.reuse, R38, R32 ;  /* 0x000000265020723c */ /* 0x040fee0000001820 */
[C---:B------:R-:W-:Y:S02]  /*11970*/  FMUL.FTZ R38, R69.reuse, R154 ;  /* 0x0000009a45267220 */ /* 0x040fe40000410000 */
[----:B------:R-:W-:Y:S03]  /*11980*/  FMUL.FTZ R39, R69, R155 ;  /* 0x0000009b45277220 */ /* 0x000fe60000410000 */
[--C-:B--2---:R-:W-:Y:S01]  /*11990*/  FFMA.FTZ R2, R199, c[0x0][0x2d0], -R79.reuse ;  /* 0x0000b400c7027a23 */ /* 0x104fe2000001084f */
[----:B------:R-:W-:Y:S03]  /*119a0*/  MOV R199, R246 ;  /* 0x000000f600c77202 */ /* 0x000fe60000000f00 */
[-C--:B---3--:R-:W-:Y:S01]  /*119b0*/  HMMA.16816.F32 R36, R80, R52.reuse, R36 ;  /* 0x000000345024723c */ /* 0x088fe20000001824 */
[----:B------:R2:W-:Y:S02]  /*119c0*/  MUFU.EX2 R147, R2 ;  /* 0x0000000200937308 */ /* 0x0005e40000000800 */
[----:B------:R-:W-:Y:S02]  /*119d0*/  MOV R151, R199 ;  /* 0x000000c700977202 */ /* 0x000fe40000000f00 */
[----:B------:R-:W-:Y:S03]  /*119e0*/  MOV R199, R97 ;  /* 0x0000006100c77202 */ /* 0x000fe60000000f00 */
[C---:B------:R-:W-:Y:S07]  /*119f0*/  HMMA.16816.F32 R40, R64.reuse, R52, R40 ;  /* 0x000000344028723c */ /* 0x040fee0000001828 */
[C---:B------:R-:W-:Y:S01]  /*11a00*/  FMUL.FTZ R53, R74.reuse, R169 ;  /* 0x000000a94a357220 */ /* 0x040fe20000410000 */
[-C--:B------:R-:W-:Y:S04]  /*11a10*/  HMMA.16816.F32 R44, R64, R54.reuse, R44 ;  /* 0x00000036402c723c */ /* 0x080fe8000000182c */
[----:B------:R-:W-:Y:S02]  /*11a20*/  FMUL.FTZ R52, R74, R168 ;  /* 0x000000a84a347220 */ /* 0x000fe40000410000 */
[--C-:B--2---:R-:W-:Y:S02]  /*11a30*/  FFMA.FTZ R2, R48, c[0x0][0x2d0], -R79.reuse ;  /* 0x0000b40030027a23 */ /* 0x104fe4000001084f */
[C---:B------:R-:W-:Y:S02]  /*11a40*/  FMUL.FTZ R48, R74.reuse, R164 ;  /* 0x000000a44a307220 */ /* 0x040fe40000410000 */
[----:B------:R2:W-:Y:S02]  /*11a50*/  MUFU.EX2 R245, R2 ;  /* 0x0000000200f57308 */ /* 0x0005e40000000800 */
[----:B--2---:R-:W-:Y:S02]  /*11a60*/  FFMA.FTZ R2, R49, c[0x0][0x2d0], -R79 ;  /* 0x0000b40031027a23 */ /* 0x004fe4000001084f */
[----:B------:R-:W-:Y:S06]  /*11a70*/  FMUL.FTZ R49, R74, R165 ;  /* 0x000000a54a317220 */ /* 0x000fec0000410000 */
[----:B------:R2:W-:Y:S01]  /*11a80*/  MUFU.EX2 R246, R2 ;  /* 0x0000000200f67308 */ /* 0x0005e20000000800 */
[C---:B------:R-:W-:Y:S07]  /*11a90*/  HMMA.16816.F32 R48, R80.reuse, R54, R48 ;  /* 0x000000365030723c */ /* 0x040fee0000001830 */
[C---:B------:R-:W-:Y:S02]  /*11aa0*/  FMUL.FTZ R55, R69.reuse, R171 ;  /* 0x000000ab45377220 */ /* 0x040fe40000410000 */
[----:B------:R-:W-:Y:S07]  /*11ab0*/  FMUL.FTZ R54, R69, R170 ;  /* 0x000000aa45367220 */ /* 0x000fee0000410000 */
[-C--:B-1----:R-:W-:Y:S03]  /*11ac0*/  HMMA.16816.F32 R52, R80, R84.reuse, R52 ;  /* 0x000000545034723c */ /* 0x082fe60000001834 */
[--C-:B--2---:R-:W-:Y:S04]  /*11ad0*/  FFMA.FTZ R2, R205, c[0x0][0x2d0], -R78.reuse ;  /* 0x0000b400cd027a23 */ /* 0x104fe8000001084e */
[----:B------:R1:W-:Y:S01]  /*11ae0*/  MUFU.EX2 R146, R2 ;  /* 0x0000000200927308 */ /* 0x0003e20000000800 */
[C---:B------:R-:W-:Y:S07]  /*11af0*/  HMMA.16816.F32 R56, R64.reuse, R84, R56 ;  /* 0x000000544038723c */ /* 0x040fee0000001838 */
[----:B------:R-:W-:Y:S01]  /*11b00*/  F2FP.PACK_AB R84, R249, R248 ;  /* 0x000000f8f954723e */ /* 0x000fe200000000ff */
[-C--:B------:R-:W-:Y:S04]  /*11b10*/  HMMA.16816.F32 R60, R64, R86.reuse, R60 ;  /* 0x00000056403c723c */ /* 0x080fe8000000183c */
[----:B----4-:R-:W-:Y:S03]  /*11b20*/  F2FP.PACK_AB R85, R198, R120 ;  /* 0x00000078c655723e */ /* 0x010fe600000000ff */
[C---:B------:R-:W-:Y:S02]  /*11b30*/  FMUL.FTZ R64, R74.reuse, R180 ;  /* 0x000000b44a407220 */ /* 0x040fe40000410000 */
[----:B------:R-:W-:Y:S03]  /*11b40*/  FMUL.FTZ R65, R74, R181 ;  /* 0x000000b54a417220 */ /* 0x000fe60000410000 */
[C---:B------:R-:W-:Y:S02]  /*11b50*/  FMUL.FTZ R66, R69.reuse, R182 ;  /* 0x000000b645427220 */ /* 0x040fe40000410000 */
[----:B------:R-:W-:Y:S02]  /*11b60*/  FMUL.FTZ R67, R69, R183 ;  /* 0x000000b745437220 */ /* 0x000fe40000410000 */
[--C-:B-1----:R-:W-:Y:S04]  /*11b70*/  FFMA.FTZ R2, R206, c[0x0][0x2d0], -R78.reuse ;  /* 0x0000b400ce027a23 */ /* 0x102fe8000001084e */
[----:B------:R1:W-:Y:S01]  /*11b80*/  MUFU.EX2 R221, R2 ;  /* 0x0000000200dd7308 */ /* 0x0003e20000000800 */
[----:B------:R-:W-:Y:S07]  /*11b90*/  HMMA.16816.F32 R64, R80, R86, R64 ;  /* 0x000000565040723c */ /* 0x000fee0000001840 */
[----:B------:R-:W-:Y:S02]  /*11ba0*/  F2FP.PACK_AB R80, R122, R123 ;  /* 0x0000007b7a50723e */ /* 0x000fe400000000ff */
[----:B------:R-:W-:Y:S03]  /*11bb0*/  F2FP.PACK_AB R82, R141, R143 ;  /* 0x0000008f8d52723e */ /* 0x000fe600000000ff */
[----:B------:R-:W-:Y:S02]  /*11bc0*/  F2FP.PACK_AB R81, R121, R251 ;  /* 0x000000fb7951723e */ /* 0x000fe400000000ff */
[----:B------:R-:W-:Y:S02]  /*11bd0*/  F2FP.PACK_AB R83, R140, R142 ;  /* 0x0000008e8c53723e */ /* 0x000fe400000000ff */
[----:B------:R-:W-:Y:S02]  /*11be0*/  F2FP.PACK_AB R86, R252, R250 ;  /* 0x000000fafc56723e */ /* 0x000fe400000000ff */
[----:B------:R-:W-:Y:S03]  /*11bf0*/  F2FP.PACK_AB R87, R196, R197 ;  /* 0x000000c5c457723e */ /* 0x000fe600000000ff */
[-C--:B------:R-:W-:Y:S03]  /*11c00*/  HMMA.16816.F32 R4, R80, R88.reuse, R4 ;  /* 0x000000585004723c */ /* 0x080fe60000001804 */
[--C-:B-1----:R-:W-:Y:S04]  /*11c10*/  FFMA.FTZ R2, R202, c[0x0][0x2d0], -R78.reuse ;  /* 0x0000b400ca027a23 */ /* 0x102fe8000001084e */
[----:B------:R1:W-:Y:S01]  /*11c20*/  MUFU.EX2 R219, R2 ;  /* 0x0000000200db7308 */ /* 0x0003e20000000800 */
[C---:B------:R-:W-:Y:S08]  /*11c30*/  HMMA.16816.F32 R8, R84.reuse, R88, R8 ;  /* 0x000000585408723c */ /* 0x040ff00000001808 */
[-C--:B------:R-:W-:Y:S08]  /*11c40*/  HMMA.16816.F32 R12, R84, R90.reuse, R12 ;  /* 0x0000005a540c723c */ /* 0x080ff0000000180c */
[C---:B------:R-:W-:Y:S01]  /*11c50*/  HMMA.16816.F32 R16, R80.reuse, R90, R16 ;  /* 0x0000005a5010723c */ /* 0x040fe20000001810 */
[----:B------:R-:W-:Y:S03]  /*11c60*/  LDSM.16.MT88.4 R88, [R226+0x900] ;  /* 0x00090000e258783b */ /* 0x000fe60000004200 */
[----:B-1----:R-:W-:Y:S04]  /*11c70*/  FFMA.FTZ R2, R203, c[0x0][0x2d0], -R78 ;  /* 0x0000b400cb027a23 */ /* 0x002fe8000001084e */
[-C--:B------:R-:W-:Y:S01]  /*11c80*/  HMMA.16816.F32 R20, R80, R92.reuse, R20 ;  /* 0x0000005c5014723c */ /* 0x080fe20000001814 */
[----:B------:R1:W-:Y:S07]  /*11c90*/  MUFU.EX2 R220, R2 ;  /* 0x0000000200dc7308 */ /* 0x0003ee0000000800 */
[C---:B------:R-:W-:Y:S08]  /*11ca0*/  HMMA.16816.F32 R24, R84.reuse, R92, R24 ;  /* 0x0000005c5418723c */ /* 0x040ff00000001818 */
[-C--:B------:R-:W-:Y:S08]  /*11cb0*/  HMMA.16816.F32 R28, R84, R94.reuse, R28 ;  /* 0x0000005e541c723c */ /* 0x080ff0000000181c */
[C---:B------:R-:W-:Y:S01]  /*11cc0*/  HMMA.16816.F32 R32, R80.reuse, R94, R32 ;  /* 0x0000005e5020723c */ /* 0x040fe20000001820 */
[----:B------:R-:W-:Y:S03]  /*11cd0*/  LDSM.16.MT88.4 R92, [R224+0x1100] ;  /* 0x00110000e05c783b */ /* 0x000fe60000004200 */
[--C-:B-1----:R-:W-:Y:S04]  /*11ce0*/  FFMA.FTZ R2, R207, c[0x0][0x2d0], -R105.reuse ;  /* 0x0000b400cf027a23 */ /* 0x102fe80000010869 */
[----:B------:R1:W-:Y:S04]  /*11cf0*/  MUFU.EX2 R145, R2 ;  /* 0x0000000200917308 */ /* 0x0003e80000000800 */
[--C-:B-1----:R-:W-:Y:S06]  /*11d00*/  FFMA.FTZ R2, R209, c[0x0][0x2d0], -R105.reuse ;  /* 0x0000b400d1027a23 */ /* 0x102fec0000010869 */
[----:B------:R1:W2:Y:S02]  /*11d10*/  MUFU.EX2 R218, R2 ;  /* 0x0000000200da7308 */ /* 0x0002a40000000800 */
[--C-:B-1----:R-:W-:Y:S08]  /*11d20*/  FFMA.FTZ R2, R208, c[0x0][0x2d0], -R105.reuse ;  /* 0x0000b400d0027a23 */ /* 0x102ff00000010869 */
[----:B------:R1:W-:Y:S02]  /*11d30*/  MUFU.EX2 R216, R2 ;  /* 0x0000000200d87308 */ /* 0x0003e40000000800 */
[----:B-1----:R-:W-:Y:S08]  /*11d40*/  FFMA.FTZ R2, R212, c[0x0][0x2d0], -R105 ;  /* 0x0000b400d4027a23 */ /* 0x002ff00000010869 */
[----:B------:R1:W3:Y:S02]  /*11d50*/  MUFU.EX2 R217, R2 ;  /* 0x0000000200d97308 */ /* 0x0002e40000000800 */
[--C-:B-1----:R-:W-:Y:S08]  /*11d60*/  FFMA.FTZ R2, R215, c[0x0][0x2d0], -R77.reuse ;  /* 0x0000b400d7027a23 */ /* 0x102ff0000001084d */
[----:B------:R1:W-:Y:S02]  /*11d70*/  MUFU.EX2 R144, R2 ;  /* 0x0000000200907308 */ /* 0x0003e40000000800 */
[----:B-1----:R-:W-:Y:S02]  /*11d80*/  FFMA.FTZ R2, R148, c[0x0][0x2d0], -R77 ;  /* 0x0000b40094027a23 */ /* 0x002fe4000001084d */
[----:B------:R-:W-:Y:S01]  /*11d90*/  IMAD.MOV.U32 R148, RZ, RZ, R129 ;  /* 0x000000ffff947224 */ /* 0x000fe200078e0081 */
[----:B------:R-:W-:Y:S05]  /*11da0*/  MOV R129, R96 ;  /* 0x0000006000817202 */ /* 0x000fea0000000f00 */
[----:B------:R1:W2:Y:S01]  /*11db0*/  MUFU.EX2 R153, R2 ;  /* 0x0000000200997308 */ /* 0x0002a20000000800 */
[----:B------:R-:W2:Y:S01]  /*11dc0*/  LDSM.16.MT88.4 R96, [R225+0x900] ;  /* 0x00090000e160783b */ /* 0x000ea20000004200 */
[--C-:B-1----:R-:W-:Y:S01]  /*11dd0*/  FFMA.FTZ R2, R151, c[0x0][0x2d0], -R77.reuse ;  /* 0x0000b40097027a23 */ /* 0x102fe2000001084d */
[----:B------:R-:W-:Y:S02]  /*11de0*/  MOV R151, R149 ;  /* 0x0000009500977202 */ /* 0x000fe40000000f00 */
[----:B------:R-:W-:Y:S05]  /*11df0*/  MOV R149, R199 ;  /* 0x000000c700957202 */ /* 0x000fea0000000f00 */
[----:B------:R1:W-:Y:S01]  /*11e00*/  MUFU.EX2 R152, R2 ;  /* 0x0000000200987308 */ /* 0x0003e20000000800 */
[----:B------:R-:W-:Y:S02]  /*11e10*/  MOV R199, R184 ;  /* 0x000000b800c77202 */ /* 0x000fe40000000f00 */
[----:B------:R-:W-:Y:S02]  /*11e20*/  MOV R184, R210 ;  /* 0x000000d200b87202 */ /* 0x000fe40000000f00 */
[----:B------:R-:W4:Y:S01]  /*11e30*/  LDL.LU R210, [R1+0xa8] ;  /* 0x0000a80001d27983 */ /* 0x000f220000300800 */
[-C--:B--2---:R-:W-:Y:S08]  /*11e40*/  HMMA.16816.F32 R36, R80, R96.reuse, R36 ;  /* 0x000000605024723c */ /* 0x084ff00000001824 */
[C---:B------:R-:W-:Y:S04]  /*11e50*/  HMMA.16816.F32 R40, R84.reuse, R96, R40 ;  /* 0x000000605428723c */ /* 0x040fe80000001828 */
[----:B-1----:R-:W-:Y:S02]  /*11e60*/  FFMA.FTZ R2, R150, c[0x0][0x2d0], -R77 ;  /* 0x0000b40096027a23 */ /* 0x002fe4000001084d */
[----:B------:R-:W-:Y:S01]  /*11e70*/  IMAD.MOV.U32 R150, RZ, RZ, R148 ;  /* 0x000000ffff967224 */ /* 0x000fe200078e0094 */
[----:B------:R-:W-:Y:S01]  /*11e80*/  MOV R148, R128 ;  /* 0x0000008000947202 */ /* 0x000fe20000000f00 */
[-C--:B------:R-:W-:Y:S01]  /*11e90*/  HMMA.16816.F32 R44, R84, R98.reuse, R44 ;  /* 0x00000062542c723c */ /* 0x080fe2000000182c */
[----:B------:R1:W2:Y:S03]  /*11ea0*/  MUFU.EX2 R154, R2 ;  /* 0x00000002009a7308 */ /* 0x0002a60000000800 */
[----:B------:R-:W-:Y:S01]  /*11eb0*/  MOV R128, R3 ;  /* 0x0000000300807202 */ /* 0x000fe20000000f00 */
[--C-:B------:R-:W-:Y:S03]  /*11ec0*/  FFMA.FTZ R3, R214, c[0x0][0x2d0], -R79.reuse ;  /* 0x0000b400d6037a23 */ /* 0x100fe6000001084f */
[C---:B------:R-:W-:Y:S01]  /*11ed0*/  HMMA.16816.F32 R48, R80.reuse, R98, R48 ;  /* 0x000000625030723c */ /* 0x040fe20000001830 */
[----:B------:R-:W-:Y:S02]  /*11ee0*/  LDSM.16.MT88.4 R96, [R225+0x1100] ;  /* 0x00110000e160783b */ /* 0x000fe40000004200 */
[----:B------:R-:W-:Y:S05]  /*11ef0*/  MUFU.EX2 R215, R3 ;  /* 0x0000000300d77308 */ /* 0x000fea0000000800 */
[-C--:B------:R-:W-:Y:S08]  /*11f00*/  HMMA.16816.F32 R52, R80, R88.reuse, R52 ;  /* 0x000000585034723c */ /* 0x080ff00000001834 */
[C---:B------:R-:W-:Y:S04]  /*11f10*/  HMMA.16816.F32 R56, R84.reuse, R88, R56 ;  /* 0x000000585438723c */ /* 0x040fe80000001838 */
[--C-:B-1----:R-:W-:Y:S04]  /*11f20*/  FFMA.FTZ R2, R213, c[0x0][0x2d0], -R79.reuse ;  /* 0x0000b400d5027a23 */ /* 0x102fe8000001084f */
[-C--:B------:R-:W-:Y:S01]  /*11f30*/  HMMA.16816.F32 R60, R84, R90.reuse, R60 ;  /* 0x0000005a543c723c */ /* 0x080fe2000000183c */
[----:B------:R1:W1:Y:S06]  /*11f40*/  MUFU.EX2 R213, R2 ;  /* 0x0000000200d57308 */ /* 0x00026c0000000800 */
[----:B------:R-:W-:Y:S01]  /*11f50*/  F2FP.PACK_AB R84, R218, R145 ;  /* 0x00000091da54723e */ /* 0x000fe200000000ff */
[----:B------:R-:W-:Y:S01]  /*11f60*/  HMMA.16816.F32 R64, R80, R90, R64 ;  /* 0x0000005a5040723c */ /* 0x000fe20000001840 */
[----:B------:R-:W2:Y:S03]  /*11f70*/  LDSM.16.MT88.4 R88, [R227+0x1100] ;  /* 0x00110000e358783b */ /* 0x000ea60000004200 */
[----:B---3--:R-:W-:Y:S02]  /*11f80*/  F2FP.PACK_AB R86, R217, R216 ;  /* 0x000000d8d956723e */ /* 0x008fe400000000ff */
[----:B------:R-:W-:Y:S02]  /*11f90*/  F2FP.PACK_AB R85, R153, R144 ;  /* 0x000000909955723e */ /* 0x000fe400000000ff */
[----:B------:R-:W-:Y:S04]  /*11fa0*/  F2FP.PACK_AB R80, R147, R247 ;  /* 0x000000f79350723e */ /* 0x000fe800000000ff */
[----:B------:R-:W-:Y:S02]  /*11fb0*/  F2FP.PACK_AB R82, R246, R245 ;  /* 0x000000f5f652723e */ /* 0x000fe400000000ff */
[----:B------:R-:W-:Y:S02]  /*11fc0*/  F2FP.PACK_AB R81, R221, R146 ;  /* 0x00000092dd51723e */ /* 0x000fe400000000ff */
[----:B------:R-:W-:Y:S01]  /*11fd0*/  F2FP.PACK_AB R83, R220, R219 ;  /* 0x000000dbdc53723e */ /* 0x000fe200000000ff */
[--C-:B-1----:R-:W-:Y:S01]  /*11fe0*/  FFMA.FTZ R2, R211, c[0x0][0x2d0], -R79.reuse ;  /* 0x0000b400d3027a23 */ /* 0x102fe2000001084f */
[----:B--2---:R-:W-:Y:S03]  /*11ff0*/  F2FP.PACK_AB R87, R154, R152 ;  /* 0x000000989a57723e */ /* 0x004fe600000000ff */
[----:B------:R4:W-:Y:S02]  /*12000*/  MUFU.EX2 R212, R2 ;  /* 0x0000000200d47308 */ /* 0x0009e40000000800 */
        /* <DEDUP_REMOVED lines=8> */
[C---:B------:R-:W-:Y:S01]  /*12090*/  HMMA.16816.F32 R32, R80.reuse, R90, R32 ;  /* 0x0000005a5020723c */ /* 0x040fe20000001820 */
[----:B------:R-:W2:Y:S07]  /*120a0*/  LDSM.16.MT88.4 R88, [R224+0x1900] ;  /* 0x00190000e058783b */ /* 0x000eae0000004200 */
[-C--:B------:R-:W-:Y:S08]  /*120b0*/  HMMA.16816.F32 R36, R80, R96.reuse, R36 ;  /* 0x000000605024723c */ /* 0x080ff00000001824 */
[C---:B------:R-:W-:Y:S08]  /*120c0*/  HMMA.16816.F32 R40, R84.reuse, R96, R40 ;  /* 0x000000605428723c */ /* 0x040ff00000001828 */
[-C--:B------:R-:W-:Y:S08]  /*120d0*/  HMMA.16816.F32 R44, R84, R98.reuse, R44 ;  /* 0x00000062542c723c */ /* 0x080ff0000000182c */
[C---:B------:R-:W-:Y:S01]  /*120e0*/  HMMA.16816.F32 R48, R80.reuse, R98, R48 ;  /* 0x000000625030723c */ /* 0x040fe20000001830 */
[----:B------:R-:W-:Y:S07]  /*120f0*/  LDSM.16.MT88.4 R96, [R225+0x1900] ;  /* 0x00190000e160783b */ /* 0x000fee0000004200 */
[-C--:B-1----:R-:W-:Y:S08]  /*12100*/  HMMA.16816.F32 R52, R80, R92.reuse, R52 ;  /* 0x0000005c5034723c */ /* 0x082ff00000001834 */
[C---:B------:R-:W-:Y:S08]  /*12110*/  HMMA.16816.F32 R56, R84.reuse, R92, R56 ;  /* 0x0000005c5438723c */ /* 0x040ff00000001838 */
[-C--:B------:R-:W-:Y:S08]  /*12120*/  HMMA.16816.F32 R60, R84, R94.reuse, R60 ;  /* 0x0000005e543c723c */ /* 0x080ff0000000183c */
[----:B------:R-:W-:Y:S01]  /*12130*/  HMMA.16816.F32 R64, R80, R94, R64 ;  /* 0x0000005e5040723c */ /* 0x000fe20000001840 */
[----:B------:R-:W1:Y:S06]  /*12140*/  LDSM.16.MT88.4 R92, [R227+0x1900] ;  /* 0x00190000e35c783b */ /* 0x000e6c0000004200 */
[----:B------:R-:W-:Y:S01]  /*12150*/  F2FP.PACK_AB R80, R215, R213 ;  /* 0x000000d5d750723e */ /* 0x000fe200000000ff */
[----:B----4-:R-:W-:Y:S04]  /*12160*/  FFMA.FTZ R2, R210, c[0x0][0x2d0], -R79 ;  /* 0x0000b400d2027a23 */ /* 0x010fe8000001084f */
[----:B------:R3:W4:Y:S02]  /*12170*/  MUFU.EX2 R214, R2 ;  /* 0x0000000200d67308 */ /* 0x0007240000000800 */
[----:B---3--:R-:W-:Y:S01]  /*12180*/  FFMA.FTZ R2, R151, c[0x0][0x2d0], -R78 ;  /* 0x0000b40097027a23 */ /* 0x008fe2000001084e */
[----:B----4-:R-:W-:Y:S02]  /*12190*/  F2FP.PACK_AB R82, R214, R212 ;  /* 0x000000d4d652723e */ /* 0x010fe400000000ff */
[----:B------:R-:W-:Y:S05]  /*121a0*/  MOV R151, R150 ;  /* 0x0000009600977202 */ /* 0x000fea0000000f00 */
[----:B------:R3:W-:Y:S01]  /*121b0*/  MUFU.EX2 R159, R2 ;  /* 0x00000002009f7308 */ /* 0x0007e20000000800 */
[----:B------:R-:W-:Y:S01]  /*121c0*/  MOV R150, R149 ;  /* 0x0000009500967202 */ /* 0x000fe20000000f00 */
[----:B------:R-:W-:Y:S01]  /*121d0*/  IMAD.MOV.U32 R149, RZ, RZ, R148 ;  /* 0x000000ffff957224 */ /* 0x000fe200078e0094 */
[----:B------:R-:W-:Y:S02]  /*121e0*/  MOV R148, R199 ;  /* 0x000000c700947202 */ /* 0x000fe40000000f00 */
[----:B------:R-:W-:Y:S02]  /*121f0*/  MOV R199, R139 ;  /* 0x0000008b00c77202 */ /* 0x000fe40000000f00 */
[----:B------:R-:W-:Y:S02]  /*12200*/  MOV R139, R137 ;  /* 0x00000089008b7202 */ /* 0x000fe40000000f00 */
[----:B------:R-:W-:Y:S02]  /*12210*/  MOV R137, R132 ;  /* 0x0000008400897202 */ /* 0x000fe40000000f00 */
[----:B------:R-:W-:Y:S02]  /*12220*/  MOV R132, R237 ;  /* 0x000000ed00847202 */ /* 0x000fe40000000f00 */
[----:B------:R-:W4:Y:S01]  /*12230*/  LDL.LU R237, [R1+0xa4] ;  /* 0x0000a40001ed7983 */ /* 0x000f220000300800 */
[----:B---3--:R-:W-:Y:S01]  /*12240*/  FFMA.FTZ R2, R151, c[0x0][0x2d0], -R78 ;  /* 0x0000b40097027a23 */ /* 0x008fe2000001084e */
[----:B------:R-:W-:Y:S02]  /*12250*/  MOV R151, R150 ;  /* 0x0000009600977202 */ /* 0x000fe40000000f00 */
[----:B------:R-:W-:Y:S01]  /*12260*/  MOV R150, R149 ;  /* 0x0000009500967202 */ /* 0x000fe20000000f00 */
[----:B------:R3:W1:Y:S01]  /*12270*/  MUFU.EX2 R158, R2 ;  /* 0x00000002009e7308 */ /* 0x0006620000000800 */
[----:B------:R-:W-:Y:S01]  /*12280*/  IMAD.MOV.U32 R149, RZ, RZ, R148 ;  /* 0x000000ffff957224 */ /* 0x000fe200078e0094 */
[----:B------:R-:W-:Y:S02]  /*12290*/  MOV R148, R199 ;  /* 0x000000c700947202 */ /* 0x000fe40000000f00 */
[----:B------:R-:W-:Y:S02]  /*122a0*/  MOV R199, R139 ;  /* 0x0000008b00c77202 */ /* 0x000fe40000000f00 */
[----:B------:R-:W-:Y:S02]  /*122b0*/  MOV R139, R135 ;  /* 0x00000087008b7202 */ /* 0x000fe40000000f00 */
[----:B------:R-:W-:Y:S02]  /*122c0*/  MOV R135, R235 ;  /* 0x000000eb00877202 */ /* 0x000fe40000000f00 */
[----:B------:R-:W4:Y:S01]  /*122d0*/  LDL.LU R235, [R1+0xa0] ;  /* 0x0000a00001eb7983 */ /* 0x000f220000300800 */
[--C-:B---3--:R-:W-:Y:S01]  /*122e0*/  FFMA.FTZ R2, R151, c[0x0][0x2d0], -R78.reuse ;  /* 0x0000b40097027a23 */ /* 0x108fe2000001084e */
[----:B-1----:R-:W-:Y:S02]  /*122f0*/  F2FP.PACK_AB R81, R158, R159 ;  /* 0x0000009f9e51723e */ /* 0x002fe400000000ff */
[----:B------:R-:W-:Y:S01]  /*12300*/  MOV R151, R150 ;  /* 0x0000009600977202 */ /* 0x000fe20000000f00 */
[----:B------:R1:W-:Y:S01]  /*12310*/  MUFU.EX2 R157, R2 ;  /* 0x00000002009d7308 */ /* 0x0003e20000000800 */
[----:B------:R-:W-:Y:S02]  /*12320*/  MOV R150, R149 ;  /* 0x0000009500967202 */ /* 0x000fe40000000f00 */
[----:B------:R-:W-:Y:S01]  /*12330*/  MOV R149, R148 ;  /* 0x0000009400957202 */ /* 0x000fe20000000f00 */
[----:B------:R-:W-:Y:S01]  /*12340*/  IMAD.MOV.U32 R148, RZ, RZ, R199 ;  /* 0x000000ffff947224 */ /* 0x000fe200078e00c7 */
[----:B------:R-:W-:Y:S02]  /*12350*/  MOV R199, R139 ;  /* 0x0000008b00c77202 */ /* 0x000fe40000000f00 */
[----:B------:R-:W-:Y:S02]  /*12360*/  MOV R139, R133 ;  /* 0x00000085008b7202 */ /* 0x000fe40000000f00 */
[----:B------:R-:W-:Y:S02]  /*12370*/  MOV R133, R130 ;  /* 0x0000008200857202 */ /* 0x000fe40000000f00 */
[----:B------:R-:W-:Y:S02]  /*12380*/  MOV R130, R228 ;  /* 0x000000e400827202 */ /* 0x000fe40000000f00 */
[----:B------:R3:W5:Y:S01]  /*12390*/  LDL.LU R228, [R1+0x9c] ;  /* 0x00009c0001e47983 */ /* 0x0007620000300800 */
[----:B-1----:R-:W-:Y:S01]  /*123a0*/  FFMA.FTZ R2, R151, c[0x0][0x2d0], -R78 ;  /* 0x0000b40097027a23 */ /* 0x002fe2000001084e */
[----:B------:R-:W-:Y:S02]  /*123b0*/  MOV R151, R150 ;  /* 0x0000009600977202 */ /* 0x000fe40000000f00 */
[----:B------:R-:W-:Y:S01]  /*123c0*/  MOV R150, R149 ;  /* 0x0000009500967202 */ /* 0x000fe20000000f00 */
[----:B------:R1:W1:Y:S01]  /*123d0*/  MUFU.EX2 R163, R2 ;  /* 0x0000000200a37308 */ /* 0x0002620000000800 */
[----:B------:R-:W-:Y:S01]  /*123e0*/  MOV R149, R148 ;  /* 0x0000009400957202 */ /* 0x000fe20000000f00 */
[----:B------:R-:W-:Y:S01]  /*123f0*/  IMAD.MOV.U32 R148, RZ, RZ, R199 ;  /* 0x000000ffff947224 */ /* 0x000fe200078e00c7 */
[----:B------:R-:W-:Y:S02]  /*12400*/  MOV R199, R139 ;  /* 0x0000008b00c77202 */ /* 0x000fe40000000f00 */
[----:B------:R-:W-:Y:S02]  /*12410*/  MOV R139, R130 ;  /* 0x00000082008b7202 */ /* 0x000fe40000000f00 */
[----:B------:R-:W-:Y:S02]  /*12420*/  MOV R130, R232 ;  /* 0x000000e800827202 */ /* 0x000fe40000000f00 */
[----:B------:R3:W5:Y:S01]  /*12430*/  LDL.LU R232, [R1+0x98] ;  /* 0x0000980001e87983 */ /* 0x0007620000300800 */
[----:B-1----:R-:W-:Y:S01]  /*12440*/  FFMA.FTZ R2, R151, c[0x0][0x2d0], -R105 ;  /* 0x0000b40097027a23 */ /* 0x002fe20000010869 */
[----:B------:R-:W-:Y:S02]  /*12450*/  F2FP.PACK_AB R83, R163, R157 ;  /* 0x0000009da353723e */ /* 0x000fe400000000ff */
[----:B------:R-:W-:Y:S01]  /*12460*/  MOV R151, R150 ;  /* 0x0000009600977202 */ /* 0x000fe20000000f00 */
[----:B------:R1:W-:Y:S01]  /*12470*/  MUFU.EX2 R155, R2 ;  /* 0x00000002009b7308 */ /* 0x0003e20000000800 */
[----:B------:R-:W-:Y:S02]  /*12480*/  MOV R150, R149 ;  /* 0x0000009500967202 */ /* 0x000fe40000000f00 */
[----:B------:R-:W-:Y:S01]  /*12490*/  MOV R149, R148 ;  /* 0x0000009400957202 */ /* 0x000fe20000000f00 */
[-C--:B--2---:R-:W-:Y:S03]  /*124a0*/  HMMA.16816.F32 R4, R80, R88.reuse, R4 ;  /* 0x000000585004723c */ /* 0x084fe60000001804 */
[----:B------:R-:W-:Y:S01]  /*124b0*/  MOV R148, R199 ;  /* 0x000000c700947202 */ /* 0x000fe20000000f00 */
[----:B------:R-:W-:Y:S01]  /*124c0*/  IMAD.MOV.U32 R199, RZ, RZ, R139 ;  /* 0x000000ffffc77224 */ /* 0x000fe200078e008b */
[----:B------:R-:W-:Y:S02]  /*124d0*/  MOV R139, R130 ;  /* 0x00000082008b7202 */ /* 0x000fe40000000f00 */
[----:B------:R-:W-:Y:S02]  /*124e0*/  MOV R130, R229 ;  /* 0x000000e500827202 */ /* 0x000fe40000000f00 */
[----:B------:R3:W5:Y:S03]  /*124f0*/  LDL.LU R229, [R1+0x94] ;  /* 0x0000940001e57983 */ /* 0x0007660000300800 */
[--C-:B-1----:R-:W-:Y:S01]  /*12500*/  FFMA.FTZ R2, R151, c[0x0][0x2d0], -R105.reuse ;  /* 0x0000b40097027a23 */ /* 0x102fe20000010869 */
[----:B------:R-:W-:Y:S02]  /*12510*/  MOV R151, R150 ;  /* 0x0000009600977202 */ /* 0x000fe40000000f00 */
[----:B------:R-:W-:Y:S01]  /*12520*/  MOV R150, R149 ;  /* 0x0000009500967202 */ /* 0x000fe20000000f00 */
[----:B------:R1:W2:Y:S01]  /*12530*/  MUFU.EX2 R156, R2 ;  /* 0x00000002009c7308 */ /* 0x0002a20000000800 */
[----:B------:R-:W-:Y:S02]  /*12540*/  MOV R149, R148 ;  /* 0x0000009400957202 */ /* 0x000fe40000000f00 */
[----:B------:R-:W-:Y:S02]  /*12550*/  MOV R148, R199 ;  /* 0x000000c700947202 */ /* 0x000fe40000000f00 */
[----:B------:R-:W-:Y:S01]  /*12560*/  MOV R199, R139 ;  /* 0x0000008b00c77202 */ /* 0x000fe20000000f00 */
[----:B------:R-:W-:Y:S01]  /*12570*/  IMAD.MOV.U32 R139, RZ, RZ, R130 ;  /* 0x000000ffff8b7224 */ /* 0x000fe200078e0082 */
[----:B------:R-:W-:Y:S02]  /*12580*/  MOV R130, R231 ;  /* 0x000000e700827202 */ /* 0x000fe40000000f00 */
[----:B------:R3:W5:Y:S01]  /*12590*/  LDL.LU R231, [R1+0x90] ;  /* 0x0000900001e77983 */ /* 0x0007620000300800 */
[--C-:B-1----:R-:W-:Y:S01]  /*125a0*/  FFMA.FTZ R2, R151, c[0x0][0x2d0], -R105.reuse ;  /* 0x0000b40097027a23 */ /* 0x102fe20000010869 */
[----:B--2---:R-:W-:Y:S02]  /*125b0*/  F2FP.PACK_AB R84, R156, R155 ;  /* 0x0000009b9c54723e */ /* 0x004fe400000000ff */
[----:B------:R-:W-:Y:S01]  /*125c0*/  MOV R151, R150 ;  /* 0x0000009600977202 */ /* 0x000fe20000000f00 */
[----:B------:R1:W-:Y:S01]  /*125d0*/  MUFU.EX2 R162, R2 ;  /* 0x0000000200a27308 */ /* 0x0003e20000000800 */
[----:B------:R-:W-:Y:S02]  /*125e0*/  MOV R150, R149 ;  /* 0x0000009500967202 */ /* 0x000fe40000000f00 */
[----:B------:R-:W-:Y:S02]  /*125f0*/  MOV R149, R148 ;  /* 0x0000009400957202 */ /* 0x000fe40000000f00 */
[----:B------:R-:W-:Y:S02]  /*12600*/  MOV R148, R199 ;  /* 0x000000c700947202 */ /* 0x000fe40000000f00 */
[----:B------:R-:W-:Y:S02]  /*12610*/  MOV R199, R139 ;  /* 0x0000008b00c77202 */ /* 0x000fe40000000f00 */
[----:B------:R-:W-:Y:S01]  /*12620*/  MOV R139, R138 ;  /* 0x0000008a008b7202 */ /* 0x000fe20000000f00 */
[----:B-1----:R-:W-:Y:S01]  /*12630*/  FFMA.FTZ R2, R151, c[0x0][0x2d0], -R105 ;  /* 0x0000b40097027a23 */ /* 0x002fe20000010869 */
[----:B------:R-:W-:Y:S02]  /*12640*/  MOV R151, R150 ;  /* 0x0000009600977202 */ /* 0x000fe40000000f00 */
[----:B------:R-:W-:Y:S01]  /*12650*/  MOV R150, R149 ;  /* 0x0000009500967202 */ /* 0x000fe20000000f00 */
[----:B------:R1:W2:Y:S01]  /*12660*/  MUFU.EX2 R161, R2 ;  /* 0x0000000200a17308 */ /* 0x0002a20000000800 */
[----:B------:R-:W-:Y:S02]  /*12670*/  MOV R149, R148 ;  /* 0x0000009400957202 */ /* 0x000fe40000000f00 */
[----:B------:R-:W-:Y:S02]  /*12680*/  MOV R148, R199 ;  /* 0x000000c700947202 */ /* 0x000fe40000000f00 */
[----:B------:R-:W-:Y:S02]  /*12690*/  MOV R199, R139 ;  /* 0x0000008b00c77202 */ /* 0x000fe40000000f00 */
[----:B------:R-:W-:Y:S02]  /*126a0*/  MOV R205, R150 ;  /* 0x0000009600cd7202 */ /* 0x000fe40000000f00 */
[----:B------:R-:W-:Y:S01]  /*126b0*/  MOV R150, R148 ;  /* 0x0000009400967202 */ /* 0x000fe20000000f00 */
[----:B-1----:R-:W-:Y:S01]  /*126c0*/  FFMA.FTZ R2, R151, c[0x0][0x2d0], -R77 ;  /* 0x0000b40097027a23 */ /* 0x002fe2000001084d */
[----:B------:R-:W-:Y:S02]  /*126d0*/  MOV R151, R149 ;  /* 0x0000009500977202 */ /* 0x000fe40000000f00 */
[----:B------:R-:W-:Y:S02]  /*126e0*/  MOV R149, R199 ;  /* 0x000000c700957202 */ /* 0x000fe40000000f00 */
[----:B--2---:R-:W-:Y:S01]  /*126f0*/  F2FP.PACK_AB R86, R161, R162 ;  /* 0x000000a2a156723e */ /* 0x004fe200000000ff */
[----:B----4-:R-:W-:Y:S02]  /*12700*/  IMAD.MOV.U32 R138, RZ, RZ, R235 ;  /* 0x000000ffff8a7224 */ /* 0x010fe400078e00eb */
[----:B------:R3:W5:Y:S03]  /*12710*/  LDL.LU R235, [R1+0x8c] ;  /* 0x00008c0001eb7983 */ /* 0x0007660000300800 */
[----:B------:R-:W-:Y:S02]  /*12720*/  MOV R139, R138 ;  /* 0x0000008a008b7202 */ /* 0x000fe40000000f00 */
[----:B------:R-:W-:Y:S01]  /*12730*/  MOV R138, R137 ;  /* 0x00000089008a7202 */ /* 0x000fe20000000f00 */
[----:B------:R-:W-:Y:S01]  /*12740*/  IMAD.MOV.U32 R137, RZ, RZ, R195 ;  /* 0x000000ffff897224 */ /* 0x000fe200078e00c3 */
[----:B------:R-:W-:Y:S02]  /*12750*/  MOV R195, R193 ;  /* 0x000000c100c37202 */ /* 0x000fe40000000f00 */
[----:B------:R-:W-:Y:S01]  /*12760*/  MOV R148, R139 ;  /* 0x0000008b00947202 */ /* 0x000fe20000000f00 */
[----:B------:R-:W-:Y:S01]  /*12770*/  IMAD.MOV.U32 R199, RZ, RZ, R138 ;  /* 0x000000ffffc77224 */ /* 0x000fe200078e008a */
[----:B------:R-:W-:Y:S02]  /*12780*/  MOV R138, R195 ;  /* 0x000000c3008a7202 */ /* 0x000fe40000000f00 */
[----:B------:R-:W-:Y:S02]  /*12790*/  MOV R195, R117 ;  /* 0x0000007500c37202 */ /* 0x000fe40000000f00 */
[----:B------:R1:W-:Y:S01]  /*127a0*/  MUFU.EX2 R117, R2 ;  /* 0x0000000200757308 */ /* 0x0003e20000000800 */
[----:B------:R-:W-:Y:S02]  /*127b0*/  MOV R139, R137 ;  /* 0x00000089008b7202 */ /* 0x000fe40000000f00 */
[----:B------:R-:W-:Y:S02]  /*127c0*/  MOV R137, R237 ;  /* 0x000000ed00897202 */ /* 0x000fe40000000f00 */
[----:B------:R-:W-:Y:S02]  /*127d0*/  MOV R193, R236 ;  /* 0x000000ec00c17202 */ /* 0x000fe40000000f00 */
[----:B------:R3:W5:Y:S04]  /*127e0*/  LDL.LU R236, [R1+0x88] ;  /* 0x0000880001ec7983 */ /* 0x0007680000300800 */
[----:B------:R3:W5:Y:S01]  /*127f0*/  LDL.LU R237, [R1+0x84] ;  /* 0x0000840001ed7983 */ /* 0x0007620000300800 */
[--C-:B-1----:R-:W-:Y:S01]  /*12800*/  FFMA.FTZ R2, R205, c[0x0][0x2d0], -R77.reuse ;  /* 0x0000b400cd027a23 */ /* 0x102fe2000001084d */
[----:B------:R-:W-:Y:S02]  /*12810*/  MOV R205, R151 ;  /* 0x0000009700cd7202 */ /* 0x000fe40000000f00 */
[----:B------:R-:W-:Y:S02]  /*12820*/  MOV R151, R150 ;  /* 0x0000009600977202 */ /* 0x000fe40000000f00 */
[----:B------:R-:W-:Y:S01]  /*12830*/  MOV R150, R149 ;  /* 0x0000009500967202 */ /* 0x000fe20000000f00 */
[----:B------:R-:W-:Y:S01]  /*12840*/  IMAD.MOV.U32 R149, RZ, RZ, R148 ;  /* 0x000000ffff957224 */ /* 0x000fe200078e0094 */
[----:B------:R-:W-:Y:S02]  /*12850*/  MOV R148, R199 ;  /* 0x000000c700947202 */ /* 0x000fe40000000f00 */
[----:B------:R-:W-:Y:S02]  /*12860*/  MOV R199, R139 ;  /* 0x0000008b00c77202 */ /* 0x000fe40000000f00 */
[----:B------:R-:W-:Y:S02]  /*12870*/  MOV R139, R138 ;  /* 0x0000008a008b7202 */ /* 0x000fe40000000f00 */
[----:B------:R-:W-:Y:S02]  /*12880*/  MOV R138, R137 ;  /* 0x00000089008a7202 */ /* 0x000fe40000000f00 */
[----:B------:R-:W-:Y:S02]  /*12890*/  MOV R137, R185 ;  /* 0x000000b900897202 */ /* 0x000fe40000000f00 */
[----:B------:R-:W-:Y:S02]  /*128a0*/  MOV R185, R115 ;  /* 0x0000007300b97202 */ /* 0x000fe40000000f00 */
[----:B------:R1:W2:Y:S01]  /*128b0*/  MUFU.EX2 R115, R2 ;  /* 0x0000000200737308 */ /* 0x0002a20000000800 */
[----:B------:R-:W-:Y:S02]  /*128c0*/  MOV R206, R151 ;  /* 0x0000009700ce7202 */ /* 0x000fe40000000f00 */
[----:B------:R-:W-:Y:S02]  /*128d0*/  MOV R151, R149 ;  /* 0x0000009500977202 */ /* 0x000fe40000000f00 */
[----:B------:R-:W-:Y:S02]  /*128e0*/  MOV R149, R199 ;  /* 0x000000c700957202 */ /* 0x000fe40000000f00 */
[----:B------:R-:W-:Y:S02]  /*128f0*/  MOV R199, R138 ;  /* 0x0000008a00c77202 */ /* 0x000fe40000000f00 */
[----:B------:R-:W-:Y:S02]  /*12900*/  MOV R138, R129 ;  /* 0x00000081008a7202 */ /* 0x000fe40000000f00 */
[----:B------:R-:W-:Y:S02]  /*12910*/  MOV R129, R238 ;  /* 0x000000ee00817202 */ /* 0x000fe40000000f00 */
[----:B------:R3:W5:Y:S01]  /*12920*/  LDL.LU R238, [R1+0x80] ;  /* 0x0000800001ee7983 */ /* 0x0007620000300800 */
[--C-:B-1----:R-:W-:Y:S01]  /*12930*/  FFMA.FTZ R2, R205, c[0x0][0x2d0], -R77.reuse ;  /* 0x0000b400cd027a23 */ /* 0x102fe2000001084d */
[----:B--2---:R-:W-:Y:S01]  /*12940*/  F2FP.PACK_AB R85, R115, R117 ;  /* 0x000000757355723e */ /* 0x004fe200000000ff */
[----:B------:R-:W-:Y:S01]  /*12950*/  IMAD.MOV.U32 R205, RZ, RZ, R150 ;  /* 0x000000ffffcd7224 */ /* 0x000fe200078e0096 */
[----:B------:R-:W-:Y:S02]  /*12960*/  MOV R150, R148 ;  /* 0x0000009400967202 */ /* 0x000fe40000000f00 */
[----:B------:R-:W-:Y:S02]  /*12970*/  MOV R148, R139 ;  /* 0x0000008b00947202 */ /* 0x000fe40000000f00 */
[----:B------:R-:W-:Y:S01]  /*12980*/  MOV R139, R137 ;  /* 0x00000089008b7202 */ /* 0x000fe20000000f00 */
[----:B------:R-:W-:Y:S02]  /*12990*/  IMAD.MOV.U32 R137, RZ, RZ, R116 ;  /* 0x000000ffff897224 */ /* 0x000fe400078e0074 */
[----:B------:R1:W-:Y:S02]  /*129a0*/  MUFU.EX2 R116, R2 ;  /* 0x0000000200747308 */ /* 0x0003e40000000800 */
[----:B-1----:R-:W-:Y:S01]  /*129b0*/  FFMA.FTZ R2, R206, c[0x0][0x2d0], -R77 ;  /* 0x0000b400ce027a23 */ /* 0x002fe2000001084d */
[----:B------:R-:W-:Y:S02]  /*129c0*/  MOV R206, R205 ;  /* 0x000000cd00ce7202 */ /* 0x000fe40000000f00 */
[----:B------:R-:W-:Y:S02]  /*129d0*/  MOV R205, R151 ;  /* 0x0000009700cd7202 */ /* 0x000fe40000000f00 */
[----:B------:R-:W-:Y:S01]  /*129e0*/  MOV R151, R150 ;  /* 0x0000009600977202 */ /* 0x000fe20000000f00 */
[----:B------:R-:W-:Y:S01]  /*129f0*/  FFMA.FTZ R3, R206, c[0x0][0x2d0], -R79 ;  /* 0x0000b400ce037a23 */ /* 0x000fe2000001084f */
[----:B------:R-:W-:Y:S02]  /*12a00*/  MOV R150, R149 ;  /* 0x0000009500967202 */ /* 0x000fe40000000f00 */
[----:B------:R-:W-:Y:S01]  /*12a10*/  MOV R149, R148 ;  /* 0x0000009400957202 */ /* 0x000fe20000000f00 */
[----:B------:R-:W-:Y:S01]  /*12a20*/  MUFU.EX2 R160, R3 ;  /* 0x0000000300a07308 */ /* 0x000fe20000000800 */
[----:B------:R-:W-:Y:S01]  /*12a30*/  MOV R148, R199 ;  /* 0x000000c700947202 */ /* 0x000fe20000000f00 */
[----:B------:R-:W-:Y:S01]  /*12a40*/  IMAD.MOV.U32 R199, RZ, RZ, R139 ;  /* 0x000000ffffc77224 */ /* 0x000fe200078e008b */
[----:B------:R-:W-:Y:S02]  /*12a50*/  MOV R139, R138 ;  /* 0x0000008a008b7202 */ /* 0x000fe40000000f00 */
[----:B------:R-:W-:Y:S02]  /*12a60*/  MOV R138, R137 ;  /* 0x00000089008a7202 */ /* 0x000fe40000000f00 */
[----:B------:R-:W-:Y:S02]  /*12a70*/  MOV R137, R129 ;  /* 0x0000008100897202 */ /* 0x000fe40000000f00 */
[----:B------:R-:W-:Y:S02]  /*12a80*/  MOV R129, R114 ;  /* 0x0000007200817202 */ /* 0x000fe40000000f00 */
[----:B------:R1:W2:Y:S01]  /*12a90*/  MUFU.EX2 R114, R2 ;  /* 0x0000000200727308 */ /* 0x0002a20000000800 */
        /* <DEDUP_REMOVED lines=13> */
[----:B------:R-:W-:Y:S01]  /*12b70*/  IMAD.MOV.U32 R205, RZ, RZ, R151 ;  /* 0x000000ffffcd7224 */ /* 0x000fe200078e0097 */
[----:B------:R-:W-:Y:S01]  /*12b80*/  MOV R151, R150 ;  /* 0x0000009600977202 */ /* 0x000fe20000000f00 */
[----:B------:R1:W4:Y:S01]  /*12b90*/  MUFU.EX2 R210, R2 ;  /* 0x0000000200d27308 */ /* 0x0003220000000800 */
[----:B------:R-:W-:Y:S02]  /*12ba0*/  MOV R150, R149 ;  /* 0x0000009500967202 */ /* 0x000fe40000000f00 */
[----:B------:R-:W-:Y:S02]  /*12bb0*/  MOV R149, R148 ;  /* 0x0000009400957202 */ /* 0x000fe40000000f00 */
[----:B------:R-:W-:Y:S02]  /*12bc0*/  MOV R148, R199 ;  /* 0x000000c700947202 */ /* 0x000fe40000000f00 */
[----:B------:R-:W-:Y:S02]  /*12bd0*/  MOV R199, R139 ;  /* 0x0000008b00c77202 */ /* 0x000fe40000000f00 */
[----:B------:R-:W-:Y:S02]  /*12be0*/  MOV R139, R138 ;  /* 0x0000008a008b7202 */ /* 0x000fe40000000f00 */
[----:B------:R-:W-:Y:S01]  /*12bf0*/  MOV R138, R137 ;  /* 0x00000089008a7202 */ /* 0x000fe20000000f00 */
[----:B------:R-:W-:Y:S01]  /*12c00*/  IMAD.MOV.U32 R137, RZ, RZ, R134 ;  /* 0x000000ffff897224 */ /* 0x000fe200078e0086 */
[----:B------:R-:W-:Y:S02]  /*12c10*/  MOV R134, R240 ;  /* 0x000000f000867202 */ /* 0x000fe40000000f00 */
[----:B------:R3:W5:Y:S01]  /*12c20*/  LDL.LU R240, [R1+0x78] ;  /* 0x0000780001f07983 */ /* 0x0007620000300800 */
[----:B--2---:R-:W-:Y:S07]  /*12c30*/  F2FP.PACK_AB R87, R114, R116 ;  /* 0x000000747257723e */ /* 0x004fee00000000ff */
[C---:B------:R-:W-:Y:S04]  /*12c40*/  HMMA.16816.F32 R8, R84.reuse, R88, R8 ;  /* 0x000000585408723c */ /* 0x040fe80000001808 */
[----:B-1----:R-:W-:Y:S01]  /*12c50*/  FFMA.FTZ R2, R206, c[0x0][0x2d0], -R79 ;  /* 0x0000b400ce027a23 */ /* 0x002fe2000001084f */
[----:B------:R-:W-:Y:S02]  /*12c60*/  MOV R206, R205 ;  /* 0x000000cd00ce7202 */ /* 0x000fe40000000f00 */
[----:B------:R-:W-:Y:S01]  /*12c70*/  MOV R205, R151 ;  /* 0x0000009700cd7202 */ /* 0x000fe20000000f00 */
[-C--:B------:R-:W-:Y:S01]  /*12c80*/  HMMA.16816.F32 R12, R84, R90.reuse, R12 ;  /* 0x0000005a540c723c */ /* 0x080fe2000000180c */
[----:B------:R1:W-:Y:S03]  /*12c90*/  MUFU.EX2 R211, R2 ;  /* 0x0000000200d37308 */ /* 0x0003e60000000800 */
[----:B------:R-:W-:Y:S02]  /*12ca0*/  MOV R151, R150 ;  /* 0x0000009600977202 */ /* 0x000fe40000000f00 */
[----:B------:R-:W-:Y:S02]  /*12cb0*/  MOV R150, R149 ;  /* 0x0000009500967202 */ /* 0x000fe40000000f00 */
[C---:B------:R-:W-:Y:S01]  /*12cc0*/  HMMA.16816.F32 R16, R80.reuse, R90, R16 ;  /* 0x0000005a5010723c */ /* 0x040fe20000001810 */
[----:B------:R-:W2:Y:S03]  /*12cd0*/  LDSM.16.MT88.4 R88, [R226+0x1900] ;  /* 0x00190000e258783b */ /* 0x000ea60000004200 */
[----:B------:R-:W-:Y:S02]  /*12ce0*/  MOV R149, R148 ;  /* 0x0000009400957202 */ /* 0x000fe40000000f00 */
[----:B------:R-:W-:Y:S01]  /*12cf0*/  MOV R148, R199 ;  /* 0x000000c700947202 */ /* 0x000fe20000000f00 */
[----:B------:R-:W-:Y:S01]  /*12d00*/  IMAD.MOV.U32 R199, RZ, RZ, R139 ;  /* 0x000000ffffc77224 */ /* 0x000fe200078e008b */
[-C--:B------:R-:W-:Y:S04]  /*12d10*/  HMMA.16816.F32 R20, R80, R92.reuse, R20 ;  /* 0x0000005c5014723c */ /* 0x080fe80000001814 */
[----:B------:R-:W-:Y:S02]  /*12d20*/  MOV R139, R138 ;  /* 0x0000008a008b7202 */ /* 0x000fe40000000f00 */
[----:B------:R-:W-:Y:S02]  /*12d30*/  MOV R138, R233 ;  /* 0x000000e9008a7202 */ /* 0x000fe40000000f00 */
[C---:B------:R-:W-:Y:S01]  /*12d40*/  HMMA.16816.F32 R24, R84.reuse, R92, R24 ;  /* 0x0000005c5418723c */ /* 0x040fe20000001818 */
[----:B------:R3:W5:Y:S03]  /*12d50*/  LDL.LU R233, [R1+0x74] ;  /* 0x0000740001e97983 */ /* 0x0007660000300800 */
[----:B-1----:R-:W-:Y:S01]  /*12d60*/  FFMA.FTZ R2, R206, c[0x0][0x2d0], -R79 ;  /* 0x0000b400ce027a23 */ /* 0x002fe2000001084f */
[----:B------:R-:W-:Y:S02]  /*12d70*/  MOV R206, R205 ;  /* 0x000000cd00ce7202 */ /* 0x000fe40000000f00 */
[----:B------:R-:W-:Y:S01]  /*12d80*/  MOV R205, R151 ;  /* 0x0000009700cd7202 */ /* 0x000fe20000000f00 */
[-C--:B------:R-:W-:Y:S01]  /*12d90*/  HMMA.16816.F32 R28, R84, R94.reuse, R28 ;  /* 0x0000005e541c723c */ /* 0x080fe2000000181c */
[----:B------:R1:W1:Y:S03]  /*12da0*/  MUFU.EX2 R209, R2 ;  /* 0x0000000200d17308 */ /* 0x0002660000000800 */
[----:B------:R-:W-:Y:S02]  /*12db0*/  MOV R151, R150 ;  /* 0x0000009600977202 */ /* 0x000fe40000000f00 */
[----:B------:R-:W-:Y:S02]  /*12dc0*/  MOV R150, R149 ;  /* 0x0000009500967202 */ /* 0x000fe40000000f00 */
[C---:B------:R-:W-:Y:S01]  /*12dd0*/  HMMA.16816.F32 R32, R80.reuse, R94, R32 ;  /* 0x0000005e5020723c */ /* 0x040fe20000001820 */
[----:B------:R-:W3:Y:S03]  /*12de0*/  LDSM.16.MT88.4 R92, [R224+0x2100] ;  /* 0x00210000e05c783b */ /* 0x000ee60000004200 */
[----:B------:R-:W-:Y:S01]  /*12df0*/  MOV R149, R148 ;  /* 0x0000009400957202 */ /* 0x000fe20000000f00 */
[----:B------:R-:W-:Y:S01]  /*12e00*/  IMAD.MOV.U32 R148, RZ, RZ, R199 ;  /* 0x000000ffff947224 */ /* 0x000fe200078e00c7 */
[----:B------:R-:W-:Y:S02]  /*12e10*/  MOV R199, R139 ;  /* 0x0000008b00c77202 */ /* 0x000fe40000000f00 */
[-C--:B------:R-:W-:Y:S04]  /*12e20*/  HMMA.16816.F32 R36, R80, R96.reuse, R36 ;  /* 0x000000605024723c */ /* 0x080fe80000001824 */
[----:B------:R-:W-:Y:S02]  /*12e30*/  MOV R139, R138 ;  /* 0x0000008a008b7202 */ /* 0x000fe40000000f00 */
[----:B------:R-:W-:Y:S02]  /*12e40*/  MOV R138, R136 ;  /* 0x00000088008a7202 */ /* 0x000fe40000000f00 */
[C---:B------:R-:W-:Y:S04]  /*12e50*/  HMMA.16816.F32 R40, R84.reuse, R96, R40 ;  /* 0x000000605428723c */ /* 0x040fe80000001828 */
[----:B-1----:R-:W-:Y:S01]  /*12e60*/  FFMA.FTZ R2, R206, c[0x0][0x2d0], -R78 ;  /* 0x0000b400ce027a23 */ /* 0x002fe2000001084e */
[----:B------:R-:W-:Y:S02]  /*12e70*/  MOV R206, R205 ;  /* 0x000000cd00ce7202 */ /* 0x000fe40000000f00 */
[----:B------:R-:W-:Y:S01]  /*12e80*/  MOV R205, R151 ;  /* 0x0000009700cd7202 */ /* 0x000fe20000000f00 */
[-C--:B------:R-:W-:Y:S01]  /*12e90*/  HMMA.16816.F32 R44, R84, R98.reuse, R44 ;  /* 0x00000062542c723c */ /* 0x080fe2000000182c */
[----:B------:R1:W-:Y:S03]  /*12ea0*/  MUFU.EX2 R208, R2 ;  /* 0x0000000200d07308 */ /* 0x0003e60000000800 */
[----:B------:R-:W-:Y:S01]  /*12eb0*/  MOV R164, R205 ;  /* 0x000000cd00a47202 */ /* 0x000fe20000000f00 */
[----:B------:R-:W-:Y:S01]  /*12ec0*/  IMAD.MOV.U32 R151, RZ, RZ, R150 ;  /* 0x000000ffff977224 */ /* 0x000fe200078e0096 */
[----:B------:R-:W-:Y:S02]  /*12ed0*/  MOV R150, R149 ;  /* 0x0000009500967202 */ /* 0x000fe40000000f00 */
[C---:B------:R-:W-:Y:S01]  /*12ee0*/  HMMA.16816.F32 R48, R80.reuse, R98, R48 ;  /* 0x000000625030723c */ /* 0x040fe20000001830 */
[----:B------:R-:W-:Y:S03]  /*12ef0*/  LDSM.16.MT88.4 R96, [R225+0x2100] ;  /* 0x00210000e160783b */ /* 0x000fe60000004200 */
[----:B------:R-:W-:Y:S01]  /*12f00*/  IMAD.MOV.U32 R205, RZ, RZ, R151 ;  /* 0x000000ffffcd7224 */ /* 0x000fe200078e0097 */
[----:B------:R-:W-:Y:S02]  /*12f10*/  MOV R151, R150 ;  /* 0x0000009600977202 */ /* 0x000fe40000000f00 */
[----:B------:R-:W-:Y:S01]  /*12f20*/  MOV R149, R148 ;  /* 0x0000009400957202 */ /* 0x000fe20000000f00 */
[-C--:B--2---:R-:W-:Y:S04]  /*12f30*/  HMMA.16816.F32 R52, R80, R88.reuse, R52 ;  /* 0x000000585034723c */ /* 0x084fe80000001834 */
[----:B------:R-:W-:Y:S02]  /*12f40*/  MOV R150, R149 ;  /* 0x0000009500967202 */ /* 0x000fe40000000f00 */
[----:B------:R-:W-:Y:S02]  /*12f50*/  MOV R148, R199 ;  /* 0x000000c700947202 */ /* 0x000fe40000000f00 */
[----:B------:R-:W-:Y:S01]  /*12f60*/  MOV R199, R139 ;  /* 0x0000008b00c77202 */ /* 0x000fe20000000f00 */
[--C-:B-1----:R-:W-:Y:S01]  /*12f70*/  FFMA.FTZ R2, R206, c[0x0][0x2d0], -R78.reuse ;  /* 0x0000b400ce027a23 */ /* 0x102fe2000001084e */
[C---:B------:R-:W-:Y:S03]  /*12f80*/  HMMA.16816.F32 R56, R84.reuse, R88, R56 ;  /* 0x000000585438723c */ /* 0x040fe60000001838 */
[----:B------:R1:W2:Y:S01]  /*12f90*/  MUFU.EX2 R206, R2 ;  /* 0x0000000200ce7308 */ /* 0x0002a20000000800 */
[----:B------:R-:W-:Y:S02]  /*12fa0*/  MOV R149, R148 ;  /* 0x0000009400957202 */ /* 0x000fe40000000f00 */
[----:B------:R-:W-:Y:S02]  /*12fb0*/  MOV R148, R199 ;  /* 0x000000c700947202 */ /* 0x000fe40000000f00 */
[----:B------:R-:W-:Y:S01]  /*12fc0*/  MOV R139, R138 ;  /* 0x0000008a008b7202 */ /* 0x000fe20000000f00 */
[-C--:B------:R-:W-:Y:S03]  /*12fd0*/  HMMA.16816.F32 R60, R84, R90.reuse, R60 ;  /* 0x0000005a543c723c */ /* 0x080fe6000000183c */
[----:B------:R-:W-:Y:S02]  /*12fe0*/  MOV R199, R139 ;  /* 0x0000008b00c77202 */ /* 0x000fe40000000f00 */
[----:B------:R-:W-:Y:S02]  /*12ff0*/  MOV R136, R110 ;  /* 0x0000006e00887202 */ /* 0x000fe40000000f00 */
[----:B------:R-:W-:Y:S01]  /*13000*/  MOV R110, R234 ;  /* 0x000000ea006e7202 */ /* 0x000fe20000000f00 */
[----:B------:R-:W-:Y:S01]  /*13010*/  HMMA.16816.F32 R64, R80, R90, R64 ;  /* 0x0000005a5040723c */ /* 0x000fe20000001840 */
[----:B------:R3:W5:Y:S03]  /*13020*/  LDL.LU R234, [R1+0x70] ;  /* 0x0000700001ea7983 */ /* 0x0007660000300800 */
[----:B------:R-:W-:Y:S01]  /*13030*/  MOV R138, R119 ;  /* 0x00000077008a7202 */ /* 0x000fe20000000f00 */
[----:B------:R-:W3:Y:S02]  /*13040*/  LDSM.16.MT88.4 R88, [R227+0x2100] ;  /* 0x00210000e358783b */ /* 0x000ee40000004200 */
[----:B----4-:R-:W-:Y:S02]  /*13050*/  F2FP.PACK_AB R80, R210, R160 ;  /* 0x000000a0d250723e */ /* 0x010fe400000000ff */
[----:B------:R-:W-:Y:S03]  /*13060*/  MOV R139, R138 ;  /* 0x0000008a008b7202 */ /* 0x000fe60000000f00 */
[--C-:B-1----:R-:W-:Y:S01]  /*13070*/  FFMA.FTZ R2, R164, c[0x0][0x2d0], -R78.reuse ;  /* 0x0000b400a4027a23 */ /* 0x102fe2000001084e */
[----:B------:R1:W5:Y:S01]  /*13080*/  LDL.LU R119, [R1+0x6c] ;  /* 0x00006c0001777983 */ /* 0x0003620000300800 */
[----:B------:R-:W-:Y:S02]  /*13090*/  F2FP.PACK_AB R82, R209, R211 ;  /* 0x000000d3d152723e */ /* 0x000fe400000000ff */
[----:B------:R4:W-:Y:S01]  /*130a0*/  MUFU.EX2 R207, R2 ;  /* 0x0000000200cf7308 */ /* 0x0009e20000000800 */
[----:B------:R-:W-:Y:S01]  /*130b0*/  MOV R138, R195 ;  /* 0x000000c3008a7202 */ /* 0x000fe20000000f00 */
[----:B------:R-:W-:Y:S01]  /*130c0*/  IMAD.MOV.U32 R195, RZ, RZ, R135 ;  /* 0x000000ffffc37224 */ /* 0x000fe200078e0087 */
[----:B------:R-:W-:Y:S01]  /*130d0*/  MOV R135, R194 ;  /* 0x000000c200877202 */ /* 0x000fe20000000f00 */
[----:B------:R-:W-:Y:S01]  /*130e0*/  LDSM.16.MT88.4 R164, [R225+0x3100] ;  /* 0x00310000e1a4783b */ /* 0x000fe20000004200 */
[----:B------:R-:W-:Y:S02]  /*130f0*/  MOV R194, R230 ;  /* 0x000000e600c27202 */ /* 0x000fe40000000f00 */
[----:B--2---:R-:W-:Y:S05]  /*13100*/  F2FP.PACK_AB R81, R206, R208 ;  /* 0x000000d0ce51723e */ /* 0x004fea00000000ff */
[----:B------:R1:W5:Y:S01]  /*13110*/  LDL.LU R230, [R1+0x68] ;  /* 0x0000680001e67983 */ /* 0x0003620000300800 */
[----:B----4-:R-:W-:Y:S04]  /*13120*/  FFMA.FTZ R2, R205, c[0x0][0x2d0], -R78 ;  /* 0x0000b400cd027a23 */ /* 0x010fe8000001084e */
[----:B------:R2:W4:Y:S02]  /*13130*/  MUFU.EX2 R205, R2 ;  /* 0x0000000200cd7308 */ /* 0x0005240000000800 */
[--C-:B--2---:R-:W-:Y:S01]  /*13140*/  FFMA.FTZ R2, R151, c[0x0][0x2d0], -R105.reuse ;  /* 0x0000b40097027a23 */ /* 0x104fe20000010869 */
[----:B----4-:R-:W-:Y:S07]  /*13150*/  F2FP.PACK_AB R83, R205, R207 ;  /* 0x000000cfcd53723e */ /* 0x010fee00000000ff */
[----:B------:R2:W-:Y:S01]  /*13160*/  MUFU.EX2 R171, R2 ;  /* 0x0000000200ab7308 */ /* 0x0005e20000000800 */
[-C--:B---3--:R-:W-:Y:S03]  /*13170*/  HMMA.16816.F32 R4, R80, R92.reuse, R4 ;  /* 0x0000005c5004723c */ /* 0x088fe60000001804 */
[--C-:B--2---:R-:W-:Y:S06]  /*13180*/  FFMA.FTZ R2, R150, c[0x0][0x2d0], -R105.reuse ;  /* 0x0000b40096027a23 */ /* 0x104fec0000010869 */
[----:B------:R2:W3:Y:S03]  /*13190*/  MUFU.EX2 R169, R2 ;  /* 0x0000000200a97308 */ /* 0x0004e60000000800 */
[--C-:B--2---:R-:W-:Y:S01]  /*131a0*/  FFMA.FTZ R2, R149, c[0x0][0x2d0], -R105.reuse ;  /* 0x0000b40095027a23 */ /* 0x104fe20000010869 */
[----:B---3--:R-:W-:Y:S06]  /*131b0*/  F2FP.PACK_AB R84, R169, R171 ;  /* 0x000000aba954723e */ /* 0x008fec00000000ff */
[----:B------:R2:W-:Y:S02]  /*131c0*/  MUFU.EX2 R170, R2 ;  /* 0x0000000200aa7308 */ /* 0x0005e40000000800 */
[----:B--2---:R-:W-:Y:S08]  /*131d0*/  FFMA.FTZ R2, R148, c[0x0][0x2d0], -R105 ;  /* 0x0000b40094027a23 */ /* 0x004ff00000010869 */
[----:B------:R2:W3:Y:S02]  /*131e0*/  MUFU.EX2 R168, R2 ;  /* 0x0000000200a87308 */ /* 0x0004e40000000800 */
[--C-:B--2---:R-:W-:Y:S01]  /*131f0*/  FFMA.FTZ R2, R137, c[0x0][0x2d0], -R77.reuse ;  /* 0x0000b40089027a23 */ /* 0x104fe2000001084d */
[----:B------:R-:W-:Y:S02]  /*13200*/  MOV R137, R134 ;  /* 0x0000008600897202 */ /* 0x000fe40000000f00 */
[----:B------:R-:W-:Y:S05]  /*13210*/  MOV R134, R112 ;  /* 0x0000007000867202 */ /* 0x000fea0000000f00 */
[----:B------:R2:W-:Y:S01]  /*13220*/  MUFU.EX2 R112, R2 ;  /* 0x0000000200707308 */ /* 0x0005e20000000800 */
[----:B---3--:R-:W-:Y:S01]  /*13230*/  F2FP.PACK_AB R86, R168, R170 ;  /* 0x000000aaa856723e */ /* 0x008fe200000000ff */
[----:B--2---:R-:W-:Y:S01]  /*13240*/  FFMA.FTZ R2, R199, c[0x0][0x2d0], -R77 ;  /* 0x0000b400c7027a23 */ /* 0x004fe2000001084d */
[----:B------:R-:W-:Y:S07]  /*13250*/  MOV R199, R110 ;  /* 0x0000006e00c77202 */ /* 0x000fee0000000f00 */
[----:B------:R2:W3:Y:S01]  /*13260*/  MUFU.EX2 R110, R2 ;  /* 0x00000002006e7308 */ /* 0x0004e20000000800 */
[----:B------:R-:W-:Y:S09]  /*13270*/  FFMA.FTZ R3, R199, c[0x0][0x2d0], -R79 ;  /* 0x0000b400c7037a23 */ /* 0x000ff2000001084f */
[----:B------:R4:W-:Y:S01]  /*13280*/  MUFU.EX2 R203, R3 ;  /* 0x0000000300cb7308 */ /* 0x0009e20000000800 */
[----:B--2---:R-:W-:Y:S01]  /*13290*/  FFMA.FTZ R2, R139, c[0x0][0x2d0], -R77 ;  /* 0x0000b4008b027a23 */ /* 0x004fe2000001084d */
[----:B------:R-:W-:Y:S02]  /*132a0*/  MOV R139, R138 ;  /* 0x0000008a008b7202 */ /* 0x000fe40000000f00 */
[----:B------:R-:W-:Y:S01]  /*132b0*/  MOV R138, R133 ;  /* 0x00000085008a7202 */ /* 0x000fe20000000f00 */
[----:B------:R-:W-:Y:S01]  /*132c0*/  IMAD.MOV.U32 R133, RZ, RZ, R132 ;  /* 0x000000ffff857224 */ /* 0x000fe200078e0084 */
[----:B------:R-:W-:Y:S02]  /*132d0*/  MOV R132, R131 ;  /* 0x0000008300847202 */ /* 0x000fe40000000f00 */
[----:B------:R-:W-:Y:S02]  /*132e0*/  MOV R131, R130 ;  /* 0x0000008200837202 */ /* 0x000fe40000000f00 */
[----:B------:R-:W-:Y:S01]  /*132f0*/  MOV R130, R129 ;  /* 0x0000008100827202 */ /* 0x000fe20000000f00 */
[----:B----4-:R-:W-:Y:S01]  /*13300*/  FFMA.FTZ R3, R107, c[0x0][0x2d0], -R105 ;  /* 0x0000b4006b037a23 */ /* 0x010fe20000010869 */
[----:B------:R-:W-:Y:S02]  /*13310*/  MOV R129, R128 ;  /* 0x0000008000817202 */ /* 0x000fe40000000f00 */
[----:B------:R-:W-:Y:S02]  /*13320*/  MOV R128, R126 ;  /* 0x0000007e00807202 */ /* 0x000fe40000000f00 */
[----:B------:R-:W-:Y:S02]  /*13330*/  MOV R126, R111 ;  /* 0x0000006f007e7202 */ /* 0x000fe40000000f00 */
[----:B------:R2:W-:Y:S01]  /*13340*/  MUFU.EX2 R111, R2 ;  /* 0x00000002006f7308 */ /* 0x0005e20000000800 */
[----:B---3--:R-:W-:Y:S01]  /*13350*/  F2FP.PACK_AB R85, R110, R112 ;  /* 0x000000706e55723e */ /* 0x008fe200000000ff */
[----:B--2---:R-:W-:Y:S01]  /*13360*/  FFMA.FTZ R2, R137, c[0x0][0x2d0], -R77 ;  /* 0x0000b40089027a23 */ /* 0x004fe2000001084d */
[----:B------:R-:W-:Y:S01]  /*13370*/  MOV R137, R134 ;  /* 0x0000008600897202 */ /* 0x000fe20000000f00 */
[----:B------:R-:W-:Y:S06]  /*13380*/  IMAD.MOV.U32 R134, RZ, RZ, R113 ;  /* 0x000000ffff867224 */ /* 0x000fec00078e0071 */
[----:B------:R2:W3:Y:S02]  /*13390*/  MUFU.EX2 R113, R2 ;  /* 0x0000000200717308 */ /* 0x0004e40000000800 */
[--C-:B--2---:R-:W-:Y:S01]  /*133a0*/  FFMA.FTZ R2, R139, c[0x0][0x2d0], -R79.reuse ;  /* 0x0000b4008b027a23 */ /* 0x104fe2000001084f */
[----:B---3--:R-:W-:Y:S07]  /*133b0*/  F2FP.PACK_AB R87, R113, R111 ;  /* 0x0000006f7157723e */ /* 0x008fee00000000ff */
[----:B------:R2:W-:Y:S01]  /*133c0*/  MUFU.EX2 R175, R2 ;  /* 0x0000000200af7308 */ /* 0x0005e20000000800 */
[C---:B------:R-:W-:Y:S08]  /*133d0*/  HMMA.16816.F32 R8, R84.reuse, R92, R8 ;  /* 0x0000005c5408723c */ /* 0x040ff00000001808 */
[-C--:B------:R-:W-:Y:S08]  /*133e0*/  HMMA.16816.F32 R12, R84, R94.reuse, R12 ;  /* 0x0000005e540c723c */ /* 0x080ff0000000180c */
[C---:B------:R-:W-:Y:S01]  /*133f0*/  HMMA.16816.F32 R16, R80.reuse, R94, R16 ;  /* 0x0000005e5010723c */ /* 0x040fe20000001810 */
[----:B------:R-:W3:Y:S03]  /*13400*/  LDSM.16.MT88.4 R92, [R226+0x2100] ;  /* 0x00210000e25c783b */ /* 0x000ee60000004200 */
[--C-:B--2---:R-:W-:Y:S04]  /*13410*/  FFMA.FTZ R2, R138, c[0x0][0x2d0], -R79.reuse ;  /* 0x0000b4008a027a23 */ /* 0x104fe8000001084f */
[-C--:B------:R-:W-:Y:S01]  /*13420*/  HMMA.16816.F32 R20, R80, R88.reuse, R20 ;  /* 0x000000585014723c */ /* 0x080fe20000001814 */
[----:B------:R2:W-:Y:S07]  /*13430*/  MUFU.EX2 R202, R2 ;  /* 0x0000000200ca7308 */ /* 0x0005ee0000000800 */
[C---:B------:R-:W-:Y:S08]  /*13440*/  HMMA.16816.F32 R24, R84.reuse, R88, R24 ;  /* 0x000000585418723c */ /* 0x040ff00000001818 */
[-C--:B------:R-:W-:Y:S08]  /*13450*/  HMMA.16816.F32 R28, R84, R90.reuse, R28 ;  /* 0x0000005a541c723c */ /* 0x080ff0000000181c */
[C---:B------:R-:W-:Y:S01]  /*13460*/  HMMA.16816.F32 R32, R80.reuse, R90, R32 ;  /* 0x0000005a5020723c */ /* 0x040fe20000001820 */
[----:B------:R-:W4:Y:S03]  /*13470*/  LDSM.16.MT88.4 R88, [R224+0x2900] ;  /* 0x00290000e058783b */ /* 0x000f260000004200 */
[----:B--2---:R-:W-:Y:S04]  /*13480*/  FFMA.FTZ R2, R137, c[0x0][0x2d0], -R79 ;  /* 0x0000b40089027a23 */ /* 0x004fe8000001084f */
[-C--:B------:R-:W-:Y:S01]  /*13490*/  HMMA.16816.F32 R36, R80, R96.reuse, R36 ;  /* 0x000000605024723c */ /* 0x080fe20000001824 */
[----:B------:R2:W-:Y:S07]  /*134a0*/  MUFU.EX2 R199, R2 ;  /* 0x0000000200c77308 */ /* 0x0005ee0000000800 */
[C---:B------:R-:W-:Y:S08]  /*134b0*/  HMMA.16816.F32 R40, R84.reuse, R96, R40 ;  /* 0x000000605428723c */ /* 0x040ff00000001828 */
[-C--:B------:R-:W-:Y:S08]  /*134c0*/  HMMA.16816.F32 R44, R84, R98.reuse, R44 ;  /* 0x00000062542c723c */ /* 0x080ff0000000182c */
[C---:B------:R-:W-:Y:S01]  /*134d0*/  HMMA.16816.F32 R48, R80.reuse, R98, R48 ;  /* 0x000000625030723c */ /* 0x040fe20000001830 */
[----:B------:R-:W1:Y:S03]  /*134e0*/  LDSM.16.MT88.4 R96, [R227+0x2900] ;  /* 0x00290000e360783b */ /* 0x000e660000004200 */
[--C-:B--2---:R-:W-:Y:S01]  /*134f0*/  FFMA.FTZ R2, R136, c[0x0][0x2d0], -R78.reuse ;  /* 0x0000b40088027a23 */ /* 0x104fe2000001084e */
[----:B------:R-:W-:Y:S03]  /*13500*/  MOV R136, R189 ;  /* 0x000000bd00887202 */ /* 0x000fe60000000f00 */
[-C--:B---3--:R-:W-:Y:S01]  /*13510*/  HMMA.16816.F32 R52, R80, R92.reuse, R52 ;  /* 0x0000005c5034723c */ /* 0x088fe20000001834 */
[----:B------:R2:W-:Y:S07]  /*13520*/  MUFU.EX2 R174, R2 ;  /* 0x0000000200ae7308 */ /* 0x0005ee0000000800 */
[C---:B------:R-:W-:Y:S08]  /*13530*/  HMMA.16816.F32 R56, R84.reuse, R92, R56 ;  /* 0x0000005c5438723c */ /* 0x040ff00000001838 */
[-C--:B------:R-:W-:Y:S01]  /*13540*/  HMMA.16816.F32 R60, R84, R94.reuse, R60 ;  /* 0x0000005e543c723c */ /* 0x080fe2000000183c */
[----:B------:R-:W3:Y:S07]  /*13550*/  LDSM.16.MT88.4 R84, [R225+0x2900] ;  /* 0x00290000e154783b */ /* 0x000eee0000004200 */
[----:B------:R-:W-:Y:S01]  /*13560*/  HMMA.16816.F32 R64, R80, R94, R64 ;  /* 0x0000005e5040723c */ /* 0x000fe20000001840 */
[----:B------:R-:W1:Y:S03]  /*13570*/  LDSM.16.MT88.4 R92, [R226+0x2900] ;  /* 0x00290000e25c783b */ /* 0x000e660000004200 */
[--C-:B--2---:R-:W-:Y:S04]  /*13580*/  FFMA.FTZ R2, R195, c[0x0][0x2d0], -R78.reuse ;  /* 0x0000b400c3027a23 */ /* 0x104fe8000001084e */
[----:B------:R2:W-:Y:S04]  /*13590*/  MUFU.EX2 R173, R2 ;  /* 0x0000000200ad7308 */ /* 0x0005e80000000800 */
[--C-:B--2---:R-:W-:Y:S06]  /*135a0*/  FFMA.FTZ R2, R135, c[0x0][0x2d0], -R78.reuse ;  /* 0x0000b40087027a23 */ /* 0x104fec000001084e */
[----:B------:R2:W-:Y:S02]  /*135b0*/  MUFU.EX2 R195, R2 ;  /* 0x0000000200c37308 */ /* 0x0005e40000000800 */
[--C-:B--2---:R-:W-:Y:S01]  /*135c0*/  FFMA.FTZ R2, R133, c[0x0][0x2d0], -R78.reuse ;  /* 0x0000b40085027a23 */ /* 0x104fe2000001084e */
        /* <DEDUP_REMOVED lines=8> */
[----:B------:R-:W-:Y:S04]  /*13650*/  MOV R132, R192 ;  /* 0x000000c000847202 */ /* 0x000fe80000000f00 */
[----:B------:R-:W-:Y:S03]  /*13660*/  MOV R138, R132 ;  /* 0x00000084008a7202 */ /* 0x000fe60000000f00 */
[----:B------:R1:W-:Y:S01]  /*13670*/  MUFU.EX2 R192, R3 ;  /* 0x0000000300c07308 */ /* 0x0003e20000000800 */
[----:B--2---:R-:W-:Y:S02]  /*13680*/  FFMA.FTZ R2, R134, c[0x0][0x2d0], -R105 ;  /* 0x0000b40086027a23 */ /* 0x004fe40000010869 */
[----:B------:R-:W-:Y:S01]  /*13690*/  IMAD.MOV.U32 R134, RZ, RZ, R131 ;  /* 0x000000ffff867224 */ /* 0x000fe200078e0083 */
[----:B------:R-:W-:Y:S06]  /*136a0*/  MOV R131, R185 ;  /* 0x000000b900837202 */ /* 0x000fec0000000f00 */
[----:B------:R2:W-:Y:S01]  /*136b0*/  MUFU.EX2 R172, R2 ;  /* 0x0000000200ac7308 */ /* 0x0005e20000000800 */
[----:B------:R-:W-:Y:S02]  /*136c0*/  MOV R185, R108 ;  /* 0x0000006c00b97202 */ /* 0x000fe40000000f00 */
[----:B------:R-:W-:Y:S02]  /*136d0*/  MOV R148, R134 ;  /* 0x0000008600947202 */ /* 0x000fe40000000f00 */
[----:B------:R-:W3:Y:S01]  /*136e0*/  LDL.LU R134, [R1+0x40] ;  /* 0x0000400001867983 */ /* 0x000ee20000300800 */
[----:B-1----:R-:W-:Y:S01]  /*136f0*/  FFMA.FTZ R3, R135, c[0x0][0x2d0], -R79 ;  /* 0x0000b40087037a23 */ /* 0x002fe2000001084f */
[----:B------:R-:W-:Y:S02]  /*13700*/  MOV R137, R131 ;  /* 0x0000008300897202 */ /* 0x000fe40000000f00 */
[----:B------:R-:W-:Y:S01]  /*13710*/  MOV R135, R187 ;  /* 0x000000bb00877202 */ /* 0x000fe20000000f00 */
[----:B------:R1:W-:Y:S01]  /*13720*/  MUFU.EX2 R189, R3 ;  /* 0x0000000300bd7308 */ /* 0x0003e20000000800 */
[----:B--2---:R-:W-:Y:S09]  /*13730*/  FFMA.FTZ R2, R193, c[0x0][0x2d0], -R105 ;  /* 0x0000b400c1027a23 */ /* 0x004ff20000010869 */
[----:B------:R2:W2:Y:S01]  /*13740*/  MUFU.EX2 R193, R2 ;  /* 0x0000000200c17308 */ /* 0x0004a20000000800 */
[----:B-1----:R-:W-:Y:S02]  /*13750*/  FFMA.FTZ R3, R135, c[0x0][0x2d0], -R77 ;  /* 0x0000b40087037a23 */ /* 0x002fe4000001084d */
[----:B--2---:R-:W-:Y:S01]  /*13760*/  FFMA.FTZ R2, R133, c[0x0][0x2d0], -R105 ;  /* 0x0000b40085027a23 */ /* 0x004fe20000010869 */
[----:B------:R-:W-:Y:S02]  /*13770*/  MOV R133, R126 ;  /* 0x0000007e00857202 */ /* 0x000fe40000000f00 */
[----:B------:R-:W-:Y:S02]  /*13780*/  MOV R126, R125 ;  /* 0x0000007d007e7202 */ /* 0x000fe40000000f00 */
[----:B------:R-:W-:Y:S01]  /*13790*/  MOV R125, R191 ;  /* 0x000000bf007d7202 */ /* 0x000fe20000000f00 */
[----:B------:R-:W-:Y:S01]  /*137a0*/  IMAD.MOV.U32 R139, RZ, RZ, R133 ;  /* 0x000000ffff8b7224 */ /* 0x000fe200078e0085 */
[----:B------:R1:W2:Y:S01]  /*137b0*/  MUFU.EX2 R191, R2 ;  /* 0x0000000200bf7308 */ /* 0x0002a20000000800 */
[----:B------:R-:W4:Y:S01]  /*137c0*/  LDL.LU R133, [R1+0x48] ;  /* 0x0000480001857983 */ /* 0x000f220000300800 */
[----:B------:R-:W-:Y:S03]  /*137d0*/  F2FP.PACK_AB R80, R193, R172 ;  /* 0x000000acc150723e */ /* 0x000fe600000000ff */
[----:B------:R-:W4:Y:S04]  /*137e0*/  LDL.LU R132, [R1+0x3c] ;  /* 0x00003c0001847983 */ /* 0x000f280000300800 */
[----:B------:R-:W4:Y:S01]  /*137f0*/  LDL.LU R131, [R1+0x44] ;  /* 0x0000440001837983 */ /* 0x000f220000300800 */
[--C-:B-1----:R-:W-:Y:S01]  /*13800*/  FFMA.FTZ R2, R106, c[0x0][0x2d0], -R77.reuse ;  /* 0x0000b4006a027a23 */ /* 0x102fe2000001084d */
[----:B--2---:R-:W-:Y:S03]  /*13810*/  F2FP.PACK_AB R82, R192, R191 ;  /* 0x000000bfc052723e */ /* 0x004fe600000000ff */
[----:B------:R1:W-:Y:S02]  /*13820*/  MUFU.EX2 R107, R2 ;  /* 0x00000002006b7308 */ /* 0x0003e40000000800 */
[--C-:B-1----:R-:W-:Y:S08]  /*13830*/  FFMA.FTZ R2, R109, c[0x0][0x2d0], -R77.reuse ;  /* 0x0000b4006d027a23 */ /* 0x102ff0000001084d */
[----:B------:R1:W2:Y:S02]  /*13840*/  MUFU.EX2 R109, R2 ;  /* 0x00000002006d7308 */ /* 0x0002a40000000800 */
[--C-:B-1----:R-:W-:Y:S01]  /*13850*/  FFMA.FTZ R2, R100, c[0x0][0x2d0], -R77.reuse ;  /* 0x0000b40064027a23 */ /* 0x102fe2000001084d */
[----:B--2---:R-:W-:Y:S01]  /*13860*/  F2FP.PACK_AB R81, R109, R107 ;  /* 0x0000006b6d51723e */ /* 0x004fe200000000ff */
[--C-:B------:R-:W-:Y:S01]  /*13870*/  FFMA.FTZ R100, R76, c[0x0][0x2d0], -R77.reuse ;  /* 0x0000b4004c647a23 */ /* 0x100fe2000001084d */
[----:B------:R-:W-:Y:S05]  /*13880*/  F2FP.PACK_AB R76, R175, R203 ;  /* 0x000000cbaf4c723e */ /* 0x000fea00000000ff */
[----:B------:R1:W-:Y:S10]  /*13890*/  MUFU.EX2 R106, R2 ;  /* 0x00000002006a7308 */ /* 0x0003f40000000800 */
[----:B------:R-:W2:Y:S01]  /*138a0*/  MUFU.EX2 R100, R100 ;  /* 0x0000006400647308 */ /* 0x000ea20000000800 */
[----:B-1----:R-:W-:Y:S02]  /*138b0*/  FFMA.FTZ R2, R102, c[0x0][0x2d0], -R77 ;  /* 0x0000b40066027a23 */ /* 0x002fe4000001084d */
[----:B------:R-:W-:Y:S07]  /*138c0*/  FFMA.FTZ R102, R138, c[0x0][0x2d0], -R105 ;  /* 0x0000b4008a667a23 */ /* 0x000fee0000010869 */
[----:B------:R1:W1:Y:S01]  /*138d0*/  MUFU.EX2 R108, R2 ;  /* 0x00000002006c7308 */ /* 0x0002620000000800 */
[----:B--2---:R-:W-:Y:S09]  /*138e0*/  F2FP.PACK_AB R179, R75, R100 ;  /* 0x000000644bb3723e */ /* 0x004ff200000000ff */
[----:B------:R-:W-:Y:S01]  /*138f0*/  MUFU.EX2 R102, R102 ;  /* 0x0000006600667308 */ /* 0x000fe20000000800 */
[--C-:B-1----:R-:W-:Y:S01]  /*13900*/  FFMA.FTZ R2, R190, c[0x0][0x2d0], -R79.reuse ;  /* 0x0000b400be027a23 */ /* 0x102fe2000001084f */
[----:B------:R-:W-:Y:S08]  /*13910*/  F2FP.PACK_AB R83, R108, R106 ;  /* 0x0000006a6c53723e */ /* 0x000ff000000000ff */
[----:B------:R1:W2:Y:S02]  /*13920*/  MUFU.EX2 R190, R2 ;  /* 0x0000000200be7308 */ /* 0x0002a40000000800 */
[--C-:B-1----:R-:W-:Y:S01]  /*13930*/  FFMA.FTZ R2, R188, c[0x0][0x2d0], -R79.reuse ;  /* 0x0000b400bc027a23 */ /* 0x102fe2000001084f */
[----:B--2---:R-:W-:Y:S07]  /*13940*/  F2FP.PACK_AB R180, R190, R189 ;  /* 0x000000bdbeb4723e */ /* 0x004fee00000000ff */
[----:B------:R1:W-:Y:S02]  /*13950*/  MUFU.EX2 R188, R2 ;  /* 0x0000000200bc7308 */ /* 0x0003e40000000800 */
[----:B-1----:R-:W-:Y:S01]  /*13960*/  FFMA.FTZ R2, R103, c[0x0][0x2d0], -R79 ;  /* 0x0000b40067027a23 */ /* 0x002fe2000001084f */
[----:B------:R-:W-:Y:S01]  /*13970*/  F2FP.PACK_AB R79, R194, R195 ;  /* 0x000000c3c24f723e */ /* 0x000fe200000000ff */
[--C-:B------:R-:W-:Y:S06]  /*13980*/  FFMA.FTZ R103, R137, c[0x0][0x2d0], -R105.reuse ;  /* 0x0000b40089677a23 */ /* 0x100fec0000010869 */
[----:B------:R1:W2:Y:S01]  /*13990*/  MUFU.EX2 R187, R2 ;  /* 0x0000000200bb7308 */ /* 0x0002a20000000800 */
[----:B------:R-:W-:Y:S09]  /*139a0*/  FFMA.FTZ R105, R184, c[0x0][0x2d0], -R105 ;  /* 0x0000b400b8697a23 */ /* 0x000ff20000010869 */
[----:B------:R-:W2:Y:S10]  /*139b0*/  MUFU.EX2 R105, R105 ;  /* 0x0000006900697308 */ /* 0x000eb40000000800 */
[----:B------:R-:W3:Y:S01]  /*139c0*/  MUFU.EX2 R103, R103 ;  /* 0x0000006700677308 */ /* 0x000ee20000000800 */
[--C-:B-1----:R-:W-:Y:S01]  /*139d0*/  FFMA.FTZ R2, R185, c[0x0][0x2d0], -R78.reuse ;  /* 0x0000b400b9027a23 */ /* 0x102fe2000001084e */
[----:B--2---:R-:W-:Y:S08]  /*139e0*/  F2FP.PACK_AB R182, R187, R188 ;  /* 0x000000bcbbb6723e */ /* 0x004ff000000000ff */
[----:B------:R1:W-:Y:S01]  /*139f0*/  MUFU.EX2 R185, R2 ;  /* 0x0000000200b97308 */ /* 0x0003e20000000800 */
[----:B------:R-:W-:Y:S02]  /*13a00*/  F2FP.PACK_AB R178, R105, R104 ;  /* 0x0000006869b2723e */ /* 0x000fe400000000ff */
[----:B---3--:R-:W-:Y:S01]  /*13a10*/  F2FP.PACK_AB R176, R103, R102 ;  /* 0x0000006667b0723e */ /* 0x008fe200000000ff */
[----:B------:R-:W-:Y:S02]  /*13a20*/  FFMA.FTZ R74, R74, R134, R223 ;  /* 0x000000864a4a7223 */ /* 0x000fe400000100df */
[--C-:B-1----:R-:W-:Y:S04]  /*13a30*/  FFMA.FTZ R2, R186, c[0x0][0x2d0], -R78.reuse ;  /* 0x0000b400ba027a23 */ /* 0x102fe8000001084e */
[----:B------:R1:W2:Y:S02]  /*13a40*/  MUFU.EX2 R186, R2 ;  /* 0x0000000200ba7308 */ /* 0x0002a40000000800 */
[--C-:B-1----:R-:W-:Y:S01]  /*13a50*/  FFMA.FTZ R2, R148, c[0x0][0x2d0], -R78.reuse ;  /* 0x0000b40094027a23 */ /* 0x102fe2000001084e */
[----:B--2---:R-:W-:Y:S01]  /*13a60*/  F2FP.PACK_AB R181, R186, R185 ;  /* 0x000000b9bab5723e */ /* 0x004fe200000000ff */
[----:B------:R-:W-:Y:S01]  /*13a70*/  FFMA.FTZ R78, R139, c[0x0][0x2d0], -R78 ;  /* 0x0000b4008b4e7a23 */ /* 0x000fe2000001084e */
[----:B------:R-:W-:Y:S05]  /*13a80*/  LDSM.16.MT88.4 R148, [R227+0x3100] ;  /* 0x00310000e394783b */ /* 0x000fea0000004200 */
[----:B------:R1:W-:Y:S01]  /*13a90*/  MUFU.EX2 R184, R2 ;  /* 0x0000000200b87308 */ /* 0x0003e20000000800 */
[----:B----4-:R-:W-:Y:S02]  /*13aa0*/  FFMA.FTZ R69, R69, R133, R222 ;  /* 0x0000008545457223 */ /* 0x010fe400000100de */
[----:B------:R-:W-:Y:S07]  /*13ab0*/  FFMA.FTZ R68, R68, R132, R118 ;  /* 0x0000008444447223 */ /* 0x000fee0000010076 */
[----:B------:R2:W3:Y:S01]  /*13ac0*/  MUFU.EX2 R118, R78 ;  /* 0x0000004e00767308 */ /* 0x0004e20000000800 */
[----:B-1----:R-:W-:Y:S01]  /*13ad0*/  FFMA.FTZ R2, R136, c[0x0][0x2d0], -R77 ;  /* 0x0000b40088027a23 */ /* 0x002fe2000001084d */
[----:B------:R-:W-:Y:S01]  /*13ae0*/  F2FP.PACK_AB R77, R173, R174 ;  /* 0x000000aead4d723e */ /* 0x000fe200000000ff */
[----:B------:R-:W1:Y:S01]  /*13af0*/  LDSM.16.MT88.4 R132, [R224+0x3100] ;  /* 0x00310000e084783b */ /* 0x000e620000004200 */
[----:B------:R-:W-:Y:S02]  /*13b00*/  FFMA.FTZ R0, R0, R131, R101 ;  /* 0x0000008300007223 */ /* 0x000fe40000010065 */
        /* <DEDUP_REMOVED lines=9> */
[----:B--2---:R-:W-:Y:S02]  /*13ba0*/  F2FP.PACK_AB R78, R199, R202 ;  /* 0x000000cac74e723e */ /* 0x004fe400000000ff */
[----:B---3--:R-:W-:Y:S05]  /*13bb0*/  F2FP.PACK_AB R183, R118, R184 ;  /* 0x000000b876b7723e */ /* 0x008fea00000000ff */
[-C--:B------:R-:W-:Y:S08]  /*13bc0*/  HMMA.16816.F32 R4, R76, R88.reuse, R4 ;  /* 0x000000584c04723c */ /* 0x080ff00000001804 */
[C---:B------:R-:W-:Y:S01]  /*13bd0*/  HMMA.16816.F32 R8, R80.reuse, R88, R8 ;  /* 0x000000585008723c */ /* 0x040fe20000001808 */
[----:B------:R2:W-:Y:S07]  /*13be0*/  MUFU.EX2 R88, R2 ;  /* 0x0000000200587308 */ /* 0x0005ee0000000800 */
[-C--:B------:R-:W-:Y:S08]  /*13bf0*/  HMMA.16816.F32 R12, R80, R90.reuse, R12 ;  /* 0x0000005a500c723c */ /* 0x080ff0000000180c */
[C---:B------:R-:W-:Y:S08]  /*13c00*/  HMMA.16816.F32 R16, R76.reuse, R90, R16 ;  /* 0x0000005a4c10723c */ /* 0x040ff00000001810 */
[-C--:B------:R-:W-:Y:S04]  /*13c10*/  HMMA.16816.F32 R20, R76, R96.reuse, R20 ;  /* 0x000000604c14723c */ /* 0x080fe80000001814 */
[----:B--2---:R-:W-:Y:S02]  /*13c20*/  FADD.FTZ R2, R128, R74 ;  /* 0x0000004a80027221 */ /* 0x004fe40000010000 */
[----:B------:R-:W-:Y:S02]  /*13c30*/  FADD.FTZ R74, R248, R0 ;  /* 0x00000000f84a7221 */ /* 0x000fe40000010000 */
[C---:B------:R-:W-:Y:S04]  /*13c40*/  HMMA.16816.F32 R24, R80.reuse, R96, R24 ;  /* 0x000000605018723c */ /* 0x040fe80000001818 */
[----:B------:R-:W-:Y:S04]  /*13c50*/  FADD.FTZ R2, R125, R2 ;  /* 0x000000027d027221 */ /* 0x000fe80000010000 */
[-C--:B------:R-:W-:Y:S04]  /*13c60*/  HMMA.16816.F32 R28, R80, R98.reuse, R28 ;  /* 0x00000062501c723c */ /* 0x080fe8000000181c */
[----:B------:R-:W-:Y:S04]  /*13c70*/  FADD.FTZ R2, R251, R2 ;  /* 0x00000002fb027221 */ /* 0x000fe80000010000 */
[C---:B------:R-:W-:Y:S04]  /*13c80*/  HMMA.16816.F32 R32, R76.reuse, R98, R32 ;  /* 0x000000624c20723c */ /* 0x040fe80000001820 */
[----:B------:R-:W-:Y:S04]  /*13c90*/  FADD.FTZ R0, R121, R2 ;  /* 0x0000000279007221 */ /* 0x000fe80000010000 */
[-C--:B------:R-:W-:Y:S04]  /*13ca0*/  HMMA.16816.F32 R36, R76, R84.reuse, R36 ;  /* 0x000000544c24723c */ /* 0x080fe80000001824 */
[----:B------:R-:W-:Y:S04]  /*13cb0*/  FADD.FTZ R0, R142, R0 ;  /* 0x000000008e007221 */ /* 0x000fe80000010000 */
[C---:B------:R-:W-:Y:S01]  /*13cc0*/  HMMA.16816.F32 R40, R80.reuse, R84, R40 ;  /* 0x000000545028723c */ /* 0x040fe20000001828 */
[----:B------:R2:W3:Y:S07]  /*13cd0*/  MUFU.EX2 R84, R3 ;  /* 0x0000000300547308 */ /* 0x0004ee0000000800 */
[-C--:B------:R-:W-:Y:S08]  /*13ce0*/  HMMA.16816.F32 R44, R80, R86.reuse, R44 ;  /* 0x00000056502c723c */ /* 0x080ff0000000182c */
[C---:B------:R-:W-:Y:S08]  /*13cf0*/  HMMA.16816.F32 R48, R76.reuse, R86, R48 ;  /* 0x000000564c30723c */ /* 0x040ff00000001830 */
[-C--:B------:R-:W-:Y:S04]  /*13d00*/  HMMA.16816.F32 R52, R76, R92.reuse, R52 ;  /* 0x0000005c4c34723c */ /* 0x080fe80000001834 */
[----:B--2---:R-:W-:Y:S01]  /*13d10*/  FADD.FTZ R3, R129, R101 ;  /* 0x0000006581037221 */ /* 0x004fe20000010000 */
[----:B---3--:R-:W-:Y:S03]  /*13d20*/  F2FP.PACK_AB R177, R84, R88 ;  /* 0x0000005854b1723e */ /* 0x008fe600000000ff */
[----:B------:R-:W-:Y:S01]  /*13d30*/  FADD.FTZ R3, R126, R3 ;  /* 0x000000037e037221 */ /* 0x000fe20000010000 */
[C---:B------:R-:W-:Y:S04]  /*13d40*/  HMMA.16816.F32 R56, R80.reuse, R92, R56 ;  /* 0x0000005c5038723c */ /* 0x040fe80000001838 */
[----:B------:R-:W-:Y:S04]  /*13d50*/  FADD.FTZ R3, R123, R3 ;  /* 0x000000037b037221 */ /* 0x000fe80000010000 */
[----:B------:R-:W-:Y:S01]  /*13d60*/  FADD.FTZ R68, R122, R3 ;  /* 0x000000037a447221 */ /* 0x000fe20000010000 */
[-C--:B------:R-:W-:Y:S03]  /*13d70*/  HMMA.16816.F32 R60, R80, R94.reuse, R60 ;  /* 0x0000005e503c723c */ /* 0x080fe6000000183c */
[----:B------:R-:W-:Y:S02]  /*13d80*/  FADD.FTZ R3, R198, R69 ;  /* 0x00000045c6037221 */ /* 0x000fe40000010000 */
[----:B------:R-:W-:Y:S03]  /*13d90*/  FADD.FTZ R2, R143, R68 ;  /* 0x000000448f027221 */ /* 0x000fe60000010000 */
[----:B------:R-:W-:Y:S08]  /*13da0*/  HMMA.16816.F32 R64, R76, R94, R64 ;  /* 0x0000005e4c40723c */ /* 0x000ff00000001840 */
[-C--:B-1----:R-:W-:Y:S07]  /*13db0*/  HMMA.16816.F32 R120, R180, R132.reuse, R4 ;  /* 0x00000084b478723c */ /* 0x082fee0000001804 */
        /* <DEDUP_REMOVED lines=39> */
[----:B------:R-:W-:Y:S02]  /*14030*/  FADD.FTZ R11, R156, R8 ;  /* 0x000000089c0b7221 */ /* 0x000fe40000010000 */
[----:B------:R-:W-:Y:S03]  /*14040*/  FADD.FTZ R9, R212, R2 ;  /* 0x00000002d4097221 */ /* 0x000fe60000010000 */
        /* <DEDUP_REMOVED lines=64> */
[----:B------:R1:W-:Y:S01]  /*14450*/  STL [R1+0x48], R3 ;  /* 0x0000480301007387 */ /* 0x0003e20000100800 */
[----:B------:R-:W-:Y:S03]  /*14460*/  FADD.FTZ R0, R75, R0 ;  /* 0x000000004b007221 */ /* 0x000fe60000010000 */
[----:B------:R2:W-:Y:S04]  /*14470*/  STL [R1+0x3c], R2 ;  /* 0x00003c0201007387 */ /* 0x0005e80000100800 */
[----:B------:R3:W-:Y:S01]  /*14480*/  STL [R1+0x44], R0 ;  /* 0x0000440001007387 */ /* 0x0007e20000100800 */
[----:B-1----:R-:W-:Y:S02]  /*14490*/  MOV R3, R72 ;  /* 0x0000004800037202 */ /* 0x002fe40000000f00 */
[----:B--2---:R-:W-:Y:S01]  /*144a0*/  MOV R2, R73 ;  /* 0x0000004900027202 */ /* 0x004fe20000000f00 */
[----:B------:R-:W-:-:S05]  /*144b0*/  @P0 BRA `(.L_x_605) ;  /* 0xffffa1d000000947 */ /* 0x000fca000383ffff */
.L_x_604:
[----:B--23--:R-:W2:Y:S04]  /*144c0*/  LDL.LU R0, [R1+0x40] ;  /* 0x0000400001007983 */ /* 0x00cea80000300800 */
        /* <DEDUP_REMOVED lines=25> */
[----:B------:R-:W-:Y:S01]  /*14660*/  FSETP.NE.FTZ.AND P3, PT, R5, RZ, PT ;  /* 0x000000ff0500720b */ /* 0x000fe20003f75000 */
[----:B------:R-:W-:Y:S01]  /*14670*/  CS2R R2, SRZ ;  /* 0x0000000000027805 */ /* 0x000fe2000001ff00 */
[----:B----4-:R-:W-:Y:S02]  /*14680*/  FADD.FTZ R7, R8, R7 ;  /* 0x0000000708077221 */ /* 0x010fe40000010000 */
[----:B------:R-:W-:-:S03]  /*14690*/  FSETP.NE.FTZ.AND P2, PT, R6, RZ, PT ;  /* 0x000000ff0600720b */ /* 0x000fc60003f55000 */
[----:B------:R-:W-:-:S04]  /*146a0*/  FSETP.NE.FTZ.AND P1, PT, R7, RZ, PT ;  /* 0x000000ff0700720b */ /* 0x000fc80003f35000 */
        /* <DEDUP_REMOVED lines=89> */
.L_x_586:
[----:B------:R-:W-:Y:S05]  /*14c40*/  @P0 BRA `(.L_x_606) ;  /* 0x0000131000000947 */ /* 0x000fea0003800000 */
[----:B------:R-:W3:Y:S01]  /*14c50*/  LDL R43, [R1+0x4c] ;  /* 0x00004c00012b7983 */ /* 0x000ee20000100800 */
[----:B------:R-:W-:Y:S01]  /*14c60*/  IMAD.MOV.U32 R6, RZ, RZ, -0x10 ;  /* 0xfffffff0ff067424 */ /* 0x000fe200078e00ff */
[----:B------:R-:W-:Y:S02]  /*14c70*/  F2FP.PACK_AB R5, R121, R120 ;  /* 0x000000787905723e */ /* 0x000fe400000000ff */
[----:B------:R-:W4:Y:S01]  /*14c80*/  S2R R41, SR_TID.X ;  /* 0x0000000000297919 */ /* 0x000f220000002100 */
        /* <DEDUP_REMOVED lines=12> */
[----:B----4-:R-:W-:Y:S02]  /*14d50*/  SHF.R.S32.HI R42, RZ, 0x1f, R41 ;  /* 0x0000001fff2a7819 */ /* 0x010fe40000011429 */
        /* <DEDUP_REMOVED lines=53> */
[----:B----4-:R-:W-:-:S03]  /*150b0*/  IMAD.MOV.U32 R5, RZ, RZ, 0x20 ;  /* 0x00000020ff057424 */ /* 0x010fc600078e00ff */
[----:B------:R4:W-:Y:S02]  /*150c0*/  STS [R3+0x2480], R130 ;  /* 0x0024808203007388 */ /* 0x0009e40000000800 */
[----:B-1----:R-:W-:Y:S02]  /*150d0*/  SEL R8, R5, 0xffffffe0, !P1 ;  /* 0xffffffe005087807 */ /* 0x002fe40004800000 */
[----:B------:R-:W-:-:S03]  /*150e0*/  ISETP.NE.U32.AND P1, PT, RZ, c[0x0][0x508], PT ;  /* 0x00014200ff007a0c */ /* 0x000fc60003f25070 */
[----:B------:R-:W-:Y:S01]  /*150f0*/  IMAD.IADD R5, R2, 0x1, R8 ;  /* 0x0000000102057824 */ /* 0x000fe200078e0208 */
[----:B------:R-:W-:Y:S01]  /*15100*/  ISETP.NE.AND.EX P1, PT, RZ, c[0x0][0x50c], PT, P1 ;  /* 0x00014300ff007a0c */ /* 0x000fe20003f25310 */
[----:B------:R-:W-:-:S03]  /*15110*/  IMAD.IADD R4, R8, 0x1, R3 ;  /* 0x0000000108047824 */ /* 0x000fc600078e0203 */
[----:B------:R-:W-:Y:S01]  /*15120*/  STS [R5+0x80], R29 ;  /* 0x0000801d05007388 */ /* 0x000fe20000000800 */
[----:B--2---:R-:W-:-:S03]  /*15130*/  IADD3 R2, R8, 0x400, R0 ;  /* 0x0000040008027810 */ /* 0x004fc60007ffe000 */
[----:B------:R-:W-:Y:S02]  /*15140*/  STS [R5+0x480], R28 ;  /* 0x0004801c05007388 */ /* 0x000fe40000000800 */
[C---:B------:R-:W-:Y:S02]  /*15150*/  IMAD.IADD R7, R6.reuse, 0x1, R2 ;  /* 0x0000000106077824 */ /* 0x040fe400078e0202 */
[----:B------:R-:W-:Y:S01]  /*15160*/  STS [R4+0x80], R14 ;  /* 0x0000800e04007388 */ /* 0x000fe20000000800 */
[----:B------:R-:W-:-:S03]  /*15170*/  IMAD.IADD R2, R6, 0x1, R0 ;  /* 0x0000000106027824 */ /* 0x000fc600078e0200 */
[----:B------:R-:W-:Y:S01]  /*15180*/  STS [R4+0x480], R26 ;  /* 0x0004801a04007388 */ /* 0x000fe20000000800 */
[----:B----4-:R-:W-:-:S03]  /*15190*/  IMAD.IADD R3, R8, 0x1, R2 ;  /* 0x0000000108037824 */ /* 0x010fc600078e0202 */
        /* <DEDUP_REMOVED lines=14> */
[----:B--2---:R-:W-:-:S03]  /*15280*/  IMAD.MOV.U32 R2, RZ, RZ, 0x4 ;  /* 0x00000004ff027424 */ /* 0x004fc600078e00ff */
[----:B------:R-:W-:Y:S04]  /*15290*/  STS [R0+0x400], R16 ;  /* 0x0004001000007388 */ /* 0x000fe80000000800 */
[----:B------:R-:W-:Y:S04]  /*152a0*/  STS [R3], R12 ;  /* 0x0000000c03007388 */ /* 0x000fe80000000800 */
[----:B------:R-:W-:Y:S04]  /*152b0*/  STS [R7], R11 ;  /* 0x0000000b07007388 */ /* 0x000fe80000000800 */
[----:B------:R-:W-:Y:S04]  /*152c0*/  STS [R0+0x2000], R13 ;  /* 0x0020000d00007388 */ /* 0x000fe80000000800 */
[----:B------:R1:W-:Y:S04]  /*152d0*/  STS [R0+0x2400], R15 ;  /* 0x0024000f00007388 */ /* 0x0003e80000000800 */
[----:B------:R2:W-:Y:S04]  /*152e0*/  STS [R3+0x2000], R10 ;  /* 0x0020000a03007388 */ /* 0x0005e80000000800 */
[----:B------:R4:W-:Y:S01]  /*152f0*/  STS [R7+0x2000], R9 ;  /* 0x0020000907007388 */ /* 0x0009e20000000800 */
[----:B---3--:R-:W-:-:S03]  /*15300*/  IMAD.WIDE R4, R43, R2, c[0x0][0x500] ;  /* 0x000140002b047625 */ /* 0x008fc600078e0202 */
[----:B------:R-:W-:Y:S06]  /*15310*/  BAR.SYNC.DEFER_BLOCKING 0x1, 0x80 ;  /* 0x0042000000007b1d */ /* 0x000fec0000010000 */
[----:B-1----:R-:W3:Y:S01]  /*15320*/  @P0 LDG.E R0, [R4.64] ;  /* 0x0000000a04000981 */ /* 0x002ee2000c1e1900 */
[----:B------:R-:W-:Y:S02]  /*15330*/  IMAD.MOV.U32 R17, RZ, RZ, c[0x0][0x388] ;  /* 0x0000e200ff117624 */ /* 0x000fe400078e00ff */
[----:B--2---:R-:W-:-:S05]  /*15340*/  @P1 IMAD.WIDE R2, R43, R2, c[0x0][0x508] ;  /* 0x000142002b021625 */ /* 0x004fca00078e0202 */
[----:B------:R1:W5:Y:S02]  /*15350*/  @P1 LDG.E R17, [R2.64] ;  /* 0x0000000a02111981 */ /* 0x000364000c1e1900 */
[----:B-1----:R-:W-:Y:S02]  /*15360*/  CS2R R2, SRZ ;  /* 0x0000000000027805 */ /* 0x002fe4000001ff00 */
[--C-:B---3--:R-:W-:Y:S01]  /*15370*/  @P0 SHF.R.S32.HI R3, RZ, 0x1f, R0.reuse ;  /* 0x0000001fff030819 */ /* 0x108fe20000011400 */
[----:B------:R-:W-:Y:S01]  /*15380*/  @P0 IMAD.MOV.U32 R2, RZ, RZ, R0 ;  /* 0x000000ffff020224 */ /* 0x000fe200078e0000 */
[----:B------:R-:W-:Y:S05]  /*15390*/  @P1 BRA `(.L_x_607) ;  /* 0x0000004000001947 */ /* 0x000fea0003800000 */
[----:B----4-:R-:W-:Y:S05]  /*153a0*/  @!P0 BRA `(.L_x_607) ;  /* 0x0000003000008947 */ /* 0x010fea0003800000 */
[----:B------:R-:W2:Y:S04]  /*153b0*/  LDG.E R6, [R4.64] ;  /* 0x0000000a04067981 */ /* 0x000ea8000c1e1900 */
[----:B------:R-:W2:Y:S02]  /*153c0*/  LDG.E R0, [R4.64+0x4] ;  /* 0x0000040a04007981 */ /* 0x000ea4000c1e1900 */
[----:B--2--5:R-:W-:-:S02]  /*153d0*/  IADD3 R17, -R6, R0, RZ ;  /* 0x0000000006117210 */ /* 0x024fc40007ffe1ff */
.L_x_607:
        /* <DEDUP_REMOVED lines=184> */
.L_x_606:
[----:B------:R-:W3:Y:S01]  /*15f60*/  LDL R8, [R1+0x4c] ;  /* 0x00004c0001087983 */ /* 0x000ee20000100800 */
[----:B------:R-:W-:Y:S01]  /*15f70*/  ISETP.NE.U32.AND P0, PT, RZ, c[0x0][0x508], PT ;  /* 0x00014200ff007a0c */ /* 0x000fe20003f05070 */
[----:B------:R-:W-:Y:S01]  /*15f80*/  IMAD.MOV.U32 R2, RZ, RZ, 0x4 ;  /* 0x00000004ff027424 */ /* 0x000fe200078e00ff */
[----:B------:R-:W-:Y:S02]  /*15f90*/  ISETP.NE.U32.AND P1, PT, RZ, c[0x0][0x500], PT ;  /* 0x00014000ff007a0c */ /* 0x000fe40003f25070 */
[----:B------:R-:W-:Y:S02]  /*15fa0*/  ISETP.NE.AND.EX P0, PT, RZ, c[0x0][0x50c], PT, P0 ;  /* 0x00014300ff007a0c */ /* 0x000fe40003f05300 */
[----:B------:R-:W-:Y:S01]  /*15fb0*/  ISETP.NE.AND.EX P1, PT, RZ, c[0x0][0x504], PT, P1 ;  /* 0x00014100ff007a0c */ /* 0x000fe20003f25310 */
[----:B------:R-:W-:Y:S02]  /*15fc0*/  IMAD.MOV.U32 R18, RZ, RZ, c[0x0][0x388] ;  /* 0x0000e200ff127624 */ /* 0x000fe400078e00ff */
[----:B---3--:R-:W-:-:S08]  /*15fd0*/  IMAD.WIDE R6, R8, R2, c[0x0][0x500] ;  /* 0x0001400008067625 */ /* 0x008fd000078e0202 */
[----:B------:R-:W-:Y:S02]  /*15fe0*/  @P0 IMAD.WIDE R2, R8, R2, c[0x0][0x508] ;  /* 0x0001420008020625 */ /* 0x000fe400078e0202 */
[----:B------:R-:W3:Y:S04]  /*15ff0*/  @P1 LDG.E R0, [R6.64] ;  /* 0x0000000a06001981 */ /* 0x000ee8000c1e1900 */
[----:B------:R4:W5:Y:S01]  /*16000*/  @P0 LDG.E R18, [R2.64] ;  /* 0x0000000a02120981 */ /* 0x000962000c1e1900 */
[----:B------:R-:W-:Y:S02]  /*16010*/  CS2R R4, SRZ ;  /* 0x0000000000047805 */ /* 0x000fe4000001ff00 */
[--C-:B---3--:R-:W-:Y:S01]  /*16020*/  @P1 SHF.R.S32.HI R5, RZ, 0x1f, R0.reuse ;  /* 0x0000001fff051819 */ /* 0x108fe20000011400 */
[----:B------:R-:W-:Y:S01]  /*16030*/  @P1 IMAD.MOV.U32 R4, RZ, RZ, R0 ;  /* 0x000000ffff041224 */ /* 0x000fe200078e0000 */
[----:B------:R-:W-:Y:S05]  /*16040*/  @P0 BRA `(.L_x_608) ;  /* 0x0000004000000947 */ /* 0x000fea0003800000 */
[----:B----4-:R-:W-:Y:S05]  /*16050*/  @!P1 BRA `(.L_x_608) ;  /* 0x0000003000009947 */ /* 0x010fea0003800000 */
[----:B------:R3:W4:Y:S04]  /*16060*/  LDG.E R0, [R6.64] ;  /* 0x0000000a06007981 */ /* 0x000728000c1e1900 */
[----:B---3--:R-:W4:Y:S02]  /*16070*/  LDG.E R6, [R6.64+0x4] ;  /* 0x0000040a06067981 */ /* 0x008f24000c1e1900 */
[----:B----45:R-:W-:-:S02]  /*16080*/  IADD3 R18, -R0, R6, RZ ;  /* 0x0000000600127210 */ /* 0x030fc40007ffe1ff */
.L_x_608:
[----:B----4-:R-:W3:Y:S01]  /*16090*/  S2R R12, SR_TID.X ;  /* 0x00000000000c7919 */ /* 0x010ee20000002100 */
[----:B------:R-:W-:Y:S01]  /*160a0*/  SHF.R.S32.HI R0, RZ, 0x1f, R8 ;  /* 0x0000001fff007819 */ /* 0x000fe20000011408 */
[----:B------:R-:W-:Y:S01]  /*160b0*/  BSSY B0, `(.L_x_609) ;  /* 0x0000028000007945 */ /* 0x000fe20003800000 */
[----:B------:R-:W-:-:S02]  /*160c0*/  SEL R10, R8, RZ, !P1 ;  /* 0x000000ff080a7207 */ /* 0x000fc40004800000 */
[----:B------:R-:W-:Y:S02]  /*160d0*/  SEL R11, R0, RZ, !P1 ;  /* 0x000000ff000b7207 */ /* 0x000fe40004800000 */
[----:B---3--:R-:W-:-:S13]  /*160e0*/  ISETP.GT.AND P0, PT, R12, 0x7f, PT ;  /* 0x0000007f0c00780c */ /* 0x008fda0003f04270 */
[----:B------:R-:W-:Y:S05]  /*160f0*/  @P0 BRA `(.L_x_610) ;  /* 0x0000023000000947 */ /* 0x000fea0003800000 */
[----:B------:R-:W3:Y:S01]  /*16100*/  S2R R9, SR_CTAID.X ;  /* 0x0000000000097919 */ /* 0x000ee20000002500 */
[----:B-----5:R-:W-:Y:S01]  /*16110*/  IMAD R0, R18, c[0x0][0x4e8], RZ ;  /* 0x00013a0012007a24 */ /* 0x020fe200078e02ff */
[----:B---3--:R-:W-:-:S04]  /*16120*/  LEA R9, R9, R12, 0x7 ;  /* 0x0000000c09097211 */ /* 0x008fc800078e38ff */
[----:B------:R-:W-:-:S13]  /*16130*/  ISETP.GE.AND P0, PT, R9, R0, PT ;  /* 0x000000000900720c */ /* 0x000fda0003f06270 */
[----:B------:R-:W-:Y:S05]  /*16140*/  @P0 BRA `(.L_x_610) ;  /* 0x000001e000000947 */ /* 0x000fea0003800000 */
[----:B------:R-:W3:Y:S01]  /*16150*/  S2R R8, SR_CTAID.Y ;  /* 0x0000000000087919 */ /* 0x000ee20000002600 */
[----:B------:R-:W-:Y:S01]  /*16160*/  MOV R0, c[0x0][0x4e8] ;  /* 0x00013a0000007a02 */ /* 0x000fe20000000f00 */
[----:B------:R-:W-:Y:S01]  /*16170*/  IMAD.MOV.U32 R3, RZ, RZ, R5 ;  /* 0x000000ffff037224 */ /* 0x000fe200078e0005 */
[----:B------:R-:W-:Y:S02]  /*16180*/  MOV R2, R4 ;  /* 0x0000000400027202 */ /* 0x000fe40000000f00 */
[----:B------:R-:W-:-:S13]  /*16190*/  ISETP.NE.AND P0, PT, R0, 0x1, PT ;  /* 0x000000010000780c */ /* 0x000fda0003f05270 */
[----:B------:R-:W-:Y:S01]  /*161a0*/  @P0 IMAD.HI.U32 R7, R9, c[0x0][0x4ec], RZ ;  /* 0x00013b0009070a27 */ /* 0x000fe200078e00ff */
[----:B---3--:R-:W-:-:S03]  /*161b0*/  SHF.R.S32.HI R0, RZ, 0x1f, R8 ;  /* 0x0000001fff007819 */ /* 0x008fc60000011408 */
        /* <DEDUP_REMOVED lines=23> */
.L_x_610:
[----:B------:R-:W-:Y:S05]  /*16330*/  BSYNC B0 ;  /* 0x0000000000007941 */ /* 0x000fea0003800000 */
.L_x_609:
[----:B---3--:R-:W3:Y:S01]  /*16340*/  S2R R6, SR_CTAID.Y ;  /* 0x0000000000067919 */ /* 0x008ee20000002600 */
[----:B------:R-:W-:Y:S01]  /*16350*/  IMAD R0, R5, c[0x0][0x3a0], RZ ;  /* 0x0000e80005007a24 */ /* 0x000fe200078e02ff */
[----:B------:R-:W-:Y:S01]  /*16360*/  SHF.R.S32.HI R5, RZ, 0x1f, R12 ;  /* 0x0000001fff057819 */ /* 0x000fe2000001140c */
[C---:B------:R-:W-:Y:S01]  /*16370*/  IMAD.WIDE.U32 R2, R4.reuse, c[0x0][0x3a0], RZ ;  /* 0x0000e80004027a25 */ /* 0x040fe200078e00ff */
[----:B------:R-:W4:Y:S02]  /*16380*/  S2R R13, SR_CTAID.X ;  /* 0x00000000000d7919 */ /* 0x000f240000002500 */
        /* <DEDUP_REMOVED lines=10> */
[----:B---3--:R-:W-:Y:S01]  /*16430*/  SHF.R.S32.HI R7, RZ, 0x1f, R6 ;  /* 0x0000001fff077819 */ /* 0x008fe20000011406 */
[----:B------:R-:W-:-:S04]  /*16440*/  IMAD.WIDE.U32 R2, R6, c[0x0][0x3e8], R2 ;  /* 0x0000fa0006027a25 */ /* 0x000fc800078e0002 */
[----:B------:R-:W-:Y:S02]  /*16450*/  IMAD R0, R7, c[0x0][0x3e8], RZ ;  /* 0x0000fa0007007a24 */ /* 0x000fe400078e02ff */
[----:B----4-:R-:W-:Y:S02]  /*16460*/  IMAD R4, R13, 0x80, R4 ;  /* 0x000000800d047824 */ /* 0x010fe400078e0204 */
        /* <DEDUP_REMOVED lines=22> */
[----:B------:R-:W3:Y:S01]  /*165d0*/  SHFL.IDX PT, R6, R4, RZ, 0x181f ;  /* 0x00181fff04067589 */ /* 0x000ee200000e0000 */
[----:B------:R-:W-:Y:S02]  /*165e0*/  IMAD.SHL.U32 R0, R8, 0x8, RZ ;  /* 0x0000000808007824 */ /* 0x000fe400078e00ff */
[----:B------:R-:W-:Y:S01]  /*165f0*/  LEA.HI.X R3, R2, c[0x0][0x384], R3, 0x1, P0 ;  /* 0x0000e10002037a11 */ /* 0x000fe200000f0c03 */
[----:B------:R-:W-:Y:S01]  /*16600*/  IMAD R2, R13, 0x80, R9 ;  /* 0x000000800d027824 */ /* 0x000fe200078e0209 */
[----:B------:R-:W-:Y:S01]  /*16610*/  SHFL.IDX PT, R5, R4, 0x1, 0x181f ;  /* 0x00381f0004057f89 */ /* 0x000fe200000e0000 */
[----:B------:R-:W-:Y:S02]  /*16620*/  ISETP.GE.AND P0, PT, R0, c[0x0][0x3c8], PT ;  /* 0x0000f20000007a0c */ /* 0x000fe40003f06270 */
[----:B------:R-:W-:Y:S01]  /*16630*/  SHF.R.S32.HI R19, RZ, 0x1f, R0 ;  /* 0x0000001fff137819 */ /* 0x000fe20000011400 */
[----:B------:R-:W4:Y:S01]  /*16640*/  SHFL.IDX PT, R7, R3, RZ, 0x181f ;  /* 0x00181fff03077589 */ /* 0x000f2200000e0000 */
[----:B------:R-:W-:-:S02]  /*16650*/  ISETP.GE.OR P2, PT, R2, R18, P0 ;  /* 0x000000120200720c */ /* 0x000fc40000746670 */
[C---:B------:R-:W-:Y:S01]  /*16660*/  IADD3 R8, R2.reuse, 0x10, RZ ;  /* 0x0000001002087810 */ /* 0x040fe20007ffe0ff */
[----:B------:R-:W1:Y:S01]  /*16670*/  SHFL.IDX PT, R9, R3, 0x1, 0x181f ;  /* 0x00381f0003097f89 */ /* 0x000e6200000e0000 */
[----:B------:R-:W-:Y:S02]  /*16680*/  IADD3 R14, R2, 0x20, RZ ;  /* 0x00000020020e7810 */ /* 0x000fe40007ffe0ff */
[-C--:B------:R-:W-:Y:S01]  /*16690*/  ISETP.GE.OR P4, PT, R8, R18.reuse, P0 ;  /* 0x000000120800720c */ /* 0x080fe20000786670 */
[----:B------:R-:W-:Y:S01]  /*166a0*/  SHFL.IDX PT, R12, R3, 0x2, 0x181f ;  /* 0x00581f00030c7f89 */ /* 0x000fe200000e0000 */
[C---:B------:R-:W-:Y:S02]  /*166b0*/  IADD3 R10, R2.reuse, 0x40, RZ ;  /* 0x00000040020a7810 */ /* 0x040fe40007ffe0ff */
[----:B------:R-:W-:Y:S01]  /*166c0*/  IADD3 R13, R2, 0x30, RZ ;  /* 0x00000030020d7810 */ /* 0x000fe20007ffe0ff */
[----:B------:R-:W2:Y:S01]  /*166d0*/  SHFL.IDX PT, R8, R4, 0x2, 0x181f ;  /* 0x00581f0004087f89 */ /* 0x000ea200000e0000 */
[----:B------:R-:W-:-:S02]  /*166e0*/  ISETP.GE.OR P3, PT, R14, R18, P0 ;  /* 0x000000120e00720c */ /* 0x000fc40000766670 */
[----:B---3--:R-:W-:Y:S01]  /*166f0*/  @!P2 LEA R6, P1, R0, R6, 0x1 ;  /* 0x000000060006a211 */ /* 0x008fe200078208ff */
[----:B------:R-:W-:Y:S01]  /*16700*/  SHFL.IDX PT, R11, R4, 0x3, 0x181f ;  /* 0x00781f00040b7f89 */ /* 0x000fe200000e0000 */
[----:B------:R-:W-:-:S03]  /*16710*/  ISETP.GE.OR P6, PT, R10, R18, P0 ;  /* 0x000000120a00720c */ /* 0x000fc600007c6670 */
[----:B------:R-:W-:Y:S01]  /*16720*/  SHFL.IDX PT, R14, R3, 0x3, 0x181f ;  /* 0x00781f00030e7f89 */ /* 0x000fe200000e0000 */
[----:B----4-:R-:W-:-:S03]  /*16730*/  @!P2 LEA.HI.X R7, R0, R7, R19, 0x1, P1 ;  /* 0x000000070007a211 */ /* 0x010fc600008f0c13 */
[----:B------:R-:W3:Y:S01]  /*16740*/  SHFL.IDX PT, R10, R4, 0x4, 0x181f ;  /* 0x00981f00040a7f89 */ /* 0x000ee200000e0000 */
[----:B------:R-:W-:-:S03]  /*16750*/  ISETP.GE.OR P1, PT, R13, R18, P0 ;  /* 0x000000120d00720c */ /* 0x000fc60000726670 */
[----:B------:R4:W-:Y:S04]  /*16760*/  @!P2 ST.E.128 [R6.64], RZ ;  /* 0x000000ff0600a985 */ /* 0x0009e8000c101d0a */
[----:B------:R-:W-:Y:S04]  /*16770*/  SHFL.IDX PT, R13, R4, 0x5, 0x181f ;  /* 0x00b81f00040d7f89 */ /* 0x000fe800000e0000 */
[----:B------:R-:W1:Y:S04]  /*16780*/  SHFL.IDX PT, R17, R3, 0x4, 0x181f ;  /* 0x00981f0003117f89 */ /* 0x000e6800000e0000 */
[----:B------:R-:W2:Y:S04]  /*16790*/  SHFL.IDX PT, R16, R3, 0x5, 0x181f ;  /* 0x00b81f0003107f89 */ /* 0x000ea800000e0000 */
[----:B------:R-:W-:Y:S04]  /*167a0*/  SHFL.IDX PT, R15, R3, 0x6, 0x181f ;  /* 0x00d81f00030f7f89 */ /* 0x000fe800000e0000 */
[----:B------:R-:W-:Y:S01]  /*167b0*/  SHFL.IDX PT, R3, R3, 0x7, 0x181f ;  /* 0x00f81f0003037f89 */ /* 0x000fe200000e0000 */
[----:B----4-:R-:W-:-:S02]  /*167c0*/  @!P4 LEA R6, P2, R0, R5, 0x1 ;  /* 0x000000050006c211 */ /* 0x010fc400078408ff */
[----:B------:R-:W-:Y:S01]  /*167d0*/  IADD3 R7, R2, 0x50, RZ ;  /* 0x0000005002077810 */ /* 0x000fe20007ffe0ff */
[----:B------:R-:W4:Y:S03]  /*167e0*/  SHFL.IDX PT, R5, R4, 0x6, 0x181f ;  /* 0x00d81f0004057f89 */ /* 0x000f2600000e0000 */
[----:B------:R-:W-:Y:S01]  /*167f0*/  ISETP.GE.OR P5, PT, R7, R18, P0 ;  /* 0x000000120700720c */ /* 0x000fe200007a6670 */
[----:B------:R-:W4:Y:S01]  /*16800*/  SHFL.IDX PT, R4, R4, 0x7, 0x181f ;  /* 0x00f81f0004047f89 */ /* 0x000f2200000e0000 */
[----:B-1----:R-:W-:Y:S02]  /*16810*/  @!P4 LEA.HI.X R7, R0, R9, R19, 0x1, P2 ;  /* 0x000000090007c211 */ /* 0x002fe400010f0c13 */
[----:B------:R-:W-:Y:S02]  /*16820*/  IADD3 R9, R2, 0x60, RZ ;  /* 0x0000006002097810 */ /* 0x000fe40007ffe0ff */
[----:B--2---:R-:W-:Y:S01]  /*16830*/  @!P3 LEA R8, P2, R0, R8, 0x1 ;  /* 0x000000080008b211 */ /* 0x004fe200078408ff */
[----:B------:R1:W-:Y:S01]  /*16840*/  @!P4 ST.E.128 [R6.64], RZ ;  /* 0x000000ff0600c985 */ /* 0x0003e2000c101d0a */
[----:B------:R-:W-:-:S02]  /*16850*/  ISETP.GE.OR P4, PT, R9, R18, P0 ;  /* 0x000000120900720c */ /* 0x000fc40000786670 */
[----:B------:R-:W-:Y:S02]  /*16860*/  @!P3 LEA.HI.X R9, R0, R12, R19, 0x1, P2 ;  /* 0x0000000c0009b211 */ /* 0x000fe400010f0c13 */
[----:B------:R-:W-:-:S03]  /*16870*/  IADD3 R2, R2, 0x70, RZ ;  /* 0x0000007002027810 */ /* 0x000fc60007ffe0ff */
[----:B------:R2:W-:Y:S01]  /*16880*/  @!P3 ST.E.128 [R8.64], RZ ;  /* 0x000000ff0800b985 */ /* 0x0005e2000c101d0a */
[----:B------:R-:W-:Y:S02]  /*16890*/  ISETP.GE.OR P0, PT, R2, R18, P0 ;  /* 0x000000120200720c */ /* 0x000fe40000706670 */
[C---:B---3--:R-:W-:Y:S02]  /*168a0*/  @!P6 LEA R10, P3, R0.reuse, R10, 0x1 ;  /* 0x0000000a000ae211 */ /* 0x048fe400078608ff */
[C---:B-1----:R-:W-:Y:S02]  /*168b0*/  @!P1 LEA R6, P2, R0.reuse, R11, 0x1 ;  /* 0x0000000b00069211 */ /* 0x042fe400078408ff */
[C-C-:B------:R-:W-:Y:S02]  /*168c0*/  @!P6 LEA.HI.X R11, R0.reuse, R17, R19.reuse, 0x1, P3 ;  /* 0x00000011000be211 */ /* 0x140fe400018f0c13 */
[C---:B------:R-:W-:Y:S02]  /*168d0*/  @!P1 LEA.HI.X R7, R0.reuse, R14, R19, 0x1, P2 ;  /* 0x0000000e00079211 */ /* 0x040fe400010f0c13 */
[----:B--2---:R-:W-:-:S03]  /*168e0*/  @!P5 LEA R8, P2, R0, R13, 0x1 ;  /* 0x0000000d0008d211 */ /* 0x004fc600078408ff */
[----:B------:R4:W-:Y:S01]  /*168f0*/  @!P1 ST.E.128 [R6.64], RZ ;  /* 0x000000ff06009985 */ /* 0x0009e2000c101d0a */
[----:B------:R-:W-:-:S03]  /*16900*/  @!P5 LEA.HI.X R9, R0, R16, R19, 0x1, P2 ;  /* 0x000000100009d211 */ /* 0x000fc600010f0c13 */
[----:B------:R1:W-:Y:S04]  /*16910*/  @!P6 ST.E.128 [R10.64], RZ ;  /* 0x000000ff0a00e985 */ /* 0x0003e8000c101d0a */
[----:B------:R1:W-:Y:S01]  /*16920*/  @!P5 ST.E.128 [R8.64], RZ ;  /* 0x000000ff0800d985 */ /* 0x0003e2000c101d0a */
[----:B----4-:R-:W-:-:S04]  /*16930*/  @!P4 LEA R6, P1, R0, R5, 0x1 ;  /* 0x000000050006c211 */ /* 0x010fc800078208ff */
[----:B------:R-:W-:-:S05]  /*16940*/  @!P4 LEA.HI.X R7, R0, R15, R19, 0x1, P1 ;  /* 0x0000000f0007c211 */ /* 0x000fca00008f0c13 */
[----:B------:R1:W-:Y:S01]  /*16950*/  @!P4 ST.E.128 [R6.64], RZ ;  /* 0x000000ff0600c985 */ /* 0x0003e2000c101d0a */
[----:B------:R-:W-:Y:S05]  /*16960*/  @P0 EXIT ;  /* 0x000000000000094d */ /* 0x000fea0003800000 */
[----:B------:R-:W-:-:S04]  /*16970*/  LEA R2, P0, R0, R4, 0x1 ;  /* 0x0000000400027211 */ /* 0x000fc800078008ff */
[----:B------:R-:W-:-:S05]  /*16980*/  LEA.HI.X R3, R0, R3, R19, 0x1, P0 ;  /* 0x0000000300037211 */ /* 0x000fca00000f0c13 */
[----:B------:R-:W-:Y:S01]  /*16990*/  ST.E.128 [R2.64], RZ ;  /* 0x000000ff02007985 */ /* 0x000fe2000c101d0a */
[----:B------:R-:W-:Y:S05]  /*169a0*/  EXIT ;  /* 0x000000000000794d */ /* 0x000fea0003800000 */
.L_x_611:
        /* <DEDUP_REMOVED lines=13> */
.L_x_1479:


//--------------------- .text._ZN7cutlass13device_kernelIN5flash19enable_sm80_to_sm89INS1_16FlashAttnFwdSm80INS1_25CollectiveMainloopFwdSm80ILi4ELi1ELb0EN4cute5tupleIJNS5_1CILi128EEENS7_ILi112EEENS7_ILi64EEEEEELi64ENS_6half_tEfNS_4arch4Sm80ELb1ELb0ELb1ELb1ELb0ELb1ELb1ELb0EEENS1_21CollectiveEpilogueFwdINS6_IJS8_SA_S9_EEENS6_IJNS7_ILi1EEESI_SI_EEESC_SE_Li128ELb1ELb1ELb0ELb0EEENS1_19SingleTileSchedulerILb1ELb0ELb1ELi128EEEEEEEEEvNT_6ParamsE --------------------------
	.section	.text._ZN7cutlass13device_kernelIN5flash19enable_sm80_to_sm89INS1_16FlashAttnFwdSm80INS1_25CollectiveMainloopFwdSm80ILi4ELi1ELb0EN4cute5tupleIJNS5_1CILi128EEENS7_ILi112EEENS7_ILi64EEEEEELi64ENS_6half_tEfNS_4arch4Sm80ELb1ELb0ELb1ELb1ELb0ELb1ELb1ELb0EEENS1_21CollectiveEpilogueFwdINS6_IJS8_SA_S9_EEENS6_IJNS7_ILi1EEESI_SI_EEESC_SE_Li128ELb1ELb1ELb0ELb0EEENS1_19SingleTileSchedulerILb1ELb0ELb1ELi128EEEEEEEEEvNT_6ParamsE,"ax",@progbits
	.sectioninfo	@"SHI_REGISTERS=255"
	.align	128
.text._ZN7cutlass13device_kernelIN5flash19enable_sm80_to_sm89INS1_16FlashAttnFwdSm80INS1_25CollectiveMainloopFwdSm80ILi4ELi1ELb0EN4cute5tupleIJNS5_1CILi128EEENS7_ILi112EEENS7_ILi64EEEEEELi64ENS_6half_tEfNS_4arch4Sm80ELb1ELb0ELb1ELb1ELb0ELb1ELb1ELb0EEENS1_21CollectiveEpilogueFwdINS6_IJS8_SA_S9_EEENS6_IJNS7_ILi1EEESI_SI_EEESC_SE_Li128ELb1ELb1ELb0ELb0EEENS1_19SingleTileSchedulerILb1ELb0ELb1ELi128EEEEEEEEEvNT_6ParamsE:
        .type           _ZN7cutlass13device_kernelIN5flash19enable_sm80_to_sm89INS1_16FlashAttnFwdSm80INS1_25CollectiveMainloopFwdSm80ILi4ELi1ELb0EN4cute5tupleIJNS5_1CILi128EEENS7_ILi112EEENS7_ILi64EEEEEELi64ENS_6half_tEfNS_4arch4Sm80ELb1ELb0ELb1ELb1ELb0ELb1ELb1ELb0EEENS1_21CollectiveEpilogueFwdINS6_IJS8_SA_S9_EEENS6_IJNS7_ILi1EEESI_SI_EEESC_SE_Li128ELb1ELb1ELb0ELb0EEENS1_19SingleTileSchedulerILb1ELb0ELb1ELi128EEEEEEEEEvNT_6ParamsE,@function
        .size           _ZN7cutlass13device_kernelIN5flash19enable_sm80_to_sm89INS1_16FlashAttnFwdSm80INS1_25CollectiveMainloopFwdSm80ILi4ELi1ELb0EN4cute5tupleIJNS5_1CILi128EEENS7_ILi112EEENS7_ILi64EEEEEELi64ENS_6half_tEfNS_4arch4Sm80ELb1ELb0ELb1ELb1ELb0ELb1ELb1ELb0EEENS1_21CollectiveEpilogueFwdINS6_IJS8_SA_S9_EEENS6_IJNS7_ILi1EEESI_SI_EEESC_SE_Li128ELb1ELb1ELb0ELb0EEENS1_19SingleTileSchedulerILb1ELb0ELb1ELi128EEEEEEEEEvNT_6ParamsE,(.L_x_1480 - _ZN7cutlass13device_kernelIN5flash19enable_sm80_to_sm89INS1_16FlashAttnFwdSm80INS1_25CollectiveMainloopFwdSm80ILi4ELi1ELb0EN4cute5tupleIJNS5_1CILi128EEENS7_ILi112EEENS7_ILi64EEEEEELi64ENS_6half_tEfNS_4arch4Sm80ELb1ELb0ELb1ELb1ELb0ELb1ELb1ELb0EEENS1_21CollectiveEpilogueFwdINS6_IJS8_SA_S9_EEENS6_IJNS7_ILi1EEESI_SI_EEESC_SE_Li128ELb1ELb1ELb0ELb0EEENS1_19SingleTileSchedulerILb1ELb0ELb1ELi128EEEEEEEEEvNT_6ParamsE)
        .other          _ZN7cutlass13device_kernelIN5flash19enable_sm80_to_sm89INS1_16FlashAttnFwdSm80INS1_25CollectiveMainloopFwdSm80ILi4ELi1ELb0EN4cute5tupleIJNS5_1CILi128EEENS7_ILi112EEENS7_ILi64EEEEEELi64ENS_6half_tEfNS_4arch4Sm80ELb1ELb0ELb1ELb1ELb0ELb1ELb1ELb0EEENS1_21CollectiveEpilogueFwdINS6_IJS8_SA_S9_EEENS6_IJNS7_ILi1EEESI_SI_EEESC_SE_Li128ELb1ELb1ELb0ELb0EEENS1_19SingleTileSchedulerILb1ELb0ELb1ELi128EEEEEEEEEvNT_6ParamsE,@"STO_CUDA_ENTRY STV_DEFAULT"
_ZN7cutlass13device_kernelIN5flash19enable_sm80_to_sm89INS1_16FlashAttnFwdSm80INS1_25CollectiveMainloopFwdSm80ILi4ELi1ELb0EN4cute5tupleIJNS5_1CILi128EEENS7_ILi112EEENS7_ILi64EEEEEELi64ENS_6half_tEfNS_4arch4Sm80ELb1ELb0ELb1ELb1ELb0ELb1ELb1ELb0EEENS1_21CollectiveEpilogueFwdINS6_IJS8_SA_S9_EEENS6_IJNS7_ILi1EEESI_SI_EEESC_SE_Li128ELb1ELb1ELb0ELb0EEENS1_19SingleTileSchedulerILb1ELb0ELb1ELi128EEEEEEEEEvNT_6ParamsE:
        /* <DEDUP_REMOVED lines=17> */
.L_x_613:
        /* <DEDUP_REMOVED lines=8> */
.L_x_615:
[----:B------:R-:W-:-:S04]  /*0190*/  MOV R0, c[0x0][0x54c] ;  /* 0x0001530000007a02 */ /* 0x000fc80000000f00 */
.L_x_614:
[----:B------:R-:W-:Y:S01]  /*01a0*/  USHF.L.U32 UR4, UR4, 0x7, URZ ;  /* 0x0000000704047899 */ /* 0x000fe2000800063f */
[----:B-----5:R-:W-:-:S05]  /*01b0*/  IMAD R0, R0, c[0x0][0x548], RZ ;  /* 0x0001520000007a24 */ /* 0x020fca00078e02ff */
[----:B------:R-:W-:-:S04]  /*01c0*/  MOV R12, UR4 ;  /* 0x00000004000c7c02 */ /* 0x000fc80008000f00 */
[----:B------:R-:W-:-:S04]  /*01d0*/  ISETP.GE.AND P0, PT, R12, R0, PT ;  /* 0x000000000c00720c */ /* 0x000fc80003f06270 */
[----:B------:R-:W-:-:S05]  /*01e0*/  SEL R0, R5, 0xffffffff, !P0 ;  /* 0xffffffff05007807 */ /* 0x000fca0004000000 */
[----:B------:R2:W-:Y:S01]  /*01f0*/  STL [R1+0x78], R0 ;  /* 0x0000780001007387 */ /* 0x0005e20000100800 */
[----:B------:R-:W-:Y:S05]  /*0200*/  BRA `(.L_x_616) ;  /* 0x0000014000007947 */ /* 0x000fea0003800000 */
.L_x_612:
[----:B------:R-:W-:-:S04]  /*0210*/  ISETP.NE.U32.AND P0, PT, RZ, c[0x0][0x568], PT ;  /* 0x00015a00ff007a0c */ /* 0x000fc80003f05070 */
[----:B------:R-:W-:-:S13]  /*0220*/  ISETP.NE.AND.EX P0, PT, RZ, c[0x0][0x56c], PT, P0 ;  /* 0x00015b00ff007a0c */ /* 0x000fda0003f05300 */
[----:B------:R-:W-:Y:S05]  /*0230*/  @!P0 BRA `(.L_x_617) ;  /* 0x0000002000008947 */ /* 0x000fea0003800000 */
[----:B------:R1:W5:Y:S01]  /*0240*/  LDG.E R0, [R2.64] ;  /* 0x0000000802007981 */ /* 0x000362000c1e1900 */
[----:B------:R-:W-:Y:S05]  /*0250*/  BRA `(.L_x_618) ;  /* 0x0000009000007947 */ /* 0x000fea0003800000 */
.L_x_617:
        /* <DEDUP_REMOVED lines=8> */
.L_x_619:
[----:B------:R-:W-:-:S04]  /*02e0*/  MOV R0, c[0x0][0x54c] ;  /* 0x0001530000007a02 */ /* 0x000fc80000000f00 */
.L_x_618:
[----:B------:R-:W-:Y:S01]  /*02f0*/  USHF.L.U32 UR4, UR4, 0x7, URZ ;  /* 0x0000000704047899 */ /* 0x000fe2000800063f */
[----:B-----5:R-:W-:-:S05]  /*0300*/  IMAD R0, R0, c[0x0][0x548], RZ ;  /* 0x0001520000007a24 */ /* 0x020fca00078e02ff */
[----:B------:R-:W-:-:S04]  /*0310*/  MOV R12, UR4 ;  /* 0x00000004000c7c02 */ /* 0x000fc80008000f00 */
[----:B------:R-:W-:-:S04]  /*0320*/  ISETP.GE.AND P0, PT, R12, R0, PT ;  /* 0x000000000c00720c */ /* 0x000fc80003f06270 */
[----:B------:R-:W-:-:S05]  /*0330*/  SEL R0, R5, 0xffffffff, !P0 ;  /* 0xffffffff05007807 */ /* 0x000fca0004000000 */
[----:B------:R2:W-:Y:S04]  /*0340*/  STL [R1+0x78], R0 ;  /* 0x0000780001007387 */ /* 0x0005e80000100800 */
.L_x_616:
        /* <DEDUP_REMOVED lines=22> */
[----:B-1----:R-:W-:Y:S01]  /*04b0*/  IMAD.WIDE R2, R38, R15, c[0x0][0x358] ;  /* 0x0000d60026027625 */ /* 0x002fe200078e020f */
[----:B------:R-:W3:Y:S04]  /*04c0*/  @P0 LDG.E R0, [R8.64] ;  /* 0x0000000808000981 */ /* 0x000ee8000c1e1900 */
[----:B------:R2:W5:Y:S04]  /*04d0*/  @P1 LDG.E R187, [R6.64] ;  /* 0x0000000806bb1981 */ /* 0x000568000c1e1900 */
[----:B------:R2:W5:Y:S04]  /*04e0*/  @P5 LDG.E R191, [R4.64] ;  /* 0x0000000804bf5981 */ /* 0x000568000c1e1900 */
[----:B------:R2:W5:Y:S04]  /*04f0*/  @P3 LDG.E R13, [R2.64] ;  /* 0x00000008020d3981 */ /* 0x000568000c1e1900 */
[----:B------:R-:W1:Y:S01]  /*0500*/  S2R R39, SR_CTAID.Y ;  /* 0x0000000000277919 */ /* 0x000e620000002600 */
[----:B------:R-:W-:Y:S01]  /*0510*/  IMAD.MOV.U32 R14, RZ, RZ, c[0x0][0x1d0] ;  /* 0x00007400ff0e7624 */ /* 0x000fe200078e00ff */
[----:B-1----:R-:W-:-:S02]  /*0520*/  SHF.R.S32.HI R218, RZ, 0x1f, R39 ;  /* 0x0000001fffda7819 */ /* 0x002fc40000011427 */
[----:B---3--:R1:W-:Y:S01]  /*0530*/  STL [R1+0x40], R0 ;  /* 0x0000400001007387 */ /* 0x0083e20000100800 */
[----:B------:R-:W-:Y:S02]  /*0540*/  IMAD.MOV.U32 R9, RZ, RZ, R0 ;  /* 0x000000ffff097224 */ /* 0x000fe400078e0000 */
[----:B-1----:R-:W-:Y:S01]  /*0550*/  IMAD.MOV.U32 R0, RZ, RZ, c[0x0][0x228] ;  /* 0x00008a00ff007624 */ /* 0x002fe200078e00ff */
[----:B------:R-:W-:Y:S05]  /*0560*/  @P0 BRA `(.L_x_620) ;  /* 0x0000005000000947 */ /* 0x000fea0003800000 */
[----:B--2---:R-:W-:Y:S05]  /*0570*/  @!P1 BRA `(.L_x_620) ;  /* 0x0000004000009947 */ /* 0x004fea0003800000 */
[----:B------:R1:W2:Y:S04]  /*0580*/  LDG.E R8, [R6.64] ;  /* 0x0000000806087981 */ /* 0x0002a8000c1e1900 */
[----:B-1----:R-:W2:Y:S02]  /*0590*/  LDG.E R6, [R6.64+0x4] ;  /* 0x0000040806067981 */ /* 0x002ea4000c1e1900 */
[----:B--2---:R-:W-:-:S05]  /*05a0*/  IADD3 R9, -R8, R6, RZ ;  /* 0x0000000608097210 */ /* 0x004fca0007ffe1ff */
[----:B------:R1:W-:Y:S02]  /*05b0*/  STL [R1+0x40], R9 ;  /* 0x0000400901007387 */ /* 0x0003e40000100800 */
.L_x_620:
[----:B--2---:R-:W-:-:S04]  /*05c0*/  ISETP.NE.U32.AND P0, PT, RZ, c[0x0][0x368], PT ;  /* 0x0000da00ff007a0c */ /* 0x004fc80003f05070 */
[----:B------:R-:W-:-:S13]  /*05d0*/  ISETP.NE.AND.EX P0, PT, RZ, c[0x0][0x36c], PT, P0 ;  /* 0x0000db00ff007a0c */ /* 0x000fda0003f05300 */
[----:B------:R-:W-:Y:S05]  /*05e0*/  @!P0 BRA `(.L_x_621) ;  /* 0x0000003000008947 */ /* 0x000fea0003800000 */
[----:B------:R-:W-:-:S05]  /*05f0*/  IMAD.WIDE R4, R38, R15, c[0x0][0x368] ;  /* 0x0000da0026047625 */ /* 0x000fca00078e020f */
[----:B------:R2:W5:Y:S01]  /*0600*/  LDG.E R14, [R4.64] ;  /* 0x00000008040e7981 */ /* 0x000562000c1e1900 */
[----:B------:R-:W-:Y:S05]  /*0610*/  BRA `(.L_x_622) ;  /* 0x0000004000007947 */ /* 0x000fea0003800000 */
.L_x_621:
[----:B------:R-:W-:Y:S05]  /*0620*/  @!P5 BRA `(.L_x_622) ;  /* 0x000000300000d947 */ /* 0x000fea0003800000 */
[----:B------:R2:W3:Y:S04]  /*0630*/  LDG.E R6, [R4.64] ;  /* 0x0000000804067981 */ /* 0x0004e8000c1e1900 */
[----:B--2---:R-:W3:Y:S02]  /*0640*/  LDG.E R4, [R4.64+0x4] ;  /* 0x0000040804047981 */ /* 0x004ee4000c1e1900 */
[----:B---3--:R-:W-:Y:S02]  /*0650*/  IADD3 R14, -R6, R4, RZ ;  /* 0x00000004060e7210 */ /* 0x008fe40007ffe1ff */
.L_x_622:
[----:B--2---:R2:W3:Y:S04]  /*0660*/  @P3 LDG.E R5, [R2.64] ;  /* 0x0000000802053981 */ /* 0x0044e8000c1e1900 */
[----:B------:R2:W3:Y:S01]  /*0670*/  @P3 LDG.E R4, [R2.64+0x4] ;  /* 0x0000040802043981 */ /* 0x0004e2000c1e1900 */
[----:B------:R-:W-:Y:S01]  /*0680*/  ISETP.NE.U32.AND P0, PT, RZ, c[0x0][0x378], PT ;  /* 0x0000de00ff007a0c */ /* 0x000fe20003f05070 */
[----:B-----5:R-:W-:-:S03]  /*0690*/  IMAD.MOV.U32 R167, RZ, RZ, R14 ;  /* 0x000000ffffa77224 */ /* 0x020fc600078e000e */
[----:B------:R-:W-:Y:S01]  /*06a0*/  ISETP.NE.AND.EX P0, PT, RZ, c[0x0][0x37c], PT, P0 ;  /* 0x0000df00ff007a0c */ /* 0x000fe20003f05300 */
[----:B------:R-:W-:-:S12]  /*06b0*/  IMAD.MOV.U32 R6, RZ, RZ, c[0x0][0x2c4] ;  /* 0x0000b100ff067624 */ /* 0x000fd800078e00ff */
[----:B--2---:R-:W-:-:S05]  /*06c0*/  @P0 IMAD.WIDE R2, R38, R15, c[0x0][0x378] ;  /* 0x0000de0026020625 */ /* 0x004fca00078e020f */
[----:B------:R2:W5:Y:S01]  /*06d0*/  @P0 LDG.E R167, [R2.64] ;  /* 0x0000000802a70981 */ /* 0x000562000c1e1900 */
[----:B------:R-:W-:Y:S01]  /*06e0*/  ISETP.NE.AND P0, PT, R6, 0x1, PT ;  /* 0x000000010600780c */ /* 0x000fe20003f05270 */
[----:B------:R-:W-:Y:S02]  /*06f0*/  IMAD.IADD R6, R14, 0x1, -R190 ;  /* 0x000000010e067824 */ /* 0x000fe400078e0abe */
[----:B--2---:R-:W-:Y:S01]  /*0700*/  IMAD.MOV.U32 R2, RZ, RZ, R12 ;  /* 0x000000ffff027224 */ /* 0x004fe200078e000c */
[----:B------:R-:W-:-:S04]  /*0710*/  IADD3 R3, R12, 0x7f, RZ ;  /* 0x0000007f0c037810 */ /* 0x000fc80007ffe0ff */
[----:B------:R2:W-:Y:S05]  /*0720*/  STL [R1+0x18], R2 ;  /* 0x0000180201007387 */ /* 0x0005ea0000100800 */
[----:B--2---:R-:W-:-:S05]  /*0730*/  @P0 IADD3 R2, R2, 0x7f, RZ ;  /* 0x0000007f02020810 */ /* 0x004fca0007ffe0ff */
[----:B------:R-:W-:-:S05]  /*0740*/  @P0 IMAD.HI.U32 R2, R2, c[0x0][0x2c8], RZ ;  /* 0x0000b20002020a27 */ /* 0x000fca00078e00ff */
[----:B------:R-:W-:Y:S01]  /*0750*/  @P0 SHF.R.U32.HI R3, RZ, c[0x0][0x2cc], R2 ;  /* 0x0000b300ff030a19 */ /* 0x000fe20000011602 */
[----:B------:R-:W-:Y:S02]  /*0760*/  IMAD.MOV.U32 R2, RZ, RZ, RZ ;  /* 0x000000ffff027224 */ /* 0x000fe400078e00ff */
[----:B---3--:R-:W-:Y:S02]  /*0770*/  @P3 IMAD.IADD R0, R4, 0x1, -R5 ;  /* 0x0000000104003824 */ /* 0x008fe400078e0a05 */
[----:B------:R-:W-:Y:S02]  /*0780*/  IMAD.MOV.U32 R4, RZ, RZ, RZ ;  /* 0x000000ffff047224 */ /* 0x000fe400078e00ff */
[----:B------:R-:W-:-:S05]  /*0790*/  IMAD.IADD R5, R6, 0x1, R0 ;  /* 0x0000000106057824 */ /* 0x000fca00078e0200 */
[----:B------:R-:W-:Y:S01]  /*07a0*/  IADD3 R200, R5, 0x70, -R9 ;  /* 0x0000007005c87810 */ /* 0x000fe20007ffe809 */
[----:B------:R2:W-:Y:S04]  /*07b0*/  STL [R1+0x44], R5 ;  /* 0x0000440501007387 */ /* 0x0005e80000100800 */
[----:B------:R-:W-:-:S04]  /*07c0*/  IMAD.IADD R3, R200, 0x1, R3 ;  /* 0x00000001c8037824 */ /* 0x000fc800078e0203 */
[----:B------:R-:W-:-:S05]  /*07d0*/  IMAD.HI R2, R3, -0x6db6db6d, R2 ;  /* 0x9249249303027827 */ /* 0x000fca00078e0202 */
[----:B------:R-:W-:-:S04]  /*07e0*/  SHF.R.U32.HI R3, RZ, 0x1f, R2 ;  /* 0x0000001fff037819 */ /* 0x000fc80000011602 */
[----:B------:R-:W-:Y:S02]  /*07f0*/  LEA.HI.SX32 R2, R2, R3, 0x1a ;  /* 0x0000000302027211 */ /* 0x000fe400078fd2ff */
[----:B--2---:R-:W-:-:S05]  /*0800*/  IADD3 R5, R5, 0x6f, RZ ;  /* 0x0000006f05057810 */ /* 0x004fca0007ffe0ff */
[----:B------:R-:W-:-:S05]  /*0810*/  IMAD.HI R4, R5, -0x6db6db6d, R4 ;  /* 0x9249249305047827 */ /* 0x000fca00078e0204 */
[----:B------:R-:W-:-:S04]  /*0820*/  SHF.R.U32.HI R5, RZ, 0x1f, R4 ;  /* 0x0000001fff057819 */ /* 0x000fc80000011604 */
[----:B------:R-:W-:-:S04]  /*0830*/  LEA.HI.SX32 R199, R4, R5, 0x1a ;  /* 0x0000000504c77211 */ /* 0x000fc800078fd2ff */
[----:B------:R-:W-:Y:S01]  /*0840*/  IMNMX R3, R199, R2, PT ;  /* 0x00000002c7037217 */ /* 0x000fe20003800200 */
[----:B------:R-:W-:-:S04]  /*0850*/  IMAD.MOV R2, RZ, RZ, -R6 ;  /* 0x000000ffff027224 */ /* 0x000fc800078e0a06 */
[----:B------:R-:W-:Y:S01]  /*0860*/  IMAD R3, R3, 0x70, -R6 ;  /* 0x0000007003037824 */ /* 0x000fe200078e0a06 */
[----:B------:R-:W-:-:S04]  /*0870*/  IMNMX R2, RZ, R2, !PT ;  /* 0x00000002ff027217 */ /* 0x000fc80007800200 */
[----:B------:R-:W-:-:S04]  /*0880*/  IMNMX R3, R3, R0, PT ;  /* 0x0000000003037217 */ /* 0x000fc80003800200 */
[----:B------:R-:W-:Y:S02]  /*0890*/  ISETP.GT.AND P0, PT, R3, R2, PT ;  /* 0x000000020300720c */ /* 0x000fe40003f04270 */
[----:B------:R-:W-:-:S05]  /*08a0*/  SHF.R.U32.HI R2, RZ, 0x4, R2 ;  /* 0x00000004ff027819 */ /* 0x000fca0000011602 */
[----:B------:R-:W-:-:S04]  /*08b0*/  IMAD.WIDE.U32 R4, R2, 0x24924925, RZ ;  /* 0x2492492502047825 */ /* 0x000fc800078e00ff */
[----:B------:R-:W-:Y:S02]  /*08c0*/  IMAD.MOV.U32 R165, RZ, RZ, R5 ;  /* 0x000000ffffa57224 */ /* 0x000fe400078e0005 */
[----:B------:R-:W-:Y:S01]  /*08d0*/  @P0 IADD3 R3, R3, 0x6f, RZ ;  /* 0x0000006f03030810 */ /* 0x000fe20007ffe0ff */
[----:B------:R-:W-:Y:S02]  /*08e0*/  @P0 IMAD.MOV.U32 R2, RZ, RZ, RZ ;  /* 0x000000ffff020224 */ /* 0x000fe400078e00ff */
[----:B------:R-:W-:Y:S02]  /*08f0*/  IMAD.MOV.U32 R6, RZ, RZ, R165 ;  /* 0x000000ffff067224 */ /* 0x000fe400078e00a5 */
[----:B------:R-:W-:-:S05]  /*0900*/  @P0 IMAD.HI R2, R3, -0x6db6db6d, R2 ;  /* 0x9249249303020827 */ /* 0x000fca00078e0202 */
[----:B------:R-:W-:-:S04]  /*0910*/  @P0 SHF.R.U32.HI R3, RZ, 0x1f, R2 ;  /* 0x0000001fff030819 */ /* 0x000fc80000011602 */
[----:B------:R-:W-:-:S04]  /*0920*/  @P0 LEA.HI.SX32 R6, R2, R3, 0x1a ;  /* 0x0000000302060211 */ /* 0x000fc800078fd2ff */
[----:B------:R-:W-:-:S13]  /*0930*/  ISETP.GT.AND P0, PT, R6, R165, PT ;  /* 0x000000a50600720c */ /* 0x000fda0003f04270 */
[----:B------:R-:W-:Y:S05]  /*0940*/  @!P0 BRA `(.L_x_623) ;  /* 0x0000777000008947 */ /* 0x000fea0003800000 */
[----:B------:R-:W-:-:S04]  /*0950*/  ISETP.NE.U32.AND P0, PT, RZ, c[0x0][0x340], PT ;  /* 0x0000d000ff007a0c */ /* 0x000fc80003f05070 */
[----:B------:R-:W-:-:S13]  /*0960*/  ISETP.NE.AND.EX P4, PT, RZ, c[0x0][0x344], PT, P0 ;  /* 0x0000d100ff007a0c */ /* 0x000fda0003f85300 */
[----:B------:R-:W-:-:S05]  /*0970*/  @P4 IMAD.WIDE R2, R38, R15, c[0x0][0x340] ;  /* 0x0000d00026024625 */ /* 0x000fca00078e020f */
[----:B------:R2:W3:Y:S01]  /*0980*/  @P4 LDG.E R30, [R2.64] ;  /* 0x00000008021e4981 */ /* 0x0004e2000c1e1900 */
        /* <DEDUP_REMOVED lines=24> */
[----:B--2---:R-:W-:Y:S01]  /*0b10*/  LEA.HI R3, R36, R252, RZ, 0x3 ;  /* 0x000000fc24037211 */ /* 0x004fe200078f18ff */
        /* <DEDUP_REMOVED lines=11> */
[----:B------:R-:W-:Y:S01]  /*0bd0*/  IADD3 R118, R32, 0x20, RZ ;  /* 0x0000002020767810 */ /* 0x000fe20007ffe0ff */
[----:B------:R-:W-:Y:S01]  /*0be0*/  IMAD.SHL.U32 R10, R2, 0x8, RZ ;  /* 0x00000008020a7824 */ /* 0x000fe200078e00ff */
[C---:B------:R-:W-:Y:S01]  /*0bf0*/  LEA.HI.X.SX32 R166, R5.reuse, R3, 0x1, P0 ;  /* 0x0000000305a67211 */ /* 0x040fe200000f0eff */
[----:B------:R-:W-:Y:S01]  /*0c00*/  IMAD.SHL.U32 R5, R5, 0x40, RZ ;  /* 0x0000004005057824 */ /* 0x000fe200078e00ff */
[----:B------:R-:W-:Y:S01]  /*0c10*/  SHF.R.S32.HI R33, RZ, 0x1f, R32 ;  /* 0x0000001fff217819 */ /* 0x000fe20000011420 */
[----:B------:R-:W-:Y:S01]  /*0c20*/  IMAD R13, R42, -0x70, R135 ;  /* 0xffffff902a0d7824 */ /* 0x000fe200078e0287 */
[----:B------:R-:W-:Y:S01]  /*0c30*/  SHF.R.S32.HI R11, RZ, 0x1f, R10 ;  /* 0x0000001fff0b7819 */ /* 0x000fe2000001140a */
[----:B------:R-:W-:Y:S01]  /*0c40*/  IMAD R2, R166, c[0x0][0x238], RZ ;  /* 0x00008e00a6027a24 */ /* 0x000fe200078e02ff */
[----:B------:R-:W-:Y:S01]  /*0c50*/  ISETP.GE.AND P6, PT, R10, c[0x0][0x1d4], PT ;  /* 0x000075000a007a0c */ /* 0x000fe20003fc6270 */
[C---:B------:R-:W-:Y:S01]  /*0c60*/  IMAD R16, R102.reuse, c[0x0][0x284], R16 ;  /* 0x0000a10066107a24 */ /* 0x040fe200078e0210 */
[----:B------:R-:W-:Y:S01]  /*0c70*/  ISETP.GE.AND P1, PT, R13, 0x1, PT ;  /* 0x000000010d00780c */ /* 0x000fe20003f26270 */
[----:B------:R-:W-:Y:S01]  /*0c80*/  IMAD R4, R161, c[0x0][0x23c], R2 ;  /* 0x00008f00a1047a24 */ /* 0x000fe200078e0202 */
[----:B------:R-:W-:Y:S01]  /*0c90*/  ISETP.GE.AND P0, PT, R13, 0x11, PT ;  /* 0x000000110d00780c */ /* 0x000fe20003f06270 */
        /* <DEDUP_REMOVED lines=40> */
[----:B------:R-:W-:Y:S01]  /*0f20*/  IMAD.WIDE.U32 R14, R102, c[0x0][0x280], R34 ;  /* 0x0000a000660e7a25 */ /* 0x000fe200078e0022 */
[----:B------:R-:W-:-:S03]  /*0f30*/  @P1 LEA R4, P2, R22, c[0x0][0x220], 0x1 ;  /* 0x0000880016041a11 */ /* 0x000fc600078408ff */
[----:B------:R-:W-:Y:S01]  /*0f40*/  IMAD.SHL.U32 R93, R2, 0x2, RZ ;  /* 0x00000002025d7824 */ /* 0x000fe200078e00ff */
[----:B------:R-:W-:Y:S01]  /*0f50*/  @P1 LEA.HI.X R5, R22, c[0x0][0x224], R3, 0x1, P2 ;  /* 0x0000890016051a11 */ /* 0x000fe200010f0c03 */
[----:B------:R-:W-:Y:S01]  /*0f60*/  IMAD.IADD R117, R15, 0x1, R16 ;  /* 0x000000010f757824 */ /* 0x000fe200078e0210 */
[----:B------:R-:W-:Y:S01]  /*0f70*/  @P0 LEA R2, P2, R168, R22, 0x4 ;  /* 0x00000016a8020211 */ /* 0x000fe200078420ff */
[----:B------:R-:W-:Y:S02]  /*0f80*/  IMAD.MOV.U32 R116, RZ, RZ, R14 ;  /* 0x000000ffff747224 */ /* 0x000fe400078e000e */
[----:B------:R-:W-:Y:S01]  /*0f90*/  @!PT LDS RZ, [RZ] ;  /* 0x00000000fffff984 */ /* 0x000fe20000000800 */
[----:B------:R-:W-:Y:S01]  /*0fa0*/  @!PT LDS RZ, [RZ] ;  /* 0x00000000fffff984 */ /* 0x000fe20000000800 */
[----:B------:R-:W-:Y:S01]  /*0fb0*/  @!PT LDS RZ, [RZ] ;  /* 0x00000000fffff984 */ /* 0x000fe20000000800 */
[----:B------:R2:W-:Y:S01]  /*0fc0*/  @P1 LDGSTS.E.BYPASS.LTC128B.128 [R93+0x3900], [R4.64], !P6 ;  /* 0x03900000045d1fae */ /* 0x0005e2000f101d48 */
[----:B------:R-:W-:Y:S01]  /*0fd0*/  ISETP.GE.AND P1, PT, R13, 0x31, PT ;  /* 0x000000310d00780c */ /* 0x000fe20003f26270 */
[----:B------:R-:W-:-:S04]  /*0fe0*/  IMAD.WIDE.U32 R188, R102, c[0x0][0x1e0], RZ ;  /* 0x0000780066bc7a25 */ /* 0x000fc800078e00ff */
[----:B------:R-:W-:Y:S02]  /*0ff0*/  IMAD.SHL.U32 R216, R182, 0x40, RZ ;  /* 0x00000040b6d87824 */ /* 0x000fe400078e00ff */
[C---:B------:R-:W-:Y:S02]  /*1000*/  IMAD R202, R174.reuse, c[0x0][0x294], RZ ;  /* 0x0000a500aeca7a24 */ /* 0x040fe400078e02ff */
[C---:B------:R-:W-:Y:S02]  /*1010*/  IMAD R203, R174.reuse, c[0x0][0x284], RZ ;  /* 0x0000a100aecb7a24 */ /* 0x040fe400078e02ff */
[C---:B------:R-:W-:Y:S02]  /*1020*/  IMAD R204, R174.reuse, c[0x0][0x1e4], RZ ;  /* 0x00007900aecc7a24 */ /* 0x040fe400078e02ff */
[----:B------:R-:W-:Y:S02]  /*1030*/  @P1 IMAD R12, R37, 0x30, RZ ;  /* 0x00000030250c1824 */ /* 0x000fe400078e02ff */
[----:B------:R-:W-:-:S04]  /*1040*/  IMAD.WIDE.U32 R178, R174, c[0x0][0x290], RZ ;  /* 0x0000a400aeb27a25 */ /* 0x000fc800078e00ff */
[----:B------:R-:W-:-:S04]  /*1050*/  IMAD.WIDE.U32 R176, R174, c[0x0][0x280], RZ ;  /* 0x0000a000aeb07a25 */ /* 0x000fc800078e00ff */
[----:B------:R-:W-:Y:S01]  /*1060*/  IMAD.WIDE.U32 R182, R182, 0x60, RZ ;  /* 0x00000060b6b67825 */ /* 0x000fe200078e00ff */
[----:B--2---:R-:W-:-:S03]  /*1070*/  @P0 LEA.HI.X R5, R168, R3, R37, 0x4, P2 ;  /* 0x00000003a8050211 */ /* 0x004fc600010f2425 */
[----:B------:R-:W-:Y:S01]  /*1080*/  IMAD.WIDE.U32 R194, R170, c[0x0][0x1e0], RZ ;  /* 0x00007800aac27a25 */ /* 0x000fe200078e00ff */
[----:B------:R-:W-:Y:S02]  /*1090*/  @P0 LEA R4, P2, R2, c[0x0][0x220], 0x1 ;  /* 0x0000880002040a11 */ /* 0x000fe400078408ff */
[----:B------:R-:W-:Y:S01]  /*10a0*/  IADD3 R201, R183, UR10, RZ ;  /* 0x0000000ab7c97c10 */ /* 0x000fe2000fffe0ff */
[----:B------:R-:W-:Y:S01]  /*10b0*/  IMAD.WIDE.U32 R174, R174, c[0x0][0x1e0], RZ ;  /* 0x00007800aeae7a25 */ /* 0x000fe200078e00ff */
[----:B------:R-:W-:Y:S02]  /*10c0*/  @P0 LEA.HI.X R5, R2, c[0x0][0x224], R5, 0x1, P2 ;  /* 0x0000890002050a11 */ /* 0x000fe400010f0c05 */
[----:B------:R-:W-:Y:S01]  /*10d0*/  @P3 IADD3 R6, P2, R22, R6, RZ ;  /* 0x0000000616063210 */ /* 0x000fe20007f5e0ff */
[----:B------:R-:W-:Y:S02]  /*10e0*/  IMAD.SHL.U32 R2, R37, 0x20, RZ ;  /* 0x0000002025027824 */ /* 0x000fe400078e00ff */
[----:B------:R2:W-:Y:S01]  /*10f0*/  @P0 LDGSTS.E.BYPASS.LTC128B.128 [R93+0x4100], [R4.64], !P6 ;  /* 0x04100000045d0fae */ /* 0x0005e2000f101d48 */
[----:B------:R-:W-:Y:S01]  /*1100*/  @P3 LEA R8, P0, R6, c[0x0][0x220], 0x1 ;  /* 0x0000880006083a11 */ /* 0x000fe200078008ff */
[----:B------:R-:W-:Y:S01]  /*1110*/  IMAD.WIDE.U32 R196, R171, c[0x0][0x1e0], RZ ;  /* 0x00007800abc47a25 */ /* 0x000fe200078e00ff */
[----:B------:R-:W-:-:S02]  /*1120*/  @P3 IADD3.X R7, R3, R7, R2, P2, !PT ;  /* 0x0000000703073210 */ /* 0x000fc400017fe402 */
[----:B------:R-:W-:Y:S01]  /*1130*/  @P1 MOV R2, R22 ;  /* 0x0000001600021202 */ /* 0x000fe20000000f00 */
[----:B------:R-:W-:Y:S01]  /*1140*/  IMAD.WIDE.U32 R192, R169, c[0x0][0x1e0], RZ ;  /* 0x00007800a9c07a25 */ /* 0x000fe200078e00ff */
[----:B------:R-:W-:Y:S02]  /*1150*/  ISETP.GE.AND P2, PT, R13, 0x41, PT ;  /* 0x000000410d00780c */ /* 0x000fe40003f46270 */
[----:B-1----:R-:W-:Y:S01]  /*1160*/  @P3 LEA.HI.X R9, R6, c[0x0][0x224], R7, 0x1, P0 ;  /* 0x0000890006093a11 */ /* 0x002fe200000f0c07 */
[----:B-----5:R-:W-:-:S04]  /*1170*/  IMAD.WIDE.U32 R116, R167, c[0x0][0x280], R116 ;  /* 0x0000a000a7747a25 */ /* 0x020fc800078e0074 */
[----:B------:R1:W-:Y:S01]  /*1180*/  @P3 LDGSTS.E.BYPASS.LTC128B.128 [R93+0x4900], [R8.64], !P6 ;  /* 0x04900000085d3fae */ /* 0x0003e2000f101d48 */
[----:B------:R-:W-:Y:S02]  /*1190*/  IMAD.IADD R202, R179, 0x1, R202 ;  /* 0x00000001b3ca7824 */ /* 0x000fe400078e02ca */
[----:B------:R-:W-:Y:S02]  /*11a0*/  IMAD.IADD R203, R177, 0x1, R203 ;  /* 0x00000001b1cb7824 */ /* 0x000fe400078e02cb */
[----:B------:R-:W-:Y:S02]  /*11b0*/  IMAD.IADD R204, R175, 0x1, R204 ;  /* 0x00000001afcc7824 */ /* 0x000fe400078e02cc */
[----:B--2---:R-:W-:-:S04]  /*11c0*/  @P1 IMAD.WIDE.U32 R4, R168, 0x30, R2 ;  /* 0x00000030a8041825 */ /* 0x004fc800078e0002 */
        /* <DEDUP_REMOVED lines=8> */
[----:B-1----:R-:W-:Y:S01]  /*1250*/  IMAD R9, R218, c[0x0][0x260], RZ ;  /* 0x00009800da097a24 */ /* 0x002fe200078e02ff */
        /* <DEDUP_REMOVED lines=15> */
[----:B--2---:R-:W-:-:S03]  /*1350*/  IMAD R6, R29, c[0x0][0x1e0], RZ ;  /* 0x000078001d067a24 */ /* 0x004fc600078e02ff */
[----:B------:R-:W-:Y:S02]  /*1360*/  SEL R23, RZ, 0xffffffff, P0 ;  /* 0xffffffffff177807 */ /* 0x000fe40000000000 */
[----:B------:R-:W-:Y:S01]  /*1370*/  ISETP.GT.AND P0, PT, R13, 0x60, PT ;  /* 0x000000600d00780c */ /* 0x000fe20003f04270 */
[----:B------:R-:W-:-:S04]  /*1380*/  IMAD R6, R26, c[0x0][0x1e4], R6 ;  /* 0x000079001a067a24 */ /* 0x000fc800078e0206 */
[----:B------:R-:W-:-:S04]  /*1390*/  IMAD.IADD R5, R5, 0x1, R6 ;  /* 0x0000000105057824 */ /* 0x000fc800078e0206 */
        /* <DEDUP_REMOVED lines=31> */
[----:B------:R-:W-:Y:S01]  /*1590*/  @P1 IMAD R6, R37, 0x50, RZ ;  /* 0x0000005025061824 */ /* 0x000fe200078e02ff */
[----:B------:R-:W-:Y:S01]  /*15a0*/  LEA.HI R7, R36, R252, RZ, 0x5 ;  /* 0x000000fc24077211 */ /* 0x000fe200078f28ff */
[----:B------:R-:W-:Y:S01]  /*15b0*/  @P1 IMAD.WIDE.U32 R4, R168, 0x50, R4 ;  /* 0x00000050a8041825 */ /* 0x000fe200078e0004 */
[----:B------:R-:W-:Y:S02]  /*15c0*/  IADD3 R36, R34, 0x10, RZ ;  /* 0x0000001022247810 */ /* 0x000fe40007ffe0ff */
[----:B------:R-:W-:Y:S01]  /*15d0*/  LOP3.LUT R99, R24, 0x1, RZ, 0xc0, !PT ;  /* 0x0000000118637812 */ /* 0x000fe200078ec0ff */
[----:B------:R-:W-:Y:S01]  /*15e0*/  @P1 IMAD.IADD R5, R5, 0x1, R6 ;  /* 0x0000000105051824 */ /* 0x000fe200078e0206 */
[----:B------:R-:W-:Y:S01]  /*15f0*/  @P1 LEA R8, P2, R4, c[0x0][0x220], 0x1 ;  /* 0x0000880004081a11 */ /* 0x000fe200078408ff */
[----:B------:R-:W-:Y:S01]  /*1600*/  IMAD.IADD R2, R102, 0x1, -R2 ;  /* 0x0000000166027824 */ /* 0x000fe200078e0a02 */
[----:B------:R-:W-:Y:S01]  /*1610*/  LOP3.LUT R100, R24, 0x2, RZ, 0xc0, !PT ;  /* 0x0000000218647812 */ /* 0x000fe200078ec0ff */
[----:B------:R-:W-:Y:S01]  /*1620*/  IMAD.SHL.U32 R6, R7, 0x10, RZ ;  /* 0x0000001007067824 */ /* 0x000fe200078e00ff */
[----:B------:R-:W-:Y:S01]  /*1630*/  SHF.R.S32.HI R7, RZ, 0x1f, R171 ;  /* 0x0000001fff077819 */ /* 0x000fe200000114ab */
[----:B------:R-:W-:Y:S01]  /*1640*/  IMAD.WIDE.U32 R10, R102, c[0x0][0x280], R32 ;  /* 0x0000a000660a7a25 */ /* 0x000fe200078e0020 */
[----:B------:R-:W-:-:S02]  /*1650*/  @P1 LEA.HI.X R9, R4, c[0x0][0x224], R5, 0x1, P2 ;  /* 0x0000890004091a11 */ /* 0x000fc400010f0c05 */
[C---:B------:R-:W-:Y:S01]  /*1660*/  LOP3.LUT P3, RZ, R2.reuse, 0x4, RZ, 0xc0, !PT ;  /* 0x0000000402ff7812 */ /* 0x040fe2000786c0ff */
[----:B------:R-:W-:Y:S01]  /*1670*/  IMAD.SHL.U32 R2, R2, 0x40, RZ ;  /* 0x0000004002027824 */ /* 0x000fe200078e00ff */
[----:B------:R-:W-:Y:S01]  /*1680*/  SHF.R.S32.HI R5, RZ, 0x4, R27 ;  /* 0x00000004ff057819 */ /* 0x000fe2000001141b */
[----:B------:R-:W-:Y:S01]  /*1690*/  IMAD.MOV.U32 R114, RZ, RZ, R12 ;  /* 0x000000ffff727224 */ /* 0x000fe200078e000c */
[----:B------:R-:W-:Y:S01]  /*16a0*/  LEA.HI R7, R7, R171, RZ, 0x3 ;  /* 0x000000ab07077211 */ /* 0x000fe200078f18ff */
[----:B------:R2:W-:Y:S01]  /*16b0*/  @P1 LDGSTS.E.BYPASS.LTC128B.128 [R93+0x6100], [R8.64], !P6 ;  /* 0x06100000085d1fae */ /* 0x0005e2000f101d48 */
[----:B------:R-:W-:Y:S01]  /*16c0*/  MOV R112, R10 ;  /* 0x0000000a00707202 */ /* 0x000fe20000000f00 */
[----:B------:R-:W-:Y:S01]  /*16d0*/  IMAD.WIDE.U32 R114, R167, c[0x0][0x290], R114 ;  /* 0x0000a400a7727a25 */ /* 0x000fe200078e0072 */
[----:B------:R-:W-:Y:S02]  /*16e0*/  LEA.HI.SX32 R10, R20, R5, 0x1d ;  /* 0x00000005140a7211 */ /* 0x000fe400078feaff */
[----:B------:R-:W-:Y:S01]  /*16f0*/  SHF.L.U32 R4, R171, 0x6, RZ ;  /* 0x00000006ab047819 */ /* 0x000fe200000006ff */
[----:B------:R-:W-:Y:S01]  /*1700*/  IMAD.WIDE.U32 R110, R167, c[0x0][0x290], R110 ;  /* 0x0000a400a76e7a25 */ /* 0x000fe200078e006e */
[----:B------:R-:W-:-:S02]  /*1710*/  IADD3 R113, R16, R11, RZ ;  /* 0x0000000b10717210 */ /* 0x000fc40007ffe0ff */
        /* <DEDUP_REMOVED lines=8> */
[----:B------:R-:W-:Y:S02]  /*17a0*/  LOP3.LUT R12, R2, 0x18, R32, 0xf8, !PT ;  /* 0x00000018020c7812 */ /* 0x000fe400078ef820 */
[----:B------:R-:W-:Y:S01]  /*17b0*/  LOP3.LUT R10, R11, 0xfffffe00, RZ, 0xc0, !PT ;  /* 0xfffffe000b0a7812 */ /* 0x000fe200078ec0ff */
[----:B------:R-:W-:Y:S01]  /*17c0*/  IMAD.IADD R103, R105, 0x1, R103 ;  /* 0x0000000169677824 */ /* 0x000fe200078e0267 */
[----:B------:R-:W-:-:S02]  /*17d0*/  SHF.R.U32.HI R7, RZ, 0x3, R4 ;  /* 0x00000003ff077819 */ /* 0x000fc40000011604 */
[--C-:B------:R-:W-:Y:S02]  /*17e0*/  LOP3.LUT R11, R4, 0x38, R20.reuse, 0xf8, !PT ;  /* 0x00000038040b7812 */ /* 0x100fe400078ef814 */
[----:B------:R-:W-:Y:S02]  /*17f0*/  LOP3.LUT R98, R6, R12, R5, 0xf6, !PT ;  /* 0x0000000c06627212 */ /* 0x000fe400078ef605 */
[--C-:B------:R-:W-:Y:S02]  /*1800*/  LOP3.LUT R4, R4, 0x38, R101.reuse, 0xf8, !PT ;  /* 0x0000003804047812 */ /* 0x100fe400078ef865 */
[C---:B------:R-:W-:Y:S02]  /*1810*/  LOP3.LUT R12, R2.reuse, 0x38, R20, 0xf8, !PT ;  /* 0x00000038020c7812 */ /* 0x040fe400078ef814 */
[----:B--2---:R-:W-:Y:S02]  /*1820*/  SHF.R.S32.HI R8, RZ, 0x1f, R170 ;  /* 0x0000001fff087819 */ /* 0x004fe400000114aa */
[----:B------:R-:W-:-:S02]  /*1830*/  LOP3.LUT R2, R2, 0x38, R101, 0xf8, !PT ;  /* 0x0000003802027812 */ /* 0x000fc400078ef865 */
[C-C-:B-1----:R-:W-:Y:S02]  /*1840*/  LOP3.LUT R19, R10.reuse, R11, R7.reuse, 0xf6, !PT ;  /* 0x0000000b0a137212 */ /* 0x142fe400078ef607 */
[----:B------:R-:W-:Y:S01]  /*1850*/  LOP3.LUT R18, R10, R4, R7, 0xf6, !PT ;  /* 0x000000040a127212 */ /* 0x000fe200078ef607 */
[----:B------:R-:W-:Y:S01]  /*1860*/  @P0 IMAD.MOV.U32 R4, RZ, RZ, R22 ;  /* 0x000000ffff040224 */ /* 0x000fe200078e0016 */
[----:B------:R-:W-:Y:S01]  /*1870*/  SHF.R.S32.HI R7, RZ, 0x1f, R169 ;  /* 0x0000001fff077819 */ /* 0x000fe200000114a9 */
[----:B------:R-:W-:Y:S01]  /*1880*/  IMAD.SHL.U32 R154, R19, 0x2, RZ ;  /* 0x00000002139a7824 */ /* 0x000fe200078e00ff */
[----:B------:R-:W-:Y:S01]  /*1890*/  LEA.HI R8, R8, R170, RZ, 0x3 ;  /* 0x000000aa08087211 */ /* 0x000fe200078f18ff */
[----:B------:R-:W-:Y:S01]  /*18a0*/  IMAD.SHL.U32 R150, R18, 0x2, RZ ;  /* 0x0000000212967824 */ /* 0x000fe200078e00ff */
[--C-:B------:R-:W-:Y:S02]  /*18b0*/  LOP3.LUT R21, R6, R2, R5.reuse, 0xf6, !PT ;  /* 0x0000000206157212 */ /* 0x100fe400078ef605 */
[----:B------:R-:W-:Y:S01]  /*18c0*/  SHF.L.U32 R2, R170, 0x6, RZ ;  /* 0x00000006aa027819 */ /* 0x000fe200000006ff */
[----:B------:R-:W-:Y:S01]  /*18d0*/  IMAD.SHL.U32 R9, R8, 0x40, RZ ;  /* 0x0000004008097824 */ /* 0x000fe200078e00ff */
[----:B------:R-:W-:Y:S01]  /*18e0*/  LOP3.LUT R23, R6, R12, R5, 0xf6, !PT ;  /* 0x0000000c06177212 */ /* 0x000fe200078ef605 */
[----:B------:R-:W-:Y:S01]  /*18f0*/  IMAD.SHL.U32 R6, R169, 0x40, RZ ;  /* 0x00000040a9067824 */ /* 0x000fe200078e00ff */
[----:B------:R-:W-:Y:S01]  /*1900*/  LEA.HI R7, R7, R169, RZ, 0x3 ;  /* 0x000000a907077211 */ /* 0x000fe200078f18ff */
[----:B------:R-:W-:Y:S01]  /*1910*/  @P0 IMAD.MOV.U32 R5, RZ, RZ, R3 ;  /* 0x000000ffff050224 */ /* 0x000fe200078e0003 */
[----:B------:R-:W-:-:S02]  /*1920*/  LOP3.LUT R2, R2, 0x1c0, RZ, 0xc0, !PT ;  /* 0x000001c002027812 */ /* 0x000fc400078ec0ff */
[----:B------:R-:W-:Y:S01]  /*1930*/  LOP3.LUT R6, R6, 0x1c0, RZ, 0xc0, !PT ;  /* 0x000001c006067812 */ /* 0x000fe200078ec0ff */
[----:B------:R-:W-:Y:S01]  /*1940*/  IMAD.SHL.U32 R8, R7, 0x40, RZ ;  /* 0x0000004007087824 */ /* 0x000fe200078e00ff */
[----:B------:R-:W-:Y:S01]  /*1950*/  SHF.R.U32.HI R13, RZ, 0x3, R2 ;  /* 0x00000003ff0d7819 */ /* 0x000fe20000011602 */
[----:B------:R-:W-:Y:S01]  /*1960*/  @P0 IMAD.WIDE.U32 R4, R168, 0x60, R4 ;  /* 0x00000060a8040825 */ /* 0x000fe200078e0004 */
[----:B------:R-:W-:Y:S02]  /*1970*/  LOP3.LUT R9, R9, 0xfffffe00, RZ, 0xc0, !PT ;  /* 0xfffffe0009097812 */ /* 0x000fe400078ec0ff */
[C---:B------:R-:W-:Y:S02]  /*1980*/  LOP3.LUT R10, R2.reuse, 0x38, R20, 0xf8, !PT ;  /* 0x00000038020a7812 */ /* 0x040fe400078ef814 */
[----:B------:R-:W-:Y:S01]  /*1990*/  LOP3.LUT R11, R2, 0x38, R101, 0xf8, !PT ;  /* 0x00000038020b7812 */ /* 0x000fe200078ef865 */
[----:B------:R-:W-:Y:S01]  /*19a0*/  @P0 IMAD.IADD R2, R5, 0x1, R16 ;  /* 0x0000000105020824 */ /* 0x000fe200078e0210 */
[----:B------:R-:W-:Y:S01]  /*19b0*/  SHF.R.U32.HI R7, RZ, 0x3, R6 ;  /* 0x00000003ff077819 */ /* 0x000fe20000011606 */
[----:B------:R-:W-:Y:S01]  /*19c0*/  IMAD.MOV.U32 R5, RZ, RZ, c[0x0][0x280] ;  /* 0x0000a000ff057624 */ /* 0x000fe200078e00ff */
[----:B------:R-:W-:-:S02]  /*19d0*/  LOP3.LUT R8, R8, 0xfffffe00, RZ, 0xc0, !PT ;  /* 0xfffffe0008087812 */ /* 0x000fc400078ec0ff */
[C---:B------:R-:W-:Y:S01]  /*19e0*/  LOP3.LUT R12, R6.reuse, 0x38, R20, 0xf8, !PT ;  /* 0x00000038060c7812 */ /* 0x040fe200078ef814 */
[----:B------:R-:W-:Y:S01]  /*19f0*/  IMAD.SHL.U32 R212, R5, 0x40, RZ ;  /* 0x0000004005d47824 */ /* 0x000fe200078e00ff */
[----:B------:R-:W-:Y:S01]  /*1a00*/  LOP3.LUT R17, R9, R10, R13, 0xf6, !PT ;  /* 0x0000000a09117212 */ /* 0x000fe200078ef60d */
[C---:B------:R-:W-:Y:S01]  /*1a10*/  IMAD.SHL.U32 R214, R5.reuse, 0x20, RZ ;  /* 0x0000002005d67824 */ /* 0x040fe200078e00ff */
[----:B------:R-:W-:Y:S01]  /*1a20*/  LOP3.LUT R10, R6, 0x38, R101, 0xf8, !PT ;  /* 0x00000038060a7812 */ /* 0x000fe200078ef865 */
[----:B------:R-:W-:Y:S01]  /*1a30*/  IMAD.WIDE.U32 R208, R5, 0x60, RZ ;  /* 0x0000006005d07825 */ /* 0x000fe200078e00ff */
[----:B---3--:R-:W-:Y:S02]  /*1a40*/  @P4 SHF.R.S32.HI R3, RZ, 0x1f, R30 ;  /* 0x0000001fff034819 */ /* 0x008fe4000001141e */
[----:B------:R-:W-:Y:S01]  /*1a50*/  @P0 LEA R6, P1, R4, c[0x0][0x220], 0x1 ;  /* 0x0000880004060a11 */ /* 0x000fe200078208ff */
[----:B------:R-:W-:Y:S01]  /*1a60*/  @!P4 IMAD.MOV.U32 R3, RZ, RZ, R28 ;  /* 0x000000ffff03c224 */ /* 0x000fe200078e001c */
[----:B------:R-:W-:Y:S01]  /*1a70*/  LOP3.LUT R16, R9, R11, R13, 0xf6, !PT ;  /* 0x0000000b09107212 */ /* 0x000fe200078ef60d */
[----:B------:R-:W-:Y:S01]  /*1a80*/  IMAD.SHL.U32 R153, R17, 0x2, RZ ;  /* 0x0000000211997824 */ /* 0x000fe200078e00ff */
[----:B------:R-:W-:-:S02]  /*1a90*/  LOP3.LUT R13, R8, R12, R7, 0xf6, !PT ;  /* 0x0000000c080d7212 */ /* 0x000fc400078ef607 */
        /* <DEDUP_REMOVED lines=14> */
[----:B------:R-:W-:Y:S01]  /*1b80*/  SHF.L.U64.HI R185, R5, R186, c[0x0][0x284] ;  /* 0x0000a10005b97619 */ /* 0x000fe200000102ba */
        /* <DEDUP_REMOVED lines=28> */
[C---:B------:R-:W-:Y:S01]  /*1d50*/  IMAD.WIDE.U32 R138, R2.reuse, c[0x0][0x1e0], RZ ;  /* 0x00007800028a7a25 */ /* 0x040fe200078e00ff */
        /* <DEDUP_REMOVED lines=12> */
[----:B------:R-:W-:Y:S01]  /*1e20*/  IMAD.X R143, R198, 0x1, R144, P1 ;  /* 0x00000001c68f7824 */ /* 0x000fe200008e0690 */
        /* <DEDUP_REMOVED lines=27> */
.L_x_670:
        /* <DEDUP_REMOVED lines=48> */
.L_x_628:
[----:B------:R-:W-:Y:S05]  /*22e0*/  BSYNC B0 ;  /* 0x0000000000007941 */ /* 0x000fea0003800000 */
.L_x_627:
        /* <DEDUP_REMOVED lines=37> */
.L_x_630:
[----:B------:R-:W-:Y:S05]  /*2540*/  BSYNC B0 ;  /* 0x0000000000007941 */ /* 0x000fea0003800000 */
.L_x_629:
        /* <DEDUP_REMOVED lines=40> */
.L_x_632:
[----:B------:R-:W-:Y:S05]  /*27d0*/  BSYNC B0 ;  /* 0x0000000000007941 */ /* 0x000fea0003800000 */
.L_x_631:
        /* <DEDUP_REMOVED lines=38> */
.L_x_634:
[----:B------:R-:W-:Y:S05]  /*2a40*/  BSYNC B0 ;  /* 0x0000000000007941 */ /* 0x000fea0003800000 */
.L_x_633:
        /* <DEDUP_REMOVED lines=76> */
.L_x_638:
[----:B------:R-:W-:Y:S05]  /*2f10*/  BSYNC B0 ;  /* 0x0000000000007941 */ /* 0x000fea0003800000 */
.L_x_637:
        /* <DEDUP_REMOVED lines=59> */
.L_x_636:
[----:B------:R-:W-:Y:S05]  /*32d0*/  BSYNC B1 ;  /* 0x0000000000017941 */ /* 0x000fea0003800000 */
.L_x_635:
        /* <DEDUP_REMOVED lines=63> */
.L_x_642:
[----:B------:R-:W-:Y:S05]  /*36d0*/  BSYNC B0 ;  /* 0x0000000000007941 */ /* 0x000fea0003800000 */
.L_x_641:
        /* <DEDUP_REMOVED lines=58> */
.L_x_640:
[----:B------:R-:W-:Y:S05]  /*3a80*/  BSYNC B1 ;  /* 0x0000000000017941 */ /* 0x000fea0003800000 */
.L_x_639:
        /* <DEDUP_REMOVED lines=63> */
.L_x_646:
[----:B------:R-:W-:Y:S05]  /*3e80*/  BSYNC B0 ;  /* 0x0000000000007941 */ /* 0x000fea0003800000 */
.L_x_645:
        /* <DEDUP_REMOVED lines=58> */
.L_x_644:
[----:B------:R-:W-:Y:S05]  /*4230*/  BSYNC B1 ;  /* 0x0000000000017941 */ /* 0x000fea0003800000 */
.L_x_643:
        /* <DEDUP_REMOVED lines=61> */
.L_x_649:
[----:B------:R-:W-:Y:S05]  /*4610*/  BSYNC B0 ;  /* 0x0000000000007941 */ /* 0x000fea0003800000 */
.L_x_648:
        /* <DEDUP_REMOVED lines=59> */
.L_x_626:
        /* <DEDUP_REMOVED lines=223> */
.L_x_651:
[----:B------:R-:W-:Y:S05]  /*57c0*/  BSYNC B0 ;  /* 0x0000000000007941 */ /* 0x000fea0003800000 */
.L_x_650:
        /* <DEDUP_REMOVED lines=115> */
.L_x_653:
[----:B------:R-:W-:Y:S05]  /*5f00*/  BSYNC B0 ;  /* 0x0000000000007941 */ /* 0x000fea0003800000 */
.L_x_652:
        /* <DEDUP_REMOVED lines=115> */
.L_x_655:
[----:B------:R-:W-:Y:S05]  /*6640*/  BSYNC B0 ;  /* 0x0000000000007941 */ /* 0x000fea0003800000 */
.L_x_654:
        /* <DEDUP_REMOVED lines=115> */
.L_x_625:
        /* <DEDUP_REMOVED lines=20> */
.L_x_657:
[----:B------:R-:W-:Y:S05]  /*6ec0*/  BSYNC B0 ;  /* 0x0000000000007941 */ /* 0x000fea0003800000 */
.L_x_656:
        /* <DEDUP_REMOVED lines=20> */
.L_x_659:
[----:B------:R-:W-:Y:S05]  /*7010*/  BSYNC B0 ;  /* 0x0000000000007941 */ /* 0x000fea0003800000 */
.L_x_658:
        /* <DEDUP_REMOVED lines=20> */
.L_x_661:
[----:B------:R-:W-:Y:S05]  /*7160*/  BSYNC B0 ;  /* 0x0000000000007941 */ /* 0x000fea0003800000 */
.L_x_660:
        /* <DEDUP_REMOVED lines=19> */
.L_x_647:
[----:B------:R-:W-:Y:S05]  /*72a0*/  BSYNC B2 ;  /* 0x0000000000027941 */ /* 0x000fea0003800000 */
.L_x_624:
        /* <DEDUP_REMOVED lines=125> */
.L_x_663:
[----:B-1----:R-:W-:Y:S05]  /*7a80*/  BSYNC B0 ;  /* 0x0000000000007941 */ /* 0x002fea0003800000 */
.L_x_662:
        /* <DEDUP_REMOVED lines=20> */
.L_x_665:
[----:B------:R-:W-:Y:S05]  /*7bd0*/  BSYNC B0 ;  /* 0x0000000000007941 */ /* 0x000fea0003800000 */
.L_x_664:
        /* <DEDUP_REMOVED lines=20> */
.L_x_667:
[----:B------:R-:W-:Y:S05]  /*7d20*/  BSYNC B0 ;  /* 0x0000000000007941 */ /* 0x000fea0003800000 */
.L_x_666:
        /* <DEDUP_REMOVED lines=20> */
.L_x_669:
[----:B------:R-:W-:Y:S05]  /*7e70*/  BSYNC B0 ;  /* 0x0000000000007941 */ /* 0x000fea0003800000 */
.L_x_668:
        /* <DEDUP_REMOVED lines=36> */
.L_x_623:
[----:B------:R-:W3:Y:S01]  /*80c0*/  LDL.LU R27, [R1+0x60] ;  /* 0x00006000011b7983 */ /* 0x000ee20000300800 */
[----:B------:R-:W-:-:S03]  /*80d0*/  IMAD.MOV.U32 R0, RZ, RZ, c[0x0][0x2c4] ;  /* 0x0000b100ff007624 */ /* 0x000fc600078e00ff */
[----:B------:R-:W4:Y:S02]  /*80e0*/  LDL R88, [R1+0x18] ;  /* 0x0000180001587983 */ /* 0x000f240000100800 */
[----:B------:R-:W-:Y:S01]  /*80f0*/  ISETP.NE.AND P6, PT, R0, 0x1, PT ;  /* 0x000000010000780c */ /* 0x000fe20003fc5270 */
[----:B--2---:R-:W-:Y:S01]  /*8100*/  IMAD.IADD R6, R191, 0x1, R190 ;  /* 0x00000001bf067824 */ /* 0x004fe200078e02be */
[----:B------:R-:W-:Y:S01]  /*8110*/  PLOP3.LUT P4, PT, PT, PT, PT, 0x80, 0x0 ;  /* 0x000000000000781c */ /* 0x000fe20003f8f070 */
[----:B------:R-:W-:Y:S01]  /*8120*/  CS2R R178, SRZ ;  /* 0x0000000000b27805 */ /* 0x000fe2000001ff00 */
[----:B------:R-:W-:Y:S01]  /*8130*/  CS2R R176, SRZ ;  /* 0x0000000000b07805 */ /* 0x000fe2000001ff00 */
[----:B------:R-:W-:Y:S01]  /*8140*/  IMAD.MOV.U32 R11, RZ, RZ, RZ ;  /* 0x000000ffff0b7224 */ /* 0x000fe200078e00ff */
[----:B------:R-:W-:Y:S01]  /*8150*/  MOV R182, RZ ;  /* 0x000000ff00b67202 */ /* 0x000fe20000000f00 */
[----:B------:R-:W-:Y:S01]  /*8160*/  CS2R R12, SRZ ;  /* 0x00000000000c7805 */ /* 0x000fe2000001ff00 */
[----:B------:R-:W-:Y:S01]  /*8170*/  IMAD.MOV.U32 R180, RZ, RZ, RZ ;  /* 0x000000ffffb47224 */ /* 0x000fe200078e00ff */
[----:B------:R-:W-:Y:S01]  /*8180*/  CS2R R16, SRZ ;  /* 0x0000000000107805 */ /* 0x000fe2000001ff00 */
[----:B------:R-:W-:Y:S01]  /*8190*/  IMAD.MOV.U32 R174, RZ, RZ, RZ ;  /* 0x000000ffffae7224 */ /* 0x000fe200078e00ff */
[----:B------:R-:W-:Y:S01]  /*81a0*/  CS2R R14, SRZ ;  /* 0x00000000000e7805 */ /* 0x000fe2000001ff00 */
[----:B------:R-:W-:Y:S01]  /*81b0*/  MOV R172, RZ ;  /* 0x000000ff00ac7202 */ /* 0x000fe20000000f00 */
[----:B------:R-:W-:Y:S01]  /*81c0*/  IMAD.MOV.U32 R170, RZ, RZ, RZ ;  /* 0x000000ffffaa7224 */ /* 0x000fe200078e00ff */
[----:B------:R-:W-:Y:S01]  /*81d0*/  CS2R R18, SRZ ;  /* 0x0000000000127805 */ /* 0x000fe2000001ff00 */
[----:B------:R-:W-:Y:S01]  /*81e0*/  IMAD.MOV.U32 R168, RZ, RZ, RZ ;  /* 0x000000ffffa87224 */ /* 0x000fe200078e00ff */
[----:B------:R-:W-:Y:S01]  /*81f0*/  MOV R26, RZ ;  /* 0x000000ff001a7202 */ /* 0x000fe20000000f00 */
[----:B------:R-:W-:Y:S01]  /*8200*/  IMAD.MOV.U32 R162, RZ, RZ, RZ ;  /* 0x000000ffffa27224 */ /* 0x000fe200078e00ff */
[----:B------:R-:W-:Y:S01]  /*8210*/  MOV R166, RZ ;  /* 0x000000ff00a67202 */ /* 0x000fe20000000f00 */
[----:B------:R-:W-:Y:S01]  /*8220*/  IMAD.MOV.U32 R160, RZ, RZ, RZ ;  /* 0x000000ffffa07224 */ /* 0x000fe200078e00ff */
[----:B------:R-:W-:Y:S01]  /*8230*/  CS2R R20, SRZ ;  /* 0x0000000000147805 */ /* 0x000fe2000001ff00 */
[----:B------:R-:W-:Y:S01]  /*8240*/  IMAD.MOV.U32 R164, RZ, RZ, RZ ;  /* 0x000000ffffa47224 */ /* 0x000fe200078e00ff */
[----:B------:R-:W-:Y:S01]  /*8250*/  CS2R R22, SRZ ;  /* 0x0000000000167805 */ /* 0x000fe2000001ff00 */
[----:B------:R-:W-:Y:S01]  /*8260*/  IMAD.MOV.U32 R158, RZ, RZ, RZ ;  /* 0x000000ffff9e7224 */ /* 0x000fe200078e00ff */
        /* <DEDUP_REMOVED lines=26> */
[----:B------:R-:W-:-:S02]  /*8410*/  MOV R37, RZ ;  /* 0x000000ff00257202 */ /* 0x000fc40000000f00 */
[----:B----4-:R-:W-:-:S05]  /*8420*/  IADD3 R0, R88, 0x7f, RZ ;  /* 0x0000007f58007810 */ /* 0x010fca0007ffe0ff */
[----:B------:R-:W-:-:S05]  /*8430*/  @P6 IMAD.HI.U32 R2, R0, c[0x0][0x2c8], RZ ;  /* 0x0000b20000026a27 */ /* 0x000fca00078e00ff */
[----:B------:R-:W-:Y:S02]  /*8440*/  @P6 SHF.R.U32.HI R0, RZ, c[0x0][0x2cc], R2 ;  /* 0x0000b300ff006a19 */ /* 0x000fe40000011602 */
[----:B------:R-:W-:-:S03]  /*8450*/  MOV R2, RZ ;  /* 0x000000ff00027202 */ /* 0x000fc60000000f00 */
[----:B------:R-:W-:Y:S01]  /*8460*/  IMAD.IADD R3, R200, 0x1, R0 ;  /* 0x00000001c8037824 */ /* 0x000fe200078e0200 */
[----:B---3--:R-:W-:-:S03]  /*8470*/  LOP3.LUT R27, R27, 0xfffffffd, RZ, 0xc0, !PT ;  /* 0xfffffffd1b1b7812 */ /* 0x008fc600078ec0ff */
[----:B------:R-:W-:Y:S01]  /*8480*/  IMAD.HI R2, R3, -0x6db6db6d, R2 ;  /* 0x9249249303027827 */ /* 0x000fe200078e0202 */
[----:B------:R-:W-:-:S04]  /*8490*/  @P6 LOP3.LUT R27, R27, 0x2, RZ, 0xfc, !PT ;  /* 0x000000021b1b6812 */ /* 0x000fc800078efcff */
[----:B------:R-:W-:Y:S01]  /*84a0*/  SHF.R.U32.HI R0, RZ, 0x1f, R2 ;  /* 0x0000001fff007819 */ /* 0x000fe20000011602 */
[----:B------:R2:W-:Y:S03]  /*84b0*/  STL [R1+0x60], R27 ;  /* 0x0000601b01007387 */ /* 0x0005e60000100800 */
[----:B------:R-:W-:-:S04]  /*84c0*/  LEA.HI.SX32 R2, R2, R0, 0x1a ;  /* 0x0000000002027211 */ /* 0x000fc800078fd2ff */
[----:B------:R-:W-:-:S04]  /*84d0*/  IMNMX R235, R199, R2, PT ;  /* 0x00000002c7eb7217 */ /* 0x000fc80003800200 */
[----:B------:R-:W-:-:S13]  /*84e0*/  ISETP.GE.AND P0, PT, R235, 0x1, PT ;  /* 0x00000001eb00780c */ /* 0x000fda0003f06270 */
[----:B------:R-:W-:Y:S05]  /*84f0*/  @!P0 BRA `(.L_x_671) ;  /* 0x00018bf000008947 */ /* 0x000fea0003800000 */
[----:B------:R-:W3:Y:S01]  /*8500*/  LDL R36, [R1+0x78] ;  /* 0x0000780001247983 */ /* 0x000ee20000100800 */
[----:B------:R-:W-:-:S03]  /*8510*/  ISETP.NE.U32.AND P0, PT, RZ, c[0x0][0x340], PT ;  /* 0x0000d000ff007a0c */ /* 0x000fc60003f05070 */
[----:B------:R-:W4:Y:S01]  /*8520*/  LDL R35, [R1+0x40] ;  /* 0x0000400001237983 */ /* 0x000f220000100800 */
[----:B------:R-:W-:-:S13]  /*8530*/  ISETP.NE.AND.EX P2, PT, RZ, c[0x0][0x344], PT, P0 ;  /* 0x0000d100ff007a0c */ /* 0x000fda0003f45300 */
[----:B------:R-:W-:Y:S01]  /*8540*/  @P2 IMAD.MOV.U32 R2, RZ, RZ, 0x4 ;  /* 0x00000004ff022424 */ /* 0x000fe200078e00ff */
[----:B------:R-:W1:Y:S01]  /*8550*/  S2R R41, SR_CTAID.Y ;  /* 0x0000000000297919 */ /* 0x000e620000002600 */
        /* <DEDUP_REMOVED lines=10> */
[----:B-1----:R-:W-:Y:S02]  /*8600*/  IMAD R4, R41, c[0x0][0x1bc], R5 ;  /* 0x00006f0029047a24 */ /* 0x002fe400078e0205 */
[----:B---3--:R-:W-:-:S05]  /*8610*/  @P2 IMAD.WIDE R2, R36, R2, c[0x0][0x340] ;  /* 0x0000d00024022625 */ /* 0x008fca00078e0202 */
[----:B------:R1:W3:Y:S01]  /*8620*/  @P2 LDG.E R16, [R2.64] ;  /* 0x0000000802102981 */ /* 0x0002e2000c1e1900 */
[----:B------:R-:W-:Y:S01]  /*8630*/  ISETP.NE.U32.AND P0, PT, RZ, c[0x0][0x348], PT ;  /* 0x0000d200ff007a0c */ /* 0x000fe20003f05070 */
[----:B----4-:R-:W-:Y:S01]  /*8640*/  IMAD R25, R35, c[0x0][0x2c4], RZ ;  /* 0x0000b10023197a24 */ /* 0x010fe200078e02ff */
[----:B------:R-:W-:Y:S01]  /*8650*/  SHF.R.S32.HI R15, RZ, 0x1f, R36 ;  /* 0x0000001fff0f7819 */ /* 0x000fe20000011424 */
[----:B------:R-:W-:Y:S01]  /*8660*/  BSSY B0, `(.L_x_672) ;  /* 0x0000066000007945 */ /* 0x000fe20003800000 */
[----:B------:R-:W-:Y:S02]  /*8670*/  ISETP.NE.AND.EX P0, PT, RZ, c[0x0][0x34c], PT, P0 ;  /* 0x0000d300ff007a0c */ /* 0x000fe40003f05300 */
[----:B------:R-:W-:Y:S02]  /*8680*/  LEA.HI R85, R251, R252, RZ, 0x4 ;  /* 0x000000fcfb557211 */ /* 0x000fe400078f20ff */
[----:B------:R-:W-:Y:S02]  /*8690*/  SHF.R.S32.HI R9, RZ, 0x1f, R6 ;  /* 0x0000001fff097819 */ /* 0x000fe40000011406 */
[----:B------:R-:W-:-:S02]  /*86a0*/  LOP3.LUT R7, R85, 0xfffffff0, RZ, 0xc0, !PT ;  /* 0xfffffff055077812 */ /* 0x000fc400078ec0ff */
[----:B------:R-:W-:Y:S02]  /*86b0*/  SHF.R.S32.HI R73, RZ, 0x1f, R72 ;  /* 0x0000001fff497819 */ /* 0x000fe40000011448 */
[----:B------:R-:W-:Y:S02]  /*86c0*/  IADD3 R11, -R7, R252, RZ ;  /* 0x000000fc070b7210 */ /* 0x000fe40007ffe1ff */
[----:B------:R-:W-:Y:S02]  /*86d0*/  ISETP.NE.U32.AND P1, PT, RZ, c[0x0][0x350], PT ;  /* 0x0000d400ff007a0c */ /* 0x000fe40003f25070 */
[----:B------:R-:W-:Y:S02]  /*86e0*/  ISETP.GE.AND P3, PT, R72, c[0x0][0x198], PT ;  /* 0x0000660048007a0c */ /* 0x000fe40003f66270 */
[----:B------:R-:W-:Y:S01]  /*86f0*/  ISETP.NE.AND.EX P1, PT, RZ, c[0x0][0x354], PT, P1 ;  /* 0x0000d500ff007a0c */ /* 0x000fe20003f25310 */
[----:B-1----:R-:W-:-:S04]  /*8700*/  IMAD.WIDE.U32 R2, R187, c[0x0][0x178], RZ ;  /* 0x00005e00bb027a25 */ /* 0x002fc800078e00ff */
        /* <DEDUP_REMOVED lines=8> */
[----:B------:R-:W-:Y:S01]  /*8790*/  IMAD R0, R116, 0x10, R70 ;  /* 0x0000001074007824 */ /* 0x000fe200078e0246 */
[----:B------:R-:W-:-:S04]  /*87a0*/  SEL R4, R15, RZ, !P0 ;  /* 0x000000ff0f047207 */ /* 0x000fc80004000000 */
[----:B------:R-:W-:Y:S02]  /*87b0*/  IADD3 R12, R88, R0, RZ ;  /* 0x00000000580c7210 */ /* 0x000fe40007ffe0ff */
[----:B------:R-:W-:Y:S02]  /*87c0*/  SEL R0, R36, RZ, !P0 ;  /* 0x000000ff24007207 */ /* 0x000fe40004000000 */
[----:B------:R-:W-:Y:S01]  /*87d0*/  IADD3 R5, P0, R70, R6, RZ ;  /* 0x0000000646057210 */ /* 0x000fe20007f1e0ff */
[----:B------:R-:W-:Y:S02]  /*87e0*/  IMAD R6, R4, c[0x0][0x1c0], RZ ;  /* 0x0000700004067a24 */ /* 0x000fe400078e02ff */
[----:B------:R-:W-:Y:S01]  /*87f0*/  @P6 IMAD.HI.U32 R10, R12, c[0x0][0x2c8], RZ ;  /* 0x0000b2000c0a6a27 */ /* 0x000fe200078e00ff */
[----:B------:R-:W-:Y:S02]  /*8800*/  LEA.HI.X.SX32 R4, R70, R9, 0x1, P0 ;  /* 0x0000000946047211 */ /* 0x000fe400000f0eff */
[----:B------:R-:W-:Y:S01]  /*8810*/  SHF.R.S32.HI R9, RZ, 0x1f, R11 ;  /* 0x0000001fff097819 */ /* 0x000fe2000001140b */
[----:B------:R-:W-:-:S02]  /*8820*/  IMAD R7, R0, c[0x0][0x1c4], R6 ;  /* 0x0000710000077a24 */ /* 0x000fc400078e0206 */
[----:B------:R-:W-:Y:S01]  /*8830*/  IMAD.WIDE.U32 R2, R0, c[0x0][0x1c0], R2 ;  /* 0x0000700000027a25 */ /* 0x000fe200078e0002 */
[----:B------:R-:W-:-:S03]  /*8840*/  LEA.HI R84, R9, R11, RZ, 0x3 ;  /* 0x0000000b09547211 */ /* 0x000fc600078f18ff */
[----:B------:R-:W-:Y:S01]  /*8850*/  IMAD.MOV.U32 R8, RZ, RZ, R12 ;  /* 0x000000ffff087224 */ /* 0x000fe200078e000c */
[----:B------:R-:W-:Y:S01]  /*8860*/  @P6 SHF.R.U32.HI R8, RZ, c[0x0][0x2cc], R10 ;  /* 0x0000b300ff086a19 */ /* 0x000fe2000001160a */
[----:B------:R-:W-:Y:S01]  /*8870*/  IMAD R0, R4, c[0x0][0x208], RZ ;  /* 0x0000820004007a24 */ /* 0x000fe200078e02ff */
[----:B------:R-:W-:Y:S01]  /*8880*/  LOP3.LUT R10, R84, 0xfffffff8, RZ, 0xc0, !PT ;  /* 0xfffffff8540a7812 */ /* 0x000fe200078ec0ff */
[----:B------:R-:W-:Y:S01]  /*8890*/  IMAD R6, R4, c[0x0][0x1e0], RZ ;  /* 0x0000780004067a24 */ /* 0x000fe200078e02ff */
[----:B------:R-:W-:Y:S01]  /*88a0*/  IADD3 R9, -R8, RZ, RZ ;  /* 0x000000ff08097210 */ /* 0x000fe20007ffe1ff */
[C---:B------:R-:W-:Y:S01]  /*88b0*/  IMAD R14, R5.reuse, c[0x0][0x20c], R0 ;  /* 0x00008300050e7a24 */ /* 0x040fe200078e0200 */
[----:B------:R-:W-:Y:S01]  /*88c0*/  SHF.R.S32.HI R0, RZ, 0x1f, R8 ;  /* 0x0000001fff007819 */ /* 0x000fe20000011408 */
[----:B------:R-:W-:Y:S01]  /*88d0*/  IMAD R13, R5, c[0x0][0x1e4], R6 ;  /* 0x00007900050d7a24 */ /* 0x000fe200078e0206 */
[----:B------:R-:W-:Y:S01]  /*88e0*/  IADD3 R83, R11, -R10, RZ ;  /* 0x8000000a0b537210 */ /* 0x000fe20007ffe0ff */
[----:B------:R-:W-:-:S02]  /*88f0*/  IMAD.IADD R3, R3, 0x1, R7 ;  /* 0x0000000103037824 */ /* 0x000fc400078e0207 */
[----:B------:R-:W-:-:S04]  /*8900*/  IMAD.WIDE.U32 R6, R5, c[0x0][0x1e0], R72 ;  /* 0x0000780005067a25 */ /* 0x000fc800078e0048 */
[----:B------:R-:W-:Y:S02]  /*8910*/  IMAD R0, R0, c[0x0][0x1b0], RZ ;  /* 0x00006c0000007a24 */ /* 0x000fe400078e02ff */
[----:B------:R-:W-:Y:S02]  /*8920*/  IMAD.IADD R7, R7, 0x1, R13 ;  /* 0x0000000107077824 */ /* 0x000fe400078e020d */
[C---:B------:R-:W-:Y:S02]  /*8930*/  IMAD R13, R8.reuse, c[0x0][0x1b4], R0 ;  /* 0x00006d00080d7a24 */ /* 0x040fe400078e0200 */
[----:B------:R-:W-:-:S04]  /*8940*/  IMAD.WIDE.U32 R2, R8, c[0x0][0x1b0], R2 ;  /* 0x00006c0008027a25 */ /* 0x000fc800078e0002 */
[----:B------:R-:W-:Y:S01]  /*8950*/  IMAD.WIDE.U32 R4, R5, c[0x0][0x208], R72 ;  /* 0x0000820005047a25 */ /* 0x000fe200078e0048 */
[----:B------:R-:W-:-:S03]  /*8960*/  IADD3 R3, R3, R13, RZ ;  /* 0x0000000d03037210 */ /* 0x000fc60007ffe0ff */
[----:B------:R-:W-:Y:S02]  /*8970*/  IMAD R0, R9, c[0x0][0x2c4], R12 ;  /* 0x0000b10009007a24 */ /* 0x000fe400078e020c */
[----:B------:R-:W-:Y:S02]  /*8980*/  IMAD.IADD R5, R5, 0x1, R14 ;  /* 0x0000000105057824 */ /* 0x000fe400078e020e */
[----:B------:R-:W-:Y:S01]  /*8990*/  IMAD.WIDE.U32 R8, R41, c[0x0][0x1e8], R6 ;  /* 0x00007a0029087a25 */ /* 0x000fe200078e0006 */
[----:B------:R-:W-:-:S03]  /*89a0*/  SHF.R.S32.HI R10, RZ, 0x1f, R0 ;  /* 0x0000001fff0a7819 */ /* 0x000fc60000011400 */
[----:B------:R-:W-:-:S04]  /*89b0*/  IMAD.WIDE.U32 R6, R41, c[0x0][0x210], R4 ;  /* 0x0000840029067a25 */ /* 0x000fc800078e0004 */
[----:B------:R-:W-:-:S04]  /*89c0*/  IMAD.WIDE.U32 R4, R0, c[0x0][0x1a8], R2 ;  /* 0x00006a0000047a25 */ /* 0x000fc800078e0002 */
[----:B------:R-:W-:Y:S02]  /*89d0*/  IMAD R10, R10, c[0x0][0x1a8], RZ ;  /* 0x00006a000a0a7a24 */ /* 0x000fe400078e02ff */
[----:B------:R-:W-:Y:S02]  /*89e0*/  IMAD R12, R218, c[0x0][0x210], RZ ;  /* 0x00008400da0c7a24 */ /* 0x000fe400078e02ff */
[----:B------:R-:W-:Y:S02]  /*89f0*/  IMAD R10, R0, c[0x0][0x1ac], R10 ;  /* 0x00006b00000a7a24 */ /* 0x000fe400078e020a */
[----:B------:R-:W-:Y:S02]  /*8a00*/  IMAD R11, R218, c[0x0][0x1e8], RZ ;  /* 0x00007a00da0b7a24 */ /* 0x000fe400078e02ff */
[C---:B------:R-:W-:Y:S02]  /*8a10*/  IMAD R12, R41.reuse, c[0x0][0x214], R12 ;  /* 0x00008500290c7a24 */ /* 0x040fe400078e020c */
[----:B------:R-:W-:-:S02]  /*8a20*/  IMAD R11, R41, c[0x0][0x1ec], R11 ;  /* 0x00007b00290b7a24 */ /* 0x000fc400078e020b */
[----:B------:R-:W-:Y:S01]  /*8a30*/  IMAD.IADD R10, R5, 0x1, R10 ;  /* 0x00000001050a7824 */ /* 0x000fe200078e020a */
[----:B------:R-:W-:Y:S01]  /*8a40*/  IADD3 R7, R12, R7, RZ ;  /* 0x000000070c077210 */ /* 0x000fe20007ffe0ff */
[----:B------:R-:W-:Y:S01]  /*8a50*/  IMAD.IADD R9, R11, 0x1, R9 ;  /* 0x000000010b097824 */ /* 0x000fe200078e0209 */
[----:B------:R-:W-:Y:S01]  /*8a60*/  LEA R12, P0, R4, c[0x0][0x160], 0x1 ;  /* 0x00005800040c7a11 */ /* 0x000fe200078008ff */
[----:B------:R-:W-:-:S03]  /*8a70*/  IMAD.IADD R5, R88, 0x1, R70 ;  /* 0x0000000158057824 */ /* 0x000fc600078e0246 */
[----:B------:R-:W-:Y:S01]  /*8a80*/  LEA.HI.X R10, R4, c[0x0][0x164], R10, 0x1, P0 ;  /* 0x00005900040a7a11 */ /* 0x000fe200000f0c0a */
[----:B------:R1:W4:Y:S01]  /*8a90*/  SHFL.IDX PT, R13, R12, RZ, 0x181f ;  /* 0x00181fff0c0d7589 */ /* 0x00032200000e0000 */
[----:B------:R-:W-:Y:S02]  /*8aa0*/  ISETP.GE.AND P0, PT, R5, R25, PT ;  /* 0x000000190500720c */ /* 0x000fe40003f06270 */
[----:B------:R-:W-:Y:S01]  /*8ab0*/  LEA.HI R4, R251, R252, RZ, 0x6 ;  /* 0x000000fcfb047211 */ /* 0x000fe200078f30ff */
[----:B------:R1:W2:Y:S03]  /*8ac0*/  SHFL.IDX PT, R14, R10, RZ, 0x181f ;  /* 0x00181fff0a0e7589 */ /* 0x0002a600000e0000 */
[----:B------:R-:W-:-:S04]  /*8ad0*/  SHF.L.U32 R4, R4, 0x3, RZ ;  /* 0x0000000304047819 */ /* 0x000fc800000006ff */
[----:B------:R-:W-:Y:S02]  /*8ae0*/  LOP3.LUT R74, R17, 0xfffffe00, R4, 0xf8, !PT ;  /* 0xfffffe00114a7812 */ /* 0x000fe400078ef804 */
[----:B---3--:R-:W-:Y:S01]  /*8af0*/  @P2 MOV R2, R16 ;  /* 0x0000001000022202 */ /* 0x008fe20000000f00 */
[----:B------:R-:W-:Y:S01]  /*8b00*/  @!P2 IMAD.MOV.U32 R2, RZ, RZ, R36 ;  /* 0x000000ffff02a224 */ /* 0x000fe200078e0024 */
[----:B------:R-:W-:Y:S01]  /*8b10*/  @P2 SHF.R.S32.HI R3, RZ, 0x1f, R16 ;  /* 0x0000001fff032819 */ /* 0x000fe20000011410 */
[----:B------:R-:W-:Y:S01]  /*8b20*/  IMAD.MOV.U32 R16, RZ, RZ, 0x20 ;  /* 0x00000020ff107424 */ /* 0x000fe200078e00ff */
[----:B------:R-:W-:Y:S02]  /*8b30*/  @!P2 MOV R3, R15 ;  /* 0x0000000f0003a202 */ /* 0x000fe40000000f00 */
[----:B------:R-:W-:Y:S02]  /*8b40*/  SEL R0, R2, RZ, !P1 ;  /* 0x000000ff02007207 */ /* 0x000fe40004800000 */
[----:B------:R-:W-:-:S02]  /*8b50*/  SEL R2, R3, RZ, !P1 ;  /* 0x000000ff03027207 */ /* 0x000fc40004800000 */
[----:B------:R-:W-:Y:S01]  /*8b60*/  R2P PR, R83, 0x6 ;  /* 0x0000000653007804 */ /* 0x000fe20000000000 */
[----:B------:R-:W-:Y:S01]  /*8b70*/  IMAD.WIDE.U32 R100, R0, c[0x0][0x218], R6 ;  /* 0x0000860000647a25 */ /* 0x000fe200078e0006 */
[----:B------:R-:W-:-:S03]  /*8b80*/  MOV R15, 0x10 ;  /* 0x00000010000f7802 */ /* 0x000fc60000000f00 */
[----:B------:R-:W-:Y:S01]  /*8b90*/  IMAD R3, R2, c[0x0][0x1f0], RZ ;  /* 0x00007c0002037a24 */ /* 0x000fe200078e02ff */
[----:B------:R-:W-:Y:S01]  /*8ba0*/  SEL R4, R16, 0xffffffe0, !P2 ;  /* 0xffffffe010047807 */ /* 0x000fe20005000000 */
[----:B------:R-:W-:Y:S02]  /*8bb0*/  IMAD R2, R2, c[0x0][0x218], RZ ;  /* 0x0000860002027a24 */ /* 0x000fe400078e02ff */
[C---:B------:R-:W-:Y:S02]  /*8bc0*/  IMAD R11, R0.reuse, c[0x0][0x1f4], R3 ;  /* 0x00007d00000b7a24 */ /* 0x040fe400078e0203 */
[C---:B------:R-:W-:Y:S01]  /*8bd0*/  IMAD R3, R0.reuse, c[0x0][0x21c], R2 ;  /* 0x0000870000037a24 */ /* 0x040fe200078e0202 */
[----:B------:R-:W-:Y:S01]  /*8be0*/  SEL R2, R15, 0xfffffff0, !P1 ;  /* 0xfffffff00f027807 */ /* 0x000fe20004800000 */
[----:B------:R-:W-:-:S03]  /*8bf0*/  IMAD.WIDE.U32 R22, R0, c[0x0][0x1f0], R8 ;  /* 0x00007c0000167a25 */ /* 0x000fc600078e0008 */
[----:B------:R-:W-:Y:S01]  /*8c00*/  IADD3 R87, R101, R3, RZ ;  /* 0x0000000365577210 */ /* 0x000fe20007ffe0ff */
[----:B------:R-:W-:Y:S01]  /*8c10*/  IMAD.IADD R19, R23, 0x1, R11 ;  /* 0x0000000117137824 */ /* 0x000fe200078e020b */
[----:B------:R1:W-:Y:S04]  /*8c20*/  STL.64 [R1+0x70], R22 ;  /* 0x0000701601007387 */ /* 0x0003e80000100a00 */
[----:B------:R1:W-:Y:S04]  /*8c30*/  STL.64 [R1+0x38], R100 ;  /* 0x0000386401007387 */ /* 0x0003e80000100a00 */
[----:B------:R1:W-:Y:S04]  /*8c40*/  STL [R1+0x34], R87 ;  /* 0x0000345701007387 */ /* 0x0003e80000100800 */
[----:B------:R1:W-:Y:S01]  /*8c50*/  STL [R1+0x6c], R19 ;  /* 0x00006c1301007387 */ /* 0x0003e20000100800 */
[----:B------:R-:W-:Y:S05]  /*8c60*/  @P0 BRA `(.L_x_673) ;  /* 0x0000005000000947 */ /* 0x000fea0003800000 */
[----:B--2-4-:R-:W-:Y:S01]  /*8c70*/  LEA R6, P0, R72, R13, 0x1 ;  /* 0x0000000d48067211 */ /* 0x014fe200078008ff */
[----:B------:R-:W-:-:S03]  /*8c80*/  IMAD.SHL.U32 R0, R74, 0x2, RZ ;  /* 0x000000024a007824 */ /* 0x000fc600078e00ff */
[----:B------:R-:W-:-:S05]  /*8c90*/  LEA.HI.X R7, R72, R14, R73, 0x1, P0 ;  /* 0x0000000e48077211 */ /* 0x000fca00000f0c49 */
[----:B------:R-:W-:Y:S01]  /*8ca0*/  @!PT LDS RZ, [RZ] ;  /* 0x00000000fffff984 */ /* 0x000fe20000000800 */
[----:B------:R2:W-:Y:S04]  /*8cb0*/  LDGSTS.E.BYPASS.LTC128B.128 [R0+0x7100], [R6.64], !P3 ;  /* 0x0710000006007fae */ /* 0x0005e8000d901d48 */
.L_x_673:
[----:B--2-4-:R-:W-:Y:S05]  /*8cc0*/  BSYNC B0 ;  /* 0x0000000000007941 */ /* 0x014fea0003800000 */
.L_x_672:
        /* <DEDUP_REMOVED lines=11> */
.L_x_675:
[----:B------:R-:W-:Y:S05]  /*8d80*/  BSYNC B0 ;  /* 0x0000000000007941 */ /* 0x000fea0003800000 */
.L_x_674:
        /* <DEDUP_REMOVED lines=11> */
.L_x_677:
[----:B------:R-:W-:Y:S05]  /*8e40*/  BSYNC B0 ;  /* 0x0000000000007941 */ /* 0x000fea0003800000 */
.L_x_676:
        /* <DEDUP_REMOVED lines=11> */
.L_x_679:
[----:B------:R-:W-:Y:S05]  /*8f00*/  BSYNC B0 ;  /* 0x0000000000007941 */ /* 0x000fea0003800000 */
.L_x_678:
        /* <DEDUP_REMOVED lines=11> */
.L_x_681:
[----:B------:R-:W-:Y:S05]  /*8fc0*/  BSYNC B0 ;  /* 0x0000000000007941 */ /* 0x000fea0003800000 */
.L_x_680:
        /* <DEDUP_REMOVED lines=11> */
.L_x_683:
[----:B------:R-:W-:Y:S05]  /*9080*/  BSYNC B0 ;  /* 0x0000000000007941 */ /* 0x000fea0003800000 */
.L_x_682:
        /* <DEDUP_REMOVED lines=11> */
.L_x_685:
[----:B------:R-:W-:Y:S05]  /*9140*/  BSYNC B0 ;  /* 0x0000000000007941 */ /* 0x000fea0003800000 */
.L_x_684:
[----:B-12---:R-:W2:Y:S01]  /*9150*/  LDL R7, [R1+0x44] ;  /* 0x0000440001077983 */ /* 0x006ea20000100800 */
[----:B------:R-:W-:Y:S01]  /*9160*/  IADD3 R0, R5, 0x70, RZ ;  /* 0x0000007005007810 */ /* 0x000fe20007ffe0ff */
[----:B----4-:R-:W-:Y:S01]  /*9170*/  IMAD.MOV.U32 R6, RZ, RZ, 0x70 ;  /* 0x00000070ff067424 */ /* 0x010fe200078e00ff */
[C---:B------:R-:W-:Y:S01]  /*9180*/  IADD3 R96, R235.reuse, -0x1, RZ ;  /* 0xffffffffeb607810 */ /* 0x040fe20007ffe0ff */
[----:B------:R-:W1:Y:S01]  /*9190*/  SHFL.IDX PT, R8, R12, 0x7, 0x181f ;  /* 0x00f81f000c087f89 */ /* 0x000e6200000e0000 */
[----:B------:R-:W-:Y:S01]  /*91a0*/  ISETP.GE.AND P1, PT, R0, R25, PT ;  /* 0x000000190000720c */ /* 0x000fe20003f26270 */
[----:B------:R-:W-:Y:S01]  /*91b0*/  IMAD R248, R235, -0x70, R6 ;  /* 0xffffff90ebf87824 */ /* 0x000fe200078e0206 */
[----:B------:R-:W-:Y:S01]  /*91c0*/  SHF.R.S32.HI R97, RZ, 0x1f, R96 ;  /* 0x0000001fff617819 */ /* 0x000fe20000011460 */
[----:B------:R-:W4:Y:S01]  /*91d0*/  SHFL.IDX PT, R3, R10, 0x7, 0x181f ;  /* 0x00f81f000a037f89 */ /* 0x000f2200000e0000 */
[----:B------:R-:W-:Y:S01]  /*91e0*/  IMAD.MOV.U32 R14, RZ, RZ, R18 ;  /* 0x000000ffff0e7224 */ /* 0x000fe200078e0012 */
[----:B------:R-:W-:Y:S01]  /*91f0*/  BSSY B0, `(.L_x_686) ;  /* 0x0000057000007945 */ /* 0x000fe20003800000 */
[----:B------:R-:W-:-:S02]  /*9200*/  IMAD.MOV.U32 R15, RZ, RZ, R19 ;  /* 0x000000ffff0f7224 */ /* 0x000fc400078e0013 */
[C---:B------:R-:W-:Y:S02]  /*9210*/  IMAD R0, R6.reuse, c[0x0][0x1e4], RZ ;  /* 0x0000790006007a24 */ /* 0x040fe400078e02ff */
[----:B------:R-:W-:-:S04]  /*9220*/  IMAD.WIDE.U32 R18, R6, c[0x0][0x1e0], RZ ;  /* 0x0000780006127a25 */ /* 0x000fc800078e00ff */
[----:B------:R-:W-:Y:S02]  /*9230*/  IMAD.IADD R118, R19, 0x1, R0 ;  /* 0x0000000113767824 */ /* 0x000fe400078e0200 */
[----:B------:R-:W-:Y:S02]  /*9240*/  IMAD.MOV.U32 R14, RZ, RZ, R22 ;  /* 0x000000ffff0e7224 */ /* 0x000fe400078e0016 */
[----:B------:R-:W-:Y:S02]  /*9250*/  IMAD R6, R118, R96, RZ ;  /* 0x0000006076067224 */ /* 0x000fe400078e02ff */
[----:B------:R-:W-:Y:S01]  /*9260*/  IMAD.MOV.U32 R21, RZ, RZ, c[0x0][0x1e0] ;  /* 0x00007800ff157624 */ /* 0x000fe200078e00ff */
[----:B------:R3:W-:Y:S01]  /*9270*/  STL.64 [R1+0x68], R14 ;  /* 0x0000680e01007387 */ /* 0x0007e20000100a00 */
[----:B------:R-:W-:Y:S01]  /*9280*/  IMAD R6, R97, R18, R6 ;  /* 0x0000001261067224 */ /* 0x000fe200078e0206 */
[----:B-1----:R-:W-:Y:S01]  /*9290*/  @!P1 LEA R8, P0, R72, R8, 0x1 ;  /* 0x0000000848089211 */ /* 0x002fe200078008ff */
[----:B------:R-:W-:-:S02]  /*92a0*/  IMAD.MOV.U32 R20, RZ, RZ, c[0x0][0x1e4] ;  /* 0x00007900ff147624 */ /* 0x000fc400078e00ff */
[----:B------:R-:W-:Y:S01]  /*92b0*/  IMAD.MOV.U32 R16, RZ, RZ, R27 ;  /* 0x000000ffff107224 */ /* 0x000fe200078e001b */
[----:B----4-:R-:W-:Y:S01]  /*92c0*/  @!P1 LEA.HI.X R9, R72, R3, R73, 0x1, P0 ;  /* 0x0000000348099211 */ /* 0x010fe200000f0c49 */
[----:B------:R-:W-:Y:S02]  /*92d0*/  @!P1 IMAD.SHL.U32 R3, R74, 0x2, RZ ;  /* 0x000000024a039824 */ /* 0x000fe400078e00ff */
[----:B---3--:R-:W-:Y:S01]  /*92e0*/  IMAD.WIDE.U32 R12, R21, 0x20, RZ ;  /* 0x00000020150c7825 */ /* 0x008fe200078e00ff */
[----:B------:R-:W-:Y:S02]  /*92f0*/  LOP3.LUT R16, R16, 0xfffffffe, RZ, 0xc0, !PT ;  /* 0xfffffffe10107812 */ /* 0x000fe400078ec0ff */
[----:B------:R-:W-:Y:S01]  /*9300*/  @!PT LDS RZ, [RZ] ;  /* 0x00000000fffff984 */ /* 0x000fe20000000800 */
[----:B------:R1:W-:Y:S01]  /*9310*/  @!P1 LDGSTS.E.BYPASS.LTC128B.128 [R3+0xa900], [R8.64], !P3 ;  /* 0x0a90000008039fae */ /* 0x0003e2000d901d48 */
[----:B------:R-:W-:-:S03]  /*9320*/  ISETP.GE.AND P3, PT, R72, c[0x0][0x1d4], PT ;  /* 0x0000750048007a0c */ /* 0x000fc60003f66270 */
[----:B------:R-:W0:Y:S10]  /*9330*/  LDGDEPBAR ;  /* 0x00000000000079af */ /* 0x000e340000000000 */
[----:B------:R-:W-:Y:S01]  /*9340*/  @P3 LOP3.LUT R16, R16, 0x1, RZ, 0xfc, !PT ;  /* 0x0000000110103812 */ /* 0x000fe200078efcff */
[----:B------:R-:W-:-:S04]  /*9350*/  IMAD.WIDE.U32 R14, R96, R18, R14 ;  /* 0x00000012600e7225 */ /* 0x000fc800078e000e */
[----:B------:R3:W-:Y:S01]  /*9360*/  STL [R1+0x60], R16 ;  /* 0x0000601001007387 */ /* 0x0007e20000100800 */
[----:B-1----:R-:W-:-:S03]  /*9370*/  IMAD.SHL.U32 R3, R20, 0x20, RZ ;  /* 0x0000002014037824 */ /* 0x002fc600078e00ff */
[----:B------:R-:W-:Y:S01]  /*9380*/  BAR.SYNC.DEFER_BLOCKING 0x0 ;  /* 0x0000000000007b1d */ /* 0x000fe20000010000 */
[----:B--2---:R-:W-:Y:S01]  /*9390*/  IADD3 R75, R248, R7, -R70 ;  /* 0x00000007f84b7210 */ /* 0x004fe20007ffe846 */
[----:B------:R-:W-:-:S03]  /*93a0*/  IMAD.IADD R7, R15, 0x1, R6 ;  /* 0x000000010f077824 */ /* 0x000fc600078e0206 */
[C---:B------:R-:W-:Y:S02]  /*93b0*/  ISETP.GE.AND P2, PT, R75.reuse, 0x11, PT ;  /* 0x000000114b00780c */ /* 0x040fe40003f46270 */
[C---:B------:R-:W-:Y:S02]  /*93c0*/  ISETP.GE.AND P4, PT, R75.reuse, 0x1, PT ;  /* 0x000000014b00780c */ /* 0x040fe40003f86270 */
[----:B------:R-:W-:-:S09]  /*93d0*/  ISETP.GE.AND P5, PT, R75, 0x21, PT ;  /* 0x000000214b00780c */ /* 0x000fd20003fa6270 */
[C---:B------:R-:W-:Y:S02]  /*93e0*/  @P2 LEA R0, P0, R21.reuse, R14, 0x4 ;  /* 0x0000000e15002211 */ /* 0x040fe400078020ff */
[----:B------:R-:W-:Y:S02]  /*93f0*/  @P4 LEA R8, P1, R14, c[0x0][0x1c8], 0x1 ;  /* 0x000072000e084a11 */ /* 0x000fe400078208ff */
[----:B------:R-:W-:Y:S02]  /*9400*/  @P2 LEA.HI.X R5, R21, R7, R20, 0x4, P0 ;  /* 0x0000000715052211 */ /* 0x000fe400000f2414 */
[----:B------:R-:W-:Y:S02]  /*9410*/  @P2 LEA R10, P0, R0, c[0x0][0x1c8], 0x1 ;  /* 0x00007200000a2a11 */ /* 0x000fe400078008ff */
[----:B------:R-:W-:Y:S02]  /*9420*/  @P4 LEA.HI.X R9, R14, c[0x0][0x1cc], R7, 0x1, P1 ;  /* 0x000073000e094a11 */ /* 0x000fe400008f0c07 */
[----:B------:R-:W-:Y:S01]  /*9430*/  @P2 LEA.HI.X R11, R0, c[0x0][0x1cc], R5, 0x1, P0 ;  /* 0x00007300000b2a11 */ /* 0x000fe200000f0c05 */
[----:B------:R-:W-:Y:S01]  /*9440*/  @P4 IMAD.SHL.U32 R5, R74, 0x2, RZ ;  /* 0x000000024a054824 */ /* 0x000fe200078e00ff */
[----:B------:R-:W-:-:S02]  /*9450*/  ISETP.GE.AND P1, PT, R75, 0x31, PT ;  /* 0x000000314b00780c */ /* 0x000fc40003f26270 */
[----:B------:R-:W-:Y:S02]  /*9460*/  @P5 IADD3 R0, P0, R14, R12, RZ ;  /* 0x0000000c0e005210 */ /* 0x000fe40007f1e0ff */
[----:B------:R-:W-:Y:S01]  /*9470*/  @!PT LDS RZ, [RZ] ;  /* 0x00000000fffff984 */ /* 0x000fe20000000800 */
[----:B------:R-:W-:Y:S01]  /*9480*/  @!PT LDS RZ, [RZ] ;  /* 0x00000000fffff984 */ /* 0x000fe20000000800 */
[----:B------:R-:W-:Y:S01]  /*9490*/  @!PT LDS RZ, [RZ] ;  /* 0x00000000fffff984 */ /* 0x000fe20000000800 */
[----:B------:R1:W-:Y:S01]  /*94a0*/  @P4 LDGSTS.E.BYPASS.LTC128B.128 [R5+0x3900], [R8.64], !P3 ;  /* 0x0390000008054fae */ /* 0x0003e2000d901d48 */
[----:B------:R-:W-:Y:S02]  /*94b0*/  LOP3.LUT P4, RZ, R16, 0x1, RZ, 0xc0, !PT ;  /* 0x0000000110ff7812 */ /* 0x000fe4000788c0ff */
[----:B------:R-:W-:Y:S01]  /*94c0*/  @P5 IADD3.X R12, R7, R13, R3, P0, !PT ;  /* 0x0000000d070c5210 */ /* 0x000fe200007fe403 */
[----:B------:R-:W-:Y:S01]  /*94d0*/  @P2 IMAD.SHL.U32 R3, R74, 0x2, RZ ;  /* 0x000000024a032824 */ /* 0x000fe200078e00ff */
[C---:B------:R-:W-:Y:S02]  /*94e0*/  @P5 LEA R18, P3, R0.reuse, c[0x0][0x1c8], 0x1 ;  /* 0x0000720000125a11 */ /* 0x040fe400078608ff */
[----:B------:R-:W-:Y:S02]  /*94f0*/  ISETP.GE.AND P0, PT, R75, 0x51, PT ;  /* 0x000000514b00780c */ /* 0x000fe40003f06270 */
[----:B------:R-:W-:Y:S01]  /*9500*/  @P1 IMAD.MOV.U32 R6, RZ, RZ, R14 ;  /* 0x000000ffff061224 */ /* 0x000fe200078e000e */
[----:B------:R-:W-:-:S04]  /*9510*/  @P5 LEA.HI.X R19, R0, c[0x0][0x1cc], R12, 0x1, P3 ;  /* 0x0000730000135a11 */ /* 0x000fc800018f0c0c */
[----:B------:R2:W-:Y:S01]  /*9520*/  @P2 LDGSTS.E.BYPASS.LTC128B.128 [R3+0x4100], [R10.64], !P4 ;  /* 0x041000000a032fae */ /* 0x0005e2000e101d48 */
[----:B------:R-:W-:Y:S01]  /*9530*/  ISETP.GE.AND P2, PT, R75, 0x41, PT ;  /* 0x000000414b00780c */ /* 0x000fe20003f46270 */
[----:B-1----:R-:W-:-:S04]  /*9540*/  @P1 IMAD.WIDE.U32 R8, R21, 0x30, R6 ;  /* 0x0000003015081825 */ /* 0x002fc800078e0006 */
[----:B------:R-:W-:Y:S01]  /*9550*/  @P0 IMAD R5, R20, 0x50, RZ ;  /* 0x0000005014050824 */ /* 0x000fe200078e02ff */
[----:B---3--:R-:W-:Y:S01]  /*9560*/  @P1 LEA R16, P3, R8, c[0x0][0x1c8], 0x1 ;  /* 0x0000720008101a11 */ /* 0x008fe200078608ff */
[----:B--2---:R-:W-:-:S04]  /*9570*/  @P1 IMAD R3, R20, 0x30, RZ ;  /* 0x0000003014031824 */ /* 0x004fc800078e02ff */
[----:B------:R-:W-:Y:S02]  /*9580*/  @P1 IMAD.IADD R0, R9, 0x1, R3 ;  /* 0x0000000109001824 */ /* 0x000fe400078e0203 */
[----:B------:R-:W-:-:S03]  /*9590*/  @P0 IMAD.MOV.U32 R9, RZ, RZ, R7 ;  /* 0x000000ffff090224 */ /* 0x000fc600078e0007 */
[----:B------:R-:W-:Y:S01]  /*95a0*/  @P1 LEA.HI.X R17, R8, c[0x0][0x1cc], R0, 0x1, P3 ;  /* 0x0000730008111a11 */ /* 0x000fe200018f0c00 */
[----:B------:R-:W-:Y:S01]  /*95b0*/  @P0 IMAD.MOV.U32 R8, RZ, RZ, R14 ;  /* 0x000000ffff080224 */ /* 0x000fe200078e000e */
[----:B------:R-:W-:-:S03]  /*95c0*/  @P2 LEA R0, P3, R21, R14, 0x6 ;  /* 0x0000000e15002211 */ /* 0x000fc600078630ff */
[C---:B------:R-:W-:Y:S01]  /*95d0*/  @P0 IMAD.WIDE.U32 R8, R21.reuse, 0x50, R8 ;  /* 0x0000005015080825 */ /* 0x040fe200078e0008 */
[----:B------:R-:W-:Y:S02]  /*95e0*/  @P2 LEA.HI.X R3, R21, R7, R20, 0x6, P3 ;  /* 0x0000000715032211 */ /* 0x000fe400018f3414 */
[----:B------:R-:W-:-:S04]  /*95f0*/  @P2 LEA R12, P3, R0, c[0x0][0x1c8], 0x1 ;  /* 0x00007200000c2a11 */ /* 0x000fc800078608ff */
[----:B------:R-:W-:Y:S01]  /*9600*/  @P2 LEA.HI.X R13, R0, c[0x0][0x1cc], R3, 0x1, P3 ;  /* 0x00007300000d2a11 */ /* 0x000fe200018f0c03 */
[----:B------:R-:W-:Y:S01]  /*9610*/  @P5 IMAD.SHL.U32 R3, R74, 0x2, RZ ;  /* 0x000000024a035824 */ /* 0x000fe200078e00ff */
[----:B------:R-:W-:Y:S01]  /*9620*/  @P0 LEA R10, P3, R8, c[0x0][0x1c8], 0x1 ;  /* 0x00007200080a0a11 */ /* 0x000fe200078608ff */
[----:B------:R-:W-:Y:S02]  /*9630*/  @P0 IMAD.IADD R0, R9, 0x1, R5 ;  /* 0x0000000109000824 */ /* 0x000fe400078e0205 */
[----:B------:R-:W-:Y:S01]  /*9640*/  @P1 IMAD.SHL.U32 R5, R74, 0x2, RZ ;  /* 0x000000024a051824 */ /* 0x000fe200078e00ff */
[----:B------:R1:W-:Y:S02]  /*9650*/  @P5 LDGSTS.E.BYPASS.LTC128B.128 [R3+0x4900], [R18.64], !P4 ;  /* 0x0490000012035fae */ /* 0x0003e4000e101d48 */
[----:B------:R-:W-:Y:S01]  /*9660*/  @P0 LEA.HI.X R11, R8, c[0x0][0x1cc], R0, 0x1, P3 ;  /* 0x00007300080b0a11 */ /* 0x000fe200018f0c00 */
[C---:B------:R-:W-:Y:S01]  /*9670*/  @P0 IMAD.SHL.U32 R0, R74.reuse, 0x2, RZ ;  /* 0x000000024a000824 */ /* 0x040fe200078e00ff */
[----:B------:R2:W-:Y:S01]  /*9680*/  @P1 LDGSTS.E.BYPASS.LTC128B.128 [R5+0x5100], [R16.64], !P4 ;  /* 0x0510000010051fae */ /* 0x0005e2000e101d48 */
[----:B-1----:R-:W-:-:S05]  /*9690*/  @P2 IMAD.SHL.U32 R3, R74, 0x2, RZ ;  /* 0x000000024a032824 */ /* 0x002fca00078e00ff */
[----:B------:R2:W-:Y:S04]  /*96a0*/  @P2 LDGSTS.E.BYPASS.LTC128B.128 [R3+0x5900], [R12.64], !P4 ;  /* 0x059000000c032fae */ /* 0x0005e8000e101d48 */
[----:B------:R2:W-:Y:S01]  /*96b0*/  @P0 LDGSTS.E.BYPASS.LTC128B.128 [R0+0x6100], [R10.64], !P4 ;  /* 0x061000000a000fae */ /* 0x0005e2000e101d48 */
[----:B------:R-:W-:-:S13]  /*96c0*/  ISETP.GE.AND P0, PT, R75, 0x61, PT ;  /* 0x000000614b00780c */ /* 0x000fda0003f06270 */
[----:B------:R-:W-:Y:S05]  /*96d0*/  @!P0 BRA `(.L_x_687) ;  /* 0x0000008000008947 */ /* 0x000fea0003800000 */
[----:B------:R-:W-:Y:S01]  /*96e0*/  MOV R6, R14 ;  /* 0x0000000e00067202 */ /* 0x000fe20000000f00 */
[----:B--2---:R-:W-:-:S04]  /*96f0*/  IMAD R0, R20, 0x60, RZ ;  /* 0x0000006014007824 */ /* 0x004fc800078e02ff */
[----:B------:R-:W-:-:S05]  /*9700*/  IMAD.WIDE.U32 R8, R21, 0x60, R6 ;  /* 0x0000006015087825 */ /* 0x000fca00078e0006 */
[----:B------:R-:W-:Y:S02]  /*9710*/  IADD3 R0, R0, R9, RZ ;  /* 0x0000000900007210 */ /* 0x000fe40007ffe0ff */
[----:B------:R-:W-:-:S04]  /*9720*/  LEA R6, P0, R8, c[0x0][0x1c8], 0x1 ;  /* 0x0000720008067a11 */ /* 0x000fc800078008ff */
[----:B------:R-:W-:Y:S02]  /*9730*/  LEA.HI.X R7, R8, c[0x0][0x1cc], R0, 0x1, P0 ;  /* 0x0000730008077a11 */ /* 0x000fe400000f0c00 */
[----:B------:R-:W-:-:S05]  /*9740*/  SHF.L.U32 R0, R74, 0x1, RZ ;  /* 0x000000014a007819 */ /* 0x000fca00000006ff */
[----:B------:R1:W-:Y:S02]  /*9750*/  LDGSTS.E.BYPASS.LTC128B.128 [R0+0x6900], [R6.64], !P4 ;  /* 0x0690000006007fae */ /* 0x0003e4000e101d48 */
.L_x_687:
[----:B------:R-:W-:Y:S05]  /*9760*/  BSYNC B0 ;  /* 0x0000000000007941 */ /* 0x000fea0003800000 */
.L_x_686:
[----:B------:R-:W-:Y:S01]  /*9770*/  ISETP.LT.AND P0, PT, RZ, c[0x0][0x27c], PT ;  /* 0x00009f00ff007a0c */ /* 0x000fe20003f01270 */
[----:B------:R-:W0:Y:S01]  /*9780*/  LDGDEPBAR ;  /* 0x00000000000079af */ /* 0x000e220000000000 */
[----:B------:R-:W-:-:S04]  /*9790*/  LEA.HI R249, R251, R252, RZ, 0x5 ;  /* 0x000000fcfbf97211 */ /* 0x000fc800078f28ff */
[----:B------:R-:W-:-:S07]  /*97a0*/  SHF.R.S32.HI R250, RZ, 0x5, R249 ;  /* 0x00000005fffa7819 */ /* 0x000fce00000114f9 */
[----:B------:R-:W-:Y:S05]  /*97b0*/  @P0 BRA `(.L_x_688) ;  /* 0x0000002000000947 */ /* 0x000fea0003800000 */
[----:B------:R-:W-:-:S04]  /*97c0*/  DEPBAR.LE SB0, 0x1 ;  /* 0x000080400000791a */ /* 0x000fc80000000000 */
[----:B------:R-:W-:Y:S05]  /*97d0*/  BRA `(.L_x_689) ;  /* 0x00004b1000007947 */ /* 0x000fea0003800000 */
.L_x_688:
[----:B------:R-:W-:Y:S01]  /*97e0*/  ULDC.U8 UR4, c[0x0][0x298] ;  /* 0x0000a60000047ab9 */ /* 0x000fe20000000000 */
[----:B-12--5:R-:W-:Y:S01]  /*97f0*/  SHF.R.S32.HI R0, RZ, 0x1f, R167 ;  /* 0x0000001fff007819 */ /* 0x026fe200000114a7 */
[----:B------:R-:W-:Y:S01]  /*9800*/  IMAD.WIDE.U32 R12, R167, c[0x0][0x280], RZ ;  /* 0x0000a000a70c7a25 */ /* 0x000fe200078e00ff */
        /* <DEDUP_REMOVED lines=17> */
[----:B------:R-:W-:Y:S01]  /*9920*/  @P6 IMAD.HI.U32 R3, R0, c[0x0][0x2c8], RZ ;  /* 0x0000b20000036a27 */ /* 0x000fe200078e00ff */
[----:B------:R-:W-:Y:S01]  /*9930*/  MOV R8, R12 ;  /* 0x0000000c00087202 */ /* 0x000fe20000000f00 */
[----:B------:R-:W-:Y:S01]  /*9940*/  BSSY B0, `(.L_x_691) ;  /* 0x000002e000007945 */ /* 0x000fe20003800000 */
[----:B------:R-:W-:Y:S01]  /*9950*/  MOV R6, R10 ;  /* 0x0000000a00067202 */ /* 0x000fe20000000f00 */
[----:B------:R-:W-:Y:S01]  /*9960*/  IMAD.SHL.U32 R16, R14, 0x4, RZ ;  /* 0x000000040e107824 */ /* 0x000fe200078e00ff */
[----:B------:R-:W-:Y:S01]  /*9970*/  @P6 SHF.R.U32.HI R0, RZ, c[0x0][0x2cc], R3 ;  /* 0x0000b300ff006a19 */ /* 0x000fe20000011603 */
[----:B------:R-:W-:Y:S01]  /*9980*/  CS2R R38, SRZ ;  /* 0x0000000000267805 */ /* 0x000fe2000001ff00 */
[----:B------:R-:W-:Y:S01]  /*9990*/  CS2R R28, SRZ ;  /* 0x00000000001c7805 */ /* 0x000fe2000001ff00 */
[----:B------:R-:W-:Y:S01]  /*99a0*/  CS2R R14, SRZ ;  /* 0x00000000000e7805 */ /* 0x000fe2000001ff00 */
[----:B------:R-:W-:Y:S01]  /*99b0*/  SHF.R.S32.HI R3, RZ, 0x1f, R0 ;  /* 0x0000001fff037819 */ /* 0x000fe20000011400 */
[----:B------:R-:W-:Y:S01]  /*99c0*/  IMAD.WIDE.U32 R8, R0, c[0x0][0x280], R8 ;  /* 0x0000a00000087a25 */ /* 0x000fe200078e0008 */
[----:B------:R-:W-:Y:S01]  /*99d0*/  CS2R R30, SRZ ;  /* 0x00000000001e7805 */ /* 0x000fe2000001ff00 */
[----:B------:R-:W-:-:S02]  /*99e0*/  CS2R R18, SRZ ;  /* 0x0000000000127805 */ /* 0x000fc4000001ff00 */
        /* <DEDUP_REMOVED lines=35> */
.L_x_692:
[----:B------:R-:W-:Y:S05]  /*9c20*/  BSYNC B0 ;  /* 0x0000000000007941 */ /* 0x000fea0003800000 */
.L_x_691:
        /* <DEDUP_REMOVED lines=45> */
.L_x_694:
[----:B----4-:R-:W-:Y:S05]  /*9f00*/  BSYNC B0 ;  /* 0x0000000000007941 */ /* 0x010fea0003800000 */
.L_x_693:
        /* <DEDUP_REMOVED lines=47> */
.L_x_696:
[----:B--2---:R-:W-:Y:S05]  /*a200*/  BSYNC B0 ;  /* 0x0000000000007941 */ /* 0x004fea0003800000 */
.L_x_695:
        /* <DEDUP_REMOVED lines=45> */
.L_x_698:
[----:B----4-:R-:W-:Y:S05]  /*a4e0*/  BSYNC B0 ;  /* 0x0000000000007941 */ /* 0x010fea0003800000 */
.L_x_697:
        /* <DEDUP_REMOVED lines=53> */
[--C-:B------:R-:W-:Y:S02]  /*a840*/  HADD2.F32 R15, -RZ, R9.reuse.H0_H0 ;  /* 0x20000009ff0f7230 */ /* 0x100fe40000004100 */
[----:B------:R-:W-:Y:S01]  /*a850*/  HADD2.F32 R14, -RZ, R9.H1_H1 ;  /* 0x30000009ff0e7230 */ /* 0x000fe20000004100 */
[C---:B------:R-:W-:Y:S01]  /*a860*/  FMUL.FTZ R9, R5.reuse, R10 ;  /* 0x0000000a05097220 */ /* 0x040fe20000410000 */
[----:B------:R-:W-:Y:S01]  /*a870*/  HADD2.F32 R0, -RZ, R27.H0_H0 ;  /* 0x2000001bff007230 */ /* 0x000fe20000004100 */
[-C--:B------:R-:W-:Y:S02]  /*a880*/  FFMA.FTZ R17, R5, R19.reuse, -R7 ;  /* 0x0000001305117223 */ /* 0x080fe40000010807 */
[----:B------:R-:W-:Y:S01]  /*a890*/  FFMA.FTZ R11, R11, R19, R9 ;  /* 0x000000130b0b7223 */ /* 0x000fe20000010009 */
[----:B------:R-:W-:Y:S01]  /*a8a0*/  HADD2.F32 R9, -RZ, R18.H0_H0 ;  /* 0x20000012ff097230 */ /* 0x000fe20000004100 */
[----:B------:R-:W-:-:S02]  /*a8b0*/  FMUL.FTZ R10, R8, R0 ;  /* 0x00000000080a7220 */ /* 0x000fc40000410000 */
[C---:B------:R-:W-:Y:S01]  /*a8c0*/  FMUL.FTZ R5, R6.reuse, R0 ;  /* 0x0000000006057220 */ /* 0x040fe20000410000 */
[--C-:B------:R-:W-:Y:S01]  /*a8d0*/  HADD2.F32 R0, -RZ, R57.reuse.H0_H0 ;  /* 0x20000039ff007230 */ /* 0x100fe20000004100 */
[-C--:B------:R-:W-:Y:S01]  /*a8e0*/  FFMA.FTZ R7, R6, R3.reuse, -R10 ;  /* 0x0000000306077223 */ /* 0x080fe2000001080a */
[----:B------:R-:W-:Y:S01]  /*a8f0*/  HADD2.F32 R10, -RZ, R20.H0_H0 ;  /* 0x20000014ff0a7230 */ /* 0x000fe20000004100 */
        /* <DEDUP_REMOVED lines=15> */
.L_x_702:
[----:B------:R-:W-:Y:S05]  /*a9f0*/  BSYNC B0 ;  /* 0x0000000000007941 */ /* 0x000fea0003800000 */
.L_x_701:
        /* <DEDUP_REMOVED lines=30> */
[----:B------:R-:W-:Y:S01]  /*abe0*/  F2FP.PACK_AB R11, R11, R18 ;  /* 0x000000120b0b723e */ /* 0x000fe200000000ff */
[----:B------:R-:W-:Y:S01]  /*abf0*/  FFMA.FTZ R8, R8, R3, R5 ;  /* 0x0000000308087223 */ /* 0x000fe20000010005 */
[----:B------:R-:W-:Y:S01]  /*ac00*/  HADD2.F32 R3, -RZ, R59.H1_H1 ;  /* 0x3000003bff037230 */ /* 0x000fe20000004100 */
[-C--:B------:R-:W-:Y:S02]  /*ac10*/  FMUL.FTZ R5, R12, R0.reuse ;  /* 0x000000000c057220 */ /* 0x080fe40000410000 */
        /* <DEDUP_REMOVED lines=11> */
.L_x_700:
[----:B------:R-:W-:Y:S05]  /*acd0*/  BSYNC B1 ;  /* 0x0000000000017941 */ /* 0x000fea0003800000 */
.L_x_699:
        /* <DEDUP_REMOVED lines=49> */
.L_x_706:
[----:B------:R-:W-:Y:S05]  /*aff0*/  BSYNC B0 ;  /* 0x0000000000007941 */ /* 0x000fea0003800000 */
.L_x_705:
        /* <DEDUP_REMOVED lines=45> */
.L_x_704:
[----:B------:R-:W-:Y:S05]  /*b2d0*/  BSYNC B1 ;  /* 0x0000000000017941 */ /* 0x000fea0003800000 */
.L_x_703:
        /* <DEDUP_REMOVED lines=49> */
.L_x_710:
[----:B------:R-:W-:Y:S05]  /*b5f0*/  BSYNC B0 ;  /* 0x0000000000007941 */ /* 0x000fea0003800000 */
.L_x_709:
        /* <DEDUP_REMOVED lines=45> */
.L_x_708:
[----:B------:R-:W-:Y:S05]  /*b8d0*/  BSYNC B1 ;  /* 0x0000000000017941 */ /* 0x000fea0003800000 */
.L_x_707:
        /* <DEDUP_REMOVED lines=31> */
[----:B------:R-:W-:Y:S01]  /*bad0*/  HADD2.F32 R0, -RZ, R25.H1_H1 ;  /* 0x30000019ff007230 */ /* 0x000fe20000004100 */
[-C--:B------:R-:W-:Y:S01]  /*bae0*/  FFMA.FTZ R7, R6, R3.reuse, -R10 ;  /* 0x0000000306077223 */ /* 0x080fe2000001080a */
[----:B------:R-:W-:Y:S01]  /*baf0*/  F2FP.PACK_AB R11, R11, R18 ;  /* 0x000000120b0b723e */ /* 0x000fe200000000ff */
[----:B------:R-:W-:Y:S01]  /*bb00*/  FFMA.FTZ R8, R8, R3, R5 ;  /* 0x0000000308087223 */ /* 0x000fe20000010005 */
[----:B------:R-:W-:Y:S01]  /*bb10*/  HADD2.F32 R3, -RZ, R26.H0_H0 ;  /* 0x2000001aff037230 */ /* 0x000fe20000004100 */
        /* <DEDUP_REMOVED lines=12> */
.L_x_713:
[----:B------:R-:W-:Y:S05]  /*bbe0*/  BSYNC B0 ;  /* 0x0000000000007941 */ /* 0x000fea0003800000 */
.L_x_712:
        /* <DEDUP_REMOVED lines=22> */
[----:B------:R-:W-:Y:S01]  /*bd50*/  HADD2.F32 R0, -RZ, R26.H1_H1 ;  /* 0x3000001aff007230 */ /* 0x000fe20000004100 */
[-C--:B------:R-:W-:Y:S02]  /*bd60*/  FFMA.FTZ R17, R5, R19.reuse, -R7 ;  /* 0x0000001305117223 */ /* 0x080fe40000010807 */
[----:B------:R-:W-:Y:S01]  /*bd70*/  FFMA.FTZ R11, R11, R19, R9 ;  /* 0x000000130b0b7223 */ /* 0x000fe20000010009 */
[----:B------:R-:W-:Y:S01]  /*bd80*/  HADD2.F32 R9, -RZ, R16.H0_H0 ;  /* 0x20000010ff097230 */ /* 0x000fe20000004100 */
[----:B------:R-:W-:-:S02]  /*bd90*/  FMUL.FTZ R10, R8, R0 ;  /* 0x00000000080a7220 */ /* 0x000fc40000410000 */
[C---:B------:R-:W-:Y:S01]  /*bda0*/  FMUL.FTZ R5, R6.reuse, R0 ;  /* 0x0000000006057220 */ /* 0x040fe20000410000 */
[----:B------:R-:W-:Y:S01]  /*bdb0*/  HADD2.F32 R0, -RZ, R67.H1_H1 ;  /* 0x30000043ff007230 */ /* 0x000fe20000004100 */
[----:B------:R-:W-:Y:S01]  /*bdc0*/  FFMA.FTZ R7, R6, R3, -R10 ;  /* 0x0000000306077223 */ /* 0x000fe2000001080a */
        /* <DEDUP_REMOVED lines=16> */
.L_x_690:
[----:B------:R-:W-:Y:S01]  /*bed0*/  @P6 IMAD.HI.U32 R3, R0, c[0x0][0x2c8], RZ ;  /* 0x0000b20000036a27 */ /* 0x000fe200078e00ff */
[----:B------:R-:W-:Y:S01]  /*bee0*/  ISETP.GE.AND P2, PT, R26, c[0x0][0x27c], PT ;  /* 0x00009f001a007a0c */ /* 0x000fe20003f46270 */
[----:B------:R-:W-:Y:S01]  /*bef0*/  CS2R R22, SRZ ;  /* 0x0000000000167805 */ /* 0x000fe2000001ff00 */
[----:B------:R-:W-:Y:S01]  /*bf00*/  SHF.R.S32.HI R27, RZ, 0x1f, R26 ;  /* 0x0000001fff1b7819 */ /* 0x000fe2000001141a */
[----:B------:R-:W-:Y:S01]  /*bf10*/  IMAD.MOV.U32 R8, RZ, RZ, R12 ;  /* 0x000000ffff087224 */ /* 0x000fe200078e000c */
[----:B------:R-:W-:Y:S01]  /*bf20*/  @P6 SHF.R.U32.HI R0, RZ, c[0x0][0x2cc], R3 ;  /* 0x0000b300ff006a19 */ /* 0x000fe20000011603 */
[----:B------:R-:W-:Y:S01]  /*bf30*/  IMAD.MOV.U32 R6, RZ, RZ, R10 ;  /* 0x000000ffff067224 */ /* 0x000fe200078e000a */
[----:B------:R-:W-:Y:S02]  /*bf40*/  CS2R R20, SRZ ;  /* 0x0000000000147805 */ /* 0x000fe4000001ff00 */
        /* <DEDUP_REMOVED lines=39> */
[----:B--2---:R-:W-:Y:S02]  /*c1c0*/  IMAD.MOV.U32 R6, RZ, RZ, R22 ;  /* 0x000000ffff067224 */ /* 0x004fe400078e0016 */
[----:B------:R-:W-:Y:S02]  /*c1d0*/  IMAD.MOV.U32 R5, RZ, RZ, R23 ;  /* 0x000000ffff057224 */ /* 0x000fe400078e0017 */
[----:B------:R-:W-:Y:S01]  /*c1e0*/  IMAD.MOV.U32 R3, RZ, RZ, R20 ;  /* 0x000000ffff037224 */ /* 0x000fe200078e0014 */
[----:B------:R-:W-:Y:S01]  /*c1f0*/  PRMT R65, R6, 0x7610, R65 ;  /* 0x0000761006417816 */ /* 0x000fe20000000041 */
        /* <DEDUP_REMOVED lines=8> */
[----:B------:R-:W-:Y:S01]  /*c280*/  IMAD.MOV.U32 R0, RZ, RZ, R17 ;  /* 0x000000ffff007224 */ /* 0x000fe200078e0011 */
[----:B------:R-:W-:-:S02]  /*c290*/  PRMT R38, R5, 0x7610, R38 ;  /* 0x0000761005267816 */ /* 0x000fc40000000026 */
        /* <DEDUP_REMOVED lines=15> */
.L_x_715:
[----:B-1-3--:R-:W-:Y:S05]  /*c390*/  BSYNC B0 ;  /* 0x0000000000007941 */ /* 0x00afea0003800000 */
.L_x_714:
        /* <DEDUP_REMOVED lines=31> */
[----:B------:R-:W2:Y:S01]  /*c590*/  SHFL.IDX PT, R12, R12, 0x3, 0x1c1f ;  /* 0x007c1f000c0c7f89 */ /* 0x000ea200000e0000 */
[----:B------:R-:W-:Y:S01]  /*c5a0*/  PRMT R67, R67, 0x5410, R3 ;  /* 0x0000541043437816 */ /* 0x000fe20000000003 */
[----:B------:R-:W-:Y:S01]  /*c5b0*/  CS2R R62, SRZ ;  /* 0x00000000003e7805 */ /* 0x000fe2000001ff00 */
[----:B------:R-:W-:Y:S01]  /*c5c0*/  PRMT R66, R66, 0x5410, R0 ;  /* 0x0000541042427816 */ /* 0x000fe20000000000 */
[----:B-1----:R1:W1:Y:S01]  /*c5d0*/  SHFL.IDX PT, R9, R13, 0x3, 0x1c1f ;  /* 0x007c1f000d097f89 */ /* 0x00226200000e0000 */
[----:B------:R-:W-:Y:S01]  /*c5e0*/  CS2R R60, SRZ ;  /* 0x00000000003c7805 */ /* 0x000fe2000001ff00 */
[----:B------:R-:W-:Y:S01]  /*c5f0*/  CS2R R54, SRZ ;  /* 0x0000000000367805 */ /* 0x000fe2000001ff00 */
[----:B------:R-:W-:Y:S01]  /*c600*/  CS2R R52, SRZ ;  /* 0x0000000000347805 */ /* 0x000fe2000001ff00 */
[----:B------:R1:W1:Y:S01]  /*c610*/  SHFL.IDX PT, R10, R11, 0x3, 0x1c1f ;  /* 0x007c1f000b0a7f89 */ /* 0x00026200000e0000 */
[----:B---3--:R-:W-:-:S03]  /*c620*/  IMAD.MOV.U32 R6, RZ, RZ, R34 ;  /* 0x000000ffff067224 */ /* 0x008fc600078e0022 */
[----:B------:R3:W1:Y:S02]  /*c630*/  SHFL.IDX PT, R7, R14, 0x3, 0x1c1f ;  /* 0x007c1f000e077f89 */ /* 0x00066400000e0000 */
[----:B------:R-:W-:Y:S01]  /*c640*/  PRMT R69, R6, 0x7610, R69 ;  /* 0x0000761006457816 */ /* 0x000fe20000000045 */
[----:B------:R-:W-:-:S05]  /*c650*/  IMAD.MOV.U32 R6, RZ, RZ, R30 ;  /* 0x000000ffff067224 */ /* 0x000fca00078e001e */
[----:B------:R-:W-:Y:S01]  /*c660*/  PRMT R68, R6, 0x7610, R68 ;  /* 0x0000761006447816 */ /* 0x000fe20000000044 */
        /* <DEDUP_REMOVED lines=28> */
.L_x_717:
[----:B-1-3--:R-:W-:Y:S05]  /*c830*/  BSYNC B0 ;  /* 0x0000000000007941 */ /* 0x00afea0003800000 */
.L_x_716:
        /* <DEDUP_REMOVED lines=23> */
[----:B------:R-:W-:Y:S02]  /*c9b0*/  SHF.L.U32 R0, R56, 0x6, RZ ;  /* 0x0000000638007819 */ /* 0x000fe400000006ff */
[----:B------:R-:W-:Y:S02]  /*c9c0*/  IADD3 R5, R26, c[0x0][0x27c], RZ ;  /* 0x00009f001a057a10 */ /* 0x000fe40007ffe0ff */
[----:B------:R-:W-:Y:S02]  /*c9d0*/  LOP3.LUT R0, R0, 0x1c0, RZ, 0xc0, !PT ;  /* 0x000001c000007812 */ /* 0x000fe400078ec0ff */
[----:B------:R-:W-:Y:S02]  /*c9e0*/  SHF.L.U32 R7, R250, 0x9, RZ ;  /* 0x00000009fa077819 */ /* 0x000fe400000006ff */
[----:B------:R-:W-:-:S02]  /*c9f0*/  LOP3.LUT R3, R0, 0x38, R26, 0xf8, !PT ;  /* 0x0000003800037812 */ /* 0x000fc400078ef81a */
[----:B------:R-:W-:Y:S02]  /*ca00*/  SHF.R.U32.HI R6, RZ, 0x3, R0 ;  /* 0x00000003ff067819 */ /* 0x000fe40000011600 */
[----:B------:R-:W-:Y:S02]  /*ca10*/  LOP3.LUT R0, R0, 0x38, R5, 0xf8, !PT ;  /* 0x0000003800007812 */ /* 0x000fe400078ef805 */
[C-C-:B------:R-:W-:Y:S02]  /*ca20*/  LOP3.LUT R3, R7.reuse, R3, R6.reuse, 0xf6, !PT ;  /* 0x0000000307037212 */ /* 0x140fe400078ef606 */
[----:B------:R-:W-:Y:S02]  /*ca30*/  LOP3.LUT R0, R7, R0, R6, 0xf6, !PT ;  /* 0x0000000007007212 */ /* 0x000fe400078ef606 */
[----:B------:R-:W-:Y:S01]  /*ca40*/  SHF.L.U32 R39, R3, 0x1, RZ ;  /* 0x0000000103277819 */ /* 0x000fe200000006ff */
[--C-:B------:R-:W-:Y:S01]  /*ca50*/  HADD2.F32 R3, -RZ, R36.reuse.H1_H1 ;  /* 0x30000024ff037230 */ /* 0x100fe20000004100 */
[----:B------:R-:W-:Y:S01]  /*ca60*/  SHF.L.U32 R37, R0, 0x1, RZ ;  /* 0x0000000100257819 */ /* 0x000fe200000006ff */
[----:B------:R-:W-:Y:S01]  /*ca70*/  HADD2.F32 R0, -RZ, R36.H0_H0 ;  /* 0x20000024ff007230 */ /* 0x000fe20000004100 */
[----:B------:R-:W-:Y:S01]  /*ca80*/  SHF.R.U32.HI R5, RZ, 0x10, R17 ;  /* 0x00000010ff057819 */ /* 0x000fe20000011611 */
[----:B------:R-:W1:Y:S01]  /*ca90*/  LDS.128 R8, [R39+0x7100] ;  /* 0x0071000027087984 */ /* 0x000e620000000c00 */
[----:B------:R-:W-:-:S02]  /*caa0*/  SHF.R.U64 R57, R20, 0x10, R21 ;  /* 0x0000001014397819 */ /* 0x000fc40000001215 */
[----:B------:R-:W-:Y:S01]  /*cab0*/  SHF.R.U32.HI R24, RZ, 0x10, R21 ;  /* 0x00000010ff187819 */ /* 0x000fe20000011615 */
[----:B------:R-:W2:Y:S01]  /*cac0*/  LDS.128 R12, [R37+0x7100] ;  /* 0x00710000250c7984 */ /* 0x000ea20000000c00 */
[----:B------:R-:W-:Y:S01]  /*cad0*/  HADD2.F32 R36, -RZ, R5.H0_H0 ;  /* 0x20000005ff247230 */ /* 0x000fe20000004100 */
[----:B------:R-:W-:Y:S02]  /*cae0*/  SHF.R.U64 R42, R16, 0x10, R17 ;  /* 0x00000010102a7819 */ /* 0x000fe40000001211 */
[--C-:B------:R-:W-:Y:S02]  /*caf0*/  SHF.R.U64 R43, R22, 0x10, R23.reuse ;  /* 0x00000010162b7819 */ /* 0x100fe40000001217 */
[----:B------:R-:W-:Y:S02]  /*cb00*/  SHF.R.U32.HI R27, RZ, 0x10, R23 ;  /* 0x00000010ff1b7819 */ /* 0x000fe40000011617 */
[--C-:B------:R-:W-:Y:S02]  /*cb10*/  SHF.R.U64 R41, R18, 0x10, R19.reuse ;  /* 0x0000001012297819 */ /* 0x100fe40000001213 */
[----:B------:R-:W-:Y:S01]  /*cb20*/  SHF.R.U32.HI R21, RZ, 0x10, R19 ;  /* 0x00000010ff157819 */ /* 0x000fe20000011613 */
[----:B-1----:R-:W-:-:S02]  /*cb30*/  HADD2.F32 R16, -RZ, R9.H0_H0 ;  /* 0x20000009ff107230 */ /* 0x002fc40000004100 */
[--C-:B------:R-:W-:Y:S02]  /*cb40*/  HADD2.F32 R19, -RZ, R8.reuse.H0_H0 ;  /* 0x20000008ff137230 */ /* 0x100fe40000004100 */
[----:B--2---:R-:W-:Y:S01]  /*cb50*/  HADD2.F32 R5, -RZ, R13.H0_H0 ;  /* 0x2000000dff057230 */ /* 0x004fe20000004100 */
[CC--:B------:R-:W-:Y:S01]  /*cb60*/  FMUL.FTZ R7, R16.reuse, R0.reuse ;  /* 0x0000000010077220 */ /* 0x0c0fe20000410000 */
[----:B------:R-:W-:Y:S02]  /*cb70*/  HADD2.F32 R23, -RZ, R8.H1_H1 ;  /* 0x30000008ff177230 */ /* 0x000fe40000004100 */
[--C-:B------:R-:W-:Y:S01]  /*cb80*/  HADD2.F32 R17, -RZ, R11.reuse.H0_H0 ;  /* 0x2000000bff117230 */ /* 0x100fe20000004100 */
[----:B------:R-:W-:Y:S01]  /*cb90*/  FMUL.FTZ R6, R5, R0 ;  /* 0x0000000005067220 */ /* 0x000fe20000410000 */
[----:B------:R-:W-:Y:S02]  /*cba0*/  HADD2.F32 R18, -RZ, R11.H1_H1 ;  /* 0x3000000bff127230 */ /* 0x000fe40000004100 */
[--C-:B------:R-:W-:Y:S01]  /*cbb0*/  HADD2.F32 R20, -RZ, R10.reuse.H0_H0 ;  /* 0x2000000aff147230 */ /* 0x100fe20000004100 */
[----:B------:R-:W-:Y:S01]  /*cbc0*/  FFMA.FTZ R40, R16, R3, -R6 ;  /* 0x0000000310287223 */ /* 0x000fe20000010806 */
[----:B------:R-:W-:-:S02]  /*cbd0*/  HADD2.F32 R25, -RZ, R10.H1_H1 ;  /* 0x3000000aff197230 */ /* 0x000fc40000004100 */
[----:B------:R-:W-:Y:S02]  /*cbe0*/  HADD2.F32 R8, -RZ, R13.H1_H1 ;  /* 0x3000000dff087230 */ /* 0x000fe40000004100 */
[--C-:B------:R-:W-:Y:S02]  /*cbf0*/  HADD2.F32 R11, -RZ, R15.reuse.H0_H0 ;  /* 0x2000000fff0b7230 */ /* 0x100fe40000004100 */
[----:B------:R-:W-:Y:S01]  /*cc00*/  HADD2.F32 R10, -RZ, R15.H1_H1 ;  /* 0x3000000fff0a7230 */ /* 0x000fe20000004100 */
[----:B------:R-:W-:Y:S01]  /*cc10*/  FMUL.FTZ R6, R8, R36 ;  /* 0x0000002408067220 */ /* 0x000fe20000410000 */
[--C-:B------:R-:W-:Y:S02]  /*cc20*/  HADD2.F32 R13, -RZ, R12.reuse.H0_H0 ;  /* 0x2000000cff0d7230 */ /* 0x100fe40000004100 */
[----:B------:R-:W-:Y:S02]  /*cc30*/  HADD2.F32 R15, -RZ, R12.H1_H1 ;  /* 0x3000000cff0f7230 */ /* 0x000fe40000004100 */
[----:B------:R-:W-:-:S02]  /*cc40*/  HADD2.F32 R9, -RZ, R9.H1_H1 ;  /* 0x30000009ff097230 */ /* 0x000fc40000004100 */
[--C-:B------:R-:W-:Y:S02]  /*cc50*/  HADD2.F32 R12, -RZ, R14.reuse.H0_H0 ;  /* 0x2000000eff0c7230 */ /* 0x100fe40000004100 */
[----:B------:R-:W-:Y:S02]  /*cc60*/  HADD2.F32 R22, -RZ, R14.H1_H1 ;  /* 0x3000000eff167230 */ /* 0x000fe40000004100 */
[----:B------:R-:W-:Y:S02]  /*cc70*/  HADD2.F32 R14, -RZ, R24.H0_H0 ;  /* 0x20000018ff0e7230 */ /* 0x000fe40000004100 */
[----:B------:R-:W-:Y:S01]  /*cc80*/  HADD2.F32 R0, -RZ, R38.H0_H0 ;  /* 0x20000026ff007230 */ /* 0x000fe20000004100 */
[----:B------:R-:W-:Y:S01]  /*cc90*/  FFMA.FTZ R38, R5, R3, R7 ;  /* 0x0000000305267223 */ /* 0x000fe20000010007 */
[----:B------:R-:W-:Y:S01]  /*cca0*/  HADD2.F32 R3, -RZ, R59.H0_H0 ;  /* 0x2000003bff037230 */ /* 0x000fe20000004100 */
[C---:B------:R-:W-:Y:S01]  /*ccb0*/  FMUL.FTZ R5, R9.reuse, R36 ;  /* 0x0000002409057220 */ /* 0x040fe20000410000 */
[----:B------:R-:W-:Y:S01]  /*ccc0*/  HADD2.F32 R7, -RZ, R27.H0_H0 ;  /* 0x2000001bff077230 */ /* 0x000fe20000004100 */
[----:B------:R-:W-:Y:S01]  /*ccd0*/  FFMA.FTZ R36, R9, R14, -R6 ;  /* 0x0000000e09247223 */ /* 0x000fe20000010806 */
[----:B------:R-:W-:Y:S01]  /*cce0*/  HADD2.F32 R9, -RZ, R21.H0_H0 ;  /* 0x20000015ff097230 */ /* 0x000fe20000004100 */
[----:B------:R-:W-:-:S02]  /*ccf0*/  FMUL.FTZ R6, R11, R0 ;  /* 0x000000000b067220 */ /* 0x000fc40000410000 */
[C---:B------:R-:W-:Y:S02]  /*cd00*/  FMUL.FTZ R0, R17.reuse, R0 ;  /* 0x0000000011007220 */ /* 0x040fe40000410000 */
[-C--:B------:R-:W-:Y:S02]  /*cd10*/  FFMA.FTZ R21, R17, R3.reuse, -R6 ;  /* 0x0000000311157223 */ /* 0x080fe40000010806 */
[----:B------:R-:W-:Y:S02]  /*cd20*/  FFMA.FTZ R24, R8, R14, R5 ;  /* 0x0000000e08187223 */ /* 0x000fe40000010005 */
[----:B------:R-:W-:Y:S01]  /*cd30*/  FFMA.FTZ R17, R11, R3, R0 ;  /* 0x000000030b117223 */ /* 0x000fe20000010000 */
[----:B------:R-:W-:Y:S01]  /*cd40*/  HADD2.F32 R3, -RZ, R59.H1_H1 ;  /* 0x3000003bff037230 */ /* 0x000fe20000004100 */
[-C--:B------:R-:W-:Y:S01]  /*cd50*/  FMUL.FTZ R6, R10, R9.reuse ;  /* 0x000000090a067220 */ /* 0x080fe20000410000 */
[--C-:B------:R-:W-:Y:S01]  /*cd60*/  HADD2.F32 R0, -RZ, R64.reuse.H0_H0 ;  /* 0x20000040ff007230 */ /* 0x100fe20000004100 */
[----:B------:R-:W-:Y:S01]  /*cd70*/  FMUL.FTZ R5, R18, R9 ;  /* 0x0000000912057220 */ /* 0x000fe20000410000 */
[----:B------:R-:W-:Y:S01]  /*cd80*/  F2FP.PACK_AB R9, R24, R38 ;  /* 0x000000261809723e */ /* 0x000fe200000000ff */
[-C--:B------:R-:W-:Y:S01]  /*cd90*/  FFMA.FTZ R18, R18, R7.reuse, -R6 ;  /* 0x0000000712127223 */ /* 0x080fe20000010806 */
[----:B------:R-:W-:Y:S01]  /*cda0*/  HADD2.F32 R6, -RZ, R64.H1_H1 ;  /* 0x30000040ff067230 */ /* 0x000fe20000004100 */
[----:B------:R-:W-:Y:S01]  /*cdb0*/  FFMA.FTZ R11, R10, R7, R5 ;  /* 0x000000070a0b7223 */ /* 0x000fe20000010005 */
[----:B------:R-:W-:Y:S01]  /*cdc0*/  HADD2.F32 R5, -RZ, R65.H0_H0 ;  /* 0x20000041ff057230 */ /* 0x000fe20000004100 */
[----:B------:R-:W-:-:S02]  /*cdd0*/  FMUL.FTZ R8, R13, R3 ;  /* 0x000000030d087220 */ /* 0x000fc40000410000 */
[----:B------:R-:W-:Y:S01]  /*cde0*/  FMUL.FTZ R7, R19, R3 ;  /* 0x0000000313077220 */ /* 0x000fe20000410000 */
[----:B------:R-:W-:Y:S01]  /*cdf0*/  F2FP.PACK_AB R11, R11, R17 ;  /* 0x000000110b0b723e */ /* 0x000fe200000000ff */
[-C--:B------:R-:W-:Y:S02]  /*ce00*/  FMUL.FTZ R3, R12, R0.reuse ;  /* 0x000000000c037220 */ /* 0x080fe40000410000 */
        /* <DEDUP_REMOVED lines=25> */
.L_x_719:
[----:B------:R-:W-:Y:S05]  /*cfa0*/  BSYNC B0 ;  /* 0x0000000000007941 */ /* 0x000fea0003800000 */
.L_x_718:
        /* <DEDUP_REMOVED lines=12> */
[----:B------:R-:W-:Y:S02]  /*d070*/  SHF.R.U64 R38, R34, 0x10, R35 ;  /* 0x0000001022267819 */ /* 0x000fe40000001223 */
[----:B------:R-:W-:Y:S02]  /*d080*/  LOP3.LUT R3, R6, R5, R7, 0xf6, !PT ;  /* 0x0000000506037212 */ /* 0x000fe400078ef607 */
[----:B------:R-:W-:Y:S02]  /*d090*/  IADD3 R5, R26, c[0x0][0x27c], RZ ;  /* 0x00009f001a057a10 */ /* 0x000fe40007ffe0ff */
[----:B-1----:R-:W-:Y:S01]  /*d0a0*/  SHF.L.U32 R37, R3, 0x1, RZ ;  /* 0x0000000103257819 */ /* 0x002fe200000006ff */
[----:B------:R-:W-:Y:S01]  /*d0b0*/  HADD2.F32 R3, -RZ, R66.H0_H0 ;  /* 0x20000042ff037230 */ /* 0x000fe20000004100 */
[----:B------:R-:W-:-:S02]  /*d0c0*/  LOP3.LUT R0, R0, 0x38, R5, 0xf8, !PT ;  /* 0x0000003800007812 */ /* 0x000fc400078ef805 */
[----:B------:R-:W-:Y:S01]  /*d0d0*/  SHF.R.U32.HI R5, RZ, 0x10, R31 ;  /* 0x00000010ff057819 */ /* 0x000fe2000001161f */
[----:B------:R-:W1:Y:S01]  /*d0e0*/  LDS.128 R8, [R37+0x7100] ;  /* 0x0071000025087984 */ /* 0x000e620000000c00 */
[----:B------:R-:W-:Y:S02]  /*d0f0*/  LOP3.LUT R0, R6, R0, R7, 0xf6, !PT ;  /* 0x0000000006007212 */ /* 0x000fe400078ef607 */
[----:B------:R-:W-:Y:S02]  /*d100*/  SHF.R.U64 R34, R32, 0x10, R33 ;  /* 0x0000001020227819 */ /* 0x000fe40000001221 */
[----:B------:R-:W-:Y:S01]  /*d110*/  SHF.L.U32 R36, R0, 0x1, RZ ;  /* 0x0000000100247819 */ /* 0x000fe200000006ff */
[----:B------:R-:W-:Y:S01]  /*d120*/  HADD2.F32 R0, -RZ, R65.H1_H1 ;  /* 0x30000041ff007230 */ /* 0x000fe20000004100 */
        /* <DEDUP_REMOVED lines=29> */
[----:B------:R-:W-:Y:S01]  /*d300*/  HADD2.F32 R0, -RZ, R66.H1_H1 ;  /* 0x30000042ff007230 */ /* 0x000fe20000004100 */
[C---:B------:R-:W-:Y:S01]  /*d310*/  FMUL.FTZ R5, R11.reuse, R28 ;  /* 0x0000001c0b057220 */ /* 0x040fe20000410000 */
[----:B------:R-:W-:Y:S01]  /*d320*/  HADD2.F32 R3, -RZ, R67.H0_H0 ;  /* 0x20000043ff037230 */ /* 0x000fe20000004100 */
        /* <DEDUP_REMOVED lines=8> */
[----:B------:R-:W-:Y:S01]  /*d3b0*/  HADD2.F32 R3, -RZ, R67.H1_H1 ;  /* 0x30000043ff037230 */ /* 0x000fe20000004100 */
[CC--:B------:R-:W-:Y:S01]  /*d3c0*/  FMUL.FTZ R6, R9.reuse, R11.reuse ;  /* 0x0000000b09067220 */ /* 0x0c0fe20000410000 */
        /* <DEDUP_REMOVED lines=36> */
.L_x_721:
[----:B------:R-:W-:Y:S05]  /*d610*/  BSYNC B0 ;  /* 0x0000000000007941 */ /* 0x000fea0003800000 */
.L_x_720:
        /* <DEDUP_REMOVED lines=16> */
[----:B------:R-:W-:Y:S01]  /*d720*/  HADD2.F32 R3, -RZ, R71.H0_H0 ;  /* 0x20000047ff037230 */ /* 0x000fe20000004100 */
[----:B------:R-:W-:-:S02]  /*d730*/  LOP3.LUT R0, R0, 0x38, R5, 0xf8, !PT ;  /* 0x0000003800007812 */ /* 0x000fc400078ef805 */
[----:B------:R-:W-:Y:S01]  /*d740*/  SHF.R.U32.HI R5, RZ, 0x10, R47 ;  /* 0x00000010ff057819 */ /* 0x000fe2000001162f */
[----:B-1----:R-:W1:Y:S01]  /*d750*/  LDS.128 R8, [R31+0x7100] ;  /* 0x007100001f087984 */ /* 0x002e620000000c00 */
[----:B------:R-:W-:Y:S02]  /*d760*/  LOP3.LUT R0, R6, R0, R7, 0xf6, !PT ;  /* 0x0000000006007212 */ /* 0x000fe400078ef607 */
[----:B------:R-:W-:Y:S01]  /*d770*/  SHF.R.U32.HI R22, RZ, 0x10, R45 ;  /* 0x00000010ff167819 */ /* 0x000fe2000001162d */
[----:B------:R-:W-:Y:S01]  /*d780*/  HADD2.F32 R28, -RZ, R5.H0_H0 ;  /* 0x20000005ff1c7230 */ /* 0x000fe20000004100 */
[----:B------:R-:W-:Y:S01]  /*d790*/  SHF.L.U32 R29, R0, 0x1, RZ ;  /* 0x00000001001d7819 */ /* 0x000fe200000006ff */
[----:B------:R-:W-:Y:S01]  /*d7a0*/  HADD2.F32 R0, -RZ, R69.H1_H1 ;  /* 0x30000045ff007230 */ /* 0x000fe20000004100 */
        /* <DEDUP_REMOVED lines=77> */
.L_x_723:
[----:B------:R-:W-:Y:S05]  /*dc80*/  BSYNC B0 ;  /* 0x0000000000007941 */ /* 0x000fea0003800000 */
.L_x_722:
        /* <DEDUP_REMOVED lines=39> */
[----:B------:R-:W-:Y:S01]  /*df00*/  HADD2.F32 R8, -RZ, R13.H0_H0 ;  /* 0x2000000dff087230 */ /* 0x000fe20000004100 */
[C---:B------:R-:W-:Y:S01]  /*df10*/  FMUL.FTZ R6, R5.reuse, R0 ;  /* 0x0000000005067220 */ /* 0x040fe20000410000 */
[----:B------:R-:W-:Y:S01]  /*df20*/  HADD2.F32 R0, -RZ, R79.H1_H1 ;  /* 0x3000004fff007230 */ /* 0x000fe20000004100 */
[-C--:B------:R-:W-:Y:S01]  /*df30*/  FFMA.FTZ R31, R5, R3.reuse, R7 ;  /* 0x00000003051f7223 */ /* 0x080fe20000010007 */
[----:B------:R-:W-:Y:S01]  /*df40*/  HADD2.F32 R13, -RZ, R13.H1_H1 ;  /* 0x3000000dff0d7230 */ /* 0x000fe20000004100 */
[----:B------:R-:W-:Y:S01]  /*df50*/  FFMA.FTZ R33, R16, R3, -R6 ;  /* 0x0000000310217223 */ /* 0x000fe20000010806 */
[----:B------:R-:W-:Y:S01]  /*df60*/  HADD2.F32 R3, -RZ, R80.H0_H0 ;  /* 0x20000050ff037230 */ /* 0x000fe20000004100 */
        /* <DEDUP_REMOVED lines=17> */
[----:B------:R-:W-:Y:S01]  /*e080*/  HADD2.F32 R3, -RZ, R80.H1_H1 ;  /* 0x30000050ff037230 */ /* 0x000fe20000004100 */
[C---:B------:R-:W-:Y:S01]  /*e090*/  FMUL.FTZ R5, R9.reuse, R11 ;  /* 0x0000000b09057220 */ /* 0x040fe20000410000 */
[--C-:B------:R-:W-:Y:S01]  /*e0a0*/  HADD2.F32 R0, -RZ, R81.reuse.H0_H0 ;  /* 0x20000051ff007230 */ /* 0x100fe20000004100 */
[-C--:B------:R-:W-:Y:S01]  /*e0b0*/  FFMA.FTZ R16, R9, R7.reuse, -R6 ;  /* 0x0000000709107223 */ /* 0x080fe20000010806 */
[----:B------:R-:W-:Y:S01]  /*e0c0*/  HADD2.F32 R6, -RZ, R81.H1_H1 ;  /* 0x30000051ff067230 */ /* 0x000fe20000004100 */
[----:B------:R-:W-:Y:S01]  /*e0d0*/  FFMA.FTZ R9, R13, R7, R5 ;  /* 0x000000070d097223 */ /* 0x000fe20000010005 */
[----:B------:R-:W-:Y:S01]  /*e0e0*/  HADD2.F32 R5, -RZ, R82.H0_H0 ;  /* 0x20000052ff057230 */ /* 0x000fe20000004100 */
        /* <DEDUP_REMOVED lines=31> */
.L_x_711:
[----:B------:R-:W-:Y:S05]  /*e2e0*/  BSYNC B2 ;  /* 0x0000000000027941 */ /* 0x000fea0003800000 */
.L_x_689:
[----:B-1----:R-:W-:Y:S01]  /*e2f0*/  SHF.R.S32.HI R7, RZ, 0x4, R85 ;  /* 0x00000004ff077819 */ /* 0x002fe20000011455 */
[----:B------:R-:W-:Y:S01]  /*e300*/  IMAD.SHL.U32 R6, R116, 0x40, RZ ;  /* 0x0000004074067824 */ /* 0x000fe200078e00ff */
[----:B------:R-:W-:-:S04]  /*e310*/  DEPBAR.LE SB0, 0x0 ;  /* 0x000080000000791a */ /* 0x000fc80000000000 */
[----:B--2---:R-:W-:Y:S01]  /*e320*/  LEA.HI R0, R85, R7, RZ, 0x1 ;  /* 0x0000000755007211 */ /* 0x004fe200078f08ff */
[----:B------:R-:W-:Y:S01]  /*e330*/  IMAD.SHL.U32 R3, R83, 0x40, RZ ;  /* 0x0000004053037824 */ /* 0x000fe200078e00ff */
[----:B------:R-:W-:Y:S01]  /*e340*/  LOP3.LUT P0, RZ, R116, 0x2, RZ, 0xc0, !PT ;  /* 0x0000000274ff7812 */ /* 0x000fe2000780c0ff */
[----:B------:R-:W-:Y:S01]  /*e350*/  IMAD.SHL.U32 R5, R84, 0x40, RZ ;  /* 0x0000004054057824 */ /* 0x000fe200078e00ff */
[----:B------:R-:W-:Y:S01]  /*e360*/  LOP3.LUT R0, R0, 0xfffffffe, RZ, 0xc0, !PT ;  /* 0xfffffffe00007812 */ /* 0x000fe200078ec0ff */
[----:B------:R-:W-:Y:S01]  /*e370*/  IMAD.SHL.U32 R8, R70, 0x8, RZ ;  /* 0x0000000846087824 */ /* 0x000fe200078e00ff */
[----:B------:R-:W-:Y:S01]  /*e380*/  LOP3.LUT R3, R3, 0x1c0, RZ, 0xc0, !PT ;  /* 0x000001c003037812 */ /* 0x000fe200078ec0ff */
[----:B------:R-:W-:Y:S01]  /*e390*/  IMAD.MOV.U32 R98, RZ, RZ, R86 ;  /* 0x000000ffff627224 */ /* 0x000fe200078e0056 */
[----:B------:R-:W-:Y:S01]  /*e3a0*/  LOP3.LUT R243, R5, 0xfffffe00, RZ, 0xc0, !PT ;  /* 0xfffffe0005f37812 */ /* 0x000fe200078ec0ff */
[----:B------:R-:W-:Y:S01]  /*e3b0*/  IMAD.IADD R7, R7, 0x1, -R0 ;  /* 0x0000000107077824 */ /* 0x000fe200078e0a00 */
[----:B------:R-:W-:Y:S01]  /*e3c0*/  LOP3.LUT R0, R6, 0x1c0, RZ, 0xc0, !PT ;  /* 0x000001c006007812 */ /* 0x000fe200078ec0ff */
[----:B------:R-:W-:-:S02]  /*e3d0*/  IMAD.MOV.U32 R99, RZ, RZ, R87 ;  /* 0x000000ffff637224 */ /* 0x000fc400078e0057 */
        /* <DEDUP_REMOVED lines=11> */
[----:B------:R-:W-:-:S03]  /*e490*/  LOP3.LUT R242, R8, R6, RZ, 0x3c, !PT ;  /* 0x0000000608f27212 */ /* 0x000fc600078e3cff */
[----:B------:R-:W-:Y:S02]  /*e4a0*/  IMAD R0, R7, 0x200, R0 ;  /* 0x0000020007007824 */ /* 0x000fe400078e0200 */
[----:B------:R-:W-:Y:S02]  /*e4b0*/  IMAD.IADD R3, R242, 0x1, R3 ;  /* 0x00000001f2037824 */ /* 0x000fe400078e0203 */
[----:B------:R-:W-:Y:S01]  /*e4c0*/  IMAD.SHL.U32 R119, R0, 0x2, RZ ;  /* 0x0000000200777824 */ /* 0x000fe200078e00ff */
[----:B------:R-:W-:Y:S01]  /*e4d0*/  BAR.SYNC.DEFER_BLOCKING 0x0 ;  /* 0x0000000000007b1d */ /* 0x000fe20000010000 */
[----:B------:R-:W-:Y:S02]  /*e4e0*/  IMAD.SHL.U32 R230, R3, 0x2, RZ ;  /* 0x0000000203e67824 */ /* 0x000fe400078e00ff */
[----:B------:R-:W-:Y:S01]  /*e4f0*/  IMAD.WIDE.U32 R6, R96, c[0x0][0x208], RZ ;  /* 0x0000820060067a25 */ /* 0x000fe200078e00ff */
[C---:B------:R-:W-:Y:S02]  /*e500*/  IADD3 R0, R119.reuse, 0x3900, RZ ;  /* 0x0000390077007810 */ /* 0x040fe40007ffe0ff */
[----:B------:R-:W-:Y:S01]  /*e510*/  IADD3 R234, R119, 0x3920, RZ ;  /* 0x0000392077ea7810 */ /* 0x000fe20007ffe0ff */
[----:B------:R-:W-:Y:S01]  /*e520*/  IMAD.MOV.U32 R3, RZ, RZ, c[0x0][0x208] ;  /* 0x00008200ff037624 */ /* 0x000fe200078e00ff */
[----:B------:R-:W-:Y:S01]  /*e530*/  @P0 IADD3 R234, R0, -0x20, RZ ;  /* 0xffffffe000ea0810 */ /* 0x000fe20007ffe0ff */
[----:B------:R-:W-:-:S02]  /*e540*/  IMAD R0, R97, c[0x0][0x208], RZ ;  /* 0x0000820061007a24 */ /* 0x000fc400078e02ff */
[----:B------:R-:W-:Y:S01]  /*e550*/  IMAD R233, R2, 0x2, R230 ;  /* 0x0000000202e97824 */ /* 0x000fe200078e02e6 */
[----:B------:R-:W-:Y:S01]  /*e560*/  SHF.L.U64.HI R5, R3, R117, c[0x0][0x20c] ;  /* 0x0000830003057619 */ /* 0x000fe20000010275 */
[----:B------:R-:W-:Y:S01]  /*e570*/  IMAD R0, R96, c[0x0][0x20c], R0 ;  /* 0x0000830060007a24 */ /* 0x000fe200078e0200 */
[----:B------:R-:W-:Y:S01]  /*e580*/  IADD3 R240, R234, 0x800, RZ ;  /* 0x00000800eaf07810 */ /* 0x000fe20007ffe0ff */
[----:B------:R-:W-:Y:S02]  /*e590*/  IMAD R231, R4, 0x2, R230 ;  /* 0x0000000204e77824 */ /* 0x000fe400078e02e6 */
[----:B------:R-:W-:Y:S02]  /*e5a0*/  IMAD.IADD R0, R7, 0x1, R0 ;  /* 0x0000000107007824 */ /* 0x000fe400078e0200 */
[----:B------:R-:W-:-:S04]  /*e5b0*/  IMAD.WIDE.U32 R6, R6, 0x70, R98 ;  /* 0x0000007006067825 */ /* 0x000fc800078e0062 */
[----:B------:R-:W-:Y:S01]  /*e5c0*/  IMAD R0, R0, 0x70, RZ ;  /* 0x0000007000007824 */ /* 0x000fe200078e02ff */
[----:B------:R-:W-:Y:S01]  /*e5d0*/  LDSM.16.M88.4 R24, [R119+0x3900] ;  /* 0x003900007718783b */ /* 0x000fe20000000200 */
[----:B------:R-:W-:Y:S02]  /*e5e0*/  IMAD R232, R2, 0x2, R231 ;  /* 0x0000000202e87824 */ /* 0x000fe400078e02e7 */
[----:B------:R-:W-:Y:S01]  /*e5f0*/  IMAD.IADD R0, R7, 0x1, R0 ;  /* 0x0000000107007824 */ /* 0x000fe200078e0200 */
[----:B------:R-:W1:Y:S04]  /*e600*/  LDSM.16.M88.4 R8, [R230+0x9100] ;  /* 0x00910000e608783b */ /* 0x000e680000000200 */
[----:B------:R-:W2:Y:S04]  /*e610*/  LDSM.16.M88.4 R12, [R230+0x7100] ;  /* 0x00710000e60c783b */ /* 0x000ea80000000200 */
[----:B------:R-:W3:Y:S04]  /*e620*/  LDSM.16.M88.4 R20, [R119+0x4100] ;  /* 0x004100007714783b */ /* 0x000ee80000000200 */
[----:B------:R-:W4:Y:S04]  /*e630*/  LDSM.16.M88.4 R16, [R119+0x4900] ;  /* 0x004900007710783b */ /* 0x000f280000000200 */
[----:B------:R-:W2:Y:S04]  /*e640*/  LDSM.16.M88.4 R28, [R119+0x5100] ;  /* 0x00510000771c783b */ /* 0x000ea80000000200 */
[----:B------:R-:W3:Y:S04]  /*e650*/  LDSM.16.M88.4 R32, [R119+0x5900] ;  /* 0x005900007720783b */ /* 0x000ee80000000200 */
[----:B------:R-:W3:Y:S04]  /*e660*/  LDSM.16.M88.4 R40, [R119+0x6100] ;  /* 0x006100007728783b */ /* 0x000ee80000000200 */
[----:B------:R-:W3:Y:S04]  /*e670*/  LDSM.16.M88.4 R36, [R119+0x6900] ;  /* 0x006900007724783b */ /* 0x000ee80000000200 */
[----:B------:R-:W-:Y:S04]  /*e680*/  LDSM.16.M88.4 R56, [R234] ;  /* 0x00000000ea38783b */ /* 0x000fe80000000200 */
[----:B------:R-:W-:Y:S01]  /*e690*/  LDSM.16.M88.4 R48, [R234+0x1000] ;  /* 0x00100000ea30783b */ /* 0x000fe20000000200 */
[C---:B-1----:R-:W-:Y:S03]  /*e6a0*/  HMMA.16816.F32 R60, R8.reuse, R24, RZ ;  /* 0x00000018083c723c */ /* 0x042fe600000018ff */
[----:B------:R-:W-:Y:S04]  /*e6b0*/  LDSM.16.M88.4 R44, [R234+0x1800] ;  /* 0x00180000ea2c783b */ /* 0x000fe80000000200 */
[----:B------:R-:W-:Y:S01]  /*e6c0*/  LDSM.16.M88.4 R52, [R234+0x800] ;  /* 0x00080000ea34783b */ /* 0x000fe20000000200 */
[----:B------:R-:W-:Y:S08]  /*e6d0*/  HMMA.16816.F32 R108, R8, R26, RZ ;  /* 0x0000001a086c723c */ /* 0x000ff000000018ff */
[C---:B--2---:R-:W-:Y:S07]  /*e6e0*/  HMMA.16816.F32 R184, R12.reuse, R24, RZ ;  /* 0x000000180cb8723c */ /* 0x044fee00000018ff */
[C---:B------:R-:W-:Y:S01]  /*e6f0*/  LEA R24, P0, R6.reuse, c[0x0][0x1f8], 0x1 ;  /* 0x00007e0006187a11 */ /* 0x040fe200078008ff */
[----:B------:R-:W-:Y:S03]  /*e700*/  HMMA.16816.F32 R180, R12, R26, RZ ;  /* 0x0000001a0cb4723c */ /* 0x000fe600000018ff */
[----:B------:R-:W-:Y:S01]  /*e710*/  LEA.HI.X R25, R6, c[0x0][0x1fc], R0, 0x1, P0 ;  /* 0x00007f0006197a11 */ /* 0x000fe200000f0c00 */
[----:B------:R-:W-:-:S03]  /*e720*/  IMAD.MOV.U32 R0, RZ, RZ, 0x40 ;  /* 0x00000040ff007424 */ /* 0x000fc600078e00ff */
[----:B------:R-:W-:Y:S01]  /*e730*/  IMAD.SHL.U32 R26, R3, 0x20, RZ ;  /* 0x00000020031a7824 */ /* 0x000fe200078e00ff */
[-C--:B---3--:R-:W-:Y:S08]  /*e740*/  HMMA.16816.F32 R64, R8, R20.reuse, RZ ;  /* 0x000000140840723c */ /* 0x088ff000000018ff */
[C---:B------:R-:W-:Y:S07]  /*e750*/  HMMA.16816.F32 R156, R12.reuse, R20, RZ ;  /* 0x000000140c9c723c */ /* 0x040fee00000018ff */
[----:B------:R-:W-:Y:S01]  /*e760*/  IADD3 R20, P0, R26, R24, RZ ;  /* 0x000000181a147210 */ /* 0x000fe20007f1e0ff */
[----:B------:R-:W-:Y:S04]  /*e770*/  HMMA.16816.F32 R176, R12, R22, RZ ;  /* 0x000000160cb0723c */ /* 0x000fe800000018ff */
[----:B------:R-:W-:Y:S01]  /*e780*/  IMAD.X R21, R5, 0x1, R25, P0 ;  /* 0x0000000105157824 */ /* 0x000fe200000e0619 */
[----:B------:R-:W-:-:S03]  /*e790*/  ISETP.GE.AND P0, PT, R72, c[0x0][0x1d4], PT ;  /* 0x0000750048007a0c */ /* 0x000fc60003f06270 */
[----:B----4-:R-:W-:Y:S01]  /*e7a0*/  HMMA.16816.F32 R148, R12, R16, RZ ;  /* 0x000000100c94723c */ /* 0x010fe200000018ff */
[C---:B------:R-:W-:Y:S02]  /*e7b0*/  ISETP.LT.OR P4, PT, R75.reuse, 0x1, P0 ;  /* 0x000000014b00780c */ /* 0x040fe40000781670 */
[C---:B------:R-:W-:Y:S02]  /*e7c0*/  ISETP.LT.OR P3, PT, R75.reuse, 0x11, P0 ;  /* 0x000000114b00780c */ /* 0x040fe40000761670 */
[----:B------:R-:W-:-:S03]  /*e7d0*/  ISETP.LT.OR P5, PT, R75, 0x31, P0 ;  /* 0x000000314b00780c */ /* 0x000fc600007a1670 */
[C---:B------:R-:W-:Y:S08]  /*e7e0*/  HMMA.16816.F32 R172, R12.reuse, R18, RZ ;  /* 0x000000120cac723c */ /* 0x040ff000000018ff */
[C---:B------:R-:W-:Y:S08]  /*e7f0*/  HMMA.16816.F32 R144, R12.reuse, R28, RZ ;  /* 0x0000001c0c90723c */ /* 0x040ff000000018ff */
[C---:B------:R-:W-:Y:S08]  /*e800*/  HMMA.16816.F32 R168, R12.reuse, R30, RZ ;  /* 0x0000001e0ca8723c */ /* 0x040ff000000018ff */
[C---:B------:R-:W-:Y:S08]  /*e810*/  HMMA.16816.F32 R140, R12.reuse, R32, RZ ;  /* 0x000000200c8c723c */ /* 0x040ff000000018ff */
[C---:B-----5:R-:W-:Y:S08]  /*e820*/  HMMA.16816.F32 R164, R12.reuse, R34, RZ ;  /* 0x000000220ca4723c */ /* 0x060ff000000018ff */
[C---:B------:R-:W-:Y:S08]  /*e830*/  HMMA.16816.F32 R132, R12.reuse, R40, RZ ;  /* 0x000000280c84723c */ /* 0x040ff000000018ff */
[C---:B------:R-:W-:Y:S08]  /*e840*/  HMMA.16816.F32 R152, R12.reuse, R42, RZ ;  /* 0x0000002a0c98723c */ /* 0x040ff000000018ff */
[C---:B------:R-:W-:Y:S08]  /*e850*/  HMMA.16816.F32 R128, R12.reuse, R36, RZ ;  /* 0x000000240c80723c */ /* 0x040ff000000018ff */
[----:B------:R-:W-:Y:S07]  /*e860*/  HMMA.16816.F32 R136, R12, R38, RZ ;  /* 0x000000260c88723c */ /* 0x000fee00000018ff */
[-C--:B------:R-:W-:Y:S01]  /*e870*/  IADD3 R14, P2, R20, R26.reuse, RZ ;  /* 0x0000001a140e7210 */ /* 0x080fe20007f5e0ff */
[----:B------:R-:W-:Y:S03]  /*e880*/  HMMA.16816.F32 R68, R8, R16, RZ ;  /* 0x000000100844723c */ /* 0x000fe600000018ff */
[----:B------:R-:W-:Y:S01]  /*e890*/  IADD3 R12, P1, R14, R26, RZ ;  /* 0x0000001a0e0c7210 */ /* 0x000fe20007f3e0ff */
[----:B------:R-:W-:-:S03]  /*e8a0*/  IMAD.X R15, R21, 0x1, R5, P2 ;  /* 0x00000001150f7824 */ /* 0x000fc600010e0605 */
[----:B------:R-:W-:Y:S01]  /*e8b0*/  IADD3 R6, P2, R12, R26, RZ ;  /* 0x0000001a0c067210 */ /* 0x000fe20007f5e0ff */
[----:B------:R-:W-:Y:S01]  /*e8c0*/  HMMA.16816.F32 R112, R8, R18, RZ ;  /* 0x000000120870723c */ /* 0x000fe200000018ff */
[----:B------:R-:W1:Y:S01]  /*e8d0*/  LDSM.16.M88.4 R16, [R233+0x9100] ;  /* 0x00910000e910783b */ /* 0x000e620000000200 */
[----:B------:R-:W-:-:S04]  /*e8e0*/  IMAD.X R13, R15, 0x1, R5, P1 ;  /* 0x000000010f0d7824 */ /* 0x000fc800008e0605 */
[--C-:B------:R-:W-:Y:S01]  /*e8f0*/  IMAD.X R7, R13, 0x1, R5.reuse, P2 ;  /* 0x000000010d077824 */ /* 0x100fe200010e0605 */
[----:B------:R-:W-:Y:S01]  /*e900*/  ISETP.LT.OR P2, PT, R75, 0x21, P0 ;  /* 0x000000214b00780c */ /* 0x000fe20000741670 */
[C---:B------:R-:W-:Y:S08]  /*e910*/  HMMA.16816.F32 R80, R8.reuse, R32, RZ ;  /* 0x000000200850723c */ /* 0x040ff000000018ff */
[C---:B------:R-:W-:Y:S01]  /*e920*/  HMMA.16816.F32 R160, R8.reuse, R34, RZ ;  /* 0x0000002208a0723c */ /* 0x040fe200000018ff */
[----:B------:R-:W2:Y:S07]  /*e930*/  LDSM.16.M88.4 R32, [R234+0x2800] ;  /* 0x00280000ea20783b */ /* 0x000eae0000000200 */
[C---:B------:R-:W-:Y:S08]  /*e940*/  HMMA.16816.F32 R76, R8.reuse, R28, RZ ;  /* 0x0000001c084c723c */ /* 0x040ff000000018ff */
[C---:B------:R-:W-:Y:S08]  /*e950*/  HMMA.16816.F32 R84, R8.reuse, R40, RZ ;  /* 0x000000280854723c */ /* 0x040ff000000018ff */
[C---:B------:R-:W-:Y:S01]  /*e960*/  HMMA.16816.F32 R124, R8.reuse, R30, RZ ;  /* 0x0000001e087c723c */ /* 0x040fe200000018ff */
[----:B------:R-:W-:Y:S07]  /*e970*/  LDSM.16.M88.4 R28, [R234+0x3000] ;  /* 0x00300000ea1c783b */ /* 0x000fee0000000200 */
[C---:B------:R-:W-:Y:S01]  /*e980*/  HMMA.16816.F32 R192, R8.reuse, R42, RZ ;  /* 0x0000002a08c0723c */ /* 0x040fe200000018ff */
[----:B------:R-:W3:Y:S07]  /*e990*/  LDSM.16.M88.4 R40, [R234+0x2000] ;  /* 0x00200000ea28783b */ /* 0x000eee0000000200 */
[C---:B------:R-:W-:Y:S07]  /*e9a0*/  HMMA.16816.F32 R92, R8.reuse, R22, RZ ;  /* 0x00000016085c723c */ /* 0x040fee00000018ff */
[----:B------:R-:W-:Y:S01]  /*e9b0*/  IADD3 R22, P1, R6, R26, RZ ;  /* 0x0000001a06167210 */ /* 0x000fe20007f3e0ff */
[----:B------:R-:W-:Y:S04]  /*e9c0*/  HMMA.16816.F32 R88, R8, R36, RZ ;  /* 0x000000240858723c */ /* 0x000fe800000018ff */
[----:B------:R-:W-:Y:S01]  /*e9d0*/  IMAD.X R23, R7, 0x1, R5, P1 ;  /* 0x0000000107177824 */ /* 0x000fe200008e0605 */
[----:B------:R-:W-:-:S03]  /*e9e0*/  ISETP.LT.OR P1, PT, R75, 0x61, P0 ;  /* 0x000000614b00780c */ /* 0x000fc60000721670 */
[----:B------:R-:W-:Y:S01]  /*e9f0*/  HMMA.16816.F32 R188, R8, R38, RZ ;  /* 0x0000002608bc723c */ /* 0x000fe200000018ff */
[----:B------:R-:W4:Y:S04]  /*ea00*/  LDSM.16.M88.4 R8, [R233+0x7100] ;  /* 0x00710000e908783b */ /* 0x000f280000000200 */
[----:B------:R-:W-:Y:S01]  /*ea10*/  @!PT LDS RZ, [RZ] ;  /* 0x00000000fffff984 */ /* 0x000fe20000000800 */
[----:B------:R-:W-:Y:S01]  /*ea20*/  @!PT LDS RZ, [RZ] ;  /* 0x00000000fffff984 */ /* 0x000fe20000000800 */
[----:B------:R-:W-:Y:S01]  /*ea30*/  @!PT LDS RZ, [RZ] ;  /* 0x00000000fffff984 */ /* 0x000fe20000000800 */
[----:B------:R2:W-:Y:S01]  /*ea40*/  LDGSTS.E.BYPASS.LTC128B.128 [R241+0x100], [R24.64], !P4 ;  /* 0x0010000018f17fae */ /* 0x0005e2000e101d48 */
[----:B------:R-:W-:Y:S02]  /*ea50*/  ISETP.LT.OR P4, PT, R75, 0x41, P0 ;  /* 0x000000414b00780c */ /* 0x000fe40000781670 */
[----:B-1----:R-:W-:Y:S01]  /*ea60*/  HMMA.16816.F32 R120, R16, R56, R60 ;  /* 0x000000381078723c */ /* 0x002fe2000000183c */
[----:B------:R1:W-:Y:S01]  /*ea70*/  LDGSTS.E.BYPASS.LTC128B.128 [R241+0x900], [R20.64], !P3 ;  /* 0x0090000014f17fae */ /* 0x0003e2000d901d48 */
[----:B------:R-:W-:-:S03]  /*ea80*/  LOP3.LUT P3, RZ, R116, 0x4, RZ, 0xc0, !PT ;  /* 0x0000000474ff7812 */ /* 0x000fc6000786c0ff */
[----:B------:R1:W-:Y:S01]  /*ea90*/  LDGSTS.E.BYPASS.LTC128B.128 [R241+0x1100], [R14.64], !P2 ;  /* 0x011000000ef17fae */ /* 0x0003e2000d101d48 */
[----:B------:R-:W-:Y:S02]  /*eaa0*/  ISETP.LT.OR P2, PT, R75, 0x51, P0 ;  /* 0x000000514b00780c */ /* 0x000fe40000741670 */
[----:B------:R-:W-:Y:S01]  /*eab0*/  SEL R0, R0, 0xffffffc0, !P3 ;  /* 0xffffffc000007807 */ /* 0x000fe20005800000 */
[----:B------:R1:W-:Y:S01]  /*eac0*/  LDGSTS.E.BYPASS.LTC128B.128 [R241+0x1900], [R12.64], !P5 ;  /* 0x019000000cf17fae */ /* 0x0003e2000e901d48 */
[----:B------:R-:W-:Y:S03]  /*ead0*/  HMMA.16816.F32 R100, R16, R48, R68 ;  /* 0x000000301064723c */ /* 0x000fe60000001844 */
[----:B------:R-:W-:Y:S01]  /*eae0*/  IMAD.IADD R229, R119, 0x1, R0 ;  /* 0x0000000177e57824 */ /* 0x000fe200078e0200 */
[----:B------:R3:W-:Y:S01]  /*eaf0*/  LDGSTS.E.BYPASS.LTC128B.128 [R241+0x2100], [R6.64], !P4 ;  /* 0x0210000006f17fae */ /* 0x0007e2000e101d48 */
[----:B------:R-:W-:-:S03]  /*eb00*/  IMAD.IADD R228, R0, 0x1, R234 ;  /* 0x0000000100e47824 */ /* 0x000fc600078e02ea */
[C---:B------:R-:W-:Y:S01]  /*eb10*/  HMMA.16816.F32 R208, R16.reuse, R46, R124 ;  /* 0x0000002e10d0723c */ /* 0x040fe2000000187c */
[----:B------:R3:W-:Y:S07]  /*eb20*/  LDGSTS.E.BYPASS.LTC128B.128 [R241+0x2900], [R22.64], !P2 ;  /* 0x0290000016f17fae */ /* 0x0007ee000d101d48 */
[C---:B--2---:R-:W-:Y:S08]  /*eb30*/  HMMA.16816.F32 R204, R16.reuse, R34, R192 ;  /* 0x0000002210cc723c */ /* 0x044ff000000018c0 */
[----:B------:R-:W-:Y:S01]  /*eb40*/  HMMA.16816.F32 R104, R16, R52, R64 ;  /* 0x000000341068723c */ /* 0x000fe20000001840 */
[----:B-1----:R-:W-:-:S05]  /*eb50*/  IADD3 R12, P0, R22, R26, RZ ;  /* 0x0000001a160c7210 */ /* 0x002fca0007f1e0ff */
[----:B------:R-:W-:Y:S02]  /*eb60*/  IMAD.X R13, R23, 0x1, R5, P0 ;  /* 0x00000001170d7824 */ /* 0x000fe400000e0605 */
[C---:B------:R-:W-:Y:S03]  /*eb70*/  HMMA.16816.F32 R96, R16.reuse, R44, R76 ;  /* 0x0000002c1060723c */ /* 0x040fe6000000184c */
[----:B------:R1:W-:Y:S04]  /*eb80*/  LDGSTS.E.BYPASS.LTC128B.128 [R241+0x3100], [R12.64], !P1 ;  /* 0x031000000cf17fae */ /* 0x0003e8000c901d48 */
[----:B---3--:R-:W-:Y:S01]  /*eb90*/  LDSM.16.M88.4 R20, [R231+0x9100] ;  /* 0x00910000e714783b */ /* 0x008fe20000000200 */
[C---:B------:R-:W-:Y:S03]  /*eba0*/  HMMA.16816.F32 R36, R16.reuse, R40, R80 ;  /* 0x000000281024723c */ /* 0x040fe60000001850 */
[----:B------:R-:W2:Y:S04]  /*ebb0*/  LDSM.16.M88.4 R60, [R229+0x5900] ;  /* 0x00590000e53c783b */ /* 0x000ea80000000200 */
[----:B------:R-:W3:Y:S01]  /*ebc0*/  LDSM.16.M88.4 R72, [R229+0x4100] ;  /* 0x00410000e548783b */ /* 0x000ee20000000200 */
[C---:B------:R-:W-:Y:S03]  /*ebd0*/  HMMA.16816.F32 R84, R16.reuse, R32, R84 ;  /* 0x000000201054723c */ /* 0x040fe60000001854 */
[----:B------:R-:W2:Y:S04]  /*ebe0*/  LDSM.16.M88.4 R68, [R229+0x4900] ;  /* 0x00490000e544783b */ /* 0x000ea80000000200 */
[----:B------:R-:W2:Y:S01]  /*ebf0*/  LDSM.16.M88.4 R76, [R229+0x3900] ;  /* 0x00390000e54c783b */ /* 0x000ea20000000200 */
[C---:B------:R-:W-:Y:S03]  /*ec00*/  HMMA.16816.F32 R88, R16.reuse, R28, R88 ;  /* 0x0000001c1058723c */ /* 0x040fe60000001858 */
[----:B------:R-:W2:Y:S04]  /*ec10*/  LDSM.16.M88.4 R64, [R229+0x5100] ;  /* 0x00510000e540783b */ /* 0x000ea80000000200 */
[----:B------:R-:W2:Y:S01]  /*ec20*/  LDSM.16.M88.4 R80, [R229+0x6100] ;  /* 0x00610000e550783b */ /* 0x000ea20000000200 */
[C---:B------:R-:W-:Y:S03]  /*ec30*/  HMMA.16816.F32 R108, R16.reuse, R58, R108 ;  /* 0x0000003a106c723c */ /* 0x040fe6000000186c */
[----:B-1----:R-:W-:Y:S04]  /*ec40*/  LDSM.16.M88.4 R12, [R232+0x7100] ;  /* 0x00710000e80c783b */ /* 0x002fe80000000200 */
[----:B------:R-:W-:Y:S01]  /*ec50*/  LDSM.16.M88.4 R24, [R228+0x3000] ;  /* 0x00300000e418783b */ /* 0x000fe20000000200 */
[C---:B------:R-:W-:Y:S03]  /*ec60*/  HMMA.16816.F32 R236, R16.reuse, R54, R92 ;  /* 0x0000003610ec723c */ /* 0x040fe6000000185c */
[----:B------:R-:W1:Y:S04]  /*ec70*/  LDSM.16.M88.4 R92, [R229+0x6900] ;  /* 0x00690000e55c783b */ /* 0x000e680000000200 */
[----:B------:R-:W0:Y:S01]  /*ec80*/  LDGDEPBAR ;  /* 0x00000000000079af */ /* 0x000e220000000000 */
[C---:B------:R-:W-:Y:S08]  /*ec90*/  HMMA.16816.F32 R224, R16.reuse, R50, R112 ;  /* 0x0000003210e0723c */ /* 0x040ff00000001870 */
[C---:B------:R-:W-:Y:S08]  /*eca0*/  HMMA.16816.F32 R124, R16.reuse, R42, R160 ;  /* 0x0000002a107c723c */ /* 0x040ff000000018a0 */
[----:B------:R-:W-:Y:S01]  /*ecb0*/  HMMA.16816.F32 R192, R16, R30, R188 ;  /* 0x0000001e10c0723c */ /* 0x000fe200000018bc */
[----:B------:R-:W1:Y:S07]  /*ecc0*/  LDSM.16.M88.4 R16, [R231+0x7100] ;  /* 0x00710000e710783b */ /* 0x000e6e0000000200 */
[C---:B----4-:R-:W-:Y:S08]  /*ecd0*/  HMMA.16816.F32 R188, R8.reuse, R56, R184 ;  /* 0x0000003808bc723c */ /* 0x050ff000000018b8 */
[C---:B------:R-:W-:Y:S08]  /*ece0*/  HMMA.16816.F32 R196, R8.reuse, R52, R156 ;  /* 0x0000003408c4723c */ /* 0x040ff0000000189c */
[C---:B------:R-:W-:Y:S08]  /*ecf0*/  HMMA.16816.F32 R200, R8.reuse, R48, R148 ;  /* 0x0000003008c8723c */ /* 0x040ff00000001894 */
[C---:B------:R-:W-:Y:S08]  /*ed00*/  HMMA.16816.F32 R56, R8.reuse, R58, R180 ;  /* 0x0000003a0838723c */ /* 0x040ff000000018b4 */
[C---:B------:R-:W-:Y:S08]  /*ed10*/  HMMA.16816.F32 R52, R8.reuse, R54, R176 ;  /* 0x000000360834723c */ /* 0x040ff000000018b0 */
[C---:B------:R-:W-:Y:S01]  /*ed20*/  HMMA.16816.F32 R148, R8.reuse, R50, R172 ;  /* 0x000000320894723c */ /* 0x040fe200000018ac */
[----:B------:R-:W-:Y:S07]  /*ed30*/  LDSM.16.M88.4 R48, [R228] ;  /* 0x00000000e430783b */ /* 0x000fee0000000200 */
[C---:B------:R-:W-:Y:S08]  /*ed40*/  HMMA.16816.F32 R212, R8.reuse, R44, R144 ;  /* 0x0000002c08d4723c */ /* 0x040ff00000001890 */
[C---:B------:R-:W-:Y:S01]  /*ed50*/  HMMA.16816.F32 R160, R8.reuse, R46, R168 ;  /* 0x0000002e08a0723c */ /* 0x040fe200000018a8 */
[----:B------:R-:W-:Y:S07]  /*ed60*/  LDSM.16.M88.4 R44, [R228+0x800] ;  /* 0x00080000e42c783b */ /* 0x000fee0000000200 */
[C---:B------:R-:W-:Y:S08]  /*ed70*/  HMMA.16816.F32 R216, R8.reuse, R40, R140 ;  /* 0x0000002808d8723c */ /* 0x040ff0000000188c */
[C---:B------:R-:W-:Y:S08]  /*ed80*/  HMMA.16816.F32 R220, R8.reuse, R32, R132 ;  /* 0x0000002008dc723c */ /* 0x040ff00000001884 */
[C---:B------:R-:W-:Y:S08]  /*ed90*/  HMMA.16816.F32 R244, R8.reuse, R28, R128 ;  /* 0x0000001c08f4723c */ /* 0x040ff00000001880 */
[C---:B------:R-:W-:Y:S01]  /*eda0*/  HMMA.16816.F32 R180, R8.reuse, R42, R164 ;  /* 0x0000002a08b4723c */ /* 0x040fe200000018a4 */
[----:B------:R-:W-:Y:S07]  /*edb0*/  LDSM.16.M88.4 R40, [R228+0x1000] ;  /* 0x00100000e428783b */ /* 0x000fee0000000200 */
[C---:B------:R-:W-:Y:S01]  /*edc0*/  HMMA.16816.F32 R184, R8.reuse, R34, R152 ;  /* 0x0000002208b8723c */ /* 0x040fe20000001898 */
[----:B------:R-:W-:Y:S07]  /*edd0*/  LDSM.16.M88.4 R32, [R228+0x2000] ;  /* 0x00200000e420783b */ /* 0x000fee0000000200 */
[----:B------:R-:W-:Y:S01]  /*ede0*/  HMMA.16816.F32 R176, R8, R30, R136 ;  /* 0x0000001e08b0723c */ /* 0x000fe20000001888 */
[----:B------:R-:W4:Y:S04]  /*edf0*/  LDSM.16.M88.4 R8, [R232+0x9100] ;  /* 0x00910000e808783b */ /* 0x000f280000000200 */
[----:B------:R-:W-:Y:S03]  /*ee00*/  LDSM.16.M88.4 R28, [R228+0x2800] ;  /* 0x00280000e41c783b */ /* 0x000fe60000000200 */
[----:B--2---:R-:W-:Y:S01]  /*ee10*/  HMMA.16816.F32 R152, R20, R60, R36 ;  /* 0x0000003c1498723c */ /* 0x004fe20000001824 */
[----:B------:R-:W2:Y:S01]  /*ee20*/  LDSM.16.M88.4 R36, [R228+0x1800] ;  /* 0x00180000e424783b */ /* 0x000ea20000000200 */
[----:B------:R-:W-:-:S06]  /*ee30*/  DEPBAR.LE SB0, 0x0 ;  /* 0x000080000000791a */ /* 0x000fcc0000000000 */
[C---:B---3--:R-:W-:Y:S08]  /*ee40*/  HMMA.16816.F32 R168, R20.reuse, R72, R104 ;  /* 0x0000004814a8723c */ /* 0x048ff00000001868 */
[C---:B------:R-:W-:Y:S08]  /*ee50*/  HMMA.16816.F32 R164, R20.reuse, R68, R100 ;  /* 0x0000004414a4723c */ /* 0x040ff00000001864 */
[C---:B------:R-:W-:Y:S08]  /*ee60*/  HMMA.16816.F32 R172, R20.reuse, R76, R120 ;  /* 0x0000004c14ac723c */ /* 0x040ff00000001878 */
[C---:B------:R-:W-:Y:S08]  /*ee70*/  HMMA.16816.F32 R156, R20.reuse, R64, R96 ;  /* 0x00000040149c723c */ /* 0x040ff00000001860 */
[C---:B------:R-:W-:Y:S08]  /*ee80*/  HMMA.16816.F32 R144, R20.reuse, R80, R84 ;  /* 0x000000501490723c */ /* 0x040ff00000001854 */
[C---:B-1----:R-:W-:Y:S08]  /*ee90*/  HMMA.16816.F32 R112, R20.reuse, R92, R88 ;  /* 0x0000005c1470723c */ /* 0x042ff00000001858 */
[----:B------:R-:W-:Y:S08]  /*eea0*/  HMMA.16816.F32 R140, R20, R78, R108 ;  /* 0x0000004e148c723c */ /* 0x000ff0000000186c */
[C---:B------:R-:W-:Y:S08]  /*eeb0*/  HMMA.16816.F32 R104, R16.reuse, R76, R188 ;  /* 0x0000004c1068723c */ /* 0x040ff000000018bc */
[----:B------:R-:W-:Y:S08]  /*eec0*/  HMMA.16816.F32 R100, R16, R78, R56 ;  /* 0x0000004e1064723c */ /* 0x000ff00000001838 */
[C---:B------:R-:W-:Y:S07]  /*eed0*/  HMMA.16816.F32 R136, R20.reuse, R74, R236 ;  /* 0x0000004a1488723c */ /* 0x040fee00000018ec */
[C---:B------:R-:W-:Y:S01]  /*eee0*/  IADD3 R239, R234.reuse, 0x1000, RZ ;  /* 0x00001000eaef7810 */ /* 0x040fe20007ffe0ff */
[----:B------:R-:W-:Y:S01]  /*eef0*/  HMMA.16816.F32 R132, R20, R70, R224 ;  /* 0x000000461484723c */ /* 0x000fe200000018e0 */
[----:B------:R-:W-:-:S02]  /*ef00*/  IADD3 R238, R234, 0x1800, RZ ;  /* 0x00001800eaee7810 */ /* 0x000fc40007ffe0ff */
[C---:B------:R-:W-:Y:S02]  /*ef10*/  IADD3 R237, R234.reuse, 0x2000, RZ ;  /* 0x00002000eaed7810 */ /* 0x040fe40007ffe0ff */
[----:B------:R-:W-:-:S03]  /*ef20*/  IADD3 R236, R234, 0x2800, RZ ;  /* 0x00002800eaec7810 */ /* 0x000fc60007ffe0ff */
[C---:B------:R-:W-:Y:S08]  /*ef30*/  HMMA.16816.F32 R96, R16.reuse, R72, R196 ;  /* 0x000000481060723c */ /* 0x040ff000000018c4 */
[C---:B------:R-:W-:Y:S08]  /*ef40*/  HMMA.16816.F32 R88, R16.reuse, R74, R52 ;  /* 0x0000004a1058723c */ /* 0x040ff00000001834 */
[C---:B------:R-:W-:Y:S08]  /*ef50*/  HMMA.16816.F32 R84, R16.reuse, R68, R200 ;  /* 0x000000441054723c */ /* 0x040ff000000018c8 */
[----:B------:R-:W-:Y:S08]  /*ef60*/  HMMA.16816.F32 R76, R16, R70, R148 ;  /* 0x00000046104c723c */ /* 0x000ff00000001894 */
[----:B------:R-:W-:Y:S08]  /*ef70*/  HMMA.16816.F32 R128, R20, R66, R208 ;  /* 0x000000421480723c */ /* 0x000ff000000018d0 */
[C---:B------:R-:W-:Y:S08]  /*ef80*/  HMMA.16816.F32 R72, R16.reuse, R64, R212 ;  /* 0x000000401048723c */ /* 0x040ff000000018d4 */
[----:B------:R-:W-:Y:S08]  /*ef90*/  HMMA.16816.F32 R68, R16, R66, R160 ;  /* 0x000000421044723c */ /* 0x000ff000000018a0 */
[C---:B------:R-:W-:Y:S08]  /*efa0*/  HMMA.16816.F32 R124, R20.reuse, R62, R124 ;  /* 0x0000003e147c723c */ /* 0x040ff0000000187c */
[C---:B------:R-:W-:Y:S07]  /*efb0*/  HMMA.16816.F32 R120, R20.reuse, R82, R204 ;  /* 0x000000521478723c */ /* 0x040fee00000018cc */
[----:B------:R-:W-:Y:S01]  /*efc0*/  IMAD.MOV.U32 R204, RZ, RZ, R235 ;  /* 0x000000ffffcc7224 */ /* 0x000fe200078e00eb */
[----:B------:R-:W-:Y:S01]  /*efd0*/  HMMA.16816.F32 R108, R20, R94, R192 ;  /* 0x0000005e146c723c */ /* 0x000fe200000018c0 */
[----:B------:R-:W-:-:S03]  /*efe0*/  IADD3 R235, R234, 0x3000, RZ ;  /* 0x00003000eaeb7810 */ /* 0x000fc60007ffe0ff */
[----:B------:R-:W-:-:S04]  /*eff0*/  ISETP.GE.AND P0, PT, R204, 0x2, PT ;  /* 0x00000002cc00780c */ /* 0x000fc80003f06270 */
[C---:B------:R-:W-:Y:S08]  /*f000*/  HMMA.16816.F32 R64, R16.reuse, R60, R216 ;  /* 0x0000003c1040723c */ /* 0x040ff000000018d8 */
[C---:B------:R-:W-:Y:S08]  /*f010*/  HMMA.16816.F32 R60, R16.reuse, R62, R180 ;  /* 0x0000003e103c723c */ /* 0x040ff000000018b4 */
[C---:B------:R-:W-:Y:S08]  /*f020*/  HMMA.16816.F32 R56, R16.reuse, R80, R220 ;  /* 0x000000501038723c */ /* 0x040ff000000018dc */
[C---:B------:R-:W-:Y:S08]  /*f030*/  HMMA.16816.F32 R52, R16.reuse, R82, R184 ;  /* 0x000000521034723c */ /* 0x040ff000000018b8 */
[C---:B------:R-:W-:Y:S08]  /*f040*/  HMMA.16816.F32 R20, R16.reuse, R92, R244 ;  /* 0x0000005c1014723c */ /* 0x040ff000000018f4 */
[----:B------:R-:W-:Y:S08]  /*f050*/  HMMA.16816.F32 R16, R16, R94, R176 ;  /* 0x0000005e1010723c */ /* 0x000ff000000018b0 */
[C---:B----4-:R-:W-:Y:S08]  /*f060*/  HMMA.16816.F32 R168, R8.reuse, R44, R168 ;  /* 0x0000002c08a8723c */ /* 0x050ff000000018a8 */
[C---:B------:R-:W-:Y:S08]  /*f070*/  HMMA.16816.F32 R136, R8.reuse, R46, R136 ;  /* 0x0000002e0888723c */ /* 0x040ff00000001888 */
        /* <DEDUP_REMOVED lines=8> */
[C---:B--2---:R-:W-:Y:S08]  /*f100*/  HMMA.16816.F32 R156, R8.reuse, R36, R156 ;  /* 0x00000024089c723c */ /* 0x044ff0000000189c */
        /* <DEDUP_REMOVED lines=19> */
[----:B------:R-:W2:Y:S04]  /*f240*/  LDL.64 R226, [R1+0x68] ;  /* 0x0000680001e27983 */ /* 0x000ea80000100a00 */
[----:B------:R-:W3:Y:S01]  /*f250*/  LDL R5, [R1+0x60] ;  /* 0x0000600001057983 */ /* 0x000ee20000100800 */
[----:B------:R-:W-:Y:S01]  /*f260*/  IADD3 R0, R204, -0x2, RZ ;  /* 0xfffffffecc007810 */ /* 0x000fe20007ffe0ff */
[----:B------:R-:W-:-:S04]  /*f270*/  IMAD.MOV.U32 R116, RZ, RZ, c[0x0][0x1e0] ;  /* 0x00007800ff747624 */ /* 0x000fc800078e00ff */
[----:B------:R-:W-:Y:S02]  /*f280*/  IMAD R3, R118, R0, RZ ;  /* 0x0000000076037224 */ /* 0x000fe400078e02ff */
[----:B--2---:R-:W-:Y:S02]  /*f290*/  IMAD.MOV.U32 R224, RZ, RZ, R226 ;  /* 0x000000ffffe07224 */ /* 0x004fe400078e00e2 */
[----:B------:R-:W-:Y:S02]  /*f2a0*/  IMAD.MOV.U32 R226, RZ, RZ, 0x70 ;  /* 0x00000070ffe27424 */ /* 0x000fe400078e00ff */
[----:B------:R-:W-:Y:S01]  /*f2b0*/  IMAD.MOV.U32 R225, RZ, RZ, R227 ;  /* 0x000000ffffe17224 */ /* 0x000fe200078e00e3 */
[----:B---3--:R-:W-:Y:S01]  /*f2c0*/  LOP3.LUT P5, RZ, R5, 0x1, RZ, 0xc0, !PT ;  /* 0x0000000105ff7812 */ /* 0x008fe200078ac0ff */
[----:B------:R-:W-:Y:S01]  /*f2d0*/  IMAD.WIDE.U32 R226, R226, c[0x0][0x1e0], RZ ;  /* 0x00007800e2e27a25 */ /* 0x000fe200078e00ff */
[----:B------:R-:W-:-:S05]  /*f2e0*/  SHF.R.S32.HI R5, RZ, 0x1f, R0 ;  /* 0x0000001fff057819 */ /* 0x000fca0000011400 */
[----:B------:R-:W-:Y:S01]  /*f2f0*/  IMAD.WIDE.U32 R8, R0, R226, R224 ;  /* 0x000000e200087225 */ /* 0x000fe200078e00e0 */
[----:B------:R-:W-:-:S03]  /*f300*/  SHF.L.U64.HI R0, R116, R117, c[0x0][0x1e4] ;  /* 0x0000790074007619 */ /* 0x000fc60000010275 */
[----:B------:R-:W-:Y:S01]  /*f310*/  IMAD R3, R5, R226, R3 ;  /* 0x000000e205037224 */ /* 0x000fe200078e0203 */
[----:B------:R-:W-:Y:S02]  /*f320*/  SHF.L.U32 R5, R116, 0x5, RZ ;  /* 0x0000000574057819 */ /* 0x000fe400000006ff */
[----:B------:R-:W-:Y:S01]  /*f330*/  LEA R6, P0, R8, c[0x0][0x1c8], 0x1 ;  /* 0x0000720008067a11 */ /* 0x000fe200078008ff */
[----:B------:R-:W-:-:S03]  /*f340*/  IMAD.IADD R3, R9, 0x1, R3 ;  /* 0x0000000109037824 */ /* 0x000fc600078e0203 */
[C---:B------:R-:W-:Y:S02]  /*f350*/  IADD3 R14, P1, R5.reuse, R6, RZ ;  /* 0x00000006050e7210 */ /* 0x040fe40007f3e0ff */
[----:B------:R-:W-:Y:S02]  /*f360*/  LEA.HI.X R7, R8, c[0x0][0x1cc], R3, 0x1, P0 ;  /* 0x0000730008077a11 */ /* 0x000fe400000f0c03 */
[----:B------:R-:W-:-:S03]  /*f370*/  IADD3 R12, P0, R5, R14, RZ ;  /* 0x0000000e050c7210 */ /* 0x000fc60007f1e0ff */
[C---:B------:R-:W-:Y:S01]  /*f380*/  IMAD.X R15, R0.reuse, 0x1, R7, P1 ;  /* 0x00000001000f7824 */ /* 0x040fe200008e0607 */
[C---:B------:R-:W-:Y:S01]  /*f390*/  IADD3 R10, P1, R5.reuse, R12, RZ ;  /* 0x0000000c050a7210 */ /* 0x040fe20007f3e0ff */
[----:B------:R-:W-:Y:S01]  /*f3a0*/  @!PT LDS RZ, [RZ] ;  /* 0x00000000fffff984 */ /* 0x000fe20000000800 */
[----:B------:R-:W-:Y:S01]  /*f3b0*/  @!PT LDS RZ, [RZ] ;  /* 0x00000000fffff984 */ /* 0x000fe20000000800 */
[----:B------:R-:W-:Y:S01]  /*f3c0*/  @!PT LDS RZ, [RZ] ;  /* 0x00000000fffff984 */ /* 0x000fe20000000800 */
[----:B------:R1:W-:Y:S03]  /*f3d0*/  LDGSTS.E.BYPASS.LTC128B.128 [R241+0x3900], [R6.64], !P5 ;  /* 0x0390000006f17fae */ /* 0x0003e6000e901d48 */
[----:B------:R-:W-:Y:S01]  /*f3e0*/  IADD3.X R13, R0, R15, RZ, P0, !PT ;  /* 0x0000000f000d7210 */ /* 0x000fe200007fe4ff */
[----:B------:R2:W-:Y:S01]  /*f3f0*/  LDGSTS.E.BYPASS.LTC128B.128 [R241+0x4100], [R14.64], !P5 ;  /* 0x041000000ef17fae */ /* 0x0005e2000e901d48 */
[----:B------:R-:W-:-:S03]  /*f400*/  IADD3 R8, P0, R5, R10, RZ ;  /* 0x0000000a05087210 */ /* 0x000fc60007f1e0ff */
[C---:B------:R-:W-:Y:S01]  /*f410*/  IMAD.X R11, R0.reuse, 0x1, R13, P1 ;  /* 0x00000001000b7824 */ /* 0x040fe200008e060d */
        /* <DEDUP_REMOVED lines=10> */
.L_x_724:
[----:B------:R-:W-:Y:S01]  /*f4c0*/  FMUL.FTZ R0, R105, c[0x0][0x320] ;  /* 0x0000c80069007a20 */ /* 0x000fe20000410000 */
[----:B---3--:R-:W2:Y:S03]  /*f4d0*/  LDL R11, [R1+0x18] ;  /* 0x00001800010b7983 */ /* 0x008ea60000100800 */
[----:B------:R1:W3:Y:S01]  /*f4e0*/  MUFU.TANH R23, R0 ;  /* 0x0000000000177308 */ /* 0x0002e20000002400 */
[----:B------:R-:W4:Y:S01]  /*f4f0*/  LDL R9, [R1+0x40] ;  /* 0x0000400001097983 */ /* 0x000f220000100800 */
[----:B------:R-:W-:Y:S01]  /*f500*/  LEA.HI R3, R251, R252, RZ, 0x2 ;  /* 0x000000fcfb037211 */ /* 0x000fe200078f10ff */
[----:B------:R-:W-:Y:S01]  /*f510*/  FMUL.FTZ R5, R121, c[0x0][0x320] ;  /* 0x0000c80079057a20 */ /* 0x000fe20000410000 */
[----:B------:R-:W-:Y:S01]  /*f520*/  SHF.R.S32.HI R6, RZ, 0x1f, R250 ;  /* 0x0000001fff067819 */ /* 0x000fe200000114fa */
[----:B------:R-:W-:Y:S01]  /*f530*/  FMUL.FTZ R7, R122, c[0x0][0x320] ;  /* 0x0000c8007a077a20 */ /* 0x000fe20000410000 */
[----:B------:R-:W0:Y:S01]  /*f540*/  LDGDEPBAR ;  /* 0x00000000000079af */ /* 0x000e220000000000 */
[----:B-1----:R-:W-:-:S04]  /*f550*/  FMUL.FTZ R0, R100, c[0x0][0x320] ;  /* 0x0000c80064007a20 */ /* 0x002fc80000410000 */
        /* <DEDUP_REMOVED lines=68> */
[----:B------:R1:W-:Y:S01]  /*f9a0*/  MUFU.TANH R76, R0 ;  /* 0x00000000004c7308 */ /* 0x0003e20000002400 */
[----:B------:R-:W-:Y:S01]  /*f9b0*/  STL [R1+0xb0], R240 ;  /* 0x0000b0f001007387 */ /* 0x000fe20000100800 */
[----:B-1----:R-:W-:-:S06]  /*f9c0*/  FMUL.FTZ R0, R166, c[0x0][0x320] ;  /* 0x0000c800a6007a20 */ /* 0x002fcc0000410000 */
[----:B------:R1:W-:Y:S01]  /*f9d0*/  MUFU.TANH R102, R0 ;  /* 0x0000000000667308 */ /* 0x0003e20000002400 */
[----:B------:R-:W-:Y:S01]  /*f9e0*/  STL [R1+0xac], R239 ;  /* 0x0000acef01007387 */ /* 0x000fe20000100800 */
[----:B-1----:R-:W-:-:S06]  /*f9f0*/  FMUL.FTZ R0, R167, c[0x0][0x320] ;  /* 0x0000c800a7007a20 */ /* 0x002fcc0000410000 */
[----:B------:R1:W-:Y:S01]  /*fa00*/  MUFU.TANH R83, R0 ;  /* 0x0000000000537308 */ /* 0x0003e20000002400 */
[----:B------:R2:W-:Y:S01]  /*fa10*/  STL [R1+0xa8], R238 ;  /* 0x0000a8ee01007387 */ /* 0x0005e20000100800 */
[----:B-1----:R-:W-:-:S06]  /*fa20*/  FMUL.FTZ R0, R103, c[0x0][0x320] ;  /* 0x0000c80067007a20 */ /* 0x002fcc0000410000 */
[----:B------:R1:W-:Y:S01]  /*fa30*/  MUFU.TANH R163, R0 ;  /* 0x0000000000a37308 */ /* 0x0003e20000002400 */
[----:B--2---:R-:W2:Y:S01]  /*fa40*/  LDL R238, [R1+0x44] ;  /* 0x0000440001ee7983 */ /* 0x004ea20000100800 */
        /* <DEDUP_REMOVED lines=94> */
[----:B------:R-:W-:Y:S01]  /*10030*/  LOP3.LUT R3, R3, 0xfffffffc, RZ, 0xc0, !PT ;  /* 0xfffffffc03037812 */ /* 0x000fe200078ec0ff */
[----:B-1----:R-:W-:-:S06]  /*10040*/  FMUL.FTZ R0, R175, c[0x0][0x320] ;  /* 0x0000c800af007a20 */ /* 0x002fcc0000410000 */
[----:B------:R1:W-:Y:S01]  /*10050*/  MUFU.TANH R29, R0 ;  /* 0x00000000001d7308 */ /* 0x0003e20000002400 */
[----:B------:R-:W-:Y:S01]  /*10060*/  LEA.HI R6, R6, R250, RZ, 0x2 ;  /* 0x000000fa06067211 */ /* 0x000fe200078f10ff */
[----:B-1----:R-:W-:-:S06]  /*10070*/  FMUL.FTZ R0, R120, c[0x0][0x320] ;  /* 0x0000c80078007a20 */ /* 0x002fcc0000410000 */
[----:B------:R1:W-:Y:S01]  /*10080*/  MUFU.TANH R28, R0 ;  /* 0x00000000001c7308 */ /* 0x0003e20000002400 */
[----:B------:R-:W-:Y:S01]  /*10090*/  IMAD.IADD R3, R252, 0x1, -R3 ;  /* 0x00000001fc037824 */ /* 0x000fe200078e0a03 */
[----:B------:R-:W-:Y:S02]  /*100a0*/  LOP3.LUT R8, R6, 0xffffffc, RZ, 0xc0, !PT ;  /* 0x0ffffffc06087812 */ /* 0x000fe400078ec0ff */
[----:B-1----:R-:W-:-:S04]  /*100b0*/  LOP3.LUT R0, R249, 0xffffffe0, RZ, 0xc0, !PT ;  /* 0xffffffe0f9007812 */ /* 0x002fc800078ec0ff */
[----:B------:R1:W-:Y:S01]  /*100c0*/  MUFU.TANH R27, R5 ;  /* 0x00000005001b7308 */ /* 0x0003e20000002400 */
[----:B------:R-:W-:Y:S02]  /*100d0*/  IMAD.IADD R0, R252, 0x1, -R0 ;  /* 0x00000001fc007824 */ /* 0x000fe400078e0a00 */
[----:B------:R-:W-:-:S05]  /*100e0*/  IMAD.IADD R10, R250, 0x1, -R8 ;  /* 0x00000001fa0a7824 */ /* 0x000fca00078e0a08 */
[----:B------:R2:W-:Y:S01]  /*100f0*/  MUFU.TANH R49, R7 ;  /* 0x0000000700317308 */ /* 0x0005e20000002400 */
[----:B-1----:R-:W-:-:S04]  /*10100*/  SHF.R.S32.HI R5, RZ, 0x1f, R0 ;  /* 0x0000001fff057819 */ /* 0x002fc80000011400 */
[----:B------:R-:W-:Y:S02]  /*10110*/  LEA.HI R6, R5, R0, RZ, 0x2 ;  /* 0x0000000005067211 */ /* 0x000fe400078f10ff */
[----:B------:R-:W-:Y:S02]  /*10120*/  LEA.HI R5, R3, R3, RZ, 0x1 ;  /* 0x0000000303057211 */ /* 0x000fe400078f08ff */
[----:B--2---:R-:W-:-:S03]  /*10130*/  LEA.HI.SX32 R7, R6, R11, 0x1e ;  /* 0x0000000b06077211 */ /* 0x004fc600078ff2ff */
[C---:B------:R-:W-:Y:S01]  /*10140*/  IMAD.SHL.U32 R8, R5.reuse, 0x20, RZ ;  /* 0x0000002005087824 */ /* 0x040fe200078e00ff */
[----:B----4-:R-:W-:Y:S02]  /*10150*/  MOV R193, R9 ;  /* 0x0000000900c17202 */ /* 0x010fe40000000f00 */
[----:B------:R-:W-:Y:S01]  /*10160*/  LOP3.LUT R9, R5, 0x1ffffffe, RZ, 0xc0, !PT ;  /* 0x1ffffffe05097812 */ /* 0x000fe200078ec0ff */
[----:B------:R-:W-:Y:S01]  /*10170*/  IMAD R5, R10, 0x10, R7 ;  /* 0x000000100a057824 */ /* 0x000fe200078e0207 */
[----:B------:R-:W-:-:S03]  /*10180*/  LOP3.LUT R7, R8, 0xffffffc0, RZ, 0xc0, !PT ;  /* 0xffffffc008077812 */ /* 0x000fc600078ec0ff */
[----:B------:R-:W-:Y:S01]  /*10190*/  IMAD.IADD R8, R3, 0x1, -R9 ;  /* 0x0000000103087824 */ /* 0x000fe200078e0a09 */
[----:B------:R-:W-:Y:S01]  /*101a0*/  IADD3 R5, R7, R5, RZ ;  /* 0x0000000507057210 */ /* 0x000fe20007ffe0ff */
[----:B------:R-:W-:-:S04]  /*101b0*/  FMUL.FTZ R3, R112, c[0x0][0x320] ;  /* 0x0000c80070037a20 */ /* 0x000fc80000410000 */
[----:B------:R-:W-:Y:S01]  /*101c0*/  IMAD R12, R8, 0x8, R5 ;  /* 0x00000008080c7824 */ /* 0x000fe200078e0205 */
[----:B------:R1:W-:Y:S01]  /*101d0*/  MUFU.TANH R18, R3 ;  /* 0x0000000300127308 */ /* 0x0003e20000002400 */
[----:B------:R-:W-:Y:S02]  /*101e0*/  FMUL.FTZ R11, R123, c[0x0][0x320] ;  /* 0x0000c8007b0b7a20 */ /* 0x000fe40000410000 */
[----:B------:R-:W-:-:S05]  /*101f0*/  @P6 IMAD.HI.U32 R5, R12, c[0x0][0x2c8], RZ ;  /* 0x0000b2000c056a27 */ /* 0x000fca00078e00ff */
[----:B------:R2:W-:Y:S01]  /*10200*/  MUFU.TANH R56, R11 ;  /* 0x0000000b00387308 */ /* 0x0005e20000002400 */
[----:B-1----:R-:W-:-:S07]  /*10210*/  FMUL.FTZ R3, R113, c[0x0][0x320] ;  /* 0x0000c80071037a20 */ /* 0x002fce0000410000 */
[----:B------:R1:W-:Y:S01]  /*10220*/  MUFU.TANH R17, R3 ;  /* 0x0000000300117308 */ /* 0x0003e20000002400 */
[----:B--2---:R-:W-:Y:S01]  /*10230*/  IMAD.MOV.U32 R11, RZ, RZ, R12 ;  /* 0x000000ffff0b7224 */ /* 0x004fe200078e000c */
[----:B------:R-:W-:Y:S01]  /*10240*/  @P6 SHF.R.U32.HI R11, RZ, c[0x0][0x2cc], R5 ;  /* 0x0000b300ff0b6a19 */ /* 0x000fe20000011605 */
[----:B------:R-:W-:-:S04]  /*10250*/  FMUL.FTZ R5, R136, c[0x0][0x320] ;  /* 0x0000c80088057a20 */ /* 0x000fc80000410000 */
[----:B------:R-:W2:Y:S01]  /*10260*/  SHFL.IDX PT, R7, R11, RZ, 0x1c1f ;  /* 0x001c1fff0b077589 */ /* 0x000ea200000e0000 */
[----:B-1----:R-:W-:-:S04]  /*10270*/  FMUL.FTZ R3, R114, c[0x0][0x320] ;  /* 0x0000c80072037a20 */ /* 0x002fc80000410000 */
[----:B------:R1:W-:Y:S01]  /*10280*/  MUFU.TANH R52, R3 ;  /* 0x0000000300347308 */ /* 0x0003e20000002400 */
[----:B------:R-:W-:Y:S07]  /*10290*/  STL [R1+0xa4], R237 ;  /* 0x0000a4ed01007387 */ /* 0x000fee0000100800 */
[----:B------:R4:W2:Y:S01]  /*102a0*/  MUFU.TANH R16, R5 ;  /* 0x0000000500107308 */ /* 0x0008a20000002400 */
[----:B-1----:R-:W-:Y:S01]  /*102b0*/  LOP3.LUT R3, R6, 0x7ffffffc, RZ, 0xc0, !PT ;  /* 0x7ffffffc06037812 */ /* 0x002fe200078ec0ff */
[----:B------:R-:W-:Y:S04]  /*102c0*/  STL [R1+0xa0], R236 ;  /* 0x0000a0ec01007387 */ /* 0x000fe80000100800 */
[----:B----4-:R-:W-:Y:S01]  /*102d0*/  IMAD.IADD R5, R0, 0x1, -R3 ;  /* 0x0000000100057824 */ /* 0x010fe200078e0a03 */
[----:B------:R-:W-:Y:S01]  /*102e0*/  STL [R1+0x9c], R235 ;  /* 0x00009ceb01007387 */ /* 0x000fe20000100800 */
[----:B------:R-:W-:-:S02]  /*102f0*/  IADD3 R0, R238, R248, RZ ;  /* 0x000000f8ee007210 */ /* 0x000fc40007ffe0ff */
[----:B------:R-:W-:Y:S01]  /*10300*/  IMAD.SHL.U32 R13, R5, 0x2, RZ ;  /* 0x00000002050d7824 */ /* 0x000fe200078e00ff */
[----:B------:R-:W-:Y:S04]  /*10310*/  STL [R1+0x98], R234 ;  /* 0x000098ea01007387 */ /* 0x000fe80000100800 */
[----:B------:R-:W-:Y:S01]  /*10320*/  STL [R1+0x94], R233 ;  /* 0x000094e901007387 */ /* 0x000fe20000100800 */
[----:B------:R-:W-:-:S03]  /*10330*/  IADD3 R5, -R13, 0x1, R0 ;  /* 0x000000010d057810 */ /* 0x000fc60007ffe100 */
[----:B------:R-:W-:Y:S04]  /*10340*/  STL [R1+0x90], R232 ;  /* 0x000090e801007387 */ /* 0x000fe80000100800 */
[----:B------:R-:W-:Y:S04]  /*10350*/  STL [R1+0x8c], R231 ;  /* 0x00008ce701007387 */ /* 0x000fe80000100800 */
[----:B------:R-:W-:Y:S04]  /*10360*/  STL [R1+0x88], R230 ;  /* 0x000088e601007387 */ /* 0x000fe80000100800 */
[----:B------:R-:W-:Y:S04]  /*10370*/  STL [R1+0x84], R229 ;  /* 0x000084e501007387 */ /* 0x000fe80000100800 */
[----:B------:R-:W-:Y:S04]  /*10380*/  STL [R1+0x80], R228 ;  /* 0x000080e401007387 */ /* 0x000fe80000100800 */
[----:B------:R-:W-:Y:S04]  /*10390*/  STL [R1+0x7c], R119 ;  /* 0x00007c7701007387 */ /* 0x000fe80000100800 */
[----:B------:R1:W-:Y:S04]  /*103a0*/  STL [R1+0x24], R12 ;  /* 0x0000240c01007387 */ /* 0x0003e80000100800 */
[----:B------:R4:W-:Y:S04]  /*103b0*/  STL [R1+0x28], R13 ;  /* 0x0000280d01007387 */ /* 0x0009e80000100800 */
[----:B------:R-:W3:Y:S01]  /*103c0*/  SHFL.IDX PT, R9, R11, 0x2, 0x1c1f ;  /* 0x005c1f000b097f89 */ /* 0x000ee200000e0000 */
[----:B-1----:R-:W-:-:S02]  /*103d0*/  IMAD.IADD R12, R5, 0x1, -R193 ;  /* 0x00000001050c7824 */ /* 0x002fc400078e0ac1 */
[----:B----4-:R-:W-:-:S03]  /*103e0*/  IMAD.IADD R13, R0, 0x1, -R13 ;  /* 0x00000001000d7824 */ /* 0x010fc600078e0a0d */
[----:B--2---:R-:W-:-:S04]  /*103f0*/  IADD3 R0, R12, R7, RZ ;  /* 0x000000070c007210 */ /* 0x004fc80007ffe0ff */
[----:B------:R-:W-:-:S04]  /*10400*/  IMNMX R0, R13, R0, PT ;  /* 0x000000000d007217 */ /* 0x000fc80003800200 */
[C---:B------:R-:W-:Y:S02]  /*10410*/  ISETP.GT.AND P1, PT, R0.reuse, 0x1, PT ;  /* 0x000000010000780c */ /* 0x040fe40003f24270 */
[----:B------:R-:W-:Y:S01]  /*10420*/  ISETP.GT.AND P2, PT, R0, 0x8, PT ;  /* 0x000000080000780c */ /* 0x000fe20003f44270 */
[----:B------:R-:W-:Y:S01]  /*10430*/  FMUL.FTZ R3, R108, c[0x0][0x320] ;  /* 0x0000c8006c037a20 */ /* 0x000fe20000410000 */
[----:B------:R-:W-:Y:S02]  /*10440*/  ISETP.GT.AND P3, PT, R0, 0x9, PT ;  /* 0x000000090000780c */ /* 0x000fe40003f64270 */
[----:B---3--:R-:W-:Y:S02]  /*10450*/  FSEL R23, R23, -INF , P1 ;  /* 0xff80000017177808 */ /* 0x008fe40000800000 */
[----:B------:R-:W-:Y:S02]  /*10460*/  FSEL R92, R92, -INF , P2 ;  /* 0xff8000005c5c7808 */ /* 0x000fe40001000000 */
[----:B------:R-:W-:-:S02]  /*10470*/  ISETP.GT.AND P0, PT, R0, RZ, PT ;  /* 0x000000ff0000720c */ /* 0x000fc40003f04270 */
[C---:B------:R-:W-:Y:S02]  /*10480*/  ISETP.GT.AND P1, PT, R0.reuse, 0x18, PT ;  /* 0x000000180000780c */ /* 0x040fe40003f24270 */
[C---:B------:R-:W-:Y:S01]  /*10490*/  ISETP.GT.AND P2, PT, R0.reuse, 0x19, PT ;  /* 0x000000190000780c */ /* 0x040fe20003f44270 */
[----:B------:R1:W-:Y:S01]  /*104a0*/  MUFU.TANH R15, R3 ;  /* 0x00000003000f7308 */ /* 0x0003e20000002400 */
[----:B------:R-:W-:Y:S02]  /*104b0*/  FSEL R93, R93, -INF , P3 ;  /* 0xff8000005d5d7808 */ /* 0x000fe40001800000 */
[C---:B------:R-:W-:Y:S02]  /*104c0*/  ISETP.GT.AND P4, PT, R0.reuse, 0x10, PT ;  /* 0x000000100000780c */ /* 0x040fe40003f84270 */
[----:B------:R-:W-:Y:S02]  /*104d0*/  FSEL R21, R21, -INF , P0 ;  /* 0xff80000015157808 */ /* 0x000fe40000000000 */
[----:B------:R-:W-:-:S02]  /*104e0*/  ISETP.GT.AND P3, PT, R0, 0x20, PT ;  /* 0x000000200000780c */ /* 0x000fc40003f64270 */
[----:B------:R-:W-:Y:S02]  /*104f0*/  FSEL R100, R100, -INF , P1 ;  /* 0xff80000064647808 */ /* 0x000fe40000800000 */
[----:B------:R-:W-:Y:S02]  /*10500*/  FSEL R101, R101, -INF , P2 ;  /* 0xff80000065657808 */ /* 0x000fe40001000000 */
[C---:B------:R-:W-:Y:S02]  /*10510*/  ISETP.GT.AND P0, PT, R0.reuse, 0x11, PT ;  /* 0x000000110000780c */ /* 0x040fe40003f04270 */
[C---:B------:R-:W-:Y:S01]  /*10520*/  ISETP.GT.AND P1, PT, R0.reuse, 0x29, PT ;  /* 0x000000290000780c */ /* 0x040fe20003f24270 */
[----:B-1----:R-:W-:Y:S01]  /*10530*/  FMUL.FTZ R3, R109, c[0x0][0x320] ;  /* 0x0000c8006d037a20 */ /* 0x002fe20000410000 */
[----:B------:R-:W-:Y:S01]  /*10540*/  ISETP.GT.AND P2, PT, R0, 0x30, PT ;  /* 0x000000300000780c */ /* 0x000fe20003f44270 */
[----:B------:R-:W-:Y:S01]  /*10550*/  FMUL.FTZ R20, R111, c[0x0][0x320] ;  /* 0x0000c8006f147a20 */ /* 0x000fe20000410000 */
[----:B------:R-:W-:Y:S01]  /*10560*/  FSEL R94, R94, -INF , P4 ;  /* 0xff8000005e5e7808 */ /* 0x000fe20002000000 */
[----:B------:R1:W-:Y:S01]  /*10570*/  MUFU.TANH R14, R3 ;  /* 0x00000003000e7308 */ /* 0x0003e20000002400 */
[----:B------:R-:W-:-:S02]  /*10580*/  FSEL R111, R160, -INF , P3 ;  /* 0xff800000a06f7808 */ /* 0x000fc40001800000 */
[C---:B------:R-:W-:Y:S02]  /*10590*/  ISETP.GT.AND P4, PT, R0.reuse, 0x21, PT ;  /* 0x000000210000780c */ /* 0x040fe40003f84270 */
[----:B------:R-:W-:Y:S02]  /*105a0*/  FSEL R95, R95, -INF , P0 ;  /* 0xff8000005f5f7808 */ /* 0x000fe40000000000 */
[----:B------:R-:W-:Y:S02]  /*105b0*/  ISETP.GT.AND P3, PT, R0, 0x31, PT ;  /* 0x000000310000780c */ /* 0x000fe40003f64270 */
[----:B------:R-:W-:Y:S02]  /*105c0*/  FSEL R133, R117, -INF , P1 ;  /* 0xff80000075857808 */ /* 0x000fe40000800000 */
[----:B------:R-:W-:Y:S02]  /*105d0*/  FSEL R147, R116, -INF , P2 ;  /* 0xff80000074937808 */ /* 0x000fe40001000000 */
[----:B------:R-:W-:-:S02]  /*105e0*/  ISETP.GT.AND P0, PT, R0, 0x28, PT ;  /* 0x000000280000780c */ /* 0x000fc40003f04270 */
[C---:B------:R-:W-:Y:S01]  /*105f0*/  ISETP.GT.AND P1, PT, R0.reuse, 0x40, PT ;  /* 0x000000400000780c */ /* 0x040fe20003f24270 */
[----:B-1----:R-:W-:Y:S01]  /*10600*/  FMUL.FTZ R3, R137, c[0x0][0x320] ;  /* 0x0000c80089037a20 */ /* 0x002fe20000410000 */
[----:B------:R-:W-:Y:S02]  /*10610*/  ISETP.GT.AND P2, PT, R0, 0x41, PT ;  /* 0x000000410000780c */ /* 0x000fe40003f44270 */
[----:B------:R-:W-:Y:S01]  /*10620*/  FSEL R130, R151, -INF , P4 ;  /* 0xff80000097827808 */ /* 0x000fe20002000000 */
[----:B------:R1:W2:Y:S01]  /*10630*/  MUFU.TANH R7, R3 ;  /* 0x0000000300077308 */ /* 0x0002a20000002400 */
[----:B------:R-:W-:Y:S02]  /*10640*/  FSEL R148, R148, -INF , P3 ;  /* 0xff80000094947808 */ /* 0x000fe40001800000 */
[----:B------:R-:W-:Y:S02]  /*10650*/  ISETP.GT.AND P4, PT, R0, 0x38, PT ;  /* 0x000000380000780c */ /* 0x000fe40003f84270 */
[----:B------:R-:W-:-:S02]  /*10660*/  FSEL R132, R118, -INF , P0 ;  /* 0xff80000076847808 */ /* 0x000fc40000000000 */
[C---:B------:R-:W-:Y:S02]  /*10670*/  ISETP.GT.AND P3, PT, R0.reuse, 0x48, PT ;  /* 0x000000480000780c */ /* 0x040fe40003f64270 */
[----:B------:R-:W-:Y:S02]  /*10680*/  FSEL R172, R105, -INF , P1 ;  /* 0xff80000069ac7808 */ /* 0x000fe40000800000 */
[----:B------:R-:W-:Y:S02]  /*10690*/  FSEL R173, R97, -INF , P2 ;  /* 0xff80000061ad7808 */ /* 0x000fe40001000000 */
[C---:B------:R-:W-:Y:S02]  /*106a0*/  ISETP.GT.AND P0, PT, R0.reuse, 0x39, PT ;  /* 0x000000390000780c */ /* 0x040fe40003f04270 */
[----:B------:R-:W-:Y:S01]  /*106b0*/  ISETP.GT.AND P1, PT, R0, 0x51, PT ;  /* 0x000000510000780c */ /* 0x000fe20003f24270 */
[----:B-1----:R-:W-:Y:S01]  /*106c0*/  IMAD.IADD R3, R12, 0x1, R9 ;  /* 0x000000010c037824 */ /* 0x002fe200078e0209 */
[----:B------:R-:W-:Y:S01]  /*106d0*/  ISETP.GT.AND P2, PT, R0, 0x58, PT ;  /* 0x000000580000780c */ /* 0x000fe20003f44270 */
[----:B------:R-:W1:Y:S01]  /*106e0*/  SHFL.IDX PT, R10, R11, 0x3, 0x1c1f ;  /* 0x007c1f000b0a7f89 */ /* 0x000e6200000e0000 */
[----:B------:R-:W-:-:S02]  /*106f0*/  FSEL R149, R149, -INF , P4 ;  /* 0xff80000095957808 */ /* 0x000fc40002000000 */
[----:B------:R-:W-:Y:S02]  /*10700*/  FSEL R174, R96, -INF , P3 ;  /* 0xff80000060ae7808 */ /* 0x000fe40001800000 */
[----:B------:R-:W-:Y:S02]  /*10710*/  ISETP.GT.AND P4, PT, R0, 0x49, PT ;  /* 0x000000490000780c */ /* 0x000fe40003f84270 */
[----:B------:R-:W-:Y:S02]  /*10720*/  FSEL R150, R150, -INF , P0 ;  /* 0xff80000096967808 */ /* 0x000fe40000000000 */
[----:B------:R-:W-:Y:S02]  /*10730*/  ISETP.GT.AND P3, PT, R0, 0x59, PT ;  /* 0x000000590000780c */ /* 0x000fe40003f64270 */
[----:B------:R-:W-:Y:S02]  /*10740*/  FSEL R205, R85, -INF , P1 ;  /* 0xff80000055cd7808 */ /* 0x000fe40000800000 */
[----:B------:R-:W-:-:S02]  /*10750*/  FSEL R207, R82, -INF , P2 ;  /* 0xff80000052cf7808 */ /* 0x000fc40001000000 */
[C---:B------:R-:W-:Y:S02]  /*10760*/  ISETP.GT.AND P0, PT, R0.reuse, 0x50, PT ;  /* 0x000000500000780c */ /* 0x040fe40003f04270 */
[C---:B------:R-:W-:Y:S02]  /*10770*/  ISETP.GT.AND P1, PT, R0.reuse, 0x68, PT ;  /* 0x000000680000780c */ /* 0x040fe40003f24270 */
[----:B------:R-:W-:Y:S02]  /*10780*/  ISETP.GT.AND P2, PT, R0, 0x69, PT ;  /* 0x000000690000780c */ /* 0x000fe40003f44270 */
[----:B------:R-:W-:Y:S01]  /*10790*/  IMNMX R3, R13, R3, PT ;  /* 0x000000030d037217 */ /* 0x000fe20003800200 */
[----:B------:R-:W-:Y:S01]  /*107a0*/  FMUL.FTZ R6, R156, c[0x0][0x320] ;  /* 0x0000c8009c067a20 */ /* 0x000fe20000410000 */
[----:B------:R-:W-:Y:S02]  /*107b0*/  FSEL R175, R89, -INF , P4 ;  /* 0xff80000059af7808 */ /* 0x000fe40002000000 */
[----:B------:R-:W-:-:S02]  /*107c0*/  FSEL R239, R84, -INF , P3 ;  /* 0xff80000054ef7808 */ /* 0x000fc40001800000 */
[----:B------:R-:W-:Y:S02]  /*107d0*/  ISETP.GT.AND P4, PT, R0, 0x60, PT ;  /* 0x000000600000780c */ /* 0x000fe40003f84270 */
[----:B------:R-:W-:Y:S02]  /*107e0*/  FSEL R202, R88, -INF , P0 ;  /* 0xff80000058ca7808 */ /* 0x000fe40000000000 */
[----:B------:R-:W-:Y:S02]  /*107f0*/  ISETP.GT.AND P3, PT, R3, RZ, PT ;  /* 0x000000ff0300720c */ /* 0x000fe40003f64270 */
[----:B------:R-:W-:Y:S02]  /*10800*/  FSEL R231, R34, -INF , P1 ;  /* 0xff80000022e77808 */ /* 0x000fe40000800000 */
[----:B------:R-:W-:Y:S02]  /*10810*/  FSEL R230, R32, -INF , P2 ;  /* 0xff80000020e67808 */ /* 0x000fe40001000000 */
[----:B------:R-:W-:-:S02]  /*10820*/  ISETP.GT.AND P0, PT, R0, 0x61, PT ;  /* 0x000000610000780c */ /* 0x000fc40003f04270 */
[C---:B------:R-:W-:Y:S02]  /*10830*/  ISETP.GT.AND P1, PT, R3.reuse, 0x9, PT ;  /* 0x000000090300780c */ /* 0x040fe40003f24270 */
[----:B------:R-:W-:Y:S01]  /*10840*/  ISETP.GT.AND P2, PT, R3, 0x10, PT ;  /* 0x000000100300780c */ /* 0x000fe20003f44270 */
[----:B------:R-:W3:Y:S01]  /*10850*/  MUFU.TANH R6, R6 ;  /* 0x0000000600067308 */ /* 0x000ee20000002400 */
[----:B------:R-:W-:Y:S02]  /*10860*/  FSEL R190, R81, -INF , P4 ;  /* 0xff80000051be7808 */ /* 0x000fe40002000000 */
[----:B------:R-:W-:Y:S02]  /*10870*/  FSEL R22, R22, -INF , P3 ;  /* 0xff80000016167808 */ /* 0x000fe40001800000 */
[----:B------:R-:W-:Y:S02]  /*10880*/  ISETP.GT.AND P4, PT, R3, 0x1, PT ;  /* 0x000000010300780c */ /* 0x000fe40003f84270 */
[----:B------:R-:W-:-:S02]  /*10890*/  FSEL R200, R80, -INF , P0 ;  /* 0xff80000050c87808 */ /* 0x000fc40000000000 */
[C---:B------:R-:W-:Y:S02]  /*108a0*/  ISETP.GT.AND P3, PT, R3.reuse, 0x11, PT ;  /* 0x000000110300780c */ /* 0x040fe40003f64270 */
[----:B------:R-:W-:Y:S02]  /*108b0*/  FSEL R26, R26, -INF , P1 ;  /* 0xff8000001a1a7808 */ /* 0x000fe40000800000 */
[----:B------:R-:W-:Y:S02]  /*108c0*/  FSEL R30, R30, -INF , P2 ;  /* 0xff8000001e1e7808 */ /* 0x000fe40001000000 */
[C---:B------:R-:W-:Y:S02]  /*108d0*/  ISETP.GT.AND P0, PT, R3.reuse, 0x8, PT ;  /* 0x000000080300780c */ /* 0x040fe40003f04270 */
[C---:B------:R-:W-:Y:S02]  /*108e0*/  ISETP.GT.AND P1, PT, R3.reuse, 0x20, PT ;  /* 0x000000200300780c */ /* 0x040fe40003f24270 */
[----:B------:R-:W-:-:S02]  /*108f0*/  ISETP.GT.AND P2, PT, R3, 0x21, PT ;  /* 0x000000210300780c */ /* 0x000fc40003f44270 */
[----:B------:R-:W-:Y:S02]  /*10900*/  FSEL R24, R24, -INF , P4 ;  /* 0xff80000018187808 */ /* 0x000fe40002000000 */
[----:B------:R-:W-:Y:S02]  /*10910*/  FSEL R31, R31, -INF , P3 ;  /* 0xff8000001f1f7808 */ /* 0x000fe40001800000 */
[----:B------:R-:W-:Y:S02]  /*10920*/  ISETP.GT.AND P4, PT, R3, 0x18, PT ;  /* 0x000000180300780c */ /* 0x000fe40003f84270 */
[----:B------:R-:W-:Y:S02]  /*10930*/  FSEL R25, R25, -INF , P0 ;  /* 0xff80000019197808 */ /* 0x000fe40000000000 */
[----:B------:R-:W-:Y:S02]  /*10940*/  ISETP.GT.AND P3, PT, R3, 0x28, PT ;  /* 0x000000280300780c */ /* 0x000fe40003f64270 */
[----:B------:R-:W-:-:S02]  /*10950*/  FSEL R108, R77, -INF , P1 ;  /* 0xff8000004d6c7808 */ /* 0x000fc40000800000 */
[----:B------:R-:W-:Y:S02]  /*10960*/  FSEL R109, R76, -INF , P2 ;  /* 0xff8000004c6d7808 */ /* 0x000fe40001000000 */
[C---:B------:R-:W-:Y:S02]  /*10970*/  ISETP.GT.AND P0, PT, R3.reuse, 0x19, PT ;  /* 0x000000190300780c */ /* 0x040fe40003f04270 */
[C---:B------:R-:W-:Y:S02]  /*10980*/  ISETP.GT.AND P1, PT, R3.reuse, 0x31, PT ;  /* 0x000000310300780c */ /* 0x040fe40003f24270 */
[----:B------:R-:W-:Y:S01]  /*10990*/  ISETP.GT.AND P2, PT, R3, 0x38, PT ;  /* 0x000000380300780c */ /* 0x000fe20003f44270 */
[----:B------:R-:W-:Y:S01]  /*109a0*/  FMUL.FTZ R19, R110, c[0x0][0x320] ;  /* 0x0000c8006e137a20 */ /* 0x000fe20000410000 */
[----:B------:R-:W-:Y:S02]  /*109b0*/  FSEL R32, R16, -INF , P4 ;  /* 0xff80000010207808 */ /* 0x000fe40002000000 */
[----:B------:R-:W-:-:S02]  /*109c0*/  FSEL R110, R73, -INF , P3 ;  /* 0xff800000496e7808 */ /* 0x000fc40001800000 */
[----:B------:R-:W-:Y:S02]  /*109d0*/  ISETP.GT.AND P4, PT, R3, 0x29, PT ;  /* 0x000000290300780c */ /* 0x000fe40003f84270 */
[----:B--2---:R-:W-:Y:S02]  /*109e0*/  FSEL R34, R7, -INF , P0 ;  /* 0xff80000007227808 */ /* 0x004fe40000000000 */
[----:B------:R-:W-:Y:S02]  /*109f0*/  ISETP.GT.AND P3, PT, R3, 0x39, PT ;  /* 0x000000390300780c */ /* 0x000fe40003f64270 */
[----:B------:R-:W-:Y:S02]  /*10a00*/  FSEL R143, R61, -INF , P1 ;  /* 0xff8000003d8f7808 */ /* 0x000fe40000800000 */
[----:B------:R-:W-:Y:S01]  /*10a10*/  FSEL R142, R48, -INF , P2 ;  /* 0xff800000308e7808 */ /* 0x000fe20001000000 */
[----:B-1----:R-:W-:Y:S01]  /*10a20*/  IMAD.IADD R5, R12, 0x1, R10 ;  /* 0x000000010c057824 */ /* 0x002fe200078e020a */
[----:B------:R-:W-:-:S02]  /*10a30*/  ISETP.GT.AND P0, PT, R3, 0x30, PT ;  /* 0x000000300300780c */ /* 0x000fc40003f04270 */
[C---:B------:R-:W-:Y:S02]  /*10a40*/  ISETP.GT.AND P1, PT, R3.reuse, 0x48, PT ;  /* 0x000000480300780c */ /* 0x040fe40003f24270 */
[----:B------:R-:W-:Y:S02]  /*10a50*/  ISETP.GT.AND P2, PT, R3, 0x49, PT ;  /* 0x000000490300780c */ /* 0x000fe40003f44270 */
[----:B------:R-:W-:Y:S02]  /*10a60*/  FSEL R131, R72, -INF , P4 ;  /* 0xff80000048837808 */ /* 0x000fe40002000000 */
[----:B------:R-:W-:Y:S02]  /*10a70*/  FSEL R145, R45, -INF , P3 ;  /* 0xff8000002d917808 */ /* 0x000fe40001800000 */
[----:B------:R-:W-:Y:S02]  /*10a80*/  ISETP.GT.AND P4, PT, R3, 0x40, PT ;  /* 0x000000400300780c */ /* 0x000fe40003f84270 */
[----:B---3--:R-:W-:-:S02]  /*10a90*/  FSEL R139, R6, -INF , P0 ;  /* 0xff800000068b7808 */ /* 0x008fc40000000000 */
[----:B------:R-:W-:Y:S02]  /*10aa0*/  ISETP.GT.AND P3, PT, R3, 0x50, PT ;  /* 0x000000500300780c */ /* 0x000fe40003f64270 */
[----:B------:R-:W-:Y:S02]  /*10ab0*/  FSEL R167, R39, -INF , P1 ;  /* 0xff80000027a77808 */ /* 0x000fe40000800000 */
[----:B------:R-:W-:Y:S02]  /*10ac0*/  FSEL R171, R38, -INF , P2 ;  /* 0xff80000026ab7808 */ /* 0x000fe40001000000 */
[C---:B------:R-:W-:Y:S02]  /*10ad0*/  ISETP.GT.AND P0, PT, R3.reuse, 0x41, PT ;  /* 0x000000410300780c */ /* 0x040fe40003f04270 */
[C---:B------:R-:W-:Y:S02]  /*10ae0*/  ISETP.GT.AND P1, PT, R3.reuse, 0x59, PT ;  /* 0x000000590300780c */ /* 0x040fe40003f24270 */
[----:B------:R-:W-:-:S02]  /*10af0*/  ISETP.GT.AND P2, PT, R3, 0x60, PT ;  /* 0x000000600300780c */ /* 0x000fc40003f44270 */
[----:B------:R-:W-:Y:S02]  /*10b00*/  IMNMX R0, R13, R5, PT ;  /* 0x000000050d007217 */ /* 0x000fe40003800200 */
[----:B------:R-:W-:Y:S02]  /*10b10*/  FSEL R165, R41, -INF , P4 ;  /* 0xff80000029a57808 */ /* 0x000fe40002000000 */
[----:B------:R-:W-:Y:S02]  /*10b20*/  FSEL R184, R35, -INF , P3 ;  /* 0xff80000023b87808 */ /* 0x000fe40001800000 */
[C---:B------:R-:W-:Y:S02]  /*10b30*/  ISETP.GT.AND P4, PT, R3.reuse, 0x51, PT ;  /* 0x000000510300780c */ /* 0x040fe40003f84270 */
[----:B------:R-:W-:Y:S02]  /*10b40*/  FSEL R166, R40, -INF , P0 ;  /* 0xff80000028a67808 */ /* 0x000fe40000000000 */
[----:B------:R-:W-:-:S02]  /*10b50*/  ISETP.GT.AND P3, PT, R3, 0x61, PT ;  /* 0x000000610300780c */ /* 0x000fc40003f64270 */
[----:B------:R-:W-:Y:S02]  /*10b60*/  FSEL R189, R27, -INF , P1 ;  /* 0xff8000001bbd7808 */ /* 0x000fe40000800000 */
[----:B------:R-:W-:Y:S02]  /*10b70*/  FSEL R234, R18, -INF , P2 ;  /* 0xff80000012ea7808 */ /* 0x000fe40001000000 */
[----:B------:R-:W-:Y:S02]  /*10b80*/  ISETP.GT.AND P0, PT, R3, 0x58, PT ;  /* 0x000000580300780c */ /* 0x000fe40003f04270 */
[C---:B------:R-:W-:Y:S02]  /*10b90*/  ISETP.GT.AND P1, PT, R0.reuse, RZ, PT ;  /* 0x000000ff0000720c */ /* 0x040fe40003f24270 */
[----:B------:R-:W-:Y:S02]  /*10ba0*/  ISETP.GT.AND P2, PT, R0, 0x1, PT ;  /* 0x000000010000780c */ /* 0x000fe40003f44270 */
[----:B------:R-:W-:-:S02]  /*10bb0*/  FSEL R185, R33, -INF , P4 ;  /* 0xff80000021b97808 */ /* 0x000fc40002000000 */
[----:B------:R-:W-:Y:S02]  /*10bc0*/  ISETP.GT.AND P5, PT, R3, 0x68, PT ;  /* 0x000000680300780c */ /* 0x000fe40003fa4270 */
[----:B------:R-:W-:Y:S02]  /*10bd0*/  FSEL R228, R17, -INF , P3 ;  /* 0xff80000011e47808 */ /* 0x000fe40001800000 */
[----:B------:R-:W-:Y:S02]  /*10be0*/  FSEL R187, R28, -INF , P0 ;  /* 0xff8000001cbb7808 */ /* 0x000fe40000000000 */
[----:B------:R-:W-:Y:S02]  /*10bf0*/  ISETP.GT.AND P4, PT, R0, 0x8, PT ;  /* 0x000000080000780c */ /* 0x000fe40003f84270 */
[----:B------:R-:W-:Y:S02]  /*10c00*/  FSEL R16, R44, -INF , P1 ;  /* 0xff8000002c107808 */ /* 0x000fe40000800000 */
[----:B------:R-:W-:-:S02]  /*10c10*/  FSEL R17, R29, -INF , P2 ;  /* 0xff8000001d117808 */ /* 0x000fc40001000000 */
[----:B------:R-:W-:Y:S02]  /*10c20*/  ISETP.GT.AND P0, PT, R3, 0x69, PT ;  /* 0x000000690300780c */ /* 0x000fe40003f04270 */
[----:B------:R-:W-:Y:S02]  /*10c30*/  FMNMX.FTZ R3, R21, R23, !PT ;  /* 0x0000001715037209 */ /* 0x000fe40007810000 */
[----:B------:R-:W-:Y:S02]  /*10c40*/  FSEL R119, R15, -INF , P5 ;  /* 0xff8000000f777808 */ /* 0x000fe40002800000 */
[----:B------:R-:W-:Y:S02]  /*10c50*/  FMNMX.FTZ R6, R22, R24, !PT ;  /* 0x0000001816067209 */ /* 0x000fe40007810000 */
[----:B------:R-:W-:Y:S02]  /*10c60*/  ISETP.GT.AND P5, PT, R0, 0x9, PT ;  /* 0x000000090000780c */ /* 0x000fe40003fa4270 */
[----:B------:R-:W-:-:S02]  /*10c70*/  FSEL R27, R69, -INF , P4 ;  /* 0xff800000451b7808 */ /* 0x000fc40002000000 */
[----:B------:R-:W-:Y:S02]  /*10c80*/  FMNMX.FTZ R7, R16, R17, !PT ;  /* 0x0000001110077209 */ /* 0x000fe40007810000 */
[----:B------:R-:W-:Y:S02]  /*10c90*/  FMNMX.FTZ R3, R92, R3, !PT ;  /* 0x000000035c037209 */ /* 0x000fe40007810000 */
[----:B------:R-:W-:Y:S02]  /*10ca0*/  FSEL R186, R14, -INF , P0 ;  /* 0xff8000000eba7808 */ /* 0x000fe40000000000 */
        /* <DEDUP_REMOVED lines=74> */
[----:B------:R-:W-:-:S02]  /*11150*/  ISETP.GT.AND P2, PT, R0, 0x49, PT ;  /* 0x000000490000780c */ /* 0x000fc40003f44270 */
[C---:B------:R-:W-:Y:S02]  /*11160*/  ISETP.GT.AND P1, PT, R0.reuse, 0x50, PT ;  /* 0x000000500000780c */ /* 0x040fe40003f24270 */
[----:B------:R-:W-:Y:S02]  /*11170*/  ISETP.GT.AND P0, PT, R0, 0x51, PT ;  /* 0x000000510000780c */ /* 0x000fe40003f04270 */
[----:B------:R-:W-:Y:S02]  /*11180*/  FMNMX.FTZ R5, R173, R3, !PT ;  /* 0x00000003ad057209 */ /* 0x000fe40007810000 */
[----:B------:R-:W-:Y:S02]  /*11190*/  FMNMX.FTZ R3, R166, R6, !PT ;  /* 0x00000006a6037209 */ /* 0x000fe40007810000 */
[----:B------:R-:W-:Y:S02]  /*111a0*/  FSEL R154, R51, -INF , P5 ;  /* 0xff800000339a7808 */ /* 0x000fe40002800000 */
[----:B------:R-:W-:-:S02]  /*111b0*/  FMNMX.FTZ R7, R155, R7, !PT ;  /* 0x000000079b077209 */ /* 0x000fc40007810000 */
[----:B------:R-:W-:Y:S02]  /*111c0*/  FSEL R152, R57, -INF , P2 ;  /* 0xff80000039987808 */ /* 0x000fe40001000000 */
[----:B------:R-:W-:Y:S02]  /*111d0*/  FSEL R249, R50, -INF , P1 ;  /* 0xff80000032f97808 */ /* 0x000fe40000800000 */
[----:B------:R-:W-:Y:S02]  /*111e0*/  FSEL R194, R53, -INF , P0 ;  /* 0xff80000035c27808 */ /* 0x000fe40000000000 */
[C---:B------:R-:W-:Y:S02]  /*111f0*/  ISETP.GT.AND P4, PT, R0.reuse, 0x58, PT ;  /* 0x000000580000780c */ /* 0x040fe40003f84270 */
[C---:B------:R-:W-:Y:S02]  /*11200*/  ISETP.GT.AND P5, PT, R0.reuse, 0x59, PT ;  /* 0x000000590000780c */ /* 0x040fe40003fa4270 */
[----:B------:R-:W-:-:S02]  /*11210*/  ISETP.GT.AND P3, PT, R0, 0x60, PT ;  /* 0x000000600000780c */ /* 0x000fc40003f64270 */
[C---:B------:R-:W-:Y:S02]  /*11220*/  ISETP.GT.AND P2, PT, R0.reuse, 0x61, PT ;  /* 0x000000610000780c */ /* 0x040fe40003f44270 */
[C---:B------:R-:W-:Y:S02]  /*11230*/  ISETP.GT.AND P1, PT, R0.reuse, 0x68, PT ;  /* 0x000000680000780c */ /* 0x040fe40003f24270 */
[----:B------:R-:W-:Y:S02]  /*11240*/  ISETP.GT.AND P0, PT, R0, 0x69, PT ;  /* 0x000000690000780c */ /* 0x000fe40003f04270 */
[----:B------:R-:W-:Y:S02]  /*11250*/  FMNMX.FTZ R6, R174, R5, !PT ;  /* 0x00000005ae067209 */ /* 0x000fe40007810000 */
[----:B------:R-:W-:Y:S02]  /*11260*/  FMNMX.FTZ R0, R167, R3, !PT ;  /* 0x00000003a7007209 */ /* 0x000fe40007810000 */
[----:B------:R-:W-:Y:S01]  /*11270*/  FMNMX.FTZ R5, R154, R7, !PT ;  /* 0x000000079a057209 */ /* 0x000fe20007810000 */
[----:B------:R-:W-:Y:S01]  /*11280*/  FMUL.FTZ R8, R115, c[0x0][0x320] ;  /* 0x0000c80073087a20 */ /* 0x000fe20000410000 */
[----:B------:R-:W-:-:S02]  /*11290*/  FMNMX.FTZ R0, R171, R0, !PT ;  /* 0x00000000ab007209 */ /* 0x000fc40007810000 */
[----:B------:R-:W-:Y:S01]  /*112a0*/  FMNMX.FTZ R5, R152, R5, !PT ;  /* 0x0000000598057209 */ /* 0x000fe20007810000 */
[----:B------:R-:W1:Y:S01]  /*112b0*/  MUFU.TANH R9, R8 ;  /* 0x0000000800097308 */ /* 0x000e620000002400 */
[----:B------:R-:W-:Y:S02]  /*112c0*/  FMNMX.FTZ R0, R184, R0, !PT ;  /* 0x00000000b8007209 */ /* 0x000fe40007810000 */
[----:B------:R-:W-:Y:S02]  /*112d0*/  FMNMX.FTZ R5, R249, R5, !PT ;  /* 0x00000005f9057209 */ /* 0x000fe40007810000 */
[----:B------:R-:W-:-:S03]  /*112e0*/  FMNMX.FTZ R0, R185, R0, !PT ;  /* 0x00000000b9007209 */ /* 0x000fc60007810000 */
[----:B------:R-:W2:Y:S01]  /*112f0*/  MUFU.TANH R3, R19 ;  /* 0x0000001300037308 */ /* 0x000ea20000002400 */
[----:B------:R-:W-:Y:S02]  /*11300*/  FSEL R247, R49, -INF , P4 ;  /* 0xff80000031f77808 */ /* 0x000fe40002000000 */
[----:B------:R-:W-:Y:S02]  /*11310*/  FMNMX.FTZ R5, R194, R5, !PT ;  /* 0x00000005c2057209 */ /* 0x000fe40007810000 */
[----:B------:R-:W-:Y:S02]  /*11320*/  FMNMX.FTZ R0, R187, R0, !PT ;  /* 0x00000000bb007209 */ /* 0x000fe40007810000 */
[----:B------:R-:W-:Y:S01]  /*11330*/  FSEL R178, R56, -INF , P5 ;  /* 0xff80000038b27808 */ /* 0x000fe20002800000 */
[----:B------:R-:W3:Y:S01]  /*11340*/  MUFU.TANH R8, R20 ;  /* 0x0000001400087308 */ /* 0x000ee20000002400 */
[----:B------:R-:W-:Y:S02]  /*11350*/  FMNMX.FTZ R5, R247, R5, !PT ;  /* 0x00000005f7057209 */ /* 0x000fe40007810000 */
[----:B------:R-:W-:-:S02]  /*11360*/  FMNMX.FTZ R0, R189, R0, !PT ;  /* 0x00000000bd007209 */ /* 0x000fc40007810000 */
[----:B------:R-:W-:Y:S02]  /*11370*/  FSEL R212, R52, -INF , P3 ;  /* 0xff80000034d47808 */ /* 0x000fe40001800000 */
[----:B------:R-:W-:Y:S02]  /*11380*/  FMNMX.FTZ R5, R178, R5, !PT ;  /* 0x00000005b2057209 */ /* 0x000fe40007810000 */
[----:B------:R-:W-:Y:S02]  /*11390*/  FMNMX.FTZ R0, R234, R0, !PT ;  /* 0x00000000ea007209 */ /* 0x000fe40007810000 */
[----:B-1----:R-:W-:Y:S02]  /*113a0*/  FSEL R211, R9, -INF , P2 ;  /* 0xff80000009d37808 */ /* 0x002fe40001000000 */
[----:B------:R-:W-:Y:S02]  /*113b0*/  FMNMX.FTZ R5, R212, R5, !PT ;  /* 0x00000005d4057209 */ /* 0x000fe40007810000 */
[----:B--2---:R-:W-:-:S02]  /*113c0*/  FSEL R210, R3, -INF , P1 ;  /* 0xff80000003d27808 */ /* 0x004fc40000800000 */
[----:B------:R-:W-:Y:S02]  /*113d0*/  FMNMX.FTZ R3, R228, R0, !PT ;  /* 0x00000000e4037209 */ /* 0x000fe40007810000 */
[----:B------:R-:W-:Y:S02]  /*113e0*/  FMNMX.FTZ R0, R211, R5, !PT ;  /* 0x00000005d3007209 */ /* 0x000fe40007810000 */
[----:B---3--:R-:W-:Y:S02]  /*113f0*/  FSEL R209, R8, -INF , P0 ;  /* 0xff80000008d17808 */ /* 0x008fe40000000000 */
[----:B------:R-:W-:Y:S02]  /*11400*/  FMNMX.FTZ R0, R210, R0, !PT ;  /* 0x00000000d2007209 */ /* 0x000fe40007810000 */
[----:B------:R-:W-:Y:S02]  /*11410*/  FMNMX.FTZ R6, R175, R6, !PT ;  /* 0x00000006af067209 */ /* 0x000fe40007810000 */
[----:B------:R-:W-:-:S02]  /*11420*/  FMNMX.FTZ R0, R209, R0, !PT ;  /* 0x00000000d1007209 */ /* 0x000fc40007810000 */
[----:B------:R-:W-:-:S03]  /*11430*/  FMNMX.FTZ R6, R202, R6, !PT ;  /* 0x00000006ca067209 */ /* 0x000fc60007810000 */
[----:B------:R-:W1:Y:S01]  /*11440*/  SHFL.BFLY PT, R71, R0, 0x2, 0x1f ;  /* 0x0c401f0000477f89 */ /* 0x000e6200000e0000 */
[----:B------:R-:W-:Y:S02]  /*11450*/  FMNMX.FTZ R6, R205, R6, !PT ;  /* 0x00000006cd067209 */ /* 0x000fe40007810000 */
[----:B------:R-:W-:Y:S02]  /*11460*/  FMNMX.FTZ R3, R119, R3, !PT ;  /* 0x0000000377037209 */ /* 0x000fe40007810000 */
[----:B------:R-:W-:Y:S02]  /*11470*/  FMNMX.FTZ R6, R207, R6, !PT ;  /* 0x00000006cf067209 */ /* 0x000fe40007810000 */
[----:B------:R-:W-:Y:S02]  /*11480*/  FMNMX.FTZ R3, R186, R3, !PT ;  /* 0x00000003ba037209 */ /* 0x000fe40007810000 */
[----:B------:R-:W-:Y:S01]  /*11490*/  FMNMX.FTZ R6, R239, R6, !PT ;  /* 0x00000006ef067209 */ /* 0x000fe20007810000 */
[----:B------:R2:W-:Y:S03]  /*114a0*/  SHFL.IDX PT, R8, R11, 0x1, 0x1c1f ;  /* 0x003c1f000b087f89 */ /* 0x0005e600000e0000 */
[----:B------:R-:W-:Y:S01]  /*114b0*/  FMNMX.FTZ R6, R190, R6, !PT ;  /* 0x00000006be067209 */ /* 0x000fe20007810000 */
[----:B------:R-:W3:Y:S03]  /*114c0*/  SHFL.BFLY PT, R72, R3, 0x2, 0x1f ;  /* 0x0c401f0003487f89 */ /* 0x000ee600000e0000 */
[----:B------:R-:W-:Y:S01]  /*114d0*/  FMNMX.FTZ R6, R200, R6, !PT ;  /* 0x00000006c8067209 */ /* 0x000fe20007810000 */
[----:B------:R-:W-:-:S03]  /*114e0*/  FMUL.FTZ R7, R54, c[0x0][0x320] ;  /* 0x0000c80036077a20 */ /* 0x000fc60000410000 */
[----:B------:R-:W-:Y:S01]  /*114f0*/  FMNMX.FTZ R5, R231, R6, !PT ;  /* 0x00000006e7057209 */ /* 0x000fe20007810000 */
[----:B------:R-:W-:Y:S01]  /*11500*/  FMUL.FTZ R6, R55, c[0x0][0x320] ;  /* 0x0000c80037067a20 */ /* 0x000fe20000410000 */
[----:B-1----:R-:W-:Y:S01]  /*11510*/  FMNMX.FTZ R71, R0, R71, !PT ;  /* 0x0000004700477209 */ /* 0x002fe20007810000 */
[----:B------:R-:W-:Y:S01]  /*11520*/  FMUL.FTZ R0, R91, c[0x0][0x320] ;  /* 0x0000c8005b007a20 */ /* 0x000fe20000410000 */
[----:B------:R-:W-:Y:S01]  /*11530*/  FMNMX.FTZ R5, R230, R5, !PT ;  /* 0x00000005e6057209 */ /* 0x000fe20007810000 */
[----:B------:R1:W-:Y:S08]  /*11540*/  MUFU.TANH R18, R7 ;  /* 0x0000000700127308 */ /* 0x0003f00000002400 */
[----:B------:R4:W-:Y:S01]  /*11550*/  MUFU.TANH R36, R6 ;  /* 0x0000000600247308 */ /* 0x0009e20000002400 */
[----:B-1----:R-:W1:Y:S07]  /*11560*/  SHFL.BFLY PT, R7, R5, 0x2, 0x1f ;  /* 0x0c401f0005077f89 */ /* 0x002e6e00000e0000 */
[----:B--2---:R2:W-:Y:S01]  /*11570*/  MUFU.TANH R11, R0 ;  /* 0x00000000000b7308 */ /* 0x0045e20000002400 */
[----:B---3--:R-:W-:Y:S01]  /*11580*/  FMNMX.FTZ R72, R3, R72, !PT ;  /* 0x0000004803487209 */ /* 0x008fe20007810000 */
[----:B----4-:R-:W-:-:S06]  /*11590*/  FMUL.FTZ R6, R107, c[0x0][0x320] ;  /* 0x0000c8006b067a20 */ /* 0x010fcc0000410000 */
[----:B------:R-:W-:Y:S01]  /*115a0*/  MUFU.TANH R15, R6 ;  /* 0x00000006000f7308 */ /* 0x000fe20000002400 */
[----:B--2---:R-:W-:-:S07]  /*115b0*/  FMUL.FTZ R0, R106, c[0x0][0x320] ;  /* 0x0000c8006a007a20 */ /* 0x004fce0000410000 */
[----:B------:R2:W3:Y:S01]  /*115c0*/  MUFU.TANH R10, R0 ;  /* 0x00000000000a7308 */ /* 0x0004e20000002400 */
[----:B------:R-:W-:-:S05]  /*115d0*/  IMAD.IADD R3, R12, 0x1, R8 ;  /* 0x000000010c037824 */ /* 0x000fca00078e0208 */
[----:B------:R-:W-:-:S04]  /*115e0*/  IMNMX R3, R13, R3, PT ;  /* 0x000000030d037217 */ /* 0x000fc80003800200 */
[C---:B------:R-:W-:Y:S02]  /*115f0*/  ISETP.GT.AND P2, PT, R3.reuse, RZ, PT ;  /* 0x000000ff0300720c */ /* 0x040fe40003f44270 */
[C---:B------:R-:W-:Y:S01]  /*11600*/  ISETP.GT.AND P1, PT, R3.reuse, 0x1, PT ;  /* 0x000000010300780c */ /* 0x040fe20003f24270 */
[----:B--2---:R-:W-:Y:S01]  /*11610*/  FMUL.FTZ R0, R42, c[0x0][0x320] ;  /* 0x0000c8002a007a20 */ /* 0x004fe20000410000 */
[----:B------:R-:W-:-:S03]  /*11620*/  ISETP.GT.AND P0, PT, R3, 0x8, PT ;  /* 0x000000080300780c */ /* 0x000fc60003f04270 */
[----:B------:R2:W-:Y:S01]  /*11630*/  MUFU.TANH R12, R0 ;  /* 0x00000000000c7308 */ /* 0x0005e20000002400 */
[----:B------:R-:W-:Y:S01]  /*11640*/  FMUL.FTZ R6, R90, c[0x0][0x320] ;  /* 0x0000c8005a067a20 */ /* 0x000fe20000410000 */
[----:B---3--:R-:W-:Y:S02]  /*11650*/  FSEL R57, R10, -INF , P2 ;  /* 0xff8000000a397808 */ /* 0x008fe40001000000 */
[----:B------:R-:W-:Y:S02]  /*11660*/  FSEL R56, R15, -INF , P1 ;  /* 0xff8000000f387808 */ /* 0x000fe40000800000 */
[----:B-1----:R-:W-:Y:S02]  /*11670*/  FMNMX.FTZ R5, R5, R7, !PT ;  /* 0x0000000705057209 */ /* 0x002fe40007810000 */
[----:B------:R-:W1:Y:S01]  /*11680*/  MUFU.TANH R14, R6 ;  /* 0x00000006000e7308 */ /* 0x000e620000002400 */
[----:B------:R-:W-:Y:S02]  /*11690*/  ISETP.GT.AND P4, PT, R3, 0x9, PT ;  /* 0x000000090300780c */ /* 0x000fe40003f84270 */
[----:B--2---:R-:W-:-:S02]  /*116a0*/  IADD3 R0, R243, R242, RZ ;  /* 0x000000f2f3007210 */ /* 0x004fc40007ffe0ff */
[----:B------:R-:W-:-:S03]  /*116b0*/  FSEL R58, R177, -INF , P0 ;  /* 0xff800000b13a7808 */ /* 0x000fc60000000000 */
[----:B------:R-:W-:Y:S01]  /*116c0*/  IMAD.SHL.U32 R224, R0, 0x2, RZ ;  /* 0x0000000200e07824 */ /* 0x000fe200078e00ff */
[----:B------:R-:W-:Y:S01]  /*116d0*/  FMNMX.FTZ R0, R57, R56, !PT ;  /* 0x0000003839007209 */ /* 0x000fe20007810000 */
[----:B------:R-:W2:Y:S01]  /*116e0*/  SHFL.BFLY PT, R74, R5, 0x1, 0x1f ;  /* 0x0c201f00054a7f89 */ /* 0x000ea200000e0000 */
[----:B------:R-:W-:Y:S02]  /*116f0*/  ISETP.GT.AND P6, PT, R3, 0x10, PT ;  /* 0x000000100300780c */ /* 0x000fe40003fc4270 */
[----:B------:R-:W-:Y:S02]  /*11700*/  FSEL R59, R163, -INF , P4 ;  /* 0xff800000a33b7808 */ /* 0x000fe40002000000 */
[----:B------:R-:W-:Y:S01]  /*11710*/  FMNMX.FTZ R0, R58, R0, !PT ;  /* 0x000000003a007209 */ /* 0x000fe20007810000 */
[----:B------:R-:W3:Y:S01]  /*11720*/  SHFL.BFLY PT, R7, R72, 0x1, 0x1f ;  /* 0x0c201f0048077f89 */ /* 0x000ee200000e0000 */
[----:B------:R-:W-:Y:S02]  /*11730*/  ISETP.GT.AND P5, PT, R3, 0x11, PT ;  /* 0x000000110300780c */ /* 0x000fe40003fa4270 */
[----:B------:R-:W-:-:S02]  /*11740*/  FSEL R68, R70, -INF , P6 ;  /* 0xff80000046447808 */ /* 0x000fc40003000000 */
[----:B------:R-:W-:Y:S02]  /*11750*/  FMNMX.FTZ R0, R59, R0, !PT ;  /* 0x000000003b007209 */ /* 0x000fe40007810000 */
[----:B------:R-:W-:Y:S02]  /*11760*/  ISETP.GT.AND P3, PT, R3, 0x18, PT ;  /* 0x000000180300780c */ /* 0x000fe40003f64270 */
[----:B------:R-:W-:Y:S02]  /*11770*/  FSEL R69, R67, -INF , P5 ;  /* 0xff80000043457808 */ /* 0x000fe40002800000 */
[----:B------:R-:W-:Y:S01]  /*11780*/  FMNMX.FTZ R0, R68, R0, !PT ;  /* 0x0000000044007209 */ /* 0x000fe20007810000 */
[----:B------:R-:W4:Y:S01]  /*11790*/  SHFL.BFLY PT, R9, R71, 0x1, 0x1f ;  /* 0x0c201f0047097f89 */ /* 0x000f2200000e0000 */
[----:B------:R-:W-:Y:S02]  /*117a0*/  ISETP.GT.AND P1, PT, R3, 0x19, PT ;  /* 0x000000190300780c */ /* 0x000fe40003f24270 */
[----:B-1----:R-:W-:-:S02]  /*117b0*/  FSEL R70, R14, -INF , P3 ;  /* 0xff8000000e467808 */ /* 0x002fc40001800000 */
[----:B------:R-:W-:Y:S02]  /*117c0*/  FMNMX.FTZ R0, R69, R0, !PT ;  /* 0x0000000045007209 */ /* 0x000fe40007810000 */
[----:B------:R-:W-:Y:S02]  /*117d0*/  ISETP.GT.AND P0, PT, R3, 0x20, PT ;  /* 0x000000200300780c */ /* 0x000fe40003f04270 */
[----:B------:R-:W-:Y:S02]  /*117e0*/  FSEL R75, R11, -INF , P1 ;  /* 0xff8000000b4b7808 */ /* 0x000fe40000800000 */
[----:B------:R-:W-:Y:S02]  /*117f0*/  FMNMX.FTZ R0, R70, R0, !PT ;  /* 0x0000000046007209 */ /* 0x000fe40007810000 */
[----:B------:R-:W-:Y:S02]  /*11800*/  ISETP.GT.AND P2, PT, R3, 0x21, PT ;  /* 0x000000210300780c */ /* 0x000fe40003f44270 */
[----:B------:R-:W-:-:S02]  /*11810*/  FSEL R88, R180, -INF , P0 ;  /* 0xff800000b4587808 */ /* 0x000fc40000000000 */
[----:B------:R-:W-:Y:S01]  /*11820*/  FMNMX.FTZ R0, R75, R0, !PT ;  /* 0x000000004b007209 */ /* 0x000fe20007810000 */
[----:B------:R-:W-:Y:S01]  /*11830*/  FMUL.FTZ R6, R46, c[0x0][0x320] ;  /* 0x0000c8002e067a20 */ /* 0x000fe20000410000 */
[----:B--2---:R-:W-:Y:S02]  /*11840*/  FMNMX.FTZ R74, R5, R74, !PT ;  /* 0x0000004a054a7209 */ /* 0x004fe40007810000 */
[----:B------:R-:W-:Y:S02]  /*11850*/  ISETP.GT.AND P4, PT, R3, 0x28, PT ;  /* 0x000000280300780c */ /* 0x000fe40003f84270 */
[----:B------:R-:W-:Y:S02]  /*11860*/  FSEL R89, R179, -INF , P2 ;  /* 0xff800000b3597808 */ /* 0x000fe40001000000 */
[----:B------:R-:W-:Y:S01]  /*11870*/  FMNMX.FTZ R0, R88, R0, !PT ;  /* 0x0000000058007209 */ /* 0x000fe20007810000 */
[----:B------:R1:W2:Y:S01]  /*11880*/  MUFU.TANH R40, R6 ;  /* 0x0000000600287308 */ /* 0x0002a20000002400 */
[----:B---3--:R-:W-:Y:S01]  /*11890*/  FMNMX.FTZ R72, R72, R7, !PT ;  /* 0x0000000748487209 */ /* 0x008fe20007810000 */
[----:B------:R-:W-:Y:S01]  /*118a0*/  FMUL.FTZ R7, R74, c[0x0][0x2d0] ;  /* 0x0000b4004a077a20 */ /* 0x000fe20000410000 */
[----:B------:R-:W-:-:S02]  /*118b0*/  ISETP.GT.AND P3, PT, R3, 0x29, PT ;  /* 0x000000290300780c */ /* 0x000fc40003f64270 */
[----:B------:R-:W-:Y:S02]  /*118c0*/  FSEL R90, R164, -INF , P4 ;  /* 0xff800000a45a7808 */ /* 0x000fe40002000000 */
[----:B------:R-:W-:Y:S02]  /*118d0*/  FMNMX.FTZ R0, R89, R0, !PT ;  /* 0x0000000059007209 */ /* 0x000fe40007810000 */
[----:B------:R-:W-:Y:S02]  /*118e0*/  FSETP.NEU.FTZ.AND P0, PT, R74, -INF , PT ;  /* 0xff8000004a00780b */ /* 0x000fe40003f1d000 */
[----:B------:R-:W-:Y:S02]  /*118f0*/  ISETP.GT.AND P6, PT, R3, 0x30, PT ;  /* 0x000000300300780c */ /* 0x000fe40003fc4270 */
[----:B------:R-:W-:Y:S01]  /*11900*/  FSEL R91, R176, -INF , P3 ;  /* 0xff800000b05b7808 */ /* 0x000fe20001800000 */
[----:B-1----:R-:W-:Y:S01]  /*11910*/  FMUL.FTZ R6, R47, c[0x0][0x320] ;  /* 0x0000c8002f067a20 */ /* 0x002fe20000410000 */
[----:B------:R-:W-:-:S02]  /*11920*/  FMNMX.FTZ R0, R90, R0, !PT ;  /* 0x000000005a007209 */ /* 0x000fc40007810000 */
[----:B------:R-:W-:Y:S01]  /*11930*/  FSEL R7, R7, RZ, P0 ;  /* 0x000000ff07077208 */ /* 0x000fe20000000000 */
[----:B------:R1:W3:Y:S01]  /*11940*/  MUFU.TANH R20, R6 ;  /* 0x0000000600147308 */ /* 0x0002e20000002400 */
[----:B------:R-:W-:Y:S02]  /*11950*/  ISETP.GT.AND P1, PT, R3, 0x31, PT ;  /* 0x000000310300780c */ /* 0x000fe40003f24270 */
[----:B------:R-:W-:Y:S02]  /*11960*/  FSEL R117, R162, -INF , P6 ;  /* 0xff800000a2757808 */ /* 0x000fe40003000000 */
[----:B------:R-:W-:Y:S02]  /*11970*/  FMNMX.FTZ R0, R91, R0, !PT ;  /* 0x000000005b007209 */ /* 0x000fe40007810000 */
[----:B----4-:R-:W-:Y:S01]  /*11980*/  FMNMX.FTZ R71, R71, R9, !PT ;  /* 0x0000000947477209 */ /* 0x010fe20007810000 */
[----:B------:R-:W-:Y:S01]  /*11990*/  FFMA.FTZ R5, R21, c[0x0][0x2d0], -R7 ;  /* 0x0000b40015057a23 */ /* 0x000fe20000010807 */
[----:B------:R-:W-:Y:S01]  /*119a0*/  ISETP.GT.AND P2, PT, R3, 0x38, PT ;  /* 0x000000380300780c */ /* 0x000fe20003f44270 */
[----:B-1----:R-:W-:Y:S01]  /*119b0*/  FMUL.FTZ R6, R43, c[0x0][0x320] ;  /* 0x0000c8002b067a20 */ /* 0x002fe20000410000 */
[----:B------:R-:W-:-:S03]  /*119c0*/  FSEL R118, R161, -INF , P1 ;  /* 0xff800000a1767808 */ /* 0x000fc60000800000 */
[----:B------:R1:W4:Y:S01]  /*119d0*/  MUFU.TANH R9, R6 ;  /* 0x0000000600097308 */ /* 0x0003220000002400 */
[----:B------:R-:W-:Y:S02]  /*119e0*/  FSETP.NEU.FTZ.AND P0, PT, R72, -INF , PT ;  /* 0xff8000004800780b */ /* 0x000fe40003f1d000 */
[----:B------:R-:W-:Y:S02]  /*119f0*/  FMNMX.FTZ R0, R117, R0, !PT ;  /* 0x0000000075007209 */ /* 0x000fe40007810000 */
[----:B------:R-:W-:Y:S02]  /*11a00*/  ISETP.GT.AND P4, PT, R3, 0x39, PT ;  /* 0x000000390300780c */ /* 0x000fe40003f84270 */
[----:B------:R-:W-:Y:S01]  /*11a10*/  FSEL R116, R87, -INF , P2 ;  /* 0xff80000057747808 */ /* 0x000fe20001000000 */
[----:B------:R2:W-:Y:S01]  /*11a20*/  MUFU.EX2 R251, R5 ;  /* 0x0000000500fb7308 */ /* 0x0005e20000000800 */
[----:B------:R-:W-:Y:S01]  /*11a30*/  FMNMX.FTZ R0, R118, R0, !PT ;  /* 0x0000000076007209 */ /* 0x000fe20007810000 */
[----:B-1----:R-:W-:Y:S01]  /*11a40*/  FMUL.FTZ R6, R72, c[0x0][0x2d0] ;  /* 0x0000b40048067a20 */ /* 0x002fe20000410000 */
[----:B------:R-:W-:-:S04]  /*11a50*/  ISETP.GT.AND P5, PT, R3, 0x40, PT ;  /* 0x000000400300780c */ /* 0x000fc80003fa4270 */
[----:B------:R-:W-:Y:S01]  /*11a60*/  FSEL R6, R6, RZ, P0 ;  /* 0x000000ff06067208 */ /* 0x000fe20000000000 */
[----:B--2---:R-:W-:Y:S01]  /*11a70*/  FFMA.FTZ R5, R23, c[0x0][0x2d0], -R7 ;  /* 0x0000b40017057a23 */ /* 0x004fe20000010807 */
[----:B------:R-:W-:Y:S02]  /*11a80*/  FSEL R128, R157, -INF , P4 ;  /* 0xff8000009d807808 */ /* 0x000fe40002000000 */
[----:B------:R-:W-:Y:S01]  /*11a90*/  FMNMX.FTZ R0, R116, R0, !PT ;  /* 0x0000000074007209 */ /* 0x000fe20007810000 */
[----:B------:R1:W-:Y:S01]  /*11aa0*/  MUFU.EX2 R183, R5 ;  /* 0x0000000500b77308 */ /* 0x0003e20000000800 */
[----:B------:R-:W-:Y:S02]  /*11ab0*/  ISETP.GT.AND P3, PT, R3, 0x41, PT ;  /* 0x000000410300780c */ /* 0x000fe40003f64270 */
[----:B------:R-:W-:Y:S02]  /*11ac0*/  FSEL R137, R79, -INF , P5 ;  /* 0xff8000004f897808 */ /* 0x000fe40002800000 */
[----:B------:R-:W-:-:S02]  /*11ad0*/  FMNMX.FTZ R0, R128, R0, !PT ;  /* 0x0000000080007209 */ /* 0x000fc40007810000 */
[----:B------:R-:W-:Y:S02]  /*11ae0*/  ISETP.GT.AND P1, PT, R3, 0x48, PT ;  /* 0x000000480300780c */ /* 0x000fe40003f24270 */
[----:B------:R-:W-:Y:S01]  /*11af0*/  FSEL R136, R86, -INF , P3 ;  /* 0xff80000056887808 */ /* 0x000fe20001800000 */
[----:B-1----:R-:W-:Y:S01]  /*11b00*/  FFMA.FTZ R5, R22, c[0x0][0x2d0], -R6 ;  /* 0x0000b40016057a23 */ /* 0x002fe20000010806 */
[----:B------:R-:W-:-:S03]  /*11b10*/  FMNMX.FTZ R0, R137, R0, !PT ;  /* 0x0000000089007209 */ /* 0x000fc60007810000 */
[----:B------:R1:W-:Y:S01]  /*11b20*/  MUFU.EX2 R197, R5 ;  /* 0x0000000500c57308 */ /* 0x0003e20000000800 */
[C---:B------:R-:W-:Y:S02]  /*11b30*/  ISETP.GT.AND P0, PT, R3.reuse, 0x49, PT ;  /* 0x000000490300780c */ /* 0x040fe40003f04270 */
[----:B------:R-:W-:Y:S02]  /*11b40*/  FSEL R138, R62, -INF , P1 ;  /* 0xff8000003e8a7808 */ /* 0x000fe40000800000 */
[----:B------:R-:W-:Y:S02]  /*11b50*/  FMNMX.FTZ R0, R136, R0, !PT ;  /* 0x0000000088007209 */ /* 0x000fe40007810000 */
[C---:B------:R-:W-:Y:S02]  /*11b60*/  ISETP.GT.AND P2, PT, R3.reuse, 0x50, PT ;  /* 0x000000500300780c */ /* 0x040fe40003f44270 */
[----:B------:R-:W-:Y:S01]  /*11b70*/  ISETP.GT.AND P6, PT, R3, 0x51, PT ;  /* 0x000000510300780c */ /* 0x000fe20003fc4270 */
[----:B------:R-:W-:-:S02]  /*11b80*/  IMAD R225, R4, 0x2, R224 ;  /* 0x0000000204e17824 */ /* 0x000fc400078e02e0 */
[----:B-1----:R-:W-:Y:S01]  /*11b90*/  FFMA.FTZ R5, R24, c[0x0][0x2d0], -R6 ;  /* 0x0000b40018057a23 */ /* 0x002fe20000010806 */
[----:B------:R-:W-:Y:S01]  /*11ba0*/  FSEL R140, R140, -INF , P0 ;  /* 0xff8000008c8c7808 */ /* 0x000fe20000000000 */
[----:B------:R-:W-:Y:S01]  /*11bb0*/  IMAD R227, R2, 0x2, R224 ;  /* 0x0000000202e37824 */ /* 0x000fe200078e02e0 */
[----:B------:R-:W-:Y:S01]  /*11bc0*/  FMNMX.FTZ R0, R138, R0, !PT ;  /* 0x000000008a007209 */ /* 0x000fe20007810000 */
[----:B------:R1:W2:Y:S01]  /*11bd0*/  MUFU.EX2 R198, R5 ;  /* 0x0000000500c67308 */ /* 0x0002a20000000800 */
[----:B------:R-:W-:Y:S01]  /*11be0*/  FSETP.NEU.FTZ.AND P0, PT, R71, -INF , PT ;  /* 0xff8000004700780b */ /* 0x000fe20003f1d000 */
[----:B------:R-:W-:Y:S01]  /*11bf0*/  FFMA.FTZ R8, R26, c[0x0][0x2d0], -R6 ;  /* 0x0000b4001a087a23 */ /* 0x000fe20000010806 */
[----:B------:R-:W-:Y:S01]  /*11c00*/  FSEL R158, R158, -INF , P2 ;  /* 0xff8000009e9e7808 */ /* 0x000fe20001000000 */
[----:B------:R-:W-:Y:S01]  /*11c10*/  LDSM.16.MT88.4 R64, [R227+0x900] ;  /* 0x00090000e340783b */ /* 0x000fe20000004200 */
[----:B------:R-:W-:Y:S02]  /*11c20*/  FMNMX.FTZ R0, R140, R0, !PT ;  /* 0x000000008c007209 */ /* 0x000fe40007810000 */
[----:B------:R-:W-:Y:S01]  /*11c30*/  ISETP.GT.AND P5, PT, R3, 0x58, PT ;  /* 0x000000580300780c */ /* 0x000fe20003fa4270 */
[----:B------:R-:W-:Y:S01]  /*11c40*/  LDSM.16.MT88.4 R60, [R224+0x900] ;  /* 0x00090000e03c783b */ /* 0x000fe20000004200 */
[----:B------:R-:W-:-:S02]  /*11c50*/  FSEL R159, R159, -INF , P6 ;  /* 0xff8000009f9f7808 */ /* 0x000fc40003000000 */
[----:B------:R-:W-:Y:S01]  /*11c60*/  ISETP.GT.AND P4, PT, R3, 0x59, PT ;  /* 0x000000590300780c */ /* 0x000fe20003f84270 */
[----:B------:R-:W-:Y:S01]  /*11c70*/  LDSM.16.MT88.4 R80, [R225+0x900] ;  /* 0x00090000e150783b */ /* 0x000fe20000004200 */
[----:B-1----:R-:W-:-:S04]  /*11c80*/  FFMA.FTZ R5, R25, c[0x0][0x2d0], -R6 ;  /* 0x0000b40019057a23 */ /* 0x002fc80000010806 */
[----:B------:R1:W-:Y:S01]  /*11c90*/  MUFU.EX2 R240, R5 ;  /* 0x0000000500f07308 */ /* 0x0003e20000000800 */
[----:B------:R-:W-:Y:S02]  /*11ca0*/  FMNMX.FTZ R0, R158, R0, !PT ;  /* 0x000000009e007209 */ /* 0x000fe40007810000 */
[C---:B------:R-:W-:Y:S02]  /*11cb0*/  ISETP.GT.AND P3, PT, R3.reuse, 0x60, PT ;  /* 0x000000600300780c */ /* 0x040fe40003f64270 */
[C---:B------:R-:W-:Y:S02]  /*11cc0*/  ISETP.GT.AND P2, PT, R3.reuse, 0x61, PT ;  /* 0x000000610300780c */ /* 0x040fe40003f44270 */
[----:B------:R-:W-:Y:S01]  /*11cd0*/  ISETP.GT.AND P1, PT, R3, 0x68, PT ;  /* 0x000000680300780c */ /* 0x000fe20003f24270 */
[----:B-1----:R-:W-:-:S05]  /*11ce0*/  FMUL.FTZ R5, R71, c[0x0][0x2d0] ;  /* 0x0000b40047057a20 */ /* 0x002fca0000410000 */
[----:B------:R-:W-:Y:S02]  /*11cf0*/  FSEL R5, R5, RZ, P0 ;  /* 0x000000ff05057208 */ /* 0x000fe40000000000 */
[----:B------:R-:W-:-:S03]  /*11d00*/  ISETP.GT.AND P0, PT, R3, 0x69, PT ;  /* 0x000000690300780c */ /* 0x000fc60003f04270 */
[----:B------:R-:W-:Y:S01]  /*11d10*/  FFMA.FTZ R3, R17, c[0x0][0x2d0], -R5 ;  /* 0x0000b40011037a23 */ /* 0x000fe20000010805 */
[----:B------:R-:W-:Y:S02]  /*11d20*/  FSEL R170, R18, -INF , P5 ;  /* 0xff80000012aa7808 */ /* 0x000fe40002800000 */
[----:B------:R-:W-:Y:S01]  /*11d30*/  FMNMX.FTZ R0, R159, R0, !PT ;  /* 0x000000009f007209 */ /* 0x000fe20007810000 */
[----:B------:R1:W-:Y:S01]  /*11d40*/  MUFU.EX2 R199, R3 ;  /* 0x0000000300c77308 */ /* 0x0003e20000000800 */
[----:B------:R-:W-:Y:S02]  /*11d50*/  FSEL R169, R36, -INF , P4 ;  /* 0xff80000024a97808 */ /* 0x000fe40002000000 */
[----:B------:R-:W-:Y:S01]  /*11d60*/  FMNMX.FTZ R0, R170, R0, !PT ;  /* 0x00000000aa007209 */ /* 0x000fe20007810000 */
[----:B------:R-:W-:Y:S01]  /*11d70*/  LDSM.16.MT88.4 R36, [R227+0x100] ;  /* 0x00010000e324783b */ /* 0x000fe20000004200 */
[----:B------:R-:W-:Y:S02]  /*11d80*/  FSEL R168, R40, -INF , P3 ;  /* 0xff80000028a87808 */ /* 0x000fe40001800000 */
[----:B------:R-:W-:Y:S01]  /*11d90*/  LEA R226, R2, R225, 0x1 ;  /* 0x000000e102e27211 */ /* 0x000fe200078e08ff */
[----:B------:R-:W2:Y:S01]  /*11da0*/  MUFU.EX2 R201, R8 ;  /* 0x0000000800c97308 */ /* 0x000ea20000000800 */
[----:B---3--:R-:W-:Y:S01]  /*11db0*/  FSEL R164, R20, -INF , P2 ;  /* 0xff80000014a47808 */ /* 0x008fe20001000000 */
[----:B------:R-:W-:Y:S01]  /*11dc0*/  LDSM.16.MT88.4 R40, [R225+0x100] ;  /* 0x00010000e128783b */ /* 0x000fe20000004200 */
[----:B------:R-:W-:-:S02]  /*11dd0*/  FSEL R157, R12, -INF , P1 ;  /* 0xff8000000c9d7808 */ /* 0x000fc40000800000 */
[----:B----4-:R-:W-:Y:S01]  /*11de0*/  FSEL R156, R9, -INF , P0 ;  /* 0xff800000099c7808 */ /* 0x010fe20000000000 */
[----:B------:R-:W-:Y:S01]  /*11df0*/  LDSM.16.MT88.4 R52, [R226+0x100] ;  /* 0x00010000e234783b */ /* 0x000fe20000004200 */
[----:B-1----:R-:W-:-:S03]  /*11e00*/  FFMA.FTZ R3, R27, c[0x0][0x2d0], -R5 ;  /* 0x0000b4001b037a23 */ /* 0x002fc60000010805 */
[----:B------:R-:W-:Y:S01]  /*11e10*/  LDSM.16.MT88.4 R84, [R226+0x900] ;  /* 0x00090000e254783b */ /* 0x000fe20000004200 */
[----:B------:R1:W-:Y:S02]  /*11e20*/  MUFU.EX2 R213, R3 ;  /* 0x0000000300d57308 */ /* 0x0003e40000000800 */
[----:B-1----:R-:W-:Y:S01]  /*11e30*/  FMNMX.FTZ R3, R169, R0, !PT ;  /* 0x00000000a9037209 */ /* 0x002fe20007810000 */
[----:B------:R-:W-:-:S03]  /*11e40*/  FFMA.FTZ R0, R28, c[0x0][0x2d0], -R5 ;  /* 0x0000b4001c007a23 */ /* 0x000fc60000010805 */
[----:B------:R-:W-:Y:S02]  /*11e50*/  FMNMX.FTZ R2, R168, R3, !PT ;  /* 0x00000003a8027209 */ /* 0x000fe40007810000 */
[----:B------:R1:W-:Y:S02]  /*11e60*/  MUFU.EX2 R188, R0 ;  /* 0x0000000000bc7308 */ /* 0x0003e40000000800 */
[----:B-1----:R-:W-:-:S04]  /*11e70*/  FMNMX.FTZ R0, R164, R2, !PT ;  /* 0x00000002a4007209 */ /* 0x002fc80007810000 */
[----:B------:R-:W-:-:S04]  /*11e80*/  FMNMX.FTZ R0, R157, R0, !PT ;  /* 0x000000009d007209 */ /* 0x000fc80007810000 */
[----:B------:R-:W-:-:S05]  /*11e90*/  FMNMX.FTZ R0, R156, R0, !PT ;  /* 0x000000009c007209 */ /* 0x000fca0007810000 */
[----:B------:R-:W1:Y:S01]  /*11ea0*/  SHFL.BFLY PT, R3, R0, 0x2, 0x1f ;  /* 0x0c401f0000037f89 */ /* 0x000e6200000e0000 */
[----:B------:R-:W-:-:S04]  /*11eb0*/  FFMA.FTZ R2, R30, c[0x0][0x2d0], -R6 ;  /* 0x0000b4001e027a23 */ /* 0x000fc80000010806 */
[----:B------:R3:W-:Y:S02]  /*11ec0*/  MUFU.EX2 R233, R2 ;  /* 0x0000000200e97308 */ /* 0x0007e40000000800 */
[----:B---3--:R-:W-:-:S06]  /*11ed0*/  FFMA.FTZ R2, R31, c[0x0][0x2d0], -R6 ;  /* 0x0000b4001f027a23 */ /* 0x008fcc0000010806 */
[----:B------:R3:W-:Y:S01]  /*11ee0*/  MUFU.EX2 R237, R2 ;  /* 0x0000000200ed7308 */ /* 0x0007e20000000800 */
[----:B-1----:R-:W-:Y:S01]  /*11ef0*/  FMNMX.FTZ R0, R0, R3, !PT ;  /* 0x0000000300007209 */ /* 0x002fe20007810000 */
[----:B---3--:R-:W-:-:S06]  /*11f00*/  FFMA.FTZ R2, R32, c[0x0][0x2d0], -R6 ;  /* 0x0000b40020027a23 */ /* 0x008fcc0000010806 */
[----:B------:R1:W-:Y:S01]  /*11f10*/  MUFU.EX2 R203, R2 ;  /* 0x0000000200cb7308 */ /* 0x0003e20000000800 */
[----:B------:R-:W3:Y:S01]  /*11f20*/  SHFL.BFLY PT, R3, R0, 0x1, 0x1f ;  /* 0x0c201f0000037f89 */ /* 0x000ee200000e0000 */
        /* <DEDUP_REMOVED lines=9> */
[----:B------:R1:W-:Y:S01]  /*11fc0*/  MUFU.EX2 R232, R2 ;  /* 0x0000000200e87308 */ /* 0x0003e20000000800 */
[----:B---3--:R-:W-:-:S04]  /*11fd0*/  FMNMX.FTZ R73, R0, R3, !PT ;  /* 0x0000000300497209 */ /* 0x008fc80007810000 */
[C---:B------:R-:W-:Y:S01]  /*11fe0*/  FSETP.NEU.FTZ.AND P0, PT, R73.reuse, -INF , PT ;  /* 0xff8000004900780b */ /* 0x040fe20003f1d000 */
[----:B------:R-:W-:Y:S02]  /*11ff0*/  FMUL.FTZ R0, R73, c[0x0][0x2d0] ;  /* 0x0000b40049007a20 */ /* 0x000fe40000410000 */
[----:B-1----:R-:W-:-:S04]  /*12000*/  FFMA.FTZ R2, R92, c[0x0][0x2d0], -R7 ;  /* 0x0000b4005c027a23 */ /* 0x002fc80000010807 */
[----:B------:R1:W-:Y:S01]  /*12010*/  MUFU.EX2 R182, R2 ;  /* 0x0000000200b67308 */ /* 0x0003e20000000800 */
[----:B------:R-:W-:Y:S01]  /*12020*/  FSEL R0, R0, RZ, P0 ;  /* 0x000000ff00007208 */ /* 0x000fe20000000000 */
        /* <DEDUP_REMOVED lines=8> */
[----:B------:R-:W-:Y:S02]  /*120b0*/  FFMA.FTZ R8, R16, c[0x0][0x2d0], -R5 ;  /* 0x0000b40010087a23 */ /* 0x000fe40000010805 */
[----:B------:R-:W3:Y:S01]  /*120c0*/  LDSM.16.MT88.4 R16, [R224+0x100] ;  /* 0x00010000e010783b */ /* 0x000ee20000004200 */
[----:B-1----:R-:W-:-:S04]  /*120d0*/  FFMA.FTZ R2, R56, c[0x0][0x2d0], -R0 ;  /* 0x0000b40038027a23 */ /* 0x002fc80000010800 */
        /* <DEDUP_REMOVED lines=8> */
[----:B------:R1:W-:Y:S08]  /*12160*/  MUFU.EX2 R195, R2 ;  /* 0x0000000200c37308 */ /* 0x0003f00000000800 */
[----:B------:R-:W4:Y:S01]  /*12170*/  MUFU.EX2 R196, R8 ;  /* 0x0000000800c47308 */ /* 0x000f220000000800 */
[----:B-1----:R-:W-:-:S07]  /*12180*/  FFMA.FTZ R2, R68, c[0x0][0x2d0], -R0 ;  /* 0x0000b40044027a23 */ /* 0x002fce0000010800 */
[----:B------:R1:W-:Y:S02]  /*12190*/  MUFU.EX2 R181, R2 ;  /* 0x0000000200b57308 */ /* 0x0003e40000000800 */
[----:B-1----:R-:W-:-:S06]  /*121a0*/  FFMA.FTZ R2, R69, c[0x0][0x2d0], -R0 ;  /* 0x0000b40045027a23 */ /* 0x002fcc0000010800 */
[----:B------:R1:W1:Y:S01]  /*121b0*/  MUFU.EX2 R180, R2 ;  /* 0x0000000200b47308 */ /* 0x0002620000000800 */
[----:B--2---:R-:W-:Y:S02]  /*121c0*/  F2FP.PACK_AB R8, R198, R197 ;  /* 0x000000c5c608723e */ /* 0x004fe400000000ff */
[----:B------:R-:W-:Y:S02]  /*121d0*/  F2FP.PACK_AB R10, R201, R240 ;  /* 0x000000f0c90a723e */ /* 0x000fe400000000ff */
[----:B----4-:R-:W-:Y:S01]  /*121e0*/  F2FP.PACK_AB R9, R199, R196 ;  /* 0x000000c4c709723e */ /* 0x010fe200000000ff */
[----:B-1----:R-:W-:-:S04]  /*121f0*/  FFMA.FTZ R2, R70, c[0x0][0x2d0], -R0 ;  /* 0x0000b40046027a23 */ /* 0x002fc80000010800 */
[----:B------:R1:W-:Y:S01]  /*12200*/  MUFU.EX2 R160, R2 ;  /* 0x0000000200a07308 */ /* 0x0003e20000000800 */
[----:B------:R-:W-:Y:S01]  /*12210*/  F2FP.PACK_AB R11, R188, R213 ;  /* 0x000000d5bc0b723e */ /* 0x000fe200000000ff */
[----:B-1----:R-:W-:-:S06]  /*12220*/  FFMA.FTZ R2, R75, c[0x0][0x2d0], -R0 ;  /* 0x0000b4004b027a23 */ /* 0x002fcc0000010800 */
[----:B------:R1:W2:Y:S01]  /*12230*/  MUFU.EX2 R75, R2 ;  /* 0x00000002004b7308 */ /* 0x0002a20000000800 */
[----:B---3--:R-:W-:Y:S01]  /*12240*/  HMMA.16816.F32 R44, R8, R16, RZ ;  /* 0x00000010082c723c */ /* 0x008fe200000018ff */
[----:B-1----:R-:W-:-:S06]  /*12250*/  FFMA.FTZ R2, R111, c[0x0][0x2d0], -R7 ;  /* 0x0000b4006f027a23 */ /* 0x002fcc0000010807 */
[----:B------:R1:W-:Y:S01]  /*12260*/  MUFU.EX2 R248, R2 ;  /* 0x0000000200f87308 */ /* 0x0003e20000000800 */
[C---:B------:R-:W-:Y:S08]  /*12270*/  HMMA.16816.F32 R76, R8.reuse, R36, RZ ;  /* 0x00000024084c723c */ /* 0x040ff000000018ff */
[----:B------:R-:W-:Y:S01]  /*12280*/  HMMA.16816.F32 R48, R8, R40, RZ ;  /* 0x000000280830723c */ /* 0x000fe200000018ff */
[----:B-1----:R-:W-:-:S07]  /*12290*/  FFMA.FTZ R2, R130, c[0x0][0x2d0], -R7 ;  /* 0x0000b40082027a23 */ /* 0x002fce0000010807 */
[C---:B------:R-:W-:Y:S01]  /*122a0*/  HMMA.16816.F32 R20, R8.reuse, R52, RZ ;  /* 0x000000340814723c */ /* 0x040fe200000018ff */
[----:B------:R1:W-:Y:S07]  /*122b0*/  MUFU.EX2 R250, R2 ;  /* 0x0000000200fa7308 */ /* 0x0003ee0000000800 */
[C---:B------:R-:W-:Y:S08]  /*122c0*/  HMMA.16816.F32 R32, R8.reuse, R18, RZ ;  /* 0x000000120820723c */ /* 0x040ff000000018ff */
[----:B------:R-:W-:Y:S01]  /*122d0*/  HMMA.16816.F32 R28, R8, R38, RZ ;  /* 0x00000026081c723c */ /* 0x000fe200000018ff */
[----:B-1----:R-:W-:-:S07]  /*122e0*/  FFMA.FTZ R2, R132, c[0x0][0x2d0], -R7 ;  /* 0x0000b40084027a23 */ /* 0x002fce0000010807 */
[C---:B------:R-:W-:Y:S01]  /*122f0*/  HMMA.16816.F32 R24, R8.reuse, R42, RZ ;  /* 0x0000002a0818723c */ /* 0x040fe200000018ff */
[----:B------:R1:W-:Y:S07]  /*12300*/  MUFU.EX2 R252, R2 ;  /* 0x0000000200fc7308 */ /* 0x0003ee0000000800 */
[----:B------:R-:W-:Y:S01]  /*12310*/  HMMA.16816.F32 R8, R8, R54, RZ ;  /* 0x000000360808723c */ /* 0x000fe200000018ff */
[----:B-1----:R-:W-:-:S04]  /*12320*/  FFMA.FTZ R2, R133, c[0x0][0x2d0], -R7 ;  /* 0x0000b40085027a23 */ /* 0x002fc80000010807 */
[----:B------:R1:W-:Y:S01]  /*12330*/  MUFU.EX2 R68, R2 ;  /* 0x0000000200447308 */ /* 0x0003e20000000800 */
[----:B------:R-:W-:Y:S02]  /*12340*/  F2FP.PACK_AB R12, R237, R233 ;  /* 0x000000e9ed0c723e */ /* 0x000fe400000000ff */
[----:B------:R-:W-:Y:S02]  /*12350*/  F2FP.PACK_AB R13, R229, R208 ;  /* 0x000000d0e50d723e */ /* 0x000fe400000000ff */
[----:B------:R-:W-:Y:S02]  /*12360*/  F2FP.PACK_AB R14, R235, R203 ;  /* 0x000000cbeb0e723e */ /* 0x000fe400000000ff */
[----:B------:R-:W-:Y:S01]  /*12370*/  F2FP.PACK_AB R15, R232, R236 ;  /* 0x000000ece80f723e */ /* 0x000fe200000000ff */
[----:B-1----:R-:W-:-:S04]  /*12380*/  FFMA.FTZ R2, R108, c[0x0][0x2d0], -R6 ;  /* 0x0000b4006c027a23 */ /* 0x002fc80000010806 */
[----:B------:R1:W-:Y:S02]  /*12390*/  MUFU.EX2 R244, R2 ;  /* 0x0000000200f47308 */ /* 0x0003e40000000800 */
[----:B------:R-:W-:Y:S01]  /*123a0*/  HMMA.16816.F32 R124, R12, R64, R76 ;  /* 0x000000400c7c723c */ /* 0x000fe2000000184c */
[----:B-1----:R-:W-:-:S05]  /*123b0*/  FFMA.FTZ R2, R109, c[0x0][0x2d0], -R6 ;  /* 0x0000b4006d027a23 */ /* 0x002fca0000010806 */
[----:B------:R1:W3:Y:S02]  /*123c0*/  MUFU.EX2 R245, R2 ;  /* 0x0000000200f57308 */ /* 0x0002e40000000800 */
[----:B------:R-:W-:Y:S07]  /*123d0*/  HMMA.16816.F32 R76, R12, R86, R8 ;  /* 0x000000560c4c723c */ /* 0x000fee0000001808 */
[----:B------:R-:W-:Y:S02]  /*123e0*/  F2FP.PACK_AB R8, R183, R251 ;  /* 0x000000fbb708723e */ /* 0x000fe400000000ff */
[----:B------:R-:W-:-:S02]  /*123f0*/  F2FP.PACK_AB R10, R179, R182 ;  /* 0x000000b6b30a723e */ /* 0x000fc400000000ff */
[----:B------:R-:W-:Y:S01]  /*12400*/  F2FP.PACK_AB R9, R4, R151 ;  /* 0x000000970409723e */ /* 0x000fe200000000ff */
[----:B-1----:R-:W-:Y:S01]  /*12410*/  FFMA.FTZ R2, R110, c[0x0][0x2d0], -R6 ;  /* 0x0000b4006e027a23 */ /* 0x002fe20000010806 */
[----:B------:R-:W-:-:S03]  /*12420*/  F2FP.PACK_AB R11, R176, R177 ;  /* 0x000000b1b00b723e */ /* 0x000fc600000000ff */
[----:B------:R1:W-:Y:S01]  /*12430*/  MUFU.EX2 R246, R2 ;  /* 0x0000000200f67308 */ /* 0x0003e20000000800 */
[C---:B------:R-:W-:Y:S08]  /*12440*/  HMMA.16816.F32 R112, R12.reuse, R84, R20 ;  /* 0x000000540c70723c */ /* 0x040ff00000001814 */
[----:B------:R-:W-:Y:S01]  /*12450*/  HMMA.16816.F32 R92, R12, R66, R28 ;  /* 0x000000420c5c723c */ /* 0x000fe2000000181c */
[----:B-1----:R-:W-:-:S07]  /*12460*/  FFMA.FTZ R2, R131, c[0x0][0x2d0], -R6 ;  /* 0x0000b40083027a23 */ /* 0x002fce0000010806 */
[C---:B------:R-:W-:Y:S01]  /*12470*/  HMMA.16816.F32 R20, R8.reuse, R16, RZ ;  /* 0x000000100814723c */ /* 0x040fe200000018ff */
[----:B------:R1:W-:Y:S07]  /*12480*/  MUFU.EX2 R243, R2 ;  /* 0x0000000200f37308 */ /* 0x0003ee0000000800 */
[C---:B------:R-:W-:Y:S08]  /*12490*/  HMMA.16816.F32 R28, R8.reuse, R18, RZ ;  /* 0x00000012081c723c */ /* 0x040ff000000018ff */
[----:B------:R-:W-:Y:S01]  /*124a0*/  HMMA.16816.F32 R16, R8, R36, RZ ;  /* 0x000000240810723c */ /* 0x000fe200000018ff */
[----:B-1----:R-:W-:-:S04]  /*124b0*/  FFMA.FTZ R2, R102, c[0x0][0x2d0], -R5 ;  /* 0x0000b40066027a23 */ /* 0x002fc80000010805 */
[----:B------:R1:W-:Y:S03]  /*124c0*/  MUFU.EX2 R242, R2 ;  /* 0x0000000200f27308 */ /* 0x0003e60000000800 */
[----:B------:R-:W-:Y:S01]  /*124d0*/  HMMA.16816.F32 R104, R12, R60, R44 ;  /* 0x0000003c0c68723c */ /* 0x000fe2000000182c */
[----:B-1----:R-:W-:-:S04]  /*124e0*/  FFMA.FTZ R2, R103, c[0x0][0x2d0], -R5 ;  /* 0x0000b40067027a23 */ /* 0x002fc80000010805 */
[----:B------:R1:W4:Y:S03]  /*124f0*/  MUFU.EX2 R223, R2 ;  /* 0x0000000200df7308 */ /* 0x0003260000000800 */
[C---:B------:R-:W-:Y:S08]  /*12500*/  HMMA.16816.F32 R96, R12.reuse, R62, R32 ;  /* 0x0000003e0c60723c */ /* 0x040ff00000001820 */
[----:B------:R-:W-:Y:S01]  /*12510*/  HMMA.16816.F32 R44, R12, R82, R24 ;  /* 0x000000520c2c723c */ /* 0x000fe20000001818 */
[----:B-1----:R-:W-:-:S07]  /*12520*/  FFMA.FTZ R2, R129, c[0x0][0x2d0], -R5 ;  /* 0x0000b40081027a23 */ /* 0x002fce0000010805 */
[----:B------:R-:W-:Y:S01]  /*12530*/  HMMA.16816.F32 R120, R12, R80, R48 ;  /* 0x000000500c78723c */ /* 0x000fe20000001830 */
[----:B------:R1:W-:Y:S07]  /*12540*/  MUFU.EX2 R222, R2 ;  /* 0x0000000200de7308 */ /* 0x0003ee0000000800 */
[C---:B------:R-:W-:Y:S08]  /*12550*/  HMMA.16816.F32 R32, R8.reuse, R38, RZ ;  /* 0x000000260820723c */ /* 0x040ff000000018ff */
[----:B------:R-:W-:Y:S01]  /*12560*/  HMMA.16816.F32 R24, R8, R52, RZ ;  /* 0x000000340818723c */ /* 0x000fe200000018ff */
[----:B-1----:R-:W-:-:S04]  /*12570*/  FFMA.FTZ R2, R134, c[0x0][0x2d0], -R5 ;  /* 0x0000b40086027a23 */ /* 0x002fc80000010805 */
[----:B------:R1:W1:Y:S03]  /*12580*/  MUFU.EX2 R221, R2 ;  /* 0x0000000200dd7308 */ /* 0x0002660000000800 */
[C---:B------:R-:W-:Y:S08]  /*12590*/  HMMA.16816.F32 R12, R8.reuse, R40, RZ ;  /* 0x00000028080c723c */ /* 0x040ff000000018ff */
[C---:B------:R-:W-:Y:S08]  /*125a0*/  HMMA.16816.F32 R36, R8.reuse, R42, RZ ;  /* 0x0000002a0824723c */ /* 0x040ff000000018ff */
[----:B------:R-:W-:Y:S01]  /*125b0*/  HMMA.16816.F32 R52, R8, R54, RZ ;  /* 0x000000360834723c */ /* 0x000fe200000018ff */
[----:B-1----:R-:W-:-:S06]  /*125c0*/  FFMA.FTZ R2, R88, c[0x0][0x2d0], -R0 ;  /* 0x0000b40058027a23 */ /* 0x002fcc0000010800 */
[----:B------:R-:W-:Y:S02]  /*125d0*/  F2FP.PACK_AB R8, R191, R192 ;  /* 0x000000c0bf08723e */ /* 0x000fe400000000ff */
[----:B------:R-:W-:Y:S02]  /*125e0*/  F2FP.PACK_AB R9, R180, R181 ;  /* 0x000000b5b409723e */ /* 0x000fe400000000ff */
[----:B------:R-:W-:Y:S02]  /*125f0*/  F2FP.PACK_AB R10, R195, R206 ;  /* 0x000000cec30a723e */ /* 0x000fe400000000ff */
[----:B--2---:R-:W-:Y:S01]  /*12600*/  F2FP.PACK_AB R11, R75, R160 ;  /* 0x000000a04b0b723e */ /* 0x004fe200000000ff */
[----:B------:R1:W-:Y:S06]  /*12610*/  MUFU.EX2 R219, R2 ;  /* 0x0000000200db7308 */ /* 0x0003ec0000000800 */
[----:B------:R-:W-:Y:S01]  /*12620*/  HMMA.16816.F32 R56, R8, R64, R16 ;  /* 0x000000400838723c */ /* 0x000fe20000001810 */
[----:B------:R-:W2:Y:S01]  /*12630*/  LDSM.16.MT88.4 R16, [R227+0x1100] ;  /* 0x00110000e310783b */ /* 0x000ea20000004200 */
[----:B-1----:R-:W-:-:S04]  /*12640*/  FFMA.FTZ R2, R89, c[0x0][0x2d0], -R0 ;  /* 0x0000b40059027a23 */ /* 0x002fc80000010800 */
[----:B------:R1:W1:Y:S01]  /*12650*/  MUFU.EX2 R220, R2 ;  /* 0x0000000200dc7308 */ /* 0x0002620000000800 */
[----:B------:R-:W-:Y:S02]  /*12660*/  IMAD.MOV.U32 R69, RZ, RZ, R213 ;  /* 0x000000ffff457224 */ /* 0x000fe400078e00d5 */
[----:B-1----:R-:W-:-:S05]  /*12670*/  FFMA.FTZ R2, R90, c[0x0][0x2d0], -R0 ;  /* 0x0000b4005a027a23 */ /* 0x002fca0000010800 */
[----:B------:R1:W-:Y:S02]  /*12680*/  MUFU.EX2 R218, R2 ;  /* 0x0000000200da7308 */ /* 0x0003e40000000800 */
[----:B-1----:R-:W-:-:S06]  /*12690*/  FFMA.FTZ R2, R91, c[0x0][0x2d0], -R0 ;  /* 0x0000b4005b027a23 */ /* 0x002fcc0000010800 */
[----:B------:R1:W1:Y:S02]  /*126a0*/  MUFU.EX2 R217, R2 ;  /* 0x0000000200d97308 */ /* 0x0002640000000800 */
[----:B-1----:R-:W-:-:S06]  /*126b0*/  FFMA.FTZ R2, R147, c[0x0][0x2d0], -R7 ;  /* 0x0000b40093027a23 */ /* 0x002fcc0000010807 */
[----:B------:R1:W-:Y:S01]  /*126c0*/  MUFU.EX2 R213, R2 ;  /* 0x0000000200d57308 */ /* 0x0003e20000000800 */
[----:B------:R-:W-:Y:S01]  /*126d0*/  HMMA.16816.F32 R40, R8, R60, R20 ;  /* 0x0000003c0828723c */ /* 0x000fe20000001814 */
[----:B------:R-:W-:Y:S01]  /*126e0*/  MOV R129, R210 ;  /* 0x000000d200817202 */ /* 0x000fe20000000f00 */
[----:B------:R-:W-:Y:S01]  /*126f0*/  IMAD.MOV.U32 R132, RZ, RZ, R212 ;  /* 0x000000ffff847224 */ /* 0x000fe200078e00d4 */
[----:B------:R-:W2:Y:S01]  /*12700*/  LDSM.16.MT88.4 R20, [R224+0x1100] ;  /* 0x00110000e014783b */ /* 0x000ea20000004200 */
[----:B-1----:R-:W-:-:S04]  /*12710*/  FFMA.FTZ R2, R148, c[0x0][0x2d0], -R7 ;  /* 0x0000b40094027a23 */ /* 0x002fc80000010807 */
[----:B------:R1:W-:Y:S01]  /*12720*/  MUFU.EX2 R214, R2 ;  /* 0x0000000200d67308 */ /* 0x0003e20000000800 */
[----:B------:R-:W-:Y:S01]  /*12730*/  HMMA.16816.F32 R48, R8, R80, R12 ;  /* 0x000000500830723c */ /* 0x000fe2000000180c */
[----:B------:R-:W-:Y:S01]  /*12740*/  IMAD.MOV.U32 R131, RZ, RZ, R209 ;  /* 0x000000ffff837224 */ /* 0x000fe200078e00d1 */
[----:B------:R-:W2:Y:S01]  /*12750*/  LDSM.16.MT88.4 R12, [R225+0x1100] ;  /* 0x00110000e10c783b */ /* 0x000ea20000004200 */
[----:B-1----:R-:W-:-:S04]  /*12760*/  FFMA.FTZ R2, R149, c[0x0][0x2d0], -R7 ;  /* 0x0000b40095027a23 */ /* 0x002fc80000010807 */
[----:B------:R1:W-:Y:S01]  /*12770*/  MUFU.EX2 R215, R2 ;  /* 0x0000000200d77308 */ /* 0x0003e20000000800 */
[C---:B------:R-:W-:Y:S01]  /*12780*/  HMMA.16816.F32 R108, R8.reuse, R84, R24 ;  /* 0x00000054086c723c */ /* 0x040fe20000001818 */
[----:B------:R-:W-:Y:S01]  /*12790*/  IMAD.MOV.U32 R130, RZ, RZ, R208 ;  /* 0x000000ffff827224 */ /* 0x000fe200078e00d0 */
[----:B------:R-:W2:Y:S06]  /*127a0*/  LDSM.16.MT88.4 R24, [R226+0x1100] ;  /* 0x00110000e218783b */ /* 0x000eac0000004200 */
[----:B------:R-:W-:Y:S01]  /*127b0*/  HMMA.16816.F32 R28, R8, R62, R28 ;  /* 0x0000003e081c723c */ /* 0x000fe2000000181c */
[----:B-1----:R-:W-:-:S07]  /*127c0*/  FFMA.FTZ R2, R150, c[0x0][0x2d0], -R7 ;  /* 0x0000b40096027a23 */ /* 0x002fce0000010807 */
[C---:B------:R-:W-:Y:S01]  /*127d0*/  HMMA.16816.F32 R32, R8.reuse, R66, R32 ;  /* 0x000000420820723c */ /* 0x040fe20000001820 */
[----:B------:R1:W-:Y:S07]  /*127e0*/  MUFU.EX2 R216, R2 ;  /* 0x0000000200d87308 */ /* 0x0003ee0000000800 */
[C---:B------:R-:W-:Y:S08]  /*127f0*/  HMMA.16816.F32 R36, R8.reuse, R82, R36 ;  /* 0x000000520824723c */ /* 0x040ff00000001824 */
[----:B------:R-:W-:Y:S01]  /*12800*/  HMMA.16816.F32 R52, R8, R86, R52 ;  /* 0x000000560834723c */ /* 0x000fe20000001834 */
[----:B-1----:R-:W-:-:S06]  /*12810*/  FFMA.FTZ R2, R139, c[0x0][0x2d0], -R6 ;  /* 0x0000b4008b027a23 */ /* 0x002fcc0000010806 */
[----:B---3--:R-:W-:Y:S02]  /*12820*/  F2FP.PACK_AB R8, R245, R244 ;  /* 0x000000f4f508723e */ /* 0x008fe400000000ff */
[----:B----4-:R-:W-:Y:S02]  /*12830*/  F2FP.PACK_AB R9, R223, R242 ;  /* 0x000000f2df09723e */ /* 0x010fe400000000ff */
[----:B------:R-:W-:Y:S02]  /*12840*/  F2FP.PACK_AB R10, R243, R246 ;  /* 0x000000f6f30a723e */ /* 0x000fe400000000ff */
[----:B------:R-:W-:Y:S01]  /*12850*/  F2FP.PACK_AB R11, R221, R222 ;  /* 0x000000dedd0b723e */ /* 0x000fe200000000ff */
[----:B------:R1:W-:Y:S06]  /*12860*/  MUFU.EX2 R210, R2 ;  /* 0x0000000200d27308 */ /* 0x0003ec0000000800 */
[----:B--2---:R-:W-:Y:S07]  /*12870*/  HMMA.16816.F32 R100, R8, R16, R124 ;  /* 0x000000100864723c */ /* 0x004fee000000187c */
[----:B------:R-:W-:-:S02]  /*12880*/  IMAD.MOV.U32 R127, RZ, RZ, R211 ;  /* 0x000000ffff7f7224 */ /* 0x000fc400078e00d3 */
[----:B-1----:R-:W-:-:S04]  /*12890*/  FFMA.FTZ R2, R143, c[0x0][0x2d0], -R6 ;  /* 0x0000b4008f027a23 */ /* 0x002fc80000010806 */
[----:B------:R1:W2:Y:S02]  /*128a0*/  MUFU.EX2 R211, R2 ;  /* 0x0000000200d37308 */ /* 0x0002a40000000800 */
[----:B-1----:R-:W-:-:S06]  /*128b0*/  FFMA.FTZ R2, R142, c[0x0][0x2d0], -R6 ;  /* 0x0000b4008e027a23 */ /* 0x002fcc0000010806 */
[----:B------:R1:W-:Y:S01]  /*128c0*/  MUFU.EX2 R212, R2 ;  /* 0x0000000200d47308 */ /* 0x0003e20000000800 */
[----:B------:R-:W-:Y:S02]  /*128d0*/  IMAD.MOV.U32 R3, RZ, RZ, R207 ;  /* 0x000000ffff037224 */ /* 0x000fe400078e00cf */
[----:B-1----:R-:W-:-:S05]  /*128e0*/  FFMA.FTZ R2, R145, c[0x0][0x2d0], -R6 ;  /* 0x0000b40091027a23 */ /* 0x002fca0000010806 */
[----:B------:R1:W-:Y:S01]  /*128f0*/  MUFU.EX2 R209, R2 ;  /* 0x0000000200d17308 */ /* 0x0003e20000000800 */
[----:B------:R-:W-:Y:S01]  /*12900*/  MOV R126, R206 ;  /* 0x000000ce007e7202 */ /* 0x000fe20000000f00 */
[----:B-1----:R-:W-:-:S06]  /*12910*/  FFMA.FTZ R2, R135, c[0x0][0x2d0], -R5 ;  /* 0x0000b40087027a23 */ /* 0x002fcc0000010805 */
[----:B------:R1:W-:Y:S02]  /*12920*/  MUFU.EX2 R208, R2 ;  /* 0x0000000200d07308 */ /* 0x0003e40000000800 */
[----:B-1----:R-:W-:-:S06]  /*12930*/  FFMA.FTZ R2, R141, c[0x0][0x2d0], -R5 ;  /* 0x0000b4008d027a23 */ /* 0x002fcc0000010805 */
[----:B------:R1:W3:Y:S01]  /*12940*/  MUFU.EX2 R207, R2 ;  /* 0x0000000200cf7308 */ /* 0x0002e20000000800 */
[----:B------:R-:W-:Y:S02]  /*12950*/  IMAD.MOV.U32 R135, RZ, RZ, R203 ;  /* 0x000000ffff877224 */ /* 0x000fe400078e00cb */
[----:B-1----:R-:W-:-:S05]  /*12960*/  FFMA.FTZ R2, R146, c[0x0][0x2d0], -R5 ;  /* 0x0000b40092027a23 */ /* 0x002fca0000010805 */
[----:B------:R1:W-:Y:S01]  /*12970*/  MUFU.EX2 R206, R2 ;  /* 0x0000000200ce7308 */ /* 0x0003e20000000800 */
[----:B------:R-:W-:Y:S02]  /*12980*/  IMAD.MOV.U32 R146, RZ, RZ, R205 ;  /* 0x000000ffff927224 */ /* 0x000fe400078e00cd */
[----:B------:R-:W-:Y:S02]  /*12990*/  IMAD.MOV.U32 R143, RZ, RZ, R204 ;  /* 0x000000ffff8f7224 */ /* 0x000fe400078e00cc */
[----:B-1----:R-:W-:-:S04]  /*129a0*/  FFMA.FTZ R2, R144, c[0x0][0x2d0], -R5 ;  /* 0x0000b40090027a23 */ /* 0x002fc80000010805 */
[----:B------:R1:W4:Y:S02]  /*129b0*/  MUFU.EX2 R205, R2 ;  /* 0x0000000200cd7308 */ /* 0x0003240000000800 */
[----:B-1----:R-:W-:-:S06]  /*129c0*/  FFMA.FTZ R2, R117, c[0x0][0x2d0], -R0 ;  /* 0x0000b40075027a23 */ /* 0x002fcc0000010800 */
[----:B------:R1:W-:Y:S01]  /*129d0*/  MUFU.EX2 R203, R2 ;  /* 0x0000000200cb7308 */ /* 0x0003e20000000800 */
[----:B------:R-:W-:Y:S01]  /*129e0*/  MOV R117, R202 ;  /* 0x000000ca00757202 */ /* 0x000fe20000000f00 */
[----:B------:R-:W-:Y:S02]  /*129f0*/  IMAD.MOV.U32 R70, RZ, RZ, R201 ;  /* 0x000000ffff467224 */ /* 0x000fe400078e00c9 */
[----:B-1----:R-:W-:-:S04]  /*12a00*/  FFMA.FTZ R2, R118, c[0x0][0x2d0], -R0 ;  /* 0x0000b40076027a23 */ /* 0x002fc80000010800 */
[----:B------:R1:W1:Y:S01]  /*12a10*/  MUFU.EX2 R204, R2 ;  /* 0x0000000200cc7308 */ /* 0x0002620000000800 */
[----:B------:R-:W-:Y:S01]  /*12a20*/  MOV R118, R194 ;  /* 0x000000c200767202 */ /* 0x000fe20000000f00 */
[----:B-1----:R-:W-:-:S06]  /*12a30*/  FFMA.FTZ R2, R116, c[0x0][0x2d0], -R0 ;  /* 0x0000b40074027a23 */ /* 0x002fcc0000010800 */
[----:B------:R1:W-:Y:S01]  /*12a40*/  MUFU.EX2 R202, R2 ;  /* 0x0000000200ca7308 */ /* 0x0003e20000000800 */
[----:B------:R-:W-:Y:S01]  /*12a50*/  HMMA.16816.F32 R104, R8, R20, R104 ;  /* 0x000000140868723c */ /* 0x000fe20000001868 */
[----:B------:R-:W-:Y:S02]  /*12a60*/  IMAD.MOV.U32 R148, RZ, RZ, R197 ;  /* 0x000000ffff947224 */ /* 0x000fe400078e00c5 */
[----:B-1----:R-:W-:-:S04]  /*12a70*/  FFMA.FTZ R2, R128, c[0x0][0x2d0], -R0 ;  /* 0x0000b40080027a23 */ /* 0x002fc80000010800 */
[----:B------:R1:W1:Y:S01]  /*12a80*/  MUFU.EX2 R201, R2 ;  /* 0x0000000200c97308 */ /* 0x0002620000000800 */
[C---:B------:R-:W-:Y:S08]  /*12a90*/  HMMA.16816.F32 R88, R8.reuse, R12, R120 ;  /* 0x0000000c0858723c */ /* 0x040ff00000001878 */
[----:B------:R-:W-:Y:S01]  /*12aa0*/  HMMA.16816.F32 R80, R8, R24, R112 ;  /* 0x000000180850723c */ /* 0x000fe20000001870 */
[----:B-1----:R-:W-:-:S07]  /*12ab0*/  FFMA.FTZ R2, R172, c[0x0][0x2d0], -R7 ;  /* 0x0000b400ac027a23 */ /* 0x002fce0000010807 */
[C---:B------:R-:W-:Y:S01]  /*12ac0*/  HMMA.16816.F32 R96, R8.reuse, R22, R96 ;  /* 0x000000160860723c */ /* 0x040fe20000001860 */
[----:B------:R1:W-:Y:S07]  /*12ad0*/  MUFU.EX2 R194, R2 ;  /* 0x0000000200c27308 */ /* 0x0003ee0000000800 */
[C---:B------:R-:W-:Y:S08]  /*12ae0*/  HMMA.16816.F32 R92, R8.reuse, R18, R92 ;  /* 0x00000012085c723c */ /* 0x040ff0000000185c */
[----:B------:R-:W-:Y:S01]  /*12af0*/  HMMA.16816.F32 R84, R8, R14, R44 ;  /* 0x0000000e0854723c */ /* 0x000fe2000000182c */
[----:B-1----:R-:W-:-:S07]  /*12b00*/  FFMA.FTZ R2, R173, c[0x0][0x2d0], -R7 ;  /* 0x0000b400ad027a23 */ /* 0x002fce0000010807 */
[----:B------:R-:W-:Y:S01]  /*12b10*/  HMMA.16816.F32 R76, R8, R26, R76 ;  /* 0x0000001a084c723c */ /* 0x000fe2000000184c */
[----:B------:R1:W-:Y:S06]  /*12b20*/  MUFU.EX2 R197, R2 ;  /* 0x0000000200c57308 */ /* 0x0003ec0000000800 */
[----:B------:R-:W-:Y:S02]  /*12b30*/  F2FP.PACK_AB R8, R250, R248 ;  /* 0x000000f8fa08723e */ /* 0x000fe400000000ff */
[----:B------:R-:W-:Y:S02]  /*12b40*/  F2FP.PACK_AB R9, R220, R219 ;  /* 0x000000dbdc09723e */ /* 0x000fe400000000ff */
[----:B------:R-:W-:-:S02]  /*12b50*/  F2FP.PACK_AB R10, R68, R252 ;  /* 0x000000fc440a723e */ /* 0x000fc400000000ff */
[----:B------:R-:W-:Y:S01]  /*12b60*/  F2FP.PACK_AB R11, R217, R218 ;  /* 0x000000dad90b723e */ /* 0x000fe200000000ff */
[----:B------:R-:W-:Y:S02]  /*12b70*/  IMAD.MOV.U32 R133, RZ, RZ, R199 ;  /* 0x000000ffff857224 */ /* 0x000fe400078e00c7 */
[----:B-1----:R-:W-:-:S04]  /*12b80*/  FFMA.FTZ R2, R174, c[0x0][0x2d0], -R7 ;  /* 0x0000b400ae027a23 */ /* 0x002fc80000010807 */
[----:B------:R-:W-:Y:S01]  /*12b90*/  HMMA.16816.F32 R64, R8, R20, R40 ;  /* 0x000000140840723c */ /* 0x000fe20000001828 */
[----:B------:R1:W-:Y:S01]  /*12ba0*/  MUFU.EX2 R199, R2 ;  /* 0x0000000200c77308 */ /* 0x0003e20000000800 */
[----:B------:R-:W-:-:S06]  /*12bb0*/  IMAD.MOV.U32 R139, RZ, RZ, R200 ;  /* 0x000000ffff8b7224 */ /* 0x000fcc00078e00c8 */
[C---:B------:R-:W-:Y:S01]  /*12bc0*/  HMMA.16816.F32 R60, R8.reuse, R22, R28 ;  /* 0x00000016083c723c */ /* 0x040fe2000000181c */
[----:B------:R-:W2:Y:S04]  /*12bd0*/  LDSM.16.MT88.4 R20, [R224+0x1900] ;  /* 0x00190000e014783b */ /* 0x000ea80000004200 */
[----:B------:R-:W-:Y:S03]  /*12be0*/  LDSM.16.MT88.4 R28, [R226+0x1900] ;  /* 0x00190000e21c783b */ /* 0x000fe60000004200 */
[----:B------:R-:W-:Y:S01]  /*12bf0*/  HMMA.16816.F32 R56, R8, R16, R56 ;  /* 0x000000100838723c */ /* 0x000fe20000001838 */
[----:B-1----:R-:W-:-:S07]  /*12c00*/  FFMA.FTZ R2, R175, c[0x0][0x2d0], -R7 ;  /* 0x0000b400af027a23 */ /* 0x002fce0000010807 */
[C---:B------:R-:W-:Y:S01]  /*12c10*/  HMMA.16816.F32 R44, R8.reuse, R18, R32 ;  /* 0x00000012082c723c */ /* 0x040fe20000001820 */
[----:B------:R-:W1:Y:S01]  /*12c20*/  LDSM.16.MT88.4 R16, [R227+0x1900] ;  /* 0x00190000e310783b */ /* 0x000e620000004200 */
[----:B------:R3:W-:Y:S06]  /*12c30*/  MUFU.EX2 R200, R2 ;  /* 0x0000000200c87308 */ /* 0x0007ec0000000800 */
[C---:B------:R-:W-:Y:S08]  /*12c40*/  HMMA.16816.F32 R40, R8.reuse, R12, R48 ;  /* 0x0000000c0828723c */ /* 0x040ff00000001830 */
[----:B------:R-:W-:Y:S01]  /*12c50*/  HMMA.16816.F32 R32, R8, R14, R36 ;  /* 0x0000000e0820723c */ /* 0x000fe20000001824 */
[----:B------:R-:W1:Y:S01]  /*12c60*/  LDSM.16.MT88.4 R12, [R225+0x1900] ;  /* 0x00190000e10c783b */ /* 0x000e620000004200 */
[----:B---3--:R-:W-:-:S02]  /*12c70*/  FFMA.FTZ R2, R165, c[0x0][0x2d0], -R6 ;  /* 0x0000b400a5027a23 */ /* 0x008fc40000010806 */
[----:B------:R-:W-:Y:S02]  /*12c80*/  IMAD.MOV.U32 R142, RZ, RZ, R193 ;  /* 0x000000ffff8e7224 */ /* 0x000fe400078e00c1 */
[----:B------:R3:W-:Y:S01]  /*12c90*/  MUFU.EX2 R193, R2 ;  /* 0x0000000200c17308 */ /* 0x0007e20000000800 */
[----:B------:R-:W-:Y:S01]  /*12ca0*/  IMAD.MOV.U32 R149, RZ, RZ, R196 ;  /* 0x000000ffff957224 */ /* 0x000fe200078e00c4 */
[----:B------:R-:W-:Y:S01]  /*12cb0*/  MOV R134, R198 ;  /* 0x000000c600867202 */ /* 0x000fe20000000f00 */
[----:B------:R-:W-:Y:S02]  /*12cc0*/  IMAD.MOV.U32 R150, RZ, RZ, R195 ;  /* 0x000000ffff967224 */ /* 0x000fe400078e00c3 */
[----:B---3--:R-:W-:-:S04]  /*12cd0*/  FFMA.FTZ R2, R166, c[0x0][0x2d0], -R6 ;  /* 0x0000b400a6027a23 */ /* 0x008fc80000010806 */
[----:B------:R3:W1:Y:S01]  /*12ce0*/  MUFU.EX2 R196, R2 ;  /* 0x0000000200c47308 */ /* 0x0006620000000800 */
[----:B------:R-:W-:Y:S01]  /*12cf0*/  MOV R124, R192 ;  /* 0x000000c0007c7202 */ /* 0x000fe20000000f00 */
[----:B---3--:R-:W-:-:S06]  /*12d00*/  FFMA.FTZ R2, R167, c[0x0][0x2d0], -R6 ;  /* 0x0000b400a7027a23 */ /* 0x008fcc0000010806 */
[----:B------:R3:W-:Y:S01]  /*12d10*/  MUFU.EX2 R198, R2 ;  /* 0x0000000200c67308 */ /* 0x0007e20000000800 */
[----:B------:R-:W-:Y:S01]  /*12d20*/  HMMA.16816.F32 R48, R8, R24, R108 ;  /* 0x000000180830723c */ /* 0x000fe2000000186c */
[----:B------:R-:W-:Y:S02]  /*12d30*/  IMAD.MOV.U32 R125, RZ, RZ, R191 ;  /* 0x000000ffff7d7224 */ /* 0x000fe400078e00bf */
[----:B---3--:R-:W-:-:S04]  /*12d40*/  FFMA.FTZ R2, R171, c[0x0][0x2d0], -R6 ;  /* 0x0000b400ab027a23 */ /* 0x008fc80000010806 */
[----:B------:R3:W-:Y:S01]  /*12d50*/  MUFU.EX2 R195, R2 ;  /* 0x0000000200c37308 */ /* 0x0007e20000000800 */
[----:B------:R-:W-:Y:S01]  /*12d60*/  HMMA.16816.F32 R52, R8, R26, R52 ;  /* 0x0000001a0834723c */ /* 0x000fe20000001834 */
[----:B------:R-:W-:Y:S01]  /*12d70*/  IMAD.MOV.U32 R147, RZ, RZ, R68 ;  /* 0x000000ffff937224 */ /* 0x000fe200078e0044 */
[----:B------:R-:W1:Y:S05]  /*12d80*/  LDSM.16.MT88.4 R24, [R224+0x2100] ;  /* 0x00210000e018783b */ /* 0x000e6a0000004200 */
[----:B--2---:R-:W-:Y:S01]  /*12d90*/  F2FP.PACK_AB R8, R211, R210 ;  /* 0x000000d2d308723e */ /* 0x004fe200000000ff */
[----:B---3--:R-:W-:Y:S01]  /*12da0*/  FFMA.FTZ R2, R153, c[0x0][0x2d0], -R5 ;  /* 0x0000b40099027a23 */ /* 0x008fe20000010805 */
[----:B------:R-:W-:-:S03]  /*12db0*/  F2FP.PACK_AB R9, R207, R208 ;  /* 0x000000d0cf09723e */ /* 0x000fc600000000ff */
[----:B------:R2:W-:Y:S01]  /*12dc0*/  MUFU.EX2 R192, R2 ;  /* 0x0000000200c07308 */ /* 0x0005e20000000800 */
[----:B------:R-:W-:Y:S02]  /*12dd0*/  F2FP.PACK_AB R10, R209, R212 ;  /* 0x000000d4d10a723e */ /* 0x000fe400000000ff */
[----:B----4-:R-:W-:Y:S01]  /*12de0*/  F2FP.PACK_AB R11, R205, R206 ;  /* 0x000000cecd0b723e */ /* 0x010fe200000000ff */
[----:B------:R-:W-:Y:S02]  /*12df0*/  IMAD.MOV.U32 R68, RZ, RZ, R190 ;  /* 0x000000ffff447224 */ /* 0x000fe400078e00be */
[----:B------:R-:W-:Y:S02]  /*12e00*/  IMAD.MOV.U32 R144, RZ, RZ, R160 ;  /* 0x000000ffff907224 */ /* 0x000fe400078e00a0 */
[----:B--2---:R-:W-:-:S04]  /*12e10*/  FFMA.FTZ R2, R155, c[0x0][0x2d0], -R5 ;  /* 0x0000b4009b027a23 */ /* 0x004fc80000010805 */
[----:B------:R2:W3:Y:S01]  /*12e20*/  MUFU.EX2 R191, R2 ;  /* 0x0000000200bf7308 */ /* 0x0004e20000000800 */
[----:B------:R-:W-:Y:S01]  /*12e30*/  HMMA.16816.F32 R120, R8, R20, R104 ;  /* 0x000000140878723c */ /* 0x000fe20000001868 */
[----:B------:R-:W-:-:S07]  /*12e40*/  IMAD.MOV.U32 R128, RZ, RZ, R189 ;  /* 0x000000ffff807224 */ /* 0x000fce00078e00bd */
[----:B------:R-:W-:Y:S01]  /*12e50*/  HMMA.16816.F32 R112, R8, R22, R96 ;  /* 0x000000160870723c */ /* 0x000fe20000001860 */
[----:B--2---:R-:W-:-:S07]  /*12e60*/  FFMA.FTZ R2, R154, c[0x0][0x2d0], -R5 ;  /* 0x0000b4009a027a23 */ /* 0x004fce0000010805 */
[C---:B-1----:R-:W-:Y:S01]  /*12e70*/  HMMA.16816.F32 R108, R8.reuse, R16, R100 ;  /* 0x00000010086c723c */ /* 0x042fe20000001864 */
[----:B------:R1:W-:Y:S07]  /*12e80*/  MUFU.EX2 R190, R2 ;  /* 0x0000000200be7308 */ /* 0x0003ee0000000800 */
        /* <DEDUP_REMOVED lines=8> */
[----:B-1----:R-:W-:-:S06]  /*12f10*/  FFMA.FTZ R2, R137, c[0x0][0x2d0], -R0 ;  /* 0x0000b40089027a23 */ /* 0x002fcc0000010800 */
[----:B------:R-:W-:Y:S02]  /*12f20*/  F2FP.PACK_AB R8, R214, R213 ;  /* 0x000000d5d608723e */ /* 0x000fe400000000ff */
[----:B------:R-:W-:Y:S02]  /*12f30*/  F2FP.PACK_AB R9, R204, R203 ;  /* 0x000000cbcc09723e */ /* 0x000fe400000000ff */
[----:B------:R-:W-:Y:S02]  /*12f40*/  F2FP.PACK_AB R10, R216, R215 ;  /* 0x000000d7d80a723e */ /* 0x000fe400000000ff */
[----:B------:R-:W-:Y:S01]  /*12f50*/  F2FP.PACK_AB R11, R201, R202 ;  /* 0x000000cac90b723e */ /* 0x000fe200000000ff */
[----:B------:R1:W-:Y:S01]  /*12f60*/  MUFU.EX2 R185, R2 ;  /* 0x0000000200b97308 */ /* 0x0003e20000000800 */
[----:B------:R-:W-:-:S05]  /*12f70*/  MOV R145, R188 ;  /* 0x000000bc00917202 */ /* 0x000fca0000000f00 */
[C---:B------:R-:W-:Y:S08]  /*12f80*/  HMMA.16816.F32 R88, R8.reuse, R20, R64 ;  /* 0x000000140858723c */ /* 0x040ff00000001840 */
[----:B------:R-:W-:Y:S01]  /*12f90*/  HMMA.16816.F32 R64, R8, R16, R56 ;  /* 0x000000100840723c */ /* 0x000fe20000001838 */
[----:B-1----:R-:W-:-:S07]  /*12fa0*/  FFMA.FTZ R2, R136, c[0x0][0x2d0], -R0 ;  /* 0x0000b40088027a23 */ /* 0x002fce0000010800 */
[C---:B------:R-:W-:Y:S01]  /*12fb0*/  HMMA.16816.F32 R44, R8.reuse, R18, R44 ;  /* 0x00000012082c723c */ /* 0x040fe2000000182c */
[----:B------:R-:W1:Y:S01]  /*12fc0*/  LDSM.16.MT88.4 R16, [R225+0x2100] ;  /* 0x00210000e110783b */ /* 0x000e620000004200 */
[----:B------:R4:W1:Y:S06]  /*12fd0*/  MUFU.EX2 R188, R2 ;  /* 0x0000000200bc7308 */ /* 0x00086c0000000800 */
[C---:B------:R-:W-:Y:S01]  /*12fe0*/  HMMA.16816.F32 R80, R8.reuse, R22, R60 ;  /* 0x000000160850723c */ /* 0x040fe2000000183c */
[----:B------:R-:W1:Y:S07]  /*12ff0*/  LDSM.16.MT88.4 R20, [R227+0x2100] ;  /* 0x00210000e314783b */ /* 0x000e6e0000004200 */
[----:B------:R-:W-:Y:S01]  /*13000*/  HMMA.16816.F32 R40, R8, R12, R40 ;  /* 0x0000000c0828723c */ /* 0x000fe20000001828 */
[----:B----4-:R-:W-:-:S07]  /*13010*/  FFMA.FTZ R2, R138, c[0x0][0x2d0], -R0 ;  /* 0x0000b4008a027a23 */ /* 0x010fce0000010800 */
[----:B------:R-:W-:Y:S01]  /*13020*/  HMMA.16816.F32 R36, R8, R14, R32 ;  /* 0x0000000e0824723c */ /* 0x000fe20000001820 */
[----:B------:R-:W4:Y:S01]  /*13030*/  LDSM.16.MT88.4 R12, [R226+0x2100] ;  /* 0x00210000e20c783b */ /* 0x000f220000004200 */
[----:B------:R-:W-:Y:S02]  /*13040*/  IMAD.MOV.U32 R172, RZ, RZ, R187 ;  /* 0x000000ffffac7224 */ /* 0x000fe400078e00bb */
[----:B------:R2:W-:Y:S01]  /*13050*/  MUFU.EX2 R187, R2 ;  /* 0x0000000200bb7308 */ /* 0x0005e20000000800 */
[----:B------:R-:W-:Y:S02]  /*13060*/  IMAD.MOV.U32 R141, RZ, RZ, R186 ;  /* 0x000000ffff8d7224 */ /* 0x000fe400078e00ba */
[----:B------:R-:W-:Y:S01]  /*13070*/  MOV R174, R172 ;  /* 0x000000ac00ae7202 */ /* 0x000fe20000000f00 */
[----:B------:R-:W-:Y:S02]  /*13080*/  IMAD.MOV.U32 R172, RZ, RZ, R118 ;  /* 0x000000ffffac7224 */ /* 0x000fe400078e0076 */
[----:B--2---:R-:W-:-:S04]  /*13090*/  FFMA.FTZ R2, R140, c[0x0][0x2d0], -R0 ;  /* 0x0000b4008c027a23 */ /* 0x004fc80000010800 */
[----:B------:R2:W1:Y:S01]  /*130a0*/  MUFU.EX2 R186, R2 ;  /* 0x0000000200ba7308 */ /* 0x0004620000000800 */
[----:B------:R-:W-:Y:S01]  /*130b0*/  MOV R118, R144 ;  /* 0x0000009000767202 */ /* 0x000fe20000000f00 */
[----:B------:R-:W-:Y:S01]  /*130c0*/  HMMA.16816.F32 R32, R8, R28, R48 ;  /* 0x0000001c0820723c */ /* 0x000fe20000001830 */
[----:B--2---:R-:W-:-:S05]  /*130d0*/  FFMA.FTZ R2, R184, c[0x0][0x2d0], -R6 ;  /* 0x0000b400b8027a23 */ /* 0x004fca0000010806 */
[----:B------:R2:W-:Y:S02]  /*130e0*/  MUFU.EX2 R116, R2 ;  /* 0x0000000200747308 */ /* 0x0005e40000000800 */
[----:B------:R-:W-:Y:S01]  /*130f0*/  HMMA.16816.F32 R28, R8, R30, R52 ;  /* 0x0000001e081c723c */ /* 0x000fe20000001834 */
[----:B--2---:R-:W-:Y:S02]  /*13100*/  FFMA.FTZ R2, R173, c[0x0][0x2d0], -R6 ;  /* 0x0000b400ad027a23 */ /* 0x004fe40000010806 */
[----:B------:R-:W-:Y:S02]  /*13110*/  IMAD.MOV.U32 R173, RZ, RZ, R128 ;  /* 0x000000ffffad7224 */ /* 0x000fe400078e0080 */
[----:B------:R-:W-:Y:S02]  /*13120*/  IMAD.MOV.U32 R128, RZ, RZ, R117 ;  /* 0x000000ffff807224 */ /* 0x000fe400078e0075 */
[----:B------:R2:W1:Y:S01]  /*13130*/  MUFU.EX2 R117, R2 ;  /* 0x0000000200757308 */ /* 0x0004620000000800 */
[----:B------:R-:W-:-:S02]  /*13140*/  IMAD.MOV.U32 R175, RZ, RZ, R173 ;  /* 0x000000ffffaf7224 */ /* 0x000fc400078e00ad */
[----:B------:R-:W-:Y:S01]  /*13150*/  MOV R173, R128 ;  /* 0x0000008000ad7202 */ /* 0x000fe20000000f00 */
[----:B------:R-:W-:Y:S01]  /*13160*/  IMAD.MOV.U32 R128, RZ, RZ, R118 ;  /* 0x000000ffff807224 */ /* 0x000fe200078e0076 */
[----:B------:R-:W-:Y:S02]  /*13170*/  F2FP.PACK_AB R8, R196, R193 ;  /* 0x000000c1c408723e */ /* 0x000fe400000000ff */
[----:B---3--:R-:W-:Y:S02]  /*13180*/  F2FP.PACK_AB R9, R191, R192 ;  /* 0x000000c0bf09723e */ /* 0x008fe400000000ff */
[----:B------:R-:W-:Y:S01]  /*13190*/  F2FP.PACK_AB R10, R195, R198 ;  /* 0x000000c6c30a723e */ /* 0x000fe200000000ff */
[----:B--2---:R-:W-:Y:S01]  /*131a0*/  FFMA.FTZ R2, R174, c[0x0][0x2d0], -R6 ;  /* 0x0000b400ae027a23 */ /* 0x004fe20000010806 */
[----:B------:R-:W-:-:S03]  /*131b0*/  F2FP.PACK_AB R11, R189, R190 ;  /* 0x000000bebd0b723e */ /* 0x000fc600000000ff */
[----:B------:R2:W-:Y:S01]  /*131c0*/  MUFU.EX2 R118, R2 ;  /* 0x0000000200767308 */ /* 0x0005e20000000800 */
[----:B------:R-:W-:Y:S02]  /*131d0*/  IMAD.MOV.U32 R174, RZ, RZ, R172 ;  /* 0x000000ffffae7224 */ /* 0x000fe400078e00ac */
[----:B------:R-:W-:Y:S01]  /*131e0*/  IMAD.MOV.U32 R144, RZ, RZ, R146 ;  /* 0x000000ffff907224 */ /* 0x000fe200078e0092 */
[C---:B------:R-:W-:Y:S01]  /*131f0*/  HMMA.16816.F32 R52, R8.reuse, R26, R112 ;  /* 0x0000001a0834723c */ /* 0x040fe20000001870 */
[----:B------:R-:W-:Y:S02]  /*13200*/  IMAD.MOV.U32 R146, RZ, RZ, R126 ;  /* 0x000000ffff927224 */ /* 0x000fe400078e007e */
[----:B--2---:R-:W-:Y:S02]  /*13210*/  FFMA.FTZ R2, R175, c[0x0][0x2d0], -R6 ;  /* 0x0000b400af027a23 */ /* 0x004fe40000010806 */
[----:B------:R-:W-:Y:S02]  /*13220*/  IMAD.MOV.U32 R175, RZ, RZ, R174 ;  /* 0x000000ffffaf7224 */ /* 0x000fe400078e00ae */
[----:B------:R2:W-:Y:S01]  /*13230*/  MUFU.EX2 R184, R2 ;  /* 0x0000000200b87308 */ /* 0x0005e20000000800 */
[----:B-1----:R-:W-:Y:S01]  /*13240*/  HMMA.16816.F32 R84, R8, R16, R100 ;  /* 0x000000100854723c */ /* 0x002fe20000001864 */
[----:B------:R-:W-:-:S02]  /*13250*/  IMAD.MOV.U32 R172, RZ, RZ, R144 ;  /* 0x000000ffffac7224 */ /* 0x000fc400078e0090 */
[----:B------:R-:W-:Y:S01]  /*13260*/  IMAD.MOV.U32 R144, RZ, RZ, R146 ;  /* 0x000000ffff907224 */ /* 0x000fe200078e0092 */
[----:B------:R-:W-:Y:S01]  /*13270*/  MOV R146, R141 ;  /* 0x0000008d00927202 */ /* 0x000fe20000000f00 */
[----:B------:R-:W-:-:S03]  /*13280*/  IMAD.MOV.U32 R141, RZ, RZ, R239 ;  /* 0x000000ffff8d7224 */ /* 0x000fc600078e00ef */
[----:B------:R-:W-:Y:S01]  /*13290*/  HMMA.16816.F32 R56, R8, R24, R120 ;  /* 0x000000180838723c */ /* 0x000fe20000001878 */
[----:B--2---:R-:W-:-:S07]  /*132a0*/  FFMA.FTZ R2, R249, c[0x0][0x2d0], -R5 ;  /* 0x0000b400f9027a23 */ /* 0x004fce0000010805 */
[----:B------:R-:W-:Y:S01]  /*132b0*/  HMMA.16816.F32 R60, R8, R20, R108 ;  /* 0x00000014083c723c */ /* 0x000fe2000000186c */
[----:B------:R1:W-:Y:S01]  /*132c0*/  MUFU.EX2 R115, R2 ;  /* 0x0000000200737308 */ /* 0x0003e20000000800 */
[----:B------:R-:W-:-:S06]  /*132d0*/  IMAD.MOV.U32 R174, RZ, RZ, R173 ;  /* 0x000000ffffae7224 */ /* 0x000fcc00078e00ad */
[----:B------:R-:W-:Y:S01]  /*132e0*/  HMMA.16816.F32 R76, R8, R22, R104 ;  /* 0x00000016084c723c */ /* 0x000fe20000001868 */
[----:B------:R-:W-:-:S07]  /*132f0*/  MOV R173, R172 ;  /* 0x000000ac00ad7202 */ /* 0x000fce0000000f00 */
[----:B------:R-:W-:Y:S01]  /*13300*/  HMMA.16816.F32 R160, R8, R18, R160 ;  /* 0x0000001208a0723c */ /* 0x000fe200000018a0 */
[----:B-1----:R-:W-:-:S07]  /*13310*/  FFMA.FTZ R2, R175, c[0x0][0x2d0], -R5 ;  /* 0x0000b400af027a23 */ /* 0x002fce0000010805 */
[C---:B----4-:R-:W-:Y:S01]  /*13320*/  HMMA.16816.F32 R96, R8.reuse, R12, R96 ;  /* 0x0000000c0860723c */ /* 0x050fe20000001860 */
[----:B------:R1:W2:Y:S07]  /*13330*/  MUFU.EX2 R113, R2 ;  /* 0x0000000200717308 */ /* 0x0002ae0000000800 */
[----:B------:R-:W-:Y:S01]  /*13340*/  HMMA.16816.F32 R100, R8, R14, R92 ;  /* 0x0000000e0864723c */ /* 0x000fe2000000185c */
[----:B------:R-:W-:-:S06]  /*13350*/  IMAD.MOV.U32 R172, RZ, RZ, R141 ;  /* 0x000000ffffac7224 */ /* 0x000fcc00078e008d */
[----:B------:R-:W-:Y:S02]  /*13360*/  F2FP.PACK_AB R8, R197, R194 ;  /* 0x000000c2c508723e */ /* 0x000fe400000000ff */
[----:B------:R-:W-:Y:S02]  /*13370*/  F2FP.PACK_AB R9, R188, R185 ;  /* 0x000000b9bc09723e */ /* 0x000fe400000000ff */
[----:B------:R-:W-:Y:S02]  /*13380*/  F2FP.PACK_AB R10, R200, R199 ;  /* 0x000000c7c80a723e */ /* 0x000fe400000000ff */
[----:B------:R-:W-:Y:S01]  /*13390*/  F2FP.PACK_AB R11, R186, R187 ;  /* 0x000000bbba0b723e */ /* 0x000fe200000000ff */
[----:B-1----:R-:W-:Y:S01]  /*133a0*/  FFMA.FTZ R2, R247, c[0x0][0x2d0], -R5 ;  /* 0x0000b400f7027a23 */ /* 0x002fe20000010805 */
[----:B------:R-:W-:-:S03]  /*133b0*/  MOV R175, R174 ;  /* 0x000000ae00af7202 */ /* 0x000fc60000000f00 */
[----:B------:R1:W-:Y:S02]  /*133c0*/  MUFU.EX2 R114, R2 ;  /* 0x0000000200727308 */ /* 0x0003e40000000800 */
[----:B------:R-:W-:Y:S01]  /*133d0*/  HMMA.16816.F32 R92, R8, R24, R88 ;  /* 0x00000018085c723c */ /* 0x000fe20000001858 */
[----:B------:R-:W-:Y:S02]  /*133e0*/  IMAD.MOV.U32 R174, RZ, RZ, R173 ;  /* 0x000000ffffae7224 */ /* 0x000fe400078e00ad */
[----:B------:R-:W-:Y:S02]  /*133f0*/  IMAD.MOV.U32 R173, RZ, RZ, R172 ;  /* 0x000000ffffad7224 */ /* 0x000fe400078e00ac */
[----:B------:R-:W-:-:S03]  /*13400*/  IMAD.MOV.U32 R172, RZ, RZ, R68 ;  /* 0x000000ffffac7224 */ /* 0x000fc600078e0044 */
[----:B------:R-:W-:Y:S01]  /*13410*/  HMMA.16816.F32 R88, R8, R26, R80 ;  /* 0x0000001a0858723c */ /* 0x000fe20000001850 */
[----:B------:R-:W3:Y:S01]  /*13420*/  LDSM.16.MT88.4 R24, [R224+0x2900] ;  /* 0x00290000e018783b */ /* 0x000ee20000004200 */
[----:B-1----:R-:W-:-:S04]  /*13430*/  FFMA.FTZ R2, R178, c[0x0][0x2d0], -R5 ;  /* 0x0000b400b2027a23 */ /* 0x002fc80000010805 */
[----:B------:R1:W4:Y:S02]  /*13440*/  MUFU.EX2 R112, R2 ;  /* 0x0000000200707308 */ /* 0x0003240000000800 */
[----:B-1----:R-:W-:Y:S02]  /*13450*/  FFMA.FTZ R2, R175, c[0x0][0x2d0], -R7 ;  /* 0x0000b400af027a23 */ /* 0x002fe40000010807 */
[----:B------:R-:W-:Y:S02]  /*13460*/  IMAD.MOV.U32 R175, RZ, RZ, R174 ;  /* 0x000000ffffaf7224 */ /* 0x000fe400078e00ae */
[----:B------:R-:W-:Y:S02]  /*13470*/  IMAD.MOV.U32 R174, RZ, RZ, R173 ;  /* 0x000000ffffae7224 */ /* 0x000fe400078e00ad */
[----:B------:R1:W-:Y:S01]  /*13480*/  MUFU.EX2 R111, R2 ;  /* 0x00000002006f7308 */ /* 0x0003e20000000800 */
[----:B------:R-:W-:Y:S01]  /*13490*/  IMAD.MOV.U32 R173, RZ, RZ, R172 ;  /* 0x000000ffffad7224 */ /* 0x000fe200078e00ac */
[----:B------:R-:W-:Y:S01]  /*134a0*/  MOV R172, R139 ;  /* 0x0000008b00ac7202 */ /* 0x000fe20000000f00 */
[----:B-1----:R-:W-:-:S02]  /*134b0*/  FFMA.FTZ R2, R175, c[0x0][0x2d0], -R7 ;  /* 0x0000b400af027a23 */ /* 0x002fc40000010807 */
[----:B------:R-:W-:Y:S02]  /*134c0*/  IMAD.MOV.U32 R175, RZ, RZ, R174 ;  /* 0x000000ffffaf7224 */ /* 0x000fe400078e00ae */
[----:B------:R-:W-:Y:S01]  /*134d0*/  IMAD.MOV.U32 R174, RZ, RZ, R173 ;  /* 0x000000ffffae7224 */ /* 0x000fe200078e00ad */
[----:B------:R-:W-:Y:S01]  /*134e0*/  MOV R173, R172 ;  /* 0x000000ac00ad7202 */ /* 0x000fe20000000f00 */
[----:B------:R-:W-:Y:S02]  /*134f0*/  IMAD.MOV.U32 R172, RZ, RZ, R128 ;  /* 0x000000ffffac7224 */ /* 0x000fe400078e0080 */
[----:B------:R-:W-:Y:S02]  /*13500*/  IMAD.MOV.U32 R128, RZ, RZ, R235 ;  /* 0x000000ffff807224 */ /* 0x000fe400078e00eb */
[----:B------:R-:W-:Y:S01]  /*13510*/  IMAD.MOV.U32 R165, RZ, RZ, R175 ;  /* 0x000000ffffa57224 */ /* 0x000fe200078e00af */
[----:B------:R-:W-:Y:S01]  /*13520*/  MOV R175, R174 ;  /* 0x000000ae00af7202 */ /* 0x000fe20000000f00 */
[----:B------:R-:W-:-:S02]  /*13530*/  IMAD.MOV.U32 R174, RZ, RZ, R173 ;  /* 0x000000ffffae7224 */ /* 0x000fc400078e00ad */
        /* <DEDUP_REMOVED lines=8> */
[----:B------:R-:W-:-:S03]  /*135c0*/  IMAD.MOV.U32 R171, RZ, RZ, R174 ;  /* 0x000000ffffab7224 */ /* 0x000fc600078e00ae */
[----:B------:R-:W-:Y:S01]  /*135d0*/  HMMA.16816.F32 R64, R8, R22, R44 ;  /* 0x000000160840723c */ /* 0x000fe2000000182c */
[----:B------:R-:W-:Y:S01]  /*135e0*/  IMAD.MOV.U32 R166, RZ, RZ, R146 ;  /* 0x000000ffffa67224 */ /* 0x000fe200078e0092 */
[----:B------:R-:W-:Y:S01]  /*135f0*/  MOV R144, R129 ;  /* 0x0000008100907202 */ /* 0x000fe20000000f00 */
[----:B------:R-:W-:Y:S01]  /*13600*/  IMAD.MOV.U32 R175, RZ, RZ, R127 ;  /* 0x000000ffffaf7224 */ /* 0x000fe200078e007f */
[----:B------:R-:W-:Y:S01]  /*13610*/  MOV R132, R69 ;  /* 0x0000004500847202 */ /* 0x000fe20000000f00 */
[----:B-1----:R-:W-:-:S03]  /*13620*/  FFMA.FTZ R2, R165, c[0x0][0x2d0], -R7 ;  /* 0x0000b400a5027a23 */ /* 0x002fc60000010807 */
[C---:B------:R-:W-:Y:S01]  /*13630*/  HMMA.16816.F32 R44, R8.reuse, R18, R36 ;  /* 0x00000012082c723c */ /* 0x040fe20000001824 */
[----:B------:R-:W-:Y:S02]  /*13640*/  IMAD.MOV.U32 R165, RZ, RZ, R126 ;  /* 0x000000ffffa57224 */ /* 0x000fe400078e007e */
[----:B------:R-:W-:Y:S01]  /*13650*/  IMAD.MOV.U32 R141, RZ, RZ, R145 ;  /* 0x000000ffff8d7224 */ /* 0x000fe200078e0091 */
[----:B------:R1:W-:Y:S04]  /*13660*/  MUFU.EX2 R109, R2 ;  /* 0x00000002006d7308 */ /* 0x0003e80000000800 */
[C---:B------:R-:W-:Y:S01]  /*13670*/  HMMA.16816.F32 R48, R8.reuse, R16, R40 ;  /* 0x000000100830723c */ /* 0x040fe20000001828 */
[----:B------:R-:W-:Y:S01]  /*13680*/  IMAD.MOV.U32 R146, RZ, RZ, R131 ;  /* 0x000000ffff927224 */ /* 0x000fe200078e0083 */
[----:B------:R-:W-:Y:S01]  /*13690*/  MOV R68, R237 ;  /* 0x000000ed00447202 */ /* 0x000fe20000000f00 */
[----:B------:R-:W-:Y:S01]  /*136a0*/  IMAD.MOV.U32 R139, RZ, RZ, R236 ;  /* 0x000000ffff8b7224 */ /* 0x000fe200078e00ec */
[----:B------:R-:W3:Y:S04]  /*136b0*/  LDSM.16.MT88.4 R20, [R227+0x2900] ;  /* 0x00290000e314783b */ /* 0x000ee80000004200 */
[----:B------:R-:W-:Y:S01]  /*136c0*/  HMMA.16816.F32 R36, R8, R12, R32 ;  /* 0x0000000c0824723c */ /* 0x000fe20000001820 */
[----:B------:R-:W-:Y:S01]  /*136d0*/  IMAD.MOV.U32 R69, RZ, RZ, R240 ;  /* 0x000000ffff457224 */ /* 0x000fe200078e00f0 */
[----:B------:R-:W3:Y:S01]  /*136e0*/  LDSM.16.MT88.4 R16, [R225+0x2900] ;  /* 0x00290000e110783b */ /* 0x000ee20000004200 */
[----:B-1----:R-:W-:-:S03]  /*136f0*/  FFMA.FTZ R2, R158, c[0x0][0x2d0], -R0 ;  /* 0x0000b4009e027a23 */ /* 0x002fc60000010800 */
[----:B------:R1:W5:Y:S01]  /*13700*/  LDL.LU R240, [R1+0xb0] ;  /* 0x0000b00001f07983 */ /* 0x0003620000300800 */
[----:B------:R-:W-:Y:S01]  /*13710*/  FFMA.FTZ R34, R153, c[0x0][0x2d0], -R7 ;  /* 0x0000b40099227a23 */ /* 0x000fe20000010807 */
[----:B------:R-:W-:Y:S01]  /*13720*/  MOV R153, R171 ;  /* 0x000000ab00997202 */ /* 0x000fe20000000f00 */
[----:B------:R-:W-:Y:S01]  /*13730*/  IMAD.MOV.U32 R171, RZ, RZ, R167 ;  /* 0x000000ffffab7224 */ /* 0x000fe200078e00a7 */
[----:B------:R-:W-:Y:S01]  /*13740*/  HMMA.16816.F32 R40, R8, R14, R28 ;  /* 0x0000000e0828723c */ /* 0x000fe2000000181c */
[----:B------:R-:W-:Y:S01]  /*13750*/  IMAD.MOV.U32 R167, RZ, RZ, R166 ;  /* 0x000000ffffa77224 */ /* 0x000fe200078e00a6 */
[----:B------:R1:W-:Y:S01]  /*13760*/  MUFU.EX2 R107, R2 ;  /* 0x00000002006b7308 */ /* 0x0003e20000000800 */
[----:B------:R-:W-:Y:S01]  /*13770*/  IMAD.MOV.U32 R166, RZ, RZ, R165 ;  /* 0x000000ffffa67224 */ /* 0x000fe200078e00a5 */
[----:B------:R-:W-:Y:S01]  /*13780*/  MOV R165, R175 ;  /* 0x000000af00a57202 */ /* 0x000fe20000000f00 */
[----:B------:R-:W-:Y:S01]  /*13790*/  IMAD.MOV.U32 R175, RZ, RZ, R144 ;  /* 0x000000ffffaf7224 */ /* 0x000fe200078e0090 */
[----:B------:R3:W5:Y:S01]  /*137a0*/  LDL.LU R239, [R1+0xac] ;  /* 0x0000ac0001ef7983 */ /* 0x0007620000300800 */
[----:B------:R-:W-:Y:S01]  /*137b0*/  F2FP.PACK_AB R8, R117, R116 ;  /* 0x000000747508723e */ /* 0x000fe200000000ff */
[----:B------:R-:W-:Y:S01]  /*137c0*/  IMAD.MOV.U32 R144, RZ, RZ, R146 ;  /* 0x000000ffff907224 */ /* 0x000fe200078e0092 */
[----:B--2---:R-:W-:Y:S01]  /*137d0*/  F2FP.PACK_AB R9, R113, R115 ;  /* 0x000000737109723e */ /* 0x004fe200000000ff */
[----:B------:R-:W-:Y:S01]  /*137e0*/  IMAD.MOV.U32 R145, RZ, RZ, R238 ;  /* 0x000000ffff917224 */ /* 0x000fe200078e00ee */
[----:B------:R-:W-:Y:S01]  /*137f0*/  F2FP.PACK_AB R10, R184, R118 ;  /* 0x00000076b80a723e */ /* 0x000fe200000000ff */
[----:B------:R2:W5:Y:S01]  /*13800*/  LDL.LU R238, [R1+0xa8] ;  /* 0x0000a80001ee7983 */ /* 0x0005620000300800 */
[----:B----4-:R-:W-:Y:S01]  /*13810*/  F2FP.PACK_AB R11, R112, R114 ;  /* 0x00000072700b723e */ /* 0x010fe200000000ff */
[----:B------:R-:W-:-:S02]  /*13820*/  FFMA.FTZ R35, R153, c[0x0][0x2d0], -R7 ;  /* 0x0000b40099237a23 */ /* 0x000fc40000010807 */
[----:B------:R2:W5:Y:S01]  /*13830*/  LDL.LU R237, [R1+0xa4] ;  /* 0x0000a40001ed7983 */ /* 0x0005620000300800 */
[----:B-1----:R-:W-:Y:S02]  /*13840*/  FFMA.FTZ R2, R159, c[0x0][0x2d0], -R0 ;  /* 0x0000b4009f027a23 */ /* 0x002fe40000010800 */
[----:B------:R-:W-:Y:S01]  /*13850*/  IMAD.MOV.U32 R153, RZ, RZ, R166 ;  /* 0x000000ffff997224 */ /* 0x000fe200078e00a6 */
[----:B------:R2:W5:Y:S01]  /*13860*/  LDL.LU R236, [R1+0xa0] ;  /* 0x0000a00001ec7983 */ /* 0x0005620000300800 */
[----:B------:R1:W-:Y:S01]  /*13870*/  MUFU.EX2 R106, R2 ;  /* 0x00000002006a7308 */ /* 0x0003e20000000800 */
[----:B------:R-:W-:Y:S02]  /*13880*/  IMAD.MOV.U32 R166, RZ, RZ, R144 ;  /* 0x000000ffffa67224 */ /* 0x000fe400078e0090 */
[----:B------:R2:W5:Y:S01]  /*13890*/  LDL.LU R235, [R1+0x9c] ;  /* 0x00009c0001eb7983 */ /* 0x0005620000300800 */
[----:B------:R-:W-:Y:S01]  /*138a0*/  IMAD.MOV.U32 R174, RZ, RZ, R128 ;  /* 0x000000ffffae7224 */ /* 0x000fe200078e0080 */
[----:B------:R-:W-:Y:S01]  /*138b0*/  MOV R154, R171 ;  /* 0x000000ab009a7202 */ /* 0x000fe20000000f00 */
[----:B------:R-:W-:Y:S01]  /*138c0*/  IMAD.MOV.U32 R127, RZ, RZ, R130 ;  /* 0x000000ffff7f7224 */ /* 0x000fe200078e0082 */
[----:B------:R2:W5:Y:S01]  /*138d0*/  LDL.LU R234, [R1+0x98] ;  /* 0x0000980001ea7983 */ /* 0x0005620000300800 */
[----:B------:R-:W-:Y:S01]  /*138e0*/  IMAD.MOV.U32 R126, RZ, RZ, R233 ;  /* 0x000000ffff7e7224 */ /* 0x000fe200078e00e9 */
[----:B---3--:R-:W-:Y:S01]  /*138f0*/  HMMA.16816.F32 R128, R8, R26, R52 ;  /* 0x0000001a0880723c */ /* 0x008fe20000001834 */
[----:B------:R-:W-:Y:S01]  /*13900*/  IMAD.MOV.U32 R146, RZ, RZ, R232 ;  /* 0x000000ffff927224 */ /* 0x000fe200078e00e8 */
[----:B------:R2:W5:Y:S01]  /*13910*/  LDL.LU R233, [R1+0x94] ;  /* 0x0000940001e97983 */ /* 0x0005620000300800 */
[----:B------:R-:W-:-:S03]  /*13920*/  IMAD.MOV.U32 R155, RZ, RZ, R167 ;  /* 0x000000ffff9b7224 */ /* 0x000fc600078e00a7 */
[----:B------:R-:W3:Y:S01]  /*13930*/  LDSM.16.MT88.4 R12, [R226+0x2900] ;  /* 0x00290000e20c783b */ /* 0x000ee20000004200 */
[----:B-1----:R-:W-:Y:S01]  /*13940*/  FFMA.FTZ R2, R170, c[0x0][0x2d0], -R0 ;  /* 0x0000b400aa027a23 */ /* 0x002fe20000010800 */
[----:B------:R-:W-:Y:S01]  /*13950*/  MOV R167, R175 ;  /* 0x000000af00a77202 */ /* 0x000fe20000000f00 */
[----:B------:R-:W-:Y:S01]  /*13960*/  FFMA.FTZ R52, R231, c[0x0][0x2d0], -R7 ;  /* 0x0000b400e7347a23 */ /* 0x000fe20000010807 */
[----:B------:R2:W5:Y:S01]  /*13970*/  LDL.LU R232, [R1+0x90] ;  /* 0x0000900001e87983 */ /* 0x0005620000300800 */
[----:B------:R-:W-:Y:S01]  /*13980*/  IMAD.MOV.U32 R171, RZ, RZ, R165 ;  /* 0x000000ffffab7224 */ /* 0x000fe200078e00a5 */
[----:B------:R1:W-:Y:S01]  /*13990*/  MUFU.EX2 R105, R2 ;  /* 0x0000000200697308 */ /* 0x0003e20000000800 */
[----:B------:R-:W-:Y:S01]  /*139a0*/  FFMA.FTZ R53, R230, c[0x0][0x2d0], -R7 ;  /* 0x0000b400e6357a23 */ /* 0x000fe20000010807 */
[----:B------:R2:W5:Y:S01]  /*139b0*/  LDL.LU R231, [R1+0x8c] ;  /* 0x00008c0001e77983 */ /* 0x0005620000300800 */
[----:B------:R-:W-:Y:S01]  /*139c0*/  IMAD.MOV.U32 R144, RZ, RZ, R70 ;  /* 0x000000ffff907224 */ /* 0x000fe200078e0046 */
[----:B------:R-:W-:Y:S01]  /*139d0*/  MOV R152, R166 ;  /* 0x000000a600987202 */ /* 0x000fe20000000f00 */
[----:B------:R-:W-:Y:S01]  /*139e0*/  IMAD.MOV.U32 R165, RZ, RZ, R68 ;  /* 0x000000ffffa57224 */ /* 0x000fe200078e0044 */
[----:B------:R2:W5:Y:S01]  /*139f0*/  LDL.LU R230, [R1+0x88] ;  /* 0x0000880001e67983 */ /* 0x0005620000300800 */
[----:B------:R-:W-:Y:S01]  /*13a00*/  MOV R175, R229 ;  /* 0x000000e500af7202 */ /* 0x000fe20000000f00 */
[----:B------:R-:W-:-:S02]  /*13a10*/  FFMA.FTZ R54, R168, c[0x0][0x2d0], -R0 ;  /* 0x0000b400a8367a23 */ /* 0x000fc40000010800 */
[--C-:B------:R-:W-:Y:S01]  /*13a20*/  FFMA.FTZ R55, R164, c[0x0][0x2d0], -R0.reuse ;  /* 0x0000b400a4377a23 */ /* 0x100fe20000010800 */
[----:B------:R2:W5:Y:S01]  /*13a30*/  LDL.LU R229, [R1+0x84] ;  /* 0x0000840001e57983 */ /* 0x0005620000300800 */
[--C-:B------:R-:W-:Y:S02]  /*13a40*/  FFMA.FTZ R68, R157, c[0x0][0x2d0], -R0.reuse ;  /* 0x0000b4009d447a23 */ /* 0x100fe40000010800 */
[--C-:B------:R-:W-:Y:S02]  /*13a50*/  FFMA.FTZ R70, R156, c[0x0][0x2d0], -R0.reuse ;  /* 0x0000b4009c467a23 */ /* 0x100fe40000010800 */
[----:B-1----:R-:W-:Y:S02]  /*13a60*/  FFMA.FTZ R2, R169, c[0x0][0x2d0], -R0 ;  /* 0x0000b400a9027a23 */ /* 0x002fe40000010800 */
[----:B------:R-:W-:Y:S01]  /*13a70*/  IMAD.MOV.U32 R166, RZ, RZ, R135 ;  /* 0x000000ffffa67224 */ /* 0x000fe200078e0087 */
[----:B------:R-:W-:Y:S01]  /*13a80*/  MOV R135, R150 ;  /* 0x0000009600877202 */ /* 0x000fe20000000f00 */
[----:B------:R-:W-:-:S02]  /*13a90*/  FFMA.FTZ R0, R228, c[0x0][0x2d0], -R6 ;  /* 0x0000b400e4007a23 */ /* 0x000fc40000010806 */
[----:B------:R2:W5:Y:S01]  /*13aa0*/  LDL.LU R228, [R1+0x80] ;  /* 0x0000800001e47983 */ /* 0x0005620000300800 */
[----:B------:R-:W-:Y:S02]  /*13ab0*/  FFMA.FTZ R29, R119, c[0x0][0x2d0], -R6 ;  /* 0x0000b400771d7a23 */ /* 0x000fe40000010806 */
[----:B------:R-:W-:Y:S01]  /*13ac0*/  IMAD.MOV.U32 R150, RZ, RZ, R148 ;  /* 0x000000ffff967224 */ /* 0x000fe200078e0094 */
[----:B------:R2:W5:Y:S01]  /*13ad0*/  LDL.LU R119, [R1+0x7c] ;  /* 0x00007c0001777983 */ /* 0x0005620000300800 */
[----:B------:R-:W-:-:S03]  /*13ae0*/  MOV R148, R133 ;  /* 0x0000008500947202 */ /* 0x000fc60000000f00 */
[----:B------:R-:W4:Y:S01]  /*13af0*/  LDL.LU R133, [R1+0x18] ;  /* 0x0000180001857983 */ /* 0x000f220000300800 */
[----:B------:R-:W-:Y:S01]  /*13b00*/  FFMA.FTZ R3, R3, c[0x0][0x2d0], -R7 ;  /* 0x0000b40003037a23 */ /* 0x000fe20000010807 */
[----:B------:R1:W-:Y:S01]  /*13b10*/  MUFU.EX2 R104, R2 ;  /* 0x0000000200687308 */ /* 0x0003e20000000800 */
[----:B------:R-:W-:Y:S02]  /*13b20*/  IMAD.MOV.U32 R138, RZ, RZ, R153 ;  /* 0x000000ffff8a7224 */ /* 0x000fe400078e0099 */
[----:B------:R-:W-:-:S05]  /*13b30*/  IMAD.MOV.U32 R153, RZ, RZ, R165 ;  /* 0x000000ffff997224 */ /* 0x000fca00078e00a5 */
[----:B------:R-:W2:Y:S01]  /*13b40*/  MUFU.EX2 R110, R3 ;  /* 0x00000003006e7308 */ /* 0x000ea20000000800 */
[----:B------:R-:W-:Y:S02]  /*13b50*/  IMAD.MOV.U32 R165, RZ, RZ, R139 ;  /* 0x000000ffffa57224 */ /* 0x000fe400078e008b */
[----:B------:R-:W-:Y:S02]  /*13b60*/  IMAD.MOV.U32 R139, RZ, RZ, R149 ;  /* 0x000000ffff8b7224 */ /* 0x000fe400078e0095 */
[----:B------:R-:W-:Y:S01]  /*13b70*/  IMAD.MOV.U32 R149, RZ, RZ, R134 ;  /* 0x000000ffff957224 */ /* 0x000fe200078e0086 */
[----:B------:R-:W-:Y:S01]  /*13b80*/  MOV R249, R150 ;  /* 0x0000009600f97202 */ /* 0x000fe20000000f00 */
[----:B------:R-:W-:Y:S02]  /*13b90*/  IMAD.MOV.U32 R136, RZ, RZ, R171 ;  /* 0x000000ffff887224 */ /* 0x000fe400078e00ab */
[----:B-1----:R-:W-:Y:S02]  /*13ba0*/  FFMA.FTZ R2, R154, c[0x0][0x2d0], -R6 ;  /* 0x0000b4009a027a23 */ /* 0x002fe40000010806 */
[----:B------:R-:W-:-:S02]  /*13bb0*/  IMAD.MOV.U32 R137, RZ, RZ, R167 ;  /* 0x000000ffff897224 */ /* 0x000fc400078e00a7 */
[----:B------:R-:W-:Y:S01]  /*13bc0*/  IMAD.MOV.U32 R247, RZ, RZ, R149 ;  /* 0x000000fffff77224 */ /* 0x000fe200078e0095 */
[----:B------:R-:W-:Y:S01]  /*13bd0*/  MOV R154, R173 ;  /* 0x000000ad009a7202 */ /* 0x000fe20000000f00 */
[----:B------:R-:W-:Y:S02]  /*13be0*/  FFMA.FTZ R28, R155, c[0x0][0x2d0], -R6 ;  /* 0x0000b4009b1c7a23 */ /* 0x000fe40000010806 */
[----:B------:R-:W-:Y:S01]  /*13bf0*/  IMAD.MOV.U32 R134, RZ, RZ, R75 ;  /* 0x000000ffff867224 */ /* 0x000fe200078e004b */
[C---:B------:R-:W-:Y:S01]  /*13c00*/  HMMA.16816.F32 R56, R8.reuse, R24, R56 ;  /* 0x000000180838723c */ /* 0x040fe20000001838 */
[----:B------:R-:W-:Y:S01]  /*13c10*/  IMAD.MOV.U32 R155, RZ, RZ, R175 ;  /* 0x000000ffff9b7224 */ /* 0x000fe200078e00af */
[----:B------:R1:W-:Y:S01]  /*13c20*/  MUFU.EX2 R75, R2 ;  /* 0x00000002004b7308 */ /* 0x0003e20000000800 */
[----:B------:R-:W-:Y:S02]  /*13c30*/  IMAD.MOV.U32 R171, RZ, RZ, R174 ;  /* 0x000000ffffab7224 */ /* 0x000fe400078e00ae */
[----:B------:R-:W-:Y:S01]  /*13c40*/  IMAD.MOV.U32 R167, RZ, RZ, R172 ;  /* 0x000000ffffa77224 */ /* 0x000fe200078e00ac */
[----:B--2---:R-:W-:Y:S01]  /*13c50*/  F2FP.PACK_AB R6, R109, R110 ;  /* 0x0000006e6d06723e */ /* 0x004fe200000000ff */
[--C-:B------:R-:W-:Y:S01]  /*13c60*/  FFMA.FTZ R3, R138, c[0x0][0x2d0], -R5.reuse ;  /* 0x0000b4008a037a23 */ /* 0x100fe20000010805 */
[----:B------:R-:W-:Y:S01]  /*13c70*/  HMMA.16816.F32 R60, R8, R20, R60 ;  /* 0x00000014083c723c */ /* 0x000fe2000000183c */
[--C-:B------:R-:W-:Y:S01]  /*13c80*/  FFMA.FTZ R31, R137, c[0x0][0x2d0], -R5.reuse ;  /* 0x0000b400891f7a23 */ /* 0x100fe20000010805 */
[----:B------:R-:W-:Y:S01]  /*13c90*/  F2FP.PACK_AB R7, R104, R105 ;  /* 0x000000696807723e */ /* 0x000fe200000000ff */
[----:B------:R-:W-:-:S02]  /*13ca0*/  FFMA.FTZ R30, R152, c[0x0][0x2d0], -R5 ;  /* 0x0000b400981e7a23 */ /* 0x000fc40000010805 */
[----:B------:R-:W-:Y:S01]  /*13cb0*/  FADD.FTZ R33, R151, R4 ;  /* 0x0000000497217221 */ /* 0x000fe20000010000 */
[----:B------:R-:W-:Y:S01]  /*13cc0*/  F2FP.PACK_AB R4, R108, R111 ;  /* 0x0000006f6c04723e */ /* 0x000fe200000000ff */
[----:B------:R-:W-:Y:S01]  /*13cd0*/  IMAD.MOV.U32 R121, RZ, RZ, R69 ;  /* 0x000000ffff797224 */ /* 0x000fe200078e0045 */
[----:B------:R-:W-:Y:S01]  /*13ce0*/  HMMA.16816.F32 R76, R8, R22, R76 ;  /* 0x00000016084c723c */ /* 0x000fe2000000184c */
[----:B-1----:R-:W-:Y:S01]  /*13cf0*/  FFMA.FTZ R2, R136, c[0x0][0x2d0], -R5 ;  /* 0x0000b40088027a23 */ /* 0x002fe20000010805 */
[----:B------:R-:W-:Y:S01]  /*13d00*/  F2FP.PACK_AB R5, R106, R107 ;  /* 0x0000006b6a05723e */ /* 0x000fe200000000ff */
[----:B------:R-:W-:-:S05]  /*13d10*/  IMAD.MOV.U32 R120, RZ, RZ, R139 ;  /* 0x000000ffff787224 */ /* 0x000fca00078e008b */
[----:B------:R-:W-:Y:S01]  /*13d20*/  HMMA.16816.F32 R84, R8, R16, R84 ;  /* 0x000000100854723c */ /* 0x000fe20000001854 */
[----:B------:R-:W-:-:S07]  /*13d30*/  IMAD.MOV.U32 R139, RZ, RZ, R134 ;  /* 0x000000ffff8b7224 */ /* 0x000fce00078e0086 */
[C---:B------:R-:W-:Y:S08]  /*13d40*/  HMMA.16816.F32 R160, R8.reuse, R18, R160 ;  /* 0x0000001208a0723c */ /* 0x040ff000000018a0 */
[C---:B---3--:R-:W-:Y:S08]  /*13d50*/  HMMA.16816.F32 R172, R8.reuse, R12, R96 ;  /* 0x0000000c08ac723c */ /* 0x048ff00000001860 */
[----:B------:R-:W-:Y:S01]  /*13d60*/  HMMA.16816.F32 R100, R8, R14, R100 ;  /* 0x0000000e0864723c */ /* 0x000fe20000001864 */
[----:B------:R-:W-:-:S06]  /*13d70*/  IMAD.MOV.U32 R97, RZ, RZ, R144 ;  /* 0x000000ffff617224 */ /* 0x000fcc00078e0090 */
[----:B------:R-:W-:Y:S01]  /*13d80*/  FADD.FTZ R8, R249, R247 ;  /* 0x000000f7f9087221 */ /* 0x000fe20000010000 */
[----:B------:R-:W-:Y:S03]  /*13d90*/  HMMA.16816.F32 R92, R4, R24, R92 ;  /* 0x00000018045c723c */ /* 0x000fe6000000185c */
[----:B------:R-:W-:-:S05]  /*13da0*/  FADD.FTZ R8, R121, R8 ;  /* 0x0000000879087221 */ /* 0x000fca0000010000 */
[C---:B------:R-:W-:Y:S01]  /*13db0*/  HMMA.16816.F32 R88, R4.reuse, R26, R88 ;  /* 0x0000001a0458723c */ /* 0x040fe20000001858 */
[----:B------:R1:W-:Y:S07]  /*13dc0*/  MUFU.EX2 R69, R0 ;  /* 0x0000000000457308 */ /* 0x0003ee0000000800 */
[C---:B------:R-:W-:Y:S08]  /*13dd0*/  HMMA.16816.F32 R80, R4.reuse, R20, R80 ;  /* 0x000000140450723c */ /* 0x040ff00000001850 */
[C---:B------:R-:W-:Y:S08]  /*13de0*/  HMMA.16816.F32 R64, R4.reuse, R22, R64 ;  /* 0x000000160440723c */ /* 0x040ff00000001840 */
[C---:B------:R-:W-:Y:S08]  /*13df0*/  HMMA.16816.F32 R48, R4.reuse, R16, R48 ;  /* 0x000000100430723c */ /* 0x040ff00000001830 */
[C---:B------:R-:W-:Y:S08]  /*13e00*/  HMMA.16816.F32 R44, R4.reuse, R18, R44 ;  /* 0x00000012042c723c */ /* 0x040ff0000000182c */
[C---:B------:R-:W-:Y:S08]  /*13e10*/  HMMA.16816.F32 R36, R4.reuse, R12, R36 ;  /* 0x0000000c0424723c */ /* 0x040ff00000001824 */
[----:B------:R-:W-:Y:S01]  /*13e20*/  HMMA.16816.F32 R40, R4, R14, R40 ;  /* 0x0000000e0428723c */ /* 0x000fe20000001828 */
[----:B-1----:R-:W-:-:S02]  /*13e30*/  FADD.FTZ R0, R177, R33 ;  /* 0x00000021b1007221 */ /* 0x002fc40000010000 */
[----:B------:R-:W-:Y:S02]  /*13e40*/  IMAD.MOV.U32 R140, RZ, RZ, R148 ;  /* 0x000000ffff8c7224 */ /* 0x000fe400078e0094 */
[----:B------:R-:W-:Y:S01]  /*13e50*/  FADD.FTZ R32, R251, R183 ;  /* 0x000000b7fb207221 */ /* 0x000fe20000010000 */
[----:B------:R1:W-:Y:S01]  /*13e60*/  MUFU.EX2 R24, R3 ;  /* 0x0000000300187308 */ /* 0x0003e20000000800 */
[----:B------:R-:W-:Y:S01]  /*13e70*/  FADD.FTZ R4, R97, R8 ;  /* 0x0000000861047221 */ /* 0x000fe20000010000 */
[----:B------:R-:W-:Y:S01]  /*13e80*/  MOV R97, R139 ;  /* 0x0000008b00617202 */ /* 0x000fe20000000f00 */
[----:B------:R-:W-:Y:S02]  /*13e90*/  IMAD.MOV.U32 R139, RZ, RZ, c[0x0][0x2c4] ;  /* 0x0000b100ff8b7624 */ /* 0x000fe400078e00ff */
[----:B------:R-:W-:Y:S02]  /*13ea0*/  IMAD.MOV.U32 R152, RZ, RZ, R154 ;  /* 0x000000ffff987224 */ /* 0x000fe400078e009a */
[----:B------:R-:W-:Y:S01]  /*13eb0*/  IMAD.MOV.U32 R122, RZ, RZ, R132 ;  /* 0x000000ffff7a7224 */ /* 0x000fe200078e0084 */
[----:B------:R-:W-:Y:S01]  /*13ec0*/  ISETP.NE.AND P6, PT, R139, 0x1, PT ;  /* 0x000000018b00780c */ /* 0x000fe20003fc5270 */
[----:B------:R-:W-:Y:S01]  /*13ed0*/  FADD.FTZ R0, R176, R0 ;  /* 0x00000000b0007221 */ /* 0x000fe20000010000 */
[----:B------:R2:W-:Y:S01]  /*13ee0*/  MUFU.EX2 R23, R2 ;  /* 0x0000000200177308 */ /* 0x0005e20000000800 */
[----:B------:R-:W-:Y:S01]  /*13ef0*/  IMAD.MOV.U32 R98, RZ, RZ, R141 ;  /* 0x000000ffff627224 */ /* 0x000fe200078e008d */
[----:B------:R-:W-:Y:S01]  /*13f00*/  MOV R99, R124 ;  /* 0x0000007c00637202 */ /* 0x000fe20000000f00 */
[----:B------:R-:W-:Y:S01]  /*13f10*/  FADD.FTZ R0, R181, R0 ;  /* 0x00000000b5007221 */ /* 0x000fe20000010000 */
[----:B------:R-:W-:Y:S01]  /*13f20*/  MOV R169, R127 ;  /* 0x0000007f00a97202 */ /* 0x000fe20000000f00 */
[----:B------:R-:W-:Y:S01]  /*13f30*/  IMAD.MOV.U32 R168, RZ, RZ, R126 ;  /* 0x000000ffffa87224 */ /* 0x000fe200078e007e */
[----:B------:R-:W-:Y:S01]  /*13f40*/  MOV R249, R142 ;  /* 0x0000008e00f97202 */ /* 0x000fe20000000f00 */
[----:B-1----:R-:W-:-:S02]  /*13f50*/  FADD.FTZ R3, R120, R140 ;  /* 0x0000008c78037221 */ /* 0x002fc40000010000 */
[----:B------:R-:W-:Y:S01]  /*13f60*/  IMAD.MOV.U32 R170, RZ, RZ, R125 ;  /* 0x000000ffffaa7224 */ /* 0x000fe200078e007d */
[----:B------:R-:W-:Y:S01]  /*13f70*/  MOV R121, R155 ;  /* 0x0000009b00797202 */ /* 0x000fe20000000f00 */
[----:B------:R-:W-:Y:S01]  /*13f80*/  FADD.FTZ R7, R180, R0 ;  /* 0x00000000b4077221 */ /* 0x000fe20000010000 */
[----:B------:R-:W-:Y:S01]  /*13f90*/  MOV R138, R166 ;  /* 0x000000a6008a7202 */ /* 0x000fe20000000f00 */
[----:B------:R-:W-:Y:S02]  /*13fa0*/  FADD.FTZ R3, R122, R3 ;  /* 0x000000037a037221 */ /* 0x000fe40000010000 */
[----:B------:R-:W-:Y:S02]  /*13fb0*/  IMAD.MOV.U32 R123, RZ, RZ, R167 ;  /* 0x000000ffff7b7224 */ /* 0x000fe400078e00a7 */
[----:B------:R-:W-:Y:S02]  /*13fc0*/  IMAD.MOV.U32 R136, RZ, RZ, R165 ;  /* 0x000000ffff887224 */ /* 0x000fe400078e00a5 */
[----:B------:R-:W-:Y:S01]  /*13fd0*/  IMAD.MOV.U32 R137, RZ, RZ, R135 ;  /* 0x000000ffff897224 */ /* 0x000fe200078e0087 */
[----:B------:R-:W-:Y:S01]  /*13fe0*/  MOV R247, R146 ;  /* 0x0000009200f77202 */ /* 0x000fe20000000f00 */
[----:B--2---:R-:W-:Y:S01]  /*13ff0*/  FADD.FTZ R2, R182, R32 ;  /* 0x00000020b6027221 */ /* 0x004fe20000010000 */
[----:B------:R-:W1:Y:S01]  /*14000*/  MUFU.EX2 R20, R34 ;  /* 0x0000002200147308 */ /* 0x000e620000000800 */
[----:B------:R-:W-:Y:S01]  /*14010*/  IMAD.MOV.U32 R122, RZ, RZ, R152 ;  /* 0x000000ffff7a7224 */ /* 0x000fe200078e0098 */
[----:B------:R-:W-:Y:S01]  /*14020*/  LDSM.16.MT88.4 R148, [R227+0x3100] ;  /* 0x00310000e394783b */ /* 0x000fe20000004200 */
[----:B------:R-:W-:-:S02]  /*14030*/  FADD.FTZ R2, R179, R2 ;  /* 0x00000002b3027221 */ /* 0x000fc40000010000 */
[----:B------:R-:W-:Y:S01]  /*14040*/  IMAD.MOV.U32 R152, RZ, RZ, R145 ;  /* 0x000000ffff987224 */ /* 0x000fe200078e0091 */
[----:B------:R-:W-:Y:S01]  /*14050*/  LDSM.16.MT88.4 R16, [R226+0x3100] ;  /* 0x00310000e210783b */ /* 0x000fe20000004200 */
[----:B------:R-:W-:Y:S02]  /*14060*/  FADD.FTZ R3, R98, R3 ;  /* 0x0000000362037221 */ /* 0x000fe40000010000 */
[----:B------:R-:W-:Y:S02]  /*14070*/  FADD.FTZ R2, R99, R2 ;  /* 0x0000000263027221 */ /* 0x000fe40000010000 */
[----:B------:R-:W-:Y:S02]  /*14080*/  FADD.FTZ R6, R168, R4 ;  /* 0x00000004a8067221 */ /* 0x000fe40000010000 */
[----:B------:R-:W-:Y:S01]  /*14090*/  IMAD.MOV.U32 R120, RZ, RZ, R153 ;  /* 0x000000ffff787224 */ /* 0x000fe200078e0099 */
[----:B------:R-:W-:Y:S01]  /*140a0*/  MOV R25, R138 ;  /* 0x0000008a00197202 */ /* 0x000fe20000000f00 */
[----:B------:R-:W-:Y:S01]  /*140b0*/  FADD.FTZ R5, R169, R3 ;  /* 0x00000003a9057221 */ /* 0x000fe20000010000 */
[----:B------:R-:W2:Y:S01]  /*140c0*/  MUFU.EX2 R9, R54 ;  /* 0x0000003600097308 */ /* 0x000ea20000000800 */
[----:B------:R-:W-:Y:S01]  /*140d0*/  FADD.FTZ R4, R170, R2 ;  /* 0x00000002aa047221 */ /* 0x000fe20000010000 */
[----:B------:R-:W-:Y:S01]  /*140e0*/  LDSM.16.MT88.4 R164, [R225+0x3100] ;  /* 0x00310000e1a4783b */ /* 0x000fe20000004200 */
[----:B------:R-:W-:Y:S01]  /*140f0*/  IMAD.MOV.U32 R2, RZ, RZ, RZ ;  /* 0x000000ffff027224 */ /* 0x000fe200078e00ff */
[----:B------:R-:W-:Y:S01]  /*14100*/  MOV R170, R121 ;  /* 0x0000007900aa7202 */ /* 0x000fe20000000f00 */
[----:B------:R-:W-:-:S02]  /*14110*/  IMAD.MOV.U32 R169, RZ, RZ, R120 ;  /* 0x000000ffffa97224 */ /* 0x000fc400078e0078 */
[----:B------:R-:W-:Y:S02]  /*14120*/  IMAD.MOV.U32 R27, RZ, RZ, R123 ;  /* 0x000000ffff1b7224 */ /* 0x000fe400078e007b */
[----:B------:R-:W-:Y:S02]  /*14130*/  IMAD.MOV.U32 R251, RZ, RZ, R136 ;  /* 0x000000fffffb7224 */ /* 0x000fe400078e0088 */
[----:B------:R-:W-:Y:S02]  /*14140*/  IMAD.MOV.U32 R96, RZ, RZ, R137 ;  /* 0x000000ffff607224 */ /* 0x000fe400078e0089 */
[----:B------:R-:W-:Y:S02]  /*14150*/  FADD.FTZ R4, R171, R4 ;  /* 0x00000004ab047221 */ /* 0x000fe40000010000 */
[----:B------:R-:W-:Y:S02]  /*14160*/  IMAD.MOV.U32 R98, RZ, RZ, R122 ;  /* 0x000000ffff627224 */ /* 0x000fe400078e007a */
[----:B------:R-:W-:-:S02]  /*14170*/  IMAD.MOV.U32 R99, RZ, RZ, R247 ;  /* 0x000000ffff637224 */ /* 0x000fc400078e00f7 */
[----:B------:R-:W-:-:S05]  /*14180*/  IMAD.MOV.U32 R153, RZ, RZ, R147 ;  /* 0x000000ffff997224 */ /* 0x000fca00078e0093 */
[----:B------:R-:W-:Y:S02]  /*14190*/  MOV R247, R153 ;  /* 0x0000009900f77202 */ /* 0x000fe40000000f00 */
[----:B----4-:R-:W-:Y:S01]  /*141a0*/  MOV R154, R133 ;  /* 0x00000085009a7202 */ /* 0x010fe20000000f00 */
[----:B------:R-:W3:Y:S01]  /*141b0*/  MUFU.EX2 R11, R35 ;  /* 0x00000023000b7308 */ /* 0x000ee20000000800 */
[----:B------:R-:W4:Y:S03]  /*141c0*/  LDSM.16.MT88.4 R132, [R224+0x3100] ;  /* 0x00310000e084783b */ /* 0x000f260000004200 */
[----:B------:R-:W-:-:S05]  /*141d0*/  @P6 IMAD.HI.U32 R0, R154, c[0x0][0x2c8], RZ ;  /* 0x0000b2009a006a27 */ /* 0x000fca00078e00ff */
[----:B------:R-:W-:-:S04]  /*141e0*/  @P6 SHF.R.U32.HI R154, RZ, c[0x0][0x2cc], R0 ;  /* 0x0000b300ff9a6a19 */ /* 0x000fc80000011600 */
[----:B------:R-:W-:-:S05]  /*141f0*/  IADD3 R3, R154, R152, -R249 ;  /* 0x000000989a037210 */ /* 0x000fca0007ffe8f9 */
[----:B------:R-:W-:-:S05]  /*14200*/  IMAD.HI R2, R3, -0x6db6db6d, R2 ;  /* 0x9249249303027827 */ /* 0x000fca00078e0202 */
[----:B------:R-:W-:-:S04]  /*14210*/  SHF.R.U32.HI R0, RZ, 0x1f, R2 ;  /* 0x0000001fff007819 */ /* 0x000fc80000011602 */
        /* <DEDUP_REMOVED lines=62> */
[----:B------:R-:W1:Y:S01]  /*14600*/  MUFU.EX2 R10, R55 ;  /* 0x00000037000a7308 */ /* 0x000e620000000800 */
[----:B------:R-:W-:Y:S02]  /*14610*/  FADD.FTZ R0, R108, R0 ;  /* 0x000000006c007221 */ /* 0x000fe40000010000 */
[----:B------:R-:W-:Y:S02]  /*14620*/  FADD.FTZ R3, R106, R3 ;  /* 0x000000036a037221 */ /* 0x000fe40000010000 */
[----:B------:R-:W-:Y:S02]  /*14630*/  FADD.FTZ R4, R117, R4 ;  /* 0x0000000475047221 */ /* 0x000fe40000010000 */
[----:B------:R-:W-:Y:S01]  /*14640*/  FADD.FTZ R5, R113, R5 ;  /* 0x0000000571057221 */ /* 0x000fe20000010000 */
[----:B------:R-:W1:Y:S01]  /*14650*/  MUFU.EX2 R14, R52 ;  /* 0x00000034000e7308 */ /* 0x000e620000000800 */
[----:B------:R-:W-:-:S02]  /*14660*/  FADD.FTZ R0, R110, R0 ;  /* 0x000000006e007221 */ /* 0x000fc40000010000 */
[----:B------:R-:W-:Y:S02]  /*14670*/  FADD.FTZ R3, R105, R3 ;  /* 0x0000000369037221 */ /* 0x000fe40000010000 */
[----:B------:R-:W-:-:S03]  /*14680*/  FADD.FTZ R4, R118, R4 ;  /* 0x0000000476047221 */ /* 0x000fc60000010000 */
[----:B------:R-:W1:Y:S01]  /*14690*/  MUFU.EX2 R13, R68 ;  /* 0x00000044000d7308 */ /* 0x000e620000000800 */
[----:B------:R-:W-:Y:S02]  /*146a0*/  FADD.FTZ R5, R114, R5 ;  /* 0x0000000572057221 */ /* 0x000fe40000010000 */
[----:B------:R-:W-:Y:S02]  /*146b0*/  FADD.FTZ R2, R109, R0 ;  /* 0x000000006d027221 */ /* 0x000fe40000010000 */
[----:B------:R-:W-:-:S03]  /*146c0*/  FADD.FTZ R0, R104, R3 ;  /* 0x0000000368007221 */ /* 0x000fc60000010000 */
[----:B------:R-:W3:Y:S01]  /*146d0*/  MUFU.EX2 R29, R29 ;  /* 0x0000001d001d7308 */ /* 0x000ee20000000800 */
[----:B------:R-:W-:Y:S02]  /*146e0*/  FADD.FTZ R4, R184, R4 ;  /* 0x00000004b8047221 */ /* 0x000fe40000010000 */
[----:B------:R-:W-:-:S05]  /*146f0*/  FADD.FTZ R5, R112, R5 ;  /* 0x0000000570057221 */ /* 0x000fca0000010000 */
[----:B------:R-:W3:Y:S01]  /*14700*/  MUFU.EX2 R22, R31 ;  /* 0x0000001f00167308 */ /* 0x000ee20000000800 */
[----:B-1----:R-:W-:Y:S02]  /*14710*/  FADD.FTZ R3, R20, R2 ;  /* 0x0000000214037221 */ /* 0x002fe40000010000 */
[----:B--2---:R-:W-:-:S05]  /*14720*/  FADD.FTZ R2, R9, R0 ;  /* 0x0000000009027221 */ /* 0x004fca0000010000 */
[----:B------:R-:W1:Y:S01]  /*14730*/  MUFU.EX2 R15, R53 ;  /* 0x00000035000f7308 */ /* 0x000e620000000800 */
[----:B------:R-:W-:Y:S02]  /*14740*/  FADD.FTZ R0, R75, R4 ;  /* 0x000000044b007221 */ /* 0x000fe40000010000 */
[----:B------:R-:W-:-:S05]  /*14750*/  FADD.FTZ R5, R24, R5 ;  /* 0x0000000518057221 */ /* 0x000fca0000010000 */
[----:B------:R-:W2:Y:S01]  /*14760*/  MUFU.EX2 R12, R70 ;  /* 0x00000046000c7308 */ /* 0x000ea20000000800 */
[----:B---3--:R-:W-:-:S07]  /*14770*/  FADD.FTZ R3, R11, R3 ;  /* 0x000000030b037221 */ /* 0x008fce0000010000 */
[----:B------:R-:W3:Y:S01]  /*14780*/  MUFU.EX2 R21, R30 ;  /* 0x0000001e00157308 */ /* 0x000ee20000000800 */
[----:B------:R-:W-:-:S07]  /*14790*/  FADD.FTZ R2, R10, R2 ;  /* 0x000000020a027221 */ /* 0x000fce0000010000 */
[----:B------:R-:W2:Y:S01]  /*147a0*/  MUFU.EX2 R28, R28 ;  /* 0x0000001c001c7308 */ /* 0x000ea20000000800 */
[----:B------:R-:W-:Y:S02]  /*147b0*/  FADD.FTZ R0, R69, R0 ;  /* 0x0000000045007221 */ /* 0x000fe40000010000 */
[----:B------:R-:W-:Y:S02]  /*147c0*/  FADD.FTZ R5, R23, R5 ;  /* 0x0000000517057221 */ /* 0x000fe40000010000 */
[----:B------:R-:W-:Y:S02]  /*147d0*/  FADD.FTZ R4, R14, R3 ;  /* 0x000000030e047221 */ /* 0x000fe40000010000 */
[----:B------:R-:W-:Y:S02]  /*147e0*/  FADD.FTZ R3, R13, R2 ;  /* 0x000000020d037221 */ /* 0x000fe40000010000 */
[----:B------:R-:W-:Y:S01]  /*147f0*/  FADD.FTZ R2, R29, R0 ;  /* 0x000000001d027221 */ /* 0x000fe20000010000 */
[----:B------:R-:W-:Y:S01]  /*14800*/  IMNMX R6, RZ, R8, !PT ;  /* 0x00000008ff067217 */ /* 0x000fe20007800200 */
[----:B------:R-:W-:-:S02]  /*14810*/  FADD.FTZ R0, R22, R5 ;  /* 0x0000000516007221 */ /* 0x000fc40000010000 */
[----:B------:R-:W-:Y:S02]  /*14820*/  IMAD.MOV.U32 R155, RZ, RZ, R143 ;  /* 0x000000ffff9b7224 */ /* 0x000fe400078e008f */
[----:B-1----:R-:W-:Y:S02]  /*14830*/  FADD.FTZ R4, R15, R4 ;  /* 0x000000040f047221 */ /* 0x002fe40000010000 */
[----:B--2---:R-:W-:Y:S02]  /*14840*/  FADD.FTZ R3, R12, R3 ;  /* 0x000000030c037221 */ /* 0x004fe40000010000 */
[----:B---3--:R-:W-:Y:S01]  /*14850*/  FADD.FTZ R0, R21, R0 ;  /* 0x0000000015007221 */ /* 0x008fe20000010000 */
        /* <DEDUP_REMOVED lines=17> */
[C---:B----4-:R-:W-:Y:S08]  /*14970*/  HMMA.16816.F32 R124, R176.reuse, R132, R56 ;  /* 0x00000084b07c723c */ /* 0x050ff00000001838 */
        /* <DEDUP_REMOVED lines=25> */
.L_x_726:
[----:B------:R-:W-:Y:S04]  /*14b10*/  DEPBAR.LE SB0, 0x0 ;  /* 0x000080000000791a */ /* 0x000fe80000000000 */
[----:B------:R-:W-:Y:S01]  /*14b20*/  BAR.SYNC.DEFER_BLOCKING 0x0 ;  /* 0x0000000000007b1d */ /* 0x000fe20000010000 */
[----:B------:R-:W-:Y:S01]  /*14b30*/  ISETP.GE.AND P0, PT, R214, RZ, PT ;  /* 0x000000ffd600720c */ /* 0x000fe20003f06270 */
[----:B------:R-:W-:Y:S11]  /*14b40*/  IMAD.MOV.U32 R215, RZ, RZ, c[0x0][0x208] ;  /* 0x00008200ffd77624 */ /* 0x000ff600078e00ff */
[----:B------:R-:W-:Y:S01]  /*14b50*/  @!UPT UIADD3 URZ, URZ, URZ, URZ ;  /* 0x0000003f3f3ff290 */ /* 0x000fe2000fffe03f */
[----:B-12---:R-:W-:Y:S05]  /*14b60*/  @P0 SHF.R.S32.HI R0, RZ, 0x1f, R214 ;  /* 0x0000001fff000819 */ /* 0x006fea00000114d6 */
[----:B------:R-:W-:Y:S04]  /*14b70*/  @P0 IMAD R0, R0, c[0x0][0x208], RZ ;  /* 0x0000820000000a24 */ /* 0x000fe800078e02ff */
[----:B------:R-:W-:Y:S01]  /*14b80*/  @P0 IMAD R0, R214, c[0x0][0x20c], R0 ;  /* 0x00008300d6000a24 */ /* 0x000fe200078e0200 */
[----:B-----5:R-:W-:Y:S08]  /*14b90*/  LDSM.16.M88.4 R112, [R230+0x7100] ;  /* 0x00710000e670783b */ /* 0x020ff00000000200 */
[----:B------:R-:W1:Y:S08]  /*14ba0*/  LDSM.16.M88.4 R16, [R119+0x3900] ;  /* 0x003900007710783b */ /* 0x000e700000000200 */
[----:B------:R-:W2:Y:S08]  /*14bb0*/  LDSM.16.M88.4 R108, [R230+0x9100] ;  /* 0x00910000e66c783b */ /* 0x000eb00000000200 */
[----:B------:R-:W3:Y:S08]  /*14bc0*/  LDSM.16.M88.4 R32, [R119+0x4100] ;  /* 0x004100007720783b */ /* 0x000ef00000000200 */
[----:B------:R-:W4:Y:S06]  /*14bd0*/  LDL.64 R218, [R1+0x30] ;  /* 0x0000300001da7983 */ /* 0x000f2c0000100a00 */
[----:B------:R-:W2:Y:S06]  /*14be0*/  LDL.64 R216, [R1+0x38] ;  /* 0x0000380001d87983 */ /* 0x000eac0000100a00 */
[----:B------:R-:W1:Y:S08]  /*14bf0*/  LDSM.16.M88.4 R48, [R119+0x4900] ;  /* 0x004900007730783b */ /* 0x000e700000000200 */
[----:B------:R-:W2:Y:S04]  /*14c00*/  LDL R2, [R1+0x60] ;  /* 0x0000600001027983 */ /* 0x000ea80000100800 */
        /* <DEDUP_REMOVED lines=10> */
[----:B------:R1:W-:Y:S04]  /*14cb0*/  STL [R1+0x7c], R230 ;  /* 0x00007ce601007387 */ /* 0x0003e80000100800 */
        /* <DEDUP_REMOVED lines=9> */
[----:B--2---:R-:W-:Y:S01]  /*14d50*/  LOP3.LUT P3, RZ, R2, 0x1, RZ, 0xc0, !PT ;  /* 0x0000000102ff7812 */ /* 0x004fe2000786c0ff */
[-C--:B-1----:R-:W-:Y:S01]  /*14d60*/  HMMA.16816.F32 R4, R112, R16.reuse, RZ ;  /* 0x000000107004723c */ /* 0x082fe200000018ff */
[----:B------:R-:W-:Y:S02]  /*14d70*/  IMAD.MOV.U32 R217, RZ, RZ, c[0x0][0x208] ;  /* 0x00008200ffd97624 */ /* 0x000fe400078e00ff */
[----:B------:R-:W-:Y:S02]  /*14d80*/  MOV R230, R2 ;  /* 0x0000000200e67202 */ /* 0x000fe40000000f00 */
[----:B------:R-:W-:Y:S01]  /*14d90*/  IMAD.SHL.U32 R217, R217, 0x20, RZ ;  /* 0x00000020d9d97824 */ /* 0x000fe200078e00ff */
[----:B------:R-:W2:Y:S02]  /*14da0*/  LDL R2, [R1+0x20] ;  /* 0x0000200001027983 */ /* 0x000ea40000100800 */
[C---:B------:R-:W-:Y:S02]  /*14db0*/  HMMA.16816.F32 R8, R108.reuse, R16, RZ ;  /* 0x000000106c08723c */ /* 0x040fe400000018ff */
[----:B------:R-:W-:Y:S06]  /*14dc0*/  STL [R1+0xa4], R231 ;  /* 0x0000a4e701007387 */ /* 0x000fec0000100800 */
        /* <DEDUP_REMOVED lines=29> */
[----:B------:R-:W-:Y:S01]  /*14fa0*/  @P0 IMAD.WIDE.U32 R192, R214, c[0x0][0x208], RZ ;  /* 0x00008200d6c00a25 */ /* 0x000fe200078e00ff */
[-C--:B------:R-:W-:Y:S04]  /*14fb0*/  HMMA.16816.F32 R12, R196, R194.reuse, R12 ;  /* 0x000000c2c40c723c */ /* 0x080fe8000000180c */
[----:B------:R-:W-:Y:S04]  /*14fc0*/  @P0 IMAD.IADD R0, R193, 0x1, R0 ;  /* 0x00000001c1000824 */ /* 0x000fe800078e0200 */
[C---:B------:R-:W-:Y:S04]  /*14fd0*/  HMMA.16816.F32 R16, R188.reuse, R194, R16 ;  /* 0x000000c2bc10723c */ /* 0x040fe80000001810 */
[----:B------:R-:W-:Y:S04]  /*14fe0*/  @P0 IMAD R0, R0, 0x70, RZ ;  /* 0x0000007000000824 */ /* 0x000fe800078e02ff */
[-C--:B------:R-:W-:Y:S08]  /*14ff0*/  HMMA.16816.F32 R20, R188, R200.reuse, R20 ;  /* 0x000000c8bc14723c */ /* 0x080ff00000001814 */
[C---:B------:R-:W-:Y:S07]  /*15000*/  HMMA.16816.F32 R24, R196.reuse, R200, R24 ;  /* 0x000000c8c418723c */ /* 0x040fee0000001818 */
[----:B----4-:R-:W-:Y:S01]  /*15010*/  @P0 MOV R201, R219 ;  /* 0x000000db00c90202 */ /* 0x010fe20000000f00 */
[-C--:B------:R-:W-:Y:S04]  /*15020*/  HMMA.16816.F32 R28, R196, R202.reuse, R28 ;  /* 0x000000cac41c723c */ /* 0x080fe8000000181c */
[----:B------:R-:W-:Y:S02]  /*15030*/  @P0 IMAD.MOV.U32 R200, RZ, RZ, R216 ;  /* 0x000000ffffc80224 */ /* 0x000fe400078e00d8 */
[----:B------:R-:W-:Y:S02]  /*15040*/  IMAD.MOV.U32 R216, RZ, RZ, 0x5 ;  /* 0x00000005ffd87424 */ /* 0x000fe400078e00ff */
[C---:B------:R-:W-:Y:S04]  /*15050*/  HMMA.16816.F32 R32, R188.reuse, R202, R32 ;  /* 0x000000cabc20723c */ /* 0x040fe80000001820 */
[----:B------:R-:W-:Y:S01]  /*15060*/  @P0 IMAD.WIDE.U32 R200, R192, 0x70, R200 ;  /* 0x00000070c0c80825 */ /* 0x000fe200078e00c8 */
[----:B------:R-:W-:Y:S01]  /*15070*/  SHF.L.U64.HI R215, R215, R216, c[0x0][0x20c] ;  /* 0x00008300d7d77619 */ /* 0x000fe200000102d8 */
[----:B------:R-:W3:Y:S02]  /*15080*/  LDSM.16.M88.4 R192, [R236] ;  /* 0x00000000ecc0783b */ /* 0x000ee40000000200 */
[-C--:B------:R-:W-:Y:S04]  /*15090*/  HMMA.16816.F32 R36, R188, R204.reuse, R36 ;  /* 0x000000ccbc24723c */ /* 0x080fe80000001824 */
[----:B------:R-:W-:Y:S04]  /*150a0*/  @P0 IADD3 R0, R201, R0, RZ ;  /* 0x00000000c9000210 */ /* 0x000fe80007ffe0ff */
[C---:B------:R-:W-:Y:S08]  /*150b0*/  HMMA.16816.F32 R40, R196.reuse, R204, R40 ;  /* 0x000000ccc428723c */ /* 0x040ff00000001828 */
[-C--:B------:R-:W-:Y:S08]  /*150c0*/  HMMA.16816.F32 R44, R196, R206.reuse, R44 ;  /* 0x000000cec42c723c */ /* 0x080ff0000000182c */
[C---:B------:R-:W-:Y:S07]  /*150d0*/  HMMA.16816.F32 R48, R188.reuse, R206, R48 ;  /* 0x000000cebc30723c */ /* 0x040fee0000001830 */
[C---:B------:R-:W-:Y:S01]  /*150e0*/  @P0 LEA R206, P1, R200.reuse, c[0x0][0x1f8], 0x1 ;  /* 0x00007e00c8ce0a11 */ /* 0x040fe200078208ff */
[-C--:B------:R-:W-:Y:S04]  /*150f0*/  HMMA.16816.F32 R52, R188, R208.reuse, R52 ;  /* 0x000000d0bc34723c */ /* 0x080fe80000001834 */
[----:B------:R-:W-:Y:S01]  /*15100*/  @P0 LEA.HI.X R207, R200, c[0x0][0x1fc], R0, 0x1, P1 ;  /* 0x00007f00c8cf0a11 */ /* 0x000fe200008f0c00 */
[----:B------:R-:W-:Y:S01]  /*15110*/  IMAD.MOV.U32 R0, RZ, RZ, c[0x0][0x2c4] ;  /* 0x0000b100ff007624 */ /* 0x000fe200078e00ff */
[----:B------:R-:W4:Y:S01]  /*15120*/  LDSM.16.M88.4 R200, [R235] ;  /* 0x00000000ebc8783b */ /* 0x000f220000000200 */
[----:B------:R-:W-:Y:S01]  /*15130*/  @P0 IADD3 R212, P2, R206, R217, RZ ;  /* 0x000000d9ced40210 */ /* 0x000fe20007f5e0ff */
[C---:B------:R-:W-:Y:S04]  /*15140*/  HMMA.16816.F32 R56, R196.reuse, R208, R56 ;  /* 0x000000d0c438723c */ /* 0x040fe80000001838 */
[----:B------:R-:W-:Y:S02]  /*15150*/  @P0 IADD3.X R213, R207, R215, RZ, P2, !PT ;  /* 0x000000d7cfd50210 */ /* 0x000fe400017fe4ff */
[----:B------:R-:W-:Y:S01]  /*15160*/  @!PT LDS RZ, [RZ] ;  /* 0x00000000fffff984 */ /* 0x000fe20000000800 */
[----:B------:R-:W-:Y:S01]  /*15170*/  @!PT LDS RZ, [RZ] ;  /* 0x00000000fffff984 */ /* 0x000fe20000000800 */
[----:B------:R-:W-:Y:S01]  /*15180*/  @!PT LDS RZ, [RZ] ;  /* 0x00000000fffff984 */ /* 0x000fe20000000800 */
[----:B------:R2:W-:Y:S02]  /*15190*/  @P0 LDGSTS.E.BYPASS.LTC128B.128 [R241+0x100], [R206.64], !P3 ;  /* 0x00100000cef10fae */ /* 0x0005e4000d901d48 */
[-C--:B------:R-:W-:Y:S06]  /*151a0*/  HMMA.16816.F32 R60, R196, R210.reuse, R60 ;  /* 0x000000d2c43c723c */ /* 0x080fec000000183c */
[----:B------:R2:W-:Y:S02]  /*151b0*/  @P0 LDGSTS.E.BYPASS.LTC128B.128 [R241+0x900], [R212.64], !P3 ;  /* 0x00900000d4f10fae */ /* 0x0005e4000d901d48 */
[C---:B------:R-:W-:Y:S07]  /*151c0*/  HMMA.16816.F32 R64, R188.reuse, R210, R64 ;  /* 0x000000d2bc40723c */ /* 0x040fee0000001840 */
[-C--:B------:R-:W-:Y:S01]  /*151d0*/  @P0 IADD3 R210, P1, R212, R217.reuse, RZ ;  /* 0x000000d9d4d20210 */ /* 0x080fe20007f3e0ff */
[-C--:B-1----:R-:W-:Y:S04]  /*151e0*/  HMMA.16816.F32 R68, R188, R184.reuse, R68 ;  /* 0x000000b8bc44723c */ /* 0x082fe80000001844 */
[--C-:B------:R-:W-:Y:S01]  /*151f0*/  @P0 IMAD.X R211, R213, 0x1, R215.reuse, P1 ;  /* 0x00000001d5d30824 */ /* 0x100fe200008e06d7 */
[-C--:B------:R-:W-:Y:S03]  /*15200*/  @P0 IADD3 R208, P2, R210, R217.reuse, RZ ;  /* 0x000000d9d2d00210 */ /* 0x080fe60007f5e0ff */
[C---:B------:R-:W-:Y:S01]  /*15210*/  HMMA.16816.F32 R72, R196.reuse, R184, R72 ;  /* 0x000000b8c448723c */ /* 0x040fe20000001848 */
[----:B------:R1:W-:Y:S03]  /*15220*/  @P0 LDGSTS.E.BYPASS.LTC128B.128 [R241+0x1100], [R210.64], !P3 ;  /* 0x01100000d2f10fae */ /* 0x0003e6000d901d48 */
[--C-:B------:R-:W-:Y:S01]  /*15230*/  @P0 IMAD.X R209, R211, 0x1, R215.reuse, P2 ;  /* 0x00000001d3d10824 */ /* 0x100fe200010e06d7 */
[----:B------:R-:W-:Y:S03]  /*15240*/  @P0 IADD3 R204, P1, R208, R217, RZ ;  /* 0x000000d9d0cc0210 */ /* 0x000fe60007f3e0ff */
[-C--:B------:R-:W-:Y:S01]  /*15250*/  HMMA.16816.F32 R76, R196, R186.reuse, R76 ;  /* 0x000000bac44c723c */ /* 0x080fe2000000184c */
[----:B------:R1:W-:Y:S03]  /*15260*/  @P0 LDGSTS.E.BYPASS.LTC128B.128 [R241+0x1900], [R208.64], !P3 ;  /* 0x01900000d0f10fae */ /* 0x0003e6000d901d48 */
[----:B------:R-:W-:Y:S02]  /*15270*/  @P0 IADD3.X R205, R209, R215, RZ, P1, !PT ;  /* 0x000000d7d1cd0210 */ /* 0x000fe40000ffe4ff */
[-C--:B------:R-:W-:Y:S02]  /*15280*/  @P0 IADD3 R184, P2, R204, R217.reuse, RZ ;  /* 0x000000d9ccb80210 */ /* 0x080fe40007f5e0ff */
[C---:B------:R-:W-:Y:S01]  /*15290*/  HMMA.16816.F32 R80, R188.reuse, R186, R80 ;  /* 0x000000babc50723c */ /* 0x040fe20000001850 */
[----:B------:R4:W-:Y:S03]  /*152a0*/  @P0 LDGSTS.E.BYPASS.LTC128B.128 [R241+0x2100], [R204.64], !P3 ;  /* 0x02100000ccf10fae */ /* 0x0009e6000d901d48 */
[--C-:B------:R-:W-:Y:S01]  /*152b0*/  @P0 IMAD.X R185, R205, 0x1, R215.reuse, P2 ;  /* 0x00000001cdb90824 */ /* 0x100fe200010e06d7 */
[----:B--2---:R-:W-:Y:S03]  /*152c0*/  @P0 IADD3 R206, P1, R184, R217, RZ ;  /* 0x000000d9b8ce0210 */ /* 0x004fe60007f3e0ff */
[-C--:B---3--:R-:W-:Y:S01]  /*152d0*/  HMMA.16816.F32 R84, R188, R192.reuse, R84 ;  /* 0x000000c0bc54723c */ /* 0x088fe20000001854 */
[----:B------:R2:W-:Y:S03]  /*152e0*/  @P0 LDGSTS.E.BYPASS.LTC128B.128 [R241+0x2900], [R184.64], !P3 ;  /* 0x02900000b8f10fae */ /* 0x0005e6000d901d48 */
[----:B------:R-:W-:Y:S01]  /*152f0*/  @P0 IMAD.X R207, R185, 0x1, R215, P1 ;  /* 0x00000001b9cf0824 */ /* 0x000fe200008e06d7 */
[----:B------:R-:W-:Y:S03]  /*15300*/  ISETP.NE.AND P1, PT, R0, 0x1, PT ;  /* 0x000000010000780c */ /* 0x000fe60003f25270 */
[C---:B------:R-:W-:Y:S01]  /*15310*/  HMMA.16816.F32 R88, R196.reuse, R192, R88 ;  /* 0x000000c0c458723c */ /* 0x040fe20000001858 */
[----:B------:R3:W-:Y:S07]  /*15320*/  @P0 LDGSTS.E.BYPASS.LTC128B.128 [R241+0x3100], [R206.64], !P3 ;  /* 0x03100000cef10fae */ /* 0x0007ee000d901d48 */
[-C--:B------:R-:W-:Y:S01]  /*15330*/  HMMA.16816.F32 R92, R196, R194.reuse, R92 ;  /* 0x000000c2c45c723c */ /* 0x080fe2000000185c */
[----:B-1----:R-:W-:Y:S07]  /*15340*/  LDSM.16.M88.4 R208, [R231+0x9100] ;  /* 0x00910000e7d0783b */ /* 0x002fee0000000200 */
[C---:B------:R-:W-:Y:S01]  /*15350*/  HMMA.16816.F32 R96, R188.reuse, R194, R96 ;  /* 0x000000c2bc60723c */ /* 0x040fe20000001860 */
[----:B------:R-:W-:Y:S07]  /*15360*/  LDSM.16.M88.4 R192, [R229+0x4100] ;  /* 0x00410000e5c0783b */ /* 0x000fee0000000200 */
[-C--:B----4-:R-:W-:Y:S01]  /*15370*/  HMMA.16816.F32 R100, R188, R200.reuse, R100 ;  /* 0x000000c8bc64723c */ /* 0x090fe20000001864 */
[----:B--2---:R1:W-:Y:S07]  /*15380*/  LDSM.16.M88.4 R184, [R231+0x7100] ;  /* 0x00710000e7b8783b */ /* 0x0043ee0000000200 */
[C---:B------:R-:W-:Y:S01]  /*15390*/  HMMA.16816.F32 R104, R196.reuse, R200, R104 ;  /* 0x000000c8c468723c */ /* 0x040fe20000001868 */
[----:B---3--:R-:W2:Y:S07]  /*153a0*/  LDSM.16.M88.4 R204, [R229+0x3900] ;  /* 0x00390000e5cc783b */ /* 0x008eae0000000200 */
[-C--:B------:R-:W-:Y:S01]  /*153b0*/  HMMA.16816.F32 R108, R196, R202.reuse, R108 ;  /* 0x000000cac46c723c */ /* 0x080fe2000000186c */
[----:B------:R-:W-:Y:S07]  /*153c0*/  LDSM.16.M88.4 R196, [R229+0x5100] ;  /* 0x00510000e5c4783b */ /* 0x000fee0000000200 */
[----:B------:R-:W-:Y:S01]  /*153d0*/  HMMA.16816.F32 R112, R188, R202, R112 ;  /* 0x000000cabc70723c */ /* 0x000fe20000001870 */
[----:B------:R-:W3:Y:S08]  /*153e0*/  LDSM.16.M88.4 R188, [R229+0x4900] ;  /* 0x00490000e5bc783b */ /* 0x000ef00000000200 */
[----:B------:R-:W3:Y:S08]  /*153f0*/  LDSM.16.M88.4 R200, [R229+0x5900] ;  /* 0x00590000e5c8783b */ /* 0x000ef00000000200 */
[----:B-1----:R-:W4:Y:S04]  /*15400*/  LDL R231, [R1+0x40] ;  /* 0x0000400001e77983 */ /* 0x002f280000100800 */
[----:B------:R-:W-:Y:S01]  /*15410*/  STL [R1+0xa8], R229 ;  /* 0x0000a8e501007387 */ /* 0x000fe20000100800 */
[-C--:B--2---:R-:W-:Y:S03]  /*15420*/  HMMA.16816.F32 R4, R184, R204.reuse, R4 ;  /* 0x000000ccb804723c */ /* 0x084fe60000001804 */
[----:B------:R-:W0:Y:S05]  /*15430*/  LDGDEPBAR ;  /* 0x00000000000079af */ /* 0x000e2a0000000000 */
        /* <DEDUP_REMOVED lines=8> */
[----:B------:R-:W-:Y:S07]  /*154c0*/  LDSM.16.M88.4 R192, [R232+0x7100] ;  /* 0x00710000e8c0783b */ /* 0x000fee0000000200 */
[-C--:B---3--:R-:W-:Y:S08]  /*154d0*/  HMMA.16816.F32 R36, R184, R188.reuse, R36 ;  /* 0x000000bcb824723c */ /* 0x088ff00000001824 */
[C---:B------:R-:W-:Y:S08]  /*154e0*/  HMMA.16816.F32 R40, R208.reuse, R188, R40 ;  /* 0x000000bcd028723c */ /* 0x040ff00000001828 */
[-C--:B------:R-:W-:Y:S08]  /*154f0*/  HMMA.16816.F32 R44, R208, R190.reuse, R44 ;  /* 0x000000bed02c723c */ /* 0x080ff0000000182c */
[C---:B------:R-:W-:Y:S01]  /*15500*/  HMMA.16816.F32 R48, R184.reuse, R190, R48 ;  /* 0x000000beb830723c */ /* 0x040fe20000001830 */
[----:B------:R2:W3:Y:S07]  /*15510*/  LDSM.16.M88.4 R188, [R229+0x6900] ;  /* 0x00690000e5bc783b */ /* 0x0004ee0000000200 */
[-C--:B------:R-:W-:Y:S08]  /*15520*/  HMMA.16816.F32 R52, R184, R196.reuse, R52 ;  /* 0x000000c4b834723c */ /* 0x080ff00000001834 */
[C---:B------:R-:W-:Y:S08]  /*15530*/  HMMA.16816.F32 R56, R208.reuse, R196, R56 ;  /* 0x000000c4d038723c */ /* 0x040ff00000001838 */
[-C--:B------:R-:W-:Y:S01]  /*15540*/  HMMA.16816.F32 R60, R208, R198.reuse, R60 ;  /* 0x000000c6d03c723c */ /* 0x080fe2000000183c */
[----:B--2---:R-:W4:Y:S04]  /*15550*/  LDL R229, [R1+0x44] ;  /* 0x0000440001e57983 */ /* 0x004f280000100800 */
[----:B------:R-:W-:Y:S03]  /*15560*/  STL [R1+0xac], R232 ;  /* 0x0000ace801007387 */ /* 0x000fe60000100800 */
[C---:B------:R-:W-:Y:S01]  /*15570*/  HMMA.16816.F32 R64, R184.reuse, R198, R64 ;  /* 0x000000c6b840723c */ /* 0x040fe20000001840 */
[----:B------:R-:W2:Y:S07]  /*15580*/  LDSM.16.M88.4 R196, [R228] ;  /* 0x00000000e4c4783b */ /* 0x000eae0000000200 */
[-C--:B------:R-:W-:Y:S08]  /*15590*/  HMMA.16816.F32 R68, R184, R200.reuse, R68 ;  /* 0x000000c8b844723c */ /* 0x080ff00000001844 */
[C---:B------:R-:W-:Y:S08]  /*155a0*/  HMMA.16816.F32 R72, R208.reuse, R200, R72 ;  /* 0x000000c8d048723c */ /* 0x040ff00000001848 */
[-C--:B------:R-:W-:Y:S08]  /*155b0*/  HMMA.16816.F32 R76, R208, R202.reuse, R76 ;  /* 0x000000cad04c723c */ /* 0x080ff0000000184c */
[C---:B------:R-:W-:Y:S01]  /*155c0*/  HMMA.16816.F32 R80, R184.reuse, R202, R80 ;  /* 0x000000cab850723c */ /* 0x040fe20000001850 */
[----:B------:R2:W3:Y:S07]  /*155d0*/  LDSM.16.M88.4 R200, [R232+0x9100] ;  /* 0x00910000e8c8783b */ /* 0x0004ee0000000200 */
[-C--:B-1----:R-:W-:Y:S08]  /*155e0*/  HMMA.16816.F32 R84, R184, R204.reuse, R84 ;  /* 0x000000ccb854723c */ /* 0x082ff00000001854 */
[C---:B------:R-:W-:Y:S01]  /*155f0*/  HMMA.16816.F32 R88, R208.reuse, R204, R88 ;  /* 0x000000ccd058723c */ /* 0x040fe20000001858 */
[----:B--2---:R-:W2:Y:S07]  /*15600*/  LDL R232, [R1+0x28] ;  /* 0x0000280001e87983 */ /* 0x004eae0000100800 */
[-C--:B------:R-:W-:Y:S01]  /*15610*/  HMMA.16816.F32 R92, R208, R206.reuse, R92 ;  /* 0x000000ced05c723c */ /* 0x080fe2000000185c */
[----:B------:R-:W-:Y:S04]  /*15620*/  STL [R1+0xb0], R228 ;  /* 0x0000b0e401007387 */ /* 0x000fe80000100800 */
[----:B------:R1:W2:Y:S03]  /*15630*/  LDL R0, [R1+0x24] ;  /* 0x0000240001007983 */ /* 0x0002a60000100800 */
[C---:B------:R-:W-:Y:S08]  /*15640*/  HMMA.16816.F32 R96, R184.reuse, R206, R96 ;  /* 0x000000ceb860723c */ /* 0x040ff00000001860 */
[-C--:B---3--:R-:W-:Y:S08]  /*15650*/  HMMA.16816.F32 R100, R184, R188.reuse, R100 ;  /* 0x000000bcb864723c */ /* 0x088ff00000001864 */
[C---:B------:R-:W-:Y:S08]  /*15660*/  HMMA.16816.F32 R104, R208.reuse, R188, R104 ;  /* 0x000000bcd068723c */ /* 0x040ff00000001868 */
[-C--:B------:R-:W-:Y:S08]  /*15670*/  HMMA.16816.F32 R108, R208, R190.reuse, R108 ;  /* 0x000000bed06c723c */ /* 0x080ff0000000186c */
[----:B------:R-:W-:Y:S08]  /*15680*/  HMMA.16816.F32 R112, R184, R190, R112 ;  /* 0x000000beb870723c */ /* 0x000ff00000001870 */
[-C--:B------:R-:W-:Y:S08]  /*15690*/  HMMA.16816.F32 R4, R192, R196.reuse, R4 ;  /* 0x000000c4c004723c */ /* 0x080ff00000001804 */
        /* <DEDUP_REMOVED lines=21> */
[----:B------:R-:W3:Y:S01]  /*157f0*/  MUFU.TANH R249, R16 ;  /* 0x0000001000f97308 */ /* 0x000ee20000002400 */
[----:B------:R-:W-:Y:S09]  /*15800*/  FMUL.FTZ R17, R17, c[0x0][0x320] ;  /* 0x0000c80011117a20 */ /* 0x000ff20000410000 */
[----:B------:R1:W-:Y:S10]  /*15810*/  MUFU.TANH R237, R7 ;  /* 0x0000000700ed7308 */ /* 0x0003f40000002400 */
[----:B------:R-:W-:Y:S10]  /*15820*/  MUFU.TANH R248, R17 ;  /* 0x0000001100f87308 */ /* 0x000ff40000002400 */
[----:B------:R-:W-:Y:S01]  /*15830*/  MUFU.TANH R236, R8 ;  /* 0x0000000800ec7308 */ /* 0x000fe20000002400 */
[----:B-1----:R-:W1:Y:S09]  /*15840*/  LDSM.16.M88.4 R4, [R228+0x800] ;  /* 0x00080000e404783b */ /* 0x002e720000000200 */
[----:B------:R-:W-:Y:S10]  /*15850*/  MUFU.TANH R235, R9 ;  /* 0x0000000900eb7308 */ /* 0x000ff40000002400 */
[----:B------:R-:W1:Y:S10]  /*15860*/  MUFU.TANH R234, R10 ;  /* 0x0000000a00ea7308 */ /* 0x000e740000002400 */
[----:B------:R3:W-:Y:S10]  /*15870*/  MUFU.TANH R233, R11 ;  /* 0x0000000b00e97308 */ /* 0x0007f40000002400 */
[----:B------:R-:W-:Y:S01]  /*15880*/  MUFU.TANH R119, R12 ;  /* 0x0000000c00777308 */ /* 0x000fe20000002400 */
[-C--:B-1----:R-:W-:Y:S09]  /*15890*/  HMMA.16816.F32 R20, R192, R4.reuse, R20 ;  /* 0x00000004c014723c */ /* 0x082ff20000001814 */
[----:B------:R-:W1:Y:S01]  /*158a0*/  MUFU.TANH R252, R13 ;  /* 0x0000000d00fc7308 */ /* 0x000e620000002400 */
[C---:B------:R-:W-:Y:S01]  /*158b0*/  HMMA.16816.F32 R24, R200.reuse, R4, R24 ;  /* 0x00000004c818723c */ /* 0x040fe20000001818 */
[----:B---3--:R-:W3:Y:S08]  /*158c0*/  LDSM.16.M88.4 R8, [R228+0x1000] ;  /* 0x00100000e408783b */ /* 0x008ef00000000200 */
[----:B------:R-:W-:Y:S01]  /*158d0*/  MUFU.TANH R251, R14 ;  /* 0x0000000e00fb7308 */ /* 0x000fe20000002400 */
[-C--:B------:R-:W-:Y:S04]  /*158e0*/  HMMA.16816.F32 R28, R200, R6.reuse, R28 ;  /* 0x00000006c81c723c */ /* 0x080fe8000000181c */
[----:B------:R-:W-:Y:S04]  /*158f0*/  FMUL.FTZ R21, R21, c[0x0][0x320] ;  /* 0x0000c80015157a20 */ /* 0x000fe80000410000 */
[C---:B------:R-:W-:Y:S01]  /*15900*/  HMMA.16816.F32 R32, R192.reuse, R6, R32 ;  /* 0x00000006c020723c */ /* 0x040fe20000001820 */
[----:B------:R1:W-:Y:S01]  /*15910*/  MUFU.TANH R250, R15 ;  /* 0x0000000f00fa7308 */ /* 0x0003e20000002400 */
[----:B------:R-:W4:Y:S02]  /*15920*/  LDSM.16.M88.4 R4, [R228+0x1800] ;  /* 0x00180000e404783b */ /* 0x000f240000000200 */
        /* <DEDUP_REMOVED lines=9> */
[----:B------:R2:W-:Y:S01]  /*159c0*/  MUFU.TANH R244, R21 ;  /* 0x0000001500f47308 */ /* 0x0005e20000002400 */
[----:B------:R-:W-:Y:S02]  /*159d0*/  FMUL.FTZ R24, R24, c[0x0][0x320] ;  /* 0x0000c80018187a20 */ /* 0x000fe40000410000 */
[----:B------:R-:W-:Y:S01]  /*159e0*/  FMUL.FTZ R34, R34, c[0x0][0x320] ;  /* 0x0000c80022227a20 */ /* 0x000fe20000410000 */
[-C--:B---3--:R-:W-:Y:S01]  /*159f0*/  HMMA.16816.F32 R36, R192, R8.reuse, R36 ;  /* 0x00000008c024723c */ /* 0x088fe20000001824 */
[----:B-1----:R-:W-:Y:S02]  /*15a00*/  LDSM.16.M88.4 R12, [R228+0x3000] ;  /* 0x00300000e40c783b */ /* 0x002fe40000000200 */
        /* <DEDUP_REMOVED lines=15> */
[-C--:B----4-:R-:W-:Y:S03]  /*15b00*/  HMMA.16816.F32 R52, R192, R4.reuse, R52 ;  /* 0x00000004c034723c */ /* 0x090fe60000001834 */
        /* <DEDUP_REMOVED lines=16> */
[----:B------:R-:W4:Y:S01]  /*15c10*/  MUFU.TANH R243, R22 ;  /* 0x0000001600f37308 */ /* 0x000f220000002400 */
[-C--:B-1----:R-:W-:Y:S01]  /*15c20*/  HMMA.16816.F32 R68, R192, R8.reuse, R68 ;  /* 0x00000008c044723c */ /* 0x082fe20000001844 */
[----:B------:R-:W-:Y:S04]  /*15c30*/  BAR.SYNC.DEFER_BLOCKING 0x0 ;  /* 0x0000000000007b1d */ /* 0x000fe80000010000 */
[----:B------:R-:W-:Y:S02]  /*15c40*/  FMUL.FTZ R54, R54, c[0x0][0x320] ;  /* 0x0000c80036367a20 */ /* 0x000fe40000410000 */
[----:B------:R-:W-:Y:S01]  /*15c50*/  FMUL.FTZ R55, R55, c[0x0][0x320] ;  /* 0x0000c80037377a20 */ /* 0x000fe20000410000 */
[C---:B------:R-:W-:Y:S01]  /*15c60*/  HMMA.16816.F32 R72, R200.reuse, R8, R72 ;  /* 0x00000008c848723c */ /* 0x040fe20000001848 */
[----:B------:R-:W-:Y:S03]  /*15c70*/  MUFU.TANH R221, R26 ;  /* 0x0000001a00dd7308 */ /* 0x000fe60000002400 */
[----:B--2---:R-:W-:Y:S02]  /*15c80*/  @P1 IMAD.MOV.U32 R0, RZ, RZ, R2 ;  /* 0x000000ffff001224 */ /* 0x004fe400078e0002 */
[----:B------:R-:W-:Y:S02]  /*15c90*/  FMUL.FTZ R65, R65, c[0x0][0x320] ;  /* 0x0000c80041417a20 */ /* 0x000fe40000410000 */
[-C--:B------:R-:W-:Y:S01]  /*15ca0*/  HMMA.16816.F32 R76, R200, R10.reuse, R76 ;  /* 0x0000000ac84c723c */ /* 0x080fe2000000184c */
[----:B------:R-:W-:Y:S02]  /*15cb0*/  SHFL.IDX PT, R9, R0, 0x2, 0x1c1f ;  /* 0x005c1f0000097f89 */ /* 0x000fe400000e0000 */
[----:B------:R-:W-:Y:S01]  /*15cc0*/  MUFU.TANH R220, R27 ;  /* 0x0000001b00dc7308 */ /* 0x000fe20000002400 */
[----:B------:R-:W-:Y:S02]  /*15cd0*/  FMUL.FTZ R66, R66, c[0x0][0x320] ;  /* 0x0000c80042427a20 */ /* 0x000fe40000410000 */
[----:B------:R-:W-:Y:S02]  /*15ce0*/  FMUL.FTZ R49, R49, c[0x0][0x320] ;  /* 0x0000c80031317a20 */ /* 0x000fe40000410000 */
[C---:B------:R-:W-:Y:S01]  /*15cf0*/  HMMA.16816.F32 R80, R192.reuse, R10, R80 ;  /* 0x0000000ac050723c */ /* 0x040fe20000001850 */
[----:B------:R-:W-:Y:S03]  /*15d00*/  SHFL.IDX PT, R2, R0, 0x1, 0x1c1f ;  /* 0x003c1f0000027f89 */ /* 0x000fe600000e0000 */
[----:B------:R-:W-:Y:S01]  /*15d10*/  FMUL.FTZ R68, R68, c[0x0][0x320] ;  /* 0x0000c80044447a20 */ /* 0x000fe20000410000 */
[----:B------:R-:W-:Y:S01]  /*15d20*/  MUFU.TANH R212, R36 ;  /* 0x0000002400d47308 */ /* 0x000fe20000002400 */
[----:B------:R-:W-:Y:S02]  /*15d30*/  FMUL.FTZ R69, R69, c[0x0][0x320] ;  /* 0x0000c80045457a20 */ /* 0x000fe40000410000 */
[-C--:B---3--:R-:W-:Y:S01]  /*15d40*/  HMMA.16816.F32 R84, R192, R4.reuse, R84 ;  /* 0x00000004c054723c */ /* 0x088fe20000001854 */
[----:B------:R-:W-:Y:S03]  /*15d50*/  SHFL.IDX PT, R8, R0, 0x3, 0x1c1f ;  /* 0x007c1f0000087f89 */ /* 0x000fe600000e0000 */
[----:B------:R-:W-:Y:S02]  /*15d60*/  FMUL.FTZ R74, R74, c[0x0][0x320] ;  /* 0x0000c8004a4a7a20 */ /* 0x000fe40000410000 */
[----:B------:R-:W-:Y:S01]  /*15d70*/  FMUL.FTZ R56, R56, c[0x0][0x320] ;  /* 0x0000c80038387a20 */ /* 0x000fe20000410000 */
[----:B------:R-:W1:Y:S01]  /*15d80*/  MUFU.TANH R218, R28 ;  /* 0x0000001c00da7308 */ /* 0x000e620000002400 */
[C---:B------:R-:W-:Y:S01]  /*15d90*/  HMMA.16816.F32 R88, R200.reuse, R4, R88 ;  /* 0x00000004c858723c */ /* 0x040fe20000001858 */
[----:B------:R-:W2:Y:S03]  /*15da0*/  SHFL.IDX PT, R4, R0, RZ, 0x1c1f ;  /* 0x001c1fff00047589 */ /* 0x000ea600000e0000 */
[----:B------:R-:W-:Y:S02]  /*15db0*/  FMUL.FTZ R77, R77, c[0x0][0x320] ;  /* 0x0000c8004d4d7a20 */ /* 0x000fe40000410000 */
[----:B------:R-:W-:Y:S02]  /*15dc0*/  FMUL.FTZ R76, R76, c[0x0][0x320] ;  /* 0x0000c8004c4c7a20 */ /* 0x000fe40000410000 */
[-C--:B------:R-:W-:Y:S01]  /*15dd0*/  HMMA.16816.F32 R92, R200, R6.reuse, R92 ;  /* 0x00000006c85c723c */ /* 0x080fe2000000185c */
[----:B------:R-:W3:Y:S03]  /*15de0*/  MUFU.TANH R216, R29 ;  /* 0x0000001d00d87308 */ /* 0x000ee60000002400 */
[----:B------:R-:W-:Y:S02]  /*15df0*/  IMAD R5, R214, -0x70, RZ ;  /* 0xffffff90d6057824 */ /* 0x000fe400078e02ff */
[----:B------:R-:W-:Y:S02]  /*15e00*/  FMUL.FTZ R57, R57, c[0x0][0x320] ;  /* 0x0000c80039397a20 */ /* 0x000fe40000410000 */
[C---:B------:R-:W-:Y:S03]  /*15e10*/  HMMA.16816.F32 R96, R192.reuse, R6, R96 ;  /* 0x00000006c060723c */ /* 0x040fe60000001860 */
[----:B------:R1:W-:Y:S01]  /*15e20*/  MUFU.TANH R6, R74 ;  /* 0x0000004a00067308 */ /* 0x0003e20000002400 */
[----:B------:R-:W-:Y:S01]  /*15e30*/  IADD3 R5, -R232, 0x1, R5 ;  /* 0x00000001e8057810 */ /* 0x000fe20007ffe105 */
[----:B------:R-:W-:Y:S02]  /*15e40*/  FMUL.FTZ R86, R86, c[0x0][0x320] ;  /* 0x0000c80056567a20 */ /* 0x000fe40000410000 */
[----:B------:R-:W-:Y:S01]  /*15e50*/  FMUL.FTZ R59, R59, c[0x0][0x320] ;  /* 0x0000c8003b3b7a20 */ /* 0x000fe20000410000 */
[----:B------:R-:W-:Y:S01]  /*15e60*/  IADD3 R5, -R231, R5, R229 ;  /* 0x00000005e7057210 */ /* 0x000fe20007ffe1e5 */
[-C--:B------:R-:W-:Y:S03]  /*15e70*/  HMMA.16816.F32 R100, R192, R12.reuse, R100 ;  /* 0x0000000cc064723c */ /* 0x080fe60000001864 */
[C---:B--2---:R-:W-:Y:S01]  /*15e80*/  IADD3 R4, R5.reuse, R4, RZ ;  /* 0x0000000405047210 */ /* 0x044fe20007ffe0ff */
[----:B------:R-:W-:Y:S01]  /*15e90*/  MUFU.TANH R29, R32 ;  /* 0x00000020001d7308 */ /* 0x000fe20000002400 */
[C---:B------:R-:W-:Y:S02]  /*15ea0*/  IMAD.IADD R0, R5.reuse, 0x1, R9 ;  /* 0x0000000105007824 */ /* 0x040fe400078e0209 */
[C---:B------:R-:W-:Y:S01]  /*15eb0*/  ISETP.GT.AND P1, PT, R4.reuse, RZ, PT ;  /* 0x000000ff0400720c */ /* 0x040fe20003f24270 */
[C---:B------:R-:W-:Y:S04]  /*15ec0*/  HMMA.16816.F32 R104, R200.reuse, R12, R104 ;  /* 0x0000000cc868723c */ /* 0x040fe80000001868 */
[----:B------:R-:W-:Y:S01]  /*15ed0*/  IMAD.IADD R2, R5, 0x1, R2 ;  /* 0x0000000105027824 */ /* 0x000fe200078e0202 */
[----:B------:R-:W-:Y:S01]  /*15ee0*/  ISETP.GT.AND P6, PT, R4, 0x8, PT ;  /* 0x000000080400780c */ /* 0x000fe20003fc4270 */
[----:B------:R-:W2:Y:S01]  /*15ef0*/  MUFU.TANH R31, R34 ;  /* 0x00000022001f7308 */ /* 0x000ea20000002400 */
[----:B------:R-:W-:Y:S01]  /*15f00*/  FMUL.FTZ R89, R89, c[0x0][0x320] ;  /* 0x0000c80059597a20 */ /* 0x000fe20000410000 */
[----:B------:R-:W-:Y:S01]  /*15f10*/  ISETP.GT.AND P4, PT, R0, 0x1, PT ;  /* 0x000000010000780c */ /* 0x000fe20003f84270 */
[----:B------:R-:W-:Y:S01]  /*15f20*/  FMUL.FTZ R88, R88, c[0x0][0x320] ;  /* 0x0000c80058587a20 */ /* 0x000fe20000410000 */
[----:B------:R-:W-:Y:S01]  /*15f30*/  ISETP.GT.AND P2, PT, R2, RZ, PT ;  /* 0x000000ff0200720c */ /* 0x000fe20003f44270 */
[-C--:B------:R-:W-:Y:S03]  /*15f40*/  HMMA.16816.F32 R108, R200, R14.reuse, R108 ;  /* 0x0000000ec86c723c */ /* 0x080fe6000000186c */
[----:B------:R-:W-:Y:S01]  /*15f50*/  FSEL R10, R249, -INF , P6 ;  /* 0xff800000f90a7808 */ /* 0x000fe20003000000 */
[----:B------:R-:W-:Y:S01]  /*15f60*/  FMUL.FTZ R92, R92, c[0x0][0x320] ;  /* 0x0000c8005c5c7a20 */ /* 0x000fe20000410000 */
[----:B------:R2:W-:Y:S01]  /*15f70*/  MUFU.TANH R210, R37 ;  /* 0x0000002500d27308 */ /* 0x0005e20000002400 */
[----:B------:R-:W-:Y:S01]  /*15f80*/  IADD3 R5, R5, R8, RZ ;  /* 0x0000000805057210 */ /* 0x000fe20007ffe0ff */
[----:B------:R-:W-:Y:S01]  /*15f90*/  FMUL.FTZ R40, R40, c[0x0][0x320] ;  /* 0x0000c80028287a20 */ /* 0x000fe20000410000 */
[----:B------:R-:W-:Y:S01]  /*15fa0*/  FSEL R8, R240, -INF , P1 ;  /* 0xff800000f0087808 */ /* 0x000fe20000800000 */
[----:B------:R-:W-:Y:S01]  /*15fb0*/  FMUL.FTZ R93, R93, c[0x0][0x320] ;  /* 0x0000c8005d5d7a20 */ /* 0x000fe20000410000 */
[----:B------:R-:W-:Y:S01]  /*15fc0*/  ISETP.GT.AND P0, PT, R4, 0x1, PT ;  /* 0x000000010400780c */ /* 0x000fe20003f04270 */
[----:B------:R-:W-:Y:S04]  /*15fd0*/  HMMA.16816.F32 R112, R192, R14, R112 ;  /* 0x0000000ec070723c */ /* 0x000fe80000001870 */
[----:B------:R-:W-:Y:S01]  /*15fe0*/  MUFU.TANH R215, R30 ;  /* 0x0000001e00d77308 */ /* 0x000fe20000002400 */
[----:B------:R-:W-:Y:S01]  /*15ff0*/  LOP3.LUT P6, RZ, R230, 0x1, RZ, 0xc0, !PT ;  /* 0x00000001e6ff7812 */ /* 0x000fe200078cc0ff */
[----:B------:R-:W-:Y:S01]  /*16000*/  FMUL.FTZ R91, R91, c[0x0][0x320] ;  /* 0x0000c8005b5b7a20 */ /* 0x000fe20000410000 */
[----:B------:R-:W-:Y:S01]  /*16010*/  ISETP.GT.AND P1, PT, R5, RZ, PT ;  /* 0x000000ff0500720c */ /* 0x000fe20003f24270 */
[----:B------:R-:W-:Y:S01]  /*16020*/  FMUL.FTZ R94, R94, c[0x0][0x320] ;  /* 0x0000c8005e5e7a20 */ /* 0x000fe20000410000 */
[----:B------:R-:W-:Y:S02]  /*16030*/  FSEL R9, R239, -INF , P0 ;  /* 0xff800000ef097808 */ /* 0x000fe40000000000 */
[----:B------:R-:W-:Y:S01]  /*16040*/  ISETP.GT.AND P3, PT, R2, 0x1, PT ;  /* 0x000000010200780c */ /* 0x000fe20003f64270 */
[----:B------:R-:W-:Y:S01]  /*16050*/  FMUL.FTZ R95, R95, c[0x0][0x320] ;  /* 0x0000c8005f5f7a20 */ /* 0x000fe20000410000 */
[----:B------:R-:W-:Y:S01]  /*16060*/  FSEL R21, R234, -INF , P1 ;  /* 0xff800000ea157808 */ /* 0x000fe20000800000 */
[----:B------:R-:W2:Y:S01]  /*16070*/  MUFU.TANH R30, R33 ;  /* 0x00000021001e7308 */ /* 0x000ea20000002400 */
[----:B-1----:R-:W-:Y:S01]  /*16080*/  FMNMX.FTZ R74, R8, R3, !PT ;  /* 0x00000003084a7209 */ /* 0x002fe20007810000 */
[----:B------:R-:W-:Y:S01]  /*16090*/  FMUL.FTZ R110, R110, c[0x0][0x320] ;  /* 0x0000c8006e6e7a20 */ /* 0x000fe20000410000 */
[----:B------:R-:W-:Y:S01]  /*160a0*/  FSEL R18, R235, -INF , P4 ;  /* 0xff800000eb127808 */ /* 0x000fe20002000000 */
[----:B------:R-:W-:Y:S01]  /*160b0*/  FMUL.FTZ R64, R64, c[0x0][0x320] ;  /* 0x0000c80040407a20 */ /* 0x000fe20000410000 */
[----:B------:R-:W-:Y:S01]  /*160c0*/  FMNMX.FTZ R74, R9, R74, !PT ;  /* 0x0000004a094a7209 */ /* 0x000fe20007810000 */
[----:B------:R-:W-:Y:S01]  /*160d0*/  FMUL.FTZ R51, R51, c[0x0][0x320] ;  /* 0x0000c80033337a20 */ /* 0x000fe20000410000 */
[----:B------:R-:W-:Y:S01]  /*160e0*/  FSEL R12, R238, -INF , P2 ;  /* 0xff800000ee0c7808 */ /* 0x000fe20001000000 */
[----:B------:R-:W-:Y:S01]  /*160f0*/  FMUL.FTZ R60, R60, c[0x0][0x320] ;  /* 0x0000c8003c3c7a20 */ /* 0x000fe20000410000 */
[----:B------:R-:W-:Y:S01]  /*16100*/  FMNMX.FTZ R74, R10, R74, !PT ;  /* 0x0000004a0a4a7209 */ /* 0x000fe20007810000 */
[----:B------:R-:W-:Y:S01]  /*16110*/  MUFU.TANH R206, R40 ;  /* 0x0000002800ce7308 */ /* 0x000fe20000002400 */
        /* <DEDUP_REMOVED lines=8> */
[----:B------:R-:W-:Y:S01]  /*161a0*/  FMUL.FTZ R80, R80, c[0x0][0x320] ;  /* 0x0000c80050507a20 */ /* 0x000fe20000410000 */
[----:B------:R-:W-:Y:S01]  /*161b0*/  MUFU.TANH R205, R41 ;  /* 0x0000002900cd7308 */ /* 0x000fe20000002400 */
[----:B------:R-:W-:Y:S01]  /*161c0*/  FSEL R22, R233, -INF , P0 ;  /* 0xff800000e9167808 */ /* 0x000fe20000000000 */
[----:B------:R-:W-:Y:S01]  /*161d0*/  FMUL.FTZ R81, R81, c[0x0][0x320] ;  /* 0x0000c80051517a20 */ /* 0x000fe20000410000 */
[----:B------:R-:W-:Y:S01]  /*161e0*/  ISETP.GT.AND P3, PT, R2, 0x10, PT ;  /* 0x000000100200780c */ /* 0x000fe20003f64270 */
[----:B------:R-:W-:Y:S01]  /*161f0*/  FMUL.FTZ R84, R84, c[0x0][0x320] ;  /* 0x0000c80054547a20 */ /* 0x000fe20000410000 */
[----:B------:R-:W-:Y:S01]  /*16200*/  ISETP.GT.AND P0, PT, R2, 0x8, PT ;  /* 0x000000080200780c */ /* 0x000fe20003f04270 */
[----:B------:R-:W-:Y:S01]  /*16210*/  FMUL.FTZ R67, R67, c[0x0][0x320] ;  /* 0x0000c80043437a20 */ /* 0x000fe20000410000 */
[----:B----4-:R-:W-:Y:S01]  /*16220*/  FSEL R27, R243, -INF , P3 ;  /* 0xff800000f31b7808 */ /* 0x010fe20001800000 */
[----:B------:R-:W-:Y:S01]  /*16230*/  FMUL.FTZ R85, R85, c[0x0][0x320] ;  /* 0x0000c80055557a20 */ /* 0x000fe20000410000 */
[----:B------:R-:W-:Y:S01]  /*16240*/  ISETP.GT.AND P3, PT, R0, 0x18, PT ;  /* 0x000000180000780c */ /* 0x000fe20003f64270 */
[----:B------:R-:W-:Y:S01]  /*16250*/  MUFU.TANH R204, R42 ;  /* 0x0000002a00cc7308 */ /* 0x000fe20000002400 */
[----:B------:R-:W-:Y:S01]  /*16260*/  ISETP.GT.AND P1, PT, R4, 0x9, PT ;  /* 0x000000090400780c */ /* 0x000fe20003f24270 */
[----:B------:R-:W-:Y:S01]  /*16270*/  FMUL.FTZ R47, R47, c[0x0][0x320] ;  /* 0x0000c8002f2f7a20 */ /* 0x000fe20000410000 */
[----:B------:R-:W-:Y:S01]  /*16280*/  ISETP.GT.AND P5, PT, R0, RZ, PT ;  /* 0x000000ff0000720c */ /* 0x000fe20003fa4270 */
[----:B------:R-:W-:Y:S01]  /*16290*/  FMUL.FTZ R96, R96, c[0x0][0x320] ;  /* 0x0000c80060607a20 */ /* 0x000fe20000410000 */
[----:B------:R-:W-:Y:S01]  /*162a0*/  ISETP.GT.AND P4, PT, R5, 0x9, PT ;  /* 0x000000090500780c */ /* 0x000fe20003f84270 */
[----:B------:R-:W-:Y:S01]  /*162b0*/  FMUL.FTZ R82, R82, c[0x0][0x320] ;  /* 0x0000c80052527a20 */ /* 0x000fe20000410000 */
[----:B--2---:R-:W-:Y:S01]  /*162c0*/  FSEL R37, R218, -INF , P3 ;  /* 0xff800000da257808 */ /* 0x004fe20001800000 */
[----:B------:R-:W-:Y:S01]  /*162d0*/  FMUL.FTZ R97, R97, c[0x0][0x320] ;  /* 0x0000c80061617a20 */ /* 0x000fe20000410000 */
[----:B------:R-:W-:Y:S01]  /*162e0*/  FSEL R11, R248, -INF , P1 ;  /* 0xff800000f80b7808 */ /* 0x000fe20000800000 */
[----:B------:R3:W1:Y:S01]  /*162f0*/  MUFU.TANH R209, R38 ;  /* 0x0000002600d17308 */ /* 0x0006620000002400 */
[----:B------:R-:W-:Y:S01]  /*16300*/  FSEL R16, R236, -INF , P5 ;  /* 0xff800000ec107808 */ /* 0x000fe20002800000 */
[----:B------:R-:W-:Y:S01]  /*16310*/  FMUL.FTZ R113, R113, c[0x0][0x320] ;  /* 0x0000c80071717a20 */ /* 0x000fe20000410000 */
[----:B------:R-:W-:Y:S01]  /*16320*/  FMNMX.FTZ R74, R11, R74, !PT ;  /* 0x0000004a0b4a7209 */ /* 0x000fe20007810000 */
[----:B------:R-:W-:Y:S01]  /*16330*/  FMUL.FTZ R83, R83, c[0x0][0x320] ;  /* 0x0000c80053537a20 */ /* 0x000fe20000410000 */
[----:B------:R-:W-:Y:S01]  /*16340*/  ISETP.GT.AND P5, PT, R5, 0x8, PT ;  /* 0x000000080500780c */ /* 0x000fe20003fa4270 */
[----:B------:R-:W-:Y:S01]  /*16350*/  FMUL.FTZ R87, R87, c[0x0][0x320] ;  /* 0x0000c80057577a20 */ /* 0x000fe20000410000 */
[----:B------:R-:W-:Y:S01]  /*16360*/  ISETP.GT.AND P1, PT, R2, 0x11, PT ;  /* 0x000000110200780c */ /* 0x000fe20003f24270 */
[----:B------:R-:W-:Y:S01]  /*16370*/  FMUL.FTZ R98, R98, c[0x0][0x320] ;  /* 0x0000c80062627a20 */ /* 0x000fe20000410000 */
[----:B------:R-:W-:Y:S01]  /*16380*/  FSEL R23, R251, -INF , P5 ;  /* 0xff800000fb177808 */ /* 0x000fe20002800000 */
[----:B------:R1:W2:Y:S01]  /*16390*/  MUFU.TANH R199, R43 ;  /* 0x0000002b00c77308 */ /* 0x0002a20000002400 */
[----:B------:R-:W-:Y:S01]  /*163a0*/  FSEL R28, R242, -INF , P1 ;  /* 0xff800000f21c7808 */ /* 0x000fe20000800000 */
[----:B------:R-:W-:Y:S01]  /*163b0*/  FMUL.FTZ R114, R114, c[0x0][0x320] ;  /* 0x0000c80072727a20 */ /* 0x000fe20000410000 */
[----:B------:R-:W-:Y:S01]  /*163c0*/  IADD3 R242, R214, -0x1, RZ ;  /* 0xffffffffd6f27810 */ /* 0x000fe20007ffe0ff */
[----:B------:R-:W-:Y:S01]  /*163d0*/  FMUL.FTZ R99, R99, c[0x0][0x320] ;  /* 0x0000c80063637a20 */ /* 0x000fe20000410000 */
[C---:B------:R-:W-:Y:S01]  /*163e0*/  ISETP.GT.AND P1, PT, R0.reuse, 0x19, PT ;  /* 0x000000190000780c */ /* 0x040fe20003f24270 */
[----:B------:R-:W-:Y:S01]  /*163f0*/  FMUL.FTZ R109, R109, c[0x0][0x320] ;  /* 0x0000c8006d6d7a20 */ /* 0x000fe20000410000 */
[----:B------:R-:W-:Y:S01]  /*16400*/  FSEL R14, R247, -INF , P0 ;  /* 0xff800000f70e7808 */ /* 0x000fe20000000000 */
[----:B------:R-:W-:Y:S01]  /*16410*/  FMUL.FTZ R115, R115, c[0x0][0x320] ;  /* 0x0000c80073737a20 */ /* 0x000fe20000410000 */
[----:B------:R-:W-:Y:S01]  /*16420*/  ISETP.GT.AND P2, PT, R0, 0x8, PT ;  /* 0x000000080000780c */ /* 0x000fe20003f44270 */
[----:B------:R2:W-:Y:S01]  /*16430*/  MUFU.TANH R190, R52 ;  /* 0x0000003400be7308 */ /* 0x0005e20000002400 */
[----:B------:R-:W-:Y:S01]  /*16440*/  FSEL R24, R250, -INF , P4 ;  /* 0xff800000fa187808 */ /* 0x000fe20002000000 */
[----:B------:R-:W-:Y:S01]  /*16450*/  FMUL.FTZ R48, R48, c[0x0][0x320] ;  /* 0x0000c80030307a20 */ /* 0x000fe20000410000 */
[----:B------:R-:W-:Y:S01]  /*16460*/  ISETP.GT.AND P4, PT, R4, 0x10, PT ;  /* 0x000000100400780c */ /* 0x000fe20003f84270 */
[----:B------:R-:W-:Y:S01]  /*16470*/  FMUL.FTZ R79, R79, c[0x0][0x320] ;  /* 0x0000c8004f4f7a20 */ /* 0x000fe20000410000 */
[----:B---3--:R-:W-:Y:S01]  /*16480*/  FSEL R38, R216, -INF , P1 ;  /* 0xff800000d8267808 */ /* 0x008fe20000800000 */
[----:B------:R-:W-:Y:S01]  /*16490*/  FMUL.FTZ R90, R90, c[0x0][0x320] ;  /* 0x0000c8005a5a7a20 */ /* 0x000fe20000410000 */
[----:B------:R-:W-:Y:S01]  /*164a0*/  FSEL R19, R119, -INF , P2 ;  /* 0xff80000077137808 */ /* 0x000fe20001000000 */
[----:B------:R-:W-:Y:S01]  /*164b0*/  FMUL.FTZ R105, R105, c[0x0][0x320] ;  /* 0x0000c80069697a20 */ /* 0x000fe20000410000 */
[C---:B------:R-:W-:Y:S01]  /*164c0*/  ISETP.GT.AND P2, PT, R2.reuse, 0x9, PT ;  /* 0x000000090200780c */ /* 0x040fe20003f44270 */
[----:B------:R-:W-:Y:S01]  /*164d0*/  MUFU.TANH R198, R44 ;  /* 0x0000002c00c67308 */ /* 0x000fe20000002400 */
[----:B------:R-:W-:Y:S01]  /*164e0*/  ISETP.GT.AND P1, PT, R2, 0x18, PT ;  /* 0x000000180200780c */ /* 0x000fe20003f24270 */
[----:B------:R-:W-:Y:S01]  /*164f0*/  FMUL.FTZ R108, R108, c[0x0][0x320] ;  /* 0x0000c8006c6c7a20 */ /* 0x000fe20000410000 */
[----:B------:R-:W-:Y:S01]  /*16500*/  FSEL R15, R246, -INF , P2 ;  /* 0xff800000f60f7808 */ /* 0x000fe20001000000 */
[----:B------:R-:W-:Y:S01]  /*16510*/  FMUL.FTZ R101, R101, c[0x0][0x320] ;  /* 0x0000c80065657a20 */ /* 0x000fe20000410000 */
[----:B------:R-:W-:Y:S01]  /*16520*/  FSEL R31, R31, -INF , P1 ;  /* 0xff8000001f1f7808 */ /* 0x000fe20000800000 */
[----:B------:R-:W-:Y:S01]  /*16530*/  FMUL.FTZ R58, R58, c[0x0][0x320] ;  /* 0x0000c8003a3a7a20 */ /* 0x000fe20000410000 */
[----:B------:R-:W-:Y:S01]  /*16540*/  ISETP.GT.AND P1, PT, R2, 0x21, PT ;  /* 0x000000210200780c */ /* 0x000fe20003f24270 */
[----:B------:R-:W-:Y:S01]  /*16550*/  FMUL.FTZ R61, R61, c[0x0][0x320] ;  /* 0x0000c8003d3d7a20 */ /* 0x000fe20000410000 */
[----:B------:R-:W-:Y:S01]  /*16560*/  FSEL R25, R245, -INF , P4 ;  /* 0xff800000f5197808 */ /* 0x000fe20002000000 */
[----:B------:R-:W-:Y:S01]  /*16570*/  MUFU.TANH R184, R58 ;  /* 0x0000003a00b87308 */ /* 0x000fe20000002400 */
[----:B------:R-:W-:Y:S01]  /*16580*/  ISETP.GT.AND P4, PT, R5, 0x11, PT ;  /* 0x000000110500780c */ /* 0x000fe20003f84270 */
[----:B------:R-:W-:Y:S01]  /*16590*/  FMUL.FTZ R70, R70, c[0x0][0x320] ;  /* 0x0000c80046467a20 */ /* 0x000fe20000410000 */
[----:B------:R-:W-:Y:S01]  /*165a0*/  ISETP.GT.AND P2, PT, R0, 0x11, PT ;  /* 0x000000110000780c */ /* 0x000fe20003f44270 */
[----:B------:R-:W-:Y:S01]  /*165b0*/  FMUL.FTZ R75, R75, c[0x0][0x320] ;  /* 0x0000c8004b4b7a20 */ /* 0x000fe20000410000 */
[----:B------:R-:W-:Y:S01]  /*165c0*/  FSEL R36, R220, -INF , P4 ;  /* 0xff800000dc247808 */ /* 0x000fe20002000000 */
[----:B------:R-:W-:Y:S01]  /*165d0*/  FMUL.FTZ R71, R71, c[0x0][0x320] ;  /* 0x0000c80047477a20 */ /* 0x000fe20000410000 */
[----:B------:R-:W-:Y:S01]  /*165e0*/  FSEL R34, R222, -INF , P2 ;  /* 0xff800000de227808 */ /* 0x000fe20001000000 */
[----:B------:R-:W-:Y:S01]  /*165f0*/  FMUL.FTZ R73, R73, c[0x0][0x320] ;  /* 0x0000c80049497a20 */ /* 0x000fe20000410000 */
[----:B------:R-:W-:Y:S01]  /*16600*/  ISETP.GT.AND P2, PT, R5, 0x19, PT ;  /* 0x000000190500780c */ /* 0x000fe20003f44270 */
        /* <DEDUP_REMOVED lines=9> */
[----:B------:R-:W-:Y:S01]  /*166a0*/  ISETP.GT.AND P0, PT, R0, 0x10, PT ;  /* 0x000000100000780c */ /* 0x000fe20003f04270 */
[----:B------:R-:W-:Y:S01]  /*166b0*/  MUFU.TANH R101, R101 ;  /* 0x0000006500657308 */ /* 0x000fe20000002400 */
[----:B-1----:R-:W-:Y:S01]  /*166c0*/  FSEL R43, R209, -INF , P3 ;  /* 0xff800000d12b7808 */ /* 0x002fe20001800000 */
[----:B------:R-:W-:Y:S01]  /*166d0*/  FMUL.FTZ R104, R104, c[0x0][0x320] ;  /* 0x0000c80068687a20 */ /* 0x000fe20000410000 */
[----:B------:R-:W-:Y:S01]  /*166e0*/  ISETP.GT.AND P3, PT, R0, 0x28, PT ;  /* 0x000000280000780c */ /* 0x000fe20003f64270 */
[----:B------:R-:W-:Y:S01]  /*166f0*/  FMUL.FTZ R106, R106, c[0x0][0x320] ;  /* 0x0000c8006a6a7a20 */ /* 0x000fe20000410000 */
[----:B------:R-:W-:Y:S01]  /*16700*/  FSEL R33, R223, -INF , P0 ;  /* 0xff800000df217808 */ /* 0x000fe20000000000 */
[----:B------:R-:W-:Y:S01]  /*16710*/  FMUL.FTZ R100, R100, c[0x0][0x320] ;  /* 0x0000c80064647a20 */ /* 0x000fe20000410000 */
[----:B------:R-:W-:Y:S02]  /*16720*/  ISETP.GT.AND P0, PT, R5, 0x18, PT ;  /* 0x000000180500780c */ /* 0x000fe40003f04270 */
[C---:B------:R-:W-:Y:S01]  /*16730*/  ISETP.GT.AND P5, PT, R4.reuse, 0x11, PT ;  /* 0x000000110400780c */ /* 0x040fe20003fa4270 */
[----:B------:R-:W-:Y:S01]  /*16740*/  MUFU.TANH R191, R47 ;  /* 0x0000002f00bf7308 */ /* 0x000fe20000002400 */
[----:B------:R-:W-:Y:S02]  /*16750*/  ISETP.GT.AND P4, PT, R4, 0x18, PT ;  /* 0x000000180400780c */ /* 0x000fe40003f84270 */
[----:B------:R-:W-:Y:S02]  /*16760*/  FSEL R26, R244, -INF , P5 ;  /* 0xff800000f41a7808 */ /* 0x000fe40002800000 */
[----:B------:R-:W-:Y:S02]  /*16770*/  FSEL R29, R29, -INF , P4 ;  /* 0xff8000001d1d7808 */ /* 0x000fe40002000000 */
[----:B------:R-:W-:Y:S02]  /*16780*/  ISETP.GT.AND P4, PT, R4, 0x21, PT ;  /* 0x000000210400780c */ /* 0x000fe40003f84270 */
[C---:B------:R-:W-:Y:S01]  /*16790*/  ISETP.GT.AND P5, PT, R5.reuse, 0x10, PT ;  /* 0x000000100500780c */ /* 0x040fe20003fa4270 */
[----:B------:R-:W1:Y:S01]  /*167a0*/  MUFU.TANH R45, R48 ;  /* 0x00000030002d7308 */ /* 0x000e620000002400 */
[----:B------:R-:W-:Y:S02]  /*167b0*/  FSEL R42, R210, -INF , P4 ;  /* 0xff800000d22a7808 */ /* 0x000fe40002000000 */
[----:B------:R-:W-:Y:S02]  /*167c0*/  ISETP.GT.AND P4, PT, R5, 0x21, PT ;  /* 0x000000210500780c */ /* 0x000fe40003f84270 */
[----:B------:R-:W-:Y:S02]  /*167d0*/  FMNMX.FTZ R74, R25, R74, !PT ;  /* 0x0000004a194a7209 */ /* 0x000fe40007810000 */
[----:B--2---:R-:W-:Y:S02]  /*167e0*/  FSEL R52, R199, -INF , P4 ;  /* 0xff800000c7347808 */ /* 0x004fe40002000000 */
[----:B------:R-:W-:Y:S01]  /*167f0*/  FMNMX.FTZ R74, R26, R74, !PT ;  /* 0x0000004a1a4a7209 */ /* 0x000fe20007810000 */
[----:B------:R2:W-:Y:S01]  /*16800*/  MUFU.TANH R47, R50 ;  /* 0x00000032002f7308 */ /* 0x0005e20000002400 */
[----:B------:R-:W-:Y:S02]  /*16810*/  ISETP.GT.AND P2, PT, R4, 0x20, PT ;  /* 0x000000200400780c */ /* 0x000fe40003f44270 */
[----:B------:R-:W-:Y:S02]  /*16820*/  FMNMX.FTZ R74, R29, R74, !PT ;  /* 0x0000004a1d4a7209 */ /* 0x000fe40007810000 */
[----:B------:R-:W-:Y:S02]  /*16830*/  FSEL R41, R212, -INF , P2 ;  /* 0xff800000d4297808 */ /* 0x000fe40001000000 */
[----:B------:R-:W-:Y:S02]  /*16840*/  ISETP.GT.AND P2, PT, R0, 0x21, PT ;  /* 0x000000210000780c */ /* 0x000fe40003f44270 */
[----:B------:R-:W-:Y:S01]  /*16850*/  FMNMX.FTZ R74, R30, R74, !PT ;  /* 0x0000004a1e4a7209 */ /* 0x000fe20007810000 */
[----:B------:R3:W4:Y:S01]  /*16860*/  MUFU.TANH R189, R53 ;  /* 0x0000003500bd7308 */ /* 0x0007220000002400 */
[----:B------:R-:W-:Y:S02]  /*16870*/  ISETP.GT.AND P4, PT, R4, 0x28, PT ;  /* 0x000000280400780c */ /* 0x000fe40003f84270 */
[----:B------:R-:W-:Y:S02]  /*16880*/  FMNMX.FTZ R74, R41, R74, !PT ;  /* 0x0000004a294a7209 */ /* 0x000fe40007810000 */
[----:B-1----:R-:W-:Y:S02]  /*16890*/  FSEL R45, R45, -INF , P4 ;  /* 0xff8000002d2d7808 */ /* 0x002fe40002000000 */
[----:B------:R-:W-:Y:S02]  /*168a0*/  FMNMX.FTZ R74, R42, R74, !PT ;  /* 0x0000004a2a4a7209 */ /* 0x000fe40007810000 */
[----:B------:R-:W-:Y:S01]  /*168b0*/  ISETP.GT.AND P4, PT, R4, 0x31, PT ;  /* 0x000000310400780c */ /* 0x000fe20003f84270 */
[----:B------:R-:W-:Y:S01]  /*168c0*/  MUFU.TANH R196, R46 ;  /* 0x0000002e00c47308 */ /* 0x000fe20000002400 */
[----:B------:R-:W-:Y:S02]  /*168d0*/  FMNMX.FTZ R74, R45, R74, !PT ;  /* 0x0000004a2d4a7209 */ /* 0x000fe40007810000 */
[----:B--2---:R-:W-:Y:S02]  /*168e0*/  FSEL R50, R205, -INF , P2 ;  /* 0xff800000cd327808 */ /* 0x004fe40001000000 */
[----:B------:R-:W-:Y:S05]  /*168f0*/  ISETP.GT.AND P2, PT, R5, 0x29, PT ;  /* 0x000000290500780c */ /* 0x000fea0003f44270 */
[----:B------:R-:W1:Y:S01]  /*16900*/  MUFU.TANH R46, R49 ;  /* 0x00000031002e7308 */ /* 0x000e620000002400 */
[----:B---3--:R-:W-:Y:S02]  /*16910*/  FSEL R53, R198, -INF , P3 ;  /* 0xff800000c6357808 */ /* 0x008fe40001800000 */
[----:B------:R-:W-:Y:S02]  /*16920*/  ISETP.GT.AND P3, PT, R4, 0x29, PT ;  /* 0x000000290400780c */ /* 0x000fe40003f64270 */
[----:B----4-:R-:W-:Y:S05]  /*16930*/  FSEL R58, R189, -INF , P4 ;  /* 0xff800000bd3a7808 */ /* 0x010fea0002000000 */
[----:B------:R2:W-:Y:S01]  /*16940*/  MUFU.TANH R186, R56 ;  /* 0x0000003800ba7308 */ /* 0x0005e20000002400 */
[----:B------:R-:W-:Y:S09]  /*16950*/  ISETP.GT.AND P4, PT, R5, 0x31, PT ;  /* 0x000000310500780c */ /* 0x000ff20003f84270 */
[----:B------:R3:W-:Y:S01]  /*16960*/  MUFU.TANH R185, R57 ;  /* 0x0000003900b97308 */ /* 0x0007e20000002400 */
[----:B-1----:R-:W-:Y:S02]  /*16970*/  FSEL R46, R46, -INF , P3 ;  /* 0xff8000002e2e7808 */ /* 0x002fe40001800000 */
[----:B------:R-:W-:Y:S02]  /*16980*/  ISETP.GT.AND P3, PT, R2, 0x30, PT ;  /* 0x000000300200780c */ /* 0x000fe40003f64270 */
[----:B------:R-:W-:Y:S05]  /*16990*/  FMNMX.FTZ R74, R46, R74, !PT ;  /* 0x0000004a2e4a7209 */ /* 0x000fea0007810000 */
[----:B------:R1:W-:Y:S01]  /*169a0*/  MUFU.TANH R32, R35 ;  /* 0x0000002300207308 */ /* 0x0003e20000002400 */
[----:B--2---:R-:W-:Y:S02]  /*169b0*/  FSEL R56, R191, -INF , P2 ;  /* 0xff800000bf387808 */ /* 0x004fe40001000000 */
[----:B------:R-:W-:Y:S07]  /*169c0*/  ISETP.GT.AND P2, PT, R4, 0x30, PT ;  /* 0x000000300400780c */ /* 0x000fee0003f44270 */
[----:B------:R2:W4:Y:S01]  /*169d0*/  MUFU.TANH R208, R39 ;  /* 0x0000002700d07308 */ /* 0x0005220000002400 */
[----:B---3--:R-:W-:Y:S02]  /*169e0*/  FSEL R57, R190, -INF , P2 ;  /* 0xff800000be397808 */ /* 0x008fe40001000000 */
[----:B------:R-:W-:Y:S02]  /*169f0*/  ISETP.GT.AND P2, PT, R0, 0x31, PT ;  /* 0x000000310000780c */ /* 0x000fe40003f44270 */
[----:B------:R-:W-:Y:S05]  /*16a00*/  FMNMX.FTZ R74, R57, R74, !PT ;  /* 0x0000004a394a7209 */ /* 0x000fea0007810000 */
[----:B------:R3:W3:Y:S01]  /*16a10*/  MUFU.TANH R188, R54 ;  /* 0x0000003600bc7308 */ /* 0x0006e20000002400 */
[----:B------:R-:W-:Y:S02]  /*16a20*/  FMNMX.FTZ R74, R58, R74, !PT ;  /* 0x0000004a3a4a7209 */ /* 0x000fe40007810000 */
[----:B-1----:R-:W-:Y:S02]  /*16a30*/  FSEL R35, R221, -INF , P5 ;  /* 0xff800000dd237808 */ /* 0x002fe40002800000 */
[----:B------:R-:W-:Y:S05]  /*16a40*/  ISETP.GT.AND P5, PT, R5, 0x20, PT ;  /* 0x000000200500780c */ /* 0x000fea0003fa4270 */
[----:B------:R1:W1:Y:S01]  /*16a50*/  MUFU.TANH R17, R59 ;  /* 0x0000003b00117308 */ /* 0x0002620000002400 */
[----:B--2---:R-:W-:Y:S02]  /*16a60*/  FSEL R39, R215, -INF , P0 ;  /* 0xff800000d7277808 */ /* 0x004fe40000000000 */
[----:B----4-:R-:W-:Y:S02]  /*16a70*/  FSEL R44, R208, -INF , P1 ;  /* 0xff800000d02c7808 */ /* 0x010fe40000800000 */
[----:B------:R-:W-:Y:S05]  /*16a80*/  ISETP.GT.AND P1, PT, R0, 0x29, PT ;  /* 0x000000290000780c */ /* 0x000fea0003f24270 */
[----:B------:R2:W-:Y:S01]  /*16a90*/  MUFU.TANH R48, R51 ;  /* 0x0000003300307308 */ /* 0x0005e20000002400 */
[C---:B------:R-:W-:Y:S02]  /*16aa0*/  ISETP.GT.AND P0, PT, R2.reuse, 0x19, PT ;  /* 0x000000190200780c */ /* 0x040fe40003f04270 */
[----:B---3--:R-:W-:Y:S02]  /*16ab0*/  FSEL R54, R197, -INF , P1 ;  /* 0xff800000c5367808 */ /* 0x008fe40000800000 */
[----:B------:R-:W-:Y:S02]  /*16ac0*/  ISETP.GT.AND P1, PT, R2, 0x28, PT ;  /* 0x000000280200780c */ /* 0x000fe40003f24270 */
[----:B------:R-:W-:Y:S03]  /*16ad0*/  FSEL R32, R32, -INF , P0 ;  /* 0xff80000020207808 */ /* 0x000fe60000000000 */
[----:B------:R-:W3:Y:S01]  /*16ae0*/  MUFU.TANH R207, R60 ;  /* 0x0000003c00cf7308 */ /* 0x000ee20000002400 */
[----:B------:R-:W-:Y:S02]  /*16af0*/  FSEL R47, R47, -INF , P1 ;  /* 0xff8000002f2f7808 */ /* 0x000fe40000800000 */
[----:B------:R-:W-:Y:S02]  /*16b00*/  ISETP.GT.AND P1, PT, R2, 0x31, PT ;  /* 0x000000310200780c */ /* 0x000fe40003f24270 */
[----:B-1----:R-:W-:Y:S02]  /*16b10*/  FSEL R59, R188, -INF , P3 ;  /* 0xff800000bc3b7808 */ /* 0x002fe40001800000 */
[----:B------:R-:W-:Y:S02]  /*16b20*/  ISETP.GT.AND P3, PT, R0, 0x38, PT ;  /* 0x000000380000780c */ /* 0x000fe40003f64270 */
[----:B------:R-:W-:Y:S01]  /*16b30*/  FSEL R203, R17, -INF , P4 ;  /* 0xff80000011cb7808 */ /* 0x000fe20002000000 */
[----:B------:R-:W-:Y:S01]  /*16b40*/  MUFU.TANH R211, R61 ;  /* 0x0000003d00d37308 */ /* 0x000fe20000002400 */
[----:B------:R-:W-:Y:S01]  /*16b50*/  ISETP.GT.AND P4, PT, R4, 0x38, PT ;  /* 0x000000380400780c */ /* 0x000fe20003f84270 */
[----:B------:R-:W-:Y:S01]  /*16b60*/  FMUL.FTZ R17, R103, c[0x0][0x320] ;  /* 0x0000c80067117a20 */ /* 0x000fe20000410000 */
[----:B------:R-:W-:Y:S02]  /*16b70*/  ISETP.GT.AND P0, PT, R0, 0x20, PT ;  /* 0x000000200000780c */ /* 0x000fe40003f04270 */
[----:B--2---:R-:W-:Y:S02]  /*16b80*/  FSEL R51, R204, -INF , P5 ;  /* 0xff800000cc337808 */ /* 0x004fe40002800000 */
[----:B------:R-:W-:Y:S02]  /*16b90*/  FSEL R49, R206, -INF , P0 ;  /* 0xff800000ce317808 */ /* 0x000fe40000000000 */
[C---:B------:R-:W-:Y:S01]  /*16ba0*/  ISETP.GT.AND P0, PT, R5.reuse, 0x28, PT ;  /* 0x000000280500780c */ /* 0x040fe20003f04270 */
[----:B------:R-:W1:Y:S01]  /*16bb0*/  MUFU.TANH R61, R64 ;  /* 0x00000040003d7308 */ /* 0x000e620000002400 */
[----:B------:R-:W-:Y:S02]  /*16bc0*/  ISETP.GT.AND P5, PT, R5, 0x30, PT ;  /* 0x000000300500780c */ /* 0x000fe40003fa4270 */
[----:B---3--:R-:W-:Y:S02]  /*16bd0*/  FSEL R207, R207, -INF , P3 ;  /* 0xff800000cfcf7808 */ /* 0x008fe40001800000 */
[----:B------:R-:W-:Y:S02]  /*16be0*/  FSEL R202, R184, -INF , P5 ;  /* 0xff800000b8ca7808 */ /* 0x000fe40002800000 */
[C---:B------:R-:W-:Y:S03]  /*16bf0*/  ISETP.GT.AND P5, PT, R4.reuse, 0x41, PT ;  /* 0x000000410400780c */ /* 0x040fe60003fa4270 */
[----:B------:R2:W-:Y:S01]  /*16c00*/  MUFU.TANH R64, R89 ;  /* 0x0000005900407308 */ /* 0x0005e20000002400 */
[----:B------:R-:W-:Y:S09]  /*16c10*/  ISETP.GT.AND P3, PT, R4, 0x39, PT ;  /* 0x000000390400780c */ /* 0x000ff20003f64270 */
[----:B------:R-:W-:Y:S01]  /*16c20*/  MUFU.TANH R217, R62 ;  /* 0x0000003e00d97308 */ /* 0x000fe20000002400 */
[----:B-1----:R-:W-:Y:S02]  /*16c30*/  FSEL R61, R61, -INF , P4 ;  /* 0xff8000003d3d7808 */ /* 0x002fe40002000000 */
[----:B------:R-:W-:Y:S02]  /*16c40*/  ISETP.GT.AND P4, PT, R2, 0x40, PT ;  /* 0x000000400200780c */ /* 0x000fe40003f84270 */
[----:B------:R-:W-:Y:S05]  /*16c50*/  FMNMX.FTZ R74, R61, R74, !PT ;  /* 0x0000004a3d4a7209 */ /* 0x000fea0007810000 */
[----:B------:R-:W1:Y:S01]  /*16c60*/  MUFU.TANH R219, R63 ;  /* 0x0000003f00db7308 */ /* 0x000e620000002400 */
[----:B--2---:R-:W-:Y:S02]  /*16c70*/  FSEL R89, R185, -INF , P2 ;  /* 0xff800000b9597808 */ /* 0x004fe40001000000 */
[----:B------:R-:W-:Y:S07]  /*16c80*/  ISETP.GT.AND P2, PT, R5, 0x39, PT ;  /* 0x000000390500780c */ /* 0x000fee0003f44270 */
[----:B------:R-:W2:Y:S10]  /*16c90*/  MUFU.TANH R62, R65 ;  /* 0x00000041003e7308 */ /* 0x000eb40000002400 */
[----:B------:R3:W4:Y:S01]  /*16ca0*/  MUFU.TANH R187, R55 ;  /* 0x0000003700bb7308 */ /* 0x0007220000002400 */
[----:B-1----:R-:W-:Y:S02]  /*16cb0*/  FSEL R219, R219, -INF , P2 ;  /* 0xff800000dbdb7808 */ /* 0x002fe40001000000 */
[----:B------:R-:W-:Y:S07]  /*16cc0*/  ISETP.GT.AND P2, PT, R4, 0x40, PT ;  /* 0x000000400400780c */ /* 0x000fee0003f44270 */
[----:B------:R-:W1:Y:S01]  /*16cd0*/  MUFU.TANH R68, R68 ;  /* 0x0000004400447308 */ /* 0x000e620000002400 */
[----:B--2---:R-:W-:Y:S02]  /*16ce0*/  FSEL R62, R62, -INF , P3 ;  /* 0xff8000003e3e7808 */ /* 0x004fe40001800000 */
[----:B------:R-:W-:Y:S02]  /*16cf0*/  ISETP.GT.AND P3, PT, R0, 0x41, PT ;  /* 0x000000410000780c */ /* 0x000fe40003f64270 */
[----:B------:R-:W-:Y:S05]  /*16d00*/  FMNMX.FTZ R74, R62, R74, !PT ;  /* 0x0000004a3e4a7209 */ /* 0x000fea0007810000 */
[----:B------:R-:W2:Y:S01]  /*16d10*/  MUFU.TANH R69, R69 ;  /* 0x0000004500457308 */ /* 0x000ea20000002400 */
[----:B---3--:R-:W-:Y:S02]  /*16d20*/  FSEL R55, R196, -INF , P0 ;  /* 0xff800000c4377808 */ /* 0x008fe40000000000 */
[----:B----4-:R-:W-:Y:S02]  /*16d30*/  FSEL R60, R187, -INF , P1 ;  /* 0xff800000bb3c7808 */ /* 0x010fe40000800000 */
[----:B------:R-:W-:Y:S05]  /*16d40*/  ISETP.GT.AND P0, PT, R2, 0x29, PT ;  /* 0x000000290200780c */ /* 0x000fea0003f04270 */
[----:B------:R-:W3:Y:S01]  /*16d50*/  MUFU.TANH R70, R70 ;  /* 0x0000004600467308 */ /* 0x000ee20000002400 */
[----:B------:R-:W-:Y:S02]  /*16d60*/  ISETP.GT.AND P1, PT, R0, 0x39, PT ;  /* 0x000000390000780c */ /* 0x000fe40003f24270 */
[----:B------:R-:W-:Y:S02]  /*16d70*/  FSEL R48, R48, -INF , P0 ;  /* 0xff80000030307808 */ /* 0x000fe40000000000 */
[----:B-1----:R-:W-:Y:S02]  /*16d80*/  FSEL R218, R68, -INF , P2 ;  /* 0xff80000044da7808 */ /* 0x002fe40001000000 */
[----:B------:R-:W-:Y:S02]  /*16d90*/  FSEL R211, R211, -INF , P1 ;  /* 0xff800000d3d37808 */ /* 0x000fe40000800000 */
[----:B------:R-:W-:Y:S01]  /*16da0*/  ISETP.GT.AND P1, PT, R2, 0x38, PT ;  /* 0x000000380200780c */ /* 0x000fe20003f24270 */
[----:B------:R-:W1:Y:S01]  /*16db0*/  MUFU.TANH R63, R66 ;  /* 0x00000042003f7308 */ /* 0x000e620000002400 */
[C---:B------:R-:W-:Y:S02]  /*16dc0*/  ISETP.GT.AND P0, PT, R0.reuse, 0x30, PT ;  /* 0x000000300000780c */ /* 0x040fe40003f04270 */
[----:B------:R-:W-:Y:S02]  /*16dd0*/  ISETP.GT.AND P2, PT, R0, 0x48, PT ;  /* 0x000000480000780c */ /* 0x000fe40003f44270 */
[----:B--2---:R-:W-:Y:S02]  /*16de0*/  FSEL R221, R69, -INF , P5 ;  /* 0xff80000045dd7808 */ /* 0x004fe40002800000 */
[----:B------:R-:W2:Y:S01]  /*16df0*/  LDL.64 R68, [R1+0x70] ;  /* 0x0000700001447983 */ /* 0x000ea20000100a00 */
[----:B------:R-:W-:Y:S02]  /*16e00*/  ISETP.GT.AND P5, PT, R5, 0x40, PT ;  /* 0x000000400500780c */ /* 0x000fe40003fa4270 */
[----:B------:R-:W4:Y:S01]  /*16e10*/  MUFU.TANH R75, R75 ;  /* 0x0000004b004b7308 */ /* 0x000f220000002400 */
[----:B------:R-:W-:Y:S02]  /*16e20*/  FMNMX.FTZ R74, R218, R74, !PT ;  /* 0x0000004ada4a7209 */ /* 0x000fe40007810000 */
[----:B------:R-:W-:Y:S02]  /*16e30*/  FSEL R6, R6, -INF , P5 ;  /* 0xff80000006067808 */ /* 0x000fe40002800000 */
[----:B---3--:R-:W-:Y:S01]  /*16e40*/  FSEL R247, R70, -INF , P4 ;  /* 0xff80000046f77808 */ /* 0x008fe20002000000 */
[----:B------:R-:W-:Y:S01]  /*16e50*/  FMUL.FTZ R70, R111, c[0x0][0x320] ;  /* 0x0000c8006f467a20 */ /* 0x000fe20000410000 */
[----:B------:R-:W-:Y:S02]  /*16e60*/  ISETP.GT.AND P4, PT, R5, 0x41, PT ;  /* 0x000000410500780c */ /* 0x000fe40003f84270 */
[----:B------:R-:W-:Y:S01]  /*16e70*/  ISETP.GT.AND P5, PT, R4, 0x48, PT ;  /* 0x000000480400780c */ /* 0x000fe20003fa4270 */
[----:B------:R-:W3:Y:S01]  /*16e80*/  MUFU.TANH R80, R80 ;  /* 0x0000005000507308 */ /* 0x000ee20000002400 */
[----:B------:R-:W-:Y:S02]  /*16e90*/  FMNMX.FTZ R74, R221, R74, !PT ;  /* 0x0000004add4a7209 */ /* 0x000fe40007810000 */
[----:B-1----:R-:W-:Y:S02]  /*16ea0*/  FSEL R63, R63, -INF , P1 ;  /* 0xff8000003f3f7808 */ /* 0x002fe40000800000 */
[----:B------:R-:W-:Y:S05]  /*16eb0*/  ISETP.GT.AND P1, PT, R2, 0x41, PT ;  /* 0x000000410200780c */ /* 0x000fea0003f24270 */
[----:B------:R-:W-:Y:S01]  /*16ec0*/  MUFU.TANH R70, R70 ;  /* 0x0000004600467308 */ /* 0x000fe20000002400 */
[----:B----4-:R-:W-:Y:S02]  /*16ed0*/  FSEL R75, R75, -INF , P4 ;  /* 0xff8000004b4b7808 */ /* 0x010fe40002000000 */
[----:B------:R-:W-:Y:S07]  /*16ee0*/  ISETP.GT.AND P4, PT, R4, 0x49, PT ;  /* 0x000000490400780c */ /* 0x000fee0003f84270 */
[----:B------:R1:W-:Y:S01]  /*16ef0*/  MUFU.TANH R191, R88 ;  /* 0x0000005800bf7308 */ /* 0x0003e20000002400 */
[----:B---3--:R-:W-:Y:S01]  /*16f00*/  FSEL R220, R80, -INF , P5 ;  /* 0xff80000050dc7808 */ /* 0x008fe20002800000 */
[----:B------:R-:W-:Y:S01]  /*16f10*/  IMAD.MOV.U32 R80, RZ, RZ, R6 ;  /* 0x000000ffff507224 */ /* 0x000fe200078e0006 */
[----:B------:R-:W-:Y:S02]  /*16f20*/  FMNMX.FTZ R6, R12, R116, !PT ;  /* 0x000000740c067209 */ /* 0x000fe40007810000 */
[----:B------:R-:W-:Y:S05]  /*16f30*/  ISETP.GT.AND P5, PT, R4, 0x58, PT ;  /* 0x000000580400780c */ /* 0x000fea0003fa4270 */
[----:B------:R-:W3:Y:S01]  /*16f40*/  MUFU.TANH R71, R71 ;  /* 0x0000004700477308 */ /* 0x000ee20000002400 */
[----:B------:R-:W-:Y:S02]  /*16f50*/  FMNMX.FTZ R6, R13, R6, !PT ;  /* 0x000000060d067209 */ /* 0x000fe40007810000 */
[----:B------:R-:W-:Y:S02]  /*16f60*/  FMNMX.FTZ R74, R220, R74, !PT ;  /* 0x0000004adc4a7209 */ /* 0x000fe40007810000 */
[----:B------:R-:W-:Y:S05]  /*16f70*/  FMNMX.FTZ R6, R14, R6, !PT ;  /* 0x000000060e067209 */ /* 0x000fea0007810000 */
[----:B------:R-:W4:Y:S01]  /*16f80*/  MUFU.TANH R73, R73 ;  /* 0x0000004900497308 */ /* 0x000f220000002400 */
[----:B-1----:R-:W-:Y:S02]  /*16f90*/  FSEL R88, R186, -INF , P0 ;  /* 0xff800000ba587808 */ /* 0x002fe40000000000 */
[----:B------:R-:W-:Y:S07]  /*16fa0*/  ISETP.GT.AND P0, PT, R5, 0x38, PT ;  /* 0x000000380500780c */ /* 0x000fee0003f04270 */
[----:B------:R-:W1:Y:S01]  /*16fb0*/  MUFU.TANH R81, R81 ;  /* 0x0000005100517308 */ /* 0x000e620000002400 */
[----:B------:R-:W-:Y:S02]  /*16fc0*/  FSEL R217, R217, -INF , P0 ;  /* 0xff800000d9d97808 */ /* 0x000fe40000000000 */
[----:B------:R-:W-:Y:S02]  /*16fd0*/  ISETP.GT.AND P0, PT, R2, 0x39, PT ;  /* 0x000000390200780c */ /* 0x000fe40003f04270 */
[----:B---3--:R-:W-:Y:S02]  /*16fe0*/  FSEL R248, R71, -INF , P1 ;  /* 0xff80000047f87808 */ /* 0x008fe40000800000 */
[----:B------:R-:W-:Y:S03]  /*16ff0*/  ISETP.GT.AND P1, PT, R0, 0x49, PT ;  /* 0x000000490000780c */ /* 0x000fe60003f24270 */
[----:B------:R-:W3:Y:S01]  /*17000*/  MUFU.TANH R77, R77 ;  /* 0x0000004d004d7308 */ /* 0x000ee20000002400 */
[----:B----4-:R-:W-:Y:S02]  /*17010*/  FSEL R251, R73, -INF , P3 ;  /* 0xff80000049fb7808 */ /* 0x010fe40001800000 */
[C---:B------:R-:W-:Y:S07]  /*17020*/  ISETP.GT.AND P3, PT, R4.reuse, 0x50, PT ;  /* 0x000000500400780c */ /* 0x040fee0003f64270 */
[----:B------:R-:W4:Y:S01]  /*17030*/  MUFU.TANH R84, R84 ;  /* 0x0000005400547308 */ /* 0x000f220000002400 */
[----:B-1----:R-:W-:Y:S02]  /*17040*/  FSEL R222, R81, -INF , P4 ;  /* 0xff80000051de7808 */ /* 0x002fe40002000000 */
[----:B------:R-:W-:Y:S02]  /*17050*/  ISETP.GT.AND P4, PT, R4, 0x59, PT ;  /* 0x000000590400780c */ /* 0x000fe40003f84270 */
[----:B------:R-:W-:Y:S05]  /*17060*/  FMNMX.FTZ R74, R222, R74, !PT ;  /* 0x0000004ade4a7209 */ /* 0x000fea0007810000 */
[----:B------:R-:W1:Y:S01]  /*17070*/  MUFU.TANH R67, R67 ;  /* 0x0000004300437308 */ /* 0x000e620000002400 */
[----:B---3--:R-:W-:Y:S02]  /*17080*/  FSEL R65, R77, -INF , P1 ;  /* 0xff8000004d417808 */ /* 0x008fe40000800000 */
[----:B------:R-:W-:Y:S07]  /*17090*/  ISETP.GT.AND P1, PT, R4, 0x51, PT ;  /* 0x000000510400780c */ /* 0x000fee0003f24270 */
[----:B------:R1:W-:Y:S01]  /*170a0*/  MUFU.TANH R7, R86 ;  /* 0x0000005600077308 */ /* 0x0003e20000002400 */
[----:B----4-:R-:W-:Y:S02]  /*170b0*/  FSEL R246, R84, -INF , P3 ;  /* 0xff80000054f67808 */ /* 0x010fe40001800000 */
[----:B------:R-:W-:Y:S02]  /*170c0*/  ISETP.GT.AND P3, PT, R4, 0x61, PT ;  /* 0x000000610400780c */ /* 0x000fe40003f64270 */
[----:B------:R-:W-:Y:S05]  /*170d0*/  FMNMX.FTZ R74, R246, R74, !PT ;  /* 0x0000004af64a7209 */ /* 0x000fea0007810000 */
[----:B------:R-:W3:Y:S01]  /*170e0*/  MUFU.TANH R85, R85 ;  /* 0x0000005500557308 */ /* 0x000ee20000002400 */
[----:B------:R-:W-:Y:S02]  /*170f0*/  FSEL R213, R101, -INF , P3 ;  /* 0xff80000065d57808 */ /* 0x000fe40001800000 */
[----:B------:R-:W-:Y:S07]  /*17100*/  ISETP.GT.AND P3, PT, R2, 0x61, PT ;  /* 0x000000610200780c */ /* 0x000fee0003f64270 */
[----:B------:R-:W4:Y:S01]  /*17110*/  MUFU.TANH R72, R72 ;  /* 0x0000004800487308 */ /* 0x000f220000002400 */
[----:B-1----:R-:W-:Y:S02]  /*17120*/  FSEL R86, R67, -INF , P0 ;  /* 0xff80000043567808 */ /* 0x002fe40000000000 */
[----:B------:R-:W-:Y:S02]  /*17130*/  MOV R67, c[0x0][0x1e0] ;  /* 0x0000780000437a02 */ /* 0x000fe40000000f00 */
[----:B------:R-:W-:Y:S05]  /*17140*/  ISETP.GT.AND P0, PT, R0, 0x40, PT ;  /* 0x000000400000780c */ /* 0x000fea0003f04270 */
[----:B------:R-:W1:Y:S01]  /*17150*/  MUFU.TANH R76, R76 ;  /* 0x0000004c004c7308 */ /* 0x000e620000002400 */
[----:B---3--:R-:W-:Y:S02]  /*17160*/  FSEL R244, R85, -INF , P1 ;  /* 0xff80000055f47808 */ /* 0x008fe40000800000 */
[----:B------:R-:W-:Y:S02]  /*17170*/  ISETP.GT.AND P1, PT, R2, 0x50, PT ;  /* 0x000000500200780c */ /* 0x000fe40003f24270 */
[----:B------:R-:W-:Y:S05]  /*17180*/  FMNMX.FTZ R74, R244, R74, !PT ;  /* 0x0000004af44a7209 */ /* 0x000fea0007810000 */
[----:B------:R-:W3:Y:S01]  /*17190*/  MUFU.TANH R96, R96 ;  /* 0x0000006000607308 */ /* 0x000ee20000002400 */
[----:B------:R-:W-:Y:S02]  /*171a0*/  FSEL R208, R7, -INF , P1 ;  /* 0xff80000007d07808 */ /* 0x000fe40000800000 */
[----:B------:R-:W-:Y:S02]  /*171b0*/  ISETP.GT.AND P1, PT, R2, 0x68, PT ;  /* 0x000000680200780c */ /* 0x000fe40003f24270 */
[----:B----4-:R-:W-:Y:S02]  /*171c0*/  FSEL R250, R72, -INF , P0 ;  /* 0xff80000048fa7808 */ /* 0x010fe40000000000 */
[----:B------:R-:W-:Y:S03]  /*171d0*/  ISETP.GT.AND P0, PT, R5, 0x48, PT ;  /* 0x000000480500780c */ /* 0x000fe60003f04270 */
[----:B------:R-:W4:Y:S01]  /*171e0*/  MUFU.TANH R78, R78 ;  /* 0x0000004e004e7308 */ /* 0x000f220000002400 */
[----:B-1----:R-:W-:Y:S02]  /*171f0*/  FSEL R66, R76, -INF , P2 ;  /* 0xff8000004c427808 */ /* 0x002fe40001000000 */
[----:B------:R-:W2:Y:S01]  /*17200*/  LDL.64 R76, [R1+0x68] ;  /* 0x00006800014c7983 */ /* 0x000ea20000100a00 */
[----:B------:R-:W-:Y:S02]  /*17210*/  ISETP.GT.AND P2, PT, R2, 0x48, PT ;  /* 0x000000480200780c */ /* 0x000fe40003f44270 */
[----:B------:R-:W-:Y:S04]  /*17220*/  IMAD.MOV.U32 R85, RZ, RZ, R66 ;  /* 0x000000ffff557224 */ /* 0x000fe800078e0042 */
[----:B------:R-:W1:Y:S01]  /*17230*/  MUFU.TANH R82, R82 ;  /* 0x0000005200527308 */ /* 0x000e620000002400 */
[----:B------:R-:W-:Y:S01]  /*17240*/  STL [R1+0xb4], R214 ;  /* 0x0000b4d601007387 */ /* 0x000fe20000100800 */
[----:B---3--:R-:W-:Y:S03]  /*17250*/  FSEL R245, R96, -INF , P5 ;  /* 0xff80000060f57808 */ /* 0x008fe60002800000 */
[----:B------:R-:W-:Y:S01]  /*17260*/  STL [R1+0xb8], R242 ;  /* 0x0000b8f201007387 */ /* 0x000fe20000100800 */
[----:B------:R-:W-:Y:S02]  /*17270*/  ISETP.GT.AND P5, PT, R4, 0x69, PT ;  /* 0x000000690400780c */ /* 0x000fe40003fa4270 */
[----:B------:R-:W-:Y:S02]  /*17280*/  FMNMX.FTZ R74, R245, R74, !PT ;  /* 0x0000004af54a7209 */ /* 0x000fe40007810000 */
[----:B------:R-:W3:Y:S01]  /*17290*/  MUFU.TANH R97, R97 ;  /* 0x0000006100617308 */ /* 0x000ee20000002400 */
[----:B----4-:R-:W-:Y:S02]  /*172a0*/  FSEL R78, R78, -INF , P0 ;  /* 0xff8000004e4e7808 */ /* 0x010fe40000000000 */
[----:B------:R-:W-:Y:S03]  /*172b0*/  ISETP.GT.AND P0, PT, R4, 0x60, PT ;  /* 0x000000600400780c */ /* 0x000fe60003f04270 */
[----:B------:R-:W-:Y:S04]  /*172c0*/  IMAD.MOV.U32 R81, RZ, RZ, R78 ;  /* 0x000000ffff517224 */ /* 0x000fe800078e004e */
[----:B------:R-:W4:Y:S01]  /*172d0*/  MUFU.TANH R100, R100 ;  /* 0x0000006400647308 */ /* 0x000f220000002400 */
[----:B-1----:R-:W-:Y:S02]  /*172e0*/  FSEL R243, R82, -INF , P2 ;  /* 0xff80000052f37808 */ /* 0x002fe40001000000 */
[----:B------:R-:W-:Y:S02]  /*172f0*/  MOV R82, R75 ;  /* 0x0000004b00527202 */ /* 0x000fe40000000f00 */
[----:B------:R-:W-:Y:S05]  /*17300*/  ISETP.GT.AND P2, PT, R4, 0x68, PT ;  /* 0x000000680400780c */ /* 0x000fea0003f44270 */
        /* <DEDUP_REMOVED lines=9> */
[----:B----4-:R-:W-:Y:S02]  /*173a0*/  FSEL R215, R100, -INF , P0 ;  /* 0xff80000064d77808 */ /* 0x010fe40000000000 */
[----:B------:R-:W-:Y:S02]  /*173b0*/  FMNMX.FTZ R4, R28, R4, !PT ;  /* 0x000000041c047209 */ /* 0x000fe40007810000 */
[----:B------:R-:W-:Y:S01]  /*173c0*/  FMNMX.FTZ R74, R215, R74, !PT ;  /* 0x0000004ad74a7209 */ /* 0x000fe20007810000 */
[----:B------:R-:W4:Y:S01]  /*173d0*/  MUFU.TANH R83, R83 ;  /* 0x0000005300537308 */ /* 0x000f220000002400 */
[----:B------:R-:W-:Y:S02]  /*173e0*/  FMNMX.FTZ R4, R31, R4, !PT ;  /* 0x000000041f047209 */ /* 0x000fe40007810000 */
[----:B------:R-:W-:Y:S02]  /*173f0*/  FMNMX.FTZ R74, R213, R74, !PT ;  /* 0x0000004ad54a7209 */ /* 0x000fe40007810000 */
[----:B-1----:R-:W-:Y:S02]  /*17400*/  FSEL R212, R112, -INF , P2 ;  /* 0xff80000070d47808 */ /* 0x002fe40001000000 */
[----:B------:R-:W-:Y:S02]  /*17410*/  FMNMX.FTZ R4, R32, R4, !PT ;  /* 0x0000000420047209 */ /* 0x000fe40007810000 */
[----:B------:R-:W-:Y:S01]  /*17420*/  FMNMX.FTZ R74, R212, R74, !PT ;  /* 0x0000004ad44a7209 */ /* 0x000fe20007810000 */
[----:B------:R-:W1:Y:S01]  /*17430*/  MUFU.TANH R87, R87 ;  /* 0x0000005700577308 */ /* 0x000e620000002400 */
[----:B------:R-:W-:Y:S02]  /*17440*/  FMNMX.FTZ R4, R43, R4, !PT ;  /* 0x000000042b047209 */ /* 0x000fe40007810000 */
[----:B------:R-:W-:Y:S02]  /*17450*/  ISETP.GT.AND P0, PT, R2, 0x51, PT ;  /* 0x000000510200780c */ /* 0x000fe40003f04270 */
[----:B---3--:R-:W-:Y:S02]  /*17460*/  FSEL R210, R113, -INF , P5 ;  /* 0xff80000071d27808 */ /* 0x008fe40002800000 */
[----:B------:R-:W-:Y:S02]  /*17470*/  FMNMX.FTZ R4, R44, R4, !PT ;  /* 0x000000042c047209 */ /* 0x000fe40007810000 */
[----:B------:R-:W-:Y:S01]  /*17480*/  FMNMX.FTZ R74, R210, R74, !PT ;  /* 0x0000004ad24a7209 */ /* 0x000fe20007810000 */
[----:B------:R-:W3:Y:S01]  /*17490*/  MUFU.TANH R17, R17 ;  /* 0x0000001100117308 */ /* 0x000ee20000002400 */
[----:B------:R-:W-:Y:S02]  /*174a0*/  FMNMX.FTZ R4, R47, R4, !PT ;  /* 0x000000042f047209 */ /* 0x000fe40007810000 */
[----:B------:R-:W-:Y:S01]  /*174b0*/  ISETP.GT.AND P2, PT, R2, 0x58, PT ;  /* 0x000000580200780c */ /* 0x000fe20003f44270 */
[----:B------:R-:W3:Y:S01]  /*174c0*/  SHFL.BFLY PT, R7, R74, 0x2, 0x1f ;  /* 0x0c401f004a077f89 */ /* 0x000ee200000e0000 */
[----:B------:R-:W-:Y:S02]  /*174d0*/  FMNMX.FTZ R4, R48, R4, !PT ;  /* 0x0000000430047209 */ /* 0x000fe40007810000 */
[----:B----4-:R-:W-:Y:S02]  /*174e0*/  FSEL R103, R83, -INF , P4 ;  /* 0xff80000053677808 */ /* 0x010fe40002000000 */
[----:B------:R-:W-:Y:S01]  /*174f0*/  FMNMX.FTZ R4, R59, R4, !PT ;  /* 0x000000043b047209 */ /* 0x000fe20007810000 */
[----:B------:R-:W-:Y:S01]  /*17500*/  MUFU.TANH R92, R92 ;  /* 0x0000005c005c7308 */ /* 0x000fe20000002400 */
[----:B------:R-:W-:Y:S02]  /*17510*/  ISETP.GT.AND P5, PT, R2, 0x59, PT ;  /* 0x000000590200780c */ /* 0x000fe40003fa4270 */
[----:B------:R-:W-:Y:S02]  /*17520*/  FMNMX.FTZ R4, R60, R4, !PT ;  /* 0x000000043c047209 */ /* 0x000fe40007810000 */
[----:B-1----:R-:W-:Y:S01]  /*17530*/  FSEL R205, R87, -INF , P0 ;  /* 0xff80000057cd7808 */ /* 0x002fe20000000000 */
[----:B------:R-:W-:Y:S01]  /*17540*/  IMAD.MOV.U32 R87, RZ, RZ, R65 ;  /* 0x000000ffff577224 */ /* 0x000fe200078e0041 */
[----:B------:R-:W-:Y:S02]  /*17550*/  FMNMX.FTZ R73, R63, R4, !PT ;  /* 0x000000043f497209 */ /* 0x000fe40007810000 */
[----:B------:R-:W-:Y:S01]  /*17560*/  FMNMX.FTZ R4, R21, R118, !PT ;  /* 0x0000007615047209 */ /* 0x000fe20007810000 */
[----:B------:R-:W1:Y:S01]  /*17570*/  MUFU.TANH R98, R98 ;  /* 0x0000006200627308 */ /* 0x000e620000002400 */
[----:B------:R-:W-:Y:S02]  /*17580*/  FMNMX.FTZ R73, R86, R73, !PT ;  /* 0x0000004956497209 */ /* 0x000fe40007810000 */
[----:B------:R-:W-:Y:S02]  /*17590*/  FMNMX.FTZ R4, R22, R4, !PT ;  /* 0x0000000416047209 */ /* 0x000fe40007810000 */
[----:B---3--:R-:W-:Y:S01]  /*175a0*/  FSEL R195, R17, -INF , P3 ;  /* 0xff80000011c37808 */ /* 0x008fe20001800000 */
[----:B------:R-:W-:Y:S01]  /*175b0*/  FMUL.FTZ R17, R107, c[0x0][0x320] ;  /* 0x0000c8006b117a20 */ /* 0x000fe20000410000 */
[----:B------:R-:W-:Y:S02]  /*175c0*/  FMNMX.FTZ R4, R23, R4, !PT ;  /* 0x0000000417047209 */ /* 0x000fe40007810000 */
[----:B------:R-:W-:Y:S01]  /*175d0*/  FMNMX.FTZ R74, R74, R7, !PT ;  /* 0x000000074a4a7209 */ /* 0x000fe20007810000 */
[----:B------:R-:W3:Y:S01]  /*175e0*/  MUFU.TANH R114, R114 ;  /* 0x0000007200727308 */ /* 0x000ee20000002400 */
[----:B------:R-:W-:Y:S02]  /*175f0*/  FMNMX.FTZ R4, R24, R4, !PT ;  /* 0x0000000418047209 */ /* 0x000fe40007810000 */
[----:B------:R-:W-:Y:S01]  /*17600*/  ISETP.GT.AND P3, PT, R0, 0x58, PT ;  /* 0x000000580000780c */ /* 0x000fe20003f64270 */
[----:B------:R-:W4:Y:S01]  /*17610*/  SHFL.BFLY PT, R7, R74, 0x1, 0x1f ;  /* 0x0c201f004a077f89 */ /* 0x000f2200000e0000 */
[----:B------:R-:W-:Y:S02]  /*17620*/  FMNMX.FTZ R4, R35, R4, !PT ;  /* 0x0000000423047209 */ /* 0x000fe40007810000 */
[----:B------:R-:W-:Y:S02]  /*17630*/  ISETP.GT.AND P4, PT, R2, 0x60, PT ;  /* 0x000000600200780c */ /* 0x000fe40003f84270 */
[----:B------:R-:W-:Y:S01]  /*17640*/  FMNMX.FTZ R4, R36, R4, !PT ;  /* 0x0000000424047209 */ /* 0x000fe20007810000 */
[----:B------:R-:W-:Y:S01]  /*17650*/  MUFU.TANH R17, R17 ;  /* 0x0000001100117308 */ /* 0x000fe20000002400 */
[----:B------:R-:W-:Y:S02]  /*17660*/  ISETP.GT.AND P0, PT, R2, 0x69, PT ;  /* 0x000000690200780c */ /* 0x000fe40003f04270 */
[----:B------:R-:W-:Y:S02]  /*17670*/  FMNMX.FTZ R4, R39, R4, !PT ;  /* 0x0000000427047209 */ /* 0x000fe40007810000 */
[----:B-1----:R-:W-:Y:S02]  /*17680*/  FSEL R204, R98, -INF , P2 ;  /* 0xff80000062cc7808 */ /* 0x002fe40001000000 */
[----:B------:R-:W-:Y:S02]  /*17690*/  FMNMX.FTZ R6, R19, R6, !PT ;  /* 0x0000000613067209 */ /* 0x000fe40007810000 */
[----:B------:R-:W-:Y:S01]  /*176a0*/  FMNMX.FTZ R4, R40, R4, !PT ;  /* 0x0000000428047209 */ /* 0x000fe20007810000 */
[----:B------:R-:W1:Y:S01]  /*176b0*/  MUFU.TANH R99, R99 ;  /* 0x0000006300637308 */ /* 0x000e620000002400 */
[----:B------:R-:W-:Y:S02]  /*176c0*/  FMNMX.FTZ R2, R20, R6, !PT ;  /* 0x0000000614027209 */ /* 0x000fe40007810000 */
[----:B------:R-:W-:Y:S02]  /*176d0*/  FMNMX.FTZ R4, R51, R4, !PT ;  /* 0x0000000433047209 */ /* 0x000fe40007810000 */
[----:B---3--:R-:W-:Y:S02]  /*176e0*/  FSEL R194, R114, -INF , P1 ;  /* 0xff80000072c27808 */ /* 0x008fe40000800000 */
[----:B------:R-:W-:Y:S02]  /*176f0*/  FMNMX.FTZ R4, R52, R4, !PT ;  /* 0x0000000434047209 */ /* 0x000fe40007810000 */
[----:B----4-:R-:W-:Y:S01]  /*17700*/  FMNMX.FTZ R74, R74, R7, !PT ;  /* 0x000000074a4a7209 */ /* 0x010fe20007810000 */
[----:B------:R-:W3:Y:S01]  /*17710*/  MUFU.TANH R109, R109 ;  /* 0x0000006d006d7308 */ /* 0x000ee20000002400 */
[----:B------:R-:W-:Y:S02]  /*17720*/  FMNMX.FTZ R73, R247, R73, !PT ;  /* 0x00000049f7497209 */ /* 0x000fe40007810000 */
[----:B------:R-:W-:Y:S01]  /*17730*/  FSEL R114, R92, -INF , P3 ;  /* 0xff8000005c727808 */ /* 0x000fe20001800000 */
[----:B------:R-:W-:Y:S01]  /*17740*/  FMUL.FTZ R75, R74, c[0x0][0x2d0] ;  /* 0x0000b4004a4b7a20 */ /* 0x000fe20000410000 */
[----:B------:R-:W-:Y:S02]  /*17750*/  FMNMX.FTZ R4, R55, R4, !PT ;  /* 0x0000000437047209 */ /* 0x000fe40007810000 */
[C---:B------:R-:W-:Y:S02]  /*17760*/  ISETP.GT.AND P3, PT, R0.reuse, 0x69, PT ;  /* 0x000000690000780c */ /* 0x040fe40003f64270 */
[----:B------:R-:W-:Y:S01]  /*17770*/  ISETP.GT.AND P1, PT, R0, 0x59, PT ;  /* 0x000000590000780c */ /* 0x000fe20003f24270 */
[----:B------:R-:W4:Y:S01]  /*17780*/  MUFU.TANH R102, R102 ;  /* 0x0000006600667308 */ /* 0x000f220000002400 */
[----:B------:R-:W-:Y:S02]  /*17790*/  FMNMX.FTZ R73, R248, R73, !PT ;  /* 0x00000049f8497209 */ /* 0x000fe40007810000 */
[----:B------:R-:W-:Y:S02]  /*177a0*/  FMNMX.FTZ R2, R33, R2, !PT ;  /* 0x0000000221027209 */ /* 0x000fe40007810000 */
[----:B------:R-:W-:Y:S02]  /*177b0*/  FMNMX.FTZ R73, R243, R73, !PT ;  /* 0x00000049f3497209 */ /* 0x000fe40007810000 */
[----:B-1----:R-:W-:Y:S02]  /*177c0*/  FSEL R201, R99, -INF , P5 ;  /* 0xff80000063c97808 */ /* 0x002fe40002800000 */
[----:B------:R-:W-:Y:S01]  /*177d0*/  FMNMX.FTZ R73, R103, R73, !PT ;  /* 0x0000004967497209 */ /* 0x000fe20007810000 */
[----:B------:R-:W1:Y:S01]  /*177e0*/  MUFU.TANH R115, R115 ;  /* 0x0000007300737308 */ /* 0x000e620000002400 */
[----:B------:R-:W-:Y:S02]  /*177f0*/  FMNMX.FTZ R4, R56, R4, !PT ;  /* 0x0000000438047209 */ /* 0x000fe40007810000 */
[----:B------:R-:W-:Y:S02]  /*17800*/  FMNMX.FTZ R73, R208, R73, !PT ;  /* 0x00000049d0497209 */ /* 0x000fe40007810000 */
[----:B---3--:R-:W-:Y:S02]  /*17810*/  FSEL R98, R109, -INF , P3 ;  /* 0xff8000006d627808 */ /* 0x008fe40001800000 */
[----:B------:R-:W-:Y:S02]  /*17820*/  FMNMX.FTZ R73, R205, R73, !PT ;  /* 0x00000049cd497209 */ /* 0x000fe40007810000 */
[----:B------:R-:W-:Y:S01]  /*17830*/  FSETP.NEU.FTZ.AND P3, PT, R74, -INF , PT ;  /* 0xff8000004a00780b */ /* 0x000fe20003f7d000 */
[----:B------:R-:W3:Y:S01]  /*17840*/  MUFU.TANH R79, R79 ;  /* 0x0000004f004f7308 */ /* 0x000ee20000002400 */
[----:B------:R-:W-:Y:S02]  /*17850*/  FMNMX.FTZ R73, R204, R73, !PT ;  /* 0x00000049cc497209 */ /* 0x000fe40007810000 */
[----:B------:R-:W-:Y:S02]  /*17860*/  FSEL R75, R75, RZ, P3 ;  /* 0x000000ff4b4b7208 */ /* 0x000fe40001800000 */
[----:B----4-:R-:W-:Y:S02]  /*17870*/  FSEL R198, R102, -INF , P4 ;  /* 0xff80000066c67808 */ /* 0x010fe40002000000 */
[----:B------:R-:W-:Y:S01]  /*17880*/  FMNMX.FTZ R73, R201, R73, !PT ;  /* 0x00000049c9497209 */ /* 0x000fe20007810000 */
[--C-:B------:R-:W-:Y:S01]  /*17890*/  FFMA.FTZ R102, R246, c[0x0][0x2d0], -R75.reuse ;  /* 0x0000b400f6667a23 */ /* 0x100fe2000001084b */
[C---:B------:R-:W-:Y:S01]  /*178a0*/  ISETP.GT.AND P5, PT, R0.reuse, 0x50, PT ;  /* 0x000000500000780c */ /* 0x040fe20003fa4270 */
[----:B------:R-:W4:Y:S01]  /*178b0*/  MUFU.TANH R90, R90 ;  /* 0x0000005a005a7308 */ /* 0x000f220000002400 */
[----:B------:R-:W-:Y:S01]  /*178c0*/  ISETP.GT.AND P4, PT, R0, 0x51, PT ;  /* 0x000000510000780c */ /* 0x000fe20003f84270 */
[--C-:B------:R-:W-:Y:S01]  /*178d0*/  FFMA.FTZ R107, R216, c[0x0][0x2d0], -R75.reuse ;  /* 0x0000b400d86b7a23 */ /* 0x100fe2000001084b */
[----:B------:R-:W-:Y:S01]  /*178e0*/  FMNMX.FTZ R4, R202, R4, !PT ;  /* 0x00000004ca047209 */ /* 0x000fe20007810000 */
[--C-:B------:R-:W-:Y:S01]  /*178f0*/  FFMA.FTZ R212, R212, c[0x0][0x2d0], -R75.reuse ;  /* 0x0000b400d4d47a23 */ /* 0x100fe2000001084b */
[----:B------:R-:W-:Y:S02]  /*17900*/  FMNMX.FTZ R73, R198, R73, !PT ;  /* 0x00000049c6497209 */ /* 0x000fe40007810000 */
[----:B-1----:R-:W-:Y:S02]  /*17910*/  FSEL R192, R115, -INF , P0 ;  /* 0xff80000073c07808 */ /* 0x002fe40000000000 */
[----:B------:R-:W-:Y:S01]  /*17920*/  FSEL R191, R191, -INF , P5 ;  /* 0xff800000bfbf7808 */ /* 0x000fe20002800000 */
[----:B------:R-:W1:Y:S01]  /*17930*/  MUFU.TANH R93, R93 ;  /* 0x0000005d005d7308 */ /* 0x000e620000002400 */
[----:B------:R-:W-:Y:S02]  /*17940*/  ISETP.GT.AND P5, PT, R0, 0x61, PT ;  /* 0x000000610000780c */ /* 0x000fe40003fa4270 */
[----:B------:R-:W-:Y:S02]  /*17950*/  FSEL R112, R64, -INF , P4 ;  /* 0xff80000040707808 */ /* 0x000fe40002000000 */
[C---:B------:R-:W-:Y:S02]  /*17960*/  ISETP.GT.AND P4, PT, R0.reuse, 0x68, PT ;  /* 0x000000680000780c */ /* 0x040fe40003f84270 */
[----:B------:R-:W-:Y:S02]  /*17970*/  ISETP.GT.AND P0, PT, R0, 0x60, PT ;  /* 0x000000600000780c */ /* 0x000fe40003f04270 */
[----:B------:R-:W-:Y:S01]  /*17980*/  FMNMX.FTZ R0, R203, R4, !PT ;  /* 0x00000004cb007209 */ /* 0x000fe20007810000 */
[----:B------:R-:W1:Y:S01]  /*17990*/  MUFU.TANH R104, R104 ;  /* 0x0000006800687308 */ /* 0x000e620000002400 */
[--C-:B------:R-:W-:Y:S01]  /*179a0*/  FFMA.FTZ R4, R8, c[0x0][0x2d0], -R75.reuse ;  /* 0x0000b40008047a23 */ /* 0x100fe2000001084b */
[----:B------:R-:W-:Y:S02]  /*179b0*/  FMNMX.FTZ R73, R195, R73, !PT ;  /* 0x00000049c3497209 */ /* 0x000fe40007810000 */
[----:B------:R-:W-:Y:S02]  /*179c0*/  FMNMX.FTZ R2, R34, R2, !PT ;  /* 0x0000000222027209 */ /* 0x000fe40007810000 */
[----:B------:R-:W-:Y:S02]  /*179d0*/  FMNMX.FTZ R73, R194, R73, !PT ;  /* 0x00000049c2497209 */ /* 0x000fe40007810000 */
[----:B------:R-:W-:Y:S02]  /*179e0*/  FMNMX.FTZ R2, R37, R2, !PT ;  /* 0x0000000225027209 */ /* 0x000fe40007810000 */
[----:B------:R1:W-:Y:S01]  /*179f0*/  MUFU.EX2 R189, R4 ;  /* 0x0000000400bd7308 */ /* 0x0003e20000000800 */
[----:B------:R-:W-:Y:S02]  /*17a00*/  FMNMX.FTZ R73, R192, R73, !PT ;  /* 0x00000049c0497209 */ /* 0x000fe40007810000 */
[----:B------:R-:W-:Y:S02]  /*17a10*/  FMNMX.FTZ R2, R38, R2, !PT ;  /* 0x0000000226027209 */ /* 0x000fe40007810000 */
[----:B------:R-:W-:Y:S01]  /*17a20*/  ISETP.GT.AND P2, PT, R5, 0x49, PT ;  /* 0x000000490500780c */ /* 0x000fe20003f44270 */
[----:B------:R-:W1:Y:S01]  /*17a30*/  SHFL.BFLY PT, R6, R73, 0x2, 0x1f ;  /* 0x0c401f0049067f89 */ /* 0x000e6200000e0000 */
[----:B------:R-:W-:Y:S02]  /*17a40*/  FMNMX.FTZ R2, R49, R2, !PT ;  /* 0x0000000231027209 */ /* 0x000fe40007810000 */
[----:B---3--:R-:W-:Y:S01]  /*17a50*/  FSEL R200, R79, -INF , P2 ;  /* 0xff8000004fc87808 */ /* 0x008fe20001000000 */
[----:B------:R-:W3:Y:S01]  /*17a60*/  MUFU.TANH R105, R105 ;  /* 0x0000006900697308 */ /* 0x000ee20000002400 */
[----:B------:R-:W-:Y:S02]  /*17a70*/  FMNMX.FTZ R2, R50, R2, !PT ;  /* 0x0000000232027209 */ /* 0x000fe40007810000 */
[----:B------:R-:W-:Y:S02]  /*17a80*/  ISETP.GT.AND P2, PT, R5, 0x50, PT ;  /* 0x000000500500780c */ /* 0x000fe40003f44270 */
[----:B------:R-:W-:Y:S02]  /*17a90*/  FMNMX.FTZ R2, R53, R2, !PT ;  /* 0x0000000235027209 */ /* 0x000fe40007810000 */
[----:B----4-:R-:W-:Y:S02]  /*17aa0*/  FSEL R190, R90, -INF , P2 ;  /* 0xff8000005abe7808 */ /* 0x010fe40001000000 */
[----:B------:R-:W-:Y:S01]  /*17ab0*/  FMNMX.FTZ R2, R54, R2, !PT ;  /* 0x0000000236027209 */ /* 0x000fe20007810000 */
[----:B------:R-:W4:Y:S01]  /*17ac0*/  MUFU.TANH R108, R108 ;  /* 0x0000006c006c7308 */ /* 0x000f220000002400 */
[----:B------:R-:W-:Y:S02]  /*17ad0*/  ISETP.GT.AND P2, PT, R5, 0x61, PT ;  /* 0x000000610500780c */ /* 0x000fe40003f44270 */
[----:B------:R-:W-:Y:S01]  /*17ae0*/  FMNMX.FTZ R2, R88, R2, !PT ;  /* 0x0000000258027209 */ /* 0x000fe20007810000 */
[--C-:B-1----:R-:W-:Y:S01]  /*17af0*/  FFMA.FTZ R4, R9, c[0x0][0x2d0], -R75.reuse ;  /* 0x0000b40009047a23 */ /* 0x102fe2000001084b */
[----:B------:R-:W-:Y:S02]  /*17b00*/  FSEL R115, R93, -INF , P1 ;  /* 0xff8000005d737808 */ /* 0x000fe40000800000 */
[----:B------:R-:W-:Y:S02]  /*17b10*/  FMNMX.FTZ R2, R89, R2, !PT ;  /* 0x0000000259027209 */ /* 0x000fe40007810000 */
[----:B------:R-:W-:Y:S01]  /*17b20*/  FSEL R185, R17, -INF , P2 ;  /* 0xff80000011b97808 */ /* 0x000fe20001000000 */
[----:B------:R1:W-:Y:S01]  /*17b30*/  MUFU.EX2 R223, R4 ;  /* 0x0000000400df7308 */ /* 0x0003e20000000800 */
[----:B------:R-:W-:Y:S02]  /*17b40*/  FMNMX.FTZ R73, R73, R6, !PT ;  /* 0x0000000649497209 */ /* 0x000fe40007810000 */
[----:B------:R-:W-:Y:S02]  /*17b50*/  FMNMX.FTZ R2, R207, R2, !PT ;  /* 0x00000002cf027209 */ /* 0x000fe40007810000 */
[----:B------:R-:W-:Y:S01]  /*17b60*/  FSEL R111, R104, -INF , P0 ;  /* 0xff800000686f7808 */ /* 0x000fe20000000000 */
[----:B------:R-:W1:Y:S01]  /*17b70*/  SHFL.BFLY PT, R6, R73, 0x1, 0x1f ;  /* 0x0c201f0049067f89 */ /* 0x000e6200000e0000 */
[----:B------:R-:W-:Y:S01]  /*17b80*/  FMNMX.FTZ R2, R211, R2, !PT ;  /* 0x00000002d3027209 */ /* 0x000fe20007810000 */
[--C-:B------:R-:W-:Y:S01]  /*17b90*/  FFMA.FTZ R104, R244, c[0x0][0x2d0], -R75.reuse ;  /* 0x0000b400f4687a23 */ /* 0x100fe2000001084b */
[----:B---3--:R-:W-:Y:S01]  /*17ba0*/  FSEL R101, R105, -INF , P5 ;  /* 0xff80000069657808 */ /* 0x008fe20002800000 */
[----:B------:R-:W3:Y:S01]  /*17bb0*/  MUFU.TANH R91, R91 ;  /* 0x0000005b005b7308 */ /* 0x000ee20000002400 */
[----:B------:R-:W-:Y:S02]  /*17bc0*/  FMNMX.FTZ R2, R250, R2, !PT ;  /* 0x00000002fa027209 */ /* 0x000fe40007810000 */
[----:B------:R-:W-:Y:S02]  /*17bd0*/  FMNMX.FTZ R0, R217, R0, !PT ;  /* 0x00000000d9007209 */ /* 0x000fe40007810000 */
[----:B------:R-:W-:Y:S02]  /*17be0*/  FMNMX.FTZ R2, R251, R2, !PT ;  /* 0x00000002fb027209 */ /* 0x000fe40007810000 */
[----:B----4-:R-:W-:Y:S02]  /*17bf0*/  FSEL R99, R108, -INF , P4 ;  /* 0xff8000006c637808 */ /* 0x010fe40002000000 */
[----:B------:R-:W-:Y:S01]  /*17c00*/  FMNMX.FTZ R2, R85, R2, !PT ;  /* 0x0000000255027209 */ /* 0x000fe20007810000 */
[----:B------:R-:W4:Y:S01]  /*17c10*/  MUFU.TANH R94, R94 ;  /* 0x0000005e005e7308 */ /* 0x000f220000002400 */
[----:B------:R-:W-:Y:S02]  /*17c20*/  FMNMX.FTZ R0, R219, R0, !PT ;  /* 0x00000000db007209 */ /* 0x000fe40007810000 */
[----:B------:R-:W-:Y:S01]  /*17c30*/  FMNMX.FTZ R2, R87, R2, !PT ;  /* 0x0000000257027209 */ /* 0x000fe20007810000 */
[--C-:B-1----:R-:W-:Y:S01]  /*17c40*/  FFMA.FTZ R4, R10, c[0x0][0x2d0], -R75.reuse ;  /* 0x0000b4000a047a23 */ /* 0x102fe2000001084b */
[----:B------:R-:W-:Y:S02]  /*17c50*/  FMNMX.FTZ R0, R80, R0, !PT ;  /* 0x0000000050007209 */ /* 0x000fe40007810000 */
[----:B------:R-:W-:Y:S02]  /*17c60*/  ISETP.GT.AND P4, PT, R5, 0x59, PT ;  /* 0x000000590500780c */ /* 0x000fe40003f84270 */
[----:B------:R-:W-:Y:S01]  /*17c70*/  FMNMX.FTZ R0, R82, R0, !PT ;  /* 0x0000000052007209 */ /* 0x000fe20007810000 */
[----:B------:R1:W-:Y:S01]  /*17c80*/  MUFU.EX2 R249, R4 ;  /* 0x0000000400f97308 */ /* 0x0003e20000000800 */
[----:B------:R-:W-:Y:S02]  /*17c90*/  FMNMX.FTZ R73, R73, R6, !PT ;  /* 0x0000000649497209 */ /* 0x000fe40007810000 */
[----:B------:R-:W-:Y:S02]  /*17ca0*/  FMNMX.FTZ R2, R191, R2, !PT ;  /* 0x00000002bf027209 */ /* 0x000fe40007810000 */
[C---:B------:R-:W-:Y:S01]  /*17cb0*/  FSETP.NEU.FTZ.AND P2, PT, R73.reuse, -INF , PT ;  /* 0xff8000004900780b */ /* 0x040fe20003f5d000 */
[----:B------:R-:W-:Y:S01]  /*17cc0*/  FMUL.FTZ R96, R73, c[0x0][0x2d0] ;  /* 0x0000b40049607a20 */ /* 0x000fe20000410000 */
[----:B------:R-:W-:Y:S02]  /*17cd0*/  FMNMX.FTZ R2, R112, R2, !PT ;  /* 0x0000000270027209 */ /* 0x000fe40007810000 */
[----:B------:R-:W-:Y:S01]  /*17ce0*/  FMNMX.FTZ R0, R81, R0, !PT ;  /* 0x0000000051007209 */ /* 0x000fe20007810000 */
[----:B------:R-:W2:Y:S01]  /*17cf0*/  MUFU.TANH R95, R95 ;  /* 0x0000005f005f7308 */ /* 0x000ea20000002400 */
[----:B------:R-:W-:Y:S02]  /*17d00*/  FSEL R96, R96, RZ, P2 ;  /* 0x000000ff60607208 */ /* 0x000fe40001000000 */
[----:B------:R-:W-:Y:S02]  /*17d10*/  FMNMX.FTZ R2, R114, R2, !PT ;  /* 0x0000000272027209 */ /* 0x000fe40007810000 */
[----:B------:R-:W-:Y:S01]  /*17d20*/  ISETP.GT.AND P1, PT, R5, 0x51, PT ;  /* 0x000000510500780c */ /* 0x000fe20003f24270 */
[--C-:B------:R-:W-:Y:S01]  /*17d30*/  FFMA.FTZ R105, R205, c[0x0][0x2d0], -R96.reuse ;  /* 0x0000b400cd697a23 */ /* 0x100fe20000010860 */
[----:B------:R-:W-:Y:S01]  /*17d40*/  FMNMX.FTZ R2, R115, R2, !PT ;  /* 0x0000000273027209 */ /* 0x000fe20007810000 */
[--C-:B------:R-:W-:Y:S01]  /*17d50*/  FFMA.FTZ R108, R204, c[0x0][0x2d0], -R96.reuse ;  /* 0x0000b400cc6c7a23 */ /* 0x100fe20000010860 */
[----:B---3--:R-:W-:Y:S01]  /*17d60*/  FSEL R113, R91, -INF , P1 ;  /* 0xff8000005b717808 */ /* 0x008fe20000800000 */
[----:B------:R-:W3:Y:S01]  /*17d70*/  MUFU.TANH R106, R106 ;  /* 0x0000006a006a7308 */ /* 0x000ee20000002400 */
[----:B------:R-:W-:Y:S01]  /*17d80*/  FMNMX.FTZ R2, R111, R2, !PT ;  /* 0x000000026f027209 */ /* 0x000fe20007810000 */
[--C-:B------:R-:W-:Y:S01]  /*17d90*/  FFMA.FTZ R195, R195, c[0x0][0x2d0], -R96.reuse ;  /* 0x0000b400c3c37a23 */ /* 0x100fe20000010860 */
[----:B------:R-:W-:Y:S01]  /*17da0*/  ISETP.GT.AND P0, PT, R5, 0x58, PT ;  /* 0x000000580500780c */ /* 0x000fe20003f04270 */
[--C-:B-1----:R-:W-:Y:S01]  /*17db0*/  FFMA.FTZ R4, R12, c[0x0][0x2d0], -R96.reuse ;  /* 0x0000b4000c047a23 */ /* 0x102fe20000010860 */
[----:B------:R-:W-:Y:S01]  /*17dc0*/  FMNMX.FTZ R2, R101, R2, !PT ;  /* 0x0000000265027209 */ /* 0x000fe20007810000 */
[--C-:B------:R-:W-:Y:S01]  /*17dd0*/  FFMA.FTZ R194, R194, c[0x0][0x2d0], -R96.reuse ;  /* 0x0000b400c2c27a23 */ /* 0x100fe20000010860 */
[----:B----4-:R-:W-:Y:S02]  /*17de0*/  FSEL R188, R94, -INF , P0 ;  /* 0xff8000005ebc7808 */ /* 0x010fe40000000000 */
[----:B------:R-:W-:Y:S01]  /*17df0*/  FMNMX.FTZ R2, R99, R2, !PT ;  /* 0x0000000263027209 */ /* 0x000fe20007810000 */
[----:B------:R1:W-:Y:S01]  /*17e00*/  MUFU.EX2 R206, R4 ;  /* 0x0000000400ce7308 */ /* 0x0003e20000000800 */
[----:B------:R-:W-:Y:S02]  /*17e10*/  ISETP.GT.AND P1, PT, R5, 0x68, PT ;  /* 0x000000680500780c */ /* 0x000fe40003f24270 */
[----:B------:R-:W-:Y:S02]  /*17e20*/  FMNMX.FTZ R2, R98, R2, !PT ;  /* 0x0000000262027209 */ /* 0x000fe40007810000 */
[----:B--2---:R-:W-:Y:S02]  /*17e30*/  FSEL R187, R95, -INF , P4 ;  /* 0xff8000005fbb7808 */ /* 0x004fe40002000000 */
[----:B------:R-:W-:Y:S01]  /*17e40*/  ISETP.GE.AND P4, PT, R214, 0x1, PT ;  /* 0x00000001d600780c */ /* 0x000fe20003f86270 */
[----:B------:R-:W2:Y:S01]  /*17e50*/  SHFL.BFLY PT, R72, R2, 0x2, 0x1f ;  /* 0x0c401f0002487f89 */ /* 0x000ea200000e0000 */
[----:B------:R-:W-:Y:S01]  /*17e60*/  F2FP.PACK_AB R76, R223, R189 ;  /* 0x000000bddf4c723e */ /* 0x000fe200000000ff */
[----:B------:R-:W4:Y:S01]  /*17e70*/  MUFU.TANH R7, R110 ;  /* 0x0000006e00077308 */ /* 0x000f220000002400 */
[----:B------:R-:W-:Y:S02]  /*17e80*/  FMNMX.FTZ R0, R200, R0, !PT ;  /* 0x00000000c8007209 */ /* 0x000fe40007810000 */
[----:B------:R-:W-:Y:S02]  /*17e90*/  ISETP.GT.AND P0, PT, R5, 0x60, PT ;  /* 0x000000600500780c */ /* 0x000fe40003f04270 */
[----:B------:R-:W-:Y:S02]  /*17ea0*/  FMNMX.FTZ R0, R190, R0, !PT ;  /* 0x00000000be007209 */ /* 0x000fe40007810000 */
[----:B---3--:R-:W-:Y:S01]  /*17eb0*/  FSEL R186, R106, -INF , P0 ;  /* 0xff8000006aba7808 */ /* 0x008fe20000000000 */
[--C-:B------:R-:W-:Y:S01]  /*17ec0*/  FFMA.FTZ R106, R245, c[0x0][0x2d0], -R75.reuse ;  /* 0x0000b400f56a7a23 */ /* 0x100fe2000001084b */
[----:B------:R-:W-:Y:S02]  /*17ed0*/  FMNMX.FTZ R0, R113, R0, !PT ;  /* 0x0000000071007209 */ /* 0x000fe40007810000 */
[----:B------:R-:W-:Y:S02]  /*17ee0*/  ISETP.GT.AND P0, PT, R5, 0x69, PT ;  /* 0x000000690500780c */ /* 0x000fe40003f04270 */
[----:B------:R-:W-:Y:S01]  /*17ef0*/  FMNMX.FTZ R0, R188, R0, !PT ;  /* 0x00000000bc007209 */ /* 0x000fe20007810000 */
[----:B-1----:R-:W-:Y:S01]  /*17f00*/  FFMA.FTZ R4, R13, c[0x0][0x2d0], -R96 ;  /* 0x0000b4000d047a23 */ /* 0x002fe20000010860 */
[----:B------:R-:W-:Y:S01]  /*17f10*/  FSEL R70, R70, -INF , P0 ;  /* 0xff80000046467808 */ /* 0x000fe20000000000 */
[--C-:B------:R-:W-:Y:S01]  /*17f20*/  FFMA.FTZ R13, R30, c[0x0][0x2d0], -R75.reuse ;  /* 0x0000b4001e0d7a23 */ /* 0x100fe2000001084b */
[----:B------:R-:W-:Y:S01]  /*17f30*/  @P4 SHF.R.S32.HI R5, RZ, 0x1f, R242 ;  /* 0x0000001fff054819 */ /* 0x000fe200000114f2 */
[----:B------:R1:W3:Y:S01]  /*17f40*/  MUFU.EX2 R209, R4 ;  /* 0x0000000400d17308 */ /* 0x0002e20000000800 */
[----:B------:R-:W-:Y:S02]  /*17f50*/  FMNMX.FTZ R0, R187, R0, !PT ;  /* 0x00000000bb007209 */ /* 0x000fe40007810000 */
[----:B------:R-:W-:Y:S01]  /*17f60*/  @P4 SHF.L.U32 R17, R67, 0x5, RZ ;  /* 0x0000000543114819 */ /* 0x000fe200000006ff */
[----:B------:R-:W-:Y:S01]  /*17f70*/  @P4 IMAD R5, R5, c[0x0][0x1e0], RZ ;  /* 0x0000780005054a24 */ /* 0x000fe200078e02ff */
[----:B--2---:R-:W-:Y:S01]  /*17f80*/  FMNMX.FTZ R72, R2, R72, !PT ;  /* 0x0000004802487209 */ /* 0x004fe20007810000 */
[----:B------:R-:W-:Y:S01]  /*17f90*/  FFMA.FTZ R2, R11, c[0x0][0x2d0], -R75 ;  /* 0x0000b4000b027a23 */ /* 0x000fe2000001084b */
[----:B----4-:R-:W-:Y:S01]  /*17fa0*/  FSEL R184, R7, -INF , P1 ;  /* 0xff80000007b87808 */ /* 0x010fe20000800000 */
[--C-:B------:R-:W-:Y:S01]  /*17fb0*/  FFMA.FTZ R110, R201, c[0x0][0x2d0], -R96.reuse ;  /* 0x0000b400c96e7a23 */ /* 0x100fe20000010860 */
[----:B------:R-:W-:Y:S01]  /*17fc0*/  FMNMX.FTZ R0, R186, R0, !PT ;  /* 0x00000000ba007209 */ /* 0x000fe20007810000 */
[----:B------:R2:W-:Y:S01]  /*17fd0*/  MUFU.EX2 R65, R2 ;  /* 0x0000000200417308 */ /* 0x0005e20000000800 */
[----:B------:R-:W4:Y:S01]  /*17fe0*/  SHFL.BFLY PT, R6, R72, 0x1, 0x1f ;  /* 0x0c201f0048067f89 */ /* 0x000f2200000e0000 */
[----:B------:R-:W-:Y:S01]  /*17ff0*/  @P4 IMAD R5, R242, c[0x0][0x1e4], R5 ;  /* 0x00007900f2054a24 */ /* 0x000fe200078e0205 */
[----:B------:R-:W-:Y:S04]  /*18000*/  FMNMX.FTZ R0, R185, R0, !PT ;  /* 0x00000000b9007209 */ /* 0x000fe80007810000 */
[----:B------:R-:W-:Y:S03]  /*18010*/  FMNMX.FTZ R0, R184, R0, !PT ;  /* 0x00000000b8007209 */ /* 0x000fe60007810000 */
[----:B------:R3:W-:Y:S01]  /*18020*/  MUFU.EX2 R237, R13 ;  /* 0x0000000d00ed7308 */ /* 0x0007e20000000800 */
[----:B------:R-:W-:Y:S01]  /*18030*/  FMNMX.FTZ R0, R70, R0, !PT ;  /* 0x0000000046007209 */ /* 0x000fe20007810000 */
[--C-:B-1----:R-:W-:Y:S02]  /*18040*/  FFMA.FTZ R4, R14, c[0x0][0x2d0], -R96.reuse ;  /* 0x0000b4000e047a23 */ /* 0x102fe40000010860 */
[----:B------:R-:W-:Y:S06]  /*18050*/  FFMA.FTZ R14, R29, c[0x0][0x2d0], -R75 ;  /* 0x0000b4001d0e7a23 */ /* 0x000fec000001084b */
[----:B------:R1:W-:Y:S01]  /*18060*/  MUFU.EX2 R66, R4 ;  /* 0x0000000400427308 */ /* 0x0003e20000000800 */
[----:B--2---:R-:W2:Y:S01]  /*18070*/  SHFL.BFLY PT, R2, R0, 0x2, 0x1f ;  /* 0x0c401f0000027f89 */ /* 0x004ea200000e0000 */
[----:B----4-:R-:W-:Y:S01]  /*18080*/  FMNMX.FTZ R72, R72, R6, !PT ;  /* 0x0000000648487209 */ /* 0x010fe20007810000 */
[----:B------:R-:W-:Y:S03]  /*18090*/  @P4 IMAD.WIDE.U32 R6, R242, c[0x0][0x1e0], RZ ;  /* 0x00007800f2064a25 */ /* 0x000fe600078e00ff */
[C---:B------:R-:W-:Y:S04]  /*180a0*/  FSETP.NEU.FTZ.AND P1, PT, R72.reuse, -INF , PT ;  /* 0xff8000004800780b */ /* 0x040fe80003f3d000 */
[----:B------:R4:W-:Y:S01]  /*180b0*/  MUFU.EX2 R90, R14 ;  /* 0x0000000e005a7308 */ /* 0x0009e20000000800 */
[----:B------:R-:W-:Y:S01]  /*180c0*/  FMUL.FTZ R97, R72, c[0x0][0x2d0] ;  /* 0x0000b40048617a20 */ /* 0x000fe20000410000 */
[----:B------:R-:W-:Y:S01]  /*180d0*/  @P4 IADD3 R7, R7, R5, RZ ;  /* 0x0000000507074210 */ /* 0x000fe20007ffe0ff */
[----:B------:R-:W-:Y:S01]  /*180e0*/  @P4 IMAD.MOV.U32 R5, RZ, RZ, R77 ;  /* 0x000000ffff054224 */ /* 0x000fe200078e004d */
[----:B---3--:R-:W-:Y:S01]  /*180f0*/  F2FP.PACK_AB R77, R209, R206 ;  /* 0x000000ced14d723e */ /* 0x008fe200000000ff */
[----:B------:R-:W-:Y:S01]  /*18100*/  FFMA.FTZ R13, R46, c[0x0][0x2d0], -R75 ;  /* 0x0000b4002e0d7a23 */ /* 0x000fe2000001084b */
[----:B------:R-:W-:Y:S01]  /*18110*/  FSEL R97, R97, RZ, P1 ;  /* 0x000000ff61617208 */ /* 0x000fe20000800000 */
[----:B------:R-:W-:Y:S03]  /*18120*/  @P4 IMAD R7, R7, 0x70, RZ ;  /* 0x0000007007074824 */ /* 0x000fe600078e02ff */
[----:B------:R-:W-:Y:S01]  /*18130*/  MUFU.EX2 R83, R13 ;  /* 0x0000000d00537308 */ /* 0x000fe20000000800 */
[--C-:B------:R-:W-:Y:S02]  /*18140*/  FFMA.FTZ R112, R112, c[0x0][0x2d0], -R97.reuse ;  /* 0x0000b40070707a23 */ /* 0x100fe40000010861 */
[--C-:B------:R-:W-:Y:S02]  /*18150*/  FFMA.FTZ R114, R114, c[0x0][0x2d0], -R97.reuse ;  /* 0x0000b40072727a23 */ /* 0x100fe40000010861 */
[----:B-1----:R-:W-:Y:S02]  /*18160*/  FFMA.FTZ R4, R15, c[0x0][0x2d0], -R96 ;  /* 0x0000b4000f047a23 */ /* 0x002fe40000010860 */
[----:B------:R-:W-:Y:S01]  /*18170*/  FFMA.FTZ R115, R115, c[0x0][0x2d0], -R97 ;  /* 0x0000b40073737a23 */ /* 0x000fe20000010861 */
[----:B--2---:R-:W-:Y:S01]  /*18180*/  FMNMX.FTZ R0, R0, R2, !PT ;  /* 0x0000000200007209 */ /* 0x004fe20007810000 */
[--C-:B------:R-:W-:Y:S01]  /*18190*/  FFMA.FTZ R15, R26, c[0x0][0x2d0], -R75.reuse ;  /* 0x0000b4001a0f7a23 */ /* 0x100fe2000001084b */
[----:B------:R-:W1:Y:S03]  /*181a0*/  MUFU.EX2 R8, R4 ;  /* 0x0000000400087308 */ /* 0x000e660000000800 */
[----:B------:R-:W2:Y:S01]  /*181b0*/  SHFL.BFLY PT, R2, R0, 0x1, 0x1f ;  /* 0x0c201f0000027f89 */ /* 0x000ea200000e0000 */
[----:B----4-:R-:W-:Y:S06]  /*181c0*/  FFMA.FTZ R14, R45, c[0x0][0x2d0], -R75 ;  /* 0x0000b4002d0e7a23 */ /* 0x010fec000001084b */
[----:B------:R3:W-:Y:S10]  /*181d0*/  MUFU.EX2 R214, R15 ;  /* 0x0000000f00d67308 */ /* 0x0007f40000000800 */
[----:B------:R-:W-:Y:S01]  /*181e0*/  MUFU.EX2 R114, R114 ;  /* 0x0000007200727308 */ /* 0x000fe20000000800 */
[----:B-1----:R1:W-:Y:S01]  /*181f0*/  STL [R1+0xc], R8 ;  /* 0x00000c0801007387 */ /* 0x0023e20000100800 */
[----:B------:R-:W-:Y:S01]  /*18200*/  @P4 IMAD.MOV.U32 R4, RZ, RZ, R68 ;  /* 0x000000ffff044224 */ /* 0x000fe200078e0044 */
[----:B--2---:R-:W-:Y:S01]  /*18210*/  FMNMX.FTZ R71, R0, R2, !PT ;  /* 0x0000000200477209 */ /* 0x004fe20007810000 */
[----:B------:R-:W-:Y:S06]  /*18220*/  FFMA.FTZ R0, R19, c[0x0][0x2d0], -R97 ;  /* 0x0000b40013007a23 */ /* 0x000fec0000010861 */
[----:B------:R-:W-:Y:S01]  /*18230*/  MUFU.EX2 R115, R115 ;  /* 0x0000007300737308 */ /* 0x000fe20000000800 */
[----:B------:R-:W-:Y:S04]  /*18240*/  @P4 IMAD.WIDE.U32 R4, R6, 0x70, R4 ;  /* 0x0000007006044825 */ /* 0x000fe800078e0004 */
[----:B---3--:R-:W-:Y:S01]  /*18250*/  FFMA.FTZ R15, R41, c[0x0][0x2d0], -R75 ;  /* 0x0000b400290f7a23 */ /* 0x008fe2000001084b */
[C---:B------:R-:W-:Y:S01]  /*18260*/  @P4 LEA R6, P0, R4.reuse, c[0x0][0x1c8], 0x1 ;  /* 0x0000720004064a11 */ /* 0x040fe200078008ff */
[----:B------:R-:W-:Y:S02]  /*18270*/  @P4 IMAD.IADD R7, R5, 0x1, R7 ;  /* 0x0000000105074824 */ /* 0x000fe400078e0207 */
[----:B------:R-:W-:Y:S01]  /*18280*/  FMUL.FTZ R100, R71, c[0x0][0x2d0] ;  /* 0x0000b40047647a20 */ /* 0x000fe20000410000 */
[----:B------:R2:W-:Y:S01]  /*18290*/  MUFU.EX2 R109, R0 ;  /* 0x00000000006d7308 */ /* 0x0005e20000000800 */
[----:B------:R-:W-:Y:S01]  /*182a0*/  IMAD.MOV.U32 R68, RZ, RZ, 0x5 ;  /* 0x00000005ff447424 */ /* 0x000fe200078e00ff */
[----:B------:R-:W-:Y:S02]  /*182b0*/  @P4 LEA.HI.X R7, R4, c[0x0][0x1cc], R7, 0x1, P0 ;  /* 0x0000730004074a11 */ /* 0x000fe400000f0c07 */
[----:B------:R-:W-:Y:S02]  /*182c0*/  @P4 IADD3 R4, P0, R17, R6, RZ ;  /* 0x0000000611044210 */ /* 0x000fe40007f1e0ff */
[----:B------:R-:W-:Y:S01]  /*182d0*/  @P4 SHF.L.U64.HI R12, R67, R68, c[0x0][0x1e4] ;  /* 0x00007900430c4619 */ /* 0x000fe20000010244 */
[----:B------:R3:W-:Y:S01]  /*182e0*/  @P4 LDGSTS.E.BYPASS.LTC128B.128 [R241+0x3900], [R6.64], !P6 ;  /* 0x0390000006f14fae */ /* 0x0007e2000f101d48 */
[----:B-1----:R-:W-:Y:S02]  /*182f0*/  FFMA.FTZ R8, R16, c[0x0][0x2d0], -R97 ;  /* 0x0000b40010087a23 */ /* 0x002fe40000010861 */
[----:B------:R-:W-:Y:S01]  /*18300*/  MUFU.EX2 R239, R15 ;  /* 0x0000000f00ef7308 */ /* 0x000fe20000000800 */
[----:B------:R-:W-:Y:S02]  /*18310*/  @P4 IMAD.X R5, R12, 0x1, R7, P0 ;  /* 0x000000010c054824 */ /* 0x000fe400000e0607 */
[----:B------:R-:W-:Y:S03]  /*18320*/  FFMA.FTZ R16, R25, c[0x0][0x2d0], -R75 ;  /* 0x0000b40019107a23 */ /* 0x000fe6000001084b */
[----:B------:R1:W-:Y:S04]  /*18330*/  @P4 LDGSTS.E.BYPASS.LTC128B.128 [R241+0x4100], [R4.64], !P6 ;  /* 0x0410000004f14fae */ /* 0x0003e8000f101d48 */
[----:B------:R4:W-:Y:S01]  /*18340*/  MUFU.EX2 R197, R8 ;  /* 0x0000000800c57308 */ /* 0x0009e20000000800 */
[--C-:B--2---:R-:W-:Y:S09]  /*18350*/  FFMA.FTZ R0, R20, c[0x0][0x2d0], -R97.reuse ;  /* 0x0000b40014007a23 */ /* 0x104ff20000010861 */
[----:B------:R-:W2:Y:S10]  /*18360*/  MUFU.EX2 R2, R0 ;  /* 0x0000000000027308 */ /* 0x000eb40000000800 */
[----:B------:R-:W-:Y:S01]  /*18370*/  MUFU.EX2 R25, R14 ;  /* 0x0000000e00197308 */ /* 0x000fe20000000800 */
[----:B----4-:R-:W-:Y:S09]  /*18380*/  FFMA.FTZ R8, R18, c[0x0][0x2d0], -R97 ;  /* 0x0000b40012087a23 */ /* 0x010ff20000010861 */
[----:B------:R4:W1:Y:S01]  /*18390*/  MUFU.EX2 R196, R8 ;  /* 0x0000000800c47308 */ /* 0x0008620000000800 */
[----:B--2---:R2:W-:Y:S01]  /*183a0*/  STL [R1], R2 ;  /* 0x0000000201007387 */ /* 0x0045e20000100800 */
[C---:B----4-:R-:W-:Y:S02]  /*183b0*/  @P4 IADD3 R8, P0, R17.reuse, R4, RZ ;  /* 0x0000000411084210 */ /* 0x050fe40007f1e0ff */
[----:B-1----:R-:W-:Y:S03]  /*183c0*/  F2FP.PACK_AB R64, R196, R197 ;  /* 0x000000c5c440723e */ /* 0x002fe600000000ff */
[C---:B------:R-:W-:Y:S01]  /*183d0*/  @P4 IMAD.X R9, R12.reuse, 0x1, R5, P0 ;  /* 0x000000010c094824 */ /* 0x040fe200000e0605 */
[----:B------:R-:W-:Y:S04]  /*183e0*/  @P4 IADD3 R10, P0, R17, R8, RZ ;  /* 0x00000008110a4210 */ /* 0x000fe80007f1e0ff */
[----:B------:R-:W-:Y:S01]  /*183f0*/  @P4 IADD3.X R11, R12, R9, RZ, P0, !PT ;  /* 0x000000090c0b4210 */ /* 0x000fe200007fe4ff */
[----:B------:R1:W-:Y:S01]  /*18400*/  @P4 LDGSTS.E.BYPASS.LTC128B.128 [R241+0x4900], [R8.64], !P6 ;  /* 0x0490000008f14fae */ /* 0x0003e2000f101d48 */
[----:B------:R-:W-:Y:S02]  /*18410*/  FSETP.NEU.FTZ.AND P0, PT, R71, -INF , PT ;  /* 0xff8000004700780b */ /* 0x000fe40003f1d000 */
[----:B---3--:R-:W-:Y:S02]  /*18420*/  @P4 IADD3 R6, P5, R17, R10, RZ ;  /* 0x0000000a11064210 */ /* 0x008fe40007fbe0ff */
[----:B------:R-:W-:Y:S03]  /*18430*/  FSEL R100, R100, RZ, P0 ;  /* 0x000000ff64647208 */ /* 0x000fe60000000000 */
[----:B------:R3:W-:Y:S01]  /*18440*/  @P4 LDGSTS.E.BYPASS.LTC128B.128 [R241+0x5100], [R10.64], !P6 ;  /* 0x051000000af14fae */ /* 0x0007e2000f101d48 */
[----:B------:R-:W-:Y:S02]  /*18450*/  @P4 IMAD.X R7, R12, 0x1, R11, P5 ;  /* 0x000000010c074824 */ /* 0x000fe400028e060b */
[--C-:B------:R-:W-:Y:S02]  /*18460*/  FFMA.FTZ R0, R21, c[0x0][0x2d0], -R100.reuse ;  /* 0x0000b40015007a23 */ /* 0x100fe40000010864 */
[--C-:B------:R-:W-:Y:S02]  /*18470*/  FFMA.FTZ R113, R113, c[0x0][0x2d0], -R100.reuse ;  /* 0x0000b40071717a23 */ /* 0x100fe40000010864 */
[----:B------:R4:W-:Y:S01]  /*18480*/  MUFU.EX2 R193, R0 ;  /* 0x0000000000c17308 */ /* 0x0009e20000000800 */
[----:B------:R1:W-:Y:S09]  /*18490*/  @P4 LDGSTS.E.BYPASS.LTC128B.128 [R241+0x5900], [R6.64], !P6 ;  /* 0x0590000006f14fae */ /* 0x0003f2000f101d48 */
[----:B------:R-:W-:Y:S01]  /*184a0*/  MUFU.EX2 R113, R113 ;  /* 0x0000007100717308 */ /* 0x000fe20000000800 */
[--C-:B----4-:R-:W-:Y:S09]  /*184b0*/  FFMA.FTZ R0, R22, c[0x0][0x2d0], -R100.reuse ;  /* 0x0000b40016007a23 */ /* 0x110ff20000010864 */
[----:B------:R4:W-:Y:S02]  /*184c0*/  MUFU.EX2 R199, R0 ;  /* 0x0000000000c77308 */ /* 0x0009e40000000800 */
[--C-:B----4-:R-:W-:Y:S08]  /*184d0*/  FFMA.FTZ R0, R23, c[0x0][0x2d0], -R100.reuse ;  /* 0x0000b40017007a23 */ /* 0x110ff00000010864 */
[----:B------:R4:W-:Y:S02]  /*184e0*/  MUFU.EX2 R252, R0 ;  /* 0x0000000000fc7308 */ /* 0x0009e40000000800 */
[----:B----4-:R-:W-:Y:S08]  /*184f0*/  FFMA.FTZ R0, R24, c[0x0][0x2d0], -R100 ;  /* 0x0000b40018007a23 */ /* 0x010ff00000010864 */
[----:B--2---:R-:W2:Y:S10]  /*18500*/  MUFU.EX2 R2, R0 ;  /* 0x0000000000027308 */ /* 0x004eb40000000800 */
[----:B------:R-:W4:Y:S01]  /*18510*/  MUFU.EX2 R0, R16 ;  /* 0x0000001000007308 */ /* 0x000f220000000800 */
[----:B--2---:R2:W-:Y:S04]  /*18520*/  STL [R1+0x8], R2 ;  /* 0x0000080201007387 */ /* 0x0045e80000100800 */
[----:B----4-:R4:W-:Y:S01]  /*18530*/  STL [R1+0x4], R0 ;  /* 0x0000040001007387 */ /* 0x0109e20000100800 */
[--C-:B--2---:R-:W-:Y:S06]  /*18540*/  FFMA.FTZ R2, R27, c[0x0][0x2d0], -R96.reuse ;  /* 0x0000b4001b027a23 */ /* 0x104fec0000010860 */
[----:B------:R-:W2:Y:S01]  /*18550*/  MUFU.EX2 R2, R2 ;  /* 0x0000000200027308 */ /* 0x000ea20000000800 */
[--C-:B----4-:R-:W-:Y:S09]  /*18560*/  FFMA.FTZ R0, R28, c[0x0][0x2d0], -R96.reuse ;  /* 0x0000b4001c007a23 */ /* 0x110ff20000010860 */
[----:B------:R4:W-:Y:S01]  /*18570*/  MUFU.EX2 R228, R0 ;  /* 0x0000000000e47308 */ /* 0x0009e20000000800 */
[----:B--2---:R2:W-:Y:S01]  /*18580*/  STL [R1+0x14], R2 ;  /* 0x0000140201007387 */ /* 0x0045e20000100800 */
[--C-:B----4-:R-:W-:Y:S08]  /*18590*/  FFMA.FTZ R0, R31, c[0x0][0x2d0], -R96.reuse ;  /* 0x0000b4001f007a23 */ /* 0x110ff00000010860 */
[----:B------:R4:W-:Y:S02]  /*185a0*/  MUFU.EX2 R231, R0 ;  /* 0x0000000000e77308 */ /* 0x0009e40000000800 */
[----:B----4-:R-:W-:Y:S08]  /*185b0*/  FFMA.FTZ R0, R32, c[0x0][0x2d0], -R96 ;  /* 0x0000b40020007a23 */ /* 0x010ff00000010860 */
[----:B------:R4:W-:Y:S02]  /*185c0*/  MUFU.EX2 R238, R0 ;  /* 0x0000000000ee7308 */ /* 0x0009e40000000800 */
[--C-:B----4-:R-:W-:Y:S08]  /*185d0*/  FFMA.FTZ R0, R33, c[0x0][0x2d0], -R97.reuse ;  /* 0x0000b40021007a23 */ /* 0x110ff00000010861 */
[----:B--2---:R2:W4:Y:S02]  /*185e0*/  MUFU.EX2 R2, R0 ;  /* 0x0000000000027308 */ /* 0x0045240000000800 */
[--C-:B--2---:R-:W-:Y:S01]  /*185f0*/  FFMA.FTZ R0, R34, c[0x0][0x2d0], -R97.reuse ;  /* 0x0000b40022007a23 */ /* 0x104fe20000010861 */
[----:B----4-:R2:W-:Y:S07]  /*18600*/  STL [R1+0x10], R2 ;  /* 0x0000100201007387 */ /* 0x0105ee0000100800 */
[----:B------:R4:W-:Y:S01]  /*18610*/  MUFU.EX2 R232, R0 ;  /* 0x0000000000e87308 */ /* 0x0009e20000000800 */
[----:B------:R1:W-:Y:S01]  /*18620*/  STL [R1+0xbc], R74 ;  /* 0x0000bc4a01007387 */ /* 0x0003e20000100800 */
[--C-:B--2---:R-:W-:Y:S02]  /*18630*/  FFMA.FTZ R2, R37, c[0x0][0x2d0], -R97.reuse ;  /* 0x0000b40025027a23 */ /* 0x104fe40000010861 */
[----:B----4-:R-:W-:Y:S06]  /*18640*/  FFMA.FTZ R0, R35, c[0x0][0x2d0], -R100 ;  /* 0x0000b40023007a23 */ /* 0x010fec0000010864 */
[----:B------:R2:W-:Y:S10]  /*18650*/  MUFU.EX2 R235, R2 ;  /* 0x0000000200eb7308 */ /* 0x0005f40000000800 */
[----:B------:R4:W-:Y:S01]  /*18660*/  MUFU.EX2 R242, R0 ;  /* 0x0000000000f27308 */ /* 0x0009e20000000800 */
[----:B--2---:R-:W-:Y:S09]  /*18670*/  FFMA.FTZ R2, R43, c[0x0][0x2d0], -R96 ;  /* 0x0000b4002b027a23 */ /* 0x004ff20000010860 */
[----:B------:R2:W-:Y:S01]  /*18680*/  MUFU.EX2 R240, R2 ;  /* 0x0000000200f07308 */ /* 0x0005e20000000800 */
[--C-:B----4-:R-:W-:Y:S09]  /*18690*/  FFMA.FTZ R0, R36, c[0x0][0x2d0], -R100.reuse ;  /* 0x0000b40024007a23 */ /* 0x110ff20000010864 */
[----:B------:R4:W-:Y:S01]  /*186a0*/  MUFU.EX2 R229, R0 ;  /* 0x0000000000e57308 */ /* 0x0009e20000000800 */
[--C-:B--2---:R-:W-:Y:S09]  /*186b0*/  FFMA.FTZ R2, R51, c[0x0][0x2d0], -R100.reuse ;  /* 0x0000b40033027a23 */ /* 0x104ff20000010864 */
[----:B------:R-:W-:Y:S01]  /*186c0*/  MUFU.EX2 R234, R2 ;  /* 0x0000000200ea7308 */ /* 0x000fe20000000800 */
[----:B----4-:R-:W-:Y:S09]  /*186d0*/  FFMA.FTZ R0, R38, c[0x0][0x2d0], -R97 ;  /* 0x0000b40026007a23 */ /* 0x010ff20000010861 */
[----:B------:R2:W-:Y:S02]  /*186e0*/  MUFU.EX2 R28, R0 ;  /* 0x00000000001c7308 */ /* 0x0005e40000000800 */
[--C-:B--2---:R-:W-:Y:S08]  /*186f0*/  FFMA.FTZ R0, R39, c[0x0][0x2d0], -R100.reuse ;  /* 0x0000b40027007a23 */ /* 0x104ff00000010864 */
[----:B------:R2:W-:Y:S02]  /*18700*/  MUFU.EX2 R236, R0 ;  /* 0x0000000000ec7308 */ /* 0x0005e40000000800 */
[----:B--2---:R-:W-:Y:S08]  /*18710*/  FFMA.FTZ R0, R40, c[0x0][0x2d0], -R100 ;  /* 0x0000b40028007a23 */ /* 0x004ff00000010864 */
[----:B------:R2:W-:Y:S02]  /*18720*/  MUFU.EX2 R16, R0 ;  /* 0x0000000000107308 */ /* 0x0005e40000000800 */
[----:B--2---:R-:W-:Y:S08]  /*18730*/  FFMA.FTZ R0, R42, c[0x0][0x2d0], -R75 ;  /* 0x0000b4002a007a23 */ /* 0x004ff0000001084b */
[----:B------:R2:W-:Y:S02]  /*18740*/  MUFU.EX2 R119, R0 ;  /* 0x0000000000777308 */ /* 0x0005e40000000800 */
[--C-:B--2---:R-:W-:Y:S08]  /*18750*/  FFMA.FTZ R0, R44, c[0x0][0x2d0], -R96.reuse ;  /* 0x0000b4002c007a23 */ /* 0x104ff00000010860 */
[----:B------:R2:W-:Y:S02]  /*18760*/  MUFU.EX2 R230, R0 ;  /* 0x0000000000e67308 */ /* 0x0005e40000000800 */
[--C-:B--2---:R-:W-:Y:S08]  /*18770*/  FFMA.FTZ R0, R47, c[0x0][0x2d0], -R96.reuse ;  /* 0x0000b4002f007a23 */ /* 0x104ff00000010860 */
[----:B------:R2:W-:Y:S02]  /*18780*/  MUFU.EX2 R24, R0 ;  /* 0x0000000000187308 */ /* 0x0005e40000000800 */
[----:B--2---:R-:W-:Y:S08]  /*18790*/  FFMA.FTZ R0, R48, c[0x0][0x2d0], -R96 ;  /* 0x0000b40030007a23 */ /* 0x004ff00000010860 */
[----:B------:R2:W-:Y:S02]  /*187a0*/  MUFU.EX2 R84, R0 ;  /* 0x0000000000547308 */ /* 0x0005e40000000800 */
[--C-:B--2---:R-:W-:Y:S08]  /*187b0*/  FFMA.FTZ R0, R49, c[0x0][0x2d0], -R97.reuse ;  /* 0x0000b40031007a23 */ /* 0x104ff00000010861 */
[----:B------:R2:W-:Y:S02]  /*187c0*/  MUFU.EX2 R233, R0 ;  /* 0x0000000000e97308 */ /* 0x0005e40000000800 */
[----:B--2---:R-:W-:Y:S08]  /*187d0*/  FFMA.FTZ R0, R50, c[0x0][0x2d0], -R97 ;  /* 0x0000b40032007a23 */ /* 0x004ff00000010861 */
[----:B------:R2:W-:Y:S02]  /*187e0*/  MUFU.EX2 R27, R0 ;  /* 0x00000000001b7308 */ /* 0x0005e40000000800 */
[----:B--2---:R-:W-:Y:S02]  /*187f0*/  FSEL R0, R74, RZ, P3 ;  /* 0x000000ff4a007208 */ /* 0x004fe40001800000 */
[----:B-1----:R-:W2:Y:S01]  /*18800*/  LDL.LU R74, [R1+0x8] ;  /* 0x00000800014a7983 */ /* 0x002ea20000300800 */
[----:B------:R-:W-:Y:S02]  /*18810*/  @P4 IADD3 R4, P3, R17, R6, RZ ;  /* 0x0000000611044210 */ /* 0x000fe40007f7e0ff */
[----:B------:R-:W-:Y:S01]  /*18820*/  FADD.FTZ R2, -R0, R3 ;  /* 0x0000000300027221 */ /* 0x000fe20000010100 */
[----:B------:R1:W-:Y:S01]  /*18830*/  STL [R1+0xc0], R73 ;  /* 0x0000c04901007387 */ /* 0x0003e20000100800 */
[----:B------:R-:W-:Y:S01]  /*18840*/  FSEL R0, R73, RZ, P2 ;  /* 0x000000ff49007208 */ /* 0x000fe20001000000 */
[----:B------:R-:W-:Y:S01]  /*18850*/  @P4 IMAD.X R5, R12, 0x1, R7, P3 ;  /* 0x000000010c054824 */ /* 0x000fe200018e0607 */
[----:B------:R-:W-:Y:S01]  /*18860*/  @P4 IADD3 R8, P2, R17, R4, RZ ;  /* 0x0000000411084210 */ /* 0x000fe20007f5e0ff */
[----:B------:R-:W-:Y:S02]  /*18870*/  FMUL.FTZ R2, R2, c[0x0][0x2d0] ;  /* 0x0000b40002027a20 */ /* 0x000fe40000410000 */
[----:B------:R-:W-:Y:S01]  /*18880*/  FADD.FTZ R0, -R0, R116 ;  /* 0x0000007400007221 */ /* 0x000fe20000010100 */
[----:B------:R4:W-:Y:S01]  /*18890*/  @P4 LDGSTS.E.BYPASS.LTC128B.128 [R241+0x6100], [R4.64], !P6 ;  /* 0x0610000004f14fae */ /* 0x0009e2000f101d48 */
[----:B------:R3:W3:Y:S01]  /*188a0*/  MUFU.EX2 R3, R2 ;  /* 0x0000000200037308 */ /* 0x0006e20000000800 */
[----:B------:R-:W-:Y:S01]  /*188b0*/  @P4 IADD3.X R9, R12, R5, RZ, P2, !PT ;  /* 0x000000050c094210 */ /* 0x000fe200017fe4ff */
[----:B------:R-:W-:Y:S01]  /*188c0*/  FMUL.FTZ R0, R0, c[0x0][0x2d0] ;  /* 0x0000b40000007a20 */ /* 0x000fe20000410000 */
[----:B------:R-:W-:Y:S04]  /*188d0*/  MOV R116, R81 ;  /* 0x0000005100747202 */ /* 0x000fe80000000f00 */
[----:B------:R4:W-:Y:S03]  /*188e0*/  @P4 LDGSTS.E.BYPASS.LTC128B.128 [R241+0x6900], [R8.64], !P6 ;  /* 0x0690000008f14fae */ /* 0x0009e6000f101d48 */
[----:B------:R4:W4:Y:S05]  /*188f0*/  MUFU.EX2 R69, R0 ;  /* 0x0000000000457308 */ /* 0x00092a0000000800 */
[----:B------:R-:W2:Y:S08]  /*18900*/  LDSM.16.MT88.4 R20, [R224+0x100] ;  /* 0x00010000e014783b */ /* 0x000eb00000004200 */
[----:B-1----:R-:W2:Y:S01]  /*18910*/  LDL.LU R73, [R1] ;  /* 0x0000000001497983 */ /* 0x002ea20000300800 */
[----:B---3--:R-:W-:Y:S01]  /*18920*/  FSEL R2, R72, RZ, P1 ;  /* 0x000000ff48027208 */ /* 0x008fe20000800000 */
[C---:B------:R-:W-:Y:S02]  /*18930*/  FMUL.FTZ R17, R3.reuse, R133 ;  /* 0x0000008503117220 */ /* 0x040fe40000410000 */
[----:B------:R1:W-:Y:S01]  /*18940*/  STL [R1+0xc4], R72 ;  /* 0x0000c44801007387 */ /* 0x0003e20000100800 */
[C---:B----4-:R-:W-:Y:S02]  /*18950*/  FMUL.FTZ R4, R3.reuse, R120 ;  /* 0x0000007803047220 */ /* 0x050fe40000410000 */
[C---:B------:R-:W-:Y:S01]  /*18960*/  FMUL.FTZ R5, R3.reuse, R121 ;  /* 0x0000007903057220 */ /* 0x040fe20000410000 */
[----:B------:R-:W3:Y:S01]  /*18970*/  LDSM.16.MT88.4 R36, [R227+0x100] ;  /* 0x00010000e324783b */ /* 0x000ee20000004200 */
[----:B------:R-:W-:Y:S02]  /*18980*/  FMUL.FTZ R32, R3, R148 ;  /* 0x0000009403207220 */ /* 0x000fe40000410000 */
[----:B------:R-:W-:Y:S01]  /*18990*/  FADD.FTZ R0, -R2, R117 ;  /* 0x0000007502007221 */ /* 0x000fe20000010100 */
[----:B------:R-:W-:Y:S01]  /*189a0*/  FSEL R2, R71, RZ, P0 ;  /* 0x000000ff47027208 */ /* 0x000fe20000000000 */
[----:B------:R-:W-:Y:S02]  /*189b0*/  IMAD.MOV.U32 R117, RZ, RZ, R66 ;  /* 0x000000ffff757224 */ /* 0x000fe400078e0042 */
[----:B------:R-:W-:Y:S01]  /*189c0*/  FMUL.FTZ R0, R0, c[0x0][0x2d0] ;  /* 0x0000b40000007a20 */ /* 0x000fe20000410000 */
[----:B------:R-:W-:Y:S01]  /*189d0*/  LDSM.16.MT88.4 R92, [R225+0x900] ;  /* 0x00090000e15c783b */ /* 0x000fe20000004200 */
[C---:B------:R-:W-:Y:S02]  /*189e0*/  FMUL.FTZ R6, R69.reuse, R122 ;  /* 0x0000007a45067220 */ /* 0x040fe40000410000 */
[----:B------:R4:W3:Y:S01]  /*189f0*/  MUFU.EX2 R68, R0 ;  /* 0x0000000000447308 */ /* 0x0008e20000000800 */
[C---:B------:R-:W-:Y:S02]  /*18a00*/  FMUL.FTZ R7, R69.reuse, R123 ;  /* 0x0000007b45077220 */ /* 0x040fe40000410000 */
[C---:B------:R-:W-:Y:S02]  /*18a10*/  FMUL.FTZ R19, R69.reuse, R135 ;  /* 0x0000008745137220 */ /* 0x040fe40000410000 */
[----:B------:R-:W-:Y:S01]  /*18a20*/  FMUL.FTZ R18, R69, R134 ;  /* 0x0000008645127220 */ /* 0x000fe20000410000 */
[----:B------:R-:W0:Y:S01]  /*18a30*/  LDGDEPBAR ;  /* 0x00000000000079af */ /* 0x000e220000000000 */
[----:B------:R-:W-:Y:S02]  /*18a40*/  FMUL.FTZ R33, R3, R149 ;  /* 0x0000009503217220 */ /* 0x000fe40000410000 */
[C---:B------:R-:W-:Y:S01]  /*18a50*/  FMUL.FTZ R34, R69.reuse, R150 ;  /* 0x0000009645227220 */ /* 0x040fe20000410000 */
[----:B------:R-:W-:Y:S01]  /*18a60*/  MOV R150, R83 ;  /* 0x0000005300967202 */ /* 0x000fe20000000f00 */
[----:B------:R-:W-:Y:S02]  /*18a70*/  FMUL.FTZ R35, R69, R151 ;  /* 0x0000009745237220 */ /* 0x000fe40000410000 */
[----:B------:R-:W-:Y:S01]  /*18a80*/  IMAD.MOV.U32 R151, RZ, RZ, R82 ;  /* 0x000000ffff977224 */ /* 0x000fe200078e0052 */
[----:B-1----:R-:W2:Y:S01]  /*18a90*/  LDL.LU R72, [R1+0xc] ;  /* 0x00000c0001487983 */ /* 0x002ea20000300800 */
[C---:B------:R-:W-:Y:S01]  /*18aa0*/  FMUL.FTZ R48, R3.reuse, R164 ;  /* 0x000000a403307220 */ /* 0x040fe20000410000 */
[----:B------:R-:W-:Y:S01]  /*18ab0*/  MOV R245, R150 ;  /* 0x0000009600f57202 */ /* 0x000fe20000000f00 */
[----:B------:R-:W-:Y:S01]  /*18ac0*/  FMUL.FTZ R49, R3, R165 ;  /* 0x000000a503317220 */ /* 0x000fe20000410000 */
[----:B------:R-:W2:Y:S01]  /*18ad0*/  LDL.LU R135, [R1+0x4] ;  /* 0x0000040001877983 */ /* 0x000ea20000300800 */
[C---:B------:R-:W-:Y:S02]  /*18ae0*/  FMUL.FTZ R50, R69.reuse, R166 ;  /* 0x000000a645327220 */ /* 0x040fe40000410000 */
[----:B------:R-:W-:Y:S01]  /*18af0*/  FMUL.FTZ R51, R69, R167 ;  /* 0x000000a745337220 */ /* 0x000fe20000410000 */
[----:B------:R-:W2:Y:S01]  /*18b00*/  LDL.LU R134, [R1+0x14] ;  /* 0x0000140001867983 */ /* 0x000ea20000300800 */
[----:B------:R-:W-:Y:S02]  /*18b10*/  IMAD.MOV.U32 R149, RZ, RZ, R84 ;  /* 0x000000ffff957224 */ /* 0x000fe400078e0054 */
[----:B----4-:R-:W-:Y:S01]  /*18b20*/  FADD.FTZ R0, -R2, R118 ;  /* 0x0000007602007221 */ /* 0x010fe20000010100 */
[----:B------:R-:W4:Y:S01]  /*18b30*/  LDL.LU R133, [R1+0x10] ;  /* 0x0000100001857983 */ /* 0x000f220000300800 */
[----:B------:R-:W-:Y:S02]  /*18b40*/  FFMA.FTZ R2, R52, c[0x0][0x2d0], -R100 ;  /* 0x0000b40034027a23 */ /* 0x000fe40000010864 */
[----:B------:R-:W-:Y:S01]  /*18b50*/  FMUL.FTZ R0, R0, c[0x0][0x2d0] ;  /* 0x0000b40000007a20 */ /* 0x000fe20000410000 */
[----:B------:R-:W-:Y:S01]  /*18b60*/  LDSM.16.MT88.4 R164, [R225+0x3100] ;  /* 0x00310000e1a4783b */ /* 0x000fe20000004200 */
[----:B------:R1:W1:Y:S01]  /*18b70*/  MUFU.EX2 R26, R2 ;  /* 0x00000002001a7308 */ /* 0x0002620000000800 */
[C---:B---3--:R-:W-:Y:S02]  /*18b80*/  FMUL.FTZ R12, R68.reuse, R128 ;  /* 0x00000080440c7220 */ /* 0x048fe40000410000 */
[----:B------:R-:W-:Y:S01]  /*18b90*/  IMAD.MOV.U32 R118, RZ, RZ, R65 ;  /* 0x000000ffff767224 */ /* 0x000fe200078e0041 */
[----:B------:R-:W-:Y:S01]  /*18ba0*/  F2FP.PACK_AB R65, R199, R193 ;  /* 0x000000c1c741723e */ /* 0x000fe200000000ff */
[C---:B------:R-:W-:Y:S01]  /*18bb0*/  FMUL.FTZ R8, R68.reuse, R124 ;  /* 0x0000007c44087220 */ /* 0x040fe20000410000 */
[----:B------:R-:W-:Y:S01]  /*18bc0*/  MOV R124, R27 ;  /* 0x0000001b007c7202 */ /* 0x000fe20000000f00 */
[----:B------:R-:W-:Y:S01]  /*18bd0*/  FMUL.FTZ R9, R68, R125 ;  /* 0x0000007d44097220 */ /* 0x000fe20000410000 */
[----:B------:R-:W-:Y:S01]  /*18be0*/  F2FP.PACK_AB R78, R118, R249 ;  /* 0x000000f9764e723e */ /* 0x000fe200000000ff */
[C---:B------:R-:W-:Y:S01]  /*18bf0*/  FMUL.FTZ R13, R68.reuse, R129 ;  /* 0x00000081440d7220 */ /* 0x040fe20000410000 */
[----:B------:R-:W3:Y:S01]  /*18c00*/  MUFU.EX2 R0, R0 ;  /* 0x0000000000007308 */ /* 0x000ee20000000800 */
[C---:B------:R-:W-:Y:S02]  /*18c10*/  FMUL.FTZ R29, R68.reuse, R145 ;  /* 0x00000091441d7220 */ /* 0x040fe40000410000 */
[C---:B------:R-:W-:Y:S02]  /*18c20*/  FMUL.FTZ R40, R68.reuse, R156 ;  /* 0x0000009c44287220 */ /* 0x040fe40000410000 */
[C---:B------:R-:W-:Y:S02]  /*18c30*/  FMUL.FTZ R41, R68.reuse, R157 ;  /* 0x0000009d44297220 */ /* 0x040fe40000410000 */
[C---:B------:R-:W-:Y:S02]  /*18c40*/  FMUL.FTZ R44, R68.reuse, R160 ;  /* 0x000000a0442c7220 */ /* 0x040fe40000410000 */
[----:B------:R-:W-:Y:S02]  /*18c50*/  FMUL.FTZ R45, R68, R161 ;  /* 0x000000a1442d7220 */ /* 0x000fe40000410000 */
[--C-:B------:R-:W-:Y:S02]  /*18c60*/  FFMA.FTZ R123, R192, c[0x0][0x2d0], -R96.reuse ;  /* 0x0000b400c07b7a23 */ /* 0x100fe40000010860 */
[----:B------:R-:W-:Y:S02]  /*18c70*/  FFMA.FTZ R122, R198, c[0x0][0x2d0], -R96 ;  /* 0x0000b400c67a7a23 */ /* 0x000fe40000010860 */
[----:B-1----:R-:W-:Y:S02]  /*18c80*/  FFMA.FTZ R2, R53, c[0x0][0x2d0], -R97 ;  /* 0x0000b40035027a23 */ /* 0x002fe40000010861 */
[----:B------:R-:W-:Y:S02]  /*18c90*/  IMAD.MOV.U32 R125, RZ, RZ, R26 ;  /* 0x000000ffff7d7224 */ /* 0x000fe400078e001a */
[----:B------:R-:W-:Y:S02]  /*18ca0*/  IMAD.MOV.U32 R244, RZ, RZ, R149 ;  /* 0x000000fffff47224 */ /* 0x000fe400078e0095 */
[--C-:B------:R-:W-:Y:S02]  /*18cb0*/  FFMA.FTZ R121, R213, c[0x0][0x2d0], -R75.reuse ;  /* 0x0000b400d5797a23 */ /* 0x100fe4000001084b */
[----:B------:R-:W-:Y:S02]  /*18cc0*/  FFMA.FTZ R120, R215, c[0x0][0x2d0], -R75 ;  /* 0x0000b400d7787a23 */ /* 0x000fe4000001084b */
[C---:B---3--:R-:W-:Y:S02]  /*18cd0*/  FMUL.FTZ R10, R0.reuse, R126 ;  /* 0x0000007e000a7220 */ /* 0x048fe40000410000 */
[----:B------:R1:W3:Y:S01]  /*18ce0*/  MUFU.EX2 R126, R2 ;  /* 0x00000002007e7308 */ /* 0x0002e20000000800 */
[C---:B------:R-:W-:Y:S02]  /*18cf0*/  FMUL.FTZ R11, R0.reuse, R127 ;  /* 0x0000007f000b7220 */ /* 0x040fe40000410000 */
[C---:B------:R-:W-:Y:S02]  /*18d00*/  FMUL.FTZ R14, R0.reuse, R130 ;  /* 0x00000082000e7220 */ /* 0x040fe40000410000 */
[C---:B------:R-:W-:Y:S01]  /*18d10*/  FMUL.FTZ R15, R0.reuse, R131 ;  /* 0x00000083000f7220 */ /* 0x040fe20000410000 */
[----:B------:R-:W-:Y:S01]  /*18d20*/  MOV R131, R16 ;  /* 0x0000001000837202 */ /* 0x000fe20000000f00 */
[----:B------:R-:W-:Y:S02]  /*18d30*/  FMUL.FTZ R16, R3, R132 ;  /* 0x0000008403107220 */ /* 0x000fe40000410000 */
        /* <DEDUP_REMOVED lines=8> */
[----:B-1----:R-:W-:Y:S02]  /*18dc0*/  FFMA.FTZ R2, R54, c[0x0][0x2d0], -R97 ;  /* 0x0000b40036027a23 */ /* 0x002fe40000010861 */
[----:B------:R-:W-:Y:S02]  /*18dd0*/  IMAD.MOV.U32 R130, RZ, RZ, R87 ;  /* 0x000000ffff827224 */ /* 0x000fe400078e0057 */
[----:B------:R1:W1:Y:S01]  /*18de0*/  MUFU.EX2 R128, R2 ;  /* 0x0000000200807308 */ /* 0x0002620000000800 */
[----:B------:R-:W-:Y:S02]  /*18df0*/  IMAD.MOV.U32 R132, RZ, RZ, R90 ;  /* 0x000000ffff847224 */ /* 0x000fe400078e005a */
[----:B---3--:R-:W-:Y:S02]  /*18e00*/  IMAD.MOV.U32 R215, RZ, RZ, R126 ;  /* 0x000000ffffd77224 */ /* 0x008fe400078e007e */
[--C-:B------:R-:W-:Y:S05]  /*18e10*/  FFMA.FTZ R126, R185, c[0x0][0x2d0], -R100.reuse ;  /* 0x0000b400b97e7a23 */ /* 0x100fea0000010864 */
[----:B------:R-:W-:Y:S10]  /*18e20*/  MUFU.EX2 R185, R108 ;  /* 0x0000006c00b97308 */ /* 0x000ff40000000800 */
[----:B------:R-:W-:Y:S01]  /*18e30*/  MUFU.EX2 R108, R122 ;  /* 0x0000007a006c7308 */ /* 0x000fe20000000800 */
[----:B-1----:R-:W-:Y:S02]  /*18e40*/  FFMA.FTZ R2, R55, c[0x0][0x2d0], -R100 ;  /* 0x0000b40037027a23 */ /* 0x002fe40000010864 */
[----:B------:R-:W1:Y:S01]  /*18e50*/  LDSM.16.MT88.4 R52, [R225+0x100] ;  /* 0x00010000e134783b */ /* 0x000e620000004200 */
[----:B------:R-:W-:Y:S02]  /*18e60*/  IMAD.MOV.U32 R246, RZ, RZ, R128 ;  /* 0x000000fffff67224 */ /* 0x000fe400078e0080 */
[--C-:B------:R-:W-:Y:S04]  /*18e70*/  FFMA.FTZ R128, R184, c[0x0][0x2d0], -R100.reuse ;  /* 0x0000b400b8807a23 */ /* 0x100fe80000010864 */
[----:B------:R3:W3:Y:S10]  /*18e80*/  MUFU.EX2 R127, R2 ;  /* 0x00000002007f7308 */ /* 0x0006f40000000800 */
[----:B------:R-:W-:Y:S10]  /*18e90*/  MUFU.EX2 R184, R110 ;  /* 0x0000006e00b87308 */ /* 0x000ff40000000800 */
[----:B------:R-:W-:Y:S01]  /*18ea0*/  MUFU.EX2 R110, R120 ;  /* 0x00000078006e7308 */ /* 0x000fe20000000800 */
[--C-:B---3--:R-:W-:Y:S01]  /*18eb0*/  FFMA.FTZ R2, R56, c[0x0][0x2d0], -R100.reuse ;  /* 0x0000b40038027a23 */ /* 0x108fe20000010864 */
[----:B------:R-:W-:Y:S01]  /*18ec0*/  MOV R216, R127 ;  /* 0x0000007f00d87202 */ /* 0x000fe20000000f00 */
[----:B------:R-:W-:Y:S02]  /*18ed0*/  FMUL.FTZ R56, R68, R172 ;  /* 0x000000ac44387220 */ /* 0x000fe40000410000 */
[----:B------:R-:W-:Y:S05]  /*18ee0*/  FFMA.FTZ R127, R101, c[0x0][0x2d0], -R97 ;  /* 0x0000b400657f7a23 */ /* 0x000fea0000010861 */
[----:B------:R3:W-:Y:S01]  /*18ef0*/  MUFU.EX2 R129, R2 ;  /* 0x0000000200817308 */ /* 0x0007e20000000800 */
[----:B------:R-:W-:Y:S09]  /*18f00*/  FFMA.FTZ R101, R200, c[0x0][0x2d0], -R100 ;  /* 0x0000b400c8657a23 */ /* 0x000ff20000010864 */
[----:B------:R-:W-:Y:S01]  /*18f10*/  MUFU.EX2 R172, R112 ;  /* 0x0000007000ac7308 */ /* 0x000fe20000000800 */
[----:B---3--:R-:W-:Y:S02]  /*18f20*/  FFMA.FTZ R2, R57, c[0x0][0x2d0], -R75 ;  /* 0x0000b40039027a23 */ /* 0x008fe4000001084b */
[----:B------:R-:W-:Y:S01]  /*18f30*/  FMUL.FTZ R57, R68, R173 ;  /* 0x000000ad44397220 */ /* 0x000fe20000410000 */
[----:B--2---:R-:W-:Y:S02]  /*18f40*/  F2FP.PACK_AB R67, R74, R252 ;  /* 0x000000fc4a43723e */ /* 0x004fe400000000ff */
[----:B------:R-:W-:Y:S02]  /*18f50*/  F2FP.PACK_AB R66, R73, R109 ;  /* 0x0000006d4942723e */ /* 0x000fe400000000ff */
[----:B------:R-:W-:Y:S07]  /*18f60*/  F2FP.PACK_AB R79, R72, R117 ;  /* 0x00000075484f723e */ /* 0x000fee00000000ff */
[-C--:B------:R-:W-:Y:S08]  /*18f70*/  HMMA.16816.F32 R4, R76, R20.reuse, R4 ;  /* 0x000000144c04723c */ /* 0x080ff00000001804 */
[C---:B------:R-:W-:Y:S07]  /*18f80*/  HMMA.16816.F32 R8, R64.reuse, R20, R8 ;  /* 0x000000144008723c */ /* 0x040fee0000001808 */
[C---:B------:R-:W-:Y:S01]  /*18f90*/  FMUL.FTZ R21, R3.reuse, R137 ;  /* 0x0000008903157220 */ /* 0x040fe20000410000 */
[-C--:B------:R-:W-:Y:S04]  /*18fa0*/  HMMA.16816.F32 R12, R64, R22.reuse, R12 ;  /* 0x00000016400c723c */ /* 0x080fe8000000180c */
[----:B------:R-:W-:Y:S01]  /*18fb0*/  FMUL.FTZ R20, R3, R136 ;  /* 0x0000008803147220 */ /* 0x000fe20000410000 */
[----:B------:R-:W-:Y:S01]  /*18fc0*/  MOV R137, R25 ;  /* 0x0000001900897202 */ /* 0x000fe20000000f00 */
[----:B------:R-:W-:Y:S02]  /*18fd0*/  IMAD.MOV.U32 R136, RZ, RZ, R28 ;  /* 0x000000ffff887224 */ /* 0x000fe400078e001c */
[C---:B------:R-:W-:Y:S04]  /*18fe0*/  HMMA.16816.F32 R16, R76.reuse, R22, R16 ;  /* 0x000000164c10723c */ /* 0x040fe80000001810 */
[C---:B------:R-:W-:Y:S02]  /*18ff0*/  FMUL.FTZ R25, R68.reuse, R141 ;  /* 0x0000008d44197220 */ /* 0x040fe40000410000 */
[C---:B------:R-:W-:Y:S01]  /*19000*/  FMUL.FTZ R28, R68.reuse, R144 ;  /* 0x00000090441c7220 */ /* 0x040fe20000410000 */
[----:B------:R-:W-:Y:S01]  /*19010*/  MOV R144, R85 ;  /* 0x0000005500907202 */ /* 0x000fe20000000f00 */
[C---:B------:R-:W-:Y:S02]  /*19020*/  FMUL.FTZ R23, R69.reuse, R139 ;  /* 0x0000008b45177220 */ /* 0x040fe40000410000 */
[----:B------:R2:W-:Y:S02]  /*19030*/  MUFU.EX2 R139, R2 ;  /* 0x00000002008b7308 */ /* 0x0005e40000000800 */
[----:B------:R-:W-:Y:S02]  /*19040*/  FMUL.FTZ R22, R69, R138 ;  /* 0x0000008a45167220 */ /* 0x000fe40000410000 */
[----:B------:R-:W-:Y:S02]  /*19050*/  IMAD.MOV.U32 R138, RZ, RZ, R24 ;  /* 0x000000ffff8a7224 */ /* 0x000fe400078e0018 */
[----:B------:R-:W-:Y:S03]  /*19060*/  FMUL.FTZ R24, R68, R140 ;  /* 0x0000008c44187220 */ /* 0x000fe60000410000 */
[-C--:B------:R-:W-:Y:S03]  /*19070*/  HMMA.16816.F32 R20, R76, R36.reuse, R20 ;  /* 0x000000244c14723c */ /* 0x080fe60000001814 */
[----:B------:R-:W-:Y:S01]  /*19080*/  MOV R213, R138 ;  /* 0x0000008a00d57202 */ /* 0x000fe20000000f00 */
[----:B------:R-:W-:Y:S02]  /*19090*/  IMAD.MOV.U32 R138, RZ, RZ, R109 ;  /* 0x000000ffff8a7224 */ /* 0x000fe400078e006d */
[----:B------:R-:W-:Y:S02]  /*190a0*/  FFMA.FTZ R109, R191, c[0x0][0x2d0], -R97 ;  /* 0x0000b400bf6d7a23 */ /* 0x000fe40000010861 */
[C---:B------:R-:W-:Y:S02]  /*190b0*/  HMMA.16816.F32 R24, R64.reuse, R36, R24 ;  /* 0x000000244018723c */ /* 0x040fe40000001818 */
[----:B------:R-:W-:Y:S02]  /*190c0*/  MUFU.EX2 R173, R109 ;  /* 0x0000006d00ad7308 */ /* 0x000fe40000000800 */
[--C-:B--2---:R-:W-:Y:S04]  /*190d0*/  FFMA.FTZ R2, R58, c[0x0][0x2d0], -R75.reuse ;  /* 0x0000b4003a027a23 */ /* 0x104fe8000001084b */
[-C--:B------:R-:W-:Y:S04]  /*190e0*/  HMMA.16816.F32 R28, R64, R38.reuse, R28 ;  /* 0x00000026401c723c */ /* 0x080fe8000000181c */
[----:B------:R2:W-:Y:S01]  /*190f0*/  MUFU.EX2 R141, R2 ;  /* 0x00000002008d7308 */ /* 0x0005e20000000800 */
[C---:B------:R-:W-:Y:S02]  /*19100*/  FMUL.FTZ R36, R3.reuse, R152 ;  /* 0x0000009803247220 */ /* 0x040fe40000410000 */
[----:B------:R-:W-:Y:S01]  /*19110*/  FMUL.FTZ R37, R3, R153 ;  /* 0x0000009903257220 */ /* 0x000fe20000410000 */
[C---:B------:R-:W-:Y:S04]  /*19120*/  HMMA.16816.F32 R32, R76.reuse, R38, R32 ;  /* 0x000000264c20723c */ /* 0x040fe80000001820 */
[C---:B------:R-:W-:Y:S02]  /*19130*/  FMUL.FTZ R58, R0.reuse, R174 ;  /* 0x000000ae003a7220 */ /* 0x040fe40000410000 */
[----:B------:R-:W-:Y:S01]  /*19140*/  MUFU.EX2 R109, R121 ;  /* 0x00000079006d7308 */ /* 0x000fe20000000800 */
[C---:B------:R-:W-:Y:S02]  /*19150*/  FMUL.FTZ R38, R69.reuse, R154 ;  /* 0x0000009a45267220 */ /* 0x040fe40000410000 */
[----:B------:R-:W-:Y:S03]  /*19160*/  FMUL.FTZ R39, R69, R155 ;  /* 0x0000009b45277220 */ /* 0x000fe60000410000 */
[----:B------:R-:W-:Y:S02]  /*19170*/  IMAD.MOV.U32 R154, RZ, RZ, R80 ;  /* 0x000000ffff9a7224 */ /* 0x000fe400078e0050 */
[----:B------:R-:W3:Y:S02]  /*19180*/  LDSM.16.MT88.4 R80, [R226+0x100] ;  /* 0x00010000e250783b */ /* 0x000ee40000004200 */
[-C--:B-1----:R-:W-:Y:S01]  /*19190*/  HMMA.16816.F32 R36, R76, R52.reuse, R36 ;  /* 0x000000344c24723c */ /* 0x082fe20000001824 */
[----:B------:R-:W-:Y:S02]  /*191a0*/  MUFU.EX2 R174, R105 ;  /* 0x0000006900ae7308 */ /* 0x000fe40000000800 */
[--C-:B--2---:R-:W-:Y:S02]  /*191b0*/  FFMA.FTZ R2, R59, c[0x0][0x2d0], -R96.reuse ;  /* 0x0000b4003b027a23 */ /* 0x104fe40000010860 */
[----:B------:R-:W-:Y:S03]  /*191c0*/  FMUL.FTZ R59, R0, R175 ;  /* 0x000000af003b7220 */ /* 0x000fe60000410000 */
[C---:B------:R-:W-:Y:S03]  /*191d0*/  HMMA.16816.F32 R40, R64.reuse, R52, R40 ;  /* 0x000000344028723c */ /* 0x040fe60000001828 */
[----:B------:R1:W2:Y:S04]  /*191e0*/  MUFU.EX2 R140, R2 ;  /* 0x00000002008c7308 */ /* 0x0002a80000000800 */
[C---:B------:R-:W-:Y:S01]  /*191f0*/  FMUL.FTZ R52, R3.reuse, R168 ;  /* 0x000000a803347220 */ /* 0x040fe20000410000 */
[-C--:B------:R-:W-:Y:S04]  /*19200*/  HMMA.16816.F32 R44, R64, R54.reuse, R44 ;  /* 0x00000036402c723c */ /* 0x080fe8000000182c */
[----:B------:R-:W-:Y:S01]  /*19210*/  FMUL.FTZ R53, R3, R169 ;  /* 0x000000a903357220 */ /* 0x000fe20000410000 */
[----:B------:R-:W-:Y:S03]  /*19220*/  MUFU.EX2 R168, R102 ;  /* 0x0000006600a87308 */ /* 0x000fe60000000800 */
[C---:B------:R-:W-:Y:S07]  /*19230*/  HMMA.16816.F32 R48, R76.reuse, R54, R48 ;  /* 0x000000364c30723c */ /* 0x040fee0000001830 */
[C---:B------:R-:W-:Y:S01]  /*19240*/  FMUL.FTZ R54, R69.reuse, R170 ;  /* 0x000000aa45367220 */ /* 0x040fe20000410000 */
[----:B------:R-:W-:Y:S01]  /*19250*/  MUFU.EX2 R169, R101 ;  /* 0x0000006500a97308 */ /* 0x000fe20000000800 */
[----:B------:R-:W-:Y:S03]  /*19260*/  FMUL.FTZ R55, R69, R171 ;  /* 0x000000ab45377220 */ /* 0x000fe60000410000 */
[----:B-1----:R-:W-:Y:S02]  /*19270*/  FFMA.FTZ R2, R60, c[0x0][0x2d0], -R96 ;  /* 0x0000b4003c027a23 */ /* 0x002fe40000010860 */
[----:B--2---:R-:W-:Y:S02]  /*19280*/  IMAD.MOV.U32 R155, RZ, RZ, R140 ;  /* 0x000000ffff9b7224 */ /* 0x004fe400078e008c */
[-C--:B---3--:R-:W-:Y:S02]  /*19290*/  HMMA.16816.F32 R52, R76, R80.reuse, R52 ;  /* 0x000000504c34723c */ /* 0x088fe40000001834 */
[----:B------:R1:W-:Y:S01]  /*192a0*/  MUFU.EX2 R142, R2 ;  /* 0x00000002008e7308 */ /* 0x0003e20000000800 */
[----:B------:R-:W-:Y:S05]  /*192b0*/  FMUL.FTZ R60, R68, R176 ;  /* 0x000000b0443c7220 */ /* 0x000fea0000410000 */
[C---:B------:R-:W-:Y:S04]  /*192c0*/  HMMA.16816.F32 R56, R64.reuse, R80, R56 ;  /* 0x000000504038723c */ /* 0x040fe80000001838 */
[----:B------:R-:W-:Y:S03]  /*192d0*/  MUFU.EX2 R101, R127 ;  /* 0x0000007f00657308 */ /* 0x000fe60000000800 */
[----:B----4-:R-:W-:Y:S02]  /*192e0*/  F2FP.PACK_AB R80, R232, R133 ;  /* 0x00000085e850723e */ /* 0x010fe400000000ff */
[----:B------:R-:W-:Y:S03]  /*192f0*/  F2FP.PACK_AB R81, R229, R242 ;  /* 0x000000f2e551723e */ /* 0x000fe600000000ff */
[--C-:B-1----:R-:W-:Y:S02]  /*19300*/  FFMA.FTZ R2, R61, c[0x0][0x2d0], -R75.reuse ;  /* 0x0000b4003d027a23 */ /* 0x102fe4000001084b */
[----:B------:R-:W-:Y:S02]  /*19310*/  FMUL.FTZ R61, R68, R177 ;  /* 0x000000b1443d7220 */ /* 0x000fe40000410000 */
[----:B------:R1:W2:Y:S02]  /*19320*/  MUFU.EX2 R143, R2 ;  /* 0x00000002008f7308 */ /* 0x0002a40000000800 */
[----:B-1----:R-:W-:Y:S02]  /*19330*/  FFMA.FTZ R2, R62, c[0x0][0x2d0], -R75 ;  /* 0x0000b4003e027a23 */ /* 0x002fe4000001084b */
[C---:B------:R-:W-:Y:S06]  /*19340*/  FMUL.FTZ R62, R0.reuse, R178 ;  /* 0x000000b2003e7220 */ /* 0x040fec0000410000 */
[----:B------:R1:W-:Y:S02]  /*19350*/  MUFU.EX2 R146, R2 ;  /* 0x0000000200927308 */ /* 0x0003e40000000800 */
[--C-:B-1----:R-:W-:Y:S02]  /*19360*/  FFMA.FTZ R2, R63, c[0x0][0x2d0], -R96.reuse ;  /* 0x0000b4003f027a23 */ /* 0x102fe40000010860 */
[----:B------:R-:W-:Y:S06]  /*19370*/  FMUL.FTZ R63, R0, R179 ;  /* 0x000000b3003f7220 */ /* 0x000fec0000410000 */
[----:B------:R1:W-:Y:S01]  /*19380*/  MUFU.EX2 R145, R2 ;  /* 0x0000000200917308 */ /* 0x0003e20000000800 */
[-C--:B------:R-:W-:Y:S07]  /*19390*/  HMMA.16816.F32 R60, R64, R82.reuse, R60 ;  /* 0x00000052403c723c */ /* 0x080fee000000183c */
[----:B------:R-:W-:Y:S01]  /*193a0*/  FMUL.FTZ R64, R3, R180 ;  /* 0x000000b403407220 */ /* 0x000fe20000410000 */
[----:B------:R-:W-:Y:S01]  /*193b0*/  F2FP.PACK_AB R180, R109, R110 ;  /* 0x0000006e6db4723e */ /* 0x000fe200000000ff */
[----:B------:R-:W-:Y:S03]  /*193c0*/  FMUL.FTZ R65, R3, R181 ;  /* 0x000000b503417220 */ /* 0x000fe60000410000 */
[C---:B------:R-:W-:Y:S02]  /*193d0*/  FMUL.FTZ R66, R69.reuse, R182 ;  /* 0x000000b645427220 */ /* 0x040fe40000410000 */
[----:B------:R-:W-:Y:S02]  /*193e0*/  FMUL.FTZ R67, R69, R183 ;  /* 0x000000b745437220 */ /* 0x000fe40000410000 */
[----:B-1----:R-:W-:Y:S05]  /*193f0*/  FFMA.FTZ R2, R86, c[0x0][0x2d0], -R96 ;  /* 0x0000b40056027a23 */ /* 0x002fea0000010860 */
[----:B------:R-:W-:Y:S01]  /*19400*/  HMMA.16816.F32 R64, R76, R82, R64 ;  /* 0x000000524c40723c */ /* 0x000fe20000001840 */
[----:B------:R-:W1:Y:S01]  /*19410*/  LDSM.16.MT88.4 R84, [R224+0x900] ;  /* 0x00090000e054783b */ /* 0x000e620000004200 */
[----:B------:R3:W-:Y:S05]  /*19420*/  MUFU.EX2 R147, R2 ;  /* 0x0000000200937308 */ /* 0x0007ea0000000800 */
[----:B------:R-:W-:Y:S02]  /*19430*/  F2FP.PACK_AB R76, R214, R135 ;  /* 0x00000087d64c723e */ /* 0x000fe400000000ff */
[----:B------:R-:W-:Y:S03]  /*19440*/  F2FP.PACK_AB R77, R228, R134 ;  /* 0x00000086e44d723e */ /* 0x000fe600000000ff */
[----:B------:R-:W-:Y:S02]  /*19450*/  F2FP.PACK_AB R78, R237, R132 ;  /* 0x00000084ed4e723e */ /* 0x000fe400000000ff */
[----:B------:R-:W-:Y:S02]  /*19460*/  F2FP.PACK_AB R79, R238, R231 ;  /* 0x000000e7ee4f723e */ /* 0x000fe400000000ff */
[----:B------:R-:W-:Y:S02]  /*19470*/  F2FP.PACK_AB R82, R136, R235 ;  /* 0x000000eb8852723e */ /* 0x000fe400000000ff */
[----:B------:R-:W-:Y:S01]  /*19480*/  F2FP.PACK_AB R83, R131, R236 ;  /* 0x000000ec8353723e */ /* 0x000fe200000000ff */
[--C-:B---3--:R-:W-:Y:S04]  /*19490*/  FFMA.FTZ R2, R88, c[0x0][0x2d0], -R97.reuse ;  /* 0x0000b40058027a23 */ /* 0x108fe80000010861 */
[----:B------:R3:W-:Y:S01]  /*194a0*/  MUFU.EX2 R153, R2 ;  /* 0x0000000200997308 */ /* 0x0007e20000000800 */
[-C--:B-1----:R-:W-:Y:S08]  /*194b0*/  HMMA.16816.F32 R4, R76, R84.reuse, R4 ;  /* 0x000000544c04723c */ /* 0x082ff00000001804 */
[C---:B------:R-:W-:Y:S04]  /*194c0*/  HMMA.16816.F32 R8, R80.reuse, R84, R8 ;  /* 0x000000545008723c */ /* 0x040fe80000001808 */
[----:B---3--:R-:W-:Y:S02]  /*194d0*/  FFMA.FTZ R2, R89, c[0x0][0x2d0], -R97 ;  /* 0x0000b40059027a23 */ /* 0x008fe40000010861 */
[----:B------:R-:W1:Y:S02]  /*194e0*/  LDSM.16.MT88.4 R88, [R227+0x900] ;  /* 0x00090000e358783b */ /* 0x000e640000004200 */
[-C--:B------:R-:W-:Y:S01]  /*194f0*/  HMMA.16816.F32 R12, R80, R86.reuse, R12 ;  /* 0x00000056500c723c */ /* 0x080fe2000000180c */
[----:B------:R3:W-:Y:S03]  /*19500*/  MUFU.EX2 R159, R2 ;  /* 0x00000002009f7308 */ /* 0x0007e60000000800 */
[--C-:B------:R-:W-:Y:S04]  /*19510*/  FFMA.FTZ R84, R217, c[0x0][0x2d0], -R100.reuse ;  /* 0x0000b400d9547a23 */ /* 0x100fe80000010864 */
[C---:B------:R-:W-:Y:S03]  /*19520*/  HMMA.16816.F32 R16, R76.reuse, R86, R16 ;  /* 0x000000564c10723c */ /* 0x040fe60000001810 */
[----:B------:R4:W-:Y:S01]  /*19530*/  MUFU.EX2 R156, R84 ;  /* 0x00000054009c7308 */ /* 0x0009e20000000800 */
[--C-:B---3--:R-:W-:Y:S09]  /*19540*/  FFMA.FTZ R2, R202, c[0x0][0x2d0], -R100.reuse ;  /* 0x0000b400ca027a23 */ /* 0x108ff20000010864 */
[----:B------:R3:W-:Y:S01]  /*19550*/  MUFU.EX2 R152, R2 ;  /* 0x0000000200987308 */ /* 0x0007e20000000800 */
[----:B----4-:R-:W4:Y:S01]  /*19560*/  LDSM.16.MT88.4 R84, [R226+0x900] ;  /* 0x00090000e254783b */ /* 0x010f220000004200 */
[-C--:B-1----:R-:W-:Y:S08]  /*19570*/  HMMA.16816.F32 R20, R76, R88.reuse, R20 ;  /* 0x000000584c14723c */ /* 0x082ff00000001814 */
[C---:B------:R-:W-:Y:S04]  /*19580*/  HMMA.16816.F32 R24, R80.reuse, R88, R24 ;  /* 0x000000585018723c */ /* 0x040fe80000001818 */
[--C-:B---3--:R-:W-:Y:S04]  /*19590*/  FFMA.FTZ R2, R203, c[0x0][0x2d0], -R100.reuse ;  /* 0x0000b400cb027a23 */ /* 0x108fe80000010864 */
[-C--:B------:R-:W-:Y:S01]  /*195a0*/  HMMA.16816.F32 R28, R80, R90.reuse, R28 ;  /* 0x0000005a501c723c */ /* 0x080fe2000000181c */
[----:B------:R1:W-:Y:S03]  /*195b0*/  MUFU.EX2 R158, R2 ;  /* 0x00000002009e7308 */ /* 0x0003e60000000800 */
[----:B------:R-:W-:Y:S01]  /*195c0*/  FFMA.FTZ R88, R220, c[0x0][0x2d0], -R75 ;  /* 0x0000b400dc587a23 */ /* 0x000fe2000001084b */
[----:B--2---:R-:W-:Y:S03]  /*195d0*/  MOV R220, R143 ;  /* 0x0000008f00dc7202 */ /* 0x004fe60000000f00 */
[C---:B------:R-:W-:Y:S08]  /*195e0*/  HMMA.16816.F32 R32, R76.reuse, R90, R32 ;  /* 0x0000005a4c20723c */ /* 0x040ff00000001820 */
[-C--:B------:R-:W-:Y:S08]  /*195f0*/  HMMA.16816.F32 R36, R76, R92.reuse, R36 ;  /* 0x0000005c4c24723c */ /* 0x080ff00000001824 */
[C---:B------:R-:W-:Y:S04]  /*19600*/  HMMA.16816.F32 R40, R80.reuse, R92, R40 ;  /* 0x0000005c5028723c */ /* 0x040fe80000001828 */
[--C-:B-1----:R-:W-:Y:S04]  /*19610*/  FFMA.FTZ R2, R207, c[0x0][0x2d0], -R97.reuse ;  /* 0x0000b400cf027a23 */ /* 0x102fe80000010861 */
[-C--:B------:R-:W-:Y:S01]  /*19620*/  HMMA.16816.F32 R44, R80, R94.reuse, R44 ;  /* 0x0000005e502c723c */ /* 0x080fe2000000182c */
[----:B------:R1:W-:Y:S07]  /*19630*/  MUFU.EX2 R157, R2 ;  /* 0x00000002009d7308 */ /* 0x0003ee0000000800 */
[C---:B------:R-:W-:Y:S01]  /*19640*/  HMMA.16816.F32 R48, R76.reuse, R94, R48 ;  /* 0x0000005e4c30723c */ /* 0x040fe20000001830 */
[----:B------:R-:W-:Y:S07]  /*19650*/  LDSM.16.MT88.4 R92, [R227+0x1100] ;  /* 0x00110000e35c783b */ /* 0x000fee0000004200 */
[-C--:B----4-:R-:W-:Y:S08]  /*19660*/  HMMA.16816.F32 R52, R76, R84.reuse, R52 ;  /* 0x000000544c34723c */ /* 0x090ff00000001834 */
[C---:B------:R-:W-:Y:S04]  /*19670*/  HMMA.16816.F32 R56, R80.reuse, R84, R56 ;  /* 0x000000545038723c */ /* 0x040fe80000001838 */
[--C-:B-1----:R-:W-:Y:S02]  /*19680*/  FFMA.FTZ R2, R211, c[0x0][0x2d0], -R97.reuse ;  /* 0x0000b400d3027a23 */ /* 0x102fe40000010861 */
[----:B------:R1:W-:Y:S02]  /*19690*/  MUFU.EX2 R211, R88 ;  /* 0x0000005800d37308 */ /* 0x0003e40000000800 */
[-C--:B------:R-:W-:Y:S01]  /*196a0*/  HMMA.16816.F32 R60, R80, R86.reuse, R60 ;  /* 0x00000056503c723c */ /* 0x080fe2000000183c */
[----:B------:R-:W2:Y:S04]  /*196b0*/  LDL.LU R82, [R1+0x48] ;  /* 0x0000480001527983 */ /* 0x000ea80000300800 */
[----:B------:R-:W2:Y:S02]  /*196c0*/  LDL.LU R140, [R1+0x54] ;  /* 0x00005400018c7983 */ /* 0x000ea40000300800 */
[----:B------:R-:W-:Y:S01]  /*196d0*/  FFMA.FTZ R80, R154, c[0x0][0x2d0], -R100 ;  /* 0x0000b4009a507a23 */ /* 0x000fe20000010864 */
[----:B------:R-:W-:Y:S01]  /*196e0*/  HMMA.16816.F32 R64, R76, R86, R64 ;  /* 0x000000564c40723c */ /* 0x000fe20000001840 */
[----:B------:R4:W4:Y:S01]  /*196f0*/  MUFU.EX2 R148, R2 ;  /* 0x0000000200947308 */ /* 0x0009220000000800 */
[----:B------:R-:W-:Y:S02]  /*19700*/  LDSM.16.MT88.4 R84, [R225+0x1100] ;  /* 0x00110000e154783b */ /* 0x000fe40000004200 */
[--C-:B------:R-:W-:Y:S01]  /*19710*/  FFMA.FTZ R81, R144, c[0x0][0x2d0], -R97.reuse ;  /* 0x0000b40090517a23 */ /* 0x100fe20000010861 */
[----:B------:R-:W-:Y:S01]  /*19720*/  MOV R154, R141 ;  /* 0x0000008d009a7202 */ /* 0x000fe20000000f00 */
[----:B------:R-:W-:Y:S01]  /*19730*/  IMAD.MOV.U32 R144, RZ, RZ, R124 ;  /* 0x000000ffff907224 */ /* 0x000fe200078e007c */
[----:B------:R-:W-:Y:S01]  /*19740*/  F2FP.PACK_AB R76, R119, R239 ;  /* 0x000000ef774c723e */ /* 0x000fe200000000ff */
[--C-:B------:R-:W-:Y:S01]  /*19750*/  FFMA.FTZ R124, R186, c[0x0][0x2d0], -R100.reuse ;  /* 0x0000b400ba7c7a23 */ /* 0x100fe20000010864 */
[----:B------:R-:W-:Y:S02]  /*19760*/  F2FP.PACK_AB R77, R230, R240 ;  /* 0x000000f0e64d723e */ /* 0x000fe400000000ff */
[----:B------:R4:W-:Y:S01]  /*19770*/  MUFU.EX2 R192, R80 ;  /* 0x0000005000c07308 */ /* 0x0009e20000000800 */
[----:B------:R-:W-:Y:S01]  /*19780*/  F2FP.PACK_AB R79, R244, R213 ;  /* 0x000000d5f44f723e */ /* 0x000fe200000000ff */
[----:B-1----:R-:W1:Y:S08]  /*19790*/  LDSM.16.MT88.4 R88, [R224+0x1100] ;  /* 0x00110000e058783b */ /* 0x002e700000004200 */
[----:B------:R-:W-:Y:S01]  /*197a0*/  MUFU.EX2 R186, R107 ;  /* 0x0000006b00ba7308 */ /* 0x000fe20000000800 */
[----:B----4-:R-:W-:Y:S01]  /*197b0*/  FFMA.FTZ R2, R219, c[0x0][0x2d0], -R100 ;  /* 0x0000b400db027a23 */ /* 0x010fe20000010864 */
[----:B------:R-:W-:Y:S08]  /*197c0*/  MOV R219, R148 ;  /* 0x0000009400db7202 */ /* 0x000ff00000000f00 */
[----:B------:R4:W-:Y:S01]  /*197d0*/  MUFU.EX2 R163, R2 ;  /* 0x0000000200a37308 */ /* 0x0009e20000000800 */
[--C-:B------:R-:W-:Y:S02]  /*197e0*/  FFMA.FTZ R80, R130, c[0x0][0x2d0], -R97.reuse ;  /* 0x0000b40082507a23 */ /* 0x100fe40000010861 */
[----:B------:R-:W-:Y:S07]  /*197f0*/  FFMA.FTZ R130, R98, c[0x0][0x2d0], -R97 ;  /* 0x0000b40062827a23 */ /* 0x000fee0000010861 */
[----:B------:R1:W-:Y:S10]  /*19800*/  MUFU.EX2 R171, R80 ;  /* 0x0000005000ab7308 */ /* 0x0003f40000000800 */
[----:B------:R-:W-:Y:S01]  /*19810*/  MUFU.EX2 R107, R212 ;  /* 0x000000d4006b7308 */ /* 0x000fe20000000800 */
[--C-:B----4-:R-:W-:Y:S09]  /*19820*/  FFMA.FTZ R2, R218, c[0x0][0x2d0], -R75.reuse ;  /* 0x0000b400da027a23 */ /* 0x110ff2000001084b */
[----:B------:R4:W-:Y:S01]  /*19830*/  MUFU.EX2 R162, R2 ;  /* 0x0000000200a27308 */ /* 0x0009e20000000800 */
[----:B-1----:R-:W-:Y:S01]  /*19840*/  F2FP.PACK_AB R80, R144, R233 ;  /* 0x000000e99050723e */ /* 0x002fe200000000ff */
[----:B----4-:R-:W-:Y:S02]  /*19850*/  FFMA.FTZ R2, R221, c[0x0][0x2d0], -R75 ;  /* 0x0000b400dd027a23 */ /* 0x010fe4000001084b */
[----:B------:R-:W-:Y:S06]  /*19860*/  IMAD.MOV.U32 R221, RZ, RZ, R147 ;  /* 0x000000ffffdd7224 */ /* 0x000fec00078e0093 */
[----:B------:R1:W-:Y:S02]  /*19870*/  MUFU.EX2 R218, R2 ;  /* 0x0000000200da7308 */ /* 0x0003e40000000800 */
[--C-:B-1----:R-:W-:Y:S01]  /*19880*/  FFMA.FTZ R2, R247, c[0x0][0x2d0], -R96.reuse ;  /* 0x0000b400f7027a23 */ /* 0x102fe20000010860 */
[----:B------:R-:W-:Y:S07]  /*19890*/  MOV R247, R146 ;  /* 0x0000009200f77202 */ /* 0x000fee0000000f00 */
[----:B------:R1:W-:Y:S02]  /*198a0*/  MUFU.EX2 R161, R2 ;  /* 0x0000000200a17308 */ /* 0x0003e40000000800 */
[----:B-1----:R-:W-:Y:S02]  /*198b0*/  FFMA.FTZ R2, R248, c[0x0][0x2d0], -R96 ;  /* 0x0000b400f8027a23 */ /* 0x002fe40000010860 */
[----:B------:R-:W-:Y:S06]  /*198c0*/  IMAD.MOV.U32 R248, RZ, RZ, R145 ;  /* 0x000000fffff87224 */ /* 0x000fec00078e0091 */
[----:B------:R1:W-:Y:S02]  /*198d0*/  MUFU.EX2 R217, R2 ;  /* 0x0000000200d97308 */ /* 0x0003e40000000800 */
[--C-:B-1----:R-:W-:Y:S02]  /*198e0*/  FFMA.FTZ R2, R222, c[0x0][0x2d0], -R75.reuse ;  /* 0x0000b400de027a23 */ /* 0x102fe4000001084b */
[----:B------:R-:W-:Y:S06]  /*198f0*/  FFMA.FTZ R75, R210, c[0x0][0x2d0], -R75 ;  /* 0x0000b400d24b7a23 */ /* 0x000fec000001084b */
[----:B------:R1:W-:Y:S01]  /*19900*/  MUFU.EX2 R207, R2 ;  /* 0x0000000200cf7308 */ /* 0x0003e20000000800 */
[----:B------:R-:W-:Y:S01]  /*19910*/  IMAD.MOV.U32 R210, RZ, RZ, R137 ;  /* 0x000000ffffd27224 */ /* 0x000fe200078e0089 */
[----:B------:R-:W-:Y:S01]  /*19920*/  MOV R137, R118 ;  /* 0x0000007600897202 */ /* 0x000fe20000000f00 */
[----:B------:R-:W-:Y:S02]  /*19930*/  FFMA.FTZ R118, R187, c[0x0][0x2d0], -R100 ;  /* 0x0000b400bb767a23 */ /* 0x000fe40000010864 */
[----:B------:R-:W-:Y:S01]  /*19940*/  IMAD.MOV.U32 R222, RZ, RZ, R142 ;  /* 0x000000ffffde7224 */ /* 0x000fe200078e008e */
[----:B------:R-:W-:Y:S04]  /*19950*/  F2FP.PACK_AB R78, R245, R210 ;  /* 0x000000d2f54e723e */ /* 0x000fe800000000ff */
[----:B------:R-:W4:Y:S03]  /*19960*/  MUFU.EX2 R105, R75 ;  /* 0x0000004b00697308 */ /* 0x000f260000000800 */
[-C--:B------:R-:W-:Y:S07]  /*19970*/  HMMA.16816.F32 R4, R76, R88.reuse, R4 ;  /* 0x000000584c04723c */ /* 0x080fee0000001804 */
[----:B------:R-:W-:Y:S01]  /*19980*/  MUFU.EX2 R187, R106 ;  /* 0x0000006a00bb7308 */ /* 0x000fe20000000800 */
[--C-:B-1----:R-:W-:Y:S01]  /*19990*/  FFMA.FTZ R2, R243, c[0x0][0x2d0], -R96.reuse ;  /* 0x0000b400f3027a23 */ /* 0x102fe20000010860 */
[----:B------:R-:W-:Y:S02]  /*199a0*/  MOV R243, R139 ;  /* 0x0000008b00f37202 */ /* 0x000fe40000000f00 */
[----:B------:R-:W3:Y:S06]  /*199b0*/  LDL.LU R139, [R1+0x50] ;  /* 0x00005000018b7983 */ /* 0x000eec0000300800 */
[----:B------:R1:W-:Y:S01]  /*199c0*/  MUFU.EX2 R203, R2 ;  /* 0x0000000200cb7308 */ /* 0x0003e20000000800 */
[----:B----4-:R-:W-:Y:S09]  /*199d0*/  F2FP.PACK_AB R182, R105, R107 ;  /* 0x0000006b69b6723e */ /* 0x010ff200000000ff */
[----:B------:R-:W4:Y:S01]  /*199e0*/  MUFU.EX2 R106, R195 ;  /* 0x000000c3006a7308 */ /* 0x000f220000000800 */
[--C-:B-1----:R-:W-:Y:S02]  /*199f0*/  FFMA.FTZ R2, R103, c[0x0][0x2d0], -R96.reuse ;  /* 0x0000b40067027a23 */ /* 0x102fe40000010860 */
[----:B------:R-:W-:Y:S07]  /*19a00*/  FFMA.FTZ R103, R208, c[0x0][0x2d0], -R96 ;  /* 0x0000b400d0677a23 */ /* 0x000fee0000010860 */
[----:B------:R1:W-:Y:S01]  /*19a10*/  MUFU.EX2 R202, R2 ;  /* 0x0000000200ca7308 */ /* 0x0003e20000000800 */
[----:B----4-:R-:W-:Y:S09]  /*19a20*/  F2FP.PACK_AB R181, R106, R108 ;  /* 0x0000006c6ab5723e */ /* 0x010ff200000000ff */
[----:B------:R-:W-:Y:S10]  /*19a30*/  MUFU.EX2 R175, R103 ;  /* 0x0000006700af7308 */ /* 0x000ff40000000800 */
[----:B------:R-:W-:Y:S01]  /*19a40*/  MUFU.EX2 R103, R123 ;  /* 0x0000007b00677308 */ /* 0x000fe20000000800 */
[--C-:B-1----:R-:W-:Y:S01]  /*19a50*/  FFMA.FTZ R2, R250, c[0x0][0x2d0], -R97.reuse ;  /* 0x0000b400fa027a23 */ /* 0x102fe20000010861 */
[----:B------:R-:W-:Y:S01]  /*19a60*/  MOV R250, R129 ;  /* 0x0000008100fa7202 */ /* 0x000fe20000000f00 */
[--C-:B------:R-:W-:Y:S03]  /*19a70*/  FFMA.FTZ R129, R99, c[0x0][0x2d0], -R97.reuse ;  /* 0x0000b40063817a23 */ /* 0x100fe60000010861 */
[----:B------:R-:W-:Y:S04]  /*19a80*/  F2FP.PACK_AB R83, R250, R216 ;  /* 0x000000d8fa53723e */ /* 0x000fe800000000ff */
[----:B------:R1:W-:Y:S02]  /*19a90*/  MUFU.EX2 R160, R2 ;  /* 0x0000000200a07308 */ /* 0x0003e40000000800 */
[--C-:B-1----:R-:W-:Y:S01]  /*19aa0*/  FFMA.FTZ R2, R251, c[0x0][0x2d0], -R97.reuse ;  /* 0x0000b400fb027a23 */ /* 0x102fe20000010861 */
[----:B------:R-:W-:Y:S01]  /*19ab0*/  MOV R251, R125 ;  /* 0x0000007d00fb7202 */ /* 0x000fe20000000f00 */
[----:B------:R-:W-:Y:S06]  /*19ac0*/  FFMA.FTZ R125, R111, c[0x0][0x2d0], -R97 ;  /* 0x0000b4006f7d7a23 */ /* 0x000fec0000010861 */
[----:B------:R1:W-:Y:S01]  /*19ad0*/  MUFU.EX2 R198, R2 ;  /* 0x0000000200c67308 */ /* 0x0003e20000000800 */
[----:B------:R-:W-:Y:S01]  /*19ae0*/  FFMA.FTZ R111, R190, c[0x0][0x2d0], -R100 ;  /* 0x0000b400be6f7a23 */ /* 0x000fe20000010864 */
[----:B------:R-:W4:Y:S01]  /*19af0*/  LDSM.16.MT88.4 R96, [R226+0x1100] ;  /* 0x00110000e260783b */ /* 0x000f220000004200 */
[----:B--2---:R-:W-:Y:S01]  /*19b00*/  FFMA.FTZ R3, R3, R82, R189 ;  /* 0x0000005203037223 */ /* 0x004fe200000100bd */
[----:B------:R-:W-:Y:S01]  /*19b10*/  F2FP.PACK_AB R82, R246, R215 ;  /* 0x000000d7f652723e */ /* 0x000fe200000000ff */
[----:B------:R-:W-:Y:S05]  /*19b20*/  FFMA.FTZ R69, R69, R140, R206 ;  /* 0x0000008c45457223 */ /* 0x000fea00000100ce */
[----:B------:R2:W-:Y:S10]  /*19b30*/  MUFU.EX2 R190, R81 ;  /* 0x0000005100be7308 */ /* 0x0005f40000000800 */
[----:B------:R-:W4:Y:S01]  /*19b40*/  MUFU.EX2 R102, R125 ;  /* 0x0000007d00667308 */ /* 0x000f220000000800 */
[--C-:B-1----:R-:W-:Y:S02]  /*19b50*/  FFMA.FTZ R2, R151, c[0x0][0x2d0], -R100.reuse ;  /* 0x0000b40097027a23 */ /* 0x102fe40000010864 */
[----:B------:R-:W-:Y:S07]  /*19b60*/  LDSM.16.MT88.4 R148, [R227+0x3100] ;  /* 0x00310000e394783b */ /* 0x000fee0000004200 */
[----:B------:R1:W-:Y:S01]  /*19b70*/  MUFU.EX2 R191, R2 ;  /* 0x0000000200bf7308 */ /* 0x0003e20000000800 */
[----:B--2---:R-:W-:Y:S07]  /*19b80*/  F2FP.PACK_AB R81, R251, R234 ;  /* 0x000000eafb51723e */ /* 0x004fee00000000ff */
[C---:B------:R-:W-:Y:S04]  /*19b90*/  HMMA.16816.F32 R8, R80.reuse, R88, R8 ;  /* 0x000000585008723c */ /* 0x040fe80000001808 */
[----:B----4-:R-:W-:Y:S04]  /*19ba0*/  F2FP.PACK_AB R176, R101, R102 ;  /* 0x0000006665b0723e */ /* 0x010fe800000000ff */
[-C--:B------:R-:W-:Y:S04]  /*19bb0*/  HMMA.16816.F32 R12, R80, R90.reuse, R12 ;  /* 0x0000005a500c723c */ /* 0x080fe8000000180c */
[--C-:B-1----:R-:W-:Y:S02]  /*19bc0*/  FFMA.FTZ R2, R116, c[0x0][0x2d0], -R100.reuse ;  /* 0x0000b40074027a23 */ /* 0x102fe40000010864 */
[--C-:B------:R-:W-:Y:S02]  /*19bd0*/  FFMA.FTZ R116, R188, c[0x0][0x2d0], -R100.reuse ;  /* 0x0000b400bc747a23 */ /* 0x100fe40000010864 */
[C---:B------:R-:W-:Y:S01]  /*19be0*/  HMMA.16816.F32 R16, R76.reuse, R90, R16 ;  /* 0x0000005a4c10723c */ /* 0x040fe20000001810 */
[----:B------:R-:W1:Y:S01]  /*19bf0*/  LDSM.16.MT88.4 R88, [R224+0x1900] ;  /* 0x00190000e058783b */ /* 0x000e620000004200 */
[----:B------:R-:W-:Y:S02]  /*19c00*/  MUFU.EX2 R170, R2 ;  /* 0x0000000200aa7308 */ /* 0x000fe40000000800 */
[----:B------:R-:W-:Y:S04]  /*19c10*/  FFMA.FTZ R100, R70, c[0x0][0x2d0], -R100 ;  /* 0x0000b40046647a23 */ /* 0x000fe80000010864 */
[-C--:B------:R-:W-:Y:S01]  /*19c20*/  HMMA.16816.F32 R20, R76, R92.reuse, R20 ;  /* 0x0000005c4c14723c */ /* 0x080fe20000001814 */
[----:B------:R-:W2:Y:S03]  /*19c30*/  LDL.LU R70, [R1+0x4c] ;  /* 0x00004c0001467983 */ /* 0x000ea60000300800 */
[----:B------:R-:W-:Y:S04]  /*19c40*/  MUFU.EX2 R112, R116 ;  /* 0x0000007400707308 */ /* 0x000fe80000000800 */
[C---:B------:R-:W-:Y:S06]  /*19c50*/  HMMA.16816.F32 R24, R80.reuse, R92, R24 ;  /* 0x0000005c5018723c */ /* 0x040fec0000001818 */
[----:B------:R-:W-:Y:S02]  /*19c60*/  MUFU.EX2 R100, R100 ;  /* 0x0000006400647308 */ /* 0x000fe40000000800 */
[-C--:B------:R-:W-:Y:S08]  /*19c70*/  HMMA.16816.F32 R28, R80, R94.reuse, R28 ;  /* 0x0000005e501c723c */ /* 0x080ff0000000181c */
[C---:B------:R-:W-:Y:S01]  /*19c80*/  HMMA.16816.F32 R32, R76.reuse, R94, R32 ;  /* 0x0000005e4c20723c */ /* 0x040fe20000001820 */
[----:B------:R-:W-:Y:S01]  /*19c90*/  LDSM.16.MT88.4 R92, [R225+0x1900] ;  /* 0x00190000e15c783b */ /* 0x000fe20000004200 */
[----:B------:R-:W-:Y:S06]  /*19ca0*/  MUFU.EX2 R188, R104 ;  /* 0x0000006800bc7308 */ /* 0x000fec0000000800 */
[-C--:B------:R-:W-:Y:S04]  /*19cb0*/  HMMA.16816.F32 R36, R76, R84.reuse, R36 ;  /* 0x000000544c24723c */ /* 0x080fe80000001824 */
[----:B------:R-:W4:Y:S04]  /*19cc0*/  MUFU.EX2 R104, R194 ;  /* 0x000000c200687308 */ /* 0x000f280000000800 */
[C---:B------:R-:W-:Y:S08]  /*19cd0*/  HMMA.16816.F32 R40, R80.reuse, R84, R40 ;  /* 0x000000545028723c */ /* 0x040ff00000001828 */
[-C--:B------:R-:W-:Y:S08]  /*19ce0*/  HMMA.16816.F32 R44, R80, R86.reuse, R44 ;  /* 0x00000056502c723c */ /* 0x080ff0000000182c */
[C---:B------:R-:W-:Y:S01]  /*19cf0*/  HMMA.16816.F32 R48, R76.reuse, R86, R48 ;  /* 0x000000564c30723c */ /* 0x040fe20000001830 */
[----:B------:R-:W1:Y:S03]  /*19d00*/  LDSM.16.MT88.4 R84, [R227+0x1900] ;  /* 0x00190000e354783b */ /* 0x000e660000004200 */
[----:B----4-:R-:W-:Y:S04]  /*19d10*/  F2FP.PACK_AB R183, R103, R104 ;  /* 0x0000006867b7723e */ /* 0x010fe800000000ff */
        /* <DEDUP_REMOVED lines=12> */
[----:B------:R-:W-:Y:S05]  /*19de0*/  F2FP.PACK_AB R83, R163, R156 ;  /* 0x0000009ca353723e */ /* 0x000fea00000000ff */
[-C--:B-1----:R-:W-:Y:S08]  /*19df0*/  HMMA.16816.F32 R4, R76, R88.reuse, R4 ;  /* 0x000000584c04723c */ /* 0x082ff00000001804 */
[C---:B------:R-:W-:Y:S08]  /*19e00*/  HMMA.16816.F32 R8, R80.reuse, R88, R8 ;  /* 0x000000585008723c */ /* 0x040ff00000001808 */
[-C--:B------:R-:W-:Y:S08]  /*19e10*/  HMMA.16816.F32 R12, R80, R90.reuse, R12 ;  /* 0x0000005a500c723c */ /* 0x080ff0000000180c */
[C---:B------:R-:W-:Y:S01]  /*19e20*/  HMMA.16816.F32 R16, R76.reuse, R90, R16 ;  /* 0x0000005a4c10723c */ /* 0x040fe20000001810 */
[----:B------:R-:W-:Y:S07]  /*19e30*/  LDSM.16.MT88.4 R88, [R227+0x2100] ;  /* 0x00210000e358783b */ /* 0x000fee0000004200 */
[-C--:B------:R-:W-:Y:S04]  /*19e40*/  HMMA.16816.F32 R20, R76, R84.reuse, R20 ;  /* 0x000000544c14723c */ /* 0x080fe80000001814 */
[----:B---3--:R-:W-:Y:S02]  /*19e50*/  FFMA.FTZ R68, R68, R139, R197 ;  /* 0x0000008b44447223 */ /* 0x008fe400000100c5 */
[----:B------:R-:W-:Y:S02]  /*19e60*/  IMAD.MOV.U32 R139, RZ, RZ, R117 ;  /* 0x000000ffff8b7224 */ /* 0x000fe400078e0075 */
[C---:B------:R-:W-:Y:S01]  /*19e70*/  HMMA.16816.F32 R24, R80.reuse, R84, R24 ;  /* 0x000000545018723c */ /* 0x040fe20000001818 */
[----:B------:R-:W-:Y:S07]  /*19e80*/  MUFU.EX2 R117, R111 ;  /* 0x0000006f00757308 */ /* 0x000fee0000000800 */
[-C--:B------:R-:W-:Y:S03]  /*19e90*/  HMMA.16816.F32 R28, R80, R86.reuse, R28 ;  /* 0x00000056501c723c */ /* 0x080fe6000000181c */
[----:B------:R1:W-:Y:S05]  /*19ea0*/  MUFU.EX2 R111, R118 ;  /* 0x00000076006f7308 */ /* 0x0003ea0000000800 */
[C---:B------:R-:W-:Y:S01]  /*19eb0*/  HMMA.16816.F32 R32, R76.reuse, R86, R32 ;  /* 0x000000564c20723c */ /* 0x040fe20000001820 */
[----:B------:R-:W3:Y:S07]  /*19ec0*/  LDSM.16.MT88.4 R84, [R224+0x2100] ;  /* 0x00210000e054783b */ /* 0x000eee0000004200 */
[-C--:B------:R-:W-:Y:S08]  /*19ed0*/  HMMA.16816.F32 R36, R76, R92.reuse, R36 ;  /* 0x0000005c4c24723c */ /* 0x080ff00000001824 */
[C---:B------:R-:W-:Y:S04]  /*19ee0*/  HMMA.16816.F32 R40, R80.reuse, R92, R40 ;  /* 0x0000005c5028723c */ /* 0x040fe80000001828 */
[----:B-1----:R-:W-:Y:S04]  /*19ef0*/  IMAD.MOV.U32 R118, RZ, RZ, R71 ;  /* 0x000000ffff767224 */ /* 0x002fe800078e0047 */
[-C--:B------:R-:W-:Y:S08]  /*19f00*/  HMMA.16816.F32 R44, R80, R94.reuse, R44 ;  /* 0x0000005e502c723c */ /* 0x080ff0000000182c */
[C---:B------:R-:W-:Y:S01]  /*19f10*/  HMMA.16816.F32 R48, R76.reuse, R94, R48 ;  /* 0x0000005e4c30723c */ /* 0x040fe20000001830 */
[----:B------:R-:W1:Y:S07]  /*19f20*/  LDSM.16.MT88.4 R92, [R225+0x2100] ;  /* 0x00210000e15c783b */ /* 0x000e6e0000004200 */
[-C--:B----4-:R-:W-:Y:S08]  /*19f30*/  HMMA.16816.F32 R52, R76, R96.reuse, R52 ;  /* 0x000000604c34723c */ /* 0x090ff00000001834 */
        /* <DEDUP_REMOVED lines=12> */
[-C--:B---3--:R-:W-:Y:S08]  /*1a000*/  HMMA.16816.F32 R4, R76, R84.reuse, R4 ;  /* 0x000000544c04723c */ /* 0x088ff00000001804 */
[C---:B------:R-:W-:Y:S08]  /*1a010*/  HMMA.16816.F32 R8, R80.reuse, R84, R8 ;  /* 0x000000545008723c */ /* 0x040ff00000001808 */
[-C--:B------:R-:W-:Y:S08]  /*1a020*/  HMMA.16816.F32 R12, R80, R86.reuse, R12 ;  /* 0x00000056500c723c */ /* 0x080ff0000000180c */
[C---:B------:R-:W-:Y:S01]  /*1a030*/  HMMA.16816.F32 R16, R76.reuse, R86, R16 ;  /* 0x000000564c10723c */ /* 0x040fe20000001810 */
[----:B------:R-:W3:Y:S07]  /*1a040*/  LDSM.16.MT88.4 R84, [R224+0x2900] ;  /* 0x00290000e054783b */ /* 0x000eee0000004200 */
[-C--:B------:R-:W-:Y:S08]  /*1a050*/  HMMA.16816.F32 R20, R76, R88.reuse, R20 ;  /* 0x000000584c14723c */ /* 0x080ff00000001814 */
[C---:B------:R-:W-:Y:S04]  /*1a060*/  HMMA.16816.F32 R24, R80.reuse, R88, R24 ;  /* 0x000000585018723c */ /* 0x040fe80000001818 */
[----:B--2---:R-:W-:Y:S04]  /*1a070*/  FFMA.FTZ R2, R0, R70, R193 ;  /* 0x0000004600027223 */ /* 0x004fe800000100c1 */
[-C--:B------:R-:W-:Y:S04]  /*1a080*/  HMMA.16816.F32 R28, R80, R90.reuse, R28 ;  /* 0x0000005a501c723c */ /* 0x080fe8000000181c */
[----:B------:R-:W-:Y:S02]  /*1a090*/  FADD.FTZ R70, R209, R69 ;  /* 0x00000045d1467221 */ /* 0x000fe40000010000 */
[----:B------:R-:W-:Y:S02]  /*1a0a0*/  FADD.FTZ R69, R196, R68 ;  /* 0x00000044c4457221 */ /* 0x000fe40000010000 */
[C---:B------:R-:W-:Y:S01]  /*1a0b0*/  HMMA.16816.F32 R32, R76.reuse, R90, R32 ;  /* 0x0000005a4c20723c */ /* 0x040fe20000001820 */
[----:B------:R-:W3:Y:S03]  /*1a0c0*/  LDSM.16.MT88.4 R88, [R227+0x2900] ;  /* 0x00290000e358783b */ /* 0x000ee60000004200 */
[----:B------:R-:W-:Y:S02]  /*1a0d0*/  FADD.FTZ R0, R223, R3 ;  /* 0x00000003df007221 */ /* 0x000fe40000010000 */
[----:B------:R-:W-:Y:S02]  /*1a0e0*/  FADD.FTZ R68, R199, R2 ;  /* 0x00000002c7447221 */ /* 0x000fe40000010000 */
[-C--:B-1----:R-:W-:Y:S04]  /*1a0f0*/  HMMA.16816.F32 R36, R76, R92.reuse, R36 ;  /* 0x0000005c4c24723c */ /* 0x082fe80000001824 */
[----:B------:R-:W-:Y:S02]  /*1a100*/  FADD.FTZ R2, R139, R70 ;  /* 0x000000468b027221 */ /* 0x000fe40000010000 */
[----:B------:R-:W-:Y:S01]  /*1a110*/  FADD.FTZ R3, R249, R0 ;  /* 0x00000000f9037221 */ /* 0x000fe20000010000 */
[----:B------:R-:W1:Y:S01]  /*1a120*/  MUFU.EX2 R70, R128 ;  /* 0x0000008000467308 */ /* 0x000e620000000800 */
[C---:B------:R-:W-:Y:S04]  /*1a130*/  HMMA.16816.F32 R40, R80.reuse, R92, R40 ;  /* 0x0000005c5028723c */ /* 0x040fe80000001828 */
[----:B------:R-:W-:Y:S02]  /*1a140*/  FADD.FTZ R2, R72, R2 ;  /* 0x0000000248027221 */ /* 0x000fe40000010000 */
[----:B------:R-:W-:Y:S01]  /*1a150*/  FADD.FTZ R0, R138, R69 ;  /* 0x000000458a007221 */ /* 0x000fe20000010000 */
[----:B------:R-:W2:Y:S01]  /*1a160*/  LDL.LU R72, [R1+0xc4] ;  /* 0x0000c40001487983 */ /* 0x000ea20000300800 */
[-C--:B------:R-:W-:Y:S04]  /*1a170*/  HMMA.16816.F32 R44, R80, R94.reuse, R44 ;  /* 0x0000005e502c723c */ /* 0x080fe8000000182c */
[----:B------:R-:W-:Y:S02]  /*1a180*/  FADD.FTZ R0, R73, R0 ;  /* 0x0000000049007221 */ /* 0x000fe40000010000 */
[----:B------:R-:W-:Y:S01]  /*1a190*/  FADD.FTZ R68, R252, R68 ;  /* 0x00000044fc447221 */ /* 0x000fe20000010000 */
[----:B------:R-:W2:Y:S01]  /*1a1a0*/  LDL.LU R73, [R1+0xc0] ;  /* 0x0000c00001497983 */ /* 0x000ea20000300800 */
[C---:B------:R-:W-:Y:S03]  /*1a1b0*/  HMMA.16816.F32 R48, R76.reuse, R94, R48 ;  /* 0x0000005e4c30723c */ /* 0x040fe60000001830 */
[----:B------:R-:W3:Y:S01]  /*1a1c0*/  LDSM.16.MT88.4 R92, [R225+0x2900] ;  /* 0x00290000e15c783b */ /* 0x000ee20000004200 */
[----:B------:R-:W-:Y:S02]  /*1a1d0*/  FADD.FTZ R68, R74, R68 ;  /* 0x000000444a447221 */ /* 0x000fe40000010000 */
[----:B------:R-:W-:Y:S01]  /*1a1e0*/  FADD.FTZ R3, R137, R3 ;  /* 0x0000000389037221 */ /* 0x000fe20000010000 */
[----:B-1----:R-:W-:Y:S01]  /*1a1f0*/  F2FP.PACK_AB R179, R100, R70 ;  /* 0x0000004664b3723e */ /* 0x002fe200000000ff */
[-C--:B----4-:R-:W-:Y:S03]  /*1a200*/  HMMA.16816.F32 R52, R76, R96.reuse, R52 ;  /* 0x000000604c34723c */ /* 0x090fe60000001834 */
[----:B------:R-:W4:Y:S01]  /*1a210*/  LDL.LU R74, [R1+0xbc] ;  /* 0x0000bc00014a7983 */ /* 0x000f220000300800 */
[----:B------:R-:W-:Y:S02]  /*1a220*/  FADD.FTZ R3, R135, R3 ;  /* 0x0000000387037221 */ /* 0x000fe40000010000 */
[----:B------:R-:W-:Y:S02]  /*1a230*/  FADD.FTZ R68, R242, R68 ;  /* 0x00000044f2447221 */ /* 0x000fe40000010000 */
[C---:B------:R-:W-:Y:S01]  /*1a240*/  HMMA.16816.F32 R56, R80.reuse, R96, R56 ;  /* 0x000000605038723c */ /* 0x040fe20000001838 */
[----:B------:R-:W2:Y:S03]  /*1a250*/  LDL.LU R242, [R1+0xb8] ;  /* 0x0000b80001f27983 */ /* 0x000ea60000300800 */
[----:B------:R-:W-:Y:S02]  /*1a260*/  FADD.FTZ R2, R134, R2 ;  /* 0x0000000286027221 */ /* 0x000fe40000010000 */
[----:B------:R-:W-:Y:S02]  /*1a270*/  FADD.FTZ R3, R214, R3 ;  /* 0x00000003d6037221 */ /* 0x000fe40000010000 */
[-C--:B------:R-:W-:Y:S01]  /*1a280*/  HMMA.16816.F32 R60, R80, R98.reuse, R60 ;  /* 0x00000062503c723c */ /* 0x080fe2000000183c */
[----:B------:R-:W4:Y:S03]  /*1a290*/  LDL.LU R214, [R1+0xb4] ;  /* 0x0000b40001d67983 */ /* 0x000f260000300800 */
[----:B------:R-:W-:Y:S02]  /*1a2a0*/  FADD.FTZ R0, R133, R0 ;  /* 0x0000000085007221 */ /* 0x000fe40000010000 */
[----:B------:R-:W-:Y:S01]  /*1a2b0*/  FADD.FTZ R69, R228, R2 ;  /* 0x00000002e4457221 */ /* 0x000fe20000010000 */
[----:B------:R-:W-:Y:S01]  /*1a2c0*/  F2FP.PACK_AB R80, R172, R173 ;  /* 0x000000adac50723e */ /* 0x000fe200000000ff */
[----:B------:R-:W-:Y:S01]  /*1a2d0*/  HMMA.16816.F32 R64, R76, R98, R64 ;  /* 0x000000624c40723c */ /* 0x000fe20000001840 */
[----:B------:R1:W5:Y:S03]  /*1a2e0*/  LDL.LU R228, [R1+0xb0] ;  /* 0x0000b00001e47983 */ /* 0x0003660000300800 */
[----:B------:R-:W-:Y:S01]  /*1a2f0*/  FADD.FTZ R75, R232, R0 ;  /* 0x00000000e84b7221 */ /* 0x000fe20000010000 */
[----:B------:R-:W-:Y:S01]  /*1a300*/  F2FP.PACK_AB R81, R113, R117 ;  /* 0x000000757151723e */ /* 0x000fe200000000ff */
[----:B------:R1:W5:Y:S01]  /*1a310*/  LDL.LU R232, [R1+0xac] ;  /* 0x0000ac0001e87983 */ /* 0x0003620000300800 */
[----:B------:R-:W-:Y:S01]  /*1a320*/  FADD.FTZ R2, R229, R68 ;  /* 0x00000044e5027221 */ /* 0x000fe20000010000 */
[----:B------:R-:W-:Y:S01]  /*1a330*/  F2FP.PACK_AB R76, R188, R168 ;  /* 0x000000a8bc4c723e */ /* 0x000fe200000000ff */
[----:B------:R-:W-:Y:S01]  /*1a340*/  FADD.FTZ R68, R231, R69 ;  /* 0x00000045e7447221 */ /* 0x000fe20000010000 */
[----:B------:R-:W4:Y:S02]  /*1a350*/  LDL R116, [R1+0x1c] ;  /* 0x00001c0001747983 */ /* 0x000f240000100800 */
[----:B------:R-:W-:Y:S01]  /*1a360*/  FADD.FTZ R0, R132, R3 ;  /* 0x0000000384007221 */ /* 0x000fe20000010000 */
[----:B------:R-:W-:Y:S01]  /*1a370*/  F2FP.PACK_AB R77, R174, R175 ;  /* 0x000000afae4d723e */ /* 0x000fe200000000ff */
[----:B------:R1:W5:Y:S01]  /*1a380*/  LDL.LU R229, [R1+0xa8] ;  /* 0x0000a80001e57983 */ /* 0x0003620000300800 */
[----:B------:R-:W-:Y:S01]  /*1a390*/  FADD.FTZ R3, R235, R75 ;  /* 0x0000004beb037221 */ /* 0x000fe20000010000 */
[----:B------:R-:W-:Y:S01]  /*1a3a0*/  F2FP.PACK_AB R78, R186, R187 ;  /* 0x000000bbba4e723e */ /* 0x000fe200000000ff */
[----:B------:R-:W-:Y:S01]  /*1a3b0*/  FADD.FTZ R2, R236, R2 ;  /* 0x00000002ec027221 */ /* 0x000fe20000010000 */
        /* <DEDUP_REMOVED lines=9> */
[-C--:B---3--:R-:W-:Y:S03]  /*1a450*/  HMMA.16816.F32 R4, R76, R84.reuse, R4 ;  /* 0x000000544c04723c */ /* 0x088fe60000001804 */
[----:B------:R1:W5:Y:S01]  /*1a460*/  LDL.LU R237, [R1+0x98] ;  /* 0x0000980001ed7983 */ /* 0x0003620000300800 */
[----:B------:R-:W-:Y:S01]  /*1a470*/  FADD.FTZ R0, R240, R68 ;  /* 0x00000044f0007221 */ /* 0x000fe20000010000 */
[----:B------:R-:W-:Y:S01]  /*1a480*/  F2FP.PACK_AB R83, R111, R112 ;  /* 0x000000706f53723e */ /* 0x000fe200000000ff */
[----:B------:R-:W-:Y:S01]  /*1a490*/  FADD.FTZ R3, R136, R3 ;  /* 0x0000000388037221 */ /* 0x000fe20000010000 */
[----:B------:R1:W5:Y:S01]  /*1a4a0*/  LDL.LU R238, [R1+0x94] ;  /* 0x0000940001ee7983 */ /* 0x0003620000300800 */
[----:B------:R-:W-:Y:S03]  /*1a4b0*/  FADD.FTZ R2, R119, R2 ;  /* 0x0000000277027221 */ /* 0x000fe60000010000 */
[----:B------:R1:W5:Y:S01]  /*1a4c0*/  LDL.LU R239, [R1+0x90] ;  /* 0x0000900001ef7983 */ /* 0x0003620000300800 */
[C---:B------:R-:W-:Y:S01]  /*1a4d0*/  HMMA.16816.F32 R8, R80.reuse, R84, R8 ;  /* 0x000000545008723c */ /* 0x040fe20000001808 */
[----:B------:R-:W-:Y:S02]  /*1a4e0*/  MUFU.EX2 R84, R130 ;  /* 0x0000008200547308 */ /* 0x000fe40000000800 */
[----:B------:R1:W5:Y:S01]  /*1a4f0*/  LDL.LU R240, [R1+0x8c] ;  /* 0x00008c0001f07983 */ /* 0x0003620000300800 */
[----:B------:R-:W-:Y:S02]  /*1a500*/  FADD.FTZ R68, R233, R3 ;  /* 0x00000003e9447221 */ /* 0x000fe40000010000 */
[----:B------:R-:W-:Y:S01]  /*1a510*/  FADD.FTZ R3, R234, R69 ;  /* 0x00000045ea037221 */ /* 0x000fe20000010000 */
[----:B------:R1:W5:Y:S01]  /*1a520*/  LDL.LU R233, [R1+0x88] ;  /* 0x0000880001e97983 */ /* 0x0003620000300800 */
[-C--:B------:R-:W-:Y:S03]  /*1a530*/  HMMA.16816.F32 R12, R80, R86.reuse, R12 ;  /* 0x00000056500c723c */ /* 0x080fe6000000180c */
[----:B------:R1:W5:Y:S01]  /*1a540*/  LDL.LU R234, [R1+0x84] ;  /* 0x0000840001ea7983 */ /* 0x0003620000300800 */
[----:B------:R-:W-:Y:S01]  /*1a550*/  FADD.FTZ R0, R230, R0 ;  /* 0x00000000e6007221 */ /* 0x000fe20000010000 */
[----:B------:R-:W3:Y:S01]  /*1a560*/  MUFU.EX2 R85, R129 ;  /* 0x0000008100557308 */ /* 0x000ee20000000800 */
[----:B------:R-:W-:Y:S01]  /*1a570*/  FADD.FTZ R3, R251, R3 ;  /* 0x00000003fb037221 */ /* 0x000fe20000010000 */
[----:B------:R1:W5:Y:S01]  /*1a580*/  LDL.LU R119, [R1+0x80] ;  /* 0x0000800001777983 */ /* 0x0003620000300800 */
[C---:B------:R-:W-:Y:S03]  /*1a590*/  HMMA.16816.F32 R16, R76.reuse, R86, R16 ;  /* 0x000000564c10723c */ /* 0x040fe60000001810 */
[----:B------:R1:W5:Y:S01]  /*1a5a0*/  LDL.LU R230, [R1+0x7c] ;  /* 0x00007c0001e67983 */ /* 0x0003620000300800 */
[----:B------:R-:W-:Y:S02]  /*1a5b0*/  FADD.FTZ R2, R210, R2 ;  /* 0x00000002d2027221 */ /* 0x000fe40000010000 */
[----:B------:R-:W-:Y:S01]  /*1a5c0*/  FADD.FTZ R0, R213, R0 ;  /* 0x00000000d5007221 */ /* 0x000fe20000010000 */
[----:B------:R-:W1:Y:S01]  /*1a5d0*/  LDSM.16.MT88.4 R96, [R226+0x2900] ;  /* 0x00290000e260783b */ /* 0x000e620000004200 */
[-C--:B------:R-:W-:Y:S01]  /*1a5e0*/  HMMA.16816.F32 R20, R76, R88.reuse, R20 ;  /* 0x000000584c14723c */ /* 0x080fe20000001814 */
[----:B------:R-:W-:Y:S06]  /*1a5f0*/  MUFU.EX2 R87, R124 ;  /* 0x0000007c00577308 */ /* 0x000fec0000000800 */
[----:B------:R-:W1:Y:S01]  /*1a600*/  LDSM.16.MT88.4 R132, [R224+0x3100] ;  /* 0x00310000e084783b */ /* 0x000e620000004200 */
[C---:B------:R-:W-:Y:S03]  /*1a610*/  HMMA.16816.F32 R24, R80.reuse, R88, R24 ;  /* 0x000000585018723c */ /* 0x040fe60000001818 */
[----:B------:R-:W1:Y:S01]  /*1a620*/  MUFU.EX2 R86, R126 ;  /* 0x0000007e00567308 */ /* 0x000e620000000800 */
[----:B---3--:R-:W-:Y:S04]  /*1a630*/  F2FP.PACK_AB R178, R84, R85 ;  /* 0x0000005554b2723e */ /* 0x008fe800000000ff */
[-C--:B------:R-:W-:Y:S08]  /*1a640*/  HMMA.16816.F32 R28, R80, R90.reuse, R28 ;  /* 0x0000005a501c723c */ /* 0x080ff0000000181c */
[C---:B------:R-:W-:Y:S08]  /*1a650*/  HMMA.16816.F32 R32, R76.reuse, R90, R32 ;  /* 0x0000005a4c20723c */ /* 0x040ff00000001820 */
[-C--:B------:R-:W-:Y:S04]  /*1a660*/  HMMA.16816.F32 R36, R76, R92.reuse, R36 ;  /* 0x0000005c4c24723c */ /* 0x080fe80000001824 */
[----:B-1----:R-:W-:Y:S04]  /*1a670*/  F2FP.PACK_AB R177, R86, R87 ;  /* 0x0000005756b1723e */ /* 0x002fe800000000ff */
[C---:B------:R-:W-:Y:S08]  /*1a680*/  HMMA.16816.F32 R40, R80.reuse, R92, R40 ;  /* 0x0000005c5028723c */ /* 0x040ff00000001828 */
[-C--:B------:R-:W-:Y:S08]  /*1a690*/  HMMA.16816.F32 R44, R80, R94.reuse, R44 ;  /* 0x0000005e502c723c */ /* 0x080ff0000000182c */
[C---:B------:R-:W-:Y:S08]  /*1a6a0*/  HMMA.16816.F32 R48, R76.reuse, R94, R48 ;  /* 0x0000005e4c30723c */ /* 0x040ff00000001830 */
[-C--:B------:R-:W-:Y:S08]  /*1a6b0*/  HMMA.16816.F32 R52, R76, R96.reuse, R52 ;  /* 0x000000604c34723c */ /* 0x080ff00000001834 */
[C---:B------:R-:W-:Y:S08]  /*1a6c0*/  HMMA.16816.F32 R56, R80.reuse, R96, R56 ;  /* 0x000000605038723c */ /* 0x040ff00000001838 */
[-C--:B------:R-:W-:Y:S08]  /*1a6d0*/  HMMA.16816.F32 R60, R80, R98.reuse, R60 ;  /* 0x00000062503c723c */ /* 0x080ff0000000183c */
[----:B------:R-:W-:Y:S08]  /*1a6e0*/  HMMA.16816.F32 R64, R76, R98, R64 ;  /* 0x000000624c40723c */ /* 0x000ff00000001840 */
[-C--:B------:R-:W-:Y:S07]  /*1a6f0*/  HMMA.16816.F32 R120, R180, R132.reuse, R4 ;  /* 0x00000084b478723c */ /* 0x080fee0000001804 */
[----:B------:R-:W-:Y:S01]  /*1a700*/  FADD.FTZ R4, R144, R68 ;  /* 0x0000004490047221 */ /* 0x000fe20000010000 */
[C---:B------:R-:W-:Y:S07]  /*1a710*/  HMMA.16816.F32 R124, R176.reuse, R132, R8 ;  /* 0x00000084b07c723c */ /* 0x040fee0000001808 */
[----:B------:R-:W-:Y:S01]  /*1a720*/  FADD.FTZ R11, R215, R4 ;  /* 0x00000004d70b7221 */ /* 0x000fe20000010000 */
[-C--:B------:R-:W-:Y:S01]  /*1a730*/  HMMA.16816.F32 R128, R176, R134.reuse, R12 ;  /* 0x00000086b080723c */ /* 0x080fe2000000180c */
[----:B------:R-:W1:Y:S03]  /*1a740*/  LDSM.16.MT88.4 R4, [R226+0x3100] ;  /* 0x00310000e204783b */ /* 0x000e660000004200 */
        /* <DEDUP_REMOVED lines=51> */
[----:B--2---:R-:W-:Y:S01]  /*1aa80*/  MOV R117, R72 ;  /* 0x0000004800757202 */ /* 0x004fe20000000f00 */
        /* <DEDUP_REMOVED lines=9> */
[----:B------:R-:W-:Y:S01]  /*1ab20*/  FADD.FTZ R9, R112, R8 ;  /* 0x0000000870097221 */ /* 0x000fe20000010000 */
[----:B----4-:R-:W-:Y:S01]  /*1ab30*/  ISETP.GT.AND P0, PT, R214, R116, PT ;  /* 0x00000074d600720c */ /* 0x010fe20003f04270 */
[----:B------:R-:W-:Y:S01]  /*1ab40*/  FADD.FTZ R8, R186, R3 ;  /* 0x00000003ba087221 */ /* 0x000fe20000010000 */
[----:B------:R-:W-:Y:S01]  /*1ab50*/  MOV R214, R242 ;  /* 0x000000f200d67202 */ /* 0x000fe20000000f00 */
[----:B------:R-:W-:Y:S01]  /*1ab60*/  FADD.FTZ R4, R184, R2 ;  /* 0x00000002b8047221 */ /* 0x000fe20000010000 */
[----:B------:R-:W-:Y:S04]  /*1ab70*/  HMMA.16816.F32 R180, R180, R6, R64 ;  /* 0x00000006b4b4723c */ /* 0x000fe80000001840 */
        /* <DEDUP_REMOVED lines=25> */
.L_x_725:
[----:B-1----:R-:W-:-:S13]  /*1ad10*/  ISETP.GE.AND P0, PT, R242, RZ, PT ;  /* 0x000000fff200720c */ /* 0x002fda0003f06270 */
[----:B------:R-:W-:Y:S05]  /*1ad20*/  @!P0 BRA `(.L_x_727) ;  /* 0x00005c4000008947 */ /* 0x000fea0003800000 */
[----:B------:R-:W3:Y:S01]  /*1ad30*/  LDL.LU.64 R6, [R1+0x30] ;  /* 0x0000300001067983 */ /* 0x000ee20000300a00 */
[----:B------:R-:W-:-:S03]  /*1ad40*/  ULDC.64 UR4, c[0x0][0x208] ;  /* 0x0000820000047ab9 */ /* 0x000fc60000000a00 */
[----:B------:R-:W3:Y:S01]  /*1ad50*/  LDL.LU.64 R4, [R1+0x38] ;  /* 0x0000380001047983 */ /* 0x000ee20000300a00 */
[----:B------:R-:W-:Y:S01]  /*1ad60*/  UIMAD.WIDE.U32 UR10, UR4, 0x70, URZ ;  /* 0x00000070040a78a5 */ /* 0x000fe2000f8e003f */
[----:B------:R-:W-:Y:S01]  /*1ad70*/  MOV R3, R73 ;  /* 0x0000004900037202 */ /* 0x000fe20000000f00 */
[----:B------:R-:W-:Y:S01]  /*1ad80*/  UIMAD UR7, UR5, 0x70, URZ ;  /* 0x00000070050778a4 */ /* 0x000fe2000f8e023f */
[----:B--2---:R-:W-:Y:S01]  /*1ad90*/  MOV R2, R74 ;  /* 0x0000004a00027202 */ /* 0x004fe20000000f00 */
[----:B------:R-:W-:Y:S01]  /*1ada0*/  UMOV UR6, 0x5 ;  /* 0x0000000500067882 */ /* 0x000fe20000000000 */
[----:B------:R-:W-:Y:S01]  /*1adb0*/  IMAD.MOV.U32 R117, RZ, RZ, R71 ;  /* 0x000000ffff757224 */ /* 0x000fe200078e0047 */
[----:B------:R-:W-:Y:S01]  /*1adc0*/  ULDC.64 UR4, c[0x0][0x1e0] ;  /* 0x0000780000047ab9 */ /* 0x000fe20000000a00 */
[----:B------:R-:W-:Y:S01]  /*1add0*/  MOV R116, R72 ;  /* 0x0000004800747202 */ /* 0x000fe20000000f00 */
[----:B------:R-:W-:Y:S02]  /*1ade0*/  USHF.L.U64.HI UR5, UR4, UR6, UR5 ;  /* 0x0000000604057299 */ /* 0x000fe40008010205 */
[----:B------:R-:W-:-:S02]  /*1adf0*/  USHF.L.U32 UR4, UR4, 0x5, URZ ;  /* 0x0000000504047899 */ /* 0x000fc4000800063f */
[----:B------:R-:W-:Y:S01]  /*1ae00*/  UIADD3 UR7, UR11, UR7, URZ ;  /* 0x000000070b077290 */ /* 0x000fe2000fffe03f */
[----:B---3--:R-:W-:-:S05]  /*1ae10*/  IMAD.MOV.U32 R5, RZ, RZ, R7 ;  /* 0x000000ffff057224 */ /* 0x008fca00078e0007 */
[----:B------:R1:W-:Y:S04]  /*1ae20*/  STL.64 [R1+0x58], R4 ;  /* 0x0000580401007387 */ /* 0x0003e80000100a00 */
.L_x_728:
[----:B---3--:R-:W2:Y:S01]  /*1ae30*/  LDL R0, [R1+0x60] ;  /* 0x0000600001007983 */ /* 0x008ea20000100800 */
[----:B------:R-:W-:Y:S04]  /*1ae40*/  DEPBAR.LE SB0, 0x0 ;  /* 0x000080000000791a */ /* 0x000fe80000000000 */
[----:B------:R-:W3:Y:S01]  /*1ae50*/  LDL.64 R74, [R1+0x58] ;  /* 0x00005800014a7983 */ /* 0x000ee20000100a00 */
[----:B------:R-:W-:Y:S02]  /*1ae60*/  SHF.R.S32.HI R72, RZ, 0x1f, R242 ;  /* 0x0000001fff487819 */ /* 0x000fe400000114f2 */
[----:B------:R-:W-:Y:S02]  /*1ae70*/  MOV R106, c[0x0][0x208] ;  /* 0x00008200006a7a02 */ /* 0x000fe40000000f00 */
[----:B------:R-:W-:Y:S01]  /*1ae80*/  MOV R105, 0x5 ;  /* 0x0000000500697802 */ /* 0x000fe20000000f00 */
[----:B------:R-:W-:Y:S01]  /*1ae90*/  BAR.SYNC.DEFER_BLOCKING 0x0 ;  /* 0x0000000000007b1d */ /* 0x000fe20000010000 */
[----:B------:R-:W-:Y:S02]  /*1aea0*/  SHF.L.U32 R106, R106, 0x5, RZ ;  /* 0x000000056a6a7819 */ /* 0x000fe400000006ff */
[----:B------:R-:W-:Y:S04]  /*1aeb0*/  MOV R104, c[0x0][0x208] ;  /* 0x0000820000687a02 */ /* 0x000fe80000000f00 */
[----:B------:R-:W-:Y:S01]  /*1aec0*/  SHF.L.U64.HI R104, R104, R105, c[0x0][0x20c] ;  /* 0x0000830068687619 */ /* 0x000fe20000010269 */
[----:B-----5:R-:W-:Y:S04]  /*1aed0*/  STL [R1+0x7c], R230 ;  /* 0x00007ce601007387 */ /* 0x020fe80000100800 */
[----:B------:R-:W-:Y:S04]  /*1aee0*/  STL [R1+0x80], R119 ;  /* 0x0000807701007387 */ /* 0x000fe80000100800 */
[----:B------:R-:W-:Y:S04]  /*1aef0*/  STL [R1+0x84], R234 ;  /* 0x000084ea01007387 */ /* 0x000fe80000100800 */
[----:B------:R-:W-:Y:S04]  /*1af00*/  STL [R1+0x88], R233 ;  /* 0x000088e901007387 */ /* 0x000fe80000100800 */
[----:B------:R-:W-:Y:S08]  /*1af10*/  LDSM.16.M88.4 R112, [R230+0x7100] ;  /* 0x00710000e670783b */ /* 0x000ff00000000200 */
[----:B------:R-:W4:Y:S08]  /*1af20*/  LDSM.16.M88.4 R16, [R119+0x3900] ;  /* 0x003900007710783b */ /* 0x000f300000000200 */
[----:B------:R-:W1:Y:S08]  /*1af30*/  LDSM.16.M88.4 R108, [R230+0x9100] ;  /* 0x00910000e66c783b */ /* 0x000e700000000200 */
        /* <DEDUP_REMOVED lines=24> */
[----:B---3--:R-:W-:Y:S01]  /*1b0c0*/  IMAD.WIDE.U32 R84, R242, UR10, R74 ;  /* 0x0000000af2547c25 */ /* 0x008fe2000f8e004a */
[-C--:B-1--4-:R-:W-:Y:S03]  /*1b0d0*/  HMMA.16816.F32 R4, R112, R16.reuse, RZ ;  /* 0x000000107004723c */ /* 0x092fe600000018ff */
[----:B--2---:R-:W-:Y:S01]  /*1b0e0*/  LOP3.LUT P4, RZ, R0, 0x1, RZ, 0xc0, !PT ;  /* 0x0000000100ff7812 */ /* 0x004fe2000788c0ff */
[----:B------:R-:W-:Y:S01]  /*1b0f0*/  IMAD R0, R242, UR7, RZ ;  /* 0x00000007f2007c24 */ /* 0x000fe2000f8e02ff */
[----:B------:R-:W-:Y:S03]  /*1b100*/  LEA R88, P0, R84, c[0x0][0x1f8], 0x1 ;  /* 0x00007e0054587a11 */ /* 0x000fe600078008ff */
[C---:B------:R-:W-:Y:S04]  /*1b110*/  HMMA.16816.F32 R8, R108.reuse, R16, RZ ;  /* 0x000000106c08723c */ /* 0x040fe800000018ff */
[----:B------:R-:W-:Y:S04]  /*1b120*/  IMAD R0, R72, UR10, R0 ;  /* 0x0000000a48007c24 */ /* 0x000fe8000f8e0200 */
[-C--:B------:R-:W-:Y:S01]  /*1b130*/  HMMA.16816.F32 R12, R108, R18.reuse, RZ ;  /* 0x000000126c0c723c */ /* 0x080fe200000018ff */
[----:B------:R-:W-:Y:S04]  /*1b140*/  IADD3 R0, R85, R0, RZ ;  /* 0x0000000055007210 */ /* 0x000fe80007ffe0ff */
[----:B------:R-:W-:Y:S02]  /*1b150*/  LEA.HI.X R89, R84, c[0x0][0x1fc], R0, 0x1, P0 ;  /* 0x00007f0054597a11 */ /* 0x000fe400000f0c00 */
[----:B------:R-:W-:Y:S01]  /*1b160*/  IADD3 R94, P0, R88, R106, RZ ;  /* 0x0000006a585e7210 */ /* 0x000fe20007f1e0ff */
[C---:B------:R-:W-:Y:S02]  /*1b170*/  HMMA.16816.F32 R16, R112.reuse, R18, RZ ;  /* 0x000000127010723c */ /* 0x040fe400000018ff */
[----:B------:R-:W-:Y:S01]  /*1b180*/  @!PT LDS RZ, [RZ] ;  /* 0x00000000fffff984 */ /* 0x000fe20000000800 */
[----:B------:R-:W-:Y:S01]  /*1b190*/  @!PT LDS RZ, [RZ] ;  /* 0x00000000fffff984 */ /* 0x000fe20000000800 */
[----:B------:R-:W-:Y:S01]  /*1b1a0*/  @!PT LDS RZ, [RZ] ;  /* 0x00000000fffff984 */ /* 0x000fe20000000800 */
[----:B------:R1:W-:Y:S02]  /*1b1b0*/  LDGSTS.E.BYPASS.LTC128B.128 [R241+0x100], [R88.64], !P4 ;  /* 0x0010000058f17fae */ /* 0x0003e4000e101d48 */
[----:B------:R-:W-:Y:S02]  /*1b1c0*/  IADD3.X R95, R89, R104, RZ, P0, !PT ;  /* 0x00000068595f7210 */ /* 0x000fe400007fe4ff */
[----:B------:R-:W-:Y:S02]  /*1b1d0*/  IADD3 R92, P1, R94, R106, RZ ;  /* 0x0000006a5e5c7210 */ /* 0x000fe40007f3e0ff */
[-C--:B------:R-:W-:Y:S02]  /*1b1e0*/  HMMA.16816.F32 R20, R112, R32.reuse, RZ ;  /* 0x000000207014723c */ /* 0x080fe400000018ff */
[----:B------:R2:W-:Y:S02]  /*1b1f0*/  LDGSTS.E.BYPASS.LTC128B.128 [R241+0x900], [R94.64], !P4 ;  /* 0x009000005ef17fae */ /* 0x0005e4000e101d48 */
[----:B------:R-:W-:Y:S02]  /*1b200*/  IADD3.X R93, R95, R104, RZ, P1, !PT ;  /* 0x000000685f5d7210 */ /* 0x000fe40000ffe4ff */
[----:B------:R-:W-:Y:S02]  /*1b210*/  IADD3 R102, P0, R92, R106, RZ ;  /* 0x0000006a5c667210 */ /* 0x000fe40007f1e0ff */
[C---:B------:R-:W-:Y:S02]  /*1b220*/  HMMA.16816.F32 R24, R108.reuse, R32, RZ ;  /* 0x000000206c18723c */ /* 0x040fe400000018ff */
[----:B------:R2:W-:Y:S02]  /*1b230*/  LDGSTS.E.BYPASS.LTC128B.128 [R241+0x1100], [R92.64], !P4 ;  /* 0x011000005cf17fae */ /* 0x0005e4000e101d48 */
[----:B------:R-:W-:Y:S04]  /*1b240*/  IADD3.X R103, R93, R104, RZ, P0, !PT ;  /* 0x000000685d677210 */ /* 0x000fe800007fe4ff */
[-C--:B------:R-:W-:Y:S02]  /*1b250*/  HMMA.16816.F32 R28, R108, R34.reuse, RZ ;  /* 0x000000226c1c723c */ /* 0x080fe400000018ff */
[----:B------:R3:W-:Y:S06]  /*1b260*/  LDGSTS.E.BYPASS.LTC128B.128 [R241+0x1900], [R102.64], !P4 ;  /* 0x0190000066f17fae */ /* 0x0007ec000e101d48 */
        /* <DEDUP_REMOVED lines=15> */
[----:B------:R-:W-:Y:S01]  /*1b360*/  IADD3 R96, P2, R102, R106, RZ ;  /* 0x0000006a66607210 */ /* 0x000fe20007f5e0ff */
[-C--:B--2---:R-:W-:Y:S04]  /*1b370*/  HMMA.16816.F32 R92, R108, R98.reuse, RZ ;  /* 0x000000626c5c723c */ /* 0x084fe800000018ff */
[----:B------:R-:W-:Y:S02]  /*1b380*/  IADD3.X R97, R103, R104, RZ, P2, !PT ;  /* 0x0000006867617210 */ /* 0x000fe400017fe4ff */
[----:B------:R-:W-:Y:S03]  /*1b390*/  IADD3 R100, P1, R96, R106, RZ ;  /* 0x0000006a60647210 */ /* 0x000fe60007f3e0ff */
[----:B------:R1:W-:Y:S03]  /*1b3a0*/  LDGSTS.E.BYPASS.LTC128B.128 [R241+0x2100], [R96.64], !P4 ;  /* 0x0210000060f17fae */ /* 0x0003e6000e101d48 */
[----:B------:R-:W-:Y:S02]  /*1b3b0*/  IADD3.X R101, R97, R104, RZ, P1, !PT ;  /* 0x0000006861657210 */ /* 0x000fe40000ffe4ff */
[----:B---3--:R-:W-:Y:S03]  /*1b3c0*/  IADD3 R102, P0, R100, R106, RZ ;  /* 0x0000006a64667210 */ /* 0x008fe60007f1e0ff */
[----:B------:R2:W-:Y:S01]  /*1b3d0*/  LDGSTS.E.BYPASS.LTC128B.128 [R241+0x2900], [R100.64], !P4 ;  /* 0x0290000064f17fae */ /* 0x0005e2000e101d48 */
[----:B------:R-:W-:Y:S02]  /*1b3e0*/  IADD3.X R103, R101, R104, RZ, P0, !PT ;  /* 0x0000006865677210 */ /* 0x000fe400007fe4ff */
        /* <DEDUP_REMOVED lines=100> */
[----:B------:R1:W-:Y:S01]  /*1ba30*/  MUFU.TANH R185, R7 ;  /* 0x0000000700b97308 */ /* 0x0003e20000002400 */
[----:B------:R-:W-:Y:S09]  /*1ba40*/  FMUL.FTZ R16, R16, c[0x0][0x320] ;  /* 0x0000c80010107a20 */ /* 0x000ff20000410000 */
[----:B------:R-:W2:Y:S10]  /*1ba50*/  MUFU.TANH R196, R8 ;  /* 0x0000000800c47308 */ /* 0x000eb40000002400 */
[----:B------:R-:W3:Y:S01]  /*1ba60*/  MUFU.TANH R187, R9 ;  /* 0x0000000900bb7308 */ /* 0x000ee20000002400 */
[----:B-1----:R-:W1:Y:S09]  /*1ba70*/  LDSM.16.M88.4 R4, [R228+0x800] ;  /* 0x00080000e404783b */ /* 0x002e720000000200 */
[----:B------:R-:W-:Y:S10]  /*1ba80*/  MUFU.TANH R195, R10 ;  /* 0x0000000a00c37308 */ /* 0x000ff40000002400 */
[----:B------:R4:W-:Y:S10]  /*1ba90*/  MUFU.TANH R194, R11 ;  /* 0x0000000b00c27308 */ /* 0x0009f40000002400 */
[----:B------:R-:W2:Y:S10]  /*1baa0*/  MUFU.TANH R18, R18 ;  /* 0x0000001200127308 */ /* 0x000eb40000002400 */
[----:B------:R-:W2:Y:S01]  /*1bab0*/  MUFU.TANH R16, R16 ;  /* 0x0000001000107308 */ /* 0x000ea20000002400 */
[----:B----4-:R-:W4:Y:S01]  /*1bac0*/  LDSM.16.M88.4 R8, [R228+0x1000] ;  /* 0x00100000e408783b */ /* 0x010f220000000200 */
[-C--:B-1----:R-:W-:Y:S08]  /*1bad0*/  HMMA.16816.F32 R20, R204, R4.reuse, R20 ;  /* 0x00000004cc14723c */ /* 0x082ff00000001814 */
[----:B------:R-:W-:Y:S01]  /*1bae0*/  MUFU.TANH R12, R12 ;  /* 0x0000000c000c7308 */ /* 0x000fe20000002400 */
        /* <DEDUP_REMOVED lines=20> */
[----:B------:R-:W4:Y:S01]  /*1bc30*/  MUFU.TANH R22, R22 ;  /* 0x0000001600167308 */ /* 0x000f220000002400 */
        /* <DEDUP_REMOVED lines=48> */
[----:B------:R-:W1:Y:S01]  /*1bf40*/  MUFU.TANH R33, R33 ;  /* 0x0000002100217308 */ /* 0x000e620000002400 */
[C---:B------:R-:W-:Y:S04]  /*1bf50*/  HMMA.16816.F32 R88, R188.reuse, R4, R88 ;  /* 0x00000004bc58723c */ /* 0x040fe80000001858 */
[----:B------:R-:W-:Y:S02]  /*1bf60*/  FMUL.FTZ R70, R70, c[0x0][0x320] ;  /* 0x0000c80046467a20 */ /* 0x000fe40000410000 */
[----:B------:R-:W-:Y:S01]  /*1bf70*/  FMUL.FTZ R68, R68, c[0x0][0x320] ;  /* 0x0000c80044447a20 */ /* 0x000fe20000410000 */
[----:B------:R-:W-:Y:S01]  /*1bf80*/  FMNMX.FTZ R5, R196, R116, !PT ;  /* 0x00000074c4057209 */ /* 0x000fe20007810000 */
[----:B------:R-:W-:Y:S01]  /*1bf90*/  FMUL.FTZ R82, R82, c[0x0][0x320] ;  /* 0x0000c80052527a20 */ /* 0x000fe20000410000 */
[----:B------:R-:W-:Y:S01]  /*1bfa0*/  MUFU.TANH R29, R29 ;  /* 0x0000001d001d7308 */ /* 0x000fe20000002400 */
[-C--:B------:R-:W-:Y:S03]  /*1bfb0*/  HMMA.16816.F32 R92, R188, R6.reuse, R92 ;  /* 0x00000006bc5c723c */ /* 0x080fe6000000185c */
[----:B------:R-:W-:Y:S01]  /*1bfc0*/  FMUL.FTZ R81, R81, c[0x0][0x320] ;  /* 0x0000c80051517a20 */ /* 0x000fe20000410000 */
[----:B------:R-:W-:Y:S01]  /*1bfd0*/  FMNMX.FTZ R4, R186, R3, !PT ;  /* 0x00000003ba047209 */ /* 0x000fe20007810000 */
[----:B------:R-:W-:Y:S02]  /*1bfe0*/  FMUL.FTZ R87, R87, c[0x0][0x320] ;  /* 0x0000c80057577a20 */ /* 0x000fe40000410000 */
[----:B------:R-:W-:Y:S01]  /*1bff0*/  FMUL.FTZ R86, R86, c[0x0][0x320] ;  /* 0x0000c80056567a20 */ /* 0x000fe20000410000 */
[C---:B------:R-:W-:Y:S01]  /*1c000*/  HMMA.16816.F32 R96, R204.reuse, R6, R96 ;  /* 0x00000006cc60723c */ /* 0x040fe20000001860 */
[----:B------:R1:W-:Y:S03]  /*1c010*/  MUFU.TANH R119, R74 ;  /* 0x0000004a00777308 */ /* 0x0003e60000002400 */
[----:B------:R-:W-:Y:S02]  /*1c020*/  FMUL.FTZ R84, R84, c[0x0][0x320] ;  /* 0x0000c80054547a20 */ /* 0x000fe40000410000 */
[----:B------:R-:W-:Y:S02]  /*1c030*/  FMUL.FTZ R90, R90, c[0x0][0x320] ;  /* 0x0000c8005a5a7a20 */ /* 0x000fe40000410000 */
[-C--:B--2---:R-:W-:Y:S03]  /*1c040*/  HMMA.16816.F32 R100, R204, R8.reuse, R100 ;  /* 0x00000008cc64723c */ /* 0x084fe60000001864 */
        /* <DEDUP_REMOVED lines=8> */
[----:B-1----:R-:W-:Y:S01]  /*1c0d0*/  FMNMX.FTZ R74, R118, R0, !PT ;  /* 0x00000000764a7209 */ /* 0x002fe20007810000 */
[----:B------:R-:W-:Y:S01]  /*1c0e0*/  FMUL.FTZ R98, R98, c[0x0][0x320] ;  /* 0x0000c80062627a20 */ /* 0x000fe20000410000 */
[----:B------:R-:W-:Y:S01]  /*1c0f0*/  FMNMX.FTZ R0, R185, R4, !PT ;  /* 0x00000004b9007209 */ /* 0x000fe20007810000 */
[----:B------:R-:W1:Y:S01]  /*1c100*/  MUFU.TANH R26, R36 ;  /* 0x00000024001a7308 */ /* 0x000e620000002400 */
[----:B---3--:R-:W-:Y:S01]  /*1c110*/  FMNMX.FTZ R4, R187, R5, !PT ;  /* 0x00000005bb047209 */ /* 0x008fe20007810000 */
[----:B------:R-:W-:Y:S04]  /*1c120*/  HMMA.16816.F32 R112, R204, R10, R112 ;  /* 0x0000000acc70723c */ /* 0x000fe80000001870 */
[----:B------:R-:W-:Y:S01]  /*1c130*/  FMNMX.FTZ R0, R18, R0, !PT ;  /* 0x0000000012007209 */ /* 0x000fe20007810000 */
[----:B------:R-:W-:Y:S01]  /*1c140*/  FMUL.FTZ R101, R101, c[0x0][0x320] ;  /* 0x0000c80065657a20 */ /* 0x000fe20000410000 */
[----:B------:R-:W-:Y:S01]  /*1c150*/  FMNMX.FTZ R74, R16, R74, !PT ;  /* 0x0000004a104a7209 */ /* 0x000fe20007810000 */
[----:B------:R-:W-:Y:S01]  /*1c160*/  FMUL.FTZ R106, R106, c[0x0][0x320] ;  /* 0x0000c8006a6a7a20 */ /* 0x000fe20000410000 */
[----:B------:R2:W-:Y:S01]  /*1c170*/  MUFU.TANH R201, R39 ;  /* 0x0000002700c97308 */ /* 0x0005e20000002400 */
[----:B------:R-:W-:Y:S03]  /*1c180*/  FMUL.FTZ R99, R99, c[0x0][0x320] ;  /* 0x0000c80063637a20 */ /* 0x000fe60000410000 */
[----:B------:R-:W-:Y:S01]  /*1c190*/  FMNMX.FTZ R0, R19, R0, !PT ;  /* 0x0000000013007209 */ /* 0x000fe20007810000 */
[----:B------:R-:W-:Y:S01]  /*1c1a0*/  FMUL.FTZ R96, R96, c[0x0][0x320] ;  /* 0x0000c80060607a20 */ /* 0x000fe20000410000 */
[----:B------:R-:W-:Y:S01]  /*1c1b0*/  FMNMX.FTZ R74, R17, R74, !PT ;  /* 0x0000004a114a7209 */ /* 0x000fe20007810000 */
[----:B------:R-:W-:Y:S01]  /*1c1c0*/  FMUL.FTZ R97, R97, c[0x0][0x320] ;  /* 0x0000c80061617a20 */ /* 0x000fe20000410000 */
[----:B----4-:R-:W-:Y:S01]  /*1c1d0*/  FMNMX.FTZ R5, R22, R0, !PT ;  /* 0x0000000016057209 */ /* 0x010fe20007810000 */
[----:B------:R-:W-:Y:S01]  /*1c1e0*/  FMUL.FTZ R102, R102, c[0x0][0x320] ;  /* 0x0000c80066667a20 */ /* 0x000fe20000410000 */
[----:B------:R-:W3:Y:S01]  /*1c1f0*/  MUFU.TANH R208, R40 ;  /* 0x0000002800d07308 */ /* 0x000ee20000002400 */
        /* <DEDUP_REMOVED lines=9> */
[----:B------:R-:W-:Y:S01]  /*1c290*/  MUFU.TANH R192, R27 ;  /* 0x0000001b00c07308 */ /* 0x000fe20000002400 */
[----:B------:R-:W-:Y:S01]  /*1c2a0*/  FMUL.FTZ R115, R115, c[0x0][0x320] ;  /* 0x0000c80073737a20 */ /* 0x000fe20000410000 */
[----:B------:R-:W-:Y:S01]  /*1c2b0*/  FMNMX.FTZ R74, R32, R74, !PT ;  /* 0x0000004a204a7209 */ /* 0x000fe20007810000 */
[----:B------:R-:W-:Y:S01]  /*1c2c0*/  FMUL.FTZ R89, R89, c[0x0][0x320] ;  /* 0x0000c80059597a20 */ /* 0x000fe20000410000 */
[----:B--2---:R-:W2:Y:S01]  /*1c2d0*/  LDL.64 R38, [R1+0x70] ;  /* 0x0000700001267983 */ /* 0x004ea20000100a00 */
[----:B------:R-:W-:Y:S01]  /*1c2e0*/  FMUL.FTZ R92, R92, c[0x0][0x320] ;  /* 0x0000c8005c5c7a20 */ /* 0x000fe20000410000 */
[----:B------:R-:W-:Y:S01]  /*1c2f0*/  FMNMX.FTZ R0, R24, R4, !PT ;  /* 0x0000000418007209 */ /* 0x000fe20007810000 */
[----:B------:R-:W-:Y:S01]  /*1c300*/  FMUL.FTZ R91, R91, c[0x0][0x320] ;  /* 0x0000c8005b5b7a20 */ /* 0x000fe20000410000 */
[----:B------:R-:W-:Y:S01]  /*1c310*/  FMNMX.FTZ R74, R33, R74, !PT ;  /* 0x0000004a214a7209 */ /* 0x000fe20007810000 */
[----:B------:R-:W-:Y:S01]  /*1c320*/  FMUL.FTZ R94, R94, c[0x0][0x320] ;  /* 0x0000c8005e5e7a20 */ /* 0x000fe20000410000 */
[----:B------:R-:W4:Y:S01]  /*1c330*/  MUFU.TANH R27, R37 ;  /* 0x00000025001b7308 */ /* 0x000f220000002400 */
[----:B------:R-:W-:Y:S01]  /*1c340*/  FMUL.FTZ R95, R95, c[0x0][0x320] ;  /* 0x0000c8005f5f7a20 */ /* 0x000fe20000410000 */
[----:B------:R-:W-:Y:S01]  /*1c350*/  FMNMX.FTZ R0, R25, R0, !PT ;  /* 0x0000000019007209 */ /* 0x000fe20007810000 */
[----:B------:R-:W-:Y:S01]  /*1c360*/  FMUL.FTZ R107, R107, c[0x0][0x320] ;  /* 0x0000c8006b6b7a20 */ /* 0x000fe20000410000 */
[----:B-1----:R-:W-:Y:S01]  /*1c370*/  FMNMX.FTZ R74, R26, R74, !PT ;  /* 0x0000004a1a4a7209 */ /* 0x002fe20007810000 */
[----:B------:R-:W-:Y:S01]  /*1c380*/  FMUL.FTZ R69, R69, c[0x0][0x320] ;  /* 0x0000c80045457a20 */ /* 0x000fe20000410000 */
[----:B------:R-:W-:Y:S01]  /*1c390*/  FMNMX.FTZ R0, R28, R0, !PT ;  /* 0x000000001c007209 */ /* 0x000fe20007810000 */
[----:B------:R-:W-:Y:S01]  /*1c3a0*/  FMUL.FTZ R83, R83, c[0x0][0x320] ;  /* 0x0000c80053537a20 */ /* 0x000fe20000410000 */
[----:B------:R-:W-:Y:S01]  /*1c3b0*/  FMNMX.FTZ R5, R34, R5, !PT ;  /* 0x0000000522057209 */ /* 0x000fe20007810000 */
[----:B------:R-:W-:Y:S01]  /*1c3c0*/  FMUL.FTZ R72, R72, c[0x0][0x320] ;  /* 0x0000c80048487a20 */ /* 0x000fe20000410000 */
[----:B------:R-:W1:Y:S01]  /*1c3d0*/  MUFU.TANH R50, R50 ;  /* 0x0000003200327308 */ /* 0x000e620000002400 */
        /* <DEDUP_REMOVED lines=8> */
[----:B------:R-:W-:Y:S01]  /*1c460*/  FMUL.FTZ R76, R76, c[0x0][0x320] ;  /* 0x0000c8004c4c7a20 */ /* 0x000fe20000410000 */
[----:B------:R-:W3:Y:S01]  /*1c470*/  MUFU.TANH R48, R48 ;  /* 0x0000003000307308 */ /* 0x000ee20000002400 */
[----:B------:R-:W-:Y:S01]  /*1c480*/  FMUL.FTZ R78, R78, c[0x0][0x320] ;  /* 0x0000c8004e4e7a20 */ /* 0x000fe20000410000 */
[----:B------:R-:W-:Y:S01]  /*1c490*/  FMNMX.FTZ R0, R201, R5, !PT ;  /* 0x00000005c9007209 */ /* 0x000fe20007810000 */
[----:B------:R-:W-:Y:S01]  /*1c4a0*/  FMUL.FTZ R77, R77, c[0x0][0x320] ;  /* 0x0000c8004d4d7a20 */ /* 0x000fe20000410000 */
[----:B----4-:R-:W-:Y:S01]  /*1c4b0*/  FMNMX.FTZ R74, R27, R74, !PT ;  /* 0x0000004a1b4a7209 */ /* 0x010fe20007810000 */
        /* <DEDUP_REMOVED lines=8> */
[----:B------:R-:W-:Y:S02]  /*1c540*/  FMUL.FTZ R67, R67, c[0x0][0x320] ;  /* 0x0000c80043437a20 */ /* 0x000fe40000410000 */
[----:B------:R-:W-:Y:S02]  /*1c550*/  FMUL.FTZ R65, R65, c[0x0][0x320] ;  /* 0x0000c80041417a20 */ /* 0x000fe40000410000 */
[----:B------:R-:W-:Y:S02]  /*1c560*/  FMUL.FTZ R47, R47, c[0x0][0x320] ;  /* 0x0000c8002f2f7a20 */ /* 0x000fe40000410000 */
        /* <DEDUP_REMOVED lines=18> */
[----:B------:R-:W-:Y:S05]  /*1c690*/  FMUL.FTZ R108, R108, c[0x0][0x320] ;  /* 0x0000c8006c6c7a20 */ /* 0x000fea0000410000 */
[----:B------:R-:W1:Y:S01]  /*1c6a0*/  MUFU.TANH R222, R55 ;  /* 0x0000003700de7308 */ /* 0x000e620000002400 */
[----:B---3--:R-:W-:Y:S09]  /*1c6b0*/  FMNMX.FTZ R0, R248, R0, !PT ;  /* 0x00000000f8007209 */ /* 0x008ff20007810000 */
[----:B------:R3:W3:Y:S01]  /*1c6c0*/  MUFU.TANH R217, R53 ;  /* 0x0000003500d97308 */ /* 0x0006e20000002400 */
[----:B----4-:R-:W-:Y:S09]  /*1c6d0*/  FMNMX.FTZ R74, R215, R74, !PT ;  /* 0x0000004ad74a7209 */ /* 0x010ff20007810000 */
[----:B------:R-:W-:Y:S01]  /*1c6e0*/  MUFU.TANH R216, R43 ;  /* 0x0000002b00d87308 */ /* 0x000fe20000002400 */
[----:B-1----:R-:W-:Y:S09]  /*1c6f0*/  FMNMX.FTZ R0, R222, R0, !PT ;  /* 0x00000000de007209 */ /* 0x002ff20007810000 */
[----:B------:R-:W1:Y:S01]  /*1c700*/  MUFU.TANH R43, R66 ;  /* 0x00000042002b7308 */ /* 0x000e620000002400 */
[----:B---3--:R-:W3:Y:S01]  /*1c710*/  LDL.64 R52, [R1+0x68] ;  /* 0x0000680001347983 */ /* 0x008ee20000100a00 */
[----:B------:R-:W-:Y:S08]  /*1c720*/  FMNMX.FTZ R74, R217, R74, !PT ;  /* 0x0000004ad94a7209 */ /* 0x000ff00007810000 */
[----:B------:R-:W4:Y:S10]  /*1c730*/  MUFU.TANH R212, R64 ;  /* 0x0000004000d47308 */ /* 0x000f340000002400 */
[----:B------:R-:W-:Y:S01]  /*1c740*/  MUFU.TANH R214, R46 ;  /* 0x0000002e00d67308 */ /* 0x000fe20000002400 */
[----:B-1----:R-:W-:Y:S09]  /*1c750*/  FMNMX.FTZ R0, R43, R0, !PT ;  /* 0x000000002b007209 */ /* 0x002ff20007810000 */
[----:B------:R-:W1:Y:S01]  /*1c760*/  MUFU.TANH R46, R67 ;  /* 0x00000043002e7308 */ /* 0x000e620000002400 */
[----:B----4-:R-:W-:Y:S09]  /*1c770*/  FMNMX.FTZ R74, R212, R74, !PT ;  /* 0x0000004ad44a7209 */ /* 0x010ff20007810000 */
[----:B------:R-:W4:Y:S10]  /*1c780*/  MUFU.TANH R252, R70 ;  /* 0x0000004600fc7308 */ /* 0x000f340000002400 */
[----:B------:R4:W-:Y:S01]  /*1c790*/  MUFU.TANH R220, R87 ;  /* 0x0000005700dc7308 */ /* 0x0009e20000002400 */
[----:B-1----:R-:W-:Y:S09]  /*1c7a0*/  FMNMX.FTZ R0, R46, R0, !PT ;  /* 0x000000002e007209 */ /* 0x002ff20007810000 */
[----:B------:R-:W1:Y:S10]  /*1c7b0*/  MUFU.TANH R211, R65 ;  /* 0x0000004100d37308 */ /* 0x000e740000002400 */
[----:B------:R-:W-:Y:S01]  /*1c7c0*/  MUFU.TANH R231, R61 ;  /* 0x0000003d00e77308 */ /* 0x000fe20000002400 */
[----:B----4-:R-:W-:Y:S04]  /*1c7d0*/  MOV R87, R252 ;  /* 0x000000fc00577202 */ /* 0x010fe80000000f00 */
[----:B------:R-:W-:Y:S05]  /*1c7e0*/  FMNMX.FTZ R0, R87, R0, !PT ;  /* 0x0000000057007209 */ /* 0x000fea0007810000 */
[----:B------:R-:W4:Y:S01]  /*1c7f0*/  MUFU.TANH R61, R68 ;  /* 0x00000044003d7308 */ /* 0x000f220000002400 */
[----:B-1----:R-:W-:Y:S09]  /*1c800*/  FMNMX.FTZ R74, R211, R74, !PT ;  /* 0x0000004ad34a7209 */ /* 0x002ff20007810000 */
[----:B------:R-:W1:Y:S10]  /*1c810*/  MUFU.TANH R239, R71 ;  /* 0x0000004700ef7308 */ /* 0x000e740000002400 */
[----:B------:R-:W1:Y:S01]  /*1c820*/  MUFU.TANH R249, R69 ;  /* 0x0000004500f97308 */ /* 0x000e620000002400 */
[----:B----4-:R-:W-:Y:S09]  /*1c830*/  FMNMX.FTZ R74, R61, R74, !PT ;  /* 0x0000004a3d4a7209 */ /* 0x010ff20007810000 */
[----:B------:R-:W4:Y:S01]  /*1c840*/  MUFU.TANH R238, R93 ;  /* 0x0000005d00ee7308 */ /* 0x000f220000002400 */
[----:B-1----:R-:W-:Y:S09]  /*1c850*/  FMNMX.FTZ R0, R239, R0, !PT ;  /* 0x00000000ef007209 */ /* 0x002ff20007810000 */
[----:B------:R4:W-:Y:S01]  /*1c860*/  MUFU.TANH R190, R101 ;  /* 0x0000006500be7308 */ /* 0x0009e20000002400 */
[----:B------:R-:W-:Y:S09]  /*1c870*/  FMNMX.FTZ R74, R249, R74, !PT ;  /* 0x0000004af94a7209 */ /* 0x000ff20007810000 */
[----:B------:R-:W1:Y:S10]  /*1c880*/  MUFU.TANH R233, R82 ;  /* 0x0000005200e97308 */ /* 0x000e740000002400 */
[----:B------:R-:W1:Y:S01]  /*1c890*/  MUFU.TANH R199, R83 ;  /* 0x0000005300c77308 */ /* 0x000e620000002400 */
[----:B----4-:R-:W-:Y:S09]  /*1c8a0*/  MOV R101, R238 ;  /* 0x000000ee00657202 */ /* 0x010ff20000000f00 */
[----:B------:R-:W4:Y:S01]  /*1c8b0*/  MUFU.TANH R14, R14 ;  /* 0x0000000e000e7308 */ /* 0x000f220000002400 */
[----:B-1----:R-:W-:Y:S09]  /*1c8c0*/  FMNMX.FTZ R0, R233, R0, !PT ;  /* 0x00000000e9007209 */ /* 0x002ff20007810000 */
[----:B------:R-:W-:Y:S01]  /*1c8d0*/  MUFU.TANH R218, R47 ;  /* 0x0000002f00da7308 */ /* 0x000fe20000002400 */
[----:B------:R-:W-:Y:S04]  /*1c8e0*/  MOV R207, R199 ;  /* 0x000000c700cf7202 */ /* 0x000fe80000000f00 */
[----:B------:R-:W-:Y:S05]  /*1c8f0*/  FMNMX.FTZ R0, R207, R0, !PT ;  /* 0x00000000cf007209 */ /* 0x000fea0007810000 */
[----:B------:R-:W-:Y:S01]  /*1c900*/  MUFU.TANH R47, R79 ;  /* 0x0000004f002f7308 */ /* 0x000fe20000002400 */
[----:B----4-:R-:W-:Y:S09]  /*1c910*/  FMNMX.FTZ R5, R14, R5, !PT ;  /* 0x000000050e057209 */ /* 0x010ff20007810000 */
[----:B------:R-:W1:Y:S10]  /*1c920*/  MUFU.TANH R79, R80 ;  /* 0x00000050004f7308 */ /* 0x000e740000002400 */
[----:B------:R-:W4:Y:S10]  /*1c930*/  MUFU.TANH R200, R86 ;  /* 0x0000005600c87308 */ /* 0x000f340000002400 */
[----:B------:R-:W2:Y:S01]  /*1c940*/  MUFU.TANH R15, R15 ;  /* 0x0000000f000f7308 */ /* 0x000ea20000002400 */
[----:B-1----:R-:W-:Y:S09]  /*1c950*/  FMNMX.FTZ R74, R79, R74, !PT ;  /* 0x0000004a4f4a7209 */ /* 0x002ff20007810000 */
[----:B------:R-:W1:Y:S01]  /*1c960*/  MUFU.TANH R240, R81 ;  /* 0x0000005100f07308 */ /* 0x000e620000002400 */
[----:B----4-:R-:W-:Y:S04]  /*1c970*/  MOV R205, R200 ;  /* 0x000000c800cd7202 */ /* 0x010fe80000000f00 */
[----:B------:R-:W-:Y:S05]  /*1c980*/  FMNMX.FTZ R0, R205, R0, !PT ;  /* 0x00000000cd007209 */ /* 0x000fea0007810000 */
[----:B------:R-:W4:Y:S01]  /*1c990*/  MUFU.TANH R236, R72 ;  /* 0x0000004800ec7308 */ /* 0x000f220000002400 */
[----:B------:R-:W-:Y:S02]  /*1c9a0*/  FMNMX.FTZ R0, R220, R0, !PT ;  /* 0x00000000dc007209 */ /* 0x000fe40007810000 */
[----:B--2---:R-:W-:Y:S04]  /*1c9b0*/  FMNMX.FTZ R5, R15, R5, !PT ;  /* 0x000000050f057209 */ /* 0x004fe80007810000 */
[----:B------:R-:W-:Y:S03]  /*1c9c0*/  FMNMX.FTZ R5, R193, R5, !PT ;  /* 0x00000005c1057209 */ /* 0x000fe60007810000 */
[----:B------:R4:W-:Y:S01]  /*1c9d0*/  MUFU.TANH R237, R90 ;  /* 0x0000005a00ed7308 */ /* 0x0009e20000002400 */
[----:B------:R-:W-:Y:S02]  /*1c9e0*/  FMNMX.FTZ R5, R192, R5, !PT ;  /* 0x00000005c0057209 */ /* 0x000fe40007810000 */
[----:B-1----:R-:W-:Y:S07]  /*1c9f0*/  FMNMX.FTZ R74, R240, R74, !PT ;  /* 0x0000004af04a7209 */ /* 0x002fee0007810000 */
[----:B------:R-:W1:Y:S10]  /*1ca00*/  MUFU.TANH R247, R84 ;  /* 0x0000005400f77308 */ /* 0x000e740000002400 */
[----:B------:R2:W2:Y:S01]  /*1ca10*/  MUFU.TANH R246, R85 ;  /* 0x0000005500f67308 */ /* 0x0004a20000002400 */
[----:B----4-:R-:W-:Y:S09]  /*1ca20*/  MOV R90, R236 ;  /* 0x000000ec005a7202 */ /* 0x010ff20000000f00 */
[----:B------:R4:W-:Y:S01]  /*1ca30*/  MUFU.TANH R189, R113 ;  /* 0x0000007100bd7308 */ /* 0x0009e20000002400 */
[----:B-1----:R-:W-:Y:S09]  /*1ca40*/  FMNMX.FTZ R74, R247, R74, !PT ;  /* 0x0000004af74a7209 */ /* 0x002ff20007810000 */
[----:B------:R-:W-:Y:S01]  /*1ca50*/  MUFU.TANH R210, R45 ;  /* 0x0000002d00d27308 */ /* 0x000fe20000002400 */
[----:B--2---:R-:W-:Y:S09]  /*1ca60*/  MOV R85, R231 ;  /* 0x000000e700557202 */ /* 0x004ff20000000f00 */
[----:B------:R-:W1:Y:S01]  /*1ca70*/  MUFU.TANH R45, R98 ;  /* 0x00000062002d7308 */ /* 0x000e620000002400 */
[----:B----4-:R-:W-:Y:S04]  /*1ca80*/  MOV R113, R246 ;  /* 0x000000f600717202 */ /* 0x010fe80000000f00 */
[----:B------:R-:W-:Y:S05]  /*1ca90*/  FMNMX.FTZ R74, R113, R74, !PT ;  /* 0x0000004a714a7209 */ /* 0x000fea0007810000 */
[----:B------:R-:W2:Y:S10]  /*1caa0*/  MUFU.TANH R219, R99 ;  /* 0x0000006300db7308 */ /* 0x000eb40000002400 */
[----:B------:R-:W4:Y:S01]  /*1cab0*/  MUFU.TANH R30, R30 ;  /* 0x0000001e001e7308 */ /* 0x000f220000002400 */
[----:B-1----:R-:W-:Y:S09]  /*1cac0*/  FMNMX.FTZ R0, R45, R0, !PT ;  /* 0x000000002d007209 */ /* 0x002ff20007810000 */
[----:B------:R-:W-:Y:S01]  /*1cad0*/  MUFU.TANH R209, R44 ;  /* 0x0000002c00d17308 */ /* 0x000fe20000002400 */
[----:B--2---:R-:W-:Y:S04]  /*1cae0*/  MOV R204, R219 ;  /* 0x000000db00cc7202 */ /* 0x004fe80000000f00 */
[----:B------:R-:W-:Y:S05]  /*1caf0*/  FMNMX.FTZ R0, R204, R0, !PT ;  /* 0x00000000cc007209 */ /* 0x000fea0007810000 */
[----:B------:R-:W1:Y:S01]  /*1cb00*/  MUFU.TANH R44, R96 ;  /* 0x00000060002c7308 */ /* 0x000e620000002400 */
[----:B----4-:R-:W-:Y:S09]  /*1cb10*/  FMNMX.FTZ R5, R30, R5, !PT ;  /* 0x000000051e057209 */ /* 0x010ff20007810000 */
[----:B------:R-:W2:Y:S10]  /*1cb20*/  MUFU.TANH R31, R31 ;  /* 0x0000001f001f7308 */ /* 0x000eb40000002400 */
[----:B------:R-:W4:Y:S01]  /*1cb30*/  MUFU.TANH R235, R97 ;  /* 0x0000006100eb7308 */ /* 0x000f220000002400 */
[----:B-1----:R-:W-:Y:S09]  /*1cb40*/  FMNMX.FTZ R74, R44, R74, !PT ;  /* 0x0000004a2c4a7209 */ /* 0x002ff20007810000 */
[----:B------:R-:W1:Y:S01]  /*1cb50*/  MUFU.TANH R238, R102 ;  /* 0x0000006600ee7308 */ /* 0x000e620000002400 */
[----:B--2---:R-:W-:Y:S09]  /*1cb60*/  FMNMX.FTZ R5, R31, R5, !PT ;  /* 0x000000051f057209 */ /* 0x004ff20007810000 */
[----:B------:R-:W2:Y:S01]  /*1cb70*/  MUFU.TANH R213, R42 ;  /* 0x0000002a00d57308 */ /* 0x000ea20000002400 */
[----:B----4-:R-:W-:Y:S09]  /*1cb80*/  FMNMX.FTZ R74, R235, R74, !PT ;  /* 0x0000004aeb4a7209 */ /* 0x010ff20007810000 */
[----:B------:R4:W3:Y:S01]  /*1cb90*/  MUFU.TANH R250, R100 ;  /* 0x0000006400fa7308 */ /* 0x0008e20000002400 */
[----:B-1----:R-:W-:Y:S09]  /*1cba0*/  FMNMX.FTZ R0, R238, R0, !PT ;  /* 0x00000000ee007209 */ /* 0x002ff20007810000 */
[----:B------:R-:W-:Y:S01]  /*1cbb0*/  MUFU.TANH R197, R57 ;  /* 0x0000003900c57308 */ /* 0x000fe20000002400 */
[----:B--2---:R-:W-:Y:S04]  /*1cbc0*/  FMNMX.FTZ R5, R213, R5, !PT ;  /* 0x00000005d5057209 */ /* 0x004fe80007810000 */
[----:B------:R-:W-:Y:S05]  /*1cbd0*/  FMNMX.FTZ R5, R216, R5, !PT ;  /* 0x00000005d8057209 */ /* 0x000fea0007810000 */
[----:B------:R-:W1:Y:S01]  /*1cbe0*/  MUFU.TANH R57, R103 ;  /* 0x0000006700397308 */ /* 0x000e620000002400 */
[----:B------:R-:W-:Y:S02]  /*1cbf0*/  FMNMX.FTZ R5, R214, R5, !PT ;  /* 0x00000005d6057209 */ /* 0x000fe40007810000 */
[----:B----4-:R-:W-:Y:S02]  /*1cc00*/  MOV R100, R237 ;  /* 0x000000ed00647202 */ /* 0x010fe40000000f00 */
[----:B------:R-:W-:Y:S02]  /*1cc10*/  FMNMX.FTZ R5, R218, R5, !PT ;  /* 0x00000005da057209 */ /* 0x000fe40007810000 */
[----:B---3--:R-:W-:Y:S03]  /*1cc20*/  FMNMX.FTZ R74, R250, R74, !PT ;  /* 0x0000004afa4a7209 */ /* 0x008fe60007810000 */
[----:B------:R-:W2:Y:S01]  /*1cc30*/  MUFU.TANH R203, R41 ;  /* 0x0000002900cb7308 */ /* 0x000ea20000002400 */
[----:B------:R-:W-:Y:S09]  /*1cc40*/  FMNMX.FTZ R74, R190, R74, !PT ;  /* 0x0000004abe4a7209 */ /* 0x000ff20007810000 */
[----:B------:R-:W-:Y:S01]  /*1cc50*/  MUFU.TANH R223, R60 ;  /* 0x0000003c00df7308 */ /* 0x000fe20000002400 */
[----:B-1----:R-:W-:Y:S09]  /*1cc60*/  FMNMX.FTZ R0, R57, R0, !PT ;  /* 0x0000000039007209 */ /* 0x002ff20007810000 */
[----:B------:R-:W1:Y:S01]  /*1cc70*/  MUFU.TANH R60, R114 ;  /* 0x00000072003c7308 */ /* 0x000e620000002400 */
[----:B--2---:R-:W-:Y:S04]  /*1cc80*/  FMNMX.FTZ R4, R203, R4, !PT ;  /* 0x00000004cb047209 */ /* 0x004fe80007810000 */
[----:B------:R-:W-:Y:S05]  /*1cc90*/  FMNMX.FTZ R4, R209, R4, !PT ;  /* 0x00000004d1047209 */ /* 0x000fea0007810000 */
[----:B------:R-:W-:Y:S01]  /*1cca0*/  MUFU.TANH R236, R104 ;  /* 0x0000006800ec7308 */ /* 0x000fe20000002400 */
[----:B------:R-:W-:Y:S09]  /*1ccb0*/  FMNMX.FTZ R4, R210, R4, !PT ;  /* 0x00000004d2047209 */ /* 0x000ff20007810000 */
[----:B------:R-:W2:Y:S01]  /*1ccc0*/  MUFU.TANH R104, R112 ;  /* 0x0000007000687308 */ /* 0x000ea20000002400 */
[----:B-1----:R-:W-:Y:S09]  /*1ccd0*/  FMNMX.FTZ R0, R60, R0, !PT ;  /* 0x000000003c007209 */ /* 0x002ff20007810000 */
[----:B------:R-:W1:Y:S10]  /*1cce0*/  MUFU.TANH R244, R58 ;  /* 0x0000003a00f47308 */ /* 0x000e740000002400 */
[----:B------:R1:W-:Y:S01]  /*1ccf0*/  MUFU.TANH R230, R88 ;  /* 0x0000005800e67308 */ /* 0x0003e20000002400 */
[----:B--2---:R-:W-:Y:S04]  /*1cd00*/  FMNMX.FTZ R74, R104, R74, !PT ;  /* 0x0000004a684a7209 */ /* 0x004fe80007810000 */
[----:B------:R-:W-:Y:S05]  /*1cd10*/  FMNMX.FTZ R74, R189, R74, !PT ;  /* 0x0000004abd4a7209 */ /* 0x000fea0007810000 */
[----:B------:R-:W2:Y:S01]  /*1cd20*/  MUFU.TANH R231, R115 ;  /* 0x0000007300e77308 */ /* 0x000ea20000002400 */
[----:B------:R-:W3:Y:S09]  /*1cd30*/  SHFL.BFLY PT, R6, R74, 0x2, 0x1f ;  /* 0x0c401f004a067f89 */ /* 0x000ef200000e0000 */
[----:B------:R-:W4:Y:S01]  /*1cd40*/  MUFU.TANH R202, R73 ;  /* 0x0000004900ca7308 */ /* 0x000f220000002400 */
[----:B-1----:R-:W-:Y:S05]  /*1cd50*/  IMAD.MOV.U32 R88, RZ, RZ, R244 ;  /* 0x000000ffff587224 */ /* 0x002fea00078e00f4 */
[----:B------:R-:W-:Y:S04]  /*1cd60*/  FMNMX.FTZ R5, R88, R5, !PT ;  /* 0x0000000558057209 */ /* 0x000fe80007810000 */
[----:B------:R-:W1:Y:S01]  /*1cd70*/  MUFU.TANH R56, R56 ;  /* 0x0000003800387308 */ /* 0x000e620000002400 */
[----:B--2---:R-:W-:Y:S02]  /*1cd80*/  FMNMX.FTZ R0, R231, R0, !PT ;  /* 0x00000000e7007209 */ /* 0x004fe40007810000 */
[----:B------:R-:W-:Y:S02]  /*1cd90*/  MOV R115, R119 ;  /* 0x0000007700737202 */ /* 0x000fe40000000f00 */
[----:B---3--:R-:W-:Y:S05]  /*1cda0*/  FMNMX.FTZ R74, R74, R6, !PT ;  /* 0x000000064a4a7209 */ /* 0x008fea0007810000 */
[----:B------:R-:W-:Y:S01]  /*1cdb0*/  MUFU.TANH R119, R106 ;  /* 0x0000006a00777308 */ /* 0x000fe20000002400 */
[----:B------:R-:W2:Y:S01]  /*1cdc0*/  SHFL.BFLY PT, R8, R74, 0x1, 0x1f ;  /* 0x0c201f004a087f89 */ /* 0x000ea200000e0000 */
[----:B----4-:R-:W-:Y:S08]  /*1cdd0*/  MOV R206, R202 ;  /* 0x000000ca00ce7202 */ /* 0x010ff00000000f00 */
[----:B------:R-:W3:Y:S01]  /*1cde0*/  MUFU.TANH R232, R59 ;  /* 0x0000003b00e87308 */ /* 0x000ee20000002400 */
[----:B------:R-:W4:Y:S01]  /*1cdf0*/  SHFL.BFLY PT, R73, R0, 0x2, 0x1f ;  /* 0x0c401f0000497f89 */ /* 0x000f2200000e0000 */
[----:B-1----:R-:W-:Y:S08]  /*1ce00*/  FMNMX.FTZ R4, R56, R4, !PT ;  /* 0x0000000438047209 */ /* 0x002ff00007810000 */
[----:B------:R-:W1:Y:S01]  /*1ce10*/  MUFU.TANH R229, R62 ;  /* 0x0000003e00e57308 */ /* 0x000e620000002400 */
[----:B--2---:R-:W-:Y:S09]  /*1ce20*/  FMNMX.FTZ R74, R74, R8, !PT ;  /* 0x000000084a4a7209 */ /* 0x004ff20007810000 */
[----:B------:R-:W2:Y:S01]  /*1ce30*/  MUFU.TANH R58, R63 ;  /* 0x0000003f003a7308 */ /* 0x000ea20000002400 */
[----:B---3--:R-:W-:Y:S02]  /*1ce40*/  FMNMX.FTZ R5, R232, R5, !PT ;  /* 0x00000005e8057209 */ /* 0x008fe40007810000 */
[----:B------:R-:W-:Y:S02]  /*1ce50*/  MOV R59, R197 ;  /* 0x000000c5003b7202 */ /* 0x000fe40000000f00 */
[----:B----4-:R-:W-:Y:S05]  /*1ce60*/  FMNMX.FTZ R73, R0, R73, !PT ;  /* 0x0000004900497209 */ /* 0x010fea0007810000 */
[----:B------:R-:W3:Y:S01]  /*1ce70*/  MUFU.TANH R234, R75 ;  /* 0x0000004b00ea7308 */ /* 0x000ee20000002400 */
[----:B------:R-:W-:Y:S01]  /*1ce80*/  FMNMX.FTZ R4, R59, R4, !PT ;  /* 0x000000043b047209 */ /* 0x000fe20007810000 */
[----:B------:R-:W4:Y:S01]  /*1ce90*/  SHFL.BFLY PT, R6, R73, 0x1, 0x1f ;  /* 0x0c201f0049067f89 */ /* 0x000f2200000e0000 */
[----:B-1----:R-:W-:Y:S02]  /*1cea0*/  FMNMX.FTZ R5, R229, R5, !PT ;  /* 0x00000005e5057209 */ /* 0x002fe40007810000 */
[----:B------:R-:W-:Y:S05]  /*1ceb0*/  MOV R62, R223 ;  /* 0x000000df003e7202 */ /* 0x000fea0000000f00 */
[----:B------:R1:W1:Y:S01]  /*1cec0*/  MUFU.TANH R251, R76 ;  /* 0x0000004c00fb7308 */ /* 0x0002620000002400 */
[----:B------:R-:W-:Y:S02]  /*1ced0*/  FMNMX.FTZ R4, R62, R4, !PT ;  /* 0x000000043e047209 */ /* 0x000fe40007810000 */
[----:B--2---:R-:W-:Y:S02]  /*1cee0*/  FMNMX.FTZ R5, R58, R5, !PT ;  /* 0x000000053a057209 */ /* 0x004fe40007810000 */
[----:B------:R-:W-:Y:S02]  /*1cef0*/  FMNMX.FTZ R4, R85, R4, !PT ;  /* 0x0000000455047209 */ /* 0x000fe40007810000 */
[----:B------:R-:W-:Y:S03]  /*1cf00*/  FMNMX.FTZ R5, R115, R5, !PT ;  /* 0x0000000573057209 */ /* 0x000fe60007810000 */
[----:B------:R2:W2:Y:S01]  /*1cf10*/  MUFU.TANH R36, R89 ;  /* 0x0000005900247308 */ /* 0x0004a20000002400 */
[----:B------:R-:W-:Y:S02]  /*1cf20*/  FMNMX.FTZ R4, R90, R4, !PT ;  /* 0x000000045a047209 */ /* 0x000fe40007810000 */
[----:B---3--:R-:W-:Y:S02]  /*1cf30*/  FMNMX.FTZ R5, R234, R5, !PT ;  /* 0x00000005ea057209 */ /* 0x008fe40007810000 */
[----:B------:R-:W-:Y:S02]  /*1cf40*/  FMNMX.FTZ R4, R206, R4, !PT ;  /* 0x00000004ce047209 */ /* 0x000fe40007810000 */
[----:B----4-:R-:W-:Y:S03]  /*1cf50*/  FMNMX.FTZ R73, R73, R6, !PT ;  /* 0x0000000649497209 */ /* 0x010fe60007810000 */
[----:B------:R-:W3:Y:S01]  /*1cf60*/  MUFU.TANH R221, R78 ;  /* 0x0000004e00dd7308 */ /* 0x000ee20000002400 */
[----:B-1----:R-:W-:Y:S01]  /*1cf70*/  FMUL.FTZ R76, R110, c[0x0][0x320] ;  /* 0x0000c8006e4c7a20 */ /* 0x002fe20000410000 */
[----:B------:R-:W-:Y:S08]  /*1cf80*/  MOV R110, R57 ;  /* 0x00000039006e7202 */ /* 0x000ff00000000f00 */
[----:B------:R-:W1:Y:S01]  /*1cf90*/  MUFU.TANH R245, R77 ;  /* 0x0000004d00f57308 */ /* 0x000e620000002400 */
[----:B--2---:R-:W-:Y:S01]  /*1cfa0*/  MOV R89, R251 ;  /* 0x000000fb00597202 */ /* 0x004fe20000000f00 */
[----:B------:R-:W-:Y:S03]  /*1cfb0*/  IMAD.MOV.U32 R103, RZ, RZ, R36 ;  /* 0x000000ffff677224 */ /* 0x000fe600078e0024 */
[----:B------:R-:W-:Y:S05]  /*1cfc0*/  FMNMX.FTZ R4, R89, R4, !PT ;  /* 0x0000000459047209 */ /* 0x000fea0007810000 */
[----:B------:R-:W2:Y:S01]  /*1cfd0*/  MUFU.TANH R37, R92 ;  /* 0x0000005c00257308 */ /* 0x000ea20000002400 */
[----:B---3--:R-:W-:Y:S01]  /*1cfe0*/  FMNMX.FTZ R0, R221, R5, !PT ;  /* 0x00000005dd007209 */ /* 0x008fe20007810000 */
[----:B------:R-:W-:Y:S03]  /*1cff0*/  FMUL.FTZ R78, R73, c[0x0][0x2d0] ;  /* 0x0000b400494e7a20 */ /* 0x000fe60000410000 */
[----:B------:R-:W-:Y:S05]  /*1d000*/  FMNMX.FTZ R0, R47, R0, !PT ;  /* 0x000000002f007209 */ /* 0x000fea0007810000 */
[----:B------:R3:W4:Y:S01]  /*1d010*/  MUFU.TANH R41, R105 ;  /* 0x0000006900297308 */ /* 0x0007220000002400 */
[----:B------:R-:W-:Y:S01]  /*1d020*/  FMNMX.FTZ R5, R100, R0, !PT ;  /* 0x0000000064057209 */ /* 0x000fe20007810000 */
[----:B------:R-:W-:Y:S01]  /*1d030*/  FMUL.FTZ R0, R111, c[0x0][0x320] ;  /* 0x0000c8006f007a20 */ /* 0x000fe20000410000 */
[----:B-1----:R-:W-:Y:S02]  /*1d040*/  MOV R86, R245 ;  /* 0x000000f500567202 */ /* 0x002fe40000000f00 */
[----:B------:R-:W-:Y:S02]  /*1d050*/  MOV R111, R58 ;  /* 0x0000003a006f7202 */ /* 0x000fe40000000f00 */
[----:B------:R-:W-:Y:S03]  /*1d060*/  FMNMX.FTZ R4, R86, R4, !PT ;  /* 0x0000000456047209 */ /* 0x000fe60007810000 */
[----:B------:R-:W1:Y:S01]  /*1d070*/  MUFU.TANH R42, R108 ;  /* 0x0000006c002a7308 */ /* 0x000e620000002400 */
[----:B------:R-:W-:Y:S02]  /*1d080*/  FMNMX.FTZ R4, R230, R4, !PT ;  /* 0x00000004e6047209 */ /* 0x000fe40007810000 */
[----:B--2---:R-:W-:Y:S02]  /*1d090*/  MOV R102, R37 ;  /* 0x0000002500667202 */ /* 0x004fe40000000f00 */
[----:B------:R-:W-:Y:S05]  /*1d0a0*/  FMNMX.FTZ R4, R103, R4, !PT ;  /* 0x0000000467047209 */ /* 0x000fea0007810000 */
[----:B------:R2:W-:Y:S01]  /*1d0b0*/  MUFU.TANH R75, R0 ;  /* 0x00000000004b7308 */ /* 0x0005e20000002400 */
[----:B------:R-:W-:Y:S01]  /*1d0c0*/  FMNMX.FTZ R4, R102, R4, !PT ;  /* 0x0000000466047209 */ /* 0x000fe20007810000 */
[----:B---3--:R-:W-:Y:S03]  /*1d0d0*/  FMUL.FTZ R105, R74, c[0x0][0x2d0] ;  /* 0x0000b4004a697a20 */ /* 0x008fe60000410000 */
[----:B------:R-:W-:Y:S01]  /*1d0e0*/  FMNMX.FTZ R4, R101, R4, !PT ;  /* 0x0000000465047209 */ /* 0x000fe20007810000 */
[----:B------:R-:W-:Y:S03]  /*1d0f0*/  FFMA.FTZ R104, R104, c[0x0][0x2d0], -R105 ;  /* 0x0000b40068687a23 */ /* 0x000fe60000010869 */
[----:B------:R-:W-:Y:S01]  /*1d100*/  FMNMX.FTZ R4, R236, R4, !PT ;  /* 0x00000004ec047209 */ /* 0x000fe20007810000 */
[----:B------:R-:W3:Y:S03]  /*1d110*/  MUFU.TANH R114, R109 ;  /* 0x0000006d00727308 */ /* 0x000ee60000002400 */
[----:B----4-:R-:W-:Y:S04]  /*1d120*/  FMNMX.FTZ R4, R41, R4, !PT ;  /* 0x0000000429047209 */ /* 0x010fe80007810000 */
[----:B-1----:R-:W-:Y:S03]  /*1d130*/  FMNMX.FTZ R4, R42, R4, !PT ;  /* 0x000000042a047209 */ /* 0x002fe60007810000 */
[----:B------:R-:W1:Y:S01]  /*1d140*/  MUFU.TANH R243, R91 ;  /* 0x0000005b00f37308 */ /* 0x000e620000002400 */
[----:B--2---:R-:W-:Y:S04]  /*1d150*/  FADD.FTZ R0, -R74, R2 ;  /* 0x000000024a007221 */ /* 0x004fe80000010100 */
[----:B------:R-:W-:Y:S05]  /*1d160*/  FMUL.FTZ R2, R0, c[0x0][0x2d0] ;  /* 0x0000b40000027a20 */ /* 0x000fea0000410000 */
[----:B------:R-:W2:Y:S01]  /*1d170*/  MUFU.TANH R109, R94 ;  /* 0x0000005e006d7308 */ /* 0x000ea20000002400 */
[----:B---3--:R-:W-:Y:S05]  /*1d180*/  FMNMX.FTZ R4, R114, R4, !PT ;  /* 0x0000000472047209 */ /* 0x008fea0007810000 */
[----:B------:R-:W3:Y:S04]  /*1d190*/  SHFL.BFLY PT, R7, R4, 0x2, 0x1f ;  /* 0x0c401f0004077f89 */ /* 0x000ee800000e0000 */
[----:B------:R4:W-:Y:S01]  /*1d1a0*/  MUFU.EX2 R70, R2 ;  /* 0x0000000200467308 */ /* 0x0009e20000000800 */
[----:B-1----:R-:W-:Y:S04]  /*1d1b0*/  MOV R108, R243 ;  /* 0x000000f3006c7202 */ /* 0x002fe80000000f00 */
[----:B------:R-:W-:Y:S05]  /*1d1c0*/  FMNMX.FTZ R5, R108, R5, !PT ;  /* 0x000000056c057209 */ /* 0x000fea0007810000 */
[----:B------:R-:W1:Y:S01]  /*1d1d0*/  MUFU.TANH R188, R95 ;  /* 0x0000005f00bc7308 */ /* 0x000e620000002400 */
[----:B--2---:R-:W-:Y:S09]  /*1d1e0*/  FMNMX.FTZ R5, R109, R5, !PT ;  /* 0x000000056d057209 */ /* 0x004ff20007810000 */
[----:B------:R-:W2:Y:S01]  /*1d1f0*/  MUFU.TANH R237, R107 ;  /* 0x0000006b00ed7308 */ /* 0x000ea20000002400 */
[----:B---3--:R-:W-:Y:S01]  /*1d200*/  FMNMX.FTZ R4, R4, R7, !PT ;  /* 0x0000000704047209 */ /* 0x008fe20007810000 */
[----:B----4-:R-:W-:Y:S02]  /*1d210*/  FADD.FTZ R2, -R73, R3 ;  /* 0x0000000349027221 */ /* 0x010fe40000010100 */
[--C-:B------:R-:W-:Y:S02]  /*1d220*/  FFMA.FTZ R7, R35, c[0x0][0x2d0], -R78.reuse ;  /* 0x0000b40023077a23 */ /* 0x100fe4000001084e */
[----:B------:R-:W3:Y:S01]  /*1d230*/  SHFL.BFLY PT, R72, R4, 0x1, 0x1f ;  /* 0x0c201f0004487f89 */ /* 0x000ee200000e0000 */
[----:B------:R-:W-:Y:S03]  /*1d240*/  FMUL.FTZ R2, R2, c[0x0][0x2d0] ;  /* 0x0000b40002027a20 */ /* 0x000fe60000410000 */
[----:B------:R-:W-:Y:S01]  /*1d250*/  MUFU.EX2 R106, R7 ;  /* 0x00000007006a7308 */ /* 0x000fe20000000800 */
[----:B-1----:R-:W-:Y:S04]  /*1d260*/  FMNMX.FTZ R5, R188, R5, !PT ;  /* 0x00000005bc057209 */ /* 0x002fe80007810000 */
[----:B------:R-:W-:Y:S05]  /*1d270*/  FMNMX.FTZ R5, R119, R5, !PT ;  /* 0x0000000577057209 */ /* 0x000fea0007810000 */
[----:B------:R1:W4:Y:S01]  /*1d280*/  MUFU.EX2 R69, R2 ;  /* 0x0000000200457308 */ /* 0x0003220000000800 */
[----:B--2---:R-:W-:Y:S01]  /*1d290*/  FMNMX.FTZ R0, R237, R5, !PT ;  /* 0x00000005ed007209 */ /* 0x004fe20007810000 */
[----:B------:R-:W-:Y:S08]  /*1d2a0*/  FFMA.FTZ R5, R23, c[0x0][0x2d0], -R78 ;  /* 0x0000b40017057a23 */ /* 0x000ff0000001084e */
[----:B------:R-:W2:Y:S01]  /*1d2b0*/  MUFU.TANH R76, R76 ;  /* 0x0000004c004c7308 */ /* 0x000ea20000002400 */
[----:B---3--:R-:W-:Y:S01]  /*1d2c0*/  FMNMX.FTZ R72, R4, R72, !PT ;  /* 0x0000004804487209 */ /* 0x008fe20007810000 */
[----:B------:R-:W-:Y:S04]  /*1d2d0*/  FFMA.FTZ R4, R184, c[0x0][0x2d0], -R105 ;  /* 0x0000b400b8047a23 */ /* 0x000fe80000010869 */
[C---:B------:R-:W-:Y:S04]  /*1d2e0*/  FMUL.FTZ R107, R72.reuse, c[0x0][0x2d0] ;  /* 0x0000b400486b7a20 */ /* 0x040fe80000410000 */
[----:B------:R3:W-:Y:S01]  /*1d2f0*/  MUFU.EX2 R245, R4 ;  /* 0x0000000400f57308 */ /* 0x0007e20000000800 */
[----:B-1----:R-:W-:Y:S02]  /*1d300*/  FADD.FTZ R2, -R72, R116 ;  /* 0x0000007448027221 */ /* 0x002fe40000010100 */
[----:B----4-:R-:W-:Y:S02]  /*1d310*/  FMUL.FTZ R35, R69, R151 ;  /* 0x0000009745237220 */ /* 0x010fe40000410000 */
[----:B------:R-:W-:Y:S05]  /*1d320*/  FMUL.FTZ R2, R2, c[0x0][0x2d0] ;  /* 0x0000b40002027a20 */ /* 0x000fea0000410000 */
[----:B------:R1:W-:Y:S01]  /*1d330*/  MUFU.EX2 R96, R5 ;  /* 0x0000000500607308 */ /* 0x0003e20000000800 */
[----:B------:R-:W-:Y:S01]  /*1d340*/  IMAD.MOV.U32 R151, RZ, RZ, R43 ;  /* 0x000000ffff977224 */ /* 0x000fe200078e002b */
[----:B--2---:R-:W-:Y:S04]  /*1d350*/  FMNMX.FTZ R0, R76, R0, !PT ;  /* 0x000000004c007209 */ /* 0x004fe80007810000 */
[----:B------:R-:W-:Y:S04]  /*1d360*/  FMNMX.FTZ R0, R75, R0, !PT ;  /* 0x000000004b007209 */ /* 0x000fe80007810000 */
[----:B------:R2:W4:Y:S01]  /*1d370*/  MUFU.EX2 R68, R2 ;  /* 0x0000000200447308 */ /* 0x0005220000000800 */
[----:B------:R-:W4:Y:S01]  /*1d380*/  SHFL.BFLY PT, R3, R0, 0x2, 0x1f ;  /* 0x0c401f0000037f89 */ /* 0x000f2200000e0000 */
[--C-:B---3--:R-:W-:Y:S08]  /*1d390*/  FFMA.FTZ R4, R20, c[0x0][0x2d0], -R105.reuse ;  /* 0x0000b40014047a23 */ /* 0x108ff00000010869 */
[----:B------:R-:W-:Y:S01]  /*1d3a0*/  MUFU.EX2 R91, R4 ;  /* 0x00000004005b7308 */ /* 0x000fe20000000800 */
[----:B-1----:R-:W-:Y:S01]  /*1d3b0*/  @P0 MOV R5, R53 ;  /* 0x0000003500050202 */ /* 0x002fe20000000f00 */
[--C-:B--2---:R-:W-:Y:S01]  /*1d3c0*/  FFMA.FTZ R2, R118, c[0x0][0x2d0], -R105.reuse ;  /* 0x0000b40076027a23 */ /* 0x104fe20000010869 */
[----:B------:R-:W-:Y:S01]  /*1d3d0*/  MOV R118, R220 ;  /* 0x000000dc00767202 */ /* 0x000fe20000000f00 */
[----:B----4-:R-:W-:Y:S01]  /*1d3e0*/  FMUL.FTZ R57, R68, R173 ;  /* 0x000000ad44397220 */ /* 0x010fe20000410000 */
[----:B------:R-:W-:Y:S05]  /*1d3f0*/  FMNMX.FTZ R0, R0, R3, !PT ;  /* 0x0000000300007209 */ /* 0x000fea0007810000 */
[----:B------:R1:W2:Y:S01]  /*1d400*/  MUFU.EX2 R246, R2 ;  /* 0x0000000200f67308 */ /* 0x0002a20000000800 */
[--C-:B------:R-:W-:Y:S02]  /*1d410*/  FFMA.FTZ R3, R17, c[0x0][0x2d0], -R105.reuse ;  /* 0x0000b40011037a23 */ /* 0x100fe40000010869 */
[----:B------:R-:W-:Y:S01]  /*1d420*/  FMUL.FTZ R17, R70, R133 ;  /* 0x0000008546117220 */ /* 0x000fe20000410000 */
[----:B------:R-:W-:Y:S01]  /*1d430*/  MOV R133, R45 ;  /* 0x0000002d00857202 */ /* 0x000fe20000000f00 */
[----:B------:R-:W-:Y:S05]  /*1d440*/  FMUL.FTZ R45, R68, R161 ;  /* 0x000000a1442d7220 */ /* 0x000fea0000410000 */
[----:B------:R3:W-:Y:S01]  /*1d450*/  MUFU.EX2 R112, R3 ;  /* 0x0000000300707308 */ /* 0x0007e20000000800 */
[----:B-1----:R-:W-:Y:S01]  /*1d460*/  FFMA.FTZ R2, R16, c[0x0][0x2d0], -R105 ;  /* 0x0000b40010027a23 */ /* 0x002fe20000010869 */
[----:B--2---:R-:W-:Y:S01]  /*1d470*/  F2FP.PACK_AB R80, R246, R245 ;  /* 0x000000f5f650723e */ /* 0x004fe200000000ff */
[----:B------:R-:W-:Y:S01]  /*1d480*/  FMUL.FTZ R16, R70, R132 ;  /* 0x0000008446107220 */ /* 0x000fe20000410000 */
[----:B------:R-:W-:Y:S06]  /*1d490*/  MOV R132, R250 ;  /* 0x000000fa00847202 */ /* 0x000fec0000000f00 */
[----:B------:R1:W2:Y:S01]  /*1d4a0*/  MUFU.EX2 R251, R2 ;  /* 0x0000000200fb7308 */ /* 0x0002a20000000800 */
[--C-:B---3--:R-:W-:Y:S01]  /*1d4b0*/  FFMA.FTZ R3, R186, c[0x0][0x2d0], -R78.reuse ;  /* 0x0000b400ba037a23 */ /* 0x108fe2000001084e */
[----:B------:R-:W-:Y:S08]  /*1d4c0*/  MOV R186, R247 ;  /* 0x000000f700ba7202 */ /* 0x000ff00000000f00 */
[----:B------:R3:W-:Y:S01]  /*1d4d0*/  MUFU.EX2 R243, R3 ;  /* 0x0000000300f37308 */ /* 0x0007e20000000800 */
[----:B-1----:R-:W1:Y:S01]  /*1d4e0*/  SHFL.BFLY PT, R2, R0, 0x1, 0x1f ;  /* 0x0c201f0000027f89 */ /* 0x002e6200000e0000 */
[----:B--2---:R-:W-:Y:S01]  /*1d4f0*/  F2FP.PACK_AB R82, R112, R251 ;  /* 0x000000fb7052723e */ /* 0x004fe200000000ff */
[--C-:B---3--:R-:W-:Y:S01]  /*1d500*/  FFMA.FTZ R3, R185, c[0x0][0x2d0], -R78.reuse ;  /* 0x0000b400b9037a23 */ /* 0x108fe2000001084e */
[----:B------:R-:W-:Y:S01]  /*1d510*/  MOV R185, R60 ;  /* 0x0000003c00b97202 */ /* 0x000fe20000000f00 */
[----:B------:R-:W-:Y:S05]  /*1d520*/  FMUL.FTZ R60, R68, R176 ;  /* 0x000000b0443c7220 */ /* 0x000fea0000410000 */
[----:B------:R2:W3:Y:S01]  /*1d530*/  MUFU.EX2 R244, R3 ;  /* 0x0000000300f47308 */ /* 0x0004e20000000800 */
[----:B-1----:R-:W-:Y:S01]  /*1d540*/  FMNMX.FTZ R71, R0, R2, !PT ;  /* 0x0000000200477209 */ /* 0x002fe20007810000 */
[----:B------:R-:W-:Y:S02]  /*1d550*/  FFMA.FTZ R2, R196, c[0x0][0x2d0], -R107 ;  /* 0x0000b400c4027a23 */ /* 0x000fe4000001086b */
[--C-:B------:R-:W-:Y:S06]  /*1d560*/  FFMA.FTZ R0, R19, c[0x0][0x2d0], -R78.reuse ;  /* 0x0000b40013007a23 */ /* 0x100fec000001084e */
[----:B------:R1:W-:Y:S01]  /*1d570*/  MUFU.EX2 R219, R2 ;  /* 0x0000000200db7308 */ /* 0x0003e20000000800 */
[----:B------:R-:W-:Y:S02]  /*1d580*/  FMUL.FTZ R77, R71, c[0x0][0x2d0] ;  /* 0x0000b400474d7a20 */ /* 0x000fe40000410000 */
[----:B------:R-:W-:Y:S01]  /*1d590*/  FMUL.FTZ R19, R69, R135 ;  /* 0x0000008745137220 */ /* 0x000fe20000410000 */
[----:B------:R-:W-:Y:S01]  /*1d5a0*/  MOV R135, R88 ;  /* 0x0000005800877202 */ /* 0x000fe20000000f00 */
[----:B------:R-:W-:Y:S02]  /*1d5b0*/  FFMA.FTZ R75, R75, c[0x0][0x2d0], -R77 ;  /* 0x0000b4004b4b7a23 */ /* 0x000fe4000001084d */
[--C-:B--2---:R-:W-:Y:S03]  /*1d5c0*/  FFMA.FTZ R3, R18, c[0x0][0x2d0], -R78.reuse ;  /* 0x0000b40012037a23 */ /* 0x104fe6000001084e */
[----:B------:R2:W-:Y:S01]  /*1d5d0*/  MUFU.EX2 R184, R0 ;  /* 0x0000000000b87308 */ /* 0x0005e20000000800 */
[----:B---3--:R-:W-:Y:S01]  /*1d5e0*/  F2FP.PACK_AB R81, R244, R243 ;  /* 0x000000f3f451723e */ /* 0x008fe200000000ff */
[----:B------:R-:W-:Y:S01]  /*1d5f0*/  FMUL.FTZ R18, R69, R134 ;  /* 0x0000008645127220 */ /* 0x000fe20000410000 */
[----:B------:R-:W-:Y:S01]  /*1d600*/  MOV R134, R44 ;  /* 0x0000002c00867202 */ /* 0x000fe20000000f00 */
[C---:B------:R-:W-:Y:S06]  /*1d610*/  FMUL.FTZ R44, R68.reuse, R160 ;  /* 0x000000a0442c7220 */ /* 0x040fec0000410000 */
[----:B------:R3:W4:Y:S01]  /*1d620*/  MUFU.EX2 R63, R3 ;  /* 0x00000003003f7308 */ /* 0x0007220000000800 */
[----:B-1----:R-:W-:Y:S01]  /*1d630*/  FFMA.FTZ R2, R187, c[0x0][0x2d0], -R107 ;  /* 0x0000b400bb027a23 */ /* 0x002fe2000001086b */
[----:B------:R-:W-:Y:S01]  /*1d640*/  MOV R187, R41 ;  /* 0x0000002900bb7202 */ /* 0x000fe20000000f00 */
[----:B------:R-:W-:Y:S07]  /*1d650*/  FMUL.FTZ R41, R68, R157 ;  /* 0x0000009d44297220 */ /* 0x000fee0000410000 */
[----:B------:R1:W1:Y:S01]  /*1d660*/  MUFU.EX2 R223, R2 ;  /* 0x0000000200df7308 */ /* 0x0002620000000800 */
[----:B--2---:R-:W-:Y:S01]  /*1d670*/  FADD.FTZ R0, -R71, R117 ;  /* 0x0000007547007221 */ /* 0x004fe20000010100 */
[----:B------:R-:W-:Y:S03]  /*1d680*/  MOV R117, R221 ;  /* 0x000000dd00757202 */ /* 0x000fe60000000f00 */
[----:B------:R-:W-:Y:S05]  /*1d690*/  FMUL.FTZ R0, R0, c[0x0][0x2d0] ;  /* 0x0000b40000007a20 */ /* 0x000fea0000410000 */
[----:B------:R-:W-:Y:S01]  /*1d6a0*/  MUFU.EX2 R75, R75 ;  /* 0x0000004b004b7308 */ /* 0x000fe20000000800 */
[----:B---3--:R-:W-:Y:S01]  /*1d6b0*/  FFMA.FTZ R3, R21, c[0x0][0x2d0], -R105 ;  /* 0x0000b40015037a23 */ /* 0x008fe20000010869 */
[----:B----4-:R-:W-:Y:S08]  /*1d6c0*/  F2FP.PACK_AB R83, R184, R63 ;  /* 0x0000003fb853723e */ /* 0x010ff000000000ff */
[----:B------:R2:W-:Y:S01]  /*1d6d0*/  MUFU.EX2 R93, R3 ;  /* 0x00000003005d7308 */ /* 0x0005e20000000800 */
[--C-:B-1----:R-:W-:Y:S01]  /*1d6e0*/  FFMA.FTZ R2, R12, c[0x0][0x2d0], -R107.reuse ;  /* 0x0000b4000c027a23 */ /* 0x102fe2000001086b */
[----:B------:R-:W-:Y:S01]  /*1d6f0*/  F2FP.PACK_AB R64, R223, R219 ;  /* 0x000000dbdf40723e */ /* 0x000fe200000000ff */
[----:B------:R-:W-:Y:S01]  /*1d700*/  FMUL.FTZ R12, R68, R128 ;  /* 0x00000080440c7220 */ /* 0x000fe20000410000 */
[----:B------:R-:W-:Y:S06]  /*1d710*/  MOV R128, R91 ;  /* 0x0000005b00807202 */ /* 0x000fec0000000f00 */
[----:B------:R1:W-:Y:S10]  /*1d720*/  MUFU.EX2 R84, R2 ;  /* 0x0000000200547308 */ /* 0x0003f40000000800 */
[----:B------:R-:W3:Y:S01]  /*1d730*/  MUFU.EX2 R0, R0 ;  /* 0x0000000000007308 */ /* 0x000ee20000000800 */
[----:B--2---:R-:W-:Y:S09]  /*1d740*/  FFMA.FTZ R3, R22, c[0x0][0x2d0], -R78 ;  /* 0x0000b40016037a23 */ /* 0x004ff2000001084e */
[----:B------:R-:W-:Y:S01]  /*1d750*/  MUFU.EX2 R92, R3 ;  /* 0x00000003005c7308 */ /* 0x000fe20000000800 */
[----:B-1----:R-:W-:Y:S02]  /*1d760*/  FFMA.FTZ R2, R13, c[0x0][0x2d0], -R107 ;  /* 0x0000b4000d027a23 */ /* 0x002fe4000001086b */
[----:B------:R-:W-:Y:S01]  /*1d770*/  FMUL.FTZ R13, R68, R129 ;  /* 0x00000081440d7220 */ /* 0x000fe20000410000 */
[----:B------:R-:W-:Y:S06]  /*1d780*/  MOV R129, R47 ;  /* 0x0000002f00817202 */ /* 0x000fec0000000f00 */
[----:B------:R1:W-:Y:S01]  /*1d790*/  MUFU.EX2 R36, R2 ;  /* 0x0000000200247308 */ /* 0x0003e20000000800 */
[C---:B---3--:R-:W-:Y:S02]  /*1d7a0*/  FMUL.FTZ R47, R0.reuse, R163 ;  /* 0x000000a3002f7220 */ /* 0x048fe40000410000 */
[C---:B------:R-:W-:Y:S02]  /*1d7b0*/  FMUL.FTZ R43, R0.reuse, R159 ;  /* 0x0000009f002b7220 */ /* 0x040fe40000410000 */
[----:B------:R-:W-:Y:S02]  /*1d7c0*/  FMUL.FTZ R58, R0, R174 ;  /* 0x000000ae003a7220 */ /* 0x000fe40000410000 */
[--C-:B-1----:R-:W-:Y:S04]  /*1d7d0*/  FFMA.FTZ R2, R195, c[0x0][0x2d0], -R77.reuse ;  /* 0x0000b400c3027a23 */ /* 0x102fe8000001084d */
        /* <DEDUP_REMOVED lines=10> */
[C---:B------:R-:W-:Y:S06]  /*1d880*/  FMUL.FTZ R15, R0.reuse, R131 ;  /* 0x00000083000f7220 */ /* 0x040fec0000410000 */
[----:B------:R1:W2:Y:S01]  /*1d890*/  MUFU.EX2 R202, R2 ;  /* 0x0000000200ca7308 */ /* 0x0002a20000000800 */
[----:B------:R-:W-:Y:S02]  /*1d8a0*/  IMAD.MOV.U32 R131, RZ, RZ, R63 ;  /* 0x000000ffff837224 */ /* 0x000fe400078e003f */
[----:B------:R-:W-:Y:S02]  /*1d8b0*/  FMUL.FTZ R63, R0, R179 ;  /* 0x000000b3003f7220 */ /* 0x000fe40000410000 */
[--C-:B-1----:R-:W-:Y:S01]  /*1d8c0*/  FFMA.FTZ R2, R32, c[0x0][0x2d0], -R105.reuse ;  /* 0x0000b40020027a23 */ /* 0x102fe20000010869 */
[----:B--2---:R-:W-:Y:S04]  /*1d8d0*/  F2FP.PACK_AB R67, R202, R199 ;  /* 0x000000c7ca43723e */ /* 0x004fe800000000ff */
[----:B------:R1:W-:Y:S02]  /*1d8e0*/  MUFU.EX2 R97, R2 ;  /* 0x0000000200617308 */ /* 0x0003e40000000800 */
[----:B-1----:R-:W-:Y:S08]  /*1d8f0*/  FFMA.FTZ R2, R33, c[0x0][0x2d0], -R105 ;  /* 0x0000b40021027a23 */ /* 0x002ff00000010869 */
[----:B------:R1:W2:Y:S02]  /*1d900*/  MUFU.EX2 R99, R2 ;  /* 0x0000000200637308 */ /* 0x0002a40000000800 */
[----:B-1----:R-:W-:Y:S05]  /*1d910*/  @P0 SHF.R.S32.HI R2, RZ, 0x1f, R242 ;  /* 0x0000001fff020819 */ /* 0x002fea00000114f2 */
[----:B------:R-:W-:Y:S02]  /*1d920*/  @P0 IMAD R4, R2, c[0x0][0x1e0], RZ ;  /* 0x0000780002040a24 */ /* 0x000fe400078e02ff */
[C---:B------:R-:W-:Y:S04]  /*1d930*/  @P0 IMAD.WIDE.U32 R2, R242.reuse, c[0x0][0x1e0], RZ ;  /* 0x00007800f2020a25 */ /* 0x040fe800078e00ff */
[----:B------:R-:W-:Y:S01]  /*1d940*/  @P0 IMAD R6, R242, c[0x0][0x1e4], R4 ;  /* 0x00007900f2060a24 */ /* 0x000fe200078e0204 */
[----:B------:R-:W-:Y:S04]  /*1d950*/  @P0 MOV R4, R38 ;  /* 0x0000002600040202 */ /* 0x000fe80000000f00 */
[----:B------:R-:W-:Y:S01]  /*1d960*/  @P0 IADD3 R3, R3, R6, RZ ;  /* 0x0000000603030210 */ /* 0x000fe20007ffe0ff */
[----:B------:R-:W-:Y:S04]  /*1d970*/  @P0 IMAD.WIDE.U32 R4, R2, 0x70, R4 ;  /* 0x0000007002040825 */ /* 0x000fe800078e0004 */
[----:B------:R-:W-:Y:S01]  /*1d980*/  @P0 IMAD R3, R3, 0x70, RZ ;  /* 0x0000007003030824 */ /* 0x000fe200078e02ff */
[----:B------:R-:W-:Y:S01]  /*1d990*/  @P0 LEA R2, P1, R4, c[0x0][0x1c8], 0x1 ;  /* 0x0000720004020a11 */ /* 0x000fe200078208ff */
[----:B------:R-:W-:Y:S02]  /*1d9a0*/  FFMA.FTZ R6, R34, c[0x0][0x2d0], -R78 ;  /* 0x0000b40022067a23 */ /* 0x000fe4000001084e */
[----:B------:R-:W-:Y:S01]  /*1d9b0*/  FMUL.FTZ R34, R69, R150 ;  /* 0x0000009645227220 */ /* 0x000fe20000410000 */
[----:B------:R-:W-:Y:S01]  /*1d9c0*/  @P0 IADD3 R3, R5, R3, RZ ;  /* 0x0000000305030210 */ /* 0x000fe20007ffe0ff */
[----:B------:R1:W-:Y:S01]  /*1d9d0*/  MUFU.EX2 R95, R6 ;  /* 0x00000006005f7308 */ /* 0x0003e20000000800 */
[----:B------:R-:W-:Y:S01]  /*1d9e0*/  MOV R150, R46 ;  /* 0x0000002e00967202 */ /* 0x000fe20000000f00 */
[----:B------:R-:W-:Y:S01]  /*1d9f0*/  FMUL.FTZ R46, R0, R162 ;  /* 0x000000a2002e7220 */ /* 0x000fe20000410000 */
[----:B------:R-:W-:Y:S01]  /*1da00*/  @P0 LEA.HI.X R3, R4, c[0x0][0x1cc], R3, 0x1, P1 ;  /* 0x0000730004030a11 */ /* 0x000fe200008f0c03 */
[--C-:B------:R-:W-:Y:S02]  /*1da10*/  FFMA.FTZ R4, R24, c[0x0][0x2d0], -R107.reuse ;  /* 0x0000b40018047a23 */ /* 0x100fe4000001086b */
[----:B------:R-:W-:Y:S01]  /*1da20*/  FMUL.FTZ R24, R68, R140 ;  /* 0x0000008c44187220 */ /* 0x000fe20000410000 */
[----:B------:R-:W-:Y:S01]  /*1da30*/  MOV R140, R106 ;  /* 0x0000006a008c7202 */ /* 0x000fe20000000f00 */
[----:B------:R3:W-:Y:S01]  /*1da40*/  @P0 LDGSTS.E.BYPASS.LTC128B.128 [R241+0x3900], [R2.64], !P4 ;  /* 0x0390000002f10fae */ /* 0x0007e2000e101d48 */
[----:B------:R-:W-:Y:S01]  /*1da50*/  MOV R106, R42 ;  /* 0x0000002a006a7202 */ /* 0x000fe20000000f00 */
[----:B------:R4:W2:Y:S01]  /*1da60*/  MUFU.EX2 R33, R4 ;  /* 0x0000000400217308 */ /* 0x0008a20000000800 */
[----:B------:R-:W-:Y:S03]  /*1da70*/  FMUL.FTZ R42, R0, R158 ;  /* 0x0000009e002a7220 */ /* 0x000fe60000410000 */
[--C-:B------:R-:W-:Y:S06]  /*1da80*/  FFMA.FTZ R106, R106, c[0x0][0x2d0], -R107.reuse ;  /* 0x0000b4006a6a7a23 */ /* 0x100fec000001086b */
[----:B------:R-:W-:Y:S01]  /*1da90*/  MUFU.EX2 R106, R106 ;  /* 0x0000006a006a7308 */ /* 0x000fe20000000800 */
[----:B-1----:R-:W-:Y:S04]  /*1daa0*/  @P0 IADD3 R6, P3, R2, UR4, RZ ;  /* 0x0000000402060c10 */ /* 0x002fe8000ff7e0ff */
[----:B------:R-:W-:Y:S02]  /*1dab0*/  @P0 IADD3.X R7, R3, UR5, RZ, P3, !PT ;  /* 0x0000000503070c10 */ /* 0x000fe40009ffe4ff */
[----:B------:R-:W-:Y:S03]  /*1dac0*/  @P0 IADD3 R10, P2, R6, UR4, RZ ;  /* 0x00000004060a0c10 */ /* 0x000fe6000ff5e0ff */
[----:B------:R1:W-:Y:S01]  /*1dad0*/  @P0 LDGSTS.E.BYPASS.LTC128B.128 [R241+0x4100], [R6.64], !P4 ;  /* 0x0410000006f10fae */ /* 0x0003e2000e101d48 */
[----:B------:R-:W-:Y:S01]  /*1dae0*/  @P0 IADD3.X R11, R7, UR5, RZ, P2, !PT ;  /* 0x00000005070b0c10 */ /* 0x000fe200097fe4ff */
[--C-:B---3--:R-:W-:Y:S01]  /*1daf0*/  FFMA.FTZ R2, R25, c[0x0][0x2d0], -R107.reuse ;  /* 0x0000b40019027a23 */ /* 0x108fe2000001086b */
[----:B------:R-:W-:Y:S01]  /*1db00*/  @P0 IADD3 R8, P1, R10, UR4, RZ ;  /* 0x000000040a080c10 */ /* 0x000fe2000ff3e0ff */
[----:B------:R-:W-:Y:S01]  /*1db10*/  FMUL.FTZ R25, R68, R141 ;  /* 0x0000008d44197220 */ /* 0x000fe20000410000 */
[----:B--2---:R-:W-:Y:S01]  /*1db20*/  MOV R141, R99 ;  /* 0x00000063008d7202 */ /* 0x004fe20000000f00 */
[----:B------:R2:W3:Y:S01]  /*1db30*/  MUFU.EX2 R94, R2 ;  /* 0x00000002005e7308 */ /* 0x0004e20000000800 */
[----:B------:R-:W-:Y:S01]  /*1db40*/  @P0 IADD3.X R9, R11, UR5, RZ, P1, !PT ;  /* 0x000000050b090c10 */ /* 0x000fe20008ffe4ff */
[----:B------:R3:W-:Y:S01]  /*1db50*/  @P0 LDGSTS.E.BYPASS.LTC128B.128 [R241+0x4900], [R10.64], !P4 ;  /* 0x049000000af10fae */ /* 0x0007e2000e101d48 */
[----:B----4-:R-:W-:Y:S04]  /*1db60*/  @P0 IADD3 R4, P3, R8, UR4, RZ ;  /* 0x0000000408040c10 */ /* 0x010fe8000ff7e0ff */
        /* <DEDUP_REMOVED lines=8> */
[----:B---3--:R-:W-:Y:S01]  /*1dbf0*/  FMUL.FTZ R10, R0, R126 ;  /* 0x0000007e000a7220 */ /* 0x008fe20000410000 */
[----:B------:R-:W-:Y:S01]  /*1dc00*/  @P0 IADD3 R6, P1, R2, UR4, RZ ;  /* 0x0000000402060c10 */ /* 0x000fe2000ff3e0ff */
[----:B------:R-:W-:Y:S01]  /*1dc10*/  FMUL.FTZ R11, R0, R127 ;  /* 0x0000007f000b7220 */ /* 0x000fe20000410000 */
[----:B------:R-:W-:Y:S01]  /*1dc20*/  MOV R126, R92 ;  /* 0x0000005c007e7202 */ /* 0x000fe20000000f00 */
[----:B------:R2:W-:Y:S01]  /*1dc30*/  @P0 LDGSTS.E.BYPASS.LTC128B.128 [R241+0x6100], [R2.64], !P4 ;  /* 0x0610000002f10fae */ /* 0x0005e2000e101d48 */
[C---:B----4-:R-:W-:Y:S01]  /*1dc40*/  FMUL.FTZ R8, R68.reuse, R124 ;  /* 0x0000007c44087220 */ /* 0x050fe20000410000 */
[----:B------:R-:W-:Y:S01]  /*1dc50*/  MOV R124, R93 ;  /* 0x0000005d007c7202 */ /* 0x000fe20000000f00 */
[----:B------:R-:W-:Y:S01]  /*1dc60*/  FMUL.FTZ R9, R68, R125 ;  /* 0x0000007d44097220 */ /* 0x000fe20000410000 */
[----:B------:R-:W-:Y:S01]  /*1dc70*/  MOV R125, R33 ;  /* 0x00000021007d7202 */ /* 0x000fe20000000f00 */
[----:B------:R-:W-:Y:S01]  /*1dc80*/  FMUL.FTZ R33, R70, R149 ;  /* 0x0000009546217220 */ /* 0x000fe20000410000 */
[----:B------:R-:W-:Y:S01]  /*1dc90*/  MOV R149, R56 ;  /* 0x0000003800957202 */ /* 0x000fe20000000f00 */
[----:B------:R-:W-:Y:S02]  /*1dca0*/  FMUL.FTZ R56, R68, R172 ;  /* 0x000000ac44387220 */ /* 0x000fe40000410000 */
[----:B------:R-:W-:Y:S02]  /*1dcb0*/  FFMA.FTZ R4, R29, c[0x0][0x2d0], -R107 ;  /* 0x0000b4001d047a23 */ /* 0x000fe4000001086b */
[----:B------:R-:W-:Y:S01]  /*1dcc0*/  FMUL.FTZ R5, R70, R121 ;  /* 0x0000007946057220 */ /* 0x000fe20000410000 */
[----:B-1----:R-:W-:Y:S01]  /*1dcd0*/  @P0 IADD3.X R7, R3, UR5, RZ, P1, !PT ;  /* 0x0000000503070c10 */ /* 0x002fe20008ffe4ff */
[----:B------:R1:W3:Y:S01]  /*1dce0*/  MUFU.EX2 R32, R4 ;  /* 0x0000000400207308 */ /* 0x0002e20000000800 */
[----:B------:R-:W-:Y:S02]  /*1dcf0*/  FMUL.FTZ R29, R68, R145 ;  /* 0x00000091441d7220 */ /* 0x000fe40000410000 */
[----:B------:R-:W-:Y:S01]  /*1dd00*/  IMAD.MOV.U32 R121, RZ, RZ, R94 ;  /* 0x000000ffff797224 */ /* 0x000fe200078e005e */
[----:B------:R4:W-:Y:S01]  /*1dd10*/  @P0 LDGSTS.E.BYPASS.LTC128B.128 [R241+0x6900], [R6.64], !P4 ;  /* 0x0690000006f10fae */ /* 0x0009e2000e101d48 */
[--C-:B--2---:R-:W-:Y:S01]  /*1dd20*/  FFMA.FTZ R2, R193, c[0x0][0x2d0], -R77.reuse ;  /* 0x0000b400c1027a23 */ /* 0x104fe2000001084d */
[----:B------:R-:W-:Y:S06]  /*1dd30*/  MOV R193, R89 ;  /* 0x0000005900c17202 */ /* 0x000fec0000000f00 */
[----:B------:R-:W2:Y:S01]  /*1dd40*/  LDSM.16.MT88.4 R20, [R224+0x100] ;  /* 0x00010000e014783b */ /* 0x000ea20000004200 */
[----:B------:R4:W-:Y:S07]  /*1dd50*/  MUFU.EX2 R195, R2 ;  /* 0x0000000200c37308 */ /* 0x0009ee0000000800 */
[----:B------:R-:W-:Y:S01]  /*1dd60*/  LDSM.16.MT88.4 R52, [R225+0x100] ;  /* 0x00010000e134783b */ /* 0x000fe20000004200 */
[C---:B-1----:R-:W-:Y:S01]  /*1dd70*/  FMUL.FTZ R4, R70.reuse, R120 ;  /* 0x0000007846047220 */ /* 0x042fe20000410000 */
[----:B---3--:R-:W-:Y:S01]  /*1dd80*/  MOV R127, R32 ;  /* 0x00000020007f7202 */ /* 0x008fe20000000f00 */
[----:B------:R-:W-:Y:S01]  /*1dd90*/  FMUL.FTZ R32, R70, R148 ;  /* 0x0000009446207220 */ /* 0x000fe20000410000 */
[----:B------:R-:W-:Y:S01]  /*1dda0*/  MOV R148, R59 ;  /* 0x0000003b00947202 */ /* 0x000fe20000000f00 */
[----:B------:R-:W-:Y:S03]  /*1ddb0*/  FMUL.FTZ R59, R0, R175 ;  /* 0x000000af003b7220 */ /* 0x000fe60000410000 */
[----:B------:R-:W-:Y:S01]  /*1ddc0*/  LDSM.16.MT88.4 R88, [R224+0x900] ;  /* 0x00090000e058783b */ /* 0x000fe20000004200 */
[----:B------:R-:W-:Y:S01]  /*1ddd0*/  MOV R120, R97 ;  /* 0x0000006100787202 */ /* 0x000fe20000000f00 */
[C---:B----4-:R-:W-:Y:S02]  /*1dde0*/  FMUL.FTZ R6, R69.reuse, R122 ;  /* 0x0000007a45067220 */ /* 0x050fe40000410000 */
[C---:B------:R-:W-:Y:S01]  /*1ddf0*/  FMUL.FTZ R7, R69.reuse, R123 ;  /* 0x0000007b45077220 */ /* 0x040fe20000410000 */
[----:B------:R-:W-:Y:S03]  /*1de00*/  MOV R123, R96 ;  /* 0x00000060007b7202 */ /* 0x000fe60000000f00 */
[----:B------:R-:W0:Y:S01]  /*1de10*/  LDGDEPBAR ;  /* 0x00000000000079af */ /* 0x000e220000000000 */
[--C-:B------:R-:W-:Y:S01]  /*1de20*/  FFMA.FTZ R2, R192, c[0x0][0x2d0], -R77.reuse ;  /* 0x0000b400c0027a23 */ /* 0x100fe2000001084d */
[----:B------:R-:W-:Y:S03]  /*1de30*/  MOV R192, R36 ;  /* 0x0000002400c07202 */ /* 0x000fe60000000f00 */
[----:B------:R1:W-:Y:S01]  /*1de40*/  MUFU.EX2 R196, R2 ;  /* 0x0000000200c47308 */ /* 0x0003e20000000800 */
[----:B------:R-:W-:Y:S02]  /*1de50*/  F2FP.PACK_AB R66, R192, R84 ;  /* 0x00000054c042723e */ /* 0x000fe400000000ff */
[----:B------:R-:W3:Y:S01]  /*1de60*/  LDSM.16.MT88.4 R36, [R227+0x100] ;  /* 0x00010000e324783b */ /* 0x000ee20000004200 */
[-C--:B--2---:R-:W-:Y:S08]  /*1de70*/  HMMA.16816.F32 R4, R80, R20.reuse, R4 ;  /* 0x000000145004723c */ /* 0x084ff00000001804 */
[C---:B------:R-:W-:Y:S04]  /*1de80*/  HMMA.16816.F32 R8, R64.reuse, R20, R8 ;  /* 0x000000144008723c */ /* 0x040fe80000001808 */
[--C-:B-1----:R-:W-:Y:S04]  /*1de90*/  FFMA.FTZ R2, R30, c[0x0][0x2d0], -R77.reuse ;  /* 0x0000b4001e027a23 */ /* 0x102fe8000001084d */
[-C--:B------:R-:W-:Y:S01]  /*1dea0*/  HMMA.16816.F32 R12, R64, R22.reuse, R12 ;  /* 0x00000016400c723c */ /* 0x080fe2000000180c */
[----:B------:R1:W-:Y:S03]  /*1deb0*/  MUFU.EX2 R197, R2 ;  /* 0x0000000200c57308 */ /* 0x0003e60000000800 */
[C---:B------:R-:W-:Y:S01]  /*1dec0*/  FMUL.FTZ R20, R70.reuse, R136 ;  /* 0x0000008846147220 */ /* 0x040fe20000410000 */
[----:B------:R-:W-:Y:S01]  /*1ded0*/  MOV R136, R87 ;  /* 0x0000005700887202 */ /* 0x000fe20000000f00 */
[----:B------:R-:W-:Y:S01]  /*1dee0*/  FMUL.FTZ R21, R70, R137 ;  /* 0x0000008946157220 */ /* 0x000fe20000410000 */
[----:B------:R-:W-:Y:S01]  /*1def0*/  MOV R137, R86 ;  /* 0x0000005600897202 */ /* 0x000fe20000000f00 */
[C---:B------:R-:W-:Y:S04]  /*1df00*/  HMMA.16816.F32 R16, R80.reuse, R22, R16 ;  /* 0x000000165010723c */ /* 0x040fe80000001810 */
[C---:B------:R-:W-:Y:S03]  /*1df10*/  FMUL.FTZ R30, R0.reuse, R146 ;  /* 0x00000092001e7220 */ /* 0x040fe60000410000 */
[C---:B------:R-:W-:Y:S01]  /*1df20*/  FMUL.FTZ R22, R69.reuse, R138 ;  /* 0x0000008a45167220 */ /* 0x040fe20000410000 */
[----:B------:R-:W-:Y:S01]  /*1df30*/  MOV R138, R85 ;  /* 0x00000055008a7202 */ /* 0x000fe20000000f00 */
[----:B------:R-:W-:Y:S01]  /*1df40*/  FMUL.FTZ R23, R69, R139 ;  /* 0x0000008b45177220 */ /* 0x000fe20000410000 */
[----:B------:R-:W2:Y:S02]  /*1df50*/  LDSM.16.MT88.4 R84, [R226+0x100] ;  /* 0x00010000e254783b */ /* 0x000ea40000004200 */
[----:B------:R-:W-:Y:S01]  /*1df60*/  MOV R139, R62 ;  /* 0x0000003e008b7202 */ /* 0x000fe20000000f00 */
[C---:B------:R-:W-:Y:S03]  /*1df70*/  FMUL.FTZ R62, R0.reuse, R178 ;  /* 0x000000b2003e7220 */ /* 0x040fe60000410000 */
[-C--:B---3--:R-:W-:Y:S03]  /*1df80*/  HMMA.16816.F32 R20, R80, R36.reuse, R20 ;  /* 0x000000245014723c */ /* 0x088fe60000001814 */
[----:B-1----:R-:W-:Y:S02]  /*1df90*/  FFMA.FTZ R2, R31, c[0x0][0x2d0], -R77 ;  /* 0x0000b4001f027a23 */ /* 0x002fe4000001084d */
[----:B------:R-:W-:Y:S02]  /*1dfa0*/  FMUL.FTZ R31, R0, R147 ;  /* 0x00000093001f7220 */ /* 0x000fe40000410000 */
[----:B------:R1:W-:Y:S02]  /*1dfb0*/  MUFU.EX2 R200, R2 ;  /* 0x0000000200c87308 */ /* 0x0003e40000000800 */
[--C-:B-1----:R-:W-:Y:S03]  /*1dfc0*/  FFMA.FTZ R2, R26, c[0x0][0x2d0], -R105.reuse ;  /* 0x0000b4001a027a23 */ /* 0x102fe60000010869 */
[C---:B------:R-:W-:Y:S01]  /*1dfd0*/  FMUL.FTZ R26, R0.reuse, R142 ;  /* 0x0000008e001a7220 */ /* 0x040fe20000410000 */
[----:B------:R-:W-:Y:S04]  /*1dfe0*/  MOV R142, R98 ;  /* 0x00000062008e7202 */ /* 0x000fe80000000f00 */
[----:B------:R1:W3:Y:S01]  /*1dff0*/  MUFU.EX2 R40, R2 ;  /* 0x0000000200287308 */ /* 0x0002e20000000800 */
[----:B------:R-:W-:Y:S01]  /*1e000*/  LDSM.16.MT88.4 R96, [R225+0x900] ;  /* 0x00090000e160783b */ /* 0x000fe20000004200 */
[--C-:B-1----:R-:W-:Y:S01]  /*1e010*/  FFMA.FTZ R2, R27, c[0x0][0x2d0], -R105.reuse ;  /* 0x0000b4001b027a23 */ /* 0x102fe20000010869 */
[----:B---3--:R-:W-:Y:S01]  /*1e020*/  MOV R147, R40 ;  /* 0x0000002800937202 */ /* 0x008fe20000000f00 */
[----:B------:R-:W-:Y:S01]  /*1e030*/  FMUL.FTZ R27, R0, R143 ;  /* 0x0000008f001b7220 */ /* 0x000fe20000410000 */
[----:B------:R-:W-:Y:S05]  /*1e040*/  MOV R143, R95 ;  /* 0x0000005f008f7202 */ /* 0x000fea0000000f00 */
[----:B------:R1:W3:Y:S01]  /*1e050*/  MUFU.EX2 R3, R2 ;  /* 0x0000000200037308 */ /* 0x0002e20000000800 */
[----:B------:R-:W4:Y:S01]  /*1e060*/  LDSM.16.MT88.4 R92, [R227+0x900] ;  /* 0x00090000e35c783b */ /* 0x000f220000004200 */
[----:B------:R-:W-:Y:S01]  /*1e070*/  FMUL.FTZ R40, R68, R156 ;  /* 0x0000009c44287220 */ /* 0x000fe20000410000 */
[C---:B------:R-:W-:Y:S07]  /*1e080*/  HMMA.16816.F32 R24, R64.reuse, R36, R24 ;  /* 0x000000244018723c */ /* 0x040fee0000001818 */
[C---:B------:R-:W-:Y:S01]  /*1e090*/  FMUL.FTZ R36, R70.reuse, R152 ;  /* 0x0000009846247220 */ /* 0x040fe20000410000 */
[-C--:B------:R-:W-:Y:S04]  /*1e0a0*/  HMMA.16816.F32 R28, R64, R38.reuse, R28 ;  /* 0x00000026401c723c */ /* 0x080fe8000000181c */
[----:B------:R-:W-:Y:S04]  /*1e0b0*/  FMUL.FTZ R37, R70, R153 ;  /* 0x0000009946257220 */ /* 0x000fe80000410000 */
[C---:B------:R-:W-:Y:S04]  /*1e0c0*/  HMMA.16816.F32 R32, R80.reuse, R38, R32 ;  /* 0x000000265020723c */ /* 0x040fe80000001820 */
[--C-:B-1----:R-:W-:Y:S01]  /*1e0d0*/  FFMA.FTZ R2, R48, c[0x0][0x2d0], -R105.reuse ;  /* 0x0000b40030027a23 */ /* 0x102fe20000010869 */
[----:B---3--:R-:W-:Y:S01]  /*1e0e0*/  MOV R146, R3 ;  /* 0x0000000300927202 */ /* 0x008fe20000000f00 */
[C---:B------:R-:W-:Y:S01]  /*1e0f0*/  FMUL.FTZ R48, R70.reuse, R164 ;  /* 0x000000a446307220 */ /* 0x040fe20000410000 */
[----:B------:R-:W-:Y:S01]  /*1e100*/  MOV R3, R222 ;  /* 0x000000de00037202 */ /* 0x000fe20000000f00 */
[----:B------:R1:W-:Y:S01]  /*1e110*/  MUFU.EX2 R122, R2 ;  /* 0x00000002007a7308 */ /* 0x0003e20000000800 */
[C---:B------:R-:W-:Y:S03]  /*1e120*/  FMUL.FTZ R39, R69.reuse, R155 ;  /* 0x0000009b45277220 */ /* 0x040fe60000410000 */
[----:B------:R-:W-:Y:S01]  /*1e130*/  MOV R155, R248 ;  /* 0x000000f8009b7202 */ /* 0x000fe20000000f00 */
[----:B------:R-:W-:Y:S02]  /*1e140*/  FMUL.FTZ R38, R69, R154 ;  /* 0x0000009a45267220 */ /* 0x000fe40000410000 */
[--C-:B------:R-:W-:Y:S05]  /*1e150*/  FFMA.FTZ R3, R3, c[0x0][0x2d0], -R78.reuse ;  /* 0x0000b40003037a23 */ /* 0x100fea000001084e */
[-C--:B------:R-:W-:Y:S08]  /*1e160*/  HMMA.16816.F32 R36, R80, R52.reuse, R36 ;  /* 0x000000345024723c */ /* 0x080ff00000001824 */
[C---:B------:R-:W-:Y:S04]  /*1e170*/  HMMA.16816.F32 R40, R64.reuse, R52, R40 ;  /* 0x000000344028723c */ /* 0x040fe80000001828 */
[----:B-1----:R-:W-:Y:S02]  /*1e180*/  FFMA.FTZ R2, R49, c[0x0][0x2d0], -R105 ;  /* 0x0000b40031027a23 */ /* 0x002fe40000010869 */
[C---:B------:R-:W-:Y:S02]  /*1e190*/  FMUL.FTZ R49, R70.reuse, R165 ;  /* 0x000000a546317220 */ /* 0x040fe40000410000 */
[-C--:B------:R-:W-:Y:S01]  /*1e1a0*/  HMMA.16816.F32 R44, R64, R54.reuse, R44 ;  /* 0x00000036402c723c */ /* 0x080fe2000000182c */
[----:B------:R1:W-:Y:S03]  /*1e1b0*/  MUFU.EX2 R252, R2 ;  /* 0x0000000200fc7308 */ /* 0x0003e60000000800 */
[C---:B------:R-:W-:Y:S02]  /*1e1c0*/  FMUL.FTZ R53, R70.reuse, R169 ;  /* 0x000000a946357220 */ /* 0x040fe40000410000 */
[----:B------:R-:W-:Y:S02]  /*1e1d0*/  FMUL.FTZ R52, R70, R168 ;  /* 0x000000a846347220 */ /* 0x000fe40000410000 */
[--C-:B-1----:R-:W-:Y:S01]  /*1e1e0*/  FFMA.FTZ R2, R198, c[0x0][0x2d0], -R78.reuse ;  /* 0x0000b400c6027a23 */ /* 0x102fe2000001084e */
[----:B------:R-:W-:Y:S03]  /*1e1f0*/  MOV R198, R61 ;  /* 0x0000003d00c67202 */ /* 0x000fe60000000f00 */
[----:B------:R-:W-:Y:S01]  /*1e200*/  FMUL.FTZ R61, R68, R177 ;  /* 0x000000b1443d7220 */ /* 0x000fe20000410000 */
[----:B------:R1:W-:Y:S02]  /*1e210*/  MUFU.EX2 R250, R2 ;  /* 0x0000000200fa7308 */ /* 0x0003e40000000800 */
[--C-:B-1----:R-:W-:Y:S01]  /*1e220*/  FFMA.FTZ R2, R201, c[0x0][0x2d0], -R78.reuse ;  /* 0x0000b400c9027a23 */ /* 0x102fe2000001084e */
[----:B------:R-:W-:Y:S07]  /*1e230*/  MOV R201, R249 ;  /* 0x000000f900c97202 */ /* 0x000fee0000000f00 */
[----:B------:R1:W-:Y:S02]  /*1e240*/  MUFU.EX2 R249, R2 ;  /* 0x0000000200f97308 */ /* 0x0003e40000000800 */
[--C-:B-1----:R-:W-:Y:S02]  /*1e250*/  FFMA.FTZ R2, R50, c[0x0][0x2d0], -R78.reuse ;  /* 0x0000b40032027a23 */ /* 0x102fe4000001084e */
[----:B------:R-:W-:Y:S06]  /*1e260*/  FMUL.FTZ R50, R69, R166 ;  /* 0x000000a645327220 */ /* 0x000fec0000410000 */
[----:B------:R1:W-:Y:S02]  /*1e270*/  MUFU.EX2 R247, R2 ;  /* 0x0000000200f77308 */ /* 0x0003e40000000800 */
[--C-:B-1----:R-:W-:Y:S02]  /*1e280*/  FFMA.FTZ R2, R51, c[0x0][0x2d0], -R78.reuse ;  /* 0x0000b40033027a23 */ /* 0x102fe4000001084e */
[C---:B------:R-:W-:Y:S06]  /*1e290*/  FMUL.FTZ R51, R69.reuse, R167 ;  /* 0x000000a745337220 */ /* 0x040fec0000410000 */
[----:B------:R1:W-:Y:S01]  /*1e2a0*/  MUFU.EX2 R248, R2 ;  /* 0x0000000200f87308 */ /* 0x0003e20000000800 */
[C---:B------:R-:W-:Y:S07]  /*1e2b0*/  HMMA.16816.F32 R48, R80.reuse, R54, R48 ;  /* 0x000000365030723c */ /* 0x040fee0000001830 */
[C---:B------:R-:W-:Y:S02]  /*1e2c0*/  FMUL.FTZ R55, R69.reuse, R171 ;  /* 0x000000ab45377220 */ /* 0x040fe40000410000 */
[----:B------:R-:W-:Y:S07]  /*1e2d0*/  FMUL.FTZ R54, R69, R170 ;  /* 0x000000aa45367220 */ /* 0x000fee0000410000 */
[-C--:B--2---:R-:W-:Y:S03]  /*1e2e0*/  HMMA.16816.F32 R52, R80, R84.reuse, R52 ;  /* 0x000000545034723c */ /* 0x084fe60000001834 */
[--C-:B-1----:R-:W-:Y:S04]  /*1e2f0*/  FFMA.FTZ R2, R208, c[0x0][0x2d0], -R107.reuse ;  /* 0x0000b400d0027a23 */ /* 0x102fe8000001086b */
[----:B------:R1:W-:Y:S01]  /*1e300*/  MUFU.EX2 R145, R2 ;  /* 0x0000000200917308 */ /* 0x0003e20000000800 */
[C---:B------:R-:W-:Y:S07]  /*1e310*/  HMMA.16816.F32 R56, R64.reuse, R84, R56 ;  /* 0x000000544038723c */ /* 0x040fee0000001838 */
[----:B------:R-:W-:Y:S01]  /*1e320*/  F2FP.PACK_AB R84, R121, R125 ;  /* 0x0000007d7954723e */ /* 0x000fe200000000ff */
[-C--:B------:R-:W-:Y:S04]  /*1e330*/  HMMA.16816.F32 R60, R64, R86.reuse, R60 ;  /* 0x00000056403c723c */ /* 0x080fe8000000183c */
[----:B------:R-:W-:Y:S03]  /*1e340*/  F2FP.PACK_AB R85, R196, R195 ;  /* 0x000000c3c455723e */ /* 0x000fe600000000ff */
[C---:B------:R-:W-:Y:S02]  /*1e350*/  FMUL.FTZ R64, R70.reuse, R180 ;  /* 0x000000b446407220 */ /* 0x040fe40000410000 */
[----:B------:R-:W-:Y:S03]  /*1e360*/  FMUL.FTZ R65, R70, R181 ;  /* 0x000000b546417220 */ /* 0x000fe60000410000 */
[C---:B------:R-:W-:Y:S02]  /*1e370*/  FMUL.FTZ R66, R69.reuse, R182 ;  /* 0x000000b645427220 */ /* 0x040fe40000410000 */
[----:B------:R-:W-:Y:S02]  /*1e380*/  FMUL.FTZ R67, R69, R183 ;  /* 0x000000b745437220 */ /* 0x000fe40000410000 */
[--C-:B-1----:R-:W-:Y:S04]  /*1e390*/  FFMA.FTZ R2, R203, c[0x0][0x2d0], -R107.reuse ;  /* 0x0000b400cb027a23 */ /* 0x102fe8000001086b */
[----:B------:R1:W2:Y:S01]  /*1e3a0*/  MUFU.EX2 R222, R2 ;  /* 0x0000000200de7308 */ /* 0x0002a20000000800 */
        /* <DEDUP_REMOVED lines=13> */
[----:B------:R-:W3:Y:S03]  /*1e480*/  LDSM.16.MT88.4 R88, [R226+0x900] ;  /* 0x00090000e258783b */ /* 0x000ee60000004200 */
[----:B-1----:R-:W-:Y:S04]  /*1e490*/  FFMA.FTZ R2, R210, c[0x0][0x2d0], -R107 ;  /* 0x0000b400d2027a23 */ /* 0x002fe8000001086b */
[-C--:B----4-:R-:W-:Y:S01]  /*1e4a0*/  HMMA.16816.F32 R20, R80, R92.reuse, R20 ;  /* 0x0000005c5014723c */ /* 0x090fe20000001814 */
[----:B------:R1:W4:Y:S07]  /*1e4b0*/  MUFU.EX2 R221, R2 ;  /* 0x0000000200dd7308 */ /* 0x00032e0000000800 */
[C---:B------:R-:W-:Y:S08]  /*1e4c0*/  HMMA.16816.F32 R24, R84.reuse, R92, R24 ;  /* 0x0000005c5418723c */ /* 0x040ff00000001818 */
[-C--:B------:R-:W-:Y:S08]  /*1e4d0*/  HMMA.16816.F32 R28, R84, R94.reuse, R28 ;  /* 0x0000005e541c723c */ /* 0x080ff0000000181c */
[C---:B------:R-:W-:Y:S01]  /*1e4e0*/  HMMA.16816.F32 R32, R80.reuse, R94, R32 ;  /* 0x0000005e5020723c */ /* 0x040fe20000001820 */
[----:B------:R-:W2:Y:S03]  /*1e4f0*/  LDSM.16.MT88.4 R92, [R224+0x1100] ;  /* 0x00110000e05c783b */ /* 0x000ea60000004200 */
[--C-:B-1----:R-:W-:Y:S04]  /*1e500*/  FFMA.FTZ R2, R213, c[0x0][0x2d0], -R77.reuse ;  /* 0x0000b400d5027a23 */ /* 0x102fe8000001084d */
[-C--:B------:R-:W-:Y:S01]  /*1e510*/  HMMA.16816.F32 R36, R80, R96.reuse, R36 ;  /* 0x000000605024723c */ /* 0x080fe20000001824 */
[----:B------:R1:W-:Y:S07]  /*1e520*/  MUFU.EX2 R144, R2 ;  /* 0x0000000200907308 */ /* 0x0003ee0000000800 */
[C---:B------:R-:W-:Y:S08]  /*1e530*/  HMMA.16816.F32 R40, R84.reuse, R96, R40 ;  /* 0x000000605428723c */ /* 0x040ff00000001828 */
[-C--:B------:R-:W-:Y:S08]  /*1e540*/  HMMA.16816.F32 R44, R84, R98.reuse, R44 ;  /* 0x00000062542c723c */ /* 0x080ff0000000182c */
[C---:B------:R-:W-:Y:S01]  /*1e550*/  HMMA.16816.F32 R48, R80.reuse, R98, R48 ;  /* 0x000000625030723c */ /* 0x040fe20000001830 */
[----:B------:R-:W-:Y:S03]  /*1e560*/  LDSM.16.MT88.4 R96, [R225+0x1100] ;  /* 0x00110000e160783b */ /* 0x000fe60000004200 */
[--C-:B-1----:R-:W-:Y:S04]  /*1e570*/  FFMA.FTZ R2, R216, c[0x0][0x2d0], -R77.reuse ;  /* 0x0000b400d8027a23 */ /* 0x102fe8000001084d */
[-C--:B---3--:R-:W-:Y:S01]  /*1e580*/  HMMA.16816.F32 R52, R80, R88.reuse, R52 ;  /* 0x000000585034723c */ /* 0x088fe20000001834 */
[----:B------:R1:W3:Y:S07]  /*1e590*/  MUFU.EX2 R154, R2 ;  /* 0x00000002009a7308 */ /* 0x0002ee0000000800 */
[C---:B------:R-:W-:Y:S08]  /*1e5a0*/  HMMA.16816.F32 R56, R84.reuse, R88, R56 ;  /* 0x000000585438723c */ /* 0x040ff00000001838 */
[-C--:B------:R-:W-:Y:S07]  /*1e5b0*/  HMMA.16816.F32 R60, R84, R90.reuse, R60 ;  /* 0x0000005a543c723c */ /* 0x080fee000000183c */
[----:B--2---:R-:W-:Y:S01]  /*1e5c0*/  F2FP.PACK_AB R84, R222, R145 ;  /* 0x00000091de54723e */ /* 0x004fe200000000ff */
[----:B------:R-:W-:Y:S01]  /*1e5d0*/  HMMA.16816.F32 R64, R80, R90, R64 ;  /* 0x0000005a5040723c */ /* 0x000fe20000001840 */
[----:B------:R-:W2:Y:S03]  /*1e5e0*/  LDSM.16.MT88.4 R88, [R227+0x1100] ;  /* 0x00110000e358783b */ /* 0x000ea60000004200 */
[--C-:B-1----:R-:W-:Y:S01]  /*1e5f0*/  FFMA.FTZ R2, R214, c[0x0][0x2d0], -R77.reuse ;  /* 0x0000b400d6027a23 */ /* 0x102fe2000001084d */
[----:B----4-:R-:W-:Y:S01]  /*1e600*/  F2FP.PACK_AB R86, R221, R220 ;  /* 0x000000dcdd56723e */ /* 0x010fe200000000ff */
[----:B------:R-:W-:Y:S01]  /*1e610*/  MUFU.EX2 R214, R3 ;  /* 0x0000000300d67308 */ /* 0x000fe20000000800 */
[----:B------:R-:W-:Y:S02]  /*1e620*/  F2FP.PACK_AB R80, R146, R147 ;  /* 0x000000939250723e */ /* 0x000fe400000000ff */
[----:B------:R-:W-:Y:S03]  /*1e630*/  F2FP.PACK_AB R82, R252, R122 ;  /* 0x0000007afc52723e */ /* 0x000fe600000000ff */
[----:B------:R-:W-:Y:S02]  /*1e640*/  F2FP.PACK_AB R81, R249, R250 ;  /* 0x000000faf951723e */ /* 0x000fe400000000ff */
[----:B------:R-:W-:Y:S02]  /*1e650*/  F2FP.PACK_AB R83, R248, R247 ;  /* 0x000000f7f853723e */ /* 0x000fe400000000ff */
[----:B------:R1:W-:Y:S01]  /*1e660*/  MUFU.EX2 R152, R2 ;  /* 0x0000000200987308 */ /* 0x0003e20000000800 */
[----:B---3--:R-:W-:Y:S04]  /*1e670*/  F2FP.PACK_AB R85, R154, R144 ;  /* 0x000000909a55723e */ /* 0x008fe800000000ff */
[-C--:B------:R-:W-:Y:S03]  /*1e680*/  HMMA.16816.F32 R4, R80, R92.reuse, R4 ;  /* 0x0000005c5004723c */ /* 0x080fe60000001804 */
[----:B-1----:R-:W-:Y:S04]  /*1e690*/  FFMA.FTZ R2, R218, c[0x0][0x2d0], -R77 ;  /* 0x0000b400da027a23 */ /* 0x002fe8000001084d */
[----:B------:R1:W3:Y:S02]  /*1e6a0*/  MUFU.EX2 R153, R2 ;  /* 0x0000000200997308 */ /* 0x0002e40000000800 */
[--C-:B-1----:R-:W-:Y:S03]  /*1e6b0*/  FFMA.FTZ R2, R215, c[0x0][0x2d0], -R105.reuse ;  /* 0x0000b400d7027a23 */ /* 0x102fe60000010869 */
[----:B---3--:R-:W-:Y:S05]  /*1e6c0*/  F2FP.PACK_AB R87, R153, R152 ;  /* 0x000000989957723e */ /* 0x008fea00000000ff */
[----:B------:R1:W-:Y:S02]  /*1e6d0*/  MUFU.EX2 R216, R2 ;  /* 0x0000000200d87308 */ /* 0x0003e40000000800 */
[C---:B------:R-:W-:Y:S08]  /*1e6e0*/  HMMA.16816.F32 R8, R84.reuse, R92, R8 ;  /* 0x0000005c5408723c */ /* 0x040ff00000001808 */
[-C--:B------:R-:W-:Y:S08]  /*1e6f0*/  HMMA.16816.F32 R12, R84, R94.reuse, R12 ;  /* 0x0000005e540c723c */ /* 0x080ff0000000180c */
[C---:B------:R-:W-:Y:S01]  /*1e700*/  HMMA.16816.F32 R16, R80.reuse, R94, R16 ;  /* 0x0000005e5010723c */ /* 0x040fe20000001810 */
[----:B------:R-:W3:Y:S03]  /*1e710*/  LDSM.16.MT88.4 R92, [R226+0x1100] ;  /* 0x00110000e25c783b */ /* 0x000ee60000004200 */
[--C-:B-1----:R-:W-:Y:S04]  /*1e720*/  FFMA.FTZ R2, R217, c[0x0][0x2d0], -R105.reuse ;  /* 0x0000b400d9027a23 */ /* 0x102fe80000010869 */
[-C--:B--2---:R-:W-:Y:S01]  /*1e730*/  HMMA.16816.F32 R20, R80, R88.reuse, R20 ;  /* 0x000000585014723c */ /* 0x084fe20000001814 */
[----:B------:R1:W2:Y:S07]  /*1e740*/  MUFU.EX2 R218, R2 ;  /* 0x0000000200da7308 */ /* 0x0002ae0000000800 */
[C---:B------:R-:W-:Y:S08]  /*1e750*/  HMMA.16816.F32 R24, R84.reuse, R88, R24 ;  /* 0x000000585418723c */ /* 0x040ff00000001818 */
[-C--:B------:R-:W-:Y:S08]  /*1e760*/  HMMA.16816.F32 R28, R84, R90.reuse, R28 ;  /* 0x0000005a541c723c */ /* 0x080ff0000000181c */
[C---:B------:R-:W-:Y:S01]  /*1e770*/  HMMA.16816.F32 R32, R80.reuse, R90, R32 ;  /* 0x0000005a5020723c */ /* 0x040fe20000001820 */
[----:B------:R-:W4:Y:S03]  /*1e780*/  LDSM.16.MT88.4 R88, [R224+0x1900] ;  /* 0x00190000e058783b */ /* 0x000f260000004200 */
[--C-:B-1----:R-:W-:Y:S04]  /*1e790*/  FFMA.FTZ R2, R212, c[0x0][0x2d0], -R105.reuse ;  /* 0x0000b400d4027a23 */ /* 0x102fe80000010869 */
[----:B------:R1:W-:Y:S01]  /*1e7a0*/  MUFU.EX2 R215, R2 ;  /* 0x0000000200d77308 */ /* 0x0003e20000000800 */
[-C--:B------:R-:W-:Y:S08]  /*1e7b0*/  HMMA.16816.F32 R36, R80, R96.reuse, R36 ;  /* 0x000000605024723c */ /* 0x080ff00000001824 */
[C---:B------:R-:W-:Y:S08]  /*1e7c0*/  HMMA.16816.F32 R40, R84.reuse, R96, R40 ;  /* 0x000000605428723c */ /* 0x040ff00000001828 */
[-C--:B------:R-:W-:Y:S04]  /*1e7d0*/  HMMA.16816.F32 R44, R84, R98.reuse, R44 ;  /* 0x00000062542c723c */ /* 0x080fe8000000182c */
[----:B-1----:R-:W-:Y:S04]  /*1e7e0*/  FFMA.FTZ R2, R211, c[0x0][0x2d0], -R105 ;  /* 0x0000b400d3027a23 */ /* 0x002fe80000010869 */
[C---:B------:R-:W-:Y:S01]  /*1e7f0*/  HMMA.16816.F32 R48, R80.reuse, R98, R48 ;  /* 0x000000625030723c */ /* 0x040fe20000001830 */
[----:B------:R-:W-:Y:S01]  /*1e800*/  LDSM.16.MT88.4 R96, [R225+0x1900] ;  /* 0x00190000e160783b */ /* 0x000fe20000004200 */
[----:B------:R1:W1:Y:S06]  /*1e810*/  MUFU.EX2 R217, R2 ;  /* 0x0000000200d97308 */ /* 0x00026c0000000800 */
[-C--:B---3--:R-:W-:Y:S08]  /*1e820*/  HMMA.16816.F32 R52, R80, R92.reuse, R52 ;  /* 0x0000005c5034723c */ /* 0x088ff00000001834 */
[C---:B------:R-:W-:Y:S08]  /*1e830*/  HMMA.16816.F32 R56, R84.reuse, R92, R56 ;  /* 0x0000005c5438723c */ /* 0x040ff00000001838 */
[-C--:B------:R-:W-:Y:S04]  /*1e840*/  HMMA.16816.F32 R60, R84, R94.reuse, R60 ;  /* 0x0000005e543c723c */ /* 0x080fe8000000183c */
[----:B-1----:R-:W-:Y:S01]  /*1e850*/  FFMA.FTZ R2, R155, c[0x0][0x2d0], -R78 ;  /* 0x0000b4009b027a23 */ /* 0x002fe2000001084e */
[----:B------:R-:W-:Y:S02]  /*1e860*/  MOV R155, R151 ;  /* 0x00000097009b7202 */ /* 0x000fe40000000f00 */
[----:B------:R-:W-:Y:S01]  /*1e870*/  MOV R151, R150 ;  /* 0x0000009600977202 */ /* 0x000fe20000000f00 */
[----:B------:R1:W3:Y:S01]  /*1e880*/  MUFU.EX2 R163, R2 ;  /* 0x0000000200a37308 */ /* 0x0002e20000000800 */
[----:B------:R-:W-:Y:S01]  /*1e890*/  MOV R158, R155 ;  /* 0x0000009b009e7202 */ /* 0x000fe20000000f00 */
[----:B------:R-:W-:Y:S01]  /*1e8a0*/  HMMA.16816.F32 R64, R80, R94, R64 ;  /* 0x0000005e5040723c */ /* 0x000fe20000001840 */
[----:B------:R-:W3:Y:S03]  /*1e8b0*/  LDSM.16.MT88.4 R92, [R227+0x1900] ;  /* 0x00190000e35c783b */ /* 0x000ee60000004200 */
[----:B------:R-:W-:Y:S02]  /*1e8c0*/  MOV R157, R151 ;  /* 0x00000097009d7202 */ /* 0x000fe40000000f00 */
[----:B------:R-:W-:Y:S02]  /*1e8d0*/  MOV R150, R149 ;  /* 0x0000009500967202 */ /* 0x000fe40000000f00 */
[----:B------:R-:W-:Y:S01]  /*1e8e0*/  MOV R149, R148 ;  /* 0x0000009400957202 */ /* 0x000fe20000000f00 */
[----:B------:R-:W-:Y:S03]  /*1e8f0*/  IMAD.MOV.U32 R148, RZ, RZ, R198 ;  /* 0x000000ffff947224 */ /* 0x000fe600078e00c6 */
[----:B------:R-:W-:Y:S02]  /*1e900*/  MOV R198, R139 ;  /* 0x0000008b00c67202 */ /* 0x000fe40000000f00 */
[----:B------:R-:W-:Y:S02]  /*1e910*/  MOV R156, R150 ;  /* 0x00000096009c7202 */ /* 0x000fe40000000f00 */
[----:B------:R-:W-:Y:S02]  /*1e920*/  MOV R155, R149 ;  /* 0x00000095009b7202 */ /* 0x000fe40000000f00 */
[----:B------:R-:W-:Y:S02]  /*1e930*/  MOV R151, R198 ;  /* 0x000000c600977202 */ /* 0x000fe40000000f00 */
[----:B------:R-:W-:Y:S01]  /*1e940*/  MOV R139, R138 ;  /* 0x0000008a008b7202 */ /* 0x000fe20000000f00 */
[--C-:B-1----:R-:W-:Y:S01]  /*1e950*/  FFMA.FTZ R2, R158, c[0x0][0x2d0], -R78.reuse ;  /* 0x0000b4009e027a23 */ /* 0x102fe2000001084e */
[----:B--2---:R-:W-:Y:S02]  /*1e960*/  F2FP.PACK_AB R80, R218, R216 ;  /* 0x000000d8da50723e */ /* 0x004fe400000000ff */
[----:B------:R-:W-:Y:S01]  /*1e970*/  F2FP.PACK_AB R82, R217, R215 ;  /* 0x000000d7d952723e */ /* 0x000fe200000000ff */
[----:B------:R1:W-:Y:S01]  /*1e980*/  MUFU.EX2 R159, R2 ;  /* 0x00000002009f7308 */ /* 0x0003e20000000800 */
[----:B------:R-:W-:Y:S01]  /*1e990*/  MOV R158, R157 ;  /* 0x0000009d009e7202 */ /* 0x000fe20000000f00 */
[----:B------:R-:W-:Y:S01]  /*1e9a0*/  IMAD.MOV.U32 R150, RZ, RZ, R139 ;  /* 0x000000ffff967224 */ /* 0x000fe200078e008b */
        /* <DEDUP_REMOVED lines=11> */
[----:B------:R2:W5:Y:S01]  /*1ea60*/  LDL.LU R232, [R1+0xac] ;  /* 0x0000ac0001e87983 */ /* 0x0005620000300800 */
[----:B------:R-:W-:Y:S01]  /*1ea70*/  MOV R136, R194 ;  /* 0x000000c200887202 */ /* 0x000fe20000000f00 */
[----:B-1----:R-:W-:Y:S01]  /*1ea80*/  FFMA.FTZ R2, R158, c[0x0][0x2d0], -R78 ;  /* 0x0000b4009e027a23 */ /* 0x002fe2000001084e */
[----:B------:R-:W-:Y:S02]  /*1ea90*/  MOV R194, R229 ;  /* 0x000000e500c27202 */ /* 0x000fe40000000f00 */
[----:B------:R2:W5:Y:S01]  /*1eaa0*/  LDL.LU R229, [R1+0xa8] ;  /* 0x0000a80001e57983 */ /* 0x0005620000300800 */
[----:B------:R1:W1:Y:S01]  /*1eab0*/  MUFU.EX2 R213, R2 ;  /* 0x0000000200d57308 */ /* 0x0002620000000800 */
        /* <DEDUP_REMOVED lines=15> */
[----:B------:R1:W-:Y:S01]  /*1ebb0*/  MUFU.EX2 R155, R2 ;  /* 0x00000002009b7308 */ /* 0x0003e20000000800 */
[----:B------:R-:W-:Y:S01]  /*1ebc0*/  MOV R208, R157 ;  /* 0x0000009d00d07202 */ /* 0x000fe20000000f00 */
[----:B------:R-:W-:Y:S01]  /*1ebd0*/  IMAD.MOV.U32 R149, RZ, RZ, R135 ;  /* 0x000000ffff957224 */ /* 0x000fe200078e0087 */
[----:B------:R-:W-:Y:S01]  /*1ebe0*/  MOV R157, R156 ;  /* 0x0000009c009d7202 */ /* 0x000fe20000000f00 */
[----:B------:R2:W5:Y:S01]  /*1ebf0*/  LDL.LU R231, [R1+0xa4] ;  /* 0x0000a40001e77983 */ /* 0x0005620000300800 */
        /* <DEDUP_REMOVED lines=9> */
[----:B------:R-:W-:Y:S02]  /*1ec90*/  MOV R129, R184 ;  /* 0x000000b800817202 */ /* 0x000fe40000000f00 */
[----:B------:R-:W-:Y:S01]  /*1eca0*/  MOV R194, R187 ;  /* 0x000000bb00c27202 */ /* 0x000fe20000000f00 */
[--C-:B-1----:R-:W-:Y:S01]  /*1ecb0*/  FFMA.FTZ R2, R158, c[0x0][0x2d0], -R107.reuse ;  /* 0x0000b4009e027a23 */ /* 0x102fe2000001086b */
[----:B------:R-:W-:Y:S02]  /*1ecc0*/  MOV R187, R236 ;  /* 0x000000ec00bb7202 */ /* 0x000fe40000000f00 */
[----:B------:R2:W5:Y:S01]  /*1ecd0*/  LDL.LU R236, [R1+0x9c] ;  /* 0x00009c0001ec7983 */ /* 0x0005620000300800 */
[----:B------:R1:W1:Y:S01]  /*1ece0*/  MUFU.EX2 R158, R2 ;  /* 0x00000002009e7308 */ /* 0x0002620000000800 */
[----:B------:R-:W-:Y:S02]  /*1ecf0*/  MOV R184, R237 ;  /* 0x000000ed00b87202 */ /* 0x000fe40000000f00 */
[----:B------:R2:W5:Y:S01]  /*1ed00*/  LDL.LU R237, [R1+0x98] ;  /* 0x0000980001ed7983 */ /* 0x0005620000300800 */
[----:B------:R-:W-:Y:S02]  /*1ed10*/  MOV R111, R110 ;  /* 0x0000006e006f7202 */ /* 0x000fe40000000f00 */
[----:B------:R-:W-:Y:S02]  /*1ed20*/  MOV R110, R238 ;  /* 0x000000ee006e7202 */ /* 0x000fe40000000f00 */
[----:B------:R2:W5:Y:S01]  /*1ed30*/  LDL.LU R238, [R1+0x94] ;  /* 0x0000940001ee7983 */ /* 0x0005620000300800 */
[----:B---3--:R-:W-:Y:S02]  /*1ed40*/  F2FP.PACK_AB R81, R214, R163 ;  /* 0x000000a3d651723e */ /* 0x008fe400000000ff */
[----:B------:R-:W-:Y:S07]  /*1ed50*/  F2FP.PACK_AB R83, R213, R159 ;  /* 0x0000009fd553723e */ /* 0x000fee00000000ff */
[-C--:B----4-:R-:W-:Y:S03]  /*1ed60*/  HMMA.16816.F32 R4, R80, R88.reuse, R4 ;  /* 0x000000585004723c */ /* 0x090fe60000001804 */
[----:B-1----:R-:W-:Y:S01]  /*1ed70*/  FFMA.FTZ R2, R208, c[0x0][0x2d0], -R107 ;  /* 0x0000b400d0027a23 */ /* 0x002fe2000001086b */
[----:B------:R-:W-:Y:S02]  /*1ed80*/  F2FP.PACK_AB R84, R158, R155 ;  /* 0x0000009b9e54723e */ /* 0x000fe400000000ff */
[----:B------:R-:W-:Y:S01]  /*1ed90*/  MOV R208, R157 ;  /* 0x0000009d00d07202 */ /* 0x000fe20000000f00 */
[----:B------:R1:W-:Y:S01]  /*1eda0*/  MUFU.EX2 R162, R2 ;  /* 0x0000000200a27308 */ /* 0x0003e20000000800 */
[----:B------:R-:W-:Y:S01]  /*1edb0*/  MOV R157, R156 ;  /* 0x0000009c009d7202 */ /* 0x000fe20000000f00 */
[----:B------:R-:W-:Y:S03]  /*1edc0*/  IMAD.MOV.U32 R156, RZ, RZ, R151 ;  /* 0x000000ffff9c7224 */ /* 0x000fe600078e0097 */
[----:B------:R-:W-:Y:S02]  /*1edd0*/  MOV R151, R150 ;  /* 0x0000009600977202 */ /* 0x000fe40000000f00 */
        /* <DEDUP_REMOVED lines=8> */
[----:B------:R1:W3:Y:S01]  /*1ee60*/  MUFU.EX2 R161, R2 ;  /* 0x0000000200a17308 */ /* 0x0002e20000000800 */
        /* <DEDUP_REMOVED lines=23> */
[----:B------:R-:W-:Y:S01]  /*1efe0*/  IMAD.MOV.U32 R150, RZ, RZ, R149 ;  /* 0x000000ffff967224 */ /* 0x000fe200078e0095 */
[----:B------:R-:W-:Y:S02]  /*1eff0*/  MOV R149, R148 ;  /* 0x0000009400957202 */ /* 0x000fe40000000f00 */
[----:B------:R-:W-:Y:S01]  /*1f000*/  MOV R148, R201 ;  /* 0x000000c900947202 */ /* 0x000fe20000000f00 */
[--C-:B-1----:R-:W-:Y:S01]  /*1f010*/  FFMA.FTZ R2, R203, c[0x0][0x2d0], -R77.reuse ;  /* 0x0000b400cb027a23 */ /* 0x102fe2000001084d */
[----:B------:R-:W-:Y:S02]  /*1f020*/  MOV R203, R156 ;  /* 0x0000009c00cb7202 */ /* 0x000fe40000000f00 */
[----:B------:R-:W-:Y:S01]  /*1f030*/  MOV R201, R198 ;  /* 0x000000c600c97202 */ /* 0x000fe20000000f00 */
[----:B------:R1:W4:Y:S01]  /*1f040*/  MUFU.EX2 R156, R2 ;  /* 0x00000002009c7308 */ /* 0x0003220000000800 */
[----:B------:R-:W-:Y:S02]  /*1f050*/  MOV R198, R139 ;  /* 0x0000008b00c67202 */ /* 0x000fe40000000f00 */
[----:B------:R-:W-:Y:S02]  /*1f060*/  MOV R139, R138 ;  /* 0x0000008a008b7202 */ /* 0x000fe40000000f00 */
[----:B------:R-:W-:Y:S02]  /*1f070*/  MOV R138, R137 ;  /* 0x00000089008a7202 */ /* 0x000fe40000000f00 */
[----:B------:R-:W-:Y:S02]  /*1f080*/  MOV R137, R234 ;  /* 0x000000ea00897202 */ /* 0x000fe40000000f00 */
        /* <DEDUP_REMOVED lines=8> */
[----:B------:R-:W-:Y:S01]  /*1f110*/  MOV R193, R119 ;  /* 0x0000007700c17202 */ /* 0x000fe20000000f00 */
[--C-:B-1----:R-:W-:Y:S01]  /*1f120*/  FFMA.FTZ R2, R160, c[0x0][0x2d0], -R77.reuse ;  /* 0x0000b400a0027a23 */ /* 0x102fe2000001084d */
[----:B------:R-:W-:Y:S01]  /*1f130*/  MOV R160, R208 ;  /* 0x000000d000a07202 */ /* 0x000fe20000000f00 */
[----:B------:R2:W5:Y:S01]  /*1f140*/  LDL.LU R119, [R1+0x80] ;  /* 0x0000800001777983 */ /* 0x0005620000300800 */
[----:B------:R-:W-:Y:S01]  /*1f150*/  MOV R208, R149 ;  /* 0x0000009500d07202 */ /* 0x000fe20000000f00 */
[----:B------:R-:W-:Y:S01]  /*1f160*/  IMAD.MOV.U32 R149, RZ, RZ, R198 ;  /* 0x000000ffff957224 */ /* 0x000fe200078e00c6 */
[----:B------:R-:W-:Y:S02]  /*1f170*/  MOV R198, R138 ;  /* 0x0000008a00c67202 */ /* 0x000fe40000000f00 */
[----:B------:R-:W-:Y:S02]  /*1f180*/  MOV R138, R136 ;  /* 0x00000088008a7202 */ /* 0x000fe40000000f00 */
[----:B------:R-:W-:Y:S02]  /*1f190*/  MOV R136, R118 ;  /* 0x0000007600887202 */ /* 0x000fe40000000f00 */
[----:B------:R1:W-:Y:S01]  /*1f1a0*/  MUFU.EX2 R118, R2 ;  /* 0x0000000200767308 */ /* 0x0003e20000000800 */
        /* <DEDUP_REMOVED lines=9> */
[----:B---3--:R-:W-:Y:S02]  /*1f240*/  F2FP.PACK_AB R86, R161, R162 ;  /* 0x000000a2a156723e */ /* 0x008fe400000000ff */
[----:B----4-:R-:W-:Y:S01]  /*1f250*/  F2FP.PACK_AB R85, R156, R157 ;  /* 0x0000009d9c55723e */ /* 0x010fe200000000ff */
[----:B-1----:R-:W-:Y:S01]  /*1f260*/  FFMA.FTZ R2, R164, c[0x0][0x2d0], -R77 ;  /* 0x0000b400a4027a23 */ /* 0x002fe2000001084d */
[----:B------:R-:W-:Y:S02]  /*1f270*/  MOV R164, R203 ;  /* 0x000000cb00a47202 */ /* 0x000fe40000000f00 */
[----:B------:R-:W-:Y:S02]  /*1f280*/  MOV R203, R151 ;  /* 0x0000009700cb7202 */ /* 0x000fe40000000f00 */
[----:B------:R-:W-:Y:S02]  /*1f290*/  MOV R151, R201 ;  /* 0x000000c900977202 */ /* 0x000fe40000000f00 */
[----:B------:R-:W-:Y:S01]  /*1f2a0*/  MOV R201, R139 ;  /* 0x0000008b00c97202 */ /* 0x000fe20000000f00 */
[--C-:B------:R-:W-:Y:S01]  /*1f2b0*/  FFMA.FTZ R3, R203, c[0x0][0x2d0], -R78.reuse ;  /* 0x0000b400cb037a23 */ /* 0x100fe2000001084e */
[----:B------:R-:W-:Y:S02]  /*1f2c0*/  MOV R139, R138 ;  /* 0x0000008a008b7202 */ /* 0x000fe40000000f00 */
[----:B------:R-:W-:Y:S01]  /*1f2d0*/  MOV R138, R136 ;  /* 0x00000088008a7202 */ /* 0x000fe20000000f00 */
[----:B------:R1:W-:Y:S01]  /*1f2e0*/  MUFU.EX2 R209, R3 ;  /* 0x0000000300d17308 */ /* 0x0003e20000000800 */
[----:B------:R-:W-:Y:S02]  /*1f2f0*/  MOV R136, R134 ;  /* 0x0000008600887202 */ /* 0x000fe40000000f00 */
[----:B------:R-:W-:Y:S07]  /*1f300*/  MOV R134, R117 ;  /* 0x0000007500867202 */ /* 0x000fee0000000f00 */
[----:B------:R3:W4:Y:S01]  /*1f310*/  MUFU.EX2 R117, R2 ;  /* 0x0000000200757308 */ /* 0x0007220000000800 */
[--C-:B-1----:R-:W-:Y:S01]  /*1f320*/  FFMA.FTZ R3, R139, c[0x0][0x2d0], -R105.reuse ;  /* 0x0000b4008b037a23 */ /* 0x102fe20000010869 */
[----:B------:R-:W-:Y:S08]  /*1f330*/  MOV R139, R205 ;  /* 0x000000cd008b7202 */ /* 0x000ff00000000f00 */
[----:B------:R1:W-:Y:S01]  /*1f340*/  MUFU.EX2 R205, R3 ;  /* 0x0000000300cd7308 */ /* 0x0003e20000000800 */
[--C-:B---3--:R-:W-:Y:S01]  /*1f350*/  FFMA.FTZ R2, R165, c[0x0][0x2d0], -R105.reuse ;  /* 0x0000b400a5027a23 */ /* 0x108fe20000010869 */
[----:B------:R-:W-:Y:S02]  /*1f360*/  MOV R165, R164 ;  /* 0x000000a400a57202 */ /* 0x000fe40000000f00 */
[----:B------:R-:W-:Y:S06]  /*1f370*/  MOV R164, R160 ;  /* 0x000000a000a47202 */ /* 0x000fec0000000f00 */
[----:B------:R3:W-:Y:S01]  /*1f380*/  MUFU.EX2 R160, R2 ;  /* 0x0000000200a07308 */ /* 0x0007e20000000800 */
[----:B----4-:R-:W-:Y:S07]  /*1f390*/  F2FP.PACK_AB R87, R117, R118 ;  /* 0x000000767557723e */ /* 0x010fee00000000ff */
[C---:B------:R-:W-:Y:S04]  /*1f3a0*/  HMMA.16816.F32 R8, R84.reuse, R88, R8 ;  /* 0x000000585408723c */ /* 0x040fe80000001808 */
[--C-:B-1----:R-:W-:Y:S04]  /*1f3b0*/  FFMA.FTZ R3, R139, c[0x0][0x2d0], -R78.reuse ;  /* 0x0000b4008b037a23 */ /* 0x102fe8000001084e */
[-C--:B------:R-:W-:Y:S01]  /*1f3c0*/  HMMA.16816.F32 R12, R84, R90.reuse, R12 ;  /* 0x0000005a540c723c */ /* 0x080fe2000000180c */
[----:B------:R1:W-:Y:S07]  /*1f3d0*/  MUFU.EX2 R174, R3 ;  /* 0x0000000300ae7308 */ /* 0x0003ee0000000800 */
[C---:B------:R-:W-:Y:S01]  /*1f3e0*/  HMMA.16816.F32 R16, R80.reuse, R90, R16 ;  /* 0x0000005a5010723c */ /* 0x040fe20000001810 */
[----:B------:R-:W4:Y:S03]  /*1f3f0*/  LDSM.16.MT88.4 R88, [R226+0x1900] ;  /* 0x00190000e258783b */ /* 0x000f260000004200 */
[----:B---3--:R-:W-:Y:S04]  /*1f400*/  FFMA.FTZ R2, R165, c[0x0][0x2d0], -R105 ;  /* 0x0000b400a5027a23 */ /* 0x008fe80000010869 */
[-C--:B------:R-:W-:Y:S01]  /*1f410*/  HMMA.16816.F32 R20, R80, R92.reuse, R20 ;  /* 0x0000005c5014723c */ /* 0x080fe20000001814 */
[----:B------:R3:W2:Y:S07]  /*1f420*/  MUFU.EX2 R211, R2 ;  /* 0x0000000200d37308 */ /* 0x0006ae0000000800 */
[C---:B------:R-:W-:Y:S04]  /*1f430*/  HMMA.16816.F32 R24, R84.reuse, R92, R24 ;  /* 0x0000005c5418723c */ /* 0x040fe80000001818 */
[----:B-1----:R-:W-:Y:S04]  /*1f440*/  FFMA.FTZ R3, R100, c[0x0][0x2d0], -R77 ;  /* 0x0000b40064037a23 */ /* 0x002fe8000001084d */
[-C--:B------:R-:W-:Y:S08]  /*1f450*/  HMMA.16816.F32 R28, R84, R94.reuse, R28 ;  /* 0x0000005e541c723c */ /* 0x080ff0000000181c */
[C---:B------:R-:W-:Y:S01]  /*1f460*/  HMMA.16816.F32 R32, R80.reuse, R94, R32 ;  /* 0x0000005e5020723c */ /* 0x040fe20000001820 */
[----:B------:R-:W1:Y:S03]  /*1f470*/  LDSM.16.MT88.4 R92, [R224+0x2100] ;  /* 0x00210000e05c783b */ /* 0x000e660000004200 */
[--C-:B---3--:R-:W-:Y:S02]  /*1f480*/  FFMA.FTZ R2, R79, c[0x0][0x2d0], -R105.reuse ;  /* 0x0000b4004f027a23 */ /* 0x108fe40000010869 */
[--C-:B------:R-:W-:Y:S02]  /*1f490*/  FFMA.FTZ R79, R190, c[0x0][0x2d0], -R105.reuse ;  /* 0x0000b400be4f7a23 */ /* 0x100fe40000010869 */
[-C--:B------:R-:W-:Y:S01]  /*1f4a0*/  HMMA.16816.F32 R36, R80, R96.reuse, R36 ;  /* 0x000000605024723c */ /* 0x080fe20000001824 */
[----:B------:R3:W-:Y:S07]  /*1f4b0*/  MUFU.EX2 R212, R2 ;  /* 0x0000000200d47308 */ /* 0x0007ee0000000800 */
[C---:B------:R-:W-:Y:S08]  /*1f4c0*/  HMMA.16816.F32 R40, R84.reuse, R96, R40 ;  /* 0x000000605428723c */ /* 0x040ff00000001828 */
[-C--:B------:R-:W-:Y:S08]  /*1f4d0*/  HMMA.16816.F32 R44, R84, R98.reuse, R44 ;  /* 0x00000062542c723c */ /* 0x080ff0000000182c */
[C---:B------:R-:W-:Y:S01]  /*1f4e0*/  HMMA.16816.F32 R48, R80.reuse, R98, R48 ;  /* 0x000000625030723c */ /* 0x040fe20000001830 */
[----:B------:R-:W1:Y:S03]  /*1f4f0*/  LDSM.16.MT88.4 R96, [R227+0x2100] ;  /* 0x00210000e360783b */ /* 0x000e660000004200 */
[----:B---3--:R-:W-:Y:S04]  /*1f500*/  FFMA.FTZ R2, R164, c[0x0][0x2d0], -R105 ;  /* 0x0000b400a4027a23 */ /* 0x008fe80000010869 */
[-C--:B----4-:R-:W-:Y:S01]  /*1f510*/  HMMA.16816.F32 R52, R80, R88.reuse, R52 ;  /* 0x000000585034723c */ /* 0x090fe20000001834 */
[----:B------:R3:W4:Y:S01]  /*1f520*/  MUFU.EX2 R210, R2 ;  /* 0x0000000200d27308 */ /* 0x0007220000000800 */
[----:B------:R-:W-:Y:S06]  /*1f530*/  LDSM.16.MT88.4 R164, [R225+0x3100] ;  /* 0x00310000e1a4783b */ /* 0x000fec0000004200 */
[C---:B------:R-:W-:Y:S08]  /*1f540*/  HMMA.16816.F32 R56, R84.reuse, R88, R56 ;  /* 0x000000585438723c */ /* 0x040ff00000001838 */
[-C--:B------:R-:W-:Y:S08]  /*1f550*/  HMMA.16816.F32 R60, R84, R90.reuse, R60 ;  /* 0x0000005a543c723c */ /* 0x080ff0000000183c */
[----:B------:R-:W-:Y:S01]  /*1f560*/  HMMA.16816.F32 R64, R80, R90, R64 ;  /* 0x0000005a5040723c */ /* 0x000fe20000001840 */
[----:B------:R-:W-:Y:S03]  /*1f570*/  LDSM.16.MT88.4 R88, [R226+0x2100] ;  /* 0x00210000e258783b */ /* 0x000fe60000004200 */
[--C-:B---3--:R-:W-:Y:S01]  /*1f580*/  FFMA.FTZ R2, R150, c[0x0][0x2d0], -R78.reuse ;  /* 0x0000b40096027a23 */ /* 0x108fe2000001084e */
[----:B------:R-:W-:Y:S02]  /*1f590*/  MOV R150, R207 ;  /* 0x000000cf00967202 */ /* 0x000fe40000000f00 */
[----:B--2---:R-:W-:Y:S01]  /*1f5a0*/  F2FP.PACK_AB R80, R211, R160 ;  /* 0x000000a0d350723e */ /* 0x004fe200000000ff */
[----:B------:R2:W3:Y:S01]  /*1f5b0*/  MUFU.EX2 R207, R2 ;  /* 0x0000000200cf7308 */ /* 0x0004e20000000800 */
[----:B----4-:R-:W-:Y:S03]  /*1f5c0*/  F2FP.PACK_AB R82, R210, R212 ;  /* 0x000000d4d252723e */ /* 0x010fe600000000ff */
[--C-:B--2---:R-:W-:Y:S01]  /*1f5d0*/  FFMA.FTZ R2, R208, c[0x0][0x2d0], -R78.reuse ;  /* 0x0000b400d0027a23 */ /* 0x104fe2000001084e */
[----:B---3--:R-:W-:Y:S05]  /*1f5e0*/  F2FP.PACK_AB R81, R207, R209 ;  /* 0x000000d1cf51723e */ /* 0x008fea00000000ff */
[----:B------:R2:W-:Y:S02]  /*1f5f0*/  MUFU.EX2 R208, R2 ;  /* 0x0000000200d07308 */ /* 0x0005e40000000800 */
[----:B--2---:R-:W-:Y:S01]  /*1f600*/  FFMA.FTZ R2, R150, c[0x0][0x2d0], -R78 ;  /* 0x0000b40096027a23 */ /* 0x004fe2000001084e */
[----:B------:R-:W-:Y:S07]  /*1f610*/  MOV R150, R206 ;  /* 0x000000ce00967202 */ /* 0x000fee0000000f00 */
[----:B------:R2:W3:Y:S02]  /*1f620*/  MUFU.EX2 R206, R2 ;  /* 0x0000000200ce7308 */ /* 0x0004e40000000800 */
[--C-:B--2---:R-:W-:Y:S01]  /*1f630*/  FFMA.FTZ R2, R151, c[0x0][0x2d0], -R107.reuse ;  /* 0x0000b40097027a23 */ /* 0x104fe2000001086b */
[----:B------:R-:W-:Y:S02]  /*1f640*/  MOV R151, R111 ;  /* 0x0000006f00977202 */ /* 0x000fe40000000f00 */
[----:B---3--:R-:W-:Y:S05]  /*1f650*/  F2FP.PACK_AB R83, R206, R208 ;  /* 0x000000d0ce53723e */ /* 0x008fea00000000ff */
[----:B------:R2:W-:Y:S02]  /*1f660*/  MUFU.EX2 R171, R2 ;  /* 0x0000000200ab7308 */ /* 0x0005e40000000800 */
[-C--:B-1----:R-:W-:Y:S03]  /*1f670*/  HMMA.16816.F32 R4, R80, R92.reuse, R4 ;  /* 0x0000005c5004723c */ /* 0x082fe60000001804 */
[--C-:B--2---:R-:W-:Y:S01]  /*1f680*/  FFMA.FTZ R2, R150, c[0x0][0x2d0], -R107.reuse ;  /* 0x0000b40096027a23 */ /* 0x104fe2000001086b */
[----:B------:R-:W-:Y:S02]  /*1f690*/  MOV R150, R185 ;  /* 0x000000b900967202 */ /* 0x000fe40000000f00 */
[----:B------:R-:W-:Y:S02]  /*1f6a0*/  MOV R185, R110 ;  /* 0x0000006e00b97202 */ /* 0x000fe40000000f00 */
[----:B------:R1:W2:Y:S04]  /*1f6b0*/  MUFU.EX2 R169, R2 ;  /* 0x0000000200a97308 */ /* 0x0002a80000000800 */
[--C-:B-1----:R-:W-:Y:S01]  /*1f6c0*/  FFMA.FTZ R2, R149, c[0x0][0x2d0], -R107.reuse ;  /* 0x0000b40095027a23 */ /* 0x102fe2000001086b */
[----:B--2---:R-:W-:Y:S02]  /*1f6d0*/  F2FP.PACK_AB R84, R169, R171 ;  /* 0x000000aba954723e */ /* 0x004fe400000000ff */
[----:B------:R-:W-:Y:S03]  /*1f6e0*/  MOV R149, R187 ;  /* 0x000000bb00957202 */ /* 0x000fe60000000f00 */
[----:B------:R1:W-:Y:S02]  /*1f6f0*/  MUFU.EX2 R170, R2 ;  /* 0x0000000200aa7308 */ /* 0x0003e40000000800 */
[----:B-1----:R-:W-:Y:S08]  /*1f700*/  FFMA.FTZ R2, R148, c[0x0][0x2d0], -R107 ;  /* 0x0000b40094027a23 */ /* 0x002ff0000001086b */
[----:B------:R1:W2:Y:S02]  /*1f710*/  MUFU.EX2 R168, R2 ;  /* 0x0000000200a87308 */ /* 0x0002a40000000800 */
[--C-:B-1----:R-:W-:Y:S01]  /*1f720*/  FFMA.FTZ R2, R115, c[0x0][0x2d0], -R77.reuse ;  /* 0x0000b40073027a23 */ /* 0x102fe2000001084d */
[----:B--2---:R-:W-:Y:S07]  /*1f730*/  F2FP.PACK_AB R86, R168, R170 ;  /* 0x000000aaa856723e */ /* 0x004fee00000000ff */
[----:B------:R1:W-:Y:S02]  /*1f740*/  MUFU.EX2 R115, R2 ;  /* 0x0000000200737308 */ /* 0x0003e40000000800 */
[--C-:B-1----:R-:W-:Y:S02]  /*1f750*/  FFMA.FTZ R2, R201, c[0x0][0x2d0], -R77.reuse ;  /* 0x0000b400c9027a23 */ /* 0x102fe4000001084d */
        /* <DEDUP_REMOVED lines=10> */
[----:B------:R1:W2:Y:S02]  /*1f800*/  MUFU.EX2 R112, R2 ;  /* 0x0000000200707308 */ /* 0x0002a40000000800 */
[--C-:B-1----:R-:W-:Y:S01]  /*1f810*/  FFMA.FTZ R2, R201, c[0x0][0x2d0], -R77.reuse ;  /* 0x0000b400c9027a23 */ /* 0x102fe2000001084d */
[----:B------:R-:W-:Y:S02]  /*1f820*/  MOV R201, R113 ;  /* 0x0000007100c97202 */ /* 0x000fe40000000f00 */
[----:B--2---:R-:W-:Y:S05]  /*1f830*/  F2FP.PACK_AB R85, R112, R115 ;  /* 0x000000737055723e */ /* 0x004fea00000000ff */
[----:B------:R1:W-:Y:S02]  /*1f840*/  MUFU.EX2 R113, R2 ;  /* 0x0000000200717308 */ /* 0x0003e40000000800 */
[----:B-1----:R-:W-:Y:S01]  /*1f850*/  FFMA.FTZ R2, R198, c[0x0][0x2d0], -R77 ;  /* 0x0000b400c6027a23 */ /* 0x002fe2000001084d */
        /* <DEDUP_REMOVED lines=9> */
[----:B------:R1:W2:Y:S02]  /*1f8f0*/  MUFU.EX2 R114, R2 ;  /* 0x0000000200727308 */ /* 0x0002a40000000800 */
[--C-:B-1----:R-:W-:Y:S01]  /*1f900*/  FFMA.FTZ R2, R201, c[0x0][0x2d0], -R105.reuse ;  /* 0x0000b400c9027a23 */ /* 0x102fe20000010869 */
[----:B--2---:R-:W-:Y:S07]  /*1f910*/  F2FP.PACK_AB R87, R114, R113 ;  /* 0x000000717257723e */ /* 0x004fee00000000ff */
[----:B------:R1:W2:Y:S01]  /*1f920*/  MUFU.EX2 R175, R2 ;  /* 0x0000000200af7308 */ /* 0x0002a20000000800 */
[C---:B------:R-:W-:Y:S08]  /*1f930*/  HMMA.16816.F32 R8, R84.reuse, R92, R8 ;  /* 0x0000005c5408723c */ /* 0x040ff00000001808 */
[-C--:B------:R-:W-:Y:S08]  /*1f940*/  HMMA.16816.F32 R12, R84, R94.reuse, R12 ;  /* 0x0000005e540c723c */ /* 0x080ff0000000180c */
[C---:B------:R-:W-:Y:S01]  /*1f950*/  HMMA.16816.F32 R16, R80.reuse, R94, R16 ;  /* 0x0000005e5010723c */ /* 0x040fe20000001810 */
[----:B------:R-:W-:Y:S03]  /*1f960*/  LDSM.16.MT88.4 R92, [R224+0x2900] ;  /* 0x00290000e05c783b */ /* 0x000fe60000004200 */
[--C-:B-1----:R-:W-:Y:S01]  /*1f970*/  FFMA.FTZ R2, R137, c[0x0][0x2d0], -R105.reuse ;  /* 0x0000b40089027a23 */ /* 0x102fe20000010869 */
[----:B------:R-:W-:Y:S02]  /*1f980*/  MOV R137, R136 ;  /* 0x0000008800897202 */ /* 0x000fe40000000f00 */
[----:B------:R-:W-:Y:S01]  /*1f990*/  MOV R136, R204 ;  /* 0x000000cc00887202 */ /* 0x000fe20000000f00 */
[-C--:B------:R-:W-:Y:S01]  /*1f9a0*/  HMMA.16816.F32 R20, R80, R96.reuse, R20 ;  /* 0x000000605014723c */ /* 0x080fe20000001814 */
[----:B------:R1:W-:Y:S07]  /*1f9b0*/  MUFU.EX2 R204, R2 ;  /* 0x0000000200cc7308 */ /* 0x0003ee0000000800 */
[C---:B------:R-:W-:Y:S08]  /*1f9c0*/  HMMA.16816.F32 R24, R84.reuse, R96, R24 ;  /* 0x000000605418723c */ /* 0x040ff00000001818 */
[-C--:B------:R-:W-:Y:S08]  /*1f9d0*/  HMMA.16816.F32 R28, R84, R98.reuse, R28 ;  /* 0x00000062541c723c */ /* 0x080ff0000000181c */
[C---:B------:R-:W-:Y:S01]  /*1f9e0*/  HMMA.16816.F32 R32, R80.reuse, R98, R32 ;  /* 0x000000625020723c */ /* 0x040fe20000001820 */
[----:B------:R-:W-:Y:S03]  /*1f9f0*/  LDSM.16.MT88.4 R96, [R227+0x2900] ;  /* 0x00290000e360783b */ /* 0x000fe60000004200 */
[----:B-1----:R-:W-:Y:S04]  /*1fa00*/  FFMA.FTZ R2, R198, c[0x0][0x2d0], -R105 ;  /* 0x0000b400c6027a23 */ /* 0x002fe80000010869 */
[----:B------:R1:W-:Y:S04]  /*1fa10*/  MUFU.EX2 R203, R2 ;  /* 0x0000000200cb7308 */ /* 0x0003e80000000800 */
[--C-:B-1----:R-:W-:Y:S06]  /*1fa20*/  FFMA.FTZ R2, R138, c[0x0][0x2d0], -R78.reuse ;  /* 0x0000b4008a027a23 */ /* 0x102fec000001084e */
[----:B------:R1:W-:Y:S02]  /*1fa30*/  MUFU.EX2 R173, R2 ;  /* 0x0000000200ad7308 */ /* 0x0003e40000000800 */
[--C-:B-1----:R-:W-:Y:S01]  /*1fa40*/  FFMA.FTZ R2, R137, c[0x0][0x2d0], -R78.reuse ;  /* 0x0000b40089027a23 */ /* 0x102fe2000001084e */
[----:B------:R-:W-:Y:S02]  /*1fa50*/  MOV R137, R134 ;  /* 0x0000008600897202 */ /* 0x000fe40000000f00 */
[----:B------:R-:W-:Y:S05]  /*1fa60*/  MOV R134, R194 ;  /* 0x000000c200867202 */ /* 0x000fea0000000f00 */
[----:B------:R1:W-:Y:S01]  /*1fa70*/  MUFU.EX2 R198, R2 ;  /* 0x0000000200c67308 */ /* 0x0003e20000000800 */
[----:B------:R-:W-:Y:S01]  /*1fa80*/  MOV R148, R134 ;  /* 0x0000008600947202 */ /* 0x000fe20000000f00 */
[--C-:B-1----:R-:W-:Y:S01]  /*1fa90*/  FFMA.FTZ R2, R136, c[0x0][0x2d0], -R78.reuse ;  /* 0x0000b40088027a23 */ /* 0x102fe2000001084e */
[----:B------:R-:W-:Y:S07]  /*1faa0*/  MOV R136, R192 ;  /* 0x000000c000887202 */ /* 0x000fee0000000f00 */
[----:B------:R1:W3:Y:S01]  /*1fab0*/  MUFU.EX2 R201, R2 ;  /* 0x0000000200c97308 */ /* 0x0002e20000000800 */
[----:B------:R-:W-:Y:S01]  /*1fac0*/  MOV R138, R136 ;  /* 0x00000088008a7202 */ /* 0x000fe20000000f00 */
[----:B-1----:R-:W-:Y:S01]  /*1fad0*/  FFMA.FTZ R2, R135, c[0x0][0x2d0], -R107 ;  /* 0x0000b40087027a23 */ /* 0x002fe2000001086b */
[----:B------:R-:W-:Y:S07]  /*1fae0*/  MOV R135, R193 ;  /* 0x000000c100877202 */ /* 0x000fee0000000f00 */
[----:B------:R1:W-:Y:S01]  /*1faf0*/  MUFU.EX2 R172, R2 ;  /* 0x0000000200ac7308 */ /* 0x0003e20000000800 */
[----:B------:R-:W-:Y:S02]  /*1fb00*/  IMAD.MOV.U32 R139, RZ, RZ, R135 ;  /* 0x000000ffff8b7224 */ /* 0x000fe400078e0087 */
[--C-:B-1----:R-:W-:Y:S07]  /*1fb10*/  FFMA.FTZ R2, R103, c[0x0][0x2d0], -R107.reuse ;  /* 0x0000b40067027a23 */ /* 0x102fee000001086b */
[----:B------:R1:W4:Y:S02]  /*1fb20*/  MUFU.EX2 R194, R2 ;  /* 0x0000000200c27308 */ /* 0x0003240000000800 */
[--C-:B-1----:R-:W-:Y:S08]  /*1fb30*/  FFMA.FTZ R2, R102, c[0x0][0x2d0], -R107.reuse ;  /* 0x0000b40066027a23 */ /* 0x102ff0000001086b */
[----:B------:R1:W-:Y:S02]  /*1fb40*/  MUFU.EX2 R193, R2 ;  /* 0x0000000200c17308 */ /* 0x0003e40000000800 */
[----:B-1----:R-:W-:Y:S02]  /*1fb50*/  FFMA.FTZ R2, R101, c[0x0][0x2d0], -R107 ;  /* 0x0000b40065027a23 */ /* 0x002fe4000001086b */
[----:B------:R-:W1:Y:S06]  /*1fb60*/  LDSM.16.MT88.4 R100, [R225+0x2100] ;  /* 0x00210000e164783b */ /* 0x000e6c0000004200 */
[----:B------:R2:W1:Y:S02]  /*1fb70*/  MUFU.EX2 R192, R2 ;  /* 0x0000000200c07308 */ /* 0x0004640000000800 */
[----:B--2---:R-:W-:Y:S08]  /*1fb80*/  FFMA.FTZ R2, R108, c[0x0][0x2d0], -R77 ;  /* 0x0000b4006c027a23 */ /* 0x004ff0000001084d */
[----:B------:R2:W-:Y:S10]  /*1fb90*/  MUFU.EX2 R108, R3 ;  /* 0x00000003006c7308 */ /* 0x0005f40000000800 */
[----:B------:R3:W3:Y:S01]  /*1fba0*/  MUFU.EX2 R111, R2 ;  /* 0x00000002006f7308 */ /* 0x0006e20000000800 */
[-C--:B-1----:R-:W-:Y:S08]  /*1fbb0*/  HMMA.16816.F32 R36, R80, R100.reuse, R36 ;  /* 0x000000645024723c */ /* 0x082ff00000001824 */
[C---:B------:R-:W-:Y:S04]  /*1fbc0*/  HMMA.16816.F32 R40, R84.reuse, R100, R40 ;  /* 0x000000645428723c */ /* 0x040fe80000001828 */
[--C-:B--2---:R-:W-:Y:S02]  /*1fbd0*/  FFMA.FTZ R3, R137, c[0x0][0x2d0], -R105.reuse ;  /* 0x0000b40089037a23 */ /* 0x104fe40000010869 */
[----:B------:R-:W2:Y:S01]  /*1fbe0*/  LDL.LU R137, [R1+0x48] ;  /* 0x0000480001897983 */ /* 0x000ea20000300800 */
[----:B------:R-:W-:Y:S01]  /*1fbf0*/  FFMA.FTZ R105, R189, c[0x0][0x2d0], -R105 ;  /* 0x0000b400bd697a23 */ /* 0x000fe20000010869 */
[-C--:B------:R-:W-:Y:S01]  /*1fc00*/  HMMA.16816.F32 R44, R84, R102.reuse, R44 ;  /* 0x00000066542c723c */ /* 0x080fe2000000182c */
[----:B------:R1:W-:Y:S01]  /*1fc10*/  MUFU.EX2 R190, R3 ;  /* 0x0000000300be7308 */ /* 0x0003e20000000800 */
[----:B------:R-:W2:Y:S04]  /*1fc20*/  LDL.LU R136, [R1+0x54] ;  /* 0x0000540001887983 */ /* 0x000ea80000300800 */
[----:B------:R-:W2:Y:S01]  /*1fc30*/  LDL.LU R135, [R1+0x50] ;  /* 0x0000500001877983 */ /* 0x000ea20000300800 */
[--C-:B---3--:R-:W-:Y:S01]  /*1fc40*/  FFMA.FTZ R2, R109, c[0x0][0x2d0], -R77.reuse ;  /* 0x0000b4006d027a23 */ /* 0x108fe2000001084d */
[C---:B------:R-:W-:Y:S02]  /*1fc50*/  HMMA.16816.F32 R48, R80.reuse, R102, R48 ;  /* 0x000000665030723c */ /* 0x040fe40000001830 */
[----:B------:R-:W3:Y:S01]  /*1fc60*/  LDL.LU R134, [R1+0x4c] ;  /* 0x00004c0001867983 */ /* 0x000ee20000300800 */
[----:B------:R4:W-:Y:S03]  /*1fc70*/  MUFU.EX2 R109, R2 ;  /* 0x00000002006d7308 */ /* 0x0009e60000000800 */
[----:B------:R-:W2:Y:S02]  /*1fc80*/  LDSM.16.MT88.4 R100, [R225+0x2900] ;  /* 0x00290000e164783b */ /* 0x000ea40000004200 */
[-C--:B------:R-:W-:Y:S05]  /*1fc90*/  HMMA.16816.F32 R52, R80, R88.reuse, R52 ;  /* 0x000000585034723c */ /* 0x080fea0000001834 */
[----:B------:R4:W4:Y:S03]  /*1fca0*/  MUFU.EX2 R189, R79 ;  /* 0x0000004f00bd7308 */ /* 0x0009260000000800 */
[C---:B------:R-:W-:Y:S04]  /*1fcb0*/  HMMA.16816.F32 R56, R84.reuse, R88, R56 ;  /* 0x000000585438723c */ /* 0x040fe80000001838 */
[--C-:B-1----:R-:W-:Y:S03]  /*1fcc0*/  FFMA.FTZ R3, R150, c[0x0][0x2d0], -R78.reuse ;  /* 0x0000b40096037a23 */ /* 0x102fe6000001084e */
[----:B------:R1:W-:Y:S01]  /*1fcd0*/  MUFU.EX2 R187, R105 ;  /* 0x0000006900bb7308 */ /* 0x0003e20000000800 */
[-C--:B------:R-:W-:Y:S01]  /*1fce0*/  HMMA.16816.F32 R60, R84, R90.reuse, R60 ;  /* 0x0000005a543c723c */ /* 0x080fe2000000183c */
[----:B------:R-:W2:Y:S03]  /*1fcf0*/  LDSM.16.MT88.4 R84, [R226+0x2900] ;  /* 0x00290000e254783b */ /* 0x000ea60000004200 */
[--C-:B----4-:R-:W-:Y:S02]  /*1fd00*/  FFMA.FTZ R2, R188, c[0x0][0x2d0], -R77.reuse ;  /* 0x0000b400bc027a23 */ /* 0x110fe4000001084d */
[--C-:B------:R-:W-:Y:S02]  /*1fd10*/  FFMA.FTZ R88, R184, c[0x0][0x2d0], -R77.reuse ;  /* 0x0000b400b8587a23 */ /* 0x100fe4000001084d */
[----:B------:R-:W-:Y:S01]  /*1fd20*/  HMMA.16816.F32 R64, R80, R90, R64 ;  /* 0x0000005a5040723c */ /* 0x000fe20000001840 */
[----:B------:R4:W4:Y:S03]  /*1fd30*/  MUFU.EX2 R110, R2 ;  /* 0x00000002006e7308 */ /* 0x0009260000000800 */
[----:B------:R-:W-:Y:S01]  /*1fd40*/  FFMA.FTZ R89, R76, c[0x0][0x2d0], -R77 ;  /* 0x0000b4004c597a23 */ /* 0x000fe2000001084d */
[----:B------:R-:W-:Y:S02]  /*1fd50*/  F2FP.PACK_AB R76, R175, R205 ;  /* 0x000000cdaf4c723e */ /* 0x000fe400000000ff */
[----:B------:R-:W-:Y:S02]  /*1fd60*/  F2FP.PACK_AB R79, R201, R198 ;  /* 0x000000c6c94f723e */ /* 0x000fe400000000ff */
[----:B------:R-:W-:Y:S02]  /*1fd70*/  F2FP.PACK_AB R80, R194, R172 ;  /* 0x000000acc250723e */ /* 0x000fe400000000ff */
[----:B------:R4:W4:Y:S01]  /*1fd80*/  MUFU.EX2 R188, R104 ;  /* 0x0000006800bc7308 */ /* 0x0009220000000800 */
[----:B------:R-:W-:Y:S02]  /*1fd90*/  F2FP.PACK_AB R82, R192, R193 ;  /* 0x000000c1c052723e */ /* 0x000fe400000000ff */
[----:B------:R-:W-:Y:S01]  /*1fda0*/  F2FP.PACK_AB R81, R111, R108 ;  /* 0x0000006c6f51723e */ /* 0x000fe200000000ff */
[--C-:B-1----:R-:W-:Y:S01]  /*1fdb0*/  FFMA.FTZ R105, R148, c[0x0][0x2d0], -R107.reuse ;  /* 0x0000b40094697a23 */ /* 0x102fe2000001086b */
[----:B------:R-:W-:Y:S05]  /*1fdc0*/  F2FP.PACK_AB R180, R189, R190 ;  /* 0x000000bebdb4723e */ /* 0x000fea00000000ff */
[----:B------:R-:W-:Y:S01]  /*1fdd0*/  MUFU.EX2 R184, R3 ;  /* 0x0000000300b87308 */ /* 0x000fe20000000800 */
[--C-:B----4-:R-:W-:Y:S01]  /*1fde0*/  FFMA.FTZ R2, R185, c[0x0][0x2d0], -R78.reuse ;  /* 0x0000b400b9027a23 */ /* 0x110fe2000001084e */
[----:B------:R-:W-:Y:S08]  /*1fdf0*/  F2FP.PACK_AB R83, R110, R109 ;  /* 0x0000006d6e53723e */ /* 0x000ff000000000ff */
[----:B------:R1:W-:Y:S01]  /*1fe00*/  MUFU.EX2 R185, R2 ;  /* 0x0000000200b97308 */ /* 0x0003e20000000800 */
[--C-:B------:R-:W-:Y:S01]  /*1fe10*/  FFMA.FTZ R104, R149, c[0x0][0x2d0], -R107.reuse ;  /* 0x0000b40095687a23 */ /* 0x100fe2000001086b */
[----:B------:R-:W-:Y:S01]  /*1fe20*/  F2FP.PACK_AB R182, R187, R188 ;  /* 0x000000bcbbb6723e */ /* 0x000fe200000000ff */
[----:B------:R-:W-:Y:S07]  /*1fe30*/  FFMA.FTZ R107, R139, c[0x0][0x2d0], -R107 ;  /* 0x0000b4008b6b7a23 */ /* 0x000fee000001086b */
[----:B------:R-:W-:Y:S10]  /*1fe40*/  MUFU.EX2 R105, R105 ;  /* 0x0000006900697308 */ /* 0x000ff40000000800 */
[----:B------:R-:W4:Y:S01]  /*1fe50*/  MUFU.EX2 R107, R107 ;  /* 0x0000006b006b7308 */ /* 0x000f220000000800 */
[--C-:B-1----:R-:W-:Y:S02]  /*1fe60*/  FFMA.FTZ R2, R151, c[0x0][0x2d0], -R78.reuse ;  /* 0x0000b40097027a23 */ /* 0x102fe4000001084e */
[----:B------:R-:W-:Y:S01]  /*1fe70*/  FFMA.FTZ R78, R186, c[0x0][0x2d0], -R78 ;  /* 0x0000b400ba4e7a23 */ /* 0x000fe2000001084e */
[----:B------:R-:W-:Y:S06]  /*1fe80*/  LDSM.16.MT88.4 R148, [R227+0x3100] ;  /* 0x00310000e394783b */ /* 0x000fec0000004200 */
[----:B------:R1:W1:Y:S10]  /*1fe90*/  MUFU.EX2 R186, R2 ;  /* 0x0000000200ba7308 */ /* 0x0002740000000800 */
[----:B------:R-:W1:Y:S01]  /*1fea0*/  MUFU.EX2 R104, R104 ;  /* 0x0000006800687308 */ /* 0x000e620000000800 */
[----:B----4-:R-:W-:Y:S09]  /*1feb0*/  F2FP.PACK_AB R178, R107, R106 ;  /* 0x0000006a6bb2723e */ /* 0x010ff200000000ff */
[----:B------:R-:W-:Y:S01]  /*1fec0*/  MUFU.EX2 R91, R88 ;  /* 0x00000058005b7308 */ /* 0x000fe20000000800 */
[----:B-1----:R-:W-:Y:S01]  /*1fed0*/  FFMA.FTZ R2, R138, c[0x0][0x2d0], -R77 ;  /* 0x0000b4008a027a23 */ /* 0x002fe2000001084d */
[----:B------:R-:W-:Y:S02]  /*1fee0*/  F2FP.PACK_AB R77, R173, R174 ;  /* 0x000000aead4d723e */ /* 0x000fe400000000ff */
[----:B------:R-:W-:Y:S06]  /*1fef0*/  F2FP.PACK_AB R181, R186, R185 ;  /* 0x000000b9bab5723e */ /* 0x000fec00000000ff */
[----:B------:R-:W1:Y:S01]  /*1ff00*/  MUFU.EX2 R88, R89 ;  /* 0x0000005900587308 */ /* 0x000e620000000800 */
[----:B------:R-:W-:Y:S09]  /*1ff10*/  F2FP.PACK_AB R176, R105, R104 ;  /* 0x0000006869b0723e */ /* 0x000ff200000000ff */
[----:B------:R-:W4:Y:S01]  /*1ff20*/  MUFU.EX2 R90, R2 ;  /* 0x00000002005a7308 */ /* 0x000f220000000800 */
[----:B-1----:R-:W-:Y:S02]  /*1ff30*/  F2FP.PACK_AB R179, R75, R88 ;  /* 0x000000584bb3723e */ /* 0x002fe400000000ff */
[----:B----4-:R-:W-:Y:S01]  /*1ff40*/  F2FP.PACK_AB R177, R91, R90 ;  /* 0x0000005a5bb1723e */ /* 0x010fe200000000ff */
[----:B--2---:R-:W-:Y:S01]  /*1ff50*/  FFMA.FTZ R70, R70, R137, R245 ;  /* 0x0000008946467223 */ /* 0x004fe200000100f5 */
[----:B------:R-:W-:Y:S02]  /*1ff60*/  MOV R137, R132 ;  /* 0x0000008400897202 */ /* 0x000fe40000000f00 */
[----:B------:R-:W-:Y:S01]  /*1ff70*/  MOV R245, R122 ;  /* 0x0000007a00f57202 */ /* 0x000fe20000000f00 */
[----:B------:R-:W-:Y:S01]  /*1ff80*/  FFMA.FTZ R69, R69, R136, R243 ;  /* 0x0000008845457223 */ /* 0x000fe200000100f3 */
[----:B------:R-:W-:Y:S01]  /*1ff90*/  MOV R136, R133 ;  /* 0x0000008500887202 */ /* 0x000fe20000000f00 */
[----:B------:R-:W-:Y:S01]  /*1ffa0*/  FADD.FTZ R70, R246, R70 ;  /* 0x00000046f6467221 */ /* 0x000fe20000010000 */
[----:B------:R-:W-:Y:S01]  /*1ffb0*/  MOV R243, R127 ;  /* 0x0000007f00f37202 */ /* 0x000fe20000000f00 */
[----:B------:R-:W-:Y:S02]  /*1ffc0*/  FFMA.FTZ R68, R68, R135, R219 ;  /* 0x0000008744447223 */ /* 0x000fe400000100db */
[----:B------:R-:W-:Y:S02]  /*1ffd0*/  FADD.FTZ R69, R244, R69 ;  /* 0x00000045f4457221 */ /* 0x000fe40000010000 */
[----:B---3--:R-:W-:Y:S02]  /*1ffe0*/  FFMA.FTZ R0, R0, R134, R116 ;  /* 0x0000008600007223 */ /* 0x008fe40000010074 */
[----:B------:R1:W2:Y:S01]  /*1fff0*/  MUFU.EX2 R116, R78 ;  /* 0x0000004e00747308 */ /* 0x0002a20000000800 */
[----:B------:R-:W3:Y:S01]  /*20000*/  LDSM.16.MT88.4 R132, [R224+0x3100] ;  /* 0x00310000e084783b */ /* 0x000ee20000004200 */
        /* <DEDUP_REMOVED lines=11> */
[----:B-1----:R-:W-:Y:S01]  /*200c0*/  F2FP.PACK_AB R78, R203, R204 ;  /* 0x000000cccb4e723e */ /* 0x002fe200000000ff */
[----:B------:R-:W-:Y:S01]  /*200d0*/  FADD.FTZ R2, R124, R2 ;  /* 0x000000027c027221 */ /* 0x000fe20000010000 */
[----:B--2---:R-:W-:Y:S01]  /*200e0*/  F2FP.PACK_AB R183, R116, R184 ;  /* 0x000000b874b7723e */ /* 0x004fe200000000ff */
[----:B------:R-:W-:Y:S02]  /*200f0*/  FADD.FTZ R0, R123, R0 ;  /* 0x000000007b007221 */ /* 0x000fe40000010000 */
[----:B------:R-:W-:Y:S02]  /*20100*/  FADD.FTZ R70, R121, R68 ;  /* 0x0000004479467221 */ /* 0x000fe40000010000 */
[-C--:B------:R-:W-:Y:S05]  /*20110*/  HMMA.16816.F32 R4, R76, R92.reuse, R4 ;  /* 0x0000005c4c04723c */ /* 0x080fea0000001804 */
[----:B------:R-:W-:Y:S02]  /*20120*/  FADD.FTZ R68, R120, R2 ;  /* 0x0000000278447221 */ /* 0x000fe40000010000 */
[----:B------:R-:W-:Y:S01]  /*20130*/  FADD.FTZ R0, R143, R0 ;  /* 0x000000008f007221 */ /* 0x000fe20000010000 */
[C---:B------:R-:W-:Y:S04]  /*20140*/  HMMA.16816.F32 R8, R80.reuse, R92, R8 ;  /* 0x0000005c5008723c */ /* 0x040fe80000001808 */
[----:B------:R-:W-:Y:S04]  /*20150*/  FADD.FTZ R3, R199, R3 ;  /* 0x00000003c7037221 */ /* 0x000fe80000010000 */
[-C--:B------:R-:W-:Y:S04]  /*20160*/  HMMA.16816.F32 R12, R80, R94.reuse, R12 ;  /* 0x0000005e500c723c */ /* 0x080fe8000000180c */
[----:B------:R-:W-:Y:S04]  /*20170*/  FADD.FTZ R3, R202, R3 ;  /* 0x00000003ca037221 */ /* 0x000fe80000010000 */
[C---:B------:R-:W-:Y:S04]  /*20180*/  HMMA.16816.F32 R16, R76.reuse, R94, R16 ;  /* 0x0000005e4c10723c */ /* 0x040fe80000001810 */
[----:B------:R-:W-:Y:S04]  /*20190*/  FADD.FTZ R3, R195, R3 ;  /* 0x00000003c3037221 */ /* 0x000fe80000010000 */
[-C--:B------:R-:W-:Y:S04]  /*201a0*/  HMMA.16816.F32 R20, R76, R96.reuse, R20 ;  /* 0x000000604c14723c */ /* 0x080fe80000001814 */
[----:B------:R-:W-:Y:S02]  /*201b0*/  FADD.FTZ R69, R196, R3 ;  /* 0x00000003c4457221 */ /* 0x000fe40000010000 */
[----:B------:R-:W-:Y:S02]  /*201c0*/  FADD.FTZ R3, R142, R70 ;  /* 0x000000468e037221 */ /* 0x000fe40000010000 */
[C---:B------:R-:W-:Y:S04]  /*201d0*/  HMMA.16816.F32 R24, R80.reuse, R96, R24 ;  /* 0x000000605018723c */ /* 0x040fe80000001818 */
[----:B------:R-:W-:Y:S02]  /*201e0*/  FADD.FTZ R3, R243, R3 ;  /* 0x00000003f3037221 */ /* 0x000fe40000010000 */
[----:B------:R-:W-:Y:S02]  /*201f0*/  FADD.FTZ R2, R197, R69 ;  /* 0x00000045c5027221 */ /* 0x000fe40000010000 */
[-C--:B------:R-:W-:Y:S04]  /*20200*/  HMMA.16816.F32 R28, R80, R98.reuse, R28 ;  /* 0x00000062501c723c */ /* 0x080fe8000000181c */
[----:B------:R-:W-:Y:S04]  /*20210*/  FADD.FTZ R2, R200, R2 ;  /* 0x00000002c8027221 */ /* 0x000fe80000010000 */
        /* <DEDUP_REMOVED lines=9> */
[-C--:B---3--:R-:W-:Y:S07]  /*202b0*/  HMMA.16816.F32 R120, R180, R132.reuse, R4 ;  /* 0x00000084b478723c */ /* 0x088fee0000001804 */
        /* <DEDUP_REMOVED lines=107> */
.L_x_727:
        /* <DEDUP_REMOVED lines=120> */
.L_x_671:
[----:B------:R-:W3:Y:S02]  /*210f0*/  S2R R55, SR_CTAID.Y ;  /* 0x0000000000377919 */ /* 0x000ee40000002600 */
[----:B---3--:R-:W-:Y:S01]  /*21100*/  SHF.R.S32.HI R43, RZ, 0x1f, R55 ;  /* 0x0000001fff2b7819 */ /* 0x008fe20000011437 */
[----:B------:R-:W-:Y:S05]  /*21110*/  @P4 BRA `(.L_x_729) ;  /* 0x0000130000004947 */ /* 0x000fea0003800000 */
[----:B------:R-:W3:Y:S01]  /*21120*/  LDL R44, [R1+0x78] ;  /* 0x00007800012c7983 */ /* 0x000ee20000100800 */
[----:B------:R-:W-:Y:S01]  /*21130*/  IMAD.MOV.U32 R6, RZ, RZ, -0x10 ;  /* 0xfffffff0ff067424 */ /* 0x000fe200078e00ff */
[----:B------:R-:W-:Y:S02]  /*21140*/  F2FP.PACK_AB R5, R121, R120 ;  /* 0x000000787905723e */ /* 0x000fe400000000ff */
[----:B------:R-:W4:Y:S01]  /*21150*/  S2R R41, SR_TID.X ;  /* 0x0000000000297919 */ /* 0x000f220000002100 */
        /* <DEDUP_REMOVED lines=12> */
[----:B----4-:R-:W-:Y:S02]  /*21220*/  SHF.R.S32.HI R42, RZ, 0x1f, R41 ;  /* 0x0000001fff2a7819 */ /* 0x010fe40000011429 */
        /* <DEDUP_REMOVED lines=16> */
[----:B--2---:R-:W-:Y:S01]  /*21330*/  IMAD.IADD R27, R41, 0x1, -R0 ;  /* 0x00000001291b7824 */ /* 0x004fe200078e0a00 */
        /* <DEDUP_REMOVED lines=35> */
[----:B--2---:R-:W-:-:S03]  /*21570*/  IMAD.MOV.U32 R5, RZ, RZ, 0x20 ;  /* 0x00000020ff057424 */ /* 0x004fc600078e00ff */
        /* <DEDUP_REMOVED lines=14> */
[----:B--2---:R-:W-:-:S03]  /*21660*/  IMAD.IADD R3, R8, 0x1, R2 ;  /* 0x0000000108037824 */ /* 0x004fc600078e0202 */
        /* <DEDUP_REMOVED lines=36> */
.L_x_730:
        /* <DEDUP_REMOVED lines=183> */
.L_x_729:
        /* <DEDUP_REMOVED lines=19> */
.L_x_731:
[----:B----4-:R-:W3:Y:S01]  /*22550*/  S2R R10, SR_TID.X ;  /* 0x00000000000a7919 */ /* 0x010ee20000002100 */
[----:B------:R-:W-:Y:S01]  /*22560*/  SHF.R.S32.HI R0, RZ, 0x1f, R8 ;  /* 0x0000001fff007819 */ /* 0x000fe20000011408 */
[----:B------:R-:W-:Y:S01]  /*22570*/  BSSY B0, `(.L_x_732) ;  /* 0x0000026000007945 */ /* 0x000fe20003800000 */
[----:B-1----:R-:W-:-:S02]  /*22580*/  SEL R9, R8, RZ, !P0 ;  /* 0x000000ff08097207 */ /* 0x002fc40004000000 */
[----:B------:R-:W-:Y:S02]  /*22590*/  SEL R11, R0, RZ, !P0 ;  /* 0x000000ff000b7207 */ /* 0x000fe40004000000 */
[----:B---3--:R-:W-:-:S13]  /*225a0*/  ISETP.GT.AND P1, PT, R10, 0x7f, PT ;  /* 0x0000007f0a00780c */ /* 0x008fda0003f24270 */
        /* <DEDUP_REMOVED lines=34> */
.L_x_733:
[----:B------:R-:W-:Y:S05]  /*227d0*/  BSYNC B0 ;  /* 0x0000000000007941 */ /* 0x000fea0003800000 */
.L_x_732:
[----:B------:R-:W3:Y:S01]  /*227e0*/  S2R R12, SR_CTAID.X ;  /* 0x00000000000c7919 */ /* 0x000ee20000002500 */
        /* <DEDUP_REMOVED lines=16> */
[----:B---3--:R-:W-:Y:S02]  /*228f0*/  IMAD R4, R12, 0x80, R4 ;  /* 0x000000800c047824 */ /* 0x008fe400078e0204 */
        /* <DEDUP_REMOVED lines=28> */
[----:B------:R-:W3:Y:S01]  /*22ac0*/  SHFL.IDX PT, R7, R3, RZ, 0x181f ;  /* 0x00181fff03077589 */ /* 0x000ee200000e0000 */
[----:B------:R-:W-:-:S02]  /*22ad0*/  IADD3 R8, R2, 0x10, RZ ;  /* 0x0000001002087810 */ /* 0x000fc40007ffe0ff */
[-C--:B------:R-:W-:Y:S01]  /*22ae0*/  ISETP.GE.OR P1, PT, R2, R19.reuse, P0 ;  /* 0x000000130200720c */ /* 0x080fe20000726670 */
[----:B------:R-:W4:Y:S01]  /*22af0*/  SHFL.IDX PT, R9, R3, 0x1, 0x181f ;  /* 0x00381f0003097f89 */ /* 0x000f2200000e0000 */
[-C--:B------:R-:W-:Y:S02]  /*22b00*/  ISETP.GE.OR P5, PT, R8, R19.reuse, P0 ;  /* 0x000000130800720c */ /* 0x080fe400007a6670 */
[C---:B------:R-:W-:Y:S01]  /*22b10*/  IADD3 R14, R2.reuse, 0x20, RZ ;  /* 0x00000020020e7810 */ /* 0x040fe20007ffe0ff */
[----:B------:R-:W2:Y:S01]  /*22b20*/  SHFL.IDX PT, R8, R4, 0x2, 0x181f ;  /* 0x00581f0004087f89 */ /* 0x000ea200000e0000 */
[----:B------:R-:W-:Y:S02]  /*22b30*/  IADD3 R10, R2, 0x40, RZ ;  /* 0x00000040020a7810 */ /* 0x000fe40007ffe0ff */
[----:B------:R-:W-:Y:S01]  /*22b40*/  ISETP.GE.OR P4, PT, R14, R19, P0 ;  /* 0x000000130e00720c */ /* 0x000fe20000786670 */
[----:B------:R-:W2:Y:S01]  /*22b50*/  SHFL.IDX PT, R12, R3, 0x2, 0x181f ;  /* 0x00581f00030c7f89 */ /* 0x000ea200000e0000 */
[----:B------:R-:W-:-:S02]  /*22b60*/  IADD3 R13, R2, 0x30, RZ ;  /* 0x00000030020d7810 */ /* 0x000fc40007ffe0ff */
[-C--:B------:R-:W-:Y:S01]  /*22b70*/  ISETP.GE.OR P6, PT, R10, R19.reuse, P0 ;  /* 0x000000130a00720c */ /* 0x080fe200007c6670 */
[----:B------:R-:W2:Y:S01]  /*22b80*/  SHFL.IDX PT, R11, R4, 0x3, 0x181f ;  /* 0x00781f00040b7f89 */ /* 0x000ea200000e0000 */
[C---:B-1----:R-:W-:Y:S02]  /*22b90*/  @!P1 LEA R6, P2, R0.reuse, R6, 0x1 ;  /* 0x0000000600069211 */ /* 0x042fe400078408ff */
[----:B------:R-:W-:Y:S01]  /*22ba0*/  ISETP.GE.OR P3, PT, R13, R19, P0 ;  /* 0x000000130d00720c */ /* 0x000fe20000766670 */
[----:B------:R-:W1:Y:S01]  /*22bb0*/  SHFL.IDX PT, R14, R3, 0x3, 0x181f ;  /* 0x00781f00030e7f89 */ /* 0x000e6200000e0000 */
[----:B---3--:R-:W-:-:S03]  /*22bc0*/  @!P1 LEA.HI.X R7, R0, R7, R20, 0x1, P2 ;  /* 0x0000000700079211 */ /* 0x008fc600010f0c14 */
[----:B------:R-:W3:Y:S04]  /*22bd0*/  SHFL.IDX PT, R10, R4, 0x4, 0x181f ;  /* 0x00981f00040a7f89 */ /* 0x000ee800000e0000 */
[----:B------:R1:W-:Y:S04]  /*22be0*/  @!P1 ST.E.128 [R6.64], RZ ;  /* 0x000000ff06009985 */ /* 0x0003e8000c101d08 */
[----:B------:R-:W-:Y:S04]  /*22bf0*/  SHFL.IDX PT, R13, R4, 0x5, 0x181f ;  /* 0x00b81f00040d7f89 */ /* 0x000fe800000e0000 */
[----:B------:R-:W-:Y:S04]  /*22c00*/  SHFL.IDX PT, R15, R4, 0x6, 0x181f ;  /* 0x00d81f00040f7f89 */ /* 0x000fe800000e0000 */
[----:B------:R-:W3:Y:S04]  /*22c10*/  SHFL.IDX PT, R18, R3, 0x4, 0x181f ;  /* 0x00981f0003127f89 */ /* 0x000ee800000e0000 */
[----:B------:R-:W3:Y:S04]  /*22c20*/  SHFL.IDX PT, R17, R3, 0x5, 0x181f ;  /* 0x00b81f0003117f89 */ /* 0x000ee800000e0000 */
[----:B------:R-:W3:Y:S04]  /*22c30*/  SHFL.IDX PT, R16, R3, 0x6, 0x181f ;  /* 0x00d81f0003107f89 */ /* 0x000ee800000e0000 */
[----:B------:R-:W3:Y:S01]  /*22c40*/  SHFL.IDX PT, R4, R4, 0x7, 0x181f ;  /* 0x00f81f0004047f89 */ /* 0x000ee200000e0000 */
[----:B-1----:R-:W-:-:S02]  /*22c50*/  IADD3 R7, R2, 0x50, RZ ;  /* 0x0000005002077810 */ /* 0x002fc40007ffe0ff */
[C---:B------:R-:W-:Y:S01]  /*22c60*/  @!P5 LEA R6, P1, R0.reuse, R5, 0x1 ;  /* 0x000000050006d211 */ /* 0x040fe200078208ff */
[----:B------:R-:W1:Y:S01]  /*22c70*/  SHFL.IDX PT, R3, R3, 0x7, 0x181f ;  /* 0x00f81f0003037f89 */ /* 0x000e6200000e0000 */
[----:B------:R-:W-:Y:S02]  /*22c80*/  ISETP.GE.OR P2, PT, R7, R19, P0 ;  /* 0x000000130700720c */ /* 0x000fe40000746670 */
[C---:B----4-:R-:W-:Y:S02]  /*22c90*/  @!P5 LEA.HI.X R7, R0.reuse, R9, R20, 0x1, P1 ;  /* 0x000000090007d211 */ /* 0x050fe400008f0c14 */
[----:B--2---:R-:W-:Y:S02]  /*22ca0*/  @!P4 LEA R8, P1, R0, R8, 0x1 ;  /* 0x000000080008c211 */ /* 0x004fe400078208ff */
        /* <DEDUP_REMOVED lines=9> */
[----:B--2---:R-:W-:-:S04]  /*22d40*/  @!P3 LEA R6, P5, R0, R11, 0x1 ;  /* 0x0000000b0006b211 */ /* 0x004fc800078a08ff */
[C---:B------:R-:W-:Y:S02]  /*22d50*/  @!P3 LEA.HI.X R7, R0.reuse, R14, R20, 0x1, P5 ;  /* 0x0000000e0007b211 */ /* 0x040fe400028f0c14 */
[----:B---3--:R-:W-:-:S03]  /*22d60*/  @!P6 LEA R10, P5, R0, R10, 0x1 ;  /* 0x0000000a000ae211 */ /* 0x008fc600078a08ff */
        /* <DEDUP_REMOVED lines=14> */
.L_x_734:
        /* <DEDUP_REMOVED lines=11> */
.L_x_1480:


//--------------------- .text._ZN7cutlass13device_kernelIN5flash19enable_sm80_to_sm89INS1_16FlashAttnFwdSm80INS1_25CollectiveMainloopFwdSm80ILi4ELi1ELb0EN4cute5tupleIJNS5_1CILi128EEENS7_ILi112EEENS7_ILi64EEEEEELi64ENS_6half_tEfNS_4arch4Sm80ELb0ELb0ELb0ELb0ELb0ELb0ELb1ELb0EEENS1_21CollectiveEpilogueFwdINS6_IJS8_SA_S9_EEENS6_IJNS7_ILi1EEESI_SI_EEESC_SE_Li128ELb0ELb1ELb0ELb0EEENS1_19SingleTileSchedulerILb0ELb0ELb1ELi128EEEEEEEEEvNT_6ParamsE --------------------------
	.section	.text._ZN7cutlass13device_kernelIN5flash19enable_sm80_to_sm89INS1_16FlashAttnFwdSm80INS1_25CollectiveMainloopFwdSm80ILi4ELi1ELb0EN4cute5tupleIJNS5_1CILi128EEENS7_ILi112EEENS7_ILi64EEEEEELi64ENS_6half_tEfNS_4arch4Sm80ELb0ELb0ELb0ELb0ELb0ELb0ELb1ELb0EEENS1_21CollectiveEpilogueFwdINS6_IJS8_SA_S9_EEENS6_IJNS7_ILi1EEESI_SI_EEESC_SE_Li128ELb0ELb1ELb0ELb0EEENS1_19SingleTileSchedulerILb0ELb0ELb1ELi128EEEEEEEEEvNT_6ParamsE,"ax",@progbits
	.sectioninfo	@"SHI_REGISTERS=255"
	.align	128
.text._ZN7cutlass13device_kernelIN5flash19enable_sm80_to_sm89INS1_16FlashAttnFwdSm80INS1_25CollectiveMainloopFwdSm80ILi4ELi1ELb0EN4cute5tupleIJNS5_1CILi128EEENS7_ILi112EEENS7_ILi64EEEEEELi64ENS_6half_tEfNS_4arch4Sm80ELb0ELb0ELb0ELb0ELb0ELb0ELb1ELb0EEENS1_21CollectiveEpilogueFwdINS6_IJS8_SA_S9_EEENS6_IJNS7_ILi1EEESI_SI_EEESC_SE_Li128ELb0ELb1ELb0ELb0EEENS1_19SingleTileSchedulerILb0ELb0ELb1ELi128EEEEEEEEEvNT_6ParamsE:
        .type           _ZN7cutlass13device_kernelIN5flash19enable_sm80_to_sm89INS1_16FlashAttnFwdSm80INS1_25CollectiveMainloopFwdSm80ILi4ELi1ELb0EN4cute5tupleIJNS5_1CILi128EEENS7_ILi112EEENS7_ILi64EEEEEELi64ENS_6half_tEfNS_4arch4Sm80ELb0ELb0ELb0ELb0ELb0ELb0ELb1ELb0EEENS1_21CollectiveEpilogueFwdINS6_IJS8_SA_S9_EEENS6_IJNS7_ILi1EEESI_SI_EEESC_SE_Li128ELb0ELb1ELb0ELb0EEENS1_19SingleTileSchedulerILb0ELb0ELb1ELi128EEEEEEEEEvNT_6ParamsE,@function
        .size           _ZN7cutlass13device_kernelIN5flash19enable_sm80_to_sm89INS1_16FlashAttnFwdSm80INS1_25CollectiveMainloopFwdSm80ILi4ELi1ELb0EN4cute5tupleIJNS5_1CILi128EEENS7_ILi112EEENS7_ILi64EEEEEELi64ENS_6half_tEfNS_4arch4Sm80ELb0ELb0ELb0ELb0ELb0ELb0ELb1ELb0EEENS1_21CollectiveEpilogueFwdINS6_IJS8_SA_S9_EEENS6_IJNS7_ILi1EEESI_SI_EEESC_SE_Li128ELb0ELb1ELb0ELb0EEENS1_19SingleTileSchedulerILb0ELb0ELb1ELi128EEEEEEEEEvNT_6ParamsE,(.L_x_1481 - _ZN7cutlass13device_kernelIN5flash19enable_sm80_to_sm89INS1_16FlashAttnFwdSm80INS1_25CollectiveMainloopFwdSm80ILi4ELi1ELb0EN4cute5tupleIJNS5_1CILi128EEENS7_ILi112EEENS7_ILi64EEEEEELi64ENS_6half_tEfNS_4arch4Sm80ELb0ELb0ELb0ELb0ELb0ELb0ELb1ELb0EEENS1_21CollectiveEpilogueFwdINS6_IJS8_SA_S9_EEENS6_IJNS7_ILi1EEESI_SI_EEESC_SE_Li128ELb0ELb1ELb0ELb0EEENS1_19SingleTileSchedulerILb0ELb0ELb1ELi128EEEEEEEEEvNT_6ParamsE)
        .other          _ZN7cutlass13device_kernelIN5flash19enable_sm80_to_sm89INS1_16FlashAttnFwdSm80INS1_25CollectiveMainloopFwdSm80ILi4ELi1ELb0EN4cute5tupleIJNS5_1CILi128EEENS7_ILi112EEENS7_ILi64EEEEEELi64ENS_6half_tEfNS_4arch4Sm80ELb0ELb0ELb0ELb0ELb0ELb0ELb1ELb0EEENS1_21CollectiveEpilogueFwdINS6_IJS8_SA_S9_EEENS6_IJNS7_ILi1EEESI_SI_EEESC_SE_Li128ELb0ELb1ELb0ELb0EEENS1_19SingleTileSchedulerILb0ELb0ELb1ELi128EEEEEEEEEvNT_6ParamsE,@"STO_CUDA_ENTRY STV_DEFAULT"
_ZN7cutlass13device_kernelIN5flash19enable_sm80_to_sm89INS1_16FlashAttnFwdSm80INS1_25CollectiveMainloopFwdSm80ILi4ELi1ELb0EN4cute5tupleIJNS5_1CILi128EEENS7_ILi112EEENS7_ILi64EEEEEELi64ENS_6half_tEfNS_4arch4Sm80ELb0ELb0ELb0ELb0ELb0ELb0ELb1ELb0EEENS1_21CollectiveEpilogueFwdINS6_IJS8_SA_S9_EEENS6_IJNS7_ILi1EEESI_SI_EEESC_SE_Li128ELb0ELb1ELb0ELb0EEENS1_19SingleTileSchedulerILb0ELb0ELb1ELi128EEEEEEEEEvNT_6ParamsE:
        /* <DEDUP_REMOVED lines=16> */
[----:B------:R-:W-:Y:S01]  /*0100*/  ISETP.NE.AND P0, PT, R20, 0x1, PT ;  /* 0x000000011400780c */ /* 0x000fe20003f05270 */
        /* <DEDUP_REMOVED lines=51> */
[C---:B------:R-:W-:Y:S01]  /*0440*/  ISETP.GE.AND P4, PT, R9.reuse, R20, PT ;  /* 0x000000140900720c */ /* 0x040fe20003f86270 */
        /* <DEDUP_REMOVED lines=56> */
[C---:B-----5:R-:W-:Y:S01]  /*07d0*/  @!P5 LEA.HI.X R9, R32.reuse, R12, R33, 0x1, P1 ;  /* 0x0000000c2009d211 */ /* 0x060fe200008f0c21 */
[----:B------:R-:W-:Y:S01]  /*07e0*/  @!P4 IMAD.SHL.U32 R12, R231, 0x2, RZ ;  /* 0x00000002e70cc824 */ /* 0x000fe200078e00ff */
[C---:B------:R-:W-:Y:S02]  /*07f0*/  @!P4 LEA R6, P1, R32.reuse, R11, 0x1 ;  /* 0x0000000b2006c211 */ /* 0x040fe400078208ff */
[----:B------:R-:W-:Y:S02]  /*0800*/  SHF.R.U32.HI R11, RZ, 0x1f, R19 ;  /* 0x0000001fff0b7819 */ /* 0x000fe40000011613 */
[----:B------:R-:W-:Y:S02]  /*0810*/  @!P4 LEA.HI.X R7, R32, R18, R33, 0x1, P1 ;  /* 0x000000122007c211 */ /* 0x000fe400008f0c21 */
[----:B------:R-:W-:-:S05]  /*0820*/  LEA.HI.SX32 R245, R19, R11, 0x1a ;  /* 0x0000000b13f57211 */ /* 0x000fca00078fd2ff */
[----:B------:R-:W-:Y:S01]  /*0830*/  STL [R1+0x38], R245 ;  /* 0x000038f501007387 */ /* 0x000fe20000100800 */
[----:B-1----:R-:W-:Y:S02]  /*0840*/  IMAD.IADD R3, R5, 0x1, R10 ;  /* 0x0000000105037824 */ /* 0x002fe400078e020a */
[----:B------:R-:W-:Y:S02]  /*0850*/  IMAD R0, R29, c[0x0][0x1e8], RZ ;  /* 0x00007a001d007a24 */ /* 0x000fe400078e02ff */
[----:B------:R-:W-:Y:S01]  /*0860*/  IMAD.MOV.U32 R2, RZ, RZ, R4 ;  /* 0x000000ffff027224 */ /* 0x000fe200078e0004 */
[----:B------:R-:W-:Y:S01]  /*0870*/  @!P2 LEA R4, P1, R32, R15, 0x1 ;  /* 0x0000000f2004a211 */ /* 0x000fe200078208ff */
[C---:B------:R-:W-:Y:S02]  /*0880*/  IMAD R0, R28.reuse, c[0x0][0x1ec], R0 ;  /* 0x00007b001c007a24 */ /* 0x040fe400078e0200 */
[----:B------:R-:W-:Y:S01]  /*0890*/  IMAD.WIDE.U32 R2, R28, c[0x0][0x1e8], R2 ;  /* 0x00007a001c027a25 */ /* 0x000fe200078e0002 */
[----:B------:R-:W-:-:S02]  /*08a0*/  @!P2 LEA.HI.X R5, R32, R16, R33, 0x1, P1 ;  /* 0x000000102005a211 */ /* 0x000fc400008f0c21 */
[----:B------:R-:W-:Y:S01]  /*08b0*/  @!P0 LEA R10, P1, R32, R13, 0x1 ;  /* 0x0000000d200a8211 */ /* 0x000fe200078208ff */
[----:B------:R-:W-:Y:S01]  /*08c0*/  IMAD.IADD R3, R3, 0x1, R0 ;  /* 0x0000000103037824 */ /* 0x000fe200078e0200 */
[----:B------:R-:W-:Y:S01]  /*08d0*/  LEA.HI R13, R22, R136, RZ, 0x4 ;  /* 0x00000088160d7211 */ /* 0x000fe200078f20ff */
[----:B------:R-:W-:Y:S01]  /*08e0*/  @!P5 IMAD.SHL.U32 R0, R231, 0x2, RZ ;  /* 0x00000002e700d824 */ /* 0x000fe200078e00ff */
[----:B------:R-:W-:Y:S01]  /*08f0*/  @!P0 LEA.HI.X R11, R32, R14, R33, 0x1, P1 ;  /* 0x0000000e200b8211 */ /* 0x000fe200008f0c21 */
[----:B------:R-:W-:-:S03]  /*0900*/  IMAD.SHL.U32 R16, R17, 0x8, RZ ;  /* 0x0000000811107824 */ /* 0x000fc600078e00ff */
[----:B------:R1:W-:Y:S04]  /*0910*/  @!P5 LDGSTS.E.BYPASS.LTC128B.128 [R0+0x9100], [R8.64], !P3 ;  /* 0x091000000800dfae */ /* 0x0003e8000d901d48 */
[----:B------:R3:W-:Y:S01]  /*0920*/  @!P4 LDGSTS.E.BYPASS.LTC128B.128 [R12+0x9900], [R6.64], !P3 ;  /* 0x09900000060ccfae */ /* 0x0007e2000d901d48 */
[----:B--2---:R-:W-:Y:S01]  /*0930*/  @P6 SHF.R.S32.HI R25, RZ, 0x1f, R24 ;  /* 0x0000001fff196819 */ /* 0x004fe20000011418 */
[----:B------:R-:W-:Y:S01]  /*0940*/  @!P6 IMAD.MOV.U32 R25, RZ, RZ, R26 ;  /* 0x000000ffff19e224 */ /* 0x000fe200078e001a */
[----:B------:R-:W-:Y:S01]  /*0950*/  IADD3 R26, R245, -0x1, RZ ;  /* 0xfffffffff51a7810 */ /* 0x000fe20007ffe0ff */
[----:B------:R-:W-:-:S03]  /*0960*/  @!P6 IMAD.MOV.U32 R24, RZ, RZ, R23 ;  /* 0x000000ffff18e224 */ /* 0x000fc600078e0017 */
[----:B------:R-:W-:Y:S01]  /*0970*/  SHF.R.S32.HI R27, RZ, 0x1f, R26 ;  /* 0x0000001fff1b7819 */ /* 0x000fe2000001141a */
[----:B------:R-:W-:-:S04]  /*0980*/  IMAD.WIDE.U32 R34, R24, c[0x0][0x1f0], R2 ;  /* 0x00007c0018227a25 */ /* 0x000fc800078e0002 */
[----:B------:R-:W-:Y:S01]  /*0990*/  IMAD.MOV.U32 R246, RZ, RZ, R34 ;  /* 0x000000fffff67224 */ /* 0x000fe200078e0022 */
[----:B------:R2:W-:Y:S01]  /*09a0*/  STL.64 [R1+0x30], R34 ;  /* 0x0000302201007387 */ /* 0x0005e20000100a00 */
[----:B-1----:R-:W-:Y:S02]  /*09b0*/  @!P2 IMAD.SHL.U32 R0, R231, 0x2, RZ ;  /* 0x00000002e700a824 */ /* 0x002fe400078e00ff */
[----:B------:R-:W-:Y:S02]  /*09c0*/  IMAD.MOV.U32 R8, RZ, RZ, 0x70 ;  /* 0x00000070ff087424 */ /* 0x000fe400078e00ff */
[----:B---3--:R-:W-:Y:S01]  /*09d0*/  IMAD.SHL.U32 R7, R227, 0x20, RZ ;  /* 0x00000020e3077824 */ /* 0x008fe200078e00ff */
        /* <DEDUP_REMOVED lines=24> */
[C---:B---3--:R-:W-:Y:S01]  /*0b60*/  IMAD.WIDE.U32 R10, R226.reuse, 0x20, RZ ;  /* 0x00000020e20a7825 */ /* 0x048fe200078e00ff */
        /* <DEDUP_REMOVED lines=15> */
[----:B------:R-:W-:Y:S02]  /*0c60*/  ISETP.GE.AND P2, PT, R30, 0x61, PT ;  /* 0x000000611e00780c */ /* 0x000fe40003f46270 */
[----:B------:R4:W-:Y:S01]  /*0c70*/  @P1 LDGSTS.E.BYPASS.LTC128B.128 [R0+0x4100], [R4.64], !P0 ;  /* 0x0410000004001fae */ /* 0x0009e2000c101d48 */
[----:B------:R-:W-:Y:S02]  /*0c80*/  @P6 LEA R14, P1, R8, c[0x0][0x1c8], 0x1 ;  /* 0x00007200080e6a11 */ /* 0x000fe400078208ff */
[----:B------:R-:W-:Y:S02]  /*0c90*/  ISETP.GE.AND P3, PT, R30, 0x51, PT ;  /* 0x000000511e00780c */ /* 0x000fe40003f66270 */
[----:B------:R-:W-:-:S02]  /*0ca0*/  @P6 LEA.HI.X R15, R8, c[0x0][0x1cc], R10, 0x1, P1 ;  /* 0x00007300080f6a11 */ /* 0x000fc400008f0c0a */
[----:B------:R-:W-:-:S04]  /*0cb0*/  LOP3.LUT R10, R13, 0xfffffff0, RZ, 0xc0, !PT ;  /* 0xfffffff00d0a7812 */ /* 0x000fc800078ec0ff */
[----:B------:R-:W-:Y:S02]  /*0cc0*/  @P2 IMAD R19, R227, 0x60, RZ ;  /* 0x00000060e3132824 */ /* 0x000fe400078e02ff */
[----:B------:R-:W-:Y:S01]  /*0cd0*/  IMAD.IADD R10, R136, 0x1, -R10 ;  /* 0x00000001880a7824 */ /* 0x000fe200078e0a0a */
[----:B---3--:R-:W-:Y:S02]  /*0ce0*/  LEA.HI R6, R13, R11, RZ, 0x1 ;  /* 0x0000000b0d067211 */ /* 0x008fe400078f08ff */
[C---:B------:R-:W-:Y:S02]  /*0cf0*/  @P3 IMAD R7, R227.reuse, 0x50, RZ ;  /* 0x00000050e3073824 */ /* 0x040fe400078e02ff */
[----:B------:R-:W-:Y:S02]  /*0d00*/  SHF.R.S32.HI R18, RZ, 0x1f, R10 ;  /* 0x0000001fff127819 */ /* 0x000fe4000001140a */
[----:B------:R-:W-:Y:S02]  /*0d10*/  LOP3.LUT R6, R6, 0xfffffffe, RZ, 0xc0, !PT ;  /* 0xfffffffe06067812 */ /* 0x000fe400078ec0ff */
[----:B------:R-:W-:Y:S01]  /*0d20*/  LEA.HI R18, R18, R10, RZ, 0x3 ;  /* 0x0000000a12127211 */ /* 0x000fe200078f18ff */
[----:B----4-:R-:W-:-:S02]  /*0d30*/  @P5 IMAD R0, R227, 0x30, RZ ;  /* 0x00000030e3005824 */ /* 0x010fc400078e02ff */
        /* <DEDUP_REMOVED lines=31> */
[C---:B---3--:R-:W-:Y:S02]  /*0f30*/  @P4 IMAD.SHL.U32 R5, R231.reuse, 0x2, RZ ;  /* 0x00000002e7054824 */ /* 0x048fe400078e00ff */
[----:B----4-:R-:W-:-:S03]  /*0f40*/  @P2 IMAD.SHL.U32 R0, R231, 0x2, RZ ;  /* 0x00000002e7002824 */ /* 0x010fc600078e00ff */
[----:B------:R3:W-:Y:S04]  /*0f50*/  @P4 LDGSTS.E.BYPASS.LTC128B.128 [R5+0x5900], [R8.64], !P0 ;  /* 0x0590000008054fae */ /* 0x0007e8000c101d48 */
[----:B------:R4:W-:Y:S04]  /*0f60*/  @P3 LDGSTS.E.BYPASS.LTC128B.128 [R4+0x6100], [R6.64], !P0 ;  /* 0x0610000006043fae */ /* 0x0009e8000c101d48 */
[----:B------:R5:W-:Y:S01]  /*0f70*/  @P2 LDGSTS.E.BYPASS.LTC128B.128 [R0+0x6900], [R2.64], !P0 ;  /* 0x0690000002002fae */ /* 0x000be2000c101d48 */
[C---:B------:R-:W-:Y:S02]  /*0f80*/  R2P PR, R11.reuse, 0x6 ;  /* 0x000000060b007804 */ /* 0x040fe40000000000 */
[----:B------:R-:W-:Y:S01]  /*0f90*/  LOP3.LUT P3, RZ, R72, 0x2, RZ, 0xc0, !PT ;  /* 0x0000000248ff7812 */ /* 0x000fe2000786c0ff */
[----:B------:R-:W0:Y:S01]  /*0fa0*/  LDGDEPBAR ;  /* 0x00000000000079af */ /* 0x000e220000000000 */
[----:B----4-:R-:W-:Y:S01]  /*0fb0*/  IMAD.SHL.U32 R4, R18, 0x40, RZ ;  /* 0x0000004012047824 */ /* 0x010fe200078e00ff */
[----:B------:R-:W-:Y:S01]  /*0fc0*/  LEA.HI R6, R22, R136, RZ, 0x5 ;  /* 0x0000008816067211 */ /* 0x000fe200078f28ff */
[----:B-----5:R-:W-:-:S03]  /*0fd0*/  IMAD.SHL.U32 R2, R11, 0x40, RZ ;  /* 0x000000400b027824 */ /* 0x020fc600078e00ff */
[----:B---3--:R-:W-:Y:S01]  /*0fe0*/  SHF.R.S32.HI R5, RZ, 0x5, R6 ;  /* 0x00000005ff057819 */ /* 0x008fe20000011406 */
        /* <DEDUP_REMOVED lines=14> */
[----:B------:R-:W-:Y:S01]  /*10d0*/  IADD3 R238, R139, 0x3920, RZ ;  /* 0x000039208bee7810 */ /* 0x000fe20007ffe0ff */
        /* <DEDUP_REMOVED lines=18> */
[----:B------:R1:W3:Y:S01]  /*1200*/  LDSM.16.M88.4 R12, [R234+0x7100] ;  /* 0x00710000ea0c783b */ /* 0x0002e20000000200 */
[----:B------:R-:W-:Y:S01]  /*1210*/  IMAD R237, R3, 0x2, R234 ;  /* 0x0000000203ed7824 */ /* 0x000fe200078e02ea */
[----:B------:R-:W-:Y:S01]  /*1220*/  IADD3 R239, R238, 0x3000, RZ ;  /* 0x00003000eeef7810 */ /* 0x000fe20007ffe0ff */
[----:B------:R-:W-:Y:S01]  /*1230*/  IMAD.IADD R5, R5, 0x1, R0 ;  /* 0x0000000105057824 */ /* 0x000fe200078e0200 */
[----:B------:R1:W4:Y:S01]  /*1240*/  LDSM.16.M88.4 R8, [R234+0x9100] ;  /* 0x00910000ea08783b */ /* 0x0003220000000200 */
[----:B------:R-:W-:-:S02]  /*1250*/  IMAD R0, R25, c[0x0][0x218], RZ ;  /* 0x0000860019007a24 */ /* 0x000fc400078e02ff */
[C---:B--2---:R-:W-:Y:S01]  /*1260*/  IMAD.WIDE.U32 R34, R24.reuse, c[0x0][0x218], R4 ;  /* 0x0000860018227a25 */ /* 0x044fe200078e0004 */
[----:B------:R1:W2:Y:S03]  /*1270*/  LDSM.16.M88.4 R60, [R139+0x3900] ;  /* 0x003900008b3c783b */ /* 0x0002a60000000200 */
        /* <DEDUP_REMOVED lines=23> */
[----:B--234-:R-:W-:Y:S01]  /*13f0*/  IMAD R0, R27, c[0x0][0x208], RZ ;  /* 0x000082001b007a24 */ /* 0x01cfe200078e02ff */
        /* <DEDUP_REMOVED lines=39> */
[----:B---3--:R-:W-:-:S04]  /*1670*/  IADD3 R6, P2, R24, R32, RZ ;  /* 0x0000002018067210 */ /* 0x008fc80007f5e0ff */
[----:B------:R1:W-:Y:S01]  /*1680*/  LDGSTS.E.BYPASS.LTC128B.128 [R2+0x2100], [R24.64], !P5 ;  /* 0x0210000018027fae */ /* 0x0003e2000e901d48 */
[----:B------:R-:W-:Y:S02]  /*1690*/  IADD3.X R7, R25, R0, RZ, P2, !PT ;  /* 0x0000000019077210 */ /* 0x000fe400017fe4ff */
[----:B----4-:R-:W-:-:S03]  /*16a0*/  IADD3 R28, P1, R6, R32, RZ ;  /* 0x00000020061c7210 */ /* 0x010fc60007f3e0ff */
[----:B------:R1:W-:Y:S02]  /*16b0*/  LDGSTS.E.BYPASS.LTC128B.128 [R2+0x2900], [R6.64], !P4 ;  /* 0x0290000006027fae */ /* 0x0003e4000e101d48 */
[----:B------:R-:W-:-:S05]  /*16c0*/  IMAD.X R29, R7, 0x1, R0, P1 ;  /* 0x00000001071d7824 */ /* 0x000fca00008e0600 */
[----:B------:R1:W-:Y:S03]  /*16d0*/  LDGSTS.E.BYPASS.LTC128B.128 [R2+0x3100], [R28.64], !P3 ;  /* 0x031000001c027fae */ /* 0x0003e6000d901d48 */
.L_x_735:
[C---:B-1234-:R-:W-:Y:S01]  /*16e0*/  HMMA.16816.F32 R32, R8.reuse, R60, RZ ;  /* 0x0000003c0820723c */ /* 0x05efe200000018ff */
[----:B------:R-:W-:Y:S01]  /*16f0*/  IMAD.MOV.U32 R0, RZ, RZ, 0x40 ;  /* 0x00000040ff007424 */ /* 0x000fe200078e00ff */
[----:B------:R-:W-:Y:S01]  /*1700*/  LOP3.LUT P1, RZ, R72, 0x4, RZ, 0xc0, !PT ;  /* 0x0000000448ff7812 */ /* 0x000fe2000782c0ff */
[----:B------:R-:W-:Y:S01]  /*1710*/  IMAD R235, R4, 0x2, R234 ;  /* 0x0000000204eb7824 */ /* 0x000fe200078e02ea */
[----:B------:R-:W0:Y:S02]  /*1720*/  LDGDEPBAR ;  /* 0x00000000000079af */ /* 0x000e240000000000 */
[----:B------:R-:W-:Y:S01]  /*1730*/  SEL R0, R0, 0xffffffc0, !P1 ;  /* 0xffffffc000007807 */ /* 0x000fe20004800000 */
[----:B------:R-:W-:Y:S01]  /*1740*/  IMAD R236, R3, 0x2, R235 ;  /* 0x0000000203ec7824 */ /* 0x000fe200078e02eb */
[----:B------:R-:W-:Y:S01]  /*1750*/  HMMA.16816.F32 R28, R8, R56, RZ ;  /* 0x00000038081c723c */ /* 0x000fe200000018ff */
[----:B------:R-:W-:Y:S02]  /*1760*/  ISETP.GE.AND P1, PT, R230, 0x71, PT ;  /* 0x00000071e600780c */ /* 0x000fe40003f26270 */
[----:B------:R-:W-:-:S02]  /*1770*/  IADD3 R233, R139, R0, RZ ;  /* 0x000000008be97210 */ /* 0x000fc40007ffe0ff */
[----:B------:R-:W-:Y:S01]  /*1780*/  IADD3 R232, R238, R0, RZ ;  /* 0x00000000eee87210 */ /* 0x000fe20007ffe0ff */
[----:B------:R-:W-:Y:S02]  /*1790*/  IMAD.IADD R0, R138, 0x1, R137 ;  /* 0x000000018a007824 */ /* 0x000fe400078e0289 */
[C---:B------:R-:W-:Y:S01]  /*17a0*/  HMMA.16816.F32 R24, R8.reuse, R52, RZ ;  /* 0x000000340818723c */ /* 0x040fe200000018ff */
[----:B------:R-:W-:Y:S07]  /*17b0*/  LDSM.16.M88.4 R72, [R233+0x4100] ;  /* 0x00410000e948783b */ /* 0x000fee0000000200 */
[C---:B------:R-:W-:Y:S08]  /*17c0*/  HMMA.16816.F32 R64, R8.reuse, R48, RZ ;  /* 0x000000300840723c */ /* 0x040ff000000018ff */
        /* <DEDUP_REMOVED lines=9> */
[----:B------:R-:W-:Y:S08]  /*1860*/  HMMA.16816.F32 R188, R8, R38, RZ ;  /* 0x0000002608bc723c */ /* 0x000ff000000018ff */
        /* <DEDUP_REMOVED lines=10> */
[C---:B------:R-:W-:Y:S01]  /*1910*/  HMMA.16816.F32 R152, R12.reuse, R62, RZ ;  /* 0x0000003e0c98723c */ /* 0x040fe200000018ff */
[----:B------:R-:W-:Y:S07]  /*1920*/  LDSM.16.M88.4 R60, [R233+0x5900] ;  /* 0x00590000e93c783b */ /* 0x000fee0000000200 */
[C---:B------:R-:W-:Y:S01]  /*1930*/  HMMA.16816.F32 R148, R12.reuse, R58, RZ ;  /* 0x0000003a0c94723c */ /* 0x040fe200000018ff */
[----:B------:R-:W-:Y:S07]  /*1940*/  LDSM.16.M88.4 R56, [R233+0x6100] ;  /* 0x00610000e938783b */ /* 0x000fee0000000200 */
[C---:B------:R-:W-:Y:S01]  /*1950*/  HMMA.16816.F32 R144, R12.reuse, R54, RZ ;  /* 0x000000360c90723c */ /* 0x040fe200000018ff */
[----:B------:R-:W-:Y:S07]  /*1960*/  LDSM.16.M88.4 R52, [R233+0x6900] ;  /* 0x00690000e934783b */ /* 0x000fee0000000200 */
[----:B------:R-:W-:Y:S08]  /*1970*/  HMMA.16816.F32 R48, R12, R38, RZ ;  /* 0x000000260c30723c */ /* 0x000ff000000018ff */
[C---:B------:R-:W-:Y:S08]  /*1980*/  HMMA.16816.F32 R44, R16.reuse, R112, R32 ;  /* 0x00000070102c723c */ /* 0x040ff00000001820 */
[C---:B------:R-:W-:Y:S08]  /*1990*/  HMMA.16816.F32 R40, R16.reuse, R108, R28 ;  /* 0x0000006c1028723c */ /* 0x040ff0000000181c */
[C---:B------:R-:W-:Y:S01]  /*19a0*/  HMMA.16816.F32 R28, R16.reuse, R104, R24 ;  /* 0x00000068101c723c */ /* 0x040fe20000001818 */
[----:B------:R-:W-:Y:S07]  /*19b0*/  LDSM.16.M88.4 R24, [R235+0x9100] ;  /* 0x00910000eb18783b */ /* 0x000fee0000000200 */
[C---:B------:R-:W-:Y:S01]  /*19c0*/  HMMA.16816.F32 R12, R16.reuse, R100, R64 ;  /* 0x00000064100c723c */ /* 0x040fe20000001840 */
[----:B------:R-:W-:Y:S07]  /*19d0*/  LDSM.16.M88.4 R64, [R233+0x5100] ;  /* 0x00510000e940783b */ /* 0x000fee0000000200 */
[C---:B------:R-:W-:Y:S01]  /*19e0*/  HMMA.16816.F32 R32, R16.reuse, R92, R76 ;  /* 0x0000005c1020723c */ /* 0x040fe2000000184c */
[----:B------:R-:W1:Y:S07]  /*19f0*/  LDSM.16.M88.4 R76, [R233+0x3900] ;  /* 0x00390000e94c783b */ /* 0x000e6e0000000200 */
[C---:B------:R-:W-:Y:S01]  /*1a00*/  HMMA.16816.F32 R8, R16.reuse, R96, R68 ;  /* 0x000000601008723c */ /* 0x040fe20000001844 */
[----:B------:R-:W2:Y:S07]  /*1a10*/  LDSM.16.M88.4 R68, [R233+0x4900] ;  /* 0x00490000e944783b */ /* 0x000eae0000000200 */
        /* <DEDUP_REMOVED lines=8> */
[----:B------:R-:W3:Y:S07]  /*1aa0*/  LDSM.16.M88.4 R16, [R235+0x7100] ;  /* 0x00710000eb10783b */ /* 0x000eee0000000200 */
        /* <DEDUP_REMOVED lines=14> */
[----:B------:R-:W-:Y:S04]  /*1b90*/  LDSM.16.M88.4 R48, [R232] ;  /* 0x00000000e830783b */ /* 0x000fe80000000200 */
[----:B------:R-:W-:Y:S03]  /*1ba0*/  LDSM.16.M88.4 R20, [R232+0x3000] ;  /* 0x00300000e814783b */ /* 0x000fe60000000200 */
[C---:B-1----:R-:W-:Y:S01]  /*1bb0*/  HMMA.16816.F32 R164, R24.reuse, R76, R44 ;  /* 0x0000004c18a4723c */ /* 0x042fe2000000182c */
[----:B------:R-:W-:Y:S07]  /*1bc0*/  LDSM.16.M88.4 R44, [R232+0x800] ;  /* 0x00080000e82c783b */ /* 0x000fee0000000200 */
[C---:B------:R-:W-:Y:S01]  /*1bd0*/  HMMA.16816.F32 R160, R24.reuse, R72, R40 ;  /* 0x0000004818a0723c */ /* 0x040fe20000001828 */
[----:B------:R-:W-:Y:S07]  /*1be0*/  LDSM.16.M88.4 R40, [R232+0x1000] ;  /* 0x00100000e828783b */ /* 0x000fee0000000200 */
[C---:B------:R-:W-:Y:S01]  /*1bf0*/  HMMA.16816.F32 R144, R24.reuse, R64, R12 ;  /* 0x000000401890723c */ /* 0x040fe2000000180c */
[----:B------:R-:W-:Y:S07]  /*1c00*/  LDSM.16.M88.4 R12, [R236+0x7100] ;  /* 0x00710000ec0c783b */ /* 0x000fee0000000200 */
[C---:B------:R-:W-:Y:S01]  /*1c10*/  HMMA.16816.F32 R128, R24.reuse, R60, R8 ;  /* 0x0000003c1880723c */ /* 0x040fe20000001808 */
[----:B------:R-:W1:Y:S07]  /*1c20*/  LDSM.16.M88.4 R8, [R236+0x9100] ;  /* 0x00910000ec08783b */ /* 0x000e6e0000000200 */
[C---:B------:R-:W-:Y:S01]  /*1c30*/  HMMA.16816.F32 R120, R24.reuse, R56, R32 ;  /* 0x000000381878723c */ /* 0x040fe20000001820 */
[----:B------:R-:W-:Y:S07]  /*1c40*/  LDSM.16.M88.4 R32, [R232+0x2000] ;  /* 0x00200000e820783b */ /* 0x000fee0000000200 */
[C---:B------:R-:W-:Y:S01]  /*1c50*/  HMMA.16816.F32 R88, R24.reuse, R52, R36 ;  /* 0x000000341858723c */ /* 0x040fe20000001824 */
[----:B------:R-:W4:Y:S07]  /*1c60*/  LDSM.16.M88.4 R36, [R232+0x1800] ;  /* 0x00180000e824783b */ /* 0x000f2e0000000200 */
[----:B--2---:R-:W-:Y:S01]  /*1c70*/  HMMA.16816.F32 R152, R24, R68, R28 ;  /* 0x000000441898723c */ /* 0x004fe2000000181c */
[----:B------:R-:W2:Y:S01]  /*1c80*/  LDSM.16.M88.4 R28, [R232+0x2800] ;  /* 0x00280000e81c783b */ /* 0x000ea20000000200 */
[----:B------:R-:W-:-:S06]  /*1c90*/  DEPBAR.LE SB0, 0x0 ;  /* 0x000080000000791a */ /* 0x000fcc0000000000 */
[----:B------:R-:W-:Y:S08]  /*1ca0*/  HMMA.16816.F32 R112, R24, R78, R80 ;  /* 0x0000004e1870723c */ /* 0x000ff00000001850 */
[C---:B---3--:R-:W-:Y:S08]  /*1cb0*/  HMMA.16816.F32 R80, R16.reuse, R76, R184 ;  /* 0x0000004c1050723c */ /* 0x048ff000000018b8 */
        /* <DEDUP_REMOVED lines=19> */
[C---:B-1----:R-:W-:Y:S08]  /*1df0*/  HMMA.16816.F32 R164, R8.reuse, R48, R164 ;  /* 0x0000003008a4723c */ /* 0x042ff000000018a4 */
        /* <DEDUP_REMOVED lines=10> */
[----:B------:R-:W-:Y:S08]  /*1ea0*/  HMMA.16816.F32 R44, R12, R42, R68 ;  /* 0x0000002a0c2c723c */ /* 0x000ff00000001844 */
[C---:B----4-:R-:W-:Y:S08]  /*1eb0*/  HMMA.16816.F32 R144, R8.reuse, R36, R144 ;  /* 0x000000240890723c */ /* 0x050ff00000001890 */
[C---:B------:R-:W-:Y:S08]  /*1ec0*/  HMMA.16816.F32 R108, R8.reuse, R38, R100 ;  /* 0x00000026086c723c */ /* 0x040ff00000001864 */
[C---:B------:R-:W-:Y:S08]  /*1ed0*/  HMMA.16816.F32 R128, R8.reuse, R32, R128 ;  /* 0x000000200880723c */ /* 0x040ff00000001880 */
[C---:B------:R-:W-:Y:S08]  /*1ee0*/  HMMA.16816.F32 R104, R8.reuse, R34, R96 ;  /* 0x000000220868723c */ /* 0x040ff00000001860 */
[----:B------:R-:W-:Y:S08]  /*1ef0*/  HMMA.16816.F32 R180, R8, R22, R84 ;  /* 0x0000001608b4723c */ /* 0x000ff00000001854 */
[C---:B------:R-:W-:Y:S08]  /*1f00*/  HMMA.16816.F32 R40, R12.reuse, R36, R124 ;  /* 0x000000240c28723c */ /* 0x040ff0000000187c */
[----:B------:R-:W-:Y:S08]  /*1f10*/  HMMA.16816.F32 R24, R12, R32, R132 ;  /* 0x000000200c18723c */ /* 0x000ff00000001884 */
[C---:B--2---:R-:W-:Y:S08]  /*1f20*/  HMMA.16816.F32 R120, R8.reuse, R28, R120 ;  /* 0x0000001c0878723c */ /* 0x044ff00000001878 */
        /* <DEDUP_REMOVED lines=24> */
[-C--:B------:R-:W-:Y:S01]  /*20b0*/  IADD3 R10, P3, R12, R20.reuse, RZ ;  /* 0x000000140c0a7210 */ /* 0x080fe20007f7e0ff */
        /* <DEDUP_REMOVED lines=18> */
.L_x_736:
[----:B------:R-:W-:Y:S01]  /*21e0*/  STL [R1+0x84], R242 ;  /* 0x000084f201007387 */ /* 0x000fe20000100800 */
[----:B---3--:R-:W-:Y:S01]  /*21f0*/  SHF.R.S32.HI R2, RZ, 0x1f, R136 ;  /* 0x0000001fff027819 */ /* 0x008fe20000011488 */
        /* <DEDUP_REMOVED lines=20> */
[----:B-1----:R-:W-:-:S05]  /*2340*/  IADD3 R5, R224, c[0x0][0x1d0], RZ ;  /* 0x00007400e0057a10 */ /* 0x002fca0007ffe0ff */
        /* <DEDUP_REMOVED lines=9> */
[----:B------:R-:W-:Y:S02]  /*23e0*/  FSEL R21, R166, -INF , P5 ;  /* 0xff800000a6157808 */ /* 0x000fe40002800000 */
        /* <DEDUP_REMOVED lines=17> */
[----:B------:R-:W-:Y:S02]  /*2500*/  FMNMX.FTZ R6, R13, R14, !PT ;  /* 0x0000000e0d067209 */ /* 0x000fe40007810000 */
[----:B------:R-:W-:Y:S02]  /*2510*/  FSEL R28, R115, -INF , P2 ;  /* 0xff800000731c7808 */ /* 0x000fe40001000000 */
[----:B------:R-:W-:Y:S02]  /*2520*/  FSEL R20, R113, -INF , P2 ;  /* 0xff80000071147808 */ /* 0x000fe40001000000 */
[----:B------:R-:W-:-:S02]  /*2530*/  FSEL R64, R79, -INF , P2 ;  /* 0xff8000004f407808 */ /* 0x000fc40001000000 */
[----:B------:R-:W-:Y:S02]  /*2540*/  ISETP.GT.AND P2, PT, R2, 0x19, PT ;  /* 0x000000190200780c */ /* 0x000fe40003f44270 */
[----:B------:R-:W-:Y:S02]  /*2550*/  FSEL R101, R72, -INF , P3 ;  /* 0xff80000048657808 */ /* 0x000fe40001800000 */
        /* <DEDUP_REMOVED lines=8> */
[----:B------:R-:W-:Y:S02]  /*25e0*/  ISETP.GT.AND P5, PT, R2, 0x20, PT ;  /* 0x000000200200780c */ /* 0x000fe40003fa4270 */
[----:B------:R-:W-:-:S02]  /*25f0*/  FSEL R102, R73, -INF , P2 ;  /* 0xff80000049667808 */ /* 0x000fc40001000000 */
[----:B------:R-:W-:Y:S02]  /*2600*/  FMNMX.FTZ R5, R101, R5, !PT ;  /* 0x0000000565057209 */ /* 0x000fe40007810000 */
[----:B------:R-:W-:Y:S02]  /*2610*/  ISETP.GT.AND P4, PT, R2, 0x21, PT ;  /* 0x000000210200780c */ /* 0x000fe40003f84270 */
[----:B------:R-:W-:Y:S02]  /*2620*/  FMNMX.FTZ R6, R20, R6, !PT ;  /* 0x0000000614067209 */ /* 0x000fe40007810000 */
[----:B------:R-:W-:Y:S02]  /*2630*/  FSEL R96, R170, -INF , P3 ;  /* 0xff800000aa607808 */ /* 0x000fe40001800000 */
[----:B------:R-:W-:Y:S02]  /*2640*/  FSEL R88, R168, -INF , P3 ;  /* 0xff800000a8587808 */ /* 0x000fe40001800000 */
[----:B------:R-:W-:-:S02]  /*2650*/  FSEL R97, R171, -INF , P2 ;  /* 0xff800000ab617808 */ /* 0x000fc40001000000 */
[----:B------:R-:W-:Y:S02]  /*2660*/  FSEL R89, R169, -INF , P2 ;  /* 0xff800000a9597808 */ /* 0x000fe40001000000 */
[----:B------:R-:W-:Y:S02]  /*2670*/  FSEL R118, R74, -INF , P3 ;  /* 0xff8000004a767808 */ /* 0x000fe40001800000 */
[----:B------:R-:W-:Y:S02]  /*2680*/  FSEL R124, R75, -INF , P2 ;  /* 0xff8000004b7c7808 */ /* 0x000fe40001000000 */
[C---:B------:R-:W-:Y:S02]  /*2690*/  ISETP.GT.AND P3, PT, R2.reuse, 0x28, PT ;  /* 0x000000280200780c */ /* 0x040fe40003f64270 */
[----:B------:R-:W-:Y:S02]  /*26a0*/  ISETP.GT.AND P2, PT, R2, 0x29, PT ;  /* 0x000000290200780c */ /* 0x000fe40003f44270 */
[----:B------:R-:W-:-:S02]  /*26b0*/  FSEL R138, R174, -INF , P5 ;  /* 0xff800000ae8a7808 */ /* 0x000fc40002800000 */
[----:B------:R-:W-:Y:S02]  /*26c0*/  FSEL R127, R172, -INF , P5 ;  /* 0xff800000ac7f7808 */ /* 0x000fe40002800000 */
[----:B------:R-:W-:Y:S02]  /*26d0*/  FSEL R149, R50, -INF , P5 ;  /* 0xff80000032957808 */ /* 0x000fe40002800000 */
[----:B------:R-:W-:Y:S02]  /*26e0*/  FSEL R103, R48, -INF , P5 ;  /* 0xff80000030677808 */ /* 0x000fe40002800000 */
[----:B------:R-:W-:Y:S02]  /*26f0*/  FMNMX.FTZ R5, R102, R5, !PT ;  /* 0x0000000566057209 */ /* 0x000fe40007810000 */
[----:B------:R-:W-:Y:S02]  /*2700*/  FSEL R140, R175, -INF , P4 ;  /* 0xff800000af8c7808 */ /* 0x000fe40002000000 */
[----:B------:R-:W-:-:S02]  /*2710*/  FSEL R133, R173, -INF , P4 ;  /* 0xff800000ad857808 */ /* 0x000fc40002000000 */
[----:B------:R-:W-:Y:S02]  /*2720*/  FSEL R148, R51, -INF , P4 ;  /* 0xff80000033947808 */ /* 0x000fe40002000000 */
[----:B------:R-:W-:Y:S02]  /*2730*/  FSEL R119, R49, -INF , P4 ;  /* 0xff80000031777808 */ /* 0x000fe40002000000 */
[C---:B------:R-:W-:Y:S02]  /*2740*/  ISETP.GT.AND P5, PT, R2.reuse, 0x30, PT ;  /* 0x000000300200780c */ /* 0x040fe40003fa4270 */
[----:B------:R-:W-:Y:S02]  /*2750*/  FMNMX.FTZ R6, R65, R6, !PT ;  /* 0x0000000641067209 */ /* 0x000fe40007810000 */
[----:B------:R-:W-:Y:S02]  /*2760*/  ISETP.GT.AND P4, PT, R2, 0x31, PT ;  /* 0x000000310200780c */ /* 0x000fe40003f84270 */
        /* <DEDUP_REMOVED lines=9> */
[----:B------:R-:W-:Y:S02]  /*2800*/  ISETP.GT.AND P2, PT, R2, 0x39, PT ;  /* 0x000000390200780c */ /* 0x000fe40003f44270 */
[----:B------:R-:W-:Y:S02]  /*2810*/  FMNMX.FTZ R5, R103, R5, !PT ;  /* 0x0000000567057209 */ /* 0x000fe40007810000 */
        /* <DEDUP_REMOVED lines=15> */
[----:B------:R-:W-:Y:S01]  /*2910*/  FMNMX.FTZ R5, R119, R5, !PT ;  /* 0x0000000577057209 */ /* 0x000fe20007810000 */
[----:B------:R-:W-:Y:S01]  /*2920*/  LDSM.16.MT88.4 R36, [R230+0x900] ;  /* 0x00090000e624783b */ /* 0x000fe20000004200 */
[C---:B------:R-:W-:Y:S02]  /*2930*/  ISETP.GT.AND P3, PT, R2.reuse, 0x48, PT ;  /* 0x000000480200780c */ /* 0x040fe40003f64270 */
[----:B------:R-:W-:Y:S02]  /*2940*/  ISETP.GT.AND P2, PT, R2, 0x49, PT ;  /* 0x000000490200780c */ /* 0x000fe40003f44270 */
[----:B------:R-:W-:Y:S02]  /*2950*/  FMNMX.FTZ R7, R21, R22, !PT ;  /* 0x0000001615077209 */ /* 0x000fe40007810000 */
[----:B------:R-:W-:-:S02]  /*2960*/  FMNMX.FTZ R6, R88, R6, !PT ;  /* 0x0000000658067209 */ /* 0x000fc40007810000 */
[----:B------:R-:W-:Y:S02]  /*2970*/  FSEL R144, R144, -INF , P5 ;  /* 0xff80000090907808 */ /* 0x000fe40002800000 */
[----:B------:R-:W-:Y:S02]  /*2980*/  FSEL R159, R42, -INF , P5 ;  /* 0xff8000002a9f7808 */ /* 0x000fe40002800000 */
[----:B------:R-:W-:Y:S02]  /*2990*/  FSEL R156, R40, -INF , P5 ;  /* 0xff800000289c7808 */ /* 0x000fe40002800000 */
[----:B------:R-:W-:Y:S01]  /*29a0*/  FSEL R166, R131, -INF , P4 ;  /* 0xff80000083a67808 */ /* 0x000fe20002000000 */
[----:B------:R-:W-:Y:S01]  /*29b0*/  LDSM.16.MT88.4 R40, [R230+0x100] ;  /* 0x00010000e628783b */ /* 0x000fe20000004200 */
[----:B------:R-:W-:Y:S02]  /*29c0*/  ISETP.GT.AND P5, PT, R2, 0x40, PT ;  /* 0x000000400200780c */ /* 0x000fe40003fa4270 */
        /* <DEDUP_REMOVED lines=12> */
[----:B------:R-:W-:Y:S01]  /*2a90*/  FMNMX.FTZ R7, R23, R7, !PT ;  /* 0x0000000717077209 */ /* 0x000fe20007810000 */
[----:B------:R-:W-:Y:S01]  /*2aa0*/  LDSM.16.MT88.4 R32, [R229+0x100] ;  /* 0x00010000e520783b */ /* 0x000fe20000004200 */
[----:B------:R-:W-:-:S02]  /*2ab0*/  FMNMX.FTZ R6, R89, R6, !PT ;  /* 0x0000000659067209 */ /* 0x000fc40007810000 */
[C---:B------:R-:W-:Y:S02]  /*2ac0*/  ISETP.GT.AND P4, PT, R2.reuse, 0x50, PT ;  /* 0x000000500200780c */ /* 0x040fe40003f84270 */
[C---:B------:R-:W-:Y:S02]  /*2ad0*/  ISETP.GT.AND P2, PT, R2.reuse, 0x51, PT ;  /* 0x000000510200780c */ /* 0x040fe40003f44270 */
[----:B------:R-:W-:Y:S02]  /*2ae0*/  ISETP.GT.AND P3, PT, R2, 0x58, PT ;  /* 0x000000580200780c */ /* 0x000fe40003f64270 */
[----:B------:R-:W-:Y:S02]  /*2af0*/  FSEL R164, R130, -INF , P5 ;  /* 0xff80000082a47808 */ /* 0x000fe40002800000 */
[----:B------:R-:W-:Y:S02]  /*2b00*/  FMNMX.FTZ R5, R126, R5, !PT ;  /* 0x000000057e057209 */ /* 0x000fe40007810000 */
[----:B------:R-:W-:-:S02]  /*2b10*/  FSEL R130, R128, -INF , P5 ;  /* 0xff80000080827808 */ /* 0x000fc40002800000 */
[----:B------:R-:W-:Y:S02]  /*2b20*/  FMNMX.FTZ R7, R28, R7, !PT ;  /* 0x000000071c077209 */ /* 0x000fe40007810000 */
[----:B------:R-:W-:Y:S02]  /*2b30*/  FMNMX.FTZ R6, R127, R6, !PT ;  /* 0x000000067f067209 */ /* 0x000fe40007810000 */
[----:B------:R-:W-:Y:S02]  /*2b40*/  FSEL R184, R26, -INF , P5 ;  /* 0xff8000001ab87808 */ /* 0x000fe40002800000 */
[----:B------:R-:W-:Y:S02]  /*2b50*/  FSEL R128, R24, -INF , P5 ;  /* 0xff80000018807808 */ /* 0x000fe40002800000 */
[----:B------:R-:W-:Y:S01]  /*2b60*/  FSEL R188, R122, -INF , P4 ;  /* 0xff8000007abc7808 */ /* 0x000fe20002000000 */
[----:B------:R-:W-:Y:S01]  /*2b70*/  LDSM.16.MT88.4 R24, [R229+0x900] ;  /* 0x00090000e518783b */ /* 0x000fe20000004200 */
[----:B------:R-:W-:-:S02]  /*2b80*/  FSEL R245, R120, -INF , P4 ;  /* 0xff80000078f57808 */ /* 0x000fc40002000000 */
[----:B------:R-:W-:Y:S02]  /*2b90*/  FSEL R192, R123, -INF , P2 ;  /* 0xff8000007bc07808 */ /* 0x000fe40001000000 */
[----:B------:R-:W-:Y:S02]  /*2ba0*/  FSEL R246, R121, -INF , P2 ;  /* 0xff80000079f67808 */ /* 0x000fe40001000000 */
[----:B------:R-:W-:Y:S02]  /*2bb0*/  FSEL R202, R18, -INF , P4 ;  /* 0xff80000012ca7808 */ /* 0x000fe40002000000 */
[----:B------:R-:W-:Y:S02]  /*2bc0*/  FSEL R171, R16, -INF , P4 ;  /* 0xff80000010ab7808 */ /* 0x000fe40002000000 */
[----:B------:R-:W-:Y:S02]  /*2bd0*/  FSEL R198, R19, -INF , P2 ;  /* 0xff80000013c67808 */ /* 0x000fe40001000000 */
[----:B------:R-:W-:-:S02]  /*2be0*/  FSEL R185, R17, -INF , P2 ;  /* 0xff80000011b97808 */ /* 0x000fc40001000000 */
[----:B------:R-:W-:Y:S01]  /*2bf0*/  FSEL R252, R94, -INF , P3 ;  /* 0xff8000005efc7808 */ /* 0x000fe20001800000 */
[----:B------:R-:W-:Y:S01]  /*2c00*/  LDSM.16.MT88.4 R16, [R228+0x100] ;  /* 0x00010000e410783b */ /* 0x000fe20000004200 */
[----:B------:R-:W-:Y:S02]  /*2c10*/  FSEL R227, R92, -INF , P3 ;  /* 0xff8000005ce37808 */ /* 0x000fe40001800000 */
[----:B------:R-:W-:Y:S02]  /*2c20*/  FSEL R203, R58, -INF , P3 ;  /* 0xff8000003acb7808 */ /* 0x000fe40001800000 */
[----:B------:R-:W-:Y:S02]  /*2c30*/  FSEL R175, R56, -INF , P3 ;  /* 0xff80000038af7808 */ /* 0x000fe40001800000 */
[C---:B------:R-:W-:Y:S02]  /*2c40*/  ISETP.GT.AND P2, PT, R2.reuse, 0x59, PT ;  /* 0x000000590200780c */ /* 0x040fe40003f44270 */
[----:B------:R-:W-:-:S02]  /*2c50*/  ISETP.GT.AND P6, PT, R2, 0x60, PT ;  /* 0x000000600200780c */ /* 0x000fc40003fc4270 */
[C---:B------:R-:W-:Y:S02]  /*2c60*/  ISETP.GT.AND P5, PT, R2.reuse, 0x61, PT ;  /* 0x000000610200780c */ /* 0x040fe40003fa4270 */
[C---:B------:R-:W-:Y:S02]  /*2c70*/  ISETP.GT.AND P4, PT, R2.reuse, 0x68, PT ;  /* 0x000000680200780c */ /* 0x040fe40003f84270 */
[----:B------:R-:W-:Y:S02]  /*2c80*/  ISETP.GT.AND P3, PT, R2, 0x69, PT ;  /* 0x000000690200780c */ /* 0x000fe40003f64270 */
        /* <DEDUP_REMOVED lines=42> */
[----:B------:R-:W-:Y:S02]  /*2f30*/  FSEL R210, R85, -INF , P5 ;  /* 0xff80000055d27808 */ /* 0x000fe40002800000 */
[----:B------:R-:W-:Y:S02]  /*2f40*/  FMNMX.FTZ R2, R216, R2, !PT ;  /* 0x00000002d8027209 */ /* 0x000fe40007810000 */
[----:B------:R-:W-:Y:S02]  /*2f50*/  FMNMX.FTZ R6, R164, R6, !PT ;  /* 0x00000006a4067209 */ /* 0x000fe40007810000 */
[----:B------:R-:W-:Y:S02]  /*2f60*/  FMNMX.FTZ R5, R246, R5, !PT ;  /* 0x00000005f6057209 */ /* 0x000fe40007810000 */
[----:B------:R-:W-:-:S02]  /*2f70*/  FMNMX.FTZ R7, R116, R7, !PT ;  /* 0x0000000774077209 */ /* 0x000fc40007810000 */
[----:B------:R-:W-:Y:S02]  /*2f80*/  FSEL R211, R68, -INF , P4 ;  /* 0xff80000044d37808 */ /* 0x000fe40002000000 */
[----:B------:R-:W-:Y:S02]  /*2f90*/  FMNMX.FTZ R2, R210, R2, !PT ;  /* 0x00000002d2027209 */ /* 0x000fe40007810000 */
[----:B------:R-:W-:Y:S02]  /*2fa0*/  FSEL R224, R93, -INF , P2 ;  /* 0xff8000005de07808 */ /* 0x000fe40001000000 */
        /* <DEDUP_REMOVED lines=15> */
[----:B------:R-:W-:-:S02]  /*30a0*/  FSEL R193, R180, -INF , P4 ;  /* 0xff800000b4c17808 */ /* 0x000fc40002000000 */
[----:B------:R-:W-:Y:S02]  /*30b0*/  FMNMX.FTZ R5, R188, R6, !PT ;  /* 0x00000006bc057209 */ /* 0x000fe40007810000 */
[----:B------:R-:W-:Y:S02]  /*30c0*/  FMNMX.FTZ R2, R196, R2, !PT ;  /* 0x00000002c4027209 */ /* 0x000fe40007810000 */
[----:B------:R-:W-:Y:S02]  /*30d0*/  FMNMX.FTZ R7, R149, R7, !PT ;  /* 0x0000000795077209 */ /* 0x000fe40007810000 */
[----:B------:R-:W-:Y:S02]  /*30e0*/  FSEL R239, R181, -INF , P3 ;  /* 0xff800000b5ef7808 */ /* 0x000fe40001800000 */
[----:B------:R-:W-:Y:S02]  /*30f0*/  FMNMX.FTZ R5, R192, R5, !PT ;  /* 0x00000005c0057209 */ /* 0x000fe40007810000 */
[----:B------:R-:W-:-:S02]  /*3100*/  FMNMX.FTZ R2, R193, R2, !PT ;  /* 0x00000002c1027209 */ /* 0x000fc40007810000 */
[----:B------:R-:W-:Y:S02]  /*3110*/  FMNMX.FTZ R6, R148, R7, !PT ;  /* 0x0000000794067209 */ /* 0x000fe40007810000 */
[----:B------:R-:W-:Y:S02]  /*3120*/  FSEL R170, R95, -INF , P2 ;  /* 0xff8000005faa7808 */ /* 0x000fe40001000000 */
[----:B------:R-:W-:Y:S02]  /*3130*/  FMNMX.FTZ R5, R252, R5, !PT ;  /* 0x00000005fc057209 */ /* 0x000fe40007810000 */
[----:B------:R-:W-:Y:S02]  /*3140*/  FMNMX.FTZ R2, R239, R2, !PT ;  /* 0x00000002ef027209 */ /* 0x000fe40007810000 */
[----:B------:R-:W-:Y:S02]  /*3150*/  FMNMX.FTZ R6, R143, R6, !PT ;  /* 0x000000068f067209 */ /* 0x000fe40007810000 */
[----:B------:R-:W-:Y:S01]  /*3160*/  FSEL R201, R178, -INF , P6 ;  /* 0xff800000b2c97808 */ /* 0x000fe20003000000 */
[----:B------:R-:W2:Y:S01]  /*3170*/  SHFL.BFLY PT, R132, R2, 0x2, 0x1f ;  /* 0x0c401f0002847f89 */ /* 0x000ea200000e0000 */
        /* <DEDUP_REMOVED lines=11> */
[----:B------:R-:W-:Y:S02]  /*3230*/  FMNMX.FTZ R5, R242, R5, !PT ;  /* 0x00000005f2057209 */ /* 0x000fe40007810000 */
[----:B------:R-:W-:-:S02]  /*3240*/  FMNMX.FTZ R6, R162, R6, !PT ;  /* 0x00000006a2067209 */ /* 0x000fc40007810000 */
[----:B-1----:R-:W-:Y:S02]  /*3250*/  FMNMX.FTZ R135, R8, R135, !PT ;  /* 0x0000008708877209 */ /* 0x002fe40007810000 */
[----:B------:R-:W1:Y:S01]  /*3260*/  SHFL.BFLY PT, R8, R5, 0x2, 0x1f ;  /* 0x0c401f0005087f89 */ /* 0x000e6200000e0000 */
[----:B------:R-:W-:Y:S02]  /*3270*/  FMNMX.FTZ R6, R184, R6, !PT ;  /* 0x00000006b8067209 */ /* 0x000fe40007810000 */
[----:B--2---:R-:W-:Y:S01]  /*3280*/  FMNMX.FTZ R132, R2, R132, !PT ;  /* 0x0000008402847209 */ /* 0x004fe20007810000 */
[----:B------:R-:W2:Y:S01]  /*3290*/  SHFL.BFLY PT, R7, R135, 0x1, 0x1f ;  /* 0x0c201f0087077f89 */ /* 0x000ea200000e0000 */
[----:B------:R-:W-:Y:S02]  /*32a0*/  FMNMX.FTZ R2, R187, R6, !PT ;  /* 0x00000006bb027209 */ /* 0x000fe40007810000 */
[----:B------:R-:W-:Y:S01]  /*32b0*/  FSEL R172, R59, -INF , P2 ;  /* 0xff8000003bac7808 */ /* 0x000fe20001000000 */
[----:B------:R-:W3:Y:S01]  /*32c0*/  SHFL.BFLY PT, R9, R132, 0x1, 0x1f ;  /* 0x0c201f0084097f89 */ /* 0x000ee200000e0000 */
[----:B------:R-:W-:-:S02]  /*32d0*/  FMNMX.FTZ R2, R186, R2, !PT ;  /* 0x00000002ba027209 */ /* 0x000fc40007810000 */
[----:B------:R-:W-:Y:S02]  /*32e0*/  FSEL R213, R86, -INF , P6 ;  /* 0xff80000056d57808 */ /* 0x000fe40003000000 */
[----:B------:R-:W-:Y:S02]  /*32f0*/  FMNMX.FTZ R2, R221, R2, !PT ;  /* 0x00000002dd027209 */ /* 0x000fe40007810000 */
[----:B------:R-:W-:Y:S02]  /*3300*/  FSEL R237, R87, -INF , P5 ;  /* 0xff80000057ed7808 */ /* 0x000fe40002800000 */
[----:B------:R-:W-:Y:S02]  /*3310*/  FMNMX.FTZ R2, R202, R2, !PT ;  /* 0x00000002ca027209 */ /* 0x000fe40007810000 */
[----:B------:R-:W-:Y:S02]  /*3320*/  FSEL R215, R70, -INF , P4 ;  /* 0xff80000046d77808 */ /* 0x000fe40002000000 */
[----:B------:R-:W-:-:S02]  /*3330*/  FMNMX.FTZ R6, R198, R2, !PT ;  /* 0x00000002c6067209 */ /* 0x000fc40007810000 */
[----:B------:R-:W-:Y:S02]  /*3340*/  FSEL R236, R71, -INF , P3 ;  /* 0xff80000047ec7808 */ /* 0x000fe40001800000 */
[----:B-1----:R-:W-:Y:S02]  /*3350*/  FMNMX.FTZ R2, R5, R8, !PT ;  /* 0x0000000805027209 */ /* 0x002fe40007810000 */
[----:B------:R-:W-:Y:S02]  /*3360*/  FMNMX.FTZ R5, R203, R6, !PT ;  /* 0x00000006cb057209 */ /* 0x000fe40007810000 */
[----:B--2---:R-:W-:Y:S01]  /*3370*/  FMNMX.FTZ R135, R135, R7, !PT ;  /* 0x0000000787877209 */ /* 0x004fe20007810000 */
[----:B------:R-:W1:Y:S01]  /*3380*/  SHFL.BFLY PT, R11, R2, 0x1, 0x1f ;  /* 0x0c201f00020b7f89 */ /* 0x000e6200000e0000 */
[----:B------:R-:W-:Y:S02]  /*3390*/  FMNMX.FTZ R5, R172, R5, !PT ;  /* 0x00000005ac057209 */ /* 0x000fe40007810000 */
[C---:B------:R-:W-:Y:S01]  /*33a0*/  FSETP.NEU.FTZ.AND P2, PT, R135.reuse, -INF , PT ;  /* 0xff8000008700780b */ /* 0x040fe20003f5d000 */
[----:B------:R-:W-:Y:S01]  /*33b0*/  FMUL.FTZ R7, R135, c[0x0][0x2d0] ;  /* 0x0000b40087077a20 */ /* 0x000fe20000410000 */
[----:B------:R-:W-:-:S02]  /*33c0*/  FMNMX.FTZ R5, R213, R5, !PT ;  /* 0x00000005d5057209 */ /* 0x000fc40007810000 */
[----:B---3--:R-:W-:Y:S02]  /*33d0*/  FMNMX.FTZ R132, R132, R9, !PT ;  /* 0x0000000984847209 */ /* 0x008fe40007810000 */
[----:B------:R-:W-:Y:S02]  /*33e0*/  FMNMX.FTZ R5, R237, R5, !PT ;  /* 0x00000005ed057209 */ /* 0x000fe40007810000 */
[----:B------:R-:W-:Y:S01]  /*33f0*/  FSEL R7, R7, RZ, P2 ;  /* 0x000000ff07077208 */ /* 0x000fe20001000000 */
[C---:B------:R-:W-:Y:S01]  /*3400*/  FMUL.FTZ R9, R132.reuse, c[0x0][0x2d0] ;  /* 0x0000b40084097a20 */ /* 0x040fe20000410000 */
[----:B------:R-:W-:Y:S02]  /*3410*/  FMNMX.FTZ R8, R215, R5, !PT ;  /* 0x00000005d7087209 */ /* 0x000fe40007810000 */
[----:B------:R-:W-:Y:S01]  /*3420*/  FSETP.NEU.FTZ.AND P2, PT, R132, -INF , PT ;  /* 0xff8000008400780b */ /* 0x000fe20003f5d000 */
[--C-:B------:R-:W-:Y:S01]  /*3430*/  FFMA.FTZ R6, R10, c[0x0][0x2d0], -R7.reuse ;  /* 0x0000b4000a067a23 */ /* 0x100fe20000010807 */
[----:B------:R-:W-:Y:S01]  /*3440*/  FMNMX.FTZ R8, R236, R8, !PT ;  /* 0x00000008ec087209 */ /* 0x000fe20007810000 */
[----:B------:R-:W-:-:S02]  /*3450*/  FFMA.FTZ R5, R12, c[0x0][0x2d0], -R7 ;  /* 0x0000b4000c057a23 */ /* 0x000fc40000010807 */
[----:B------:R2:W-:Y:S02]  /*3460*/  MUFU.EX2 R214, R6 ;  /* 0x0000000600d67308 */ /* 0x0005e40000000800 */
[----:B------:R-:W3:Y:S01]  /*3470*/  SHFL.BFLY PT, R10, R8, 0x2, 0x1f ;  /* 0x0c401f00080a7f89 */ /* 0x000ee200000e0000 */
[----:B-1----:R-:W-:-:S05]  /*3480*/  FMNMX.FTZ R2, R2, R11, !PT ;  /* 0x0000000b02027209 */ /* 0x002fca0007810000 */
[----:B------:R1:W4:Y:S01]  /*3490*/  MUFU.EX2 R194, R5 ;  /* 0x0000000500c27308 */ /* 0x0003220000000800 */
[----:B--2---:R-:W-:Y:S02]  /*34a0*/  FSEL R6, R9, RZ, P2 ;  /* 0x000000ff09067208 */ /* 0x004fe40001000000 */
[----:B------:R-:W-:-:S03]  /*34b0*/  FSETP.NEU.FTZ.AND P2, PT, R2, -INF , PT ;  /* 0xff8000000200780b */ /* 0x000fc60003f5d000 */
[--C-:B------:R-:W-:Y:S02]  /*34c0*/  FFMA.FTZ R9, R15, c[0x0][0x2d0], -R6.reuse ;  /* 0x0000b4000f097a23 */ /* 0x100fe40000010806 */
[----:B-1----:R-:W-:Y:S02]  /*34d0*/  FFMA.FTZ R5, R13, c[0x0][0x2d0], -R6 ;  /* 0x0000b4000d057a23 */ /* 0x002fe40000010806 */
[----:B------:R1:W-:Y:S01]  /*34e0*/  MUFU.EX2 R189, R9 ;  /* 0x0000000900bd7308 */ /* 0x0003e20000000800 */
[----:B---3--:R-:W-:Y:S02]  /*34f0*/  FMNMX.FTZ R8, R8, R10, !PT ;  /* 0x0000000a08087209 */ /* 0x008fe40007810000 */
[----:B----4-:R-:W-:-:S05]  /*3500*/  F2FP.PACK_AB R12, R194, R214 ;  /* 0x000000d6c20c723e */ /* 0x010fca00000000ff */
        /* <DEDUP_REMOVED lines=28> */
[----:B-1----:R-:W-:-:S04]  /*36d0*/  FFMA.FTZ R0, R29, c[0x0][0x2d0], -R7 ;  /* 0x0000b4001d007a23 */ /* 0x002fc80000010807 */
[----:B------:R1:W3:Y:S03]  /*36e0*/  MUFU.EX2 R200, R0 ;  /* 0x0000000000c87308 */ /* 0x0002e60000000800 */
[C---:B--2---:R-:W-:Y:S08]  /*36f0*/  HMMA.16816.F32 R76, R8.reuse, R20, RZ ;  /* 0x00000014084c723c */ /* 0x044ff000000018ff */
[C---:B------:R-:W-:Y:S01]  /*3700*/  HMMA.16816.F32 R72, R8.reuse, R22, RZ ;  /* 0x000000160848723c */ /* 0x040fe200000018ff */
[----:B-1----:R-:W-:Y:S01]  /*3710*/  FSEL R0, R3, RZ, P2 ;  /* 0x000000ff03007208 */ /* 0x002fe20001000000 */
[----:B------:R-:W-:Y:S01]  /*3720*/  FFMA.FTZ R3, R31, c[0x0][0x2d0], -R7 ;  /* 0x0000b4001f037a23 */ /* 0x000fe20000010807 */
[----:B---3--:R-:W-:Y:S01]  /*3730*/  F2FP.PACK_AB R14, R200, R232 ;  /* 0x000000e8c80e723e */ /* 0x008fe200000000ff */
[----:B------:R-:W1:Y:S04]  /*3740*/  LDSM.16.MT88.4 R28, [R228+0x900] ;  /* 0x00090000e41c783b */ /* 0x000e680000004200 */
[C---:B------:R-:W-:Y:S01]  /*3750*/  HMMA.16816.F32 R68, R8.reuse, R32, RZ ;  /* 0x000000200844723c */ /* 0x040fe200000018ff */
[----:B------:R2:W-:Y:S07]  /*3760*/  MUFU.EX2 R219, R3 ;  /* 0x0000000300db7308 */ /* 0x0005ee0000000800 */
[----:B------:R-:W-:Y:S01]  /*3770*/  HMMA.16816.F32 R52, R8, R42, RZ ;  /* 0x0000002a0834723c */ /* 0x000fe200000018ff */
[----:B--2---:R-:W-:-:S04]  /*3780*/  FFMA.FTZ R3, R60, c[0x0][0x2d0], -R0 ;  /* 0x0000b4003c037a23 */ /* 0x004fc80000010800 */
[----:B------:R2:W-:Y:S02]  /*3790*/  MUFU.EX2 R177, R3 ;  /* 0x0000000300b17308 */ /* 0x0005e40000000800 */
[----:B--2---:R-:W-:-:S06]  /*37a0*/  FFMA.FTZ R3, R61, c[0x0][0x2d0], -R0 ;  /* 0x0000b4003d037a23 */ /* 0x004fcc0000010800 */
[----:B------:R2:W3:Y:S02]  /*37b0*/  MUFU.EX2 R176, R3 ;  /* 0x0000000300b07308 */ /* 0x0004e40000000800 */
[--C-:B--2---:R-:W-:Y:S01]  /*37c0*/  FFMA.FTZ R3, R62, c[0x0][0x2d0], -R0.reuse ;  /* 0x0000b4003e037a23 */ /* 0x104fe20000010800 */
[----:B---3--:R-:W-:Y:S01]  /*37d0*/  F2FP.PACK_AB R13, R176, R177 ;  /* 0x000000b1b00d723e */ /* 0x008fe200000000ff */
[----:B------:R-:W-:Y:S04]  /*37e0*/  HMMA.16816.F32 R60, R8, R40, RZ ;  /* 0x00000028083c723c */ /* 0x000fe800000018ff */
        /* <DEDUP_REMOVED lines=11> */
[----:B------:R-:W-:Y:S08]  /*38a0*/  HMMA.16816.F32 R64, R8, R34, RZ ;  /* 0x000000220840723c */ /* 0x000ff000000018ff */
[----:B------:R-:W-:Y:S01]  /*38b0*/  HMMA.16816.F32 R48, R12, R20, RZ ;  /* 0x000000140c30723c */ /* 0x000fe200000018ff */
[----:B--2---:R-:W-:-:S07]  /*38c0*/  FFMA.FTZ R3, R88, c[0x0][0x2d0], -R6 ;  /* 0x0000b40058037a23 */ /* 0x004fce0000010806 */
[----:B------:R-:W-:Y:S01]  /*38d0*/  HMMA.16816.F32 R44, R12, R32, RZ ;  /* 0x000000200c2c723c */ /* 0x000fe200000018ff */
[----:B----4-:R-:W-:Y:S01]  /*38e0*/  F2FP.PACK_AB R8, R217, R139 ;  /* 0x0000008bd908723e */ /* 0x010fe200000000ff */
[----:B------:R2:W-:Y:S02]  /*38f0*/  MUFU.EX2 R199, R3 ;  /* 0x0000000300c77308 */ /* 0x0005e40000000800 */
[----:B--2---:R-:W-:-:S06]  /*3900*/  FFMA.FTZ R3, R89, c[0x0][0x2d0], -R6 ;  /* 0x0000b40059037a23 */ /* 0x004fcc0000010806 */
[----:B------:R2:W4:Y:S02]  /*3910*/  MUFU.EX2 R234, R3 ;  /* 0x0000000300ea7308 */ /* 0x0005240000000800 */
[----:B--2---:R-:W-:Y:S01]  /*3920*/  FFMA.FTZ R3, R90, c[0x0][0x2d0], -R5 ;  /* 0x0000b4005a037a23 */ /* 0x004fe20000010805 */
[----:B----4-:R-:W-:-:S05]  /*3930*/  F2FP.PACK_AB R10, R234, R199 ;  /* 0x000000c7ea0a723e */ /* 0x010fca00000000ff */
[----:B------:R2:W-:Y:S02]  /*3940*/  MUFU.EX2 R191, R3 ;  /* 0x0000000300bf7308 */ /* 0x0005e40000000800 */
[--C-:B--2---:R-:W-:Y:S02]  /*3950*/  FFMA.FTZ R3, R91, c[0x0][0x2d0], -R5.reuse ;  /* 0x0000b4005b037a23 */ /* 0x104fe40000010805 */
[C---:B------:R-:W-:Y:S04]  /*3960*/  HMMA.16816.F32 R88, R12.reuse, R22, RZ ;  /* 0x000000160c58723c */ /* 0x040fe800000018ff */
[----:B------:R2:W4:Y:S04]  /*3970*/  MUFU.EX2 R218, R3 ;  /* 0x0000000300da7308 */ /* 0x0005280000000800 */
[----:B------:R-:W-:Y:S01]  /*3980*/  HMMA.16816.F32 R20, R12, R40, RZ ;  /* 0x000000280c14723c */ /* 0x000fe200000018ff */
[----:B--2---:R-:W-:Y:S01]  /*3990*/  FFMA.FTZ R3, R96, c[0x0][0x2d0], -R5 ;  /* 0x0000b40060037a23 */ /* 0x004fe20000010805 */
[----:B----4-:R-:W-:-:S03]  /*39a0*/  F2FP.PACK_AB R9, R218, R191 ;  /* 0x000000bfda09723e */ /* 0x010fc600000000ff */
[----:B------:R2:W-:Y:S02]  /*39b0*/  MUFU.EX2 R233, R3 ;  /* 0x0000000300e97308 */ /* 0x0005e40000000800 */
[----:B--2---:R-:W-:Y:S02]  /*39c0*/  FFMA.FTZ R3, R97, c[0x0][0x2d0], -R5 ;  /* 0x0000b40061037a23 */ /* 0x004fe40000010805 */
[C---:B------:R-:W-:Y:S04]  /*39d0*/  HMMA.16816.F32 R96, R12.reuse, R34, RZ ;  /* 0x000000220c60723c */ /* 0x040fe800000018ff */
[----:B------:R2:W4:Y:S04]  /*39e0*/  MUFU.EX2 R240, R3 ;  /* 0x0000000300f07308 */ /* 0x0005280000000800 */
[----:B------:R-:W-:Y:S01]  /*39f0*/  HMMA.16816.F32 R12, R12, R42, RZ ;  /* 0x0000002a0c0c723c */ /* 0x000fe200000018ff */
[----:B--2---:R-:W-:Y:S01]  /*3a00*/  FFMA.FTZ R3, R100, c[0x0][0x2d0], -R7 ;  /* 0x0000b40064037a23 */ /* 0x004fe20000010807 */
[----:B----4-:R-:W-:-:S03]  /*3a10*/  F2FP.PACK_AB R11, R240, R233 ;  /* 0x000000e9f00b723e */ /* 0x010fc600000000ff */
[----:B------:R2:W-:Y:S04]  /*3a20*/  MUFU.EX2 R190, R3 ;  /* 0x0000000300be7308 */ /* 0x0005e80000000800 */
[C---:B-1----:R-:W-:Y:S08]  /*3a30*/  HMMA.16816.F32 R112, R8.reuse, R28, R84 ;  /* 0x0000001c0870723c */ /* 0x042ff00000001854 */
[----:B------:R-:W-:Y:S01]  /*3a40*/  HMMA.16816.F32 R84, R8, R30, R80 ;  /* 0x0000001e0854723c */ /* 0x000fe20000001850 */
[----:B--2---:R-:W-:-:S04]  /*3a50*/  FFMA.FTZ R3, R101, c[0x0][0x2d0], -R7 ;  /* 0x0000b40065037a23 */ /* 0x004fc80000010807 */
        /* <DEDUP_REMOVED lines=19> */
[----:B-1----:R-:W-:Y:S02]  /*3b90*/  FFMA.FTZ R3, R124, c[0x0][0x2d0], -R0 ;  /* 0x0000b4007c037a23 */ /* 0x002fe40000010800 */
[----:B------:R-:W-:-:S04]  /*3ba0*/  IMAD.MOV.U32 R124, RZ, RZ, R219 ;  /* 0x000000ffff7c7224 */ /* 0x000fc800078e00db */
[----:B------:R1:W2:Y:S01]  /*3bb0*/  MUFU.EX2 R248, R3 ;  /* 0x0000000300f87308 */ /* 0x0002a20000000800 */
[----:B------:R-:W-:Y:S01]  /*3bc0*/  F2FP.PACK_AB R8, R190, R124 ;  /* 0x0000007cbe08723e */ /* 0x000fe200000000ff */
[----:B-1----:R-:W-:Y:S01]  /*3bd0*/  FFMA.FTZ R3, R119, c[0x0][0x2d0], -R7 ;  /* 0x0000b40077037a23 */ /* 0x002fe20000010807 */
[----:B--2---:R-:W-:-:S05]  /*3be0*/  F2FP.PACK_AB R11, R248, R250 ;  /* 0x000000faf80b723e */ /* 0x004fca00000000ff */
[----:B------:R1:W-:Y:S02]  /*3bf0*/  MUFU.EX2 R251, R3 ;  /* 0x0000000300fb7308 */ /* 0x0003e40000000800 */
[C---:B------:R-:W-:Y:S08]  /*3c00*/  HMMA.16816.F32 R68, R8.reuse, R28, R56 ;  /* 0x0000001c0844723c */ /* 0x040ff00000001838 */
[----:B------:R-:W-:Y:S01]  /*3c10*/  HMMA.16816.F32 R32, R8, R30, R92 ;  /* 0x0000001e0820723c */ /* 0x000fe2000000185c */
[----:B-1----:R-:W-:-:S02]  /*3c20*/  FFMA.FTZ R3, R125, c[0x0][0x2d0], -R7 ;  /* 0x0000b4007d037a23 */ /* 0x002fc40000010807 */
[----:B------:R-:W-:Y:S02]  /*3c30*/  IMAD.MOV.U32 R125, RZ, RZ, R215 ;  /* 0x000000ffff7d7224 */ /* 0x000fe400078e00d7 */
[----:B------:R1:W-:Y:S03]  /*3c40*/  MUFU.EX2 R247, R3 ;  /* 0x0000000300f77308 */ /* 0x0003e60000000800 */
[----:B------:R-:W-:Y:S01]  /*3c50*/  HMMA.16816.F32 R64, R8, R16, R48 ;  /* 0x000000100840723c */ /* 0x000fe20000001830 */
[----:B------:R-:W-:Y:S02]  /*3c60*/  IMAD.MOV.U32 R95, RZ, RZ, R211 ;  /* 0x000000ffff5f7224 */ /* 0x000fe400078e00d3 */
[----:B------:R-:W-:-:S05]  /*3c70*/  IMAD.MOV.U32 R94, RZ, RZ, R210 ;  /* 0x000000ffff5e7224 */ /* 0x000fca00078e00d2 */
[----:B------:R-:W-:Y:S01]  /*3c80*/  HMMA.16816.F32 R120, R8, R36, R20 ;  /* 0x000000240878723c */ /* 0x000fe20000001814 */
[----:B------:R-:W2:Y:S01]  /*3c90*/  LDSM.16.MT88.4 R20, [R228+0x1100] ;  /* 0x00110000e414783b */ /* 0x000ea20000004200 */
[----:B-1----:R-:W-:-:S06]  /*3ca0*/  FFMA.FTZ R3, R126, c[0x0][0x2d0], -R7 ;  /* 0x0000b4007e037a23 */ /* 0x002fcc0000010807 */
[C---:B------:R-:W-:Y:S01]  /*3cb0*/  HMMA.16816.F32 R28, R8.reuse, R18, R88 ;  /* 0x00000012081c723c */ /* 0x040fe20000001858 */
[----:B------:R-:W-:Y:S01]  /*3cc0*/  IMAD.MOV.U32 R126, RZ, RZ, R218 ;  /* 0x000000ffff7e7224 */ /* 0x000fe200078e00da */
[----:B------:R-:W1:Y:S01]  /*3cd0*/  LDSM.16.MT88.4 R16, [R231+0x1100] ;  /* 0x00110000e710783b */ /* 0x000e620000004200 */
[----:B------:R3:W-:Y:S04]  /*3ce0*/  MUFU.EX2 R249, R3 ;  /* 0x0000000300f97308 */ /* 0x0007e80000000800 */
[----:B------:R-:W-:Y:S01]  /*3cf0*/  IMAD.MOV.U32 R91, RZ, RZ, R204 ;  /* 0x000000ffff5b7224 */ /* 0x000fe200078e00cc */
[----:B------:R-:W-:Y:S01]  /*3d00*/  HMMA.16816.F32 R52, R8, R24, R44 ;  /* 0x000000180834723c */ /* 0x000fe2000000182c */
[----:B------:R-:W-:-:S07]  /*3d10*/  IMAD.MOV.U32 R90, RZ, RZ, R203 ;  /* 0x000000ffff5a7224 */ /* 0x000fce00078e00cb */
[----:B------:R-:W-:Y:S01]  /*3d20*/  HMMA.16816.F32 R40, R8, R26, R96 ;  /* 0x0000001a0828723c */ /* 0x000fe20000001860 */
[----:B------:R-:W-:Y:S01]  /*3d30*/  LDSM.16.MT88.4 R24, [R230+0x1100] ;  /* 0x00110000e618783b */ /* 0x000fe20000004200 */
[----:B---3--:R-:W-:Y:S01]  /*3d40*/  FFMA.FTZ R3, R127, c[0x0][0x2d0], -R6 ;  /* 0x0000b4007f037a23 */ /* 0x008fe20000010806 */
[----:B------:R-:W-:-:S03]  /*3d50*/  MOV R127, R217 ;  /* 0x000000d9007f7202 */ /* 0x000fc60000000f00 */
[----:B------:R3:W-:Y:S02]  /*3d60*/  MUFU.EX2 R226, R3 ;  /* 0x0000000300e27308 */ /* 0x0007e40000000800 */
[----:B------:R-:W-:Y:S01]  /*3d70*/  HMMA.16816.F32 R36, R8, R38, R12 ;  /* 0x000000260824723c */ /* 0x000fe2000000180c */
[----:B------:R-:W4:Y:S01]  /*3d80*/  LDSM.16.MT88.4 R12, [R229+0x1100] ;  /* 0x00110000e50c783b */ /* 0x000f220000004200 */
[----:B---3--:R-:W-:Y:S02]  /*3d90*/  FFMA.FTZ R3, R133, c[0x0][0x2d0], -R6 ;  /* 0x0000b40085037a23 */ /* 0x008fe40000010806 */
[----:B------:R-:W-:Y:S02]  /*3da0*/  IMAD.MOV.U32 R133, RZ, RZ, R214 ;  /* 0x000000ffff857224 */ /* 0x000fe400078e00d6 */
[----:B------:R3:W1:Y:S02]  /*3db0*/  MUFU.EX2 R225, R3 ;  /* 0x0000000300e17308 */ /* 0x0006640000000800 */
[----:B---3--:R-:W-:Y:S01]  /*3dc0*/  FFMA.FTZ R3, R136, c[0x0][0x2d0], -R6 ;  /* 0x0000b40088037a23 */ /* 0x008fe20000010806 */
[----:B------:R-:W-:-:S02]  /*3dd0*/  MOV R136, R213 ;  /* 0x000000d500887202 */ /* 0x000fc40000000f00 */
[----:B-1----:R-:W-:-:S03]  /*3de0*/  F2FP.PACK_AB R8, R225, R226 ;  /* 0x000000e2e108723e */ /* 0x002fc600000000ff */
[----:B------:R1:W-:Y:S02]  /*3df0*/  MUFU.EX2 R223, R3 ;  /* 0x0000000300df7308 */ /* 0x0003e40000000800 */
[----:B-1----:R-:W-:Y:S02]  /*3e00*/  FFMA.FTZ R3, R137, c[0x0][0x2d0], -R6 ;  /* 0x0000b40089037a23 */ /* 0x002fe40000010806 */
[----:B------:R-:W-:-:S04]  /*3e10*/  IMAD.MOV.U32 R137, RZ, RZ, R212 ;  /* 0x000000ffff897224 */ /* 0x000fc800078e00d4 */
[----:B------:R1:W3:Y:S02]  /*3e20*/  MUFU.EX2 R222, R3 ;  /* 0x0000000300de7308 */ /* 0x0002e40000000800 */
[----:B-1----:R-:W-:Y:S01]  /*3e30*/  FFMA.FTZ R3, R138, c[0x0][0x2d0], -R5 ;  /* 0x0000b4008a037a23 */ /* 0x002fe20000010805 */
[----:B---3--:R-:W-:Y:S01]  /*3e40*/  F2FP.PACK_AB R10, R222, R223 ;  /* 0x000000dfde0a723e */ /* 0x008fe200000000ff */
[----:B------:R-:W-:-:S04]  /*3e50*/  IMAD.MOV.U32 R138, RZ, RZ, R208 ;  /* 0x000000ffff8a7224 */ /* 0x000fc800078e00d0 */
[----:B------:R1:W-:Y:S02]  /*3e60*/  MUFU.EX2 R220, R3 ;  /* 0x0000000300dc7308 */ /* 0x0003e40000000800 */
[----:B-1----:R-:W-:Y:S02]  /*3e70*/  FFMA.FTZ R3, R140, c[0x0][0x2d0], -R5 ;  /* 0x0000b4008c037a23 */ /* 0x002fe40000010805 */
[----:B------:R-:W-:-:S04]  /*3e80*/  IMAD.MOV.U32 R140, RZ, RZ, R199 ;  /* 0x000000ffff8c7224 */ /* 0x000fc800078e00c7 */
[----:B------:R1:W3:Y:S02]  /*3e90*/  MUFU.EX2 R219, R3 ;  /* 0x0000000300db7308 */ /* 0x0002e40000000800 */
[----:B-1----:R-:W-:Y:S01]  /*3ea0*/  FFMA.FTZ R3, R141, c[0x0][0x2d0], -R5 ;  /* 0x0000b4008d037a23 */ /* 0x002fe20000010805 */
[----:B---3--:R-:W-:Y:S02]  /*3eb0*/  F2FP.PACK_AB R9, R219, R220 ;  /* 0x000000dcdb09723e */ /* 0x008fe400000000ff */
[----:B------:R-:W-:-:S03]  /*3ec0*/  MOV R141, R201 ;  /* 0x000000c9008d7202 */ /* 0x000fc60000000f00 */
[----:B------:R1:W-:Y:S02]  /*3ed0*/  MUFU.EX2 R218, R3 ;  /* 0x0000000300da7308 */ /* 0x0003e40000000800 */
[----:B-1----:R-:W-:-:S06]  /*3ee0*/  FFMA.FTZ R3, R142, c[0x0][0x2d0], -R5 ;  /* 0x0000b4008e037a23 */ /* 0x002fcc0000010805 */
[----:B------:R1:W3:Y:S02]  /*3ef0*/  MUFU.EX2 R217, R3 ;  /* 0x0000000300d97308 */ /* 0x0002e40000000800 */
[----:B-1----:R-:W-:Y:S01]  /*3f00*/  FFMA.FTZ R3, R149, c[0x0][0x2d0], -R0 ;  /* 0x0000b40095037a23 */ /* 0x002fe20000010800 */
[----:B---3--:R-:W-:Y:S01]  /*3f10*/  F2FP.PACK_AB R11, R217, R218 ;  /* 0x000000dad90b723e */ /* 0x008fe200000000ff */
[----:B------:R-:W-:-:S04]  /*3f20*/  IMAD.MOV.U32 R149, RZ, RZ, R91 ;  /* 0x000000ffff957224 */ /* 0x000fc800078e005b */
[----:B------:R1:W-:Y:S02]  /*3f30*/  MUFU.EX2 R215, R3 ;  /* 0x0000000300d77308 */ /* 0x0003e40000000800 */
[C---:B--2---:R-:W-:Y:S08]  /*3f40*/  HMMA.16816.F32 R48, R8.reuse, R20, R112 ;  /* 0x000000140830723c */ /* 0x044ff00000001870 */
[----:B------:R-:W-:Y:S01]  /*3f50*/  HMMA.16816.F32 R56, R8, R18, R80 ;  /* 0x000000120838723c */ /* 0x000fe20000001850 */
[----:B-1----:R-:W-:Y:S01]  /*3f60*/  FFMA.FTZ R3, R148, c[0x0][0x2d0], -R0 ;  /* 0x0000b40094037a23 */ /* 0x002fe20000010800 */
        /* <DEDUP_REMOVED lines=19> */
[----:B------:R-:W-:Y:S01]  /*40a0*/  IMAD.MOV.U32 R144, RZ, RZ, R136 ;  /* 0x000000ffff907224 */ /* 0x000fe200078e0088 */
[----:B------:R-:W-:Y:S01]  /*40b0*/  MOV R136, R125 ;  /* 0x0000007d00887202 */ /* 0x000fe20000000f00 */
[----:B------:R1:W-:Y:S01]  /*40c0*/  MUFU.EX2 R212, R3 ;  /* 0x0000000300d47308 */ /* 0x0003e20000000800 */
[----:B------:R-:W-:-:S03]  /*40d0*/  IMAD.MOV.U32 R125, RZ, RZ, R205 ;  /* 0x000000ffff7d7224 */ /* 0x000fc600078e00cd */
[----:B------:R-:W-:Y:S01]  /*40e0*/  HMMA.16816.F32 R84, R8, R22, R32 ;  /* 0x000000160854723c */ /* 0x000fe20000001820 */
[----:B------:R-:W-:Y:S02]  /*40f0*/  IMAD.MOV.U32 R142, RZ, RZ, R125 ;  /* 0x000000ffff8e7224 */ /* 0x000fe400078e007d */
[----:B------:R-:W-:-:S05]  /*4100*/  IMAD.MOV.U32 R125, RZ, RZ, R200 ;  /* 0x000000ffff7d7224 */ /* 0x000fca00078e00c8 */
[C---:B------:R-:W-:Y:S01]  /*4110*/  HMMA.16816.F32 R32, R8.reuse, R16, R64 ;  /* 0x000000100820723c */ /* 0x040fe20000001840 */
[--C-:B-1----:R-:W-:Y:S02]  /*4120*/  FFMA.FTZ R3, R146, c[0x0][0x2d0], -R6.reuse ;  /* 0x0000b40092037a23 */ /* 0x102fe40000010806 */
[----:B------:R-:W-:Y:S02]  /*4130*/  IMAD.MOV.U32 R146, RZ, RZ, R137 ;  /* 0x000000ffff927224 */ /* 0x000fe400078e0089 */
[----:B------:R1:W2:Y:S01]  /*4140*/  MUFU.EX2 R211, R3 ;  /* 0x0000000300d37308 */ /* 0x0002a20000000800 */
[----:B------:R-:W-:Y:S02]  /*4150*/  IMAD.MOV.U32 R137, RZ, RZ, R209 ;  /* 0x000000ffff897224 */ /* 0x000fe400078e00d1 */
[C---:B------:R-:W-:Y:S01]  /*4160*/  HMMA.16816.F32 R28, R8.reuse, R18, R28 ;  /* 0x00000012081c723c */ /* 0x040fe2000000181c */
[----:B------:R-:W3:Y:S07]  /*4170*/  LDSM.16.MT88.4 R16, [R228+0x1900] ;  /* 0x00190000e410783b */ /* 0x000eee0000004200 */
[----:B------:R-:W-:Y:S01]  /*4180*/  HMMA.16816.F32 R96, R8, R24, R120 ;  /* 0x000000180860723c */ /* 0x000fe20000001878 */
[----:B-1----:R-:W-:-:S06]  /*4190*/  FFMA.FTZ R3, R145, c[0x0][0x2d0], -R6 ;  /* 0x0000b40091037a23 */ /* 0x002fcc0000010806 */
[----:B------:R-:W-:Y:S01]  /*41a0*/  MOV R123, R138 ;  /* 0x0000008a007b7202 */ /* 0x000fe20000000f00 */
[----:B------:R-:W-:Y:S01]  /*41b0*/  IMAD.MOV.U32 R145, RZ, RZ, R95 ;  /* 0x000000ffff917224 */ /* 0x000fe200078e005f */
[C---:B------:R-:W-:Y:S01]  /*41c0*/  HMMA.16816.F32 R100, R8.reuse, R20, R68 ;  /* 0x000000140864723c */ /* 0x040fe20000001844 */
[----:B------:R1:W-:Y:S01]  /*41d0*/  MUFU.EX2 R210, R3 ;  /* 0x0000000300d27308 */ /* 0x0003e20000000800 */
[----:B------:R-:W-:Y:S01]  /*41e0*/  IMAD.MOV.U32 R121, RZ, RZ, R150 ;  /* 0x000000ffff797224 */ /* 0x000fe200078e0096 */
[----:B------:R-:W-:Y:S01]  /*41f0*/  LDSM.16.MT88.4 R20, [R229+0x1900] ;  /* 0x00190000e514783b */ /* 0x000fe20000004200 */
[----:B------:R-:W-:Y:S02]  /*4200*/  IMAD.MOV.U32 R150, RZ, RZ, R194 ;  /* 0x000000ffff967224 */ /* 0x000fe400078e00c2 */
[----:B------:R-:W-:Y:S01]  /*4210*/  IMAD.MOV.U32 R122, RZ, RZ, R143 ;  /* 0x000000ffff7a7224 */ /* 0x000fe200078e008f */
[----:B------:R-:W-:Y:S01]  /*4220*/  MOV R143, R193 ;  /* 0x000000c1008f7202 */ /* 0x000fe20000000f00 */
[----:B------:R-:W-:Y:S01]  /*4230*/  HMMA.16816.F32 R68, R8, R12, R52 ;  /* 0x0000000c0844723c */ /* 0x000fe20000001834 */
[----:B------:R-:W-:-:S07]  /*4240*/  IMAD.MOV.U32 R120, RZ, RZ, R137 ;  /* 0x000000ffff787224 */ /* 0x000fce00078e0089 */
[C---:B------:R-:W-:Y:S01]  /*4250*/  HMMA.16816.F32 R72, R8.reuse, R14, R40 ;  /* 0x0000000e0848723c */ /* 0x040fe20000001828 */
[----:B-1----:R-:W-:Y:S01]  /*4260*/  FFMA.FTZ R3, R147, c[0x0][0x2d0], -R6 ;  /* 0x0000b40093037a23 */ /* 0x002fe20000010806 */
[----:B------:R-:W-:Y:S01]  /*4270*/  MOV R147, R94 ;  /* 0x0000005e00937202 */ /* 0x000fe20000000f00 */
[----:B------:R-:W-:Y:S02]  /*4280*/  LDSM.16.MT88.4 R12, [R231+0x1900] ;  /* 0x00190000e70c783b */ /* 0x000fe40000004200 */
[----:B------:R1:W4:Y:S03]  /*4290*/  MUFU.EX2 R209, R3 ;  /* 0x0000000300d17308 */ /* 0x0003260000000800 */
[----:B------:R-:W-:Y:S01]  /*42a0*/  HMMA.16816.F32 R92, R8, R26, R36 ;  /* 0x0000001a085c723c */ /* 0x000fe20000001824 */
[----:B------:R-:W3:Y:S06]  /*42b0*/  LDSM.16.MT88.4 R24, [R230+0x1900] ;  /* 0x00190000e618783b */ /* 0x000eec0000004200 */
[----:B--2---:R-:W-:Y:S01]  /*42c0*/  F2FP.PACK_AB R8, R211, R212 ;  /* 0x000000d4d308723e */ /* 0x004fe200000000ff */
[----:B-1----:R-:W-:Y:S01]  /*42d0*/  FFMA.FTZ R3, R151, c[0x0][0x2d0], -R5 ;  /* 0x0000b40097037a23 */ /* 0x002fe20000010805 */
[----:B------:R-:W-:-:S02]  /*42e0*/  MOV R151, R202 ;  /* 0x000000ca00977202 */ /* 0x000fc40000000f00 */
[----:B----4-:R-:W-:Y:S01]  /*42f0*/  F2FP.PACK_AB R10, R209, R210 ;  /* 0x000000d2d10a723e */ /* 0x010fe200000000ff */
[----:B------:R1:W-:Y:S02]  /*4300*/  MUFU.EX2 R208, R3 ;  /* 0x0000000300d07308 */ /* 0x0003e40000000800 */
[----:B-1----:R-:W-:Y:S01]  /*4310*/  FFMA.FTZ R3, R153, c[0x0][0x2d0], -R5 ;  /* 0x0000b40099037a23 */ /* 0x002fe20000010805 */
[----:B------:R-:W-:-:S05]  /*4320*/  MOV R153, R196 ;  /* 0x000000c400997202 */ /* 0x000fca0000000f00 */
        /* <DEDUP_REMOVED lines=12> */
[C---:B---3--:R-:W-:Y:S08]  /*43f0*/  HMMA.16816.F32 R108, R8.reuse, R16, R48 ;  /* 0x00000010086c723c */ /* 0x048ff00000001830 */
[----:B------:R-:W-:Y:S01]  /*4400*/  HMMA.16816.F32 R48, R8, R24, R116 ;  /* 0x000000180830723c */ /* 0x000fe20000001874 */
[----:B-1----:R-:W-:Y:S01]  /*4410*/  FFMA.FTZ R3, R155, c[0x0][0x2d0], -R7 ;  /* 0x0000b4009b037a23 */ /* 0x002fe20000010807 */
[----:B------:R-:W-:-:S05]  /*4420*/  MOV R155, R190 ;  /* 0x000000be009b7202 */ /* 0x000fca0000000f00 */
[----:B------:R-:W-:Y:S01]  /*4430*/  IMAD.MOV.U32 R119, RZ, RZ, R151 ;  /* 0x000000ffff777224 */ /* 0x000fe200078e0097 */
[----:B------:R1:W2:Y:S01]  /*4440*/  MUFU.EX2 R203, R3 ;  /* 0x0000000300cb7308 */ /* 0x0002a20000000800 */
[----:B------:R-:W-:Y:S01]  /*4450*/  IMAD.MOV.U32 R151, RZ, RZ, R195 ;  /* 0x000000ffff977224 */ /* 0x000fe200078e00c3 */
[----:B------:R-:W-:Y:S01]  /*4460*/  HMMA.16816.F32 R64, R8, R14, R56 ;  /* 0x0000000e0840723c */ /* 0x000fe20000001838 */
[----:B------:R-:W-:Y:S02]  /*4470*/  IMAD.MOV.U32 R118, RZ, RZ, R192 ;  /* 0x000000ffff767224 */ /* 0x000fe400078e00c0 */
[----:B------:R-:W-:-:S05]  /*4480*/  IMAD.MOV.U32 R117, RZ, RZ, R188 ;  /* 0x000000ffff757224 */ /* 0x000fca00078e00bc */
[----:B------:R-:W-:Y:S01]  /*4490*/  HMMA.16816.F32 R56, R8, R20, R112 ;  /* 0x000000140838723c */ /* 0x000fe20000001870 */
[----:B-1----:R-:W-:Y:S02]  /*44a0*/  FFMA.FTZ R3, R157, c[0x0][0x2d0], -R7 ;  /* 0x0000b4009d037a23 */ /* 0x002fe40000010807 */
[----:B------:R-:W-:-:S05]  /*44b0*/  IMAD.MOV.U32 R157, RZ, RZ, R191 ;  /* 0x000000ffff9d7224 */ /* 0x000fca00078e00bf */
[C---:B------:R-:W-:Y:S01]  /*44c0*/  HMMA.16816.F32 R104, R8.reuse, R18, R44 ;  /* 0x000000120868723c */ /* 0x040fe2000000182c */
[----:B------:R1:W-:Y:S07]  /*44d0*/  MUFU.EX2 R202, R3 ;  /* 0x0000000300ca7308 */ /* 0x0003ee0000000800 */
[C---:B------:R-:W-:Y:S08]  /*44e0*/  HMMA.16816.F32 R52, R8.reuse, R22, R76 ;  /* 0x000000160834723c */ /* 0x040ff0000000184c */
        /* <DEDUP_REMOVED lines=101> */
[----:B------:R1:W-:Y:S01]  /*4b40*/  MUFU.EX2 R97, R3 ;  /* 0x0000000300617308 */ /* 0x0003e20000000800 */
[----:B------:R-:W-:Y:S01]  /*4b50*/  HMMA.16816.F32 R36, R8, R22, R72 ;  /* 0x000000160824723c */ /* 0x000fe20000001848 */
[----:B------:R-:W3:Y:S01]  /*4b60*/  LDSM.16.MT88.4 R20, [R231+0x2900] ;  /* 0x00290000e714783b */ /* 0x000ee20000004200 */
[----:B-1----:R-:W-:Y:S01]  /*4b70*/  FFMA.FTZ R3, R117, c[0x0][0x2d0], -R5 ;  /* 0x0000b40075037a23 */ /* 0x002fe20000010805 */
[----:B------:R-:W-:Y:S01]  /*4b80*/  MOV R117, R118 ;  /* 0x0000007600757202 */ /* 0x000fe20000000f00 */
[----:B------:R-:W-:-:S03]  /*4b90*/  IMAD.MOV.U32 R118, RZ, RZ, R119 ;  /* 0x000000ffff767224 */ /* 0x000fc600078e0077 */
[----:B------:R1:W-:Y:S01]  /*4ba0*/  MUFU.EX2 R96, R3 ;  /* 0x0000000300607308 */ /* 0x0003e20000000800 */
[----:B------:R-:W-:Y:S01]  /*4bb0*/  IMAD.MOV.U32 R119, RZ, RZ, R159 ;  /* 0x000000ffff777224 */ /* 0x000fe200078e009f */
[----:B------:R-:W-:Y:S01]  /*4bc0*/  MOV R159, R158 ;  /* 0x0000009e009f7202 */ /* 0x000fe20000000f00 */
[----:B------:R-:W-:Y:S01]  /*4bd0*/  IMAD.MOV.U32 R158, RZ, RZ, R242 ;  /* 0x000000ffff9e7224 */ /* 0x000fe200078e00f2 */
[----:B------:R-:W-:Y:S01]  /*4be0*/  HMMA.16816.F32 R48, R8, R28, R76 ;  /* 0x0000001c0830723c */ /* 0x000fe2000000184c */
[----:B------:R-:W-:Y:S01]  /*4bf0*/  IMAD.MOV.U32 R131, RZ, RZ, R141 ;  /* 0x000000ffff837224 */ /* 0x000fe200078e008d */
[----:B------:R-:W-:Y:S01]  /*4c00*/  MOV R130, R238 ;  /* 0x000000ee00827202 */ /* 0x000fe20000000f00 */
[----:B------:R-:W-:Y:S01]  /*4c10*/  FFMA.FTZ R4, R4, c[0x0][0x2d0], -R7 ;  /* 0x0000b40004047a23 */ /* 0x000fe20000010807 */
[----:B------:R4:W5:Y:S01]  /*4c20*/  LDL.LU R242, [R1+0x84] ;  /* 0x0000840001f27983 */ /* 0x0009620000300800 */
        /* <DEDUP_REMOVED lines=10> */
[----:B------:R-:W-:Y:S01]  /*4cd0*/  HMMA.16816.F32 R28, R8, R30, R80 ;  /* 0x0000001e081c723c */ /* 0x000fe20000001850 */
[----:B------:R-:W-:Y:S01]  /*4ce0*/  IMAD.MOV.U32 R171, RZ, RZ, R131 ;  /* 0x000000ffffab7224 */ /* 0x000fe200078e0083 */
[----:B------:R4:W5:Y:S01]  /*4cf0*/  LDL.LU R241, [R1+0x80] ;  /* 0x0000800001f17983 */ /* 0x0009620000300800 */
[----:B-1----:R-:W-:-:S04]  /*4d00*/  FFMA.FTZ R3, R252, c[0x0][0x2d0], -R5 ;  /* 0x0000b400fc037a23 */ /* 0x002fc80000010805 */
[----:B------:R1:W-:Y:S02]  /*4d10*/  MUFU.EX2 R70, R3 ;  /* 0x0000000300467308 */ /* 0x0003e40000000800 */
[----:B-1----:R-:W-:-:S06]  /*4d20*/  FFMA.FTZ R3, R170, c[0x0][0x2d0], -R5 ;  /* 0x0000b400aa037a23 */ /* 0x002fcc0000010805 */
[----:B------:R1:W1:Y:S02]  /*4d30*/  MUFU.EX2 R69, R3 ;  /* 0x0000000300457308 */ /* 0x0002640000000800 */
        /* <DEDUP_REMOVED lines=17> */
[----:B-1----:R-:W-:Y:S01]  /*4e50*/  FFMA.FTZ R3, R117, c[0x0][0x2d0], -R0 ;  /* 0x0000b40075037a23 */ /* 0x002fe20000010800 */
[----:B--2---:R-:W-:Y:S01]  /*4e60*/  F2FP.PACK_AB R8, R99, R100 ;  /* 0x000000646308723e */ /* 0x004fe200000000ff */
[----:B------:R-:W-:Y:S01]  /*4e70*/  IMAD.MOV.U32 R117, RZ, RZ, R118 ;  /* 0x000000ffff757224 */ /* 0x000fe200078e0076 */
[----:B------:R-:W-:Y:S01]  /*4e80*/  F2FP.PACK_AB R9, R71, R96 ;  /* 0x000000604709723e */ /* 0x000fe200000000ff */
[----:B------:R-:W-:Y:S01]  /*4e90*/  IMAD.MOV.U32 R118, RZ, RZ, R119 ;  /* 0x000000ffff767224 */ /* 0x000fe200078e0077 */
[----:B------:R-:W-:Y:S01]  /*4ea0*/  MOV R119, R159 ;  /* 0x0000009f00777202 */ /* 0x000fe20000000f00 */
[----:B------:R-:W-:Y:S01]  /*4eb0*/  IMAD.MOV.U32 R159, RZ, RZ, R158 ;  /* 0x000000ffff9f7224 */ /* 0x000fe200078e009e */
[----:B------:R1:W2:Y:S01]  /*4ec0*/  MUFU.EX2 R68, R3 ;  /* 0x0000000300447308 */ /* 0x0002a20000000800 */
[----:B------:R-:W-:Y:S01]  /*4ed0*/  IMAD.MOV.U32 R158, RZ, RZ, R157 ;  /* 0x000000ffff9e7224 */ /* 0x000fe200078e009d */
[----:B------:R-:W-:Y:S01]  /*4ee0*/  MOV R157, R155 ;  /* 0x0000009b009d7202 */ /* 0x000fe20000000f00 */
[----:B------:R-:W-:Y:S01]  /*4ef0*/  IMAD.MOV.U32 R155, RZ, RZ, R156 ;  /* 0x000000ffff9b7224 */ /* 0x000fe200078e009c */
[----:B------:R-:W-:Y:S01]  /*4f00*/  F2FP.PACK_AB R10, R97, R98 ;  /* 0x00000062610a723e */ /* 0x000fe200000000ff */
[----:B------:R-:W-:Y:S01]  /*4f10*/  IMAD.MOV.U32 R156, RZ, RZ, R120 ;  /* 0x000000ffff9c7224 */ /* 0x000fe200078e0078 */
[----:B------:R-:W-:Y:S01]  /*4f20*/  MOV R120, R154 ;  /* 0x0000009a00787202 */ /* 0x000fe20000000f00 */
[----:B------:R-:W-:Y:S01]  /*4f30*/  IMAD.MOV.U32 R154, RZ, RZ, R152 ;  /* 0x000000ffff9a7224 */ /* 0x000fe200078e0098 */
[----:B------:R-:W-:Y:S01]  /*4f40*/  F2FP.PACK_AB R11, R69, R70 ;  /* 0x00000046450b723e */ /* 0x000fe200000000ff */
[----:B------:R-:W-:Y:S01]  /*4f50*/  IMAD.MOV.U32 R152, RZ, RZ, R153 ;  /* 0x000000ffff987224 */ /* 0x000fe200078e0099 */
[----:B------:R-:W-:Y:S01]  /*4f60*/  MOV R131, R145 ;  /* 0x0000009100837202 */ /* 0x000fe20000000f00 */
[----:B------:R-:W-:Y:S01]  /*4f70*/  IMAD.MOV.U32 R76, RZ, RZ, R124 ;  /* 0x000000ffff4c7224 */ /* 0x000fe200078e007c */
[----:B------:R4:W5:Y:S01]  /*4f80*/  LDL.LU R240, [R1+0x7c] ;  /* 0x00007c0001f07983 */ /* 0x0009620000300800 */
[----:B------:R-:W-:Y:S01]  /*4f90*/  MOV R153, R151 ;  /* 0x0000009700997202 */ /* 0x000fe20000000f00 */
[----:B------:R-:W-:-:S02]  /*4fa0*/  IMAD.MOV.U32 R151, RZ, RZ, R150 ;  /* 0x000000ffff977224 */ /* 0x000fc400078e0096 */
[----:B-1----:R-:W-:Y:S02]  /*4fb0*/  FFMA.FTZ R3, R117, c[0x0][0x2d0], -R0 ;  /* 0x0000b40075037a23 */ /* 0x002fe40000010800 */
[----:B------:R-:W-:Y:S01]  /*4fc0*/  IMAD.MOV.U32 R150, RZ, RZ, R143 ;  /* 0x000000ffff967224 */ /* 0x000fe200078e008f */
[----:B------:R-:W-:Y:S01]  /*4fd0*/  MOV R143, R148 ;  /* 0x00000094008f7202 */ /* 0x000fe20000000f00 */
[----:B------:R1:W-:Y:S01]  /*4fe0*/  MUFU.EX2 R63, R3 ;  /* 0x00000003003f7308 */ /* 0x0003e20000000800 */
[----:B------:R-:W-:Y:S02]  /*4ff0*/  IMAD.MOV.U32 R148, RZ, RZ, R239 ;  /* 0x000000ffff947224 */ /* 0x000fe400078e00ef */
[----:B------:R-:W-:Y:S02]  /*5000*/  IMAD.MOV.U32 R173, RZ, RZ, R155 ;  /* 0x000000ffffad7224 */ /* 0x000fe400078e009b */
[----:B------:R-:W-:Y:S02]  /*5010*/  IMAD.MOV.U32 R168, RZ, RZ, R154 ;  /* 0x000000ffffa87224 */ /* 0x000fe400078e009a */
[----:B------:R-:W-:Y:S01]  /*5020*/  IMAD.MOV.U32 R169, RZ, RZ, R151 ;  /* 0x000000ffffa97224 */ /* 0x000fe200078e0097 */
[----:B------:R-:W-:Y:S01]  /*5030*/  MOV R117, R119 ;  /* 0x0000007700757202 */ /* 0x000fe20000000f00 */
[----:B-1----:R-:W-:Y:S01]  /*5040*/  FFMA.FTZ R3, R172, c[0x0][0x2d0], -R0 ;  /* 0x0000b400ac037a23 */ /* 0x002fe20000010800 */
[----:B------:R-:W-:Y:S01]  /*5050*/  MOV R128, R157 ;  /* 0x0000009d00807202 */ /* 0x000fe20000000f00 */
[----:B------:R-:W-:Y:S01]  /*5060*/  IMAD.MOV.U32 R116, RZ, RZ, R118 ;  /* 0x000000ffff747224 */ /* 0x000fe200078e0076 */
[----:B---3--:R-:W-:Y:S01]  /*5070*/  HMMA.16816.F32 R160, R8, R20, R160 ;  /* 0x0000001408a0723c */ /* 0x008fe200000018a0 */
[----:B------:R1:W3:Y:S01]  /*5080*/  MUFU.EX2 R62, R3 ;  /* 0x00000003003e7308 */ /* 0x0002e20000000800 */
[----:B------:R-:W-:Y:S01]  /*5090*/  IMAD.MOV.U32 R129, RZ, RZ, R148 ;  /* 0x000000ffff817224 */ /* 0x000fe200078e0094 */
[----:B------:R4:W5:Y:S01]  /*50a0*/  LDL.LU R239, [R1+0x78] ;  /* 0x0000780001ef7983 */ /* 0x0009620000300800 */
        /* <DEDUP_REMOVED lines=13> */
[----:B------:R-:W-:Y:S01]  /*5180*/  IMAD.MOV.U32 R120, RZ, RZ, R150 ;  /* 0x000000ffff787224 */ /* 0x000fe200078e0096 */
[C---:B------:R-:W-:Y:S01]  /*5190*/  HMMA.16816.F32 R164, R8.reuse, R22, R164 ;  /* 0x0000001608a4723c */ /* 0x040fe200000018a4 */
[----:B------:R1:W-:Y:S01]  /*51a0*/  MUFU.EX2 R60, R3 ;  /* 0x00000003003c7308 */ /* 0x0003e20000000800 */
[----:B------:R-:W-:Y:S01]  /*51b0*/  IMAD.MOV.U32 R152, RZ, RZ, R149 ;  /* 0x000000ffff987224 */ /* 0x000fe200078e0095 */
[----:B------:R4:W5:Y:S01]  /*51c0*/  LDL.LU R238, [R1+0x74] ;  /* 0x0000740001ee7983 */ /* 0x0009620000300800 */
[----:B------:R-:W-:Y:S02]  /*51d0*/  IMAD.MOV.U32 R153, RZ, RZ, R140 ;  /* 0x000000ffff997224 */ /* 0x000fe400078e008c */
[----:B------:R-:W-:Y:S02]  /*51e0*/  IMAD.MOV.U32 R173, RZ, RZ, R130 ;  /* 0x000000ffffad7224 */ /* 0x000fe400078e0082 */
[----:B------:R-:W-:Y:S01]  /*51f0*/  HMMA.16816.F32 R140, R8, R24, R108 ;  /* 0x00000018088c723c */ /* 0x000fe2000000186c */
[----:B------:R-:W-:-:S02]  /*5200*/  IMAD.MOV.U32 R169, RZ, RZ, R116 ;  /* 0x000000ffffa97224 */ /* 0x000fc400078e0074 */
[----:B------:R-:W-:Y:S02]  /*5210*/  IMAD.MOV.U32 R129, RZ, RZ, R147 ;  /* 0x000000ffff817224 */ /* 0x000fe400078e0093 */
[----:B------:R-:W-:-:S03]  /*5220*/  IMAD.MOV.U32 R130, RZ, RZ, R146 ;  /* 0x000000ffff827224 */ /* 0x000fc600078e0092 */
[C---:B------:R-:W-:Y:S01]  /*5230*/  HMMA.16816.F32 R148, R8.reuse, R26, R104 ;  /* 0x0000001a0894723c */ /* 0x040fe20000001868 */
[----:B-1----:R-:W-:Y:S02]  /*5240*/  FFMA.FTZ R3, R186, c[0x0][0x2d0], -R6 ;  /* 0x0000b400ba037a23 */ /* 0x002fe40000010806 */
[----:B------:R-:W-:Y:S02]  /*5250*/  IMAD.MOV.U32 R186, RZ, RZ, R187 ;  /* 0x000000ffffba7224 */ /* 0x000fe400078e00bb */
[----:B------:R-:W-:Y:S01]  /*5260*/  IMAD.MOV.U32 R187, RZ, RZ, R184 ;  /* 0x000000ffffbb7224 */ /* 0x000fe200078e00b8 */
[----:B------:R-:W-:Y:S02]  /*5270*/  MOV R184, R171 ;  /* 0x000000ab00b87202 */ /* 0x000fe40000000f00 */
[----:B------:R-:W-:Y:S01]  /*5280*/  HMMA.16816.F32 R92, R8, R16, R92 ;  /* 0x00000010085c723c */ /* 0x000fe2000000185c */
[----:B------:R-:W-:Y:S01]  /*5290*/  IMAD.MOV.U32 R171, RZ, RZ, R173 ;  /* 0x000000ffffab7224 */ /* 0x000fe200078e00ad */
[----:B------:R-:W-:Y:S01]  /*52a0*/  MOV R116, R237 ;  /* 0x000000ed00747202 */ /* 0x000fe20000000f00 */
[----:B------:R-:W-:-:S05]  /*52b0*/  IMAD.MOV.U32 R173, RZ, RZ, R168 ;  /* 0x000000ffffad7224 */ /* 0x000fca00078e00a8 */
[----:B------:R-:W-:Y:S01]  /*52c0*/  HMMA.16816.F32 R88, R8, R18, R88 ;  /* 0x000000120858723c */ /* 0x000fe20000001858 */
[----:B------:R-:W-:Y:S01]  /*52d0*/  IMAD.MOV.U32 R128, RZ, RZ, R144 ;  /* 0x000000ffff807224 */ /* 0x000fe200078e0090 */
[----:B------:R-:W-:-:S06]  /*52e0*/  MOV R168, R169 ;  /* 0x000000a900a87202 */ /* 0x000fcc0000000f00 */
[----:B------:R-:W-:Y:S01]  /*52f0*/  HMMA.16816.F32 R84, R8, R12, R84 ;  /* 0x0000000c0854723c */ /* 0x000fe20000001854 */
[----:B------:R-:W-:-:S07]  /*5300*/  IMAD.MOV.U32 R169, RZ, RZ, R129 ;  /* 0x000000ffffa97224 */ /* 0x000fce00078e0081 */
[----:B------:R-:W-:Y:S01]  /*5310*/  HMMA.16816.F32 R64, R8, R14, R64 ;  /* 0x0000000e0840723c */ /* 0x000fe20000001840 */
[----:B------:R-:W-:Y:S01]  /*5320*/  IMAD.MOV.U32 R129, RZ, RZ, R131 ;  /* 0x000000ffff817224 */ /* 0x000fe200078e0083 */
[----:B------:R-:W-:Y:S01]  /*5330*/  MOV R174, R187 ;  /* 0x000000bb00ae7202 */ /* 0x000fe20000000f00 */
[----:B------:R-:W-:Y:S01]  /*5340*/  IMAD.MOV.U32 R175, RZ, RZ, R184 ;  /* 0x000000ffffaf7224 */ /* 0x000fe200078e00b8 */
[----:B------:R4:W5:Y:S03]  /*5350*/  LDL.LU R237, [R1+0x70] ;  /* 0x0000700001ed7983 */ /* 0x0009660000300800 */
[----:B------:R-:W-:Y:S02]  /*5360*/  F2FP.PACK_AB R8, R114, R133 ;  /* 0x000000857208723e */ /* 0x000fe400000000ff */
[----:B--2---:R-:W-:Y:S02]  /*5370*/  F2FP.PACK_AB R9, R68, R61 ;  /* 0x0000003d4409723e */ /* 0x004fe400000000ff */
[----:B------:R-:W-:-:S02]  /*5380*/  F2FP.PACK_AB R10, R103, R101 ;  /* 0x00000065670a723e */ /* 0x000fc400000000ff */
[----:B---3--:R-:W-:Y:S02]  /*5390*/  F2FP.PACK_AB R11, R62, R63 ;  /* 0x0000003f3e0b723e */ /* 0x008fe400000000ff */
[----:B------:R-:W-:Y:S01]  /*53a0*/  MOV R131, R130 ;  /* 0x0000008200837202 */ /* 0x000fe20000000f00 */
[----:B------:R-:W-:Y:S02]  /*53b0*/  IMAD.MOV.U32 R130, RZ, RZ, R128 ;  /* 0x000000ffff827224 */ /* 0x000fe400078e0080 */
[----:B------:R-:W-:Y:S02]  /*53c0*/  IMAD.MOV.U32 R128, RZ, RZ, R116 ;  /* 0x000000ffff807224 */ /* 0x000fe400078e0074 */
[----:B------:R-:W-:Y:S01]  /*53d0*/  HMMA.16816.F32 R144, R8, R24, R56 ;  /* 0x000000180890723c */ /* 0x000fe20000001838 */
[----:B------:R1:W-:Y:S01]  /*53e0*/  MUFU.EX2 R57, R3 ;  /* 0x0000000300397308 */ /* 0x0003e20000000800 */
[----:B------:R-:W-:Y:S01]  /*53f0*/  MOV R116, R159 ;  /* 0x0000009f00747202 */ /* 0x000fe20000000f00 */
[----:B------:R-:W-:Y:S01]  /*5400*/  IMAD.MOV.U32 R159, RZ, RZ, R158 ;  /* 0x000000ffff9f7224 */ /* 0x000fe200078e009e */
[----:B------:R-:W-:Y:S01]  /*5410*/  MOV R221, R173 ;  /* 0x000000ad00dd7202 */ /* 0x000fe20000000f00 */
[----:B------:R-:W-:-:S02]  /*5420*/  IMAD.MOV.U32 R158, RZ, RZ, R236 ;  /* 0x000000ffff9e7224 */ /* 0x000fc400078e00ec */
[----:B------:R-:W-:Y:S01]  /*5430*/  IMAD.MOV.U32 R185, RZ, RZ, R171 ;  /* 0x000000ffffb97224 */ /* 0x000fe200078e00ab */
[----:B------:R-:W-:Y:S01]  /*5440*/  MOV R184, R129 ;  /* 0x0000008100b87202 */ /* 0x000fe20000000f00 */
[----:B------:R-:W-:Y:S01]  /*5450*/  IMAD.MOV.U32 R187, RZ, RZ, R169 ;  /* 0x000000ffffbb7224 */ /* 0x000fe200078e00a9 */
[----:B------:R-:W-:Y:S01]  /*5460*/  HMMA.16816.F32 R52, R8, R26, R52 ;  /* 0x0000001a0834723c */ /* 0x000fe20000001834 */
[----:B-1----:R-:W-:-:S07]  /*5470*/  FFMA.FTZ R3, R186, c[0x0][0x2d0], -R6 ;  /* 0x0000b400ba037a23 */ /* 0x002fce0000010806 */
[----:B------:R-:W-:Y:S01]  /*5480*/  HMMA.16816.F32 R48, R8, R12, R48 ;  /* 0x0000000c0830723c */ /* 0x000fe20000001830 */
[----:B------:R-:W-:Y:S01]  /*5490*/  IMAD.MOV.U32 R186, RZ, RZ, R168 ;  /* 0x000000ffffba7224 */ /* 0x000fe200078e00a8 */
[----:B------:R-:W1:Y:S01]  /*54a0*/  MUFU.EX2 R24, R4 ;  /* 0x0000000400187308 */ /* 0x000e620000000800 */
[----:B------:R-:W-:Y:S01]  /*54b0*/  IMAD.MOV.U32 R171, RZ, RZ, R131 ;  /* 0x000000ffffab7224 */ /* 0x000fe200078e0083 */
[----:B------:R-:W-:Y:S01]  /*54c0*/  MOV R168, R128 ;  /* 0x0000008000a87202 */ /* 0x000fe20000000f00 */
[----:B------:R-:W-:Y:S01]  /*54d0*/  IMAD.MOV.U32 R173, RZ, RZ, R130 ;  /* 0x000000ffffad7224 */ /* 0x000fe200078e0082 */
[----:B------:R-:W-:Y:S01]  /*54e0*/  MOV R131, R158 ;  /* 0x0000009e00837202 */ /* 0x000fe20000000f00 */
[----:B------:R4:W5:Y:S03]  /*54f0*/  LDL.LU R236, [R1+0x6c] ;  /* 0x00006c0001ec7983 */ /* 0x0009660000300800 */
[----:B------:R2:W-:Y:S01]  /*5500*/  MUFU.EX2 R56, R3 ;  /* 0x0000000300387308 */ /* 0x0005e20000000800 */
[----:B------:R-:W-:-:S02]  /*5510*/  IMAD.MOV.U32 R129, RZ, RZ, R159 ;  /* 0x000000ffff817224 */ /* 0x000fc400078e009f */
[----:B------:R-:W-:Y:S02]  /*5520*/  IMAD.MOV.U32 R130, RZ, RZ, R157 ;  /* 0x000000ffff827224 */ /* 0x000fe400078e009d */
[----:B------:R-:W-:Y:S02]  /*5530*/  IMAD.MOV.U32 R128, RZ, RZ, R156 ;  /* 0x000000ffff807224 */ /* 0x000fe400078e009c */
[----:B------:R-:W-:Y:S01]  /*5540*/  HMMA.16816.F32 R156, R8, R20, R44 ;  /* 0x00000014089c723c */ /* 0x000fe2000000182c */
[----:B------:R-:W-:Y:S02]  /*5550*/  IMAD.MOV.U32 R169, RZ, RZ, R116 ;  /* 0x000000ffffa97224 */ /* 0x000fe400078e0074 */
[----:B--2---:R-:W-:Y:S02]  /*5560*/  FFMA.FTZ R3, R174, c[0x0][0x2d0], -R6 ;  /* 0x0000b400ae037a23 */ /* 0x004fe40000010806 */
        /* <DEDUP_REMOVED lines=12> */
[----:B------:R-:W-:Y:S01]  /*5630*/  IMAD.MOV.U32 R169, RZ, RZ, R129 ;  /* 0x000000ffffa97224 */ /* 0x000fe200078e0081 */
[----:B------:R-:W-:Y:S01]  /*5640*/  MOV R129, R131 ;  /* 0x0000008300817202 */ /* 0x000fe20000000f00 */
[----:B--2---:R-:W-:Y:S01]  /*5650*/  FFMA.FTZ R3, R174, c[0x0][0x2d0], -R5 ;  /* 0x0000b400ae037a23 */ /* 0x004fe20000010805 */
[----:B------:R-:W-:Y:S01]  /*5660*/  HMMA.16816.F32 R40, R8, R22, R40 ;  /* 0x000000160828723c */ /* 0x000fe20000001828 */
[----:B------:R-:W-:Y:S01]  /*5670*/  IMAD.MOV.U32 R174, RZ, RZ, R175 ;  /* 0x000000ffffae7224 */ /* 0x000fe200078e00af */
[----:B------:R4:W5:Y:S01]  /*5680*/  LDL.LU R235, [R1+0x68] ;  /* 0x0000680001eb7983 */ /* 0x0009620000300800 */
        /* <DEDUP_REMOVED lines=8> */
[----:B------:R-:W-:Y:S01]  /*5710*/  MOV R128, R116 ;  /* 0x0000007400807202 */ /* 0x000fe20000000f00 */
        /* <DEDUP_REMOVED lines=19> */
[----:B------:R-:W-:Y:S01]  /*5850*/  HMMA.16816.F32 R28, R8, R14, R28 ;  /* 0x0000000e081c723c */ /* 0x000fe2000000181c */
[----:B------:R-:W-:Y:S01]  /*5860*/  IMAD.MOV.U32 R186, RZ, RZ, R168 ;  /* 0x000000ffffba7224 */ /* 0x000fe200078e00a8 */
[----:B------:R4:W5:Y:S01]  /*5870*/  LDL.LU R234, [R1+0x64] ;  /* 0x0000640001ea7983 */ /* 0x0009620000300800 */
[----:B------:R-:W-:-:S02]  /*5880*/  IMAD.MOV.U32 R227, RZ, RZ, R185 ;  /* 0x000000ffffe37224 */ /* 0x000fc400078e00b9 */
[----:B--2---:R-:W-:Y:S02]  /*5890*/  FFMA.FTZ R3, R174, c[0x0][0x2d0], -R5 ;  /* 0x0000b400ae037a23 */ /* 0x004fe40000010805 */
[----:B------:R-:W-:Y:S01]  /*58a0*/  IMAD.MOV.U32 R168, RZ, RZ, R128 ;  /* 0x000000ffffa87224 */ /* 0x000fe200078e0080 */
[----:B------:R-:W-:Y:S01]  /*58b0*/  MOV R128, R152 ;  /* 0x0000009800807202 */ /* 0x000fe20000000f00 */
        /* <DEDUP_REMOVED lines=17> */
[----:B------:R-:W-:Y:S02]  /*59d0*/  IMAD.MOV.U32 R169, RZ, RZ, R116 ;  /* 0x000000ffffa97224 */ /* 0x000fe400078e0074 */
[----:B--2---:R-:W-:Y:S01]  /*59e0*/  FFMA.FTZ R3, R224, c[0x0][0x2d0], -R5 ;  /* 0x0000b400e0037a23 */ /* 0x004fe20000010805 */
[----:B------:R-:W-:Y:S01]  /*59f0*/  MOV R224, R187 ;  /* 0x000000bb00e07202 */ /* 0x000fe20000000f00 */
[----:B------:R-:W-:Y:S02]  /*5a00*/  IMAD.MOV.U32 R120, RZ, RZ, R125 ;  /* 0x000000ffff787224 */ /* 0x000fe400078e007d */
[----:B------:R-:W-:Y:S01]  /*5a10*/  IMAD.MOV.U32 R174, RZ, RZ, R128 ;  /* 0x000000ffffae7224 */ /* 0x000fe200078e0080 */
[----:B------:R2:W-:Y:S01]  /*5a20*/  MUFU.EX2 R26, R3 ;  /* 0x00000003001a7308 */ /* 0x0005e20000000800 */
[----:B------:R-:W-:Y:S02]  /*5a30*/  IMAD.MOV.U32 R116, RZ, RZ, R153 ;  /* 0x000000ffff747224 */ /* 0x000fe400078e0099 */
[----:B------:R-:W-:-:S02]  /*5a40*/  IMAD.MOV.U32 R78, RZ, RZ, R246 ;  /* 0x000000ffff4e7224 */ /* 0x000fc400078e00f6 */
[----:B------:R-:W-:Y:S02]  /*5a50*/  IMAD.MOV.U32 R73, RZ, RZ, R175 ;  /* 0x000000ffff497224 */ /* 0x000fe400078e00af */
[----:B------:R-:W-:Y:S02]  /*5a60*/  IMAD.MOV.U32 R75, RZ, RZ, R186 ;  /* 0x000000ffff4b7224 */ /* 0x000fe400078e00ba */
[----:B------:R-:W-:Y:S02]  /*5a70*/  IMAD.MOV.U32 R128, RZ, RZ, R123 ;  /* 0x000000ffff807224 */ /* 0x000fe400078e007b */
[----:B------:R-:W-:Y:S02]  /*5a80*/  IMAD.MOV.U32 R246, RZ, RZ, R221 ;  /* 0x000000fffff67224 */ /* 0x000fe400078e00dd */
[----:B------:R-:W-:Y:S01]  /*5a90*/  IMAD.MOV.U32 R227, RZ, RZ, R184 ;  /* 0x000000ffffe37224 */ /* 0x000fe200078e00b8 */
[----:B------:R-:W-:Y:S01]  /*5aa0*/  MOV R185, R131 ;  /* 0x0000008300b97202 */ /* 0x000fe20000000f00 */
[----:B------:R-:W-:-:S02]  /*5ab0*/  IMAD.MOV.U32 R221, RZ, RZ, R129 ;  /* 0x000000ffffdd7224 */ /* 0x000fc400078e0081 */
[----:B--2---:R-:W-:Y:S01]  /*5ac0*/  FFMA.FTZ R3, R77, c[0x0][0x2d0], -R5 ;  /* 0x0000b4004d037a23 */ /* 0x004fe20000010805 */
[----:B------:R-:W-:Y:S01]  /*5ad0*/  MOV R125, R232 ;  /* 0x000000e8007d7202 */ /* 0x000fe20000000f00 */
[----:B------:R-:W-:Y:S01]  /*5ae0*/  IMAD.MOV.U32 R129, RZ, RZ, R120 ;  /* 0x000000ffff817224 */ /* 0x000fe200078e0078 */
[----:B------:R-:W-:Y:S01]  /*5af0*/  MOV R245, R116 ;  /* 0x0000007400f57202 */ /* 0x000fe20000000f00 */
[----:B------:R-:W-:Y:S01]  /*5b00*/  IMAD.MOV.U32 R131, RZ, RZ, R121 ;  /* 0x000000ffff837224 */ /* 0x000fe200078e0079 */
[----:B------:R2:W-:Y:S01]  /*5b10*/  MUFU.EX2 R25, R3 ;  /* 0x0000000300197308 */ /* 0x0005e20000000800 */
[----:B------:R-:W-:Y:S01]  /*5b20*/  FFMA.FTZ R5, R79, c[0x0][0x2d0], -R7 ;  /* 0x0000b4004f057a23 */ /* 0x000fe20000010807 */
[----:B------:R-:W-:Y:S01]  /*5b30*/  MOV R77, R128 ;  /* 0x00000080004d7202 */ /* 0x000fe20000000f00 */
[--C-:B------:R-:W-:Y:S02]  /*5b40*/  FFMA.FTZ R6, R73, c[0x0][0x2d0], -R0.reuse ;  /* 0x0000b40049067a23 */ /* 0x100fe40000010800 */
[--C-:B------:R-:W-:Y:S01]  /*5b50*/  FFMA.FTZ R12, R74, c[0x0][0x2d0], -R0.reuse ;  /* 0x0000b4004a0c7a23 */ /* 0x100fe20000010800 */
[----:B------:R-:W-:Y:S01]  /*5b60*/  MOV R171, R130 ;  /* 0x0000008200ab7202 */ /* 0x000fe20000000f00 */
[----:B------:R-:W-:-:S02]  /*5b70*/  FFMA.FTZ R4, R75, c[0x0][0x2d0], -R0 ;  /* 0x0000b4004b047a23 */ /* 0x000fc40000010800 */
[----:B------:R-:W-:Y:S01]  /*5b80*/  FADD.FTZ R20, R177, R176 ;  /* 0x000000b0b1147221 */ /* 0x000fe20000010000 */
[----:B------:R-:W-:Y:S01]  /*5b90*/  HMMA.16816.F32 R36, R8, R18, R36 ;  /* 0x000000120824723c */ /* 0x000fe20000001824 */
[----:B------:R-:W-:Y:S02]  /*5ba0*/  FFMA.FTZ R13, R224, c[0x0][0x2d0], -R0 ;  /* 0x0000b400e00d7a23 */ /* 0x000fe40000010800 */
[----:B------:R-:W-:Y:S02]  /*5bb0*/  FADD.FTZ R21, R183, R182 ;  /* 0x000000b6b7157221 */ /* 0x000fe40000010000 */
[----:B------:R-:W-:Y:S01]  /*5bc0*/  FADD.FTZ R22, R179, R178 ;  /* 0x000000b2b3167221 */ /* 0x000fe20000010000 */
[----:B------:R-:W-:Y:S01]  /*5bd0*/  MOV R187, R168 ;  /* 0x000000a800bb7202 */ /* 0x000fe20000000f00 */
[----:B------:R-:W-:Y:S01]  /*5be0*/  FADD.FTZ R0, R246, R227 ;  /* 0x000000e3f6007221 */ /* 0x000fe20000010000 */
[----:B------:R4:W5:Y:S01]  /*5bf0*/  LDL.LU R232, [R1+0x5c] ;  /* 0x00005c0001e87983 */ /* 0x0009620000300800 */
[----:B------:R-:W-:-:S02]  /*5c00*/  IMAD.MOV.U32 R116, RZ, RZ, R139 ;  /* 0x000000ffff747224 */ /* 0x000fc400078e008b */
[----:B--2---:R-:W-:Y:S01]  /*5c10*/  FFMA.FTZ R3, R78, c[0x0][0x2d0], -R7 ;  /* 0x0000b4004e037a23 */ /* 0x004fe20000010807 */
[----:B------:R-:W-:Y:S01]  /*5c20*/  MOV R246, R129 ;  /* 0x0000008100f67202 */ /* 0x000fe20000000f00 */
[----:B------:R-:W-:Y:S01]  /*5c30*/  IMAD.MOV.U32 R130, RZ, RZ, R154 ;  /* 0x000000ffff827224 */ /* 0x000fe200078e009a */
[----:B------:R2:W-:Y:S01]  /*5c40*/  MUFU.EX2 R15, R5 ;  /* 0x00000005000f7308 */ /* 0x0005e20000000800 */
[----:B------:R-:W-:Y:S02]  /*5c50*/  IMAD.MOV.U32 R73, RZ, RZ, R119 ;  /* 0x000000ffff497224 */ /* 0x000fe400078e0077 */
[----:B------:R-:W-:Y:S01]  /*5c60*/  IMAD.MOV.U32 R79, RZ, RZ, R117 ;  /* 0x000000ffff4f7224 */ /* 0x000fe200078e0075 */
[----:B------:R-:W-:Y:S01]  /*5c70*/  MOV R75, R126 ;  /* 0x0000007e004b7202 */ /* 0x000fe20000000f00 */
[----:B------:R-:W-:Y:S01]  /*5c80*/  IMAD.MOV.U32 R227, RZ, RZ, R131 ;  /* 0x000000ffffe37224 */ /* 0x000fe200078e0083 */
[----:B------:R-:W3:Y:S01]  /*5c90*/  LDSM.16.MT88.4 R152, [R228+0x3100] ;  /* 0x00310000e498783b */ /* 0x000ee20000004200 */
[----:B------:R-:W-:Y:S01]  /*5ca0*/  IMAD.MOV.U32 R78, RZ, RZ, R116 ;  /* 0x000000ffff4e7224 */ /* 0x000fe200078e0074 */
[----:B------:R1:W-:Y:S01]  /*5cb0*/  MUFU.EX2 R11, R4 ;  /* 0x00000004000b7308 */ /* 0x0003e20000000800 */
[----:B------:R-:W-:Y:S01]  /*5cc0*/  IMAD.MOV.U32 R175, RZ, RZ, R130 ;  /* 0x000000ffffaf7224 */ /* 0x000fe200078e0082 */
[----:B------:R-:W-:Y:S01]  /*5cd0*/  MOV R130, R122 ;  /* 0x0000007a00827202 */ /* 0x000fe20000000f00 */
[----:B------:R-:W-:Y:S01]  /*5ce0*/  FFMA.FTZ R7, R72, c[0x0][0x2d0], -R7 ;  /* 0x0000b40048077a23 */ /* 0x000fe20000010807 */
[----:B------:R-:W-:Y:S01]  /*5cf0*/  MOV R72, R118 ;  /* 0x0000007600487202 */ /* 0x000fe20000000f00 */
[----:B------:R-:W-:Y:S01]  /*5d00*/  IMAD.MOV.U32 R74, RZ, RZ, R127 ;  /* 0x000000ffff4a7224 */ /* 0x000fe200078e007f */
[----:B------:R-:W-:Y:S01]  /*5d10*/  LDSM.16.MT88.4 R120, [R229+0x3100] ;  /* 0x00310000e578783b */ /* 0x000fe20000004200 */
[----:B--2---:R-:W-:Y:S01]  /*5d20*/  FADD.FTZ R5, R125, R0 ;  /* 0x000000007d057221 */ /* 0x004fe20000010000 */
[----:B------:R2:W-:Y:S01]  /*5d30*/  MUFU.EX2 R23, R3 ;  /* 0x0000000300177308 */ /* 0x0005e20000000800 */
[----:B------:R-:W-:Y:S01]  /*5d40*/  FADD.FTZ R0, R227, R22 ;  /* 0x00000016e3007221 */ /* 0x000fe20000010000 */
[----:B------:R-:W-:Y:S01]  /*5d50*/  LDSM.16.MT88.4 R16, [R230+0x3100] ;  /* 0x00310000e610783b */ /* 0x000fe20000004200 */
[----:B------:R-:W-:-:S02]  /*5d60*/  FADD.FTZ R5, R246, R5 ;  /* 0x00000005f6057221 */ /* 0x000fc40000010000 */
[----:B------:R-:W-:Y:S01]  /*5d70*/  IMAD.MOV.U32 R186, RZ, RZ, R169 ;  /* 0x000000ffffba7224 */ /* 0x000fe200078e00a9 */
[----:B------:R4:W5:Y:S01]  /*5d80*/  LDL.LU R139, [R1+0x58] ;  /* 0x00005800018b7983 */ /* 0x0009620000300800 */
[----:B-1----:R-:W-:Y:S01]  /*5d90*/  FADD.FTZ R4, R77, R20 ;  /* 0x000000144d047221 */ /* 0x002fe20000010000 */
[----:B------:R1:W1:Y:S01]  /*5da0*/  MUFU.EX2 R9, R6 ;  /* 0x0000000600097308 */ /* 0x0002620000000800 */
[----:B------:R-:W-:Y:S01]  /*5db0*/  IMAD.MOV.U32 R77, RZ, RZ, R78 ;  /* 0x000000ffff4d7224 */ /* 0x000fe200078e004e */
[----:B------:R-:W-:Y:S01]  /*5dc0*/  MOV R78, R79 ;  /* 0x0000004f004e7202 */ /* 0x000fe20000000f00 */
[----:B------:R-:W-:Y:S02]  /*5dd0*/  FADD.FTZ R4, R185, R4 ;  /* 0x00000004b9047221 */ /* 0x000fe40000010000 */
[----:B--2---:R-:W-:Y:S02]  /*5de0*/  FADD.FTZ R3, R73, R21 ;  /* 0x0000001549037221 */ /* 0x004fe40000010000 */
[----:B------:R-:W-:-:S02]  /*5df0*/  IMAD.MOV.U32 R224, RZ, RZ, R130 ;  /* 0x000000ffffe07224 */ /* 0x000fc400078e0082 */
[----:B------:R-:W-:Y:S02]  /*5e00*/  IMAD.MOV.U32 R79, RZ, RZ, R72 ;  /* 0x000000ffff4f7224 */ /* 0x000fe400078e0048 */
[----:B-1----:R-:W-:Y:S02]  /*5e10*/  FADD.FTZ R6, R187, R3 ;  /* 0x00000003bb067221 */ /* 0x002fe40000010000 */
[----:B------:R-:W-:Y:S02]  /*5e20*/  FADD.FTZ R3, R173, R0 ;  /* 0x00000000ad037221 */ /* 0x000fe40000010000 */
[----:B------:R-:W-:Y:S01]  /*5e30*/  FADD.FTZ R0, R76, R5 ;  /* 0x000000054c007221 */ /* 0x000fe20000010000 */
[----:B------:R-:W-:Y:S01]  /*5e40*/  MOV R73, R75 ;  /* 0x0000004b00497202 */ /* 0x000fe20000000f00 */
[----:B------:R-:W-:Y:S02]  /*5e50*/  FADD.FTZ R5, R180, R4 ;  /* 0x00000004b4057221 */ /* 0x000fe40000010000 */
[----:B------:R-:W-:-:S02]  /*5e60*/  IMAD.MOV.U32 R72, RZ, RZ, R74 ;  /* 0x000000ffff487224 */ /* 0x000fc400078e004a */
[----:B------:R-:W-:Y:S02]  /*5e70*/  FADD.FTZ R4, R77, R6 ;  /* 0x000000064d047221 */ /* 0x000fe40000010000 */
[----:B------:R-:W-:Y:S01]  /*5e80*/  FADD.FTZ R3, R78, R3 ;  /* 0x000000034e037221 */ /* 0x000fe20000010000 */
[----:B------:R1:W-:Y:S01]  /*5e90*/  MUFU.EX2 R14, R7 ;  /* 0x00000007000e7308 */ /* 0x0003e20000000800 */
[----:B------:R-:W-:Y:S02]  /*5ea0*/  IMAD.MOV.U32 R74, RZ, RZ, R224 ;  /* 0x000000ffff4a7224 */ /* 0x000fe400078e00e0 */
[----:B------:R-:W-:Y:S01]  /*5eb0*/  FADD.FTZ R0, R79, R0 ;  /* 0x000000004f007221 */ /* 0x000fe20000010000 */
[----:B------:R-:W-:Y:S01]  /*5ec0*/  MOV R224, R174 ;  /* 0x000000ae00e07202 */ /* 0x000fe20000000f00 */
[----:B------:R-:W-:Y:S02]  /*5ed0*/  FADD.FTZ R8, R181, R5 ;  /* 0x00000005b5087221 */ /* 0x000fe40000010000 */
[----:B------:R-:W-:-:S02]  /*5ee0*/  IMAD.MOV.U32 R75, RZ, RZ, R245 ;  /* 0x000000ffff4b7224 */ /* 0x000fc400078e00f5 */
[----:B------:R-:W-:Y:S02]  /*5ef0*/  FADD.FTZ R6, R73, R3 ;  /* 0x0000000349067221 */ /* 0x000fe40000010000 */
[----:B------:R-:W-:Y:S02]  /*5f00*/  IMAD.MOV.U32 R184, RZ, RZ, R171 ;  /* 0x000000ffffb87224 */ /* 0x000fe400078e00ab */
[----:B------:R-:W-:Y:S02]  /*5f10*/  IMAD.MOV.U32 R227, RZ, RZ, R175 ;  /* 0x000000ffffe37224 */ /* 0x000fe400078e00af */
[----:B-1----:R-:W-:Y:S02]  /*5f20*/  FADD.FTZ R7, R72, R4 ;  /* 0x0000000448077221 */ /* 0x002fe40000010000 */
[----:B------:R-:W-:Y:S01]  /*5f30*/  FADD.FTZ R5, R74, R0 ;  /* 0x000000004a057221 */ /* 0x000fe20000010000 */
[----:B------:R-:W-:Y:S01]  /*5f40*/  MOV R245, R186 ;  /* 0x000000ba00f57202 */ /* 0x000fe20000000f00 */
[----:B------:R-:W-:Y:S01]  /*5f50*/  FADD.FTZ R4, R250, R8 ;  /* 0x00000008fa047221 */ /* 0x000fe20000010000 */
[----:B------:R-:W1:Y:S01]  /*5f60*/  MUFU.EX2 R10, R12 ;  /* 0x0000000c000a7308 */ /* 0x000e620000000800 */
[----:B------:R-:W-:Y:S01]  /*5f70*/  IMAD.MOV.U32 R246, RZ, RZ, R221 ;  /* 0x000000fffff67224 */ /* 0x000fe200078e00dd */
[----:B------:R-:W2:Y:S01]  /*5f80*/  LDSM.16.MT88.4 R168, [R231+0x3100] ;  /* 0x00310000e7a8783b */ /* 0x000ea20000004200 */
[----:B------:R-:W-:-:S02]  /*5f90*/  FADD.FTZ R3, R75, R7 ;  /* 0x000000074b037221 */ /* 0x000fc40000010000 */
[----:B------:R-:W-:Y:S02]  /*5fa0*/  FADD.FTZ R0, R224, R6 ;  /* 0x00000006e0007221 */ /* 0x000fe40000010000 */
[----:B------:R-:W-:Y:S02]  /*5fb0*/  IMAD.MOV.U32 R221, RZ, RZ, R184 ;  /* 0x000000ffffdd7224 */ /* 0x000fe400078e00b8 */
        /* <DEDUP_REMOVED lines=64> */
[----:B------:R-:W1:Y:S01]  /*63c0*/  MUFU.EX2 R13, R13 ;  /* 0x0000000d000d7308 */ /* 0x000e620000000800 */
        /* <DEDUP_REMOVED lines=9> */
[----:B-1----:R-:W-:Y:S02]  /*6460*/  FADD.FTZ R0, R10, R4 ;  /* 0x000000040a007221 */ /* 0x002fe40000010000 */
        /* <DEDUP_REMOVED lines=10> */
[----:B------:R4:W-:Y:S04]  /*6510*/  STL [R1+0x4], R6 ;  /* 0x0000040601007387 */ /* 0x0009e80000100800 */
[----:B------:R4:W-:Y:S04]  /*6520*/  STL [R1], R4 ;  /* 0x0000000401007387 */ /* 0x0009e80000100800 */
        /* <DEDUP_REMOVED lines=10> */
[C---:B---3--:R-:W-:Y:S08]  /*65d0*/  HMMA.16816.F32 R140, R128.reuse, R152, R140 ;  /* 0x00000098808c723c */ /* 0x048ff0000000188c */
[C---:B------:R-:W-:Y:S08]  /*65e0*/  HMMA.16816.F32 R148, R128.reuse, R154, R148 ;  /* 0x0000009a8094723c */ /* 0x040ff00000001894 */
[C---:B--2---:R-:W-:Y:S08]  /*65f0*/  HMMA.16816.F32 R160, R128.reuse, R168, R160 ;  /* 0x000000a880a0723c */ /* 0x044ff000000018a0 */
        /* <DEDUP_REMOVED lines=14> */
[----:B----4-:R-:W2:Y:S01]  /*66e0*/  LDL.LU R221, [R1+0x38] ;  /* 0x0000380001dd7983 */ /* 0x010ea20000300800 */
        /* <DEDUP_REMOVED lines=16> */
.L_x_738:
[----:B------:R-:W2:Y:S01]  /*67f0*/  LDL.64 R72, [R1+0x20] ;  /* 0x0000200001487983 */ /* 0x000ea20000100a00 */
[----:B------:R-:W-:Y:S04]  /*6800*/  DEPBAR.LE SB0, 0x0 ;  /* 0x000080000000791a */ /* 0x000fe80000000000 */
[----:B------:R-:W-:Y:S01]  /*6810*/  SHF.R.S32.HI R2, RZ, 0x1f, R246 ;  /* 0x0000001fff027819 */ /* 0x000fe200000114f6 */
[----:B------:R-:W-:Y:S01]  /*6820*/  BAR.SYNC.DEFER_BLOCKING 0x0 ;  /* 0x0000000000007b1d */ /* 0x000fe20000010000 */
[----:B------:R-:W-:Y:S01]  /*6830*/  IMAD.WIDE.U32 R84, R246, c[0x0][0x208], RZ ;  /* 0x00008200f6547a25 */ /* 0x000fe200078e00ff */
[----:B------:R-:W-:Y:S03]  /*6840*/  MOV R247, c[0x0][0x1e0] ;  /* 0x0000780000f77a02 */ /* 0x000fe60000000f00 */
[----:B------:R-:W-:Y:S04]  /*6850*/  IMAD R2, R2, c[0x0][0x208], RZ ;  /* 0x0000820002027a24 */ /* 0x000fe800078e02ff */
[----:B------:R-:W-:Y:S05]  /*6860*/  IMAD R2, R246, c[0x0][0x20c], R2 ;  /* 0x00008300f6027a24 */ /* 0x000fea00078e0202 */
[----:B------:R-:W-:Y:S05]  /*6870*/  IADD3 R2, R85, R2, RZ ;  /* 0x0000000255027210 */ /* 0x000fea0007ffe0ff */
[----:B------:R-:W-:Y:S01]  /*6880*/  IMAD R2, R2, 0x70, RZ ;  /* 0x0000007002027824 */ /* 0x000fe200078e02ff */
[----:B-----5:R-:W-:Y:S08]  /*6890*/  LDSM.16.M88.4 R112, [R234+0x7100] ;  /* 0x00710000ea70783b */ /* 0x020ff00000000200 */
[----:B------:R-:W3:Y:S08]  /*68a0*/  LDSM.16.M88.4 R16, [R139+0x3900] ;  /* 0x003900008b10783b */ /* 0x000ef00000000200 */
[----:B------:R-:W4:Y:S08]  /*68b0*/  LDSM.16.M88.4 R108, [R234+0x9100] ;  /* 0x00910000ea6c783b */ /* 0x000f300000000200 */
[----:B------:R-:W1:Y:S08]  /*68c0*/  LDSM.16.M88.4 R32, [R139+0x4100] ;  /* 0x004100008b20783b */ /* 0x000e700000000200 */
[----:B------:R-:W1:Y:S08]  /*68d0*/  LDSM.16.M88.4 R48, [R139+0x4900] ;  /* 0x004900008b30783b */ /* 0x000e700000000200 */
[----:B------:R-:W1:Y:S02]  /*68e0*/  LDSM.16.M88.4 R64, [R139+0x5100] ;  /* 0x005100008b40783b */ /* 0x000e640000000200 */
[-C--:B-1-3--:R-:W-:Y:S06]  /*68f0*/  HMMA.16816.F32 R4, R112, R16.reuse, RZ ;  /* 0x000000107004723c */ /* 0x08afec00000018ff */
[----:B------:R-:W1:Y:S02]  /*6900*/  LDSM.16.M88.4 R80, [R139+0x5900] ;  /* 0x005900008b50783b */ /* 0x000e640000000200 */
[C---:B----4-:R-:W-:Y:S06]  /*6910*/  HMMA.16816.F32 R8, R108.reuse, R16, RZ ;  /* 0x000000106c08723c */ /* 0x050fec00000018ff */
[----:B------:R-:W3:Y:S02]  /*6920*/  LDSM.16.M88.4 R96, [R139+0x6100] ;  /* 0x006100008b60783b */ /* 0x000ee40000000200 */
[-C--:B------:R-:W-:Y:S06]  /*6930*/  HMMA.16816.F32 R12, R108, R18.reuse, RZ ;  /* 0x000000126c0c723c */ /* 0x080fec00000018ff */
[----:B------:R-:W4:Y:S02]  /*6940*/  LDSM.16.M88.4 R188, [R139+0x6900] ;  /* 0x006900008bbc783b */ /* 0x000f240000000200 */
[C---:B------:R-:W-:Y:S06]  /*6950*/  HMMA.16816.F32 R16, R112.reuse, R18, RZ ;  /* 0x000000127010723c */ /* 0x040fec00000018ff */
[----:B------:R-:W-:Y:S02]  /*6960*/  LDSM.16.M88.4 R192, [R237+0x7100] ;  /* 0x00710000edc0783b */ /* 0x000fe40000000200 */
[-C--:B------:R-:W-:Y:S06]  /*6970*/  HMMA.16816.F32 R20, R112, R32.reuse, RZ ;  /* 0x000000207014723c */ /* 0x080fec00000018ff */
[----:B------:R-:W1:Y:S02]  /*6980*/  LDSM.16.M88.4 R196, [R238] ;  /* 0x00000000eec4783b */ /* 0x000e640000000200 */
[C---:B------:R-:W-:Y:S06]  /*6990*/  HMMA.16816.F32 R24, R108.reuse, R32, RZ ;  /* 0x000000206c18723c */ /* 0x040fec00000018ff */
[----:B------:R-:W1:Y:S02]  /*69a0*/  LDSM.16.M88.4 R200, [R237+0x9100] ;  /* 0x00910000edc8783b */ /* 0x000e640000000200 */
[-C--:B------:R-:W-:Y:S06]  /*69b0*/  HMMA.16816.F32 R28, R108, R34.reuse, RZ ;  /* 0x000000226c1c723c */ /* 0x080fec00000018ff */
[----:B------:R-:W1:Y:S02]  /*69c0*/  LDSM.16.M88.4 R204, [R244] ;  /* 0x00000000f4cc783b */ /* 0x000e640000000200 */
[C---:B------:R-:W-:Y:S06]  /*69d0*/  HMMA.16816.F32 R32, R112.reuse, R34, RZ ;  /* 0x000000227020723c */ /* 0x040fec00000018ff */
[----:B------:R-:W1:Y:S02]  /*69e0*/  LDSM.16.M88.4 R208, [R243] ;  /* 0x00000000f3d0783b */ /* 0x000e640000000200 */
[-C--:B------:R-:W-:Y:S06]  /*69f0*/  HMMA.16816.F32 R36, R112, R48.reuse, RZ ;  /* 0x000000307024723c */ /* 0x080fec00000018ff */
[----:B------:R-:W1:Y:S02]  /*6a00*/  LDSM.16.M88.4 R212, [R242] ;  /* 0x00000000f2d4783b */ /* 0x000e640000000200 */
[C---:B------:R-:W-:Y:S06]  /*6a10*/  HMMA.16816.F32 R40, R108.reuse, R48, RZ ;  /* 0x000000306c28723c */ /* 0x040fec00000018ff */
[----:B------:R-:W1:Y:S02]  /*6a20*/  LDSM.16.M88.4 R216, [R241] ;  /* 0x00000000f1d8783b */ /* 0x000e640000000200 */
[-C--:B------:R-:W-:Y:S06]  /*6a30*/  HMMA.16816.F32 R44, R108, R50.reuse, RZ ;  /* 0x000000326c2c723c */ /* 0x080fec00000018ff */
[----:B------:R-:W1:Y:S02]  /*6a40*/  LDSM.16.M88.4 R220, [R240] ;  /* 0x00000000f0dc783b */ /* 0x000e640000000200 */
[C---:B------:R-:W-:Y:S06]  /*6a50*/  HMMA.16816.F32 R48, R112.reuse, R50, RZ ;  /* 0x000000327030723c */ /* 0x040fec00000018ff */
[----:B------:R-:W2:Y:S02]  /*6a60*/  LDSM.16.M88.4 R224, [R239] ;  /* 0x00000000efe0783b */ /* 0x000ea40000000200 */
[-C--:B------:R-:W-:Y:S06]  /*6a70*/  HMMA.16816.F32 R52, R112, R64.reuse, RZ ;  /* 0x000000407034723c */ /* 0x080fec00000018ff */
[----:B------:R-:W4:Y:S06]  /*6a80*/  LDL.64 R250, [R1+0x28] ;  /* 0x0000280001fa7983 */ /* 0x000f2c0000100a00 */
[----:B------:R-:W4:Y:S01]  /*6a90*/  LDL.64 R248, [R1+0x30] ;  /* 0x0000300001f87983 */ /* 0x000f220000100a00 */
[C---:B------:R-:W-:Y:S08]  /*6aa0*/  HMMA.16816.F32 R56, R108.reuse, R64, RZ ;  /* 0x000000406c38723c */ /* 0x040ff000000018ff */
[-C--:B------:R-:W-:Y:S08]  /*6ab0*/  HMMA.16816.F32 R60, R108, R66.reuse, RZ ;  /* 0x000000426c3c723c */ /* 0x080ff000000018ff */
[C---:B------:R-:W-:Y:S08]  /*6ac0*/  HMMA.16816.F32 R64, R112.reuse, R66, RZ ;  /* 0x000000427040723c */ /* 0x040ff000000018ff */
[-C--:B-1----:R-:W-:Y:S01]  /*6ad0*/  HMMA.16816.F32 R68, R112, R80.reuse, RZ ;  /* 0x000000507044723c */ /* 0x082fe200000018ff */
[----:B--2---:R-:W-:Y:S07]  /*6ae0*/  IMAD.WIDE.U32 R84, R84, 0x70, R72 ;  /* 0x0000007054547825 */ /* 0x004fee00078e0048 */
[C---:B------:R-:W-:Y:S04]  /*6af0*/  HMMA.16816.F32 R72, R108.reuse, R80, RZ ;  /* 0x000000506c48723c */ /* 0x040fe800000018ff */
[C---:B------:R-:W-:Y:S02]  /*6b00*/  LEA R90, P1, R84.reuse, c[0x0][0x1f8], 0x1 ;  /* 0x00007e00545a7a11 */ /* 0x040fe400078208ff */
[----:B------:R-:W-:Y:S02]  /*6b10*/  IADD3 R2, R85, R2, RZ ;  /* 0x0000000255027210 */ /* 0x000fe40007ffe0ff */
[-C--:B------:R-:W-:Y:S04]  /*6b20*/  HMMA.16816.F32 R76, R108, R82.reuse, RZ ;  /* 0x000000526c4c723c */ /* 0x080fe800000018ff */
[----:B------:R-:W-:Y:S02]  /*6b30*/  LEA.HI.X R91, R84, c[0x0][0x1fc], R2, 0x1, P1 ;  /* 0x00007f00545b7a11 */ /* 0x000fe400008f0c02 */
[----:B------:R-:W-:Y:S03]  /*6b40*/  IADD3 R88, P1, R90, UR4, RZ ;  /* 0x000000045a587c10 */ /* 0x000fe6000ff3e0ff */
[----:B------:R-:W-:Y:S01]  /*6b50*/  @!PT LDS RZ, [RZ] ;  /* 0x00000000fffff984 */ /* 0x000fe20000000800 */
[----:B------:R-:W-:Y:S01]  /*6b60*/  @!PT LDS RZ, [RZ] ;  /* 0x00000000fffff984 */ /* 0x000fe20000000800 */
[----:B------:R-:W-:Y:S01]  /*6b70*/  @!PT LDS RZ, [RZ] ;  /* 0x00000000fffff984 */ /* 0x000fe20000000800 */
[----:B------:R1:W-:Y:S01]  /*6b80*/  LDGSTS.E.BYPASS.LTC128B.128 [R245+0x100], [R90.64], !P0 ;  /* 0x001000005af57fae */ /* 0x0003e2000c101d48 */
[C---:B------:R-:W-:Y:S02]  /*6b90*/  HMMA.16816.F32 R80, R112.reuse, R82, RZ ;  /* 0x000000527050723c */ /* 0x040fe400000018ff */
[----:B------:R-:W-:Y:S02]  /*6ba0*/  IADD3.X R89, R91, UR5, RZ, P1, !PT ;  /* 0x000000055b597c10 */ /* 0x000fe40008ffe4ff */
[----:B------:R-:W-:Y:S04]  /*6bb0*/  IADD3 R94, P2, R88, UR4, RZ ;  /* 0x00000004585e7c10 */ /* 0x000fe8000ff5e0ff */
[-C--:B---3--:R-:W-:Y:S01]  /*6bc0*/  HMMA.16816.F32 R84, R112, R96.reuse, RZ ;  /* 0x000000607054723c */ /* 0x088fe200000018ff */
[----:B------:R1:W-:Y:S03]  /*6bd0*/  LDGSTS.E.BYPASS.LTC128B.128 [R245+0x900], [R88.64], !P0 ;  /* 0x0090000058f57fae */ /* 0x0003e6000c101d48 */
[----:B------:R-:W-:Y:S02]  /*6be0*/  IADD3.X R95, R89, UR5, RZ, P2, !PT ;  /* 0x00000005595f7c10 */ /* 0x000fe400097fe4ff */
[----:B------:R-:W-:Y:S03]  /*6bf0*/  IADD3 R92, P1, R94, UR4, RZ ;  /* 0x000000045e5c7c10 */ /* 0x000fe6000ff3e0ff */
[----:B------:R2:W-:Y:S03]  /*6c00*/  LDGSTS.E.BYPASS.LTC128B.128 [R245+0x1100], [R94.64], !P0 ;  /* 0x011000005ef57fae */ /* 0x0005e6000c101d48 */
[----:B------:R-:W-:Y:S02]  /*6c10*/  IADD3.X R93, R95, UR5, RZ, P1, !PT ;  /* 0x000000055f5d7c10 */ /* 0x000fe40008ffe4ff */
[----:B------:R-:W-:Y:S03]  /*6c20*/  IADD3 R100, P2, R92, UR4, RZ ;  /* 0x000000045c647c10 */ /* 0x000fe6000ff5e0ff */
[----:B------:R2:W-:Y:S01]  /*6c30*/  LDGSTS.E.BYPASS.LTC128B.128 [R245+0x1900], [R92.64], !P0 ;  /* 0x019000005cf57fae */ /* 0x0005e2000c101d48 */
[----:B------:R-:W-:Y:S02]  /*6c40*/  IADD3.X R101, R93, UR5, RZ, P2, !PT ;  /* 0x000000055d657c10 */ /* 0x000fe400097fe4ff */
[----:B------:R-:W-:Y:S04]  /*6c50*/  IADD3 R102, P1, R100, UR4, RZ ;  /* 0x0000000464667c10 */ /* 0x000fe8000ff3e0ff */
[----:B------:R-:W-:Y:S01]  /*6c60*/  IADD3.X R103, R101, UR5, RZ, P1, !PT ;  /* 0x0000000565677c10 */ /* 0x000fe20008ffe4ff */
[----:B------:R3:W-:Y:S01]  /*6c70*/  LDGSTS.E.BYPASS.LTC128B.128 [R245+0x2100], [R100.64], !P0 ;  /* 0x0210000064f57fae */ /* 0x0007e2000c101d48 */
[C---:B-1----:R-:W-:Y:S07]  /*6c80*/  HMMA.16816.F32 R88, R108.reuse, R96, RZ ;  /* 0x000000606c58723c */ /* 0x042fee00000018ff */
[----:B------:R4:W-:Y:S01]  /*6c90*/  LDGSTS.E.BYPASS.LTC128B.128 [R245+0x2900], [R102.64], !P0 ;  /* 0x0290000066f57fae */ /* 0x0009e2000c101d48 */
[-C--:B--2---:R-:W-:Y:S08]  /*6ca0*/  HMMA.16816.F32 R92, R108, R98.reuse, RZ ;  /* 0x000000626c5c723c */ /* 0x084ff000000018ff */
[C---:B------:R-:W-:Y:S04]  /*6cb0*/  HMMA.16816.F32 R96, R112.reuse, R98, RZ ;  /* 0x000000627060723c */ /* 0x040fe800000018ff */
[----:B---3--:R-:W-:Y:S04]  /*6cc0*/  IADD3 R100, P1, R102, UR4, RZ ;  /* 0x0000000466647c10 */ /* 0x008fe8000ff3e0ff */
[----:B------:R-:W-:Y:S02]  /*6cd0*/  IADD3.X R101, R103, UR5, RZ, P1, !PT ;  /* 0x0000000567657c10 */ /* 0x000fe40008ffe4ff */
[C---:B------:R-:W-:Y:S02]  /*6ce0*/  ISETP.GT.AND P1, PT, R246.reuse, RZ, PT ;  /* 0x000000fff600720c */ /* 0x040fe40003f24270 */
[----:B------:R-:W-:Y:S01]  /*6cf0*/  IADD3 R246, R246, -0x1, RZ ;  /* 0xfffffffff6f67810 */ /* 0x000fe20007ffe0ff */
[----:B------:R4:W-:Y:S08]  /*6d00*/  LDGSTS.E.BYPASS.LTC128B.128 [R245+0x3100], [R100.64], !P0 ;  /* 0x0310000064f57fae */ /* 0x0009f0000c101d48 */
[----:B------:R-:W0:Y:S01]  /*6d10*/  LDGDEPBAR ;  /* 0x00000000000079af */ /* 0x000e220000000000 */
        /* <DEDUP_REMOVED lines=38> */
[----:B------:R-:W3:Y:S07]  /*6f80*/  LDSM.16.M88.4 R200, [R233+0x5100] ;  /* 0x00510000e9c8783b */ /* 0x000eee0000000200 */
[----:B------:R-:W-:Y:S01]  /*6f90*/  HMMA.16816.F32 R112, R192, R226, R112 ;  /* 0x000000e2c070723c */ /* 0x000fe20000001870 */
[----:B------:R-:W4:Y:S07]  /*6fa0*/  LDSM.16.M88.4 R192, [R233+0x6100] ;  /* 0x00610000e9c0783b */ /* 0x000f2e0000000200 */
[-C--:B-1----:R-:W-:Y:S08]  /*6fb0*/  HMMA.16816.F32 R4, R188, R196.reuse, R4 ;  /* 0x000000c4bc04723c */ /* 0x082ff00000001804 */
[C---:B--2---:R-:W-:Y:S08]  /*6fc0*/  HMMA.16816.F32 R8, R204.reuse, R196, R8 ;  /* 0x000000c4cc08723c */ /* 0x044ff00000001808 */
[-C--:B------:R-:W-:Y:S08]  /*6fd0*/  HMMA.16816.F32 R12, R204, R198.reuse, R12 ;  /* 0x000000c6cc0c723c */ /* 0x080ff0000000180c */
[C---:B------:R-:W-:Y:S01]  /*6fe0*/  HMMA.16816.F32 R16, R188.reuse, R198, R16 ;  /* 0x000000c6bc10723c */ /* 0x040fe20000001810 */
[----:B------:R-:W-:Y:S07]  /*6ff0*/  LDSM.16.M88.4 R196, [R232] ;  /* 0x00000000e8c4783b */ /* 0x000fee0000000200 */
[-C--:B---3--:R-:W-:Y:S08]  /*7000*/  HMMA.16816.F32 R20, R188, R208.reuse, R20 ;  /* 0x000000d0bc14723c */ /* 0x088ff00000001814 */
[C---:B------:R-:W-:Y:S08]  /*7010*/  HMMA.16816.F32 R24, R204.reuse, R208, R24 ;  /* 0x000000d0cc18723c */ /* 0x040ff00000001818 */
[-C--:B------:R-:W-:Y:S08]  /*7020*/  HMMA.16816.F32 R28, R204, R210.reuse, R28 ;  /* 0x000000d2cc1c723c */ /* 0x080ff0000000181c */
[C---:B------:R-:W-:Y:S01]  /*7030*/  HMMA.16816.F32 R32, R188.reuse, R210, R32 ;  /* 0x000000d2bc20723c */ /* 0x040fe20000001820 */
[----:B------:R-:W-:Y:S07]  /*7040*/  LDSM.16.M88.4 R208, [R232+0x800] ;  /* 0x00080000e8d0783b */ /* 0x000fee0000000200 */
[-C--:B----4-:R-:W-:Y:S08]  /*7050*/  HMMA.16816.F32 R36, R188, R212.reuse, R36 ;  /* 0x000000d4bc24723c */ /* 0x090ff00000001824 */
        /* <DEDUP_REMOVED lines=21> */
[-C--:B------:R-:W-:Y:S01]  /*71b0*/  HMMA.16816.F32 R108, R204, R222.reuse, R108 ;  /* 0x000000decc6c723c */ /* 0x080fe2000000186c */
[----:B------:R-:W2:Y:S07]  /*71c0*/  LDSM.16.M88.4 R204, [R232+0x2000] ;  /* 0x00200000e8cc783b */ /* 0x000eae0000000200 */
[----:B------:R-:W-:Y:S01]  /*71d0*/  HMMA.16816.F32 R112, R188, R222, R112 ;  /* 0x000000debc70723c */ /* 0x000fe20000001870 */
[----:B------:R-:W3:Y:S07]  /*71e0*/  LDSM.16.M88.4 R188, [R232+0x2800] ;  /* 0x00280000e8bc783b */ /* 0x000eee0000000200 */
[-C--:B-1----:R-:W-:Y:S08]  /*71f0*/  HMMA.16816.F32 R4, R192, R196.reuse, R4 ;  /* 0x000000c4c004723c */ /* 0x082ff00000001804 */
[C---:B------:R-:W-:Y:S08]  /*7200*/  HMMA.16816.F32 R8, R200.reuse, R196, R8 ;  /* 0x000000c4c808723c */ /* 0x040ff00000001808 */
[-C--:B------:R-:W-:Y:S08]  /*7210*/  HMMA.16816.F32 R12, R200, R198.reuse, R12 ;  /* 0x000000c6c80c723c */ /* 0x080ff0000000180c */
[C---:B------:R-:W-:Y:S01]  /*7220*/  HMMA.16816.F32 R16, R192.reuse, R198, R16 ;  /* 0x000000c6c010723c */ /* 0x040fe20000001810 */
[----:B------:R-:W1:Y:S01]  /*7230*/  LDSM.16.M88.4 R196, [R232+0x3000] ;  /* 0x00300000e8c4783b */ /* 0x000e620000000200 */
[----:B------:R-:W-:Y:S04]  /*7240*/  DEPBAR.LE SB0, 0x0 ;  /* 0x000080000000791a */ /* 0x000fe80000000000 */
[----:B------:R-:W-:Y:S02]  /*7250*/  FMNMX.FTZ R2, R4, R0, !PT ;  /* 0x0000000004027209 */ /* 0x000fe40007810000 */
[-C--:B------:R-:W-:Y:S01]  /*7260*/  HMMA.16816.F32 R20, R192, R208.reuse, R20 ;  /* 0x000000d0c014723c */ /* 0x080fe20000001814 */
[----:B------:R-:W-:Y:S04]  /*7270*/  BAR.SYNC.DEFER_BLOCKING 0x0 ;  /* 0x0000000000007b1d */ /* 0x000fe80000010000 */
[----:B------:R-:W-:Y:S02]  /*7280*/  FMNMX.FTZ R2, R5, R2, !PT ;  /* 0x0000000205027209 */ /* 0x000fe40007810000 */
[----:B------:R-:W-:Y:S01]  /*7290*/  FMNMX.FTZ R132, R6, R3, !PT ;  /* 0x0000000306847209 */ /* 0x000fe20007810000 */
[C---:B------:R-:W-:Y:S04]  /*72a0*/  HMMA.16816.F32 R24, R200.reuse, R208, R24 ;  /* 0x000000d0c818723c */ /* 0x040fe80000001818 */
[----:B------:R-:W-:Y:S02]  /*72b0*/  FMNMX.FTZ R132, R7, R132, !PT ;  /* 0x0000008407847209 */ /* 0x000fe40007810000 */
[----:B------:R-:W-:Y:S02]  /*72c0*/  FMNMX.FTZ R134, R8, R133, !PT ;  /* 0x0000008508867209 */ /* 0x000fe40007810000 */
[-C--:B------:R-:W-:Y:S04]  /*72d0*/  HMMA.16816.F32 R28, R200, R210.reuse, R28 ;  /* 0x000000d2c81c723c */ /* 0x080fe8000000181c */
[----:B------:R-:W-:Y:S02]  /*72e0*/  FMNMX.FTZ R2, R16, R2, !PT ;  /* 0x0000000210027209 */ /* 0x000fe40007810000 */
[----:B------:R-:W-:Y:S02]  /*72f0*/  FMNMX.FTZ R132, R18, R132, !PT ;  /* 0x0000008412847209 */ /* 0x000fe40007810000 */
        /* <DEDUP_REMOVED lines=27> */
[-C--:B--2---:R-:W-:Y:S04]  /*74b0*/  HMMA.16816.F32 R68, R192, R204.reuse, R68 ;  /* 0x000000ccc044723c */ /* 0x084fe80000001844 */
        /* <DEDUP_REMOVED lines=11> */
[-C--:B---3--:R-:W-:Y:S04]  /*7570*/  HMMA.16816.F32 R84, R192, R188.reuse, R84 ;  /* 0x000000bcc054723c */ /* 0x088fe80000001854 */
        /* <DEDUP_REMOVED lines=11> */
[-C--:B-1----:R-:W-:Y:S04]  /*7630*/  HMMA.16816.F32 R100, R192, R196.reuse, R100 ;  /* 0x000000c4c064723c */ /* 0x082fe80000001864 */
[----:B------:R-:W-:Y:S02]  /*7640*/  FMNMX.FTZ R2, R68, R2, !PT ;  /* 0x0000000244027209 */ /* 0x000fe40007810000 */
[----:B------:R-:W-:Y:S02]  /*7650*/  FMNMX.FTZ R132, R66, R132, !PT ;  /* 0x0000008442847209 */ /* 0x000fe40007810000 */
[C---:B------:R-:W-:Y:S04]  /*7660*/  HMMA.16816.F32 R104, R200.reuse, R196, R104 ;  /* 0x000000c4c868723c */ /* 0x040fe80000001868 */
[----:B------:R-:W-:Y:S02]  /*7670*/  FMNMX.FTZ R134, R45, R134, !PT ;  /* 0x000000862d867209 */ /* 0x000fe40007810000 */
[----:B------:R-:W-:Y:S02]  /*7680*/  FMNMX.FTZ R135, R69, R2, !PT ;  /* 0x0000000245877209 */ /* 0x000fe40007810000 */
[----:B------:R-:W-:Y:S01]  /*7690*/  FMNMX.FTZ R136, R56, R134, !PT ;  /* 0x0000008638887209 */ /* 0x000fe20007810000 */
[-C--:B------:R-:W-:Y:S03]  /*76a0*/  HMMA.16816.F32 R108, R200, R198.reuse, R108 ;  /* 0x000000c6c86c723c */ /* 0x080fe6000000186c */
[----:B------:R-:W-:Y:S02]  /*76b0*/  FMNMX.FTZ R134, R67, R132, !PT ;  /* 0x0000008443867209 */ /* 0x000fe40007810000 */
[----:B------:R-:W-:Y:S02]  /*76c0*/  FMNMX.FTZ R135, R80, R135, !PT ;  /* 0x0000008750877209 */ /* 0x000fe40007810000 */
[----:B------:R-:W-:Y:S01]  /*76d0*/  FMNMX.FTZ R2, R70, R134, !PT ;  /* 0x0000008646027209 */ /* 0x000fe20007810000 */
[----:B------:R-:W-:Y:S04]  /*76e0*/  HMMA.16816.F32 R112, R192, R198, R112 ;  /* 0x000000c6c070723c */ /* 0x000fe80000001870 */
[----:B------:R-:W-:Y:S02]  /*76f0*/  FMNMX.FTZ R135, R81, R135, !PT ;  /* 0x0000008751877209 */ /* 0x000fe40007810000 */
[----:B------:R-:W-:Y:S02]  /*7700*/  FMNMX.FTZ R2, R71, R2, !PT ;  /* 0x0000000247027209 */ /* 0x000fe40007810000 */
[----:B------:R-:W-:Y:S04]  /*7710*/  FMNMX.FTZ R134, R10, R138, !PT ;  /* 0x0000008a0a867209 */ /* 0x000fe80007810000 */
        /* <DEDUP_REMOVED lines=29> */
[----:B------:R-:W1:Y:S01]  /*78f0*/  SHFL.BFLY PT, R188, R135, 0x2, 0x1f ;  /* 0x0c401f0087bc7f89 */ /* 0x000e6200000e0000 */
[----:B------:R-:W-:Y:S02]  /*7900*/  FMNMX.FTZ R134, R42, R134, !PT ;  /* 0x000000862a867209 */ /* 0x000fe40007810000 */
[----:B------:R-:W-:Y:S02]  /*7910*/  FMNMX.FTZ R2, R114, R2, !PT ;  /* 0x0000000272027209 */ /* 0x000fe40007810000 */
[----:B------:R-:W-:Y:S02]  /*7920*/  FMNMX.FTZ R132, R77, R132, !PT ;  /* 0x000000844d847209 */ /* 0x000fe40007810000 */
        /* <DEDUP_REMOVED lines=15> */
[----:B------:R-:W-:Y:S01]  /*7a20*/  FMNMX.FTZ R134, R63, R134, !PT ;  /* 0x000000863f867209 */ /* 0x000fe20007810000 */
[----:B------:R-:W1:Y:S01]  /*7a30*/  SHFL.BFLY PT, R188, R135, 0x1, 0x1f ;  /* 0x0c201f0087bc7f89 */ /* 0x000e6200000e0000 */
[----:B------:R-:W-:Y:S02]  /*7a40*/  FMNMX.FTZ R132, R108, R132, !PT ;  /* 0x000000846c847209 */ /* 0x000fe40007810000 */
[----:B------:R-:W-:Y:S02]  /*7a50*/  FMNMX.FTZ R134, R74, R134, !PT ;  /* 0x000000864a867209 */ /* 0x000fe40007810000 */
[----:B------:R-:W-:Y:S02]  /*7a60*/  FMNMX.FTZ R132, R109, R132, !PT ;  /* 0x000000846d847209 */ /* 0x000fe40007810000 */
[----:B--2---:R-:W-:Y:S02]  /*7a70*/  FMNMX.FTZ R2, R2, R137, !PT ;  /* 0x0000008902027209 */ /* 0x004fe40007810000 */
[----:B------:R-:W-:Y:S01]  /*7a80*/  FMNMX.FTZ R134, R75, R134, !PT ;  /* 0x000000864b867209 */ /* 0x000fe20007810000 */
[----:B------:R-:W2:Y:S03]  /*7a90*/  SHFL.BFLY PT, R136, R132, 0x2, 0x1f ;  /* 0x0c401f0084887f89 */ /* 0x000ea600000e0000 */
[----:B------:R-:W-:Y:S04]  /*7aa0*/  FMNMX.FTZ R134, R78, R134, !PT ;  /* 0x000000864e867209 */ /* 0x000fe80007810000 */
[----:B------:R-:W-:Y:S01]  /*7ab0*/  FMNMX.FTZ R134, R79, R134, !PT ;  /* 0x000000864f867209 */ /* 0x000fe20007810000 */
[----:B------:R-:W3:Y:S03]  /*7ac0*/  SHFL.BFLY PT, R137, R2, 0x1, 0x1f ;  /* 0x0c201f0002897f89 */ /* 0x000ee600000e0000 */
[----:B------:R-:W-:Y:S02]  /*7ad0*/  FMNMX.FTZ R134, R90, R134, !PT ;  /* 0x000000865a867209 */ /* 0x000fe40007810000 */
[----:B-1----:R-:W-:Y:S02]  /*7ae0*/  FMNMX.FTZ R135, R135, R188, !PT ;  /* 0x000000bc87877209 */ /* 0x002fe40007810000 */
[----:B------:R-:W-:Y:S03]  /*7af0*/  FMNMX.FTZ R134, R91, R134, !PT ;  /* 0x000000865b867209 */ /* 0x000fe60007810000 */
[C---:B------:R-:W-:Y:S01]  /*7b00*/  FADD.FTZ R0, -R135.reuse, R0 ;  /* 0x0000000087007221 */ /* 0x040fe20000010100 */
[----:B------:R-:W-:Y:S01]  /*7b10*/  FMNMX.FTZ R134, R94, R134, !PT ;  /* 0x000000865e867209 */ /* 0x000fe20007810000 */
[----:B------:R-:W-:Y:S03]  /*7b20*/  FMUL.FTZ R192, R135, c[0x0][0x2d0] ;  /* 0x0000b40087c07a20 */ /* 0x000fe60000410000 */
[----:B------:R-:W-:Y:S01]  /*7b30*/  FMNMX.FTZ R134, R95, R134, !PT ;  /* 0x000000865f867209 */ /* 0x000fe20007810000 */
[--C-:B------:R-:W-:Y:S01]  /*7b40*/  FFMA.FTZ R20, R20, c[0x0][0x2d0], -R192.reuse ;  /* 0x0000b40014147a23 */ /* 0x100fe200000108c0 */
[----:B--2---:R-:W-:Y:S01]  /*7b50*/  FMNMX.FTZ R132, R132, R136, !PT ;  /* 0x0000008884847209 */ /* 0x004fe20007810000 */
[--C-:B------:R-:W-:Y:S01]  /*7b60*/  FFMA.FTZ R21, R21, c[0x0][0x2d0], -R192.reuse ;  /* 0x0000b40015157a23 */ /* 0x100fe200000108c0 */
[----:B------:R-:W-:Y:S01]  /*7b70*/  FMNMX.FTZ R136, R106, R134, !PT ;  /* 0x000000866a887209 */ /* 0x000fe20007810000 */
[----:B------:R-:W-:Y:S01]  /*7b80*/  MUFU.EX2 R215, R20 ;  /* 0x0000001400d77308 */ /* 0x000fe20000000800 */
[--C-:B------:R-:W-:Y:S01]  /*7b90*/  FFMA.FTZ R52, R52, c[0x0][0x2d0], -R192.reuse ;  /* 0x0000b40034347a23 */ /* 0x100fe200000108c0 */
[----:B------:R-:W1:Y:S01]  /*7ba0*/  SHFL.BFLY PT, R189, R132, 0x1, 0x1f ;  /* 0x0c201f0084bd7f89 */ /* 0x000e6200000e0000 */
[----:B---3--:R-:W-:Y:S01]  /*7bb0*/  FMNMX.FTZ R134, R2, R137, !PT ;  /* 0x0000008902867209 */ /* 0x008fe20007810000 */
[----:B------:R-:W-:Y:S01]  /*7bc0*/  FMUL.FTZ R2, R0, c[0x0][0x2d0] ;  /* 0x0000b40000027a20 */ /* 0x000fe20000410000 */
[----:B------:R-:W-:Y:S01]  /*7bd0*/  FMNMX.FTZ R0, R107, R136, !PT ;  /* 0x000000886b007209 */ /* 0x000fe20007810000 */
[--C-:B------:R-:W-:Y:S02]  /*7be0*/  FFMA.FTZ R53, R53, c[0x0][0x2d0], -R192.reuse ;  /* 0x0000b40035357a23 */ /* 0x100fe400000108c0 */
[--C-:B------:R-:W-:Y:S01]  /*7bf0*/  FFMA.FTZ R64, R64, c[0x0][0x2d0], -R192.reuse ;  /* 0x0000b40040407a23 */ /* 0x100fe200000108c0 */
[----:B------:R-:W-:Y:S01]  /*7c00*/  FMNMX.FTZ R0, R110, R0, !PT ;  /* 0x000000006e007209 */ /* 0x000fe20007810000 */
[----:B------:R2:W3:Y:S01]  /*7c10*/  MUFU.EX2 R137, R2 ;  /* 0x0000000200897308 */ /* 0x0004e20000000800 */
[--C-:B------:R-:W-:Y:S02]  /*7c20*/  FFMA.FTZ R65, R65, c[0x0][0x2d0], -R192.reuse ;  /* 0x0000b40041417a23 */ /* 0x100fe400000108c0 */
[----:B------:R-:W-:Y:S01]  /*7c30*/  FMNMX.FTZ R0, R111, R0, !PT ;  /* 0x000000006f007209 */ /* 0x000fe20007810000 */
[--C-:B------:R-:W-:Y:S02]  /*7c40*/  FFMA.FTZ R68, R68, c[0x0][0x2d0], -R192.reuse ;  /* 0x0000b40044447a23 */ /* 0x100fe400000108c0 */
[--C-:B------:R-:W-:Y:S02]  /*7c50*/  FFMA.FTZ R69, R69, c[0x0][0x2d0], -R192.reuse ;  /* 0x0000b40045457a23 */ /* 0x100fe400000108c0 */
[----:B------:R-:W-:Y:S02]  /*7c60*/  FMUL.FTZ R193, R134, c[0x0][0x2d0] ;  /* 0x0000b40086c17a20 */ /* 0x000fe40000410000 */
[----:B------:R-:W-:Y:S01]  /*7c70*/  MUFU.EX2 R213, R21 ;  /* 0x0000001500d57308 */ /* 0x000fe20000000800 */
[--C-:B------:R-:W-:Y:S02]  /*7c80*/  FFMA.FTZ R4, R4, c[0x0][0x2d0], -R192.reuse ;  /* 0x0000b40004047a23 */ /* 0x100fe400000108c0 */
[--C-:B------:R-:W-:Y:S02]  /*7c90*/  FFMA.FTZ R22, R22, c[0x0][0x2d0], -R193.reuse ;  /* 0x0000b40016167a23 */ /* 0x100fe400000108c1 */
[--C-:B------:R-:W-:Y:S01]  /*7ca0*/  FFMA.FTZ R23, R23, c[0x0][0x2d0], -R193.reuse ;  /* 0x0000b40017177a23 */ /* 0x100fe200000108c1 */
[----:B-1----:R-:W-:Y:S01]  /*7cb0*/  FMNMX.FTZ R132, R132, R189, !PT ;  /* 0x000000bd84847209 */ /* 0x002fe20007810000 */
[--C-:B------:R-:W-:Y:S02]  /*7cc0*/  FFMA.FTZ R54, R54, c[0x0][0x2d0], -R193.reuse ;  /* 0x0000b40036367a23 */ /* 0x100fe400000108c1 */
[--C-:B------:R-:W-:Y:S01]  /*7cd0*/  FFMA.FTZ R55, R55, c[0x0][0x2d0], -R193.reuse ;  /* 0x0000b40037377a23 */ /* 0x100fe200000108c1 */
[----:B------:R1:W-:Y:S01]  /*7ce0*/  MUFU.EX2 R220, R4 ;  /* 0x0000000400dc7308 */ /* 0x0003e20000000800 */
[--C-:B------:R-:W-:Y:S02]  /*7cf0*/  FFMA.FTZ R6, R6, c[0x0][0x2d0], -R193.reuse ;  /* 0x0000b40006067a23 */ /* 0x100fe400000108c1 */
[----:B------:R-:W-:Y:S02]  /*7d00*/  FFMA.FTZ R66, R66, c[0x0][0x2d0], -R193 ;  /* 0x0000b40042427a23 */ /* 0x000fe400000108c1 */
[----:B--2---:R-:W-:Y:S02]  /*7d10*/  FADD.FTZ R2, -R134, R3 ;  /* 0x0000000386027221 */ /* 0x004fe40000010100 */
[----:B------:R-:W2:Y:S01]  /*7d20*/  SHFL.BFLY PT, R3, R0, 0x2, 0x1f ;  /* 0x0c401f0000037f89 */ /* 0x000ea200000e0000 */
[--C-:B------:R-:W-:Y:S02]  /*7d30*/  FFMA.FTZ R67, R67, c[0x0][0x2d0], -R193.reuse ;  /* 0x0000b40043437a23 */ /* 0x100fe400000108c1 */
[----:B------:R4:W-:Y:S01]  /*7d40*/  MUFU.EX2 R219, R6 ;  /* 0x0000000600db7308 */ /* 0x0009e20000000800 */
[----:B------:R-:W-:Y:S02]  /*7d50*/  FMUL.FTZ R2, R2, c[0x0][0x2d0] ;  /* 0x0000b40002027a20 */ /* 0x000fe40000410000 */
[--C-:B------:R-:W-:Y:S02]  /*7d60*/  FFMA.FTZ R70, R70, c[0x0][0x2d0], -R193.reuse ;  /* 0x0000b40046467a23 */ /* 0x100fe400000108c1 */
[--C-:B------:R-:W-:Y:S02]  /*7d70*/  FFMA.FTZ R71, R71, c[0x0][0x2d0], -R193.reuse ;  /* 0x0000b40047477a23 */ /* 0x100fe400000108c1 */
[--C-:B------:R-:W-:Y:S02]  /*7d80*/  FFMA.FTZ R7, R7, c[0x0][0x2d0], -R193.reuse ;  /* 0x0000b40007077a23 */ /* 0x100fe400000108c1 */
[--C-:B------:R-:W-:Y:S01]  /*7d90*/  FFMA.FTZ R16, R16, c[0x0][0x2d0], -R192.reuse ;  /* 0x0000b40010107a23 */ /* 0x100fe200000108c0 */
[----:B------:R4:W4:Y:S01]  /*7da0*/  MUFU.EX2 R136, R2 ;  /* 0x0000000200887308 */ /* 0x0009220000000800 */
[--C-:B------:R-:W-:Y:S02]  /*7db0*/  FFMA.FTZ R5, R5, c[0x0][0x2d0], -R192.reuse ;  /* 0x0000b40005057a23 */ /* 0x100fe400000108c0 */
[----:B------:R-:W-:Y:S01]  /*7dc0*/  FFMA.FTZ R17, R17, c[0x0][0x2d0], -R192 ;  /* 0x0000b40011117a23 */ /* 0x000fe200000108c0 */
[----:B-1----:R-:W-:Y:S01]  /*7dd0*/  @P1 SHF.R.S32.HI R4, RZ, 0x1f, R246 ;  /* 0x0000001fff041819 */ /* 0x002fe200000114f6 */
[--C-:B------:R-:W-:Y:S02]  /*7de0*/  FFMA.FTZ R18, R18, c[0x0][0x2d0], -R193.reuse ;  /* 0x0000b40012127a23 */ /* 0x100fe400000108c1 */
[--C-:B------:R-:W-:Y:S02]  /*7df0*/  FFMA.FTZ R19, R19, c[0x0][0x2d0], -R193.reuse ;  /* 0x0000b40013137a23 */ /* 0x100fe400000108c1 */
[C---:B---3--:R-:W-:Y:S01]  /*7e00*/  FMUL.FTZ R120, R137.reuse, R120 ;  /* 0x0000007889787220 */ /* 0x048fe20000410000 */
[----:B------:R-:W-:Y:S01]  /*7e10*/  MUFU.EX2 R221, R7 ;  /* 0x0000000700dd7308 */ /* 0x000fe20000000800 */
[----:B--2---:R-:W-:Y:S01]  /*7e20*/  FMNMX.FTZ R0, R0, R3, !PT ;  /* 0x0000000300007209 */ /* 0x004fe20007810000 */
[----:B------:R-:W-:Y:S02]  /*7e30*/  FMUL.FTZ R121, R137, R121 ;  /* 0x0000007989797220 */ /* 0x000fe40000410000 */
[----:B------:R-:W-:Y:S02]  /*7e40*/  FFMA.FTZ R80, R80, c[0x0][0x2d0], -R192 ;  /* 0x0000b40050507a23 */ /* 0x000fe400000108c0 */
[--C-:B------:R-:W-:Y:S02]  /*7e50*/  FFMA.FTZ R83, R83, c[0x0][0x2d0], -R193.reuse ;  /* 0x0000b40053537a23 */ /* 0x100fe400000108c1 */
[--C-:B------:R-:W-:Y:S02]  /*7e60*/  FFMA.FTZ R34, R34, c[0x0][0x2d0], -R193.reuse ;  /* 0x0000b40022227a23 */ /* 0x100fe400000108c1 */
[----:B------:R1:W-:Y:S01]  /*7e70*/  MUFU.EX2 R223, R5 ;  /* 0x0000000500df7308 */ /* 0x0003e20000000800 */
[----:B----4-:R-:W-:Y:S02]  /*7e80*/  @P1 IMAD R6, R4, c[0x0][0x1e0], RZ ;  /* 0x0000780004061a24 */ /* 0x010fe400078e02ff */
[----:B------:R-:W-:Y:S02]  /*7e90*/  FFMA.FTZ R35, R35, c[0x0][0x2d0], -R193 ;  /* 0x0000b40023237a23 */ /* 0x000fe400000108c1 */
[----:B------:R-:W-:Y:S02]  /*7ea0*/  FADD.FTZ R2, -R132, R133 ;  /* 0x0000008584027221 */ /* 0x000fe40000010100 */
[----:B------:R-:W-:Y:S02]  /*7eb0*/  @P1 IMAD R6, R246, c[0x0][0x1e4], R6 ;  /* 0x00007900f6061a24 */ /* 0x000fe400078e0206 */
[----:B------:R-:W-:Y:S01]  /*7ec0*/  FMUL.FTZ R2, R2, c[0x0][0x2d0] ;  /* 0x0000b40002027a20 */ /* 0x000fe20000410000 */
[----:B------:R-:W-:Y:S01]  /*7ed0*/  MUFU.EX2 R209, R22 ;  /* 0x0000001600d17308 */ /* 0x000fe20000000800 */
[C---:B------:R-:W-:Y:S02]  /*7ee0*/  FMUL.FTZ R122, R136.reuse, R122 ;  /* 0x0000007a887a7220 */ /* 0x040fe40000410000 */
[----:B------:R-:W-:Y:S02]  /*7ef0*/  FMUL.FTZ R123, R136, R123 ;  /* 0x0000007b887b7220 */ /* 0x000fe40000410000 */
[--C-:B------:R-:W-:Y:S02]  /*7f00*/  FFMA.FTZ R36, R36, c[0x0][0x2d0], -R192.reuse ;  /* 0x0000b40024247a23 */ /* 0x100fe400000108c0 */
[--C-:B------:R-:W-:Y:S02]  /*7f10*/  FFMA.FTZ R37, R37, c[0x0][0x2d0], -R192.reuse ;  /* 0x0000b40025257a23 */ /* 0x100fe400000108c0 */
[--C-:B------:R-:W-:Y:S01]  /*7f20*/  FFMA.FTZ R38, R38, c[0x0][0x2d0], -R193.reuse ;  /* 0x0000b40026267a23 */ /* 0x100fe200000108c1 */
[----:B------:R2:W3:Y:S01]  /*7f30*/  MUFU.EX2 R133, R2 ;  /* 0x0000000200857308 */ /* 0x0004e20000000800 */
[--C-:B------:R-:W-:Y:S02]  /*7f40*/  FFMA.FTZ R39, R39, c[0x0][0x2d0], -R193.reuse ;  /* 0x0000b40027277a23 */ /* 0x100fe400000108c1 */
[--C-:B------:R-:W-:Y:S02]  /*7f50*/  FFMA.FTZ R48, R48, c[0x0][0x2d0], -R192.reuse ;  /* 0x0000b40030307a23 */ /* 0x100fe400000108c0 */
[----:B-1----:R-:W-:Y:S04]  /*7f60*/  @P1 IMAD.WIDE.U32 R4, R246, c[0x0][0x1e0], RZ ;  /* 0x00007800f6041a25 */ /* 0x002fe800078e00ff */
[--C-:B------:R-:W-:Y:S01]  /*7f70*/  FFMA.FTZ R49, R49, c[0x0][0x2d0], -R192.reuse ;  /* 0x0000b40031317a23 */ /* 0x100fe200000108c0 */
[----:B------:R-:W-:Y:S01]  /*7f80*/  MUFU.EX2 R212, R23 ;  /* 0x0000001700d47308 */ /* 0x000fe20000000800 */
[----:B------:R-:W-:Y:S01]  /*7f90*/  @P1 IADD3 R6, R5, R6, RZ ;  /* 0x0000000605061210 */ /* 0x000fe20007ffe0ff */
[--C-:B------:R-:W-:Y:S02]  /*7fa0*/  FFMA.FTZ R50, R50, c[0x0][0x2d0], -R193.reuse ;  /* 0x0000b40032327a23 */ /* 0x100fe400000108c1 */
[--C-:B------:R-:W-:Y:S02]  /*7fb0*/  FFMA.FTZ R51, R51, c[0x0][0x2d0], -R193.reuse ;  /* 0x0000b40033337a23 */ /* 0x100fe400000108c1 */
[--C-:B------:R-:W-:Y:S02]  /*7fc0*/  FFMA.FTZ R81, R81, c[0x0][0x2d0], -R192.reuse ;  /* 0x0000b40051517a23 */ /* 0x100fe400000108c0 */
[--C-:B------:R-:W-:Y:S02]  /*7fd0*/  FFMA.FTZ R113, R113, c[0x0][0x2d0], -R192.reuse ;  /* 0x0000b40071717a23 */ /* 0x100fe400000108c0 */
[----:B------:R1:W-:Y:S01]  /*7fe0*/  MUFU.EX2 R224, R16 ;  /* 0x0000001000e07308 */ /* 0x0003e20000000800 */
[--C-:B------:R-:W-:Y:S02]  /*7ff0*/  FFMA.FTZ R32, R32, c[0x0][0x2d0], -R192.reuse ;  /* 0x0000b40020207a23 */ /* 0x100fe400000108c0 */
[--C-:B------:R-:W-:Y:S01]  /*8000*/  FFMA.FTZ R33, R33, c[0x0][0x2d0], -R192.reuse ;  /* 0x0000b40021217a23 */ /* 0x100fe200000108c0 */
[----:B--2---:R-:W2:Y:S01]  /*8010*/  SHFL.BFLY PT, R2, R0, 0x1, 0x1f ;  /* 0x0c201f0000027f89 */ /* 0x004ea200000e0000 */
[C---:B---3--:R-:W-:Y:S02]  /*8020*/  FMUL.FTZ R116, R133.reuse, R116 ;  /* 0x0000007485747220 */ /* 0x048fe40000410000 */
[C---:B------:R-:W-:Y:S02]  /*8030*/  FMUL.FTZ R117, R133.reuse, R117 ;  /* 0x0000007585757220 */ /* 0x040fe40000410000 */
[C---:B------:R-:W-:Y:S01]  /*8040*/  FMUL.FTZ R124, R133.reuse, R124 ;  /* 0x0000007c857c7220 */ /* 0x040fe20000410000 */
[----:B------:R3:W-:Y:S01]  /*8050*/  MUFU.EX2 R210, R17 ;  /* 0x0000001100d27308 */ /* 0x0007e20000000800 */
[C---:B------:R-:W-:Y:S02]  /*8060*/  FMUL.FTZ R125, R133.reuse, R125 ;  /* 0x0000007d857d7220 */ /* 0x040fe40000410000 */
[C---:B------:R-:W-:Y:S02]  /*8070*/  FMUL.FTZ R128, R133.reuse, R128 ;  /* 0x0000008085807220 */ /* 0x040fe40000410000 */
[----:B------:R-:W-:Y:S02]  /*8080*/  FMUL.FTZ R129, R133, R129 ;  /* 0x0000008185817220 */ /* 0x000fe40000410000 */
[--C-:B------:R-:W-:Y:S02]  /*8090*/  FFMA.FTZ R82, R82, c[0x0][0x2d0], -R193.reuse ;  /* 0x0000b40052527a23 */ /* 0x100fe400000108c1 */
[--C-:B------:R-:W-:Y:S01]  /*80a0*/  FFMA.FTZ R86, R86, c[0x0][0x2d0], -R193.reuse ;  /* 0x0000b40056567a23 */ /* 0x100fe200000108c1 */
[----:B------:R4:W-:Y:S01]  /*80b0*/  MUFU.EX2 R225, R18 ;  /* 0x0000001200e17308 */ /* 0x0009e20000000800 */
[--C-:B------:R-:W-:Y:S02]  /*80c0*/  FFMA.FTZ R87, R87, c[0x0][0x2d0], -R193.reuse ;  /* 0x0000b40057577a23 */ /* 0x100fe400000108c1 */
[--C-:B------:R-:W-:Y:S02]  /*80d0*/  FFMA.FTZ R98, R98, c[0x0][0x2d0], -R193.reuse ;  /* 0x0000b40062627a23 */ /* 0x100fe400000108c1 */
[----:B-1----:R-:W-:Y:S02]  /*80e0*/  FMUL.FTZ R16, R137, R152 ;  /* 0x0000009889107220 */ /* 0x002fe40000410000 */
[--C-:B------:R-:W-:Y:S01]  /*80f0*/  FFMA.FTZ R99, R99, c[0x0][0x2d0], -R193.reuse ;  /* 0x0000b40063637a23 */ /* 0x100fe200000108c1 */
[----:B--2---:R-:W-:Y:S01]  /*8100*/  FMNMX.FTZ R2, R0, R2, !PT ;  /* 0x0000000200027209 */ /* 0x004fe20007810000 */
[----:B------:R-:W-:Y:S01]  /*8110*/  FFMA.FTZ R112, R112, c[0x0][0x2d0], -R192 ;  /* 0x0000b40070707a23 */ /* 0x000fe200000108c0 */
[----:B------:R1:W-:Y:S01]  /*8120*/  MUFU.EX2 R211, R19 ;  /* 0x0000001300d37308 */ /* 0x0003e20000000800 */
[----:B------:R-:W-:Y:S02]  /*8130*/  FFMA.FTZ R102, R102, c[0x0][0x2d0], -R193 ;  /* 0x0000b40066667a23 */ /* 0x000fe400000108c1 */
[----:B------:R-:W-:Y:S02]  /*8140*/  FADD.FTZ R0, -R2, R138 ;  /* 0x0000008a02007221 */ /* 0x000fe40000010100 */
[----:B------:R-:W-:Y:S02]  /*8150*/  FMUL.FTZ R138, R132, c[0x0][0x2d0] ;  /* 0x0000b400848a7a20 */ /* 0x000fe40000410000 */
[----:B------:R-:W-:Y:S02]  /*8160*/  FMUL.FTZ R3, R2, c[0x0][0x2d0] ;  /* 0x0000b40002037a20 */ /* 0x000fe40000410000 */
[--C-:B------:R-:W-:Y:S01]  /*8170*/  FFMA.FTZ R8, R8, c[0x0][0x2d0], -R138.reuse ;  /* 0x0000b40008087a23 */ /* 0x100fe2000001088a */
[----:B------:R-:W-:Y:S01]  /*8180*/  MUFU.EX2 R226, R32 ;  /* 0x0000002000e27308 */ /* 0x000fe20000000800 */
[--C-:B------:R-:W-:Y:S02]  /*8190*/  FFMA.FTZ R9, R9, c[0x0][0x2d0], -R138.reuse ;  /* 0x0000b40009097a23 */ /* 0x100fe4000001088a */
[----:B---3--:R-:W-:Y:S02]  /*81a0*/  FMUL.FTZ R17, R137, R153 ;  /* 0x0000009989117220 */ /* 0x008fe40000410000 */
[----:B----4-:R-:W-:Y:S02]  /*81b0*/  FMUL.FTZ R18, R136, R154 ;  /* 0x0000009a88127220 */ /* 0x010fe40000410000 */
[--C-:B------:R-:W-:Y:S02]  /*81c0*/  FFMA.FTZ R60, R60, c[0x0][0x2d0], -R138.reuse ;  /* 0x0000b4003c3c7a23 */ /* 0x100fe4000001088a */
[--C-:B------:R-:W-:Y:S01]  /*81d0*/  FFMA.FTZ R61, R61, c[0x0][0x2d0], -R138.reuse ;  /* 0x0000b4003d3d7a23 */ /* 0x100fe2000001088a */
[----:B------:R2:W-:Y:S01]  /*81e0*/  MUFU.EX2 R214, R8 ;  /* 0x0000000800d67308 */ /* 0x0005e20000000800 */
[--C-:B------:R-:W-:Y:S02]  /*81f0*/  FFMA.FTZ R62, R62, c[0x0][0x2d0], -R3.reuse ;  /* 0x0000b4003e3e7a23 */ /* 0x100fe40000010803 */
[--C-:B------:R-:W-:Y:S02]  /*8200*/  FFMA.FTZ R63, R63, c[0x0][0x2d0], -R3.reuse ;  /* 0x0000b4003f3f7a23 */ /* 0x100fe40000010803 */
[----:B-1----:R-:W-:Y:S02]  /*8210*/  FMUL.FTZ R19, R136, R155 ;  /* 0x0000009b88137220 */ /* 0x002fe40000410000 */
[--C-:B------:R-:W-:Y:S02]  /*8220*/  FFMA.FTZ R72, R72, c[0x0][0x2d0], -R138.reuse ;  /* 0x0000b40048487a23 */ /* 0x100fe4000001088a */
[--C-:B------:R-:W-:Y:S01]  /*8230*/  FFMA.FTZ R73, R73, c[0x0][0x2d0], -R138.reuse ;  /* 0x0000b40049497a23 */ /* 0x100fe2000001088a */
[----:B------:R1:W-:Y:S01]  /*8240*/  MUFU.EX2 R217, R9 ;  /* 0x0000000900d97308 */ /* 0x0003e20000000800 */
[--C-:B------:R-:W-:Y:S02]  /*8250*/  FFMA.FTZ R13, R13, c[0x0][0x2d0], -R138.reuse ;  /* 0x0000b4000d0d7a23 */ /* 0x100fe4000001088a */
[--C-:B------:R-:W-:Y:S02]  /*8260*/  FFMA.FTZ R74, R74, c[0x0][0x2d0], -R3.reuse ;  /* 0x0000b4004a4a7a23 */ /* 0x100fe40000010803 */
[--C-:B------:R-:W-:Y:S02]  /*8270*/  FFMA.FTZ R75, R75, c[0x0][0x2d0], -R3.reuse ;  /* 0x0000b4004b4b7a23 */ /* 0x100fe40000010803 */
[--C-:B------:R-:W-:Y:S02]  /*8280*/  FFMA.FTZ R10, R10, c[0x0][0x2d0], -R3.reuse ;  /* 0x0000b4000a0a7a23 */ /* 0x100fe40000010803 */
[--C-:B------:R-:W-:Y:S01]  /*8290*/  FFMA.FTZ R14, R14, c[0x0][0x2d0], -R3.reuse ;  /* 0x0000b4000e0e7a23 */ /* 0x100fe20000010803 */
[----:B------:R3:W-:Y:S01]  /*82a0*/  MUFU.EX2 R208, R13 ;  /* 0x0000000d00d07308 */ /* 0x0007e20000000800 */
[--C-:B------:R-:W-:Y:S02]  /*82b0*/  FFMA.FTZ R12, R12, c[0x0][0x2d0], -R138.reuse ;  /* 0x0000b4000c0c7a23 */ /* 0x100fe4000001088a */
[--C-:B------:R-:W-:Y:S01]  /*82c0*/  FFMA.FTZ R15, R15, c[0x0][0x2d0], -R3.reuse ;  /* 0x0000b4000f0f7a23 */ /* 0x100fe20000010803 */
[----:B--2---:R-:W-:Y:S01]  /*82d0*/  @P1 MOV R8, R248 ;  /* 0x000000f800081202 */ /* 0x004fe20000000f00 */
[--C-:B------:R-:W-:Y:S01]  /*82e0*/  FFMA.FTZ R11, R11, c[0x0][0x2d0], -R3.reuse ;  /* 0x0000b4000b0b7a23 */ /* 0x100fe20000010803 */
[----:B------:R-:W-:Y:S01]  /*82f0*/  MOV R248, c[0x0][0x1e4] ;  /* 0x0000790000f87a02 */ /* 0x000fe20000000f00 */
[--C-:B------:R-:W-:Y:S02]  /*8300*/  FFMA.FTZ R77, R77, c[0x0][0x2d0], -R138.reuse ;  /* 0x0000b4004d4d7a23 */ /* 0x100fe4000001088a */
[----:B------:R-:W-:Y:S01]  /*8310*/  FMUL.FTZ R0, R0, c[0x0][0x2d0] ;  /* 0x0000b40000007a20 */ /* 0x000fe20000410000 */
[----:B------:R2:W-:Y:S01]  /*8320*/  MUFU.EX2 R222, R12 ;  /* 0x0000000c00de7308 */ /* 0x0005e20000000800 */
[--C-:B------:R-:W-:Y:S02]  /*8330*/  FFMA.FTZ R24, R24, c[0x0][0x2d0], -R138.reuse ;  /* 0x0000b40018187a23 */ /* 0x100fe4000001088a */
[--C-:B------:R-:W-:Y:S01]  /*8340*/  FFMA.FTZ R40, R40, c[0x0][0x2d0], -R138.reuse ;  /* 0x0000b40028287a23 */ /* 0x100fe2000001088a */
[----:B-1----:R-:W-:Y:S01]  /*8350*/  @P1 MOV R9, R251 ;  /* 0x000000fb00091202 */ /* 0x002fe20000000f00 */
[----:B------:R-:W-:Y:S02]  /*8360*/  FFMA.FTZ R41, R41, c[0x0][0x2d0], -R138 ;  /* 0x0000b40029297a23 */ /* 0x000fe4000001088a */
[----:B------:R-:W-:Y:S02]  /*8370*/  FFMA.FTZ R42, R42, c[0x0][0x2d0], -R3 ;  /* 0x0000b4002a2a7a23 */ /* 0x000fe40000010803 */
[----:B------:R-:W-:Y:S01]  /*8380*/  @P1 IMAD.WIDE.U32 R8, R4, 0x70, R8 ;  /* 0x0000007004081825 */ /* 0x000fe200078e0008 */
[----:B------:R-:W1:Y:S03]  /*8390*/  MUFU.EX2 R0, R0 ;  /* 0x0000000000007308 */ /* 0x000e660000000800 */
[----:B------:R-:W-:Y:S01]  /*83a0*/  @P1 IMAD R4, R6, 0x70, RZ ;  /* 0x0000007006041824 */ /* 0x000fe200078e02ff */
[----:B------:R-:W-:Y:S01]  /*83b0*/  @P1 LEA R6, P3, R8, c[0x0][0x1c8], 0x1 ;  /* 0x0000720008061a11 */ /* 0x000fe200078608ff */
[--C-:B------:R-:W-:Y:S01]  /*83c0*/  FFMA.FTZ R45, R45, c[0x0][0x2d0], -R138.reuse ;  /* 0x0000b4002d2d7a23 */ /* 0x100fe2000001088a */
[----:B---3--:R-:W-:Y:S01]  /*83d0*/  @P1 SHF.L.U32 R13, R247, 0x5, RZ ;  /* 0x00000005f70d1819 */ /* 0x008fe200000006ff */
[--C-:B------:R-:W-:Y:S01]  /*83e0*/  FFMA.FTZ R46, R46, c[0x0][0x2d0], -R3.reuse ;  /* 0x0000b4002e2e7a23 */ /* 0x100fe20000010803 */
[----:B------:R-:W-:Y:S01]  /*83f0*/  @P1 IADD3 R5, R9, R4, RZ ;  /* 0x0000000409051210 */ /* 0x000fe20007ffe0ff */
[----:B------:R-:W-:Y:S01]  /*8400*/  FFMA.FTZ R47, R47, c[0x0][0x2d0], -R3 ;  /* 0x0000b4002f2f7a23 */ /* 0x000fe20000010803 */
[----:B------:R3:W-:Y:S01]  /*8410*/  MUFU.EX2 R194, R10 ;  /* 0x0000000a00c27308 */ /* 0x0007e20000000800 */
[----:B------:R-:W-:Y:S01]  /*8420*/  @P1 IADD3 R4, P2, R6, R13, RZ ;  /* 0x0000000d06041210 */ /* 0x000fe20007f5e0ff */
[--C-:B------:R-:W-:Y:S01]  /*8430*/  FFMA.FTZ R56, R56, c[0x0][0x2d0], -R138.reuse ;  /* 0x0000b40038387a23 */ /* 0x100fe2000001088a */
[----:B------:R-:W-:Y:S01]  /*8440*/  @P1 LEA.HI.X R7, R8, c[0x0][0x1cc], R5, 0x1, P3 ;  /* 0x0000730008071a11 */ /* 0x000fe200018f0c05 */
[----:B------:R-:W-:Y:S01]  /*8450*/  FFMA.FTZ R57, R57, c[0x0][0x2d0], -R138 ;  /* 0x0000b40039397a23 */ /* 0x000fe2000001088a */
[----:B--2---:R-:W-:Y:S01]  /*8460*/  @P1 SHF.L.U64.HI R12, R247, 0x5, R248 ;  /* 0x00000005f70c1819 */ /* 0x004fe200000102f8 */
[--C-:B------:R-:W-:Y:S02]  /*8470*/  FFMA.FTZ R58, R58, c[0x0][0x2d0], -R3.reuse ;  /* 0x0000b4003a3a7a23 */ /* 0x100fe40000010803 */
[----:B------:R2:W-:Y:S01]  /*8480*/  @P1 LDGSTS.E.BYPASS.LTC128B.128 [R245+0x3900], [R6.64], !P0 ;  /* 0x0390000006f51fae */ /* 0x0005e2000c101d48 */
[----:B------:R-:W-:Y:S01]  /*8490*/  @P1 IADD3.X R5, R7, R12, RZ, P2, !PT ;  /* 0x0000000c07051210 */ /* 0x000fe200017fe4ff */
[----:B------:R4:W-:Y:S01]  /*84a0*/  MUFU.EX2 R200, R14 ;  /* 0x0000000e00c87308 */ /* 0x0009e20000000800 */
[--C-:B------:R-:W-:Y:S02]  /*84b0*/  FFMA.FTZ R59, R59, c[0x0][0x2d0], -R3.reuse ;  /* 0x0000b4003b3b7a23 */ /* 0x100fe40000010803 */
[--C-:B------:R-:W-:Y:S02]  /*84c0*/  FFMA.FTZ R92, R92, c[0x0][0x2d0], -R138.reuse ;  /* 0x0000b4005c5c7a23 */ /* 0x100fe4000001088a */
[C---:B-1----:R-:W-:Y:S01]  /*84d0*/  FMUL.FTZ R118, R0.reuse, R118 ;  /* 0x0000007600767220 */ /* 0x042fe20000410000 */
[----:B------:R1:W-:Y:S01]  /*84e0*/  @P1 LDGSTS.E.BYPASS.LTC128B.128 [R245+0x4100], [R4.64], !P0 ;  /* 0x0410000004f51fae */ /* 0x0003e2000c101d48 */
[C---:B------:R-:W-:Y:S02]  /*84f0*/  FMUL.FTZ R119, R0.reuse, R119 ;  /* 0x0000007700777220 */ /* 0x040fe40000410000 */
[C---:B------:R-:W-:Y:S01]  /*8500*/  FMUL.FTZ R126, R0.reuse, R126 ;  /* 0x0000007e007e7220 */ /* 0x040fe20000410000 */
[----:B------:R1:W1:Y:S01]  /*8510*/  MUFU.EX2 R195, R11 ;  /* 0x0000000b00c37308 */ /* 0x0002620000000800 */
[C---:B------:R-:W-:Y:S02]  /*8520*/  FMUL.FTZ R127, R0.reuse, R127 ;  /* 0x0000007f007f7220 */ /* 0x040fe40000410000 */
[----:B------:R-:W-:Y:S01]  /*8530*/  FMUL.FTZ R130, R0, R130 ;  /* 0x0000008200827220 */ /* 0x000fe20000410000 */
[----:B---3--:R-:W-:Y:S01]  /*8540*/  @P1 IADD3 R10, P4, R4, R13, RZ ;  /* 0x0000000d040a1210 */ /* 0x008fe20007f9e0ff */
[----:B------:R-:W-:Y:S02]  /*8550*/  FMUL.FTZ R131, R0, R131 ;  /* 0x0000008300837220 */ /* 0x000fe40000410000 */
[--C-:B------:R-:W-:Y:S01]  /*8560*/  FFMA.FTZ R93, R93, c[0x0][0x2d0], -R138.reuse ;  /* 0x0000b4005d5d7a23 */ /* 0x100fe2000001088a */
[-C--:B------:R-:W-:Y:S01]  /*8570*/  @P1 IADD3 R8, P3, R10, R13.reuse, RZ ;  /* 0x0000000d0a081210 */ /* 0x080fe20007f7e0ff */
[--C-:B------:R-:W-:Y:S01]  /*8580*/  FFMA.FTZ R90, R90, c[0x0][0x2d0], -R3.reuse ;  /* 0x0000b4005a5a7a23 */ /* 0x100fe20000010803 */
[----:B------:R3:W3:Y:S01]  /*8590*/  MUFU.EX2 R201, R15 ;  /* 0x0000000f00c97308 */ /* 0x0006e20000000800 */
[--C-:B------:R-:W-:Y:S02]  /*85a0*/  FFMA.FTZ R25, R25, c[0x0][0x2d0], -R138.reuse ;  /* 0x0000b40019197a23 */ /* 0x100fe4000001088a */
[--C-:B------:R-:W-:Y:S01]  /*85b0*/  FFMA.FTZ R26, R26, c[0x0][0x2d0], -R3.reuse ;  /* 0x0000b4001a1a7a23 */ /* 0x100fe20000010803 */
[-C--:B--2---:R-:W-:Y:S01]  /*85c0*/  @P1 IADD3 R6, P2, R8, R13.reuse, RZ ;  /* 0x0000000d08061210 */ /* 0x084fe20007f5e0ff */
[----:B----4-:R-:W-:Y:S02]  /*85d0*/  FMUL.FTZ R14, R0, R150 ;  /* 0x00000096000e7220 */ /* 0x010fe40000410000 */
[--C-:B------:R-:W-:Y:S03]  /*85e0*/  FFMA.FTZ R27, R27, c[0x0][0x2d0], -R3.reuse ;  /* 0x0000b4001b1b7a23 */ /* 0x100fe60000010803 */
[----:B------:R2:W-:Y:S01]  /*85f0*/  MUFU.EX2 R202, R24 ;  /* 0x0000001800ca7308 */ /* 0x0005e20000000800 */
[--C-:B------:R-:W-:Y:S02]  /*8600*/  FFMA.FTZ R91, R91, c[0x0][0x2d0], -R3.reuse ;  /* 0x0000b4005b5b7a23 */ /* 0x100fe40000010803 */
[--C-:B------:R-:W-:Y:S01]  /*8610*/  FFMA.FTZ R94, R94, c[0x0][0x2d0], -R3.reuse ;  /* 0x0000b4005e5e7a23 */ /* 0x100fe20000010803 */
[-C--:B-1----:R-:W-:Y:S01]  /*8620*/  @P1 IADD3.X R11, R5, R12.reuse, RZ, P4, !PT ;  /* 0x0000000c050b1210 */ /* 0x082fe200027fe4ff */
[--C-:B------:R-:W-:Y:S02]  /*8630*/  FFMA.FTZ R95, R95, c[0x0][0x2d0], -R3.reuse ;  /* 0x0000b4005f5f7a23 */ /* 0x100fe40000010803 */
[--C-:B------:R-:W-:Y:S01]  /*8640*/  FFMA.FTZ R31, R31, c[0x0][0x2d0], -R3.reuse ;  /* 0x0000b4001f1f7a23 */ /* 0x100fe20000010803 */
[-C--:B------:R-:W-:Y:S01]  /*8650*/  @P1 IADD3.X R9, R11, R12.reuse, RZ, P3, !PT ;  /* 0x0000000c0b091210 */ /* 0x080fe20001ffe4ff */
[----:B------:R1:W-:Y:S01]  /*8660*/  @P1 LDGSTS.E.BYPASS.LTC128B.128 [R245+0x4900], [R10.64], !P0 ;  /* 0x049000000af51fae */ /* 0x0003e2000c101d48 */
[----:B------:R4:W-:Y:S01]  /*8670*/  MUFU.EX2 R203, R25 ;  /* 0x0000001900cb7308 */ /* 0x0009e20000000800 */
[----:B------:R-:W-:Y:S01]  /*8680*/  @P1 IADD3 R4, P3, R6, R13, RZ ;  /* 0x0000000d06041210 */ /* 0x000fe20007f7e0ff */
[--C-:B------:R-:W-:Y:S01]  /*8690*/  FFMA.FTZ R28, R28, c[0x0][0x2d0], -R138.reuse ;  /* 0x0000b4001c1c7a23 */ /* 0x100fe2000001088a */
[-C--:B------:R-:W-:Y:S01]  /*86a0*/  @P1 IADD3.X R7, R9, R12.reuse, RZ, P2, !PT ;  /* 0x0000000c09071210 */ /* 0x080fe200017fe4ff */
[----:B---3--:R-:W-:Y:S02]  /*86b0*/  FMUL.FTZ R15, R0, R151 ;  /* 0x00000097000f7220 */ /* 0x008fe40000410000 */
[--C-:B------:R-:W-:Y:S01]  /*86c0*/  FFMA.FTZ R29, R29, c[0x0][0x2d0], -R138.reuse ;  /* 0x0000b4001d1d7a23 */ /* 0x100fe2000001088a */
[----:B------:R3:W-:Y:S01]  /*86d0*/  @P1 LDGSTS.E.BYPASS.LTC128B.128 [R245+0x5100], [R8.64], !P0 ;  /* 0x0510000008f51fae */ /* 0x0007e2000c101d48 */
[----:B------:R-:W-:Y:S01]  /*86e0*/  @P1 IADD3.X R5, R7, R12, RZ, P3, !PT ;  /* 0x0000000c07051210 */ /* 0x000fe20001ffe4ff */
[--C-:B------:R-:W-:Y:S01]  /*86f0*/  FFMA.FTZ R30, R30, c[0x0][0x2d0], -R3.reuse ;  /* 0x0000b4001e1e7a23 */ /* 0x100fe20000010803 */
[----:B------:R3:W-:Y:S01]  /*8700*/  MUFU.EX2 R197, R26 ;  /* 0x0000001a00c57308 */ /* 0x0007e20000000800 */
[--C-:B------:R-:W-:Y:S02]  /*8710*/  FFMA.FTZ R44, R44, c[0x0][0x2d0], -R138.reuse ;  /* 0x0000b4002c2c7a23 */ /* 0x100fe4000001088a */
[--C-:B------:R-:W-:Y:S02]  /*8720*/  FFMA.FTZ R78, R78, c[0x0][0x2d0], -R3.reuse ;  /* 0x0000b4004e4e7a23 */ /* 0x100fe40000010803 */
[----:B------:R3:W-:Y:S01]  /*8730*/  @P1 LDGSTS.E.BYPASS.LTC128B.128 [R245+0x5900], [R6.64], !P0 ;  /* 0x0590000006f51fae */ /* 0x0007e2000c101d48 */
[----:B--2---:R-:W-:Y:S02]  /*8740*/  FMUL.FTZ R24, R133, R160 ;  /* 0x000000a085187220 */ /* 0x004fe40000410000 */
[----:B------:R-:W-:Y:S02]  /*8750*/  FFMA.FTZ R79, R79, c[0x0][0x2d0], -R3 ;  /* 0x0000b4004f4f7a23 */ /* 0x000fe40000010803 */
[----:B------:R2:W-:Y:S01]  /*8760*/  MUFU.EX2 R196, R27 ;  /* 0x0000001b00c47308 */ /* 0x0005e20000000800 */
[--C-:B------:R-:W-:Y:S02]  /*8770*/  FFMA.FTZ R76, R76, c[0x0][0x2d0], -R138.reuse ;  /* 0x0000b4004c4c7a23 */ /* 0x100fe4000001088a */
[----:B------:R2:W-:Y:S01]  /*8780*/  @P1 LDGSTS.E.BYPASS.LTC128B.128 [R245+0x6100], [R4.64], !P0 ;  /* 0x0610000004f51fae */ /* 0x0005e2000c101d48 */
[C---:B----4-:R-:W-:Y:S01]  /*8790*/  FMUL.FTZ R25, R133.reuse, R161 ;  /* 0x000000a185197220 */ /* 0x050fe20000410000 */
[----:B-1----:R-:W-:Y:S01]  /*87a0*/  @P1 IADD3 R10, P2, R4, R13, RZ ;  /* 0x0000000d040a1210 */ /* 0x002fe20007f5e0ff */
[----:B------:R-:W-:Y:S02]  /*87b0*/  FMUL.FTZ R13, R133, R149 ;  /* 0x00000095850d7220 */ /* 0x000fe40000410000 */
[--C-:B------:R-:W-:Y:S01]  /*87c0*/  FFMA.FTZ R88, R88, c[0x0][0x2d0], -R138.reuse ;  /* 0x0000b40058587a23 */ /* 0x100fe2000001088a */
[----:B------:R-:W-:Y:S01]  /*87d0*/  @P1 IADD3.X R11, R5, R12, RZ, P2, !PT ;  /* 0x0000000c050b1210 */ /* 0x000fe200017fe4ff */
[----:B------:R-:W-:Y:S01]  /*87e0*/  FMUL.FTZ R12, R133, R148 ;  /* 0x00000094850c7220 */ /* 0x000fe20000410000 */
[----:B------:R1:W-:Y:S01]  /*87f0*/  MUFU.EX2 R199, R31 ;  /* 0x0000001f00c77308 */ /* 0x0003e20000000800 */
[--C-:B------:R-:W-:Y:S02]  /*8800*/  FFMA.FTZ R89, R89, c[0x0][0x2d0], -R138.reuse ;  /* 0x0000b40059597a23 */ /* 0x100fe4000001088a */
[----:B------:R4:W-:Y:S01]  /*8810*/  @P1 LDGSTS.E.BYPASS.LTC128B.128 [R245+0x6900], [R10.64], !P0 ;  /* 0x069000000af51fae */ /* 0x0009e2000c101d48 */
[----:B---3--:R-:W-:Y:S01]  /*8820*/  FMUL.FTZ R8, R133, R140 ;  /* 0x0000008c85087220 */ /* 0x008fe20000410000 */
[----:B------:R-:W-:Y:S01]  /*8830*/  F2FP.PACK_AB R140, R217, R214 ;  /* 0x000000d6d98c723e */ /* 0x000fe200000000ff */
[----:B------:R-:W-:Y:S01]  /*8840*/  FMUL.FTZ R9, R133, R141 ;  /* 0x0000008d85097220 */ /* 0x000fe20000410000 */
[----:B------:R-:W-:Y:S01]  /*8850*/  F2FP.PACK_AB R141, R195, R194 ;  /* 0x000000c2c38d723e */ /* 0x000fe200000000ff */
[----:B------:R-:W-:Y:S02]  /*8860*/  FMUL.FTZ R26, R0, R162 ;  /* 0x000000a2001a7220 */ /* 0x000fe40000410000 */
[----:B------:R-:W-:Y:S01]  /*8870*/  FMUL.FTZ R6, R136, R146 ;  /* 0x0000009288067220 */ /* 0x000fe20000410000 */
[----:B------:R-:W3:Y:S01]  /*8880*/  LDSM.16.MT88.4 R20, [R228+0x100] ;  /* 0x00010000e414783b */ /* 0x000ee20000004200 */
[----:B------:R-:W-:Y:S01]  /*8890*/  F2FP.PACK_AB R146, R210, R224 ;  /* 0x000000e0d292723e */ /* 0x000fe200000000ff */
[----:B------:R-:W-:Y:S01]  /*88a0*/  FMUL.FTZ R7, R136, R147 ;  /* 0x0000009388077220 */ /* 0x000fe20000410000 */
[----:B------:R-:W-:Y:S01]  /*88b0*/  F2FP.PACK_AB R147, R211, R225 ;  /* 0x000000e1d393723e */ /* 0x000fe200000000ff */
[----:B------:R-:W4:Y:S01]  /*88c0*/  MUFU.EX2 R218, R33 ;  /* 0x0000002100da7308 */ /* 0x000f220000000800 */
[C---:B--2---:R-:W-:Y:S02]  /*88d0*/  FMUL.FTZ R27, R0.reuse, R163 ;  /* 0x000000a3001b7220 */ /* 0x044fe40000410000 */
[----:B------:R-:W-:Y:S01]  /*88e0*/  FMUL.FTZ R4, R137, R144 ;  /* 0x0000009089047220 */ /* 0x000fe20000410000 */
[----:B------:R-:W-:Y:S01]  /*88f0*/  F2FP.PACK_AB R144, R223, R220 ;  /* 0x000000dcdf90723e */ /* 0x000fe200000000ff */
[----:B------:R-:W-:Y:S01]  /*8900*/  FMUL.FTZ R5, R137, R145 ;  /* 0x0000009189057220 */ /* 0x000fe20000410000 */
[----:B------:R-:W-:Y:S01]  /*8910*/  F2FP.PACK_AB R145, R221, R219 ;  /* 0x000000dbdd91723e */ /* 0x000fe200000000ff */
[----:B------:R-:W2:Y:S01]  /*8920*/  LDSM.16.MT88.4 R188, [R231+0x100] ;  /* 0x00010000e7bc783b */ /* 0x000ea20000004200 */
[--C-:B------:R-:W-:Y:S02]  /*8930*/  FFMA.FTZ R103, R103, c[0x0][0x2d0], -R193.reuse ;  /* 0x0000b40067677a23 */ /* 0x100fe400000108c1 */
[----:B------:R-:W-:Y:S01]  /*8940*/  MUFU.EX2 R207, R67 ;  /* 0x0000004300cf7308 */ /* 0x000fe20000000800 */
[----:B-1----:R-:W-:Y:S01]  /*8950*/  FMUL.FTZ R31, R0, R167 ;  /* 0x000000a7001f7220 */ /* 0x002fe20000410000 */
[----:B------:R-:W-:Y:S01]  /*8960*/  MOV R167, R226 ;  /* 0x000000e200a77202 */ /* 0x000fe20000000f00 */
[--C-:B------:R-:W-:Y:S02]  /*8970*/  FFMA.FTZ R114, R114, c[0x0][0x2d0], -R193.reuse ;  /* 0x0000b40072727a23 */ /* 0x100fe400000108c1 */
[----:B------:R-:W1:Y:S01]  /*8980*/  LDSM.16.MT88.4 R148, [R229+0x100] ;  /* 0x00010000e594783b */ /* 0x000e620000004200 */
[----:B----4-:R-:W-:Y:S01]  /*8990*/  FMUL.FTZ R10, R0, R142 ;  /* 0x0000008e000a7220 */ /* 0x010fe20000410000 */
[----:B------:R-:W-:Y:S01]  /*89a0*/  F2FP.PACK_AB R142, R208, R222 ;  /* 0x000000ded08e723e */ /* 0x000fe200000000ff */
[----:B------:R-:W-:Y:S01]  /*89b0*/  FMUL.FTZ R11, R0, R143 ;  /* 0x0000008f000b7220 */ /* 0x000fe20000410000 */
[----:B------:R-:W-:Y:S01]  /*89c0*/  F2FP.PACK_AB R143, R201, R200 ;  /* 0x000000c8c98f723e */ /* 0x000fe200000000ff */
[----:B------:R-:W-:Y:S01]  /*89d0*/  MUFU.EX2 R206, R60 ;  /* 0x0000003c00ce7308 */ /* 0x000fe20000000800 */
[----:B------:R-:W-:Y:S02]  /*89e0*/  FFMA.FTZ R193, R115, c[0x0][0x2d0], -R193 ;  /* 0x0000b40073c17a23 */ /* 0x000fe400000108c1 */
[----:B------:R-:W4:Y:S01]  /*89f0*/  LDSM.16.MT88.4 R152, [R230+0x100] ;  /* 0x00010000e698783b */ /* 0x000f220000004200 */
[----:B------:R-:W-:Y:S01]  /*8a00*/  MOV R161, R218 ;  /* 0x000000da00a17202 */ /* 0x000fe20000000f00 */
[--C-:B------:R-:W-:Y:S02]  /*8a10*/  FFMA.FTZ R104, R104, c[0x0][0x2d0], -R138.reuse ;  /* 0x0000b40068687a23 */ /* 0x100fe4000001088a */
[--C-:B------:R-:W-:Y:S02]  /*8a20*/  FFMA.FTZ R105, R105, c[0x0][0x2d0], -R138.reuse ;  /* 0x0000b40069697a23 */ /* 0x100fe4000001088a */
[--C-:B------:R-:W-:Y:S01]  /*8a30*/  FFMA.FTZ R108, R108, c[0x0][0x2d0], -R138.reuse ;  /* 0x0000b4006c6c7a23 */ /* 0x100fe2000001088a */
[----:B------:R-:W-:Y:S01]  /*8a40*/  MUFU.EX2 R204, R69 ;  /* 0x0000004500cc7308 */ /* 0x000fe20000000800 */
[----:B------:R-:W0:Y:S01]  /*8a50*/  LDGDEPBAR ;  /* 0x00000000000079af */ /* 0x000e220000000000 */
[----:B------:R-:W-:Y:S02]  /*8a60*/  FFMA.FTZ R138, R109, c[0x0][0x2d0], -R138 ;  /* 0x0000b4006d8a7a23 */ /* 0x000fe4000001088a */
[--C-:B------:R-:W-:Y:S01]  /*8a70*/  FFMA.FTZ R106, R106, c[0x0][0x2d0], -R3.reuse ;  /* 0x0000b4006a6a7a23 */ /* 0x100fe20000010803 */
[-C--:B---3--:R-:W-:Y:S05]  /*8a80*/  HMMA.16816.F32 R4, R144, R20.reuse, R4 ;  /* 0x000000149004723c */ /* 0x088fea0000001804 */
[----:B------:R3:W1:Y:S01]  /*8a90*/  MUFU.EX2 R205, R35 ;  /* 0x0000002300cd7308 */ /* 0x0006620000000800 */
[--C-:B------:R-:W-:Y:S02]  /*8aa0*/  FFMA.FTZ R107, R107, c[0x0][0x2d0], -R3.reuse ;  /* 0x0000b4006b6b7a23 */ /* 0x100fe40000010803 */
[--C-:B------:R-:W-:Y:S01]  /*8ab0*/  FFMA.FTZ R110, R110, c[0x0][0x2d0], -R3.reuse ;  /* 0x0000b4006e6e7a23 */ /* 0x100fe20000010803 */
[C---:B------:R-:W-:Y:S04]  /*8ac0*/  HMMA.16816.F32 R8, R140.reuse, R20, R8 ;  /* 0x000000148c08723c */ /* 0x040fe80000001808 */
[--C-:B------:R-:W-:Y:S02]  /*8ad0*/  FFMA.FTZ R84, R84, c[0x0][0x2d0], -R192.reuse ;  /* 0x0000b40054547a23 */ /* 0x100fe400000108c0 */
[----:B------:R2:W-:Y:S01]  /*8ae0*/  MUFU.EX2 R252, R37 ;  /* 0x0000002500fc7308 */ /* 0x0005e20000000800 */
[C---:B------:R-:W-:Y:S01]  /*8af0*/  FMUL.FTZ R20, R137.reuse, R156 ;  /* 0x0000009c89147220 */ /* 0x040fe20000410000 */
[-C--:B------:R-:W-:Y:S04]  /*8b00*/  HMMA.16816.F32 R12, R140, R22.reuse, R12 ;  /* 0x000000168c0c723c */ /* 0x080fe8000000180c */
[----:B------:R-:W-:Y:S02]  /*8b10*/  FMUL.FTZ R21, R137, R157 ;  /* 0x0000009d89157220 */ /* 0x000fe40000410000 */
[--C-:B------:R-:W-:Y:S02]  /*8b20*/  FFMA.FTZ R85, R85, c[0x0][0x2d0], -R192.reuse ;  /* 0x0000b40055557a23 */ /* 0x100fe400000108c0 */
[C---:B------:R-:W-:Y:S01]  /*8b30*/  HMMA.16816.F32 R16, R144.reuse, R22, R16 ;  /* 0x000000169010723c */ /* 0x040fe20000001810 */
[----:B------:R-:W4:Y:S03]  /*8b40*/  MUFU.EX2 R32, R28 ;  /* 0x0000001c00207308 */ /* 0x000f260000000800 */
[----:B---3--:R-:W-:Y:S01]  /*8b50*/  FMUL.FTZ R35, R136, R171 ;  /* 0x000000ab88237220 */ /* 0x008fe20000410000 */
[----:B------:R-:W-:Y:S01]  /*8b60*/  MOV R171, R215 ;  /* 0x000000d700ab7202 */ /* 0x000fe20000000f00 */
[--C-:B------:R-:W-:Y:S01]  /*8b70*/  FFMA.FTZ R96, R96, c[0x0][0x2d0], -R192.reuse ;  /* 0x0000b40060607a23 */ /* 0x100fe200000108c0 */
[----:B-1----:R-:W-:Y:S01]  /*8b80*/  MOV R160, R205 ;  /* 0x000000cd00a07202 */ /* 0x002fe20000000f00 */
[C---:B------:R-:W-:Y:S03]  /*8b90*/  FMUL.FTZ R22, R136.reuse, R158 ;  /* 0x0000009e88167220 */ /* 0x040fe60000410000 */
[----:B------:R1:W3:Y:S01]  /*8ba0*/  MUFU.EX2 R33, R29 ;  /* 0x0000001d00217308 */ /* 0x0002e20000000800 */
[----:B------:R-:W-:Y:S02]  /*8bb0*/  FMUL.FTZ R23, R136, R159 ;  /* 0x0000009f88177220 */ /* 0x000fe40000410000 */
[----:B------:R-:W-:Y:S01]  /*8bc0*/  LDSM.16.MT88.4 R156, [R229+0x900] ;  /* 0x00090000e59c783b */ /* 0x000fe20000004200 */
[----:B--2---:R-:W-:Y:S02]  /*8bd0*/  FMUL.FTZ R37, R137, R173 ;  /* 0x000000ad89257220 */ /* 0x004fe40000410000 */
[--C-:B------:R-:W-:Y:S02]  /*8be0*/  FFMA.FTZ R97, R97, c[0x0][0x2d0], -R192.reuse ;  /* 0x0000b40061617a23 */ /* 0x100fe400000108c0 */
[-C--:B------:R-:W-:Y:S02]  /*8bf0*/  HMMA.16816.F32 R20, R144, R188.reuse, R20 ;  /* 0x000000bc9014723c */ /* 0x080fe40000001814 */
[----:B------:R2:W-:Y:S01]  /*8c00*/  MUFU.EX2 R198, R30 ;  /* 0x0000001e00c67308 */ /* 0x0005e20000000800 */
[--C-:B------:R-:W-:Y:S02]  /*8c10*/  FFMA.FTZ R100, R100, c[0x0][0x2d0], -R192.reuse ;  /* 0x0000b40064647a23 */ /* 0x100fe400000108c0 */
[----:B------:R-:W-:Y:S01]  /*8c20*/  FFMA.FTZ R101, R101, c[0x0][0x2d0], -R192 ;  /* 0x0000b40065657a23 */ /* 0x000fe200000108c0 */
[----:B----4-:R-:W-:Y:S01]  /*8c30*/  MOV R162, R32 ;  /* 0x0000002000a27202 */ /* 0x010fe20000000f00 */
[----:B------:R-:W-:Y:S01]  /*8c40*/  FMUL.FTZ R32, R137, R168 ;  /* 0x000000a889207220 */ /* 0x000fe20000410000 */
[C---:B------:R-:W-:Y:S04]  /*8c50*/  HMMA.16816.F32 R24, R140.reuse, R188, R24 ;  /* 0x000000bc8c18723c */ /* 0x040fe80000001818 */
[----:B------:R4:W4:Y:S01]  /*8c60*/  MUFU.EX2 R216, R34 ;  /* 0x0000002200d87308 */ /* 0x0009220000000800 */
[C---:B------:R-:W-:Y:S01]  /*8c70*/  FMUL.FTZ R28, R133.reuse, R164 ;  /* 0x000000a4851c7220 */ /* 0x040fe20000410000 */
[----:B------:R-:W-:Y:S01]  /*8c80*/  MOV R168, R210 ;  /* 0x000000d200a87202 */ /* 0x000fe20000000f00 */
[----:B-1----:R-:W-:Y:S07]  /*8c90*/  FMUL.FTZ R29, R133, R165 ;  /* 0x000000a5851d7220 */ /* 0x002fee0000410000 */
[----:B------:R1:W-:Y:S01]  /*8ca0*/  MUFU.EX2 R247, R39 ;  /* 0x0000002700f77308 */ /* 0x0003e20000000800 */
[----:B--2---:R-:W-:Y:S01]  /*8cb0*/  FMUL.FTZ R30, R0, R166 ;  /* 0x000000a6001e7220 */ /* 0x004fe20000410000 */
[----:B---3--:R-:W-:Y:S01]  /*8cc0*/  MOV R166, R33 ;  /* 0x0000002100a67202 */ /* 0x008fe20000000f00 */
[C---:B------:R-:W-:Y:S01]  /*8cd0*/  FMUL.FTZ R33, R137.reuse, R169 ;  /* 0x000000a989217220 */ /* 0x040fe20000410000 */
[----:B------:R-:W-:Y:S06]  /*8ce0*/  MOV R169, R211 ;  /* 0x000000d300a97202 */ /* 0x000fec0000000f00 */
[----:B------:R2:W3:Y:S01]  /*8cf0*/  MUFU.EX2 R251, R36 ;  /* 0x0000002400fb7308 */ /* 0x0004e20000000800 */
[-C--:B------:R-:W-:Y:S03]  /*8d00*/  HMMA.16816.F32 R28, R140, R190.reuse, R28 ;  /* 0x000000be8c1c723c */ /* 0x080fe6000000181c */
[C---:B----4-:R-:W-:Y:S01]  /*8d10*/  FMUL.FTZ R34, R136.reuse, R170 ;  /* 0x000000aa88227220 */ /* 0x050fe20000410000 */
[----:B------:R-:W-:Y:S02]  /*8d20*/  MOV R170, R208 ;  /* 0x000000d000aa7202 */ /* 0x000fe40000000f00 */
[----:B------:R-:W-:Y:S03]  /*8d30*/  MOV R163, R216 ;  /* 0x000000d800a37202 */ /* 0x000fe60000000f00 */
[----:B------:R4:W3:Y:S01]  /*8d40*/  MUFU.EX2 R248, R38 ;  /* 0x0000002600f87308 */ /* 0x0008e20000000800 */
[C---:B------:R-:W-:Y:S04]  /*8d50*/  HMMA.16816.F32 R32, R144.reuse, R190, R32 ;  /* 0x000000be9020723c */ /* 0x040fe80000001820 */
[C---:B-1----:R-:W-:Y:S05]  /*8d60*/  FMUL.FTZ R39, R136.reuse, R175 ;  /* 0x000000af88277220 */ /* 0x042fea0000410000 */
[----:B------:R1:W-:Y:S03]  /*8d70*/  MUFU.EX2 R250, R48 ;  /* 0x0000003000fa7308 */ /* 0x0003e60000000800 */
[----:B--2---:R-:W-:Y:S07]  /*8d80*/  FMUL.FTZ R36, R137, R172 ;  /* 0x000000ac89247220 */ /* 0x004fee0000410000 */
[----:B------:R2:W-:Y:S01]  /*8d90*/  MUFU.EX2 R227, R50 ;  /* 0x0000003200e37308 */ /* 0x0005e20000000800 */
[----:B----4-:R-:W-:Y:S09]  /*8da0*/  FMUL.FTZ R38, R136, R174 ;  /* 0x000000ae88267220 */ /* 0x010ff20000410000 */
[----:B------:R4:W3:Y:S01]  /*8db0*/  MUFU.EX2 R249, R49 ;  /* 0x0000003100f97308 */ /* 0x0008e20000000800 */
[-C--:B------:R-:W-:Y:S03]  /*8dc0*/  HMMA.16816.F32 R36, R144, R148.reuse, R36 ;  /* 0x000000949024723c */ /* 0x080fe60000001824 */
[C---:B-1----:R-:W-:Y:S06]  /*8dd0*/  FMUL.FTZ R48, R133.reuse, R176 ;  /* 0x000000b085307220 */ /* 0x042fec0000410000 */
[----:B------:R1:W1:Y:S03]  /*8de0*/  MUFU.EX2 R226, R51 ;  /* 0x0000003300e27308 */ /* 0x0002660000000800 */
[C---:B--2---:R-:W-:Y:S07]  /*8df0*/  FMUL.FTZ R50, R0.reuse, R178 ;  /* 0x000000b200327220 */ /* 0x044fee0000410000 */
[----:B------:R2:W-:Y:S01]  /*8e00*/  MUFU.EX2 R216, R44 ;  /* 0x0000002c00d87308 */ /* 0x0005e20000000800 */
[----:B----4-:R-:W-:Y:S09]  /*8e10*/  FMUL.FTZ R49, R133, R177 ;  /* 0x000000b185317220 */ /* 0x010ff20000410000 */
[----:B------:R4:W-:Y:S01]  /*8e20*/  MUFU.EX2 R165, R40 ;  /* 0x0000002800a57308 */ /* 0x0009e20000000800 */
[----:B-1----:R-:W-:Y:S09]  /*8e30*/  FMUL.FTZ R51, R0, R179 ;  /* 0x000000b300337220 */ /* 0x002ff20000410000 */
[----:B------:R1:W1:Y:S01]  /*8e40*/  MUFU.EX2 R218, R41 ;  /* 0x0000002900da7308 */ /* 0x0002620000000800 */
[C---:B------:R-:W-:Y:S04]  /*8e50*/  HMMA.16816.F32 R48, R140.reuse, R148, R48 ;  /* 0x000000948c30723c */ /* 0x040fe80000001830 */
[--C-:B--2---:R-:W-:Y:S02]  /*8e60*/  FFMA.FTZ R44, R43, c[0x0][0x2d0], -R3.reuse ;  /* 0x0000b4002b2c7a23 */ /* 0x104fe40000010803 */
[C---:B------:R-:W-:Y:S02]  /*8e70*/  FMUL.FTZ R43, R136.reuse, R183 ;  /* 0x000000b7882b7220 */ /* 0x040fe40000410000 */
[-C--:B------:R-:W-:Y:S01]  /*8e80*/  HMMA.16816.F32 R116, R140, R150.reuse, R116 ;  /* 0x000000968c74723c */ /* 0x080fe20000001874 */
[----:B------:R2:W-:Y:S03]  /*8e90*/  MUFU.EX2 R164, R42 ;  /* 0x0000002a00a47308 */ /* 0x0005e60000000800 */
[----:B------:R-:W-:Y:S02]  /*8ea0*/  FFMA.FTZ R3, R111, c[0x0][0x2d0], -R3 ;  /* 0x0000b4006f037a23 */ /* 0x000fe40000010803 */
[C---:B----4-:R-:W-:Y:S02]  /*8eb0*/  FMUL.FTZ R40, R137.reuse, R180 ;  /* 0x000000b489287220 */ /* 0x050fe40000410000 */
[C---:B------:R-:W-:Y:S01]  /*8ec0*/  HMMA.16816.F32 R120, R144.reuse, R150, R120 ;  /* 0x000000969078723c */ /* 0x040fe20000001878 */
[----:B------:R-:W4:Y:S02]  /*8ed0*/  LDSM.16.MT88.4 R148, [R228+0x900] ;  /* 0x00090000e494783b */ /* 0x000f240000004200 */
[----:B------:R3:W3:Y:S01]  /*8ee0*/  MUFU.EX2 R174, R44 ;  /* 0x0000002c00ae7308 */ /* 0x0006e20000000800 */
[C---:B-1----:R-:W-:Y:S09]  /*8ef0*/  FMUL.FTZ R41, R137.reuse, R181 ;  /* 0x000000b589297220 */ /* 0x042ff20000410000 */
[----:B------:R1:W1:Y:S01]  /*8f00*/  MUFU.EX2 R215, R45 ;  /* 0x0000002d00d77308 */ /* 0x0002620000000800 */
[C---:B--2---:R-:W-:Y:S09]  /*8f10*/  FMUL.FTZ R42, R136.reuse, R182 ;  /* 0x000000b6882a7220 */ /* 0x044ff20000410000 */
[----:B------:R2:W-:Y:S01]  /*8f20*/  MUFU.EX2 R173, R46 ;  /* 0x0000002e00ad7308 */ /* 0x0005e20000000800 */
[-C--:B------:R-:W-:Y:S03]  /*8f30*/  HMMA.16816.F32 R40, R144, R152.reuse, R40 ;  /* 0x000000989028723c */ /* 0x080fe60000001828 */
[C---:B---3--:R-:W-:Y:S01]  /*8f40*/  FMUL.FTZ R44, R137.reuse, R184 ;  /* 0x000000b8892c7220 */ /* 0x048fe20000410000 */
[----:B------:R-:W-:Y:S04]  /*8f50*/  MOV R184, R203 ;  /* 0x000000cb00b87202 */ /* 0x000fe80000000f00 */
[C---:B------:R-:W-:Y:S01]  /*8f60*/  HMMA.16816.F32 R124, R140.reuse, R152, R124 ;  /* 0x000000988c7c723c */ /* 0x040fe2000000187c */
[----:B------:R3:W3:Y:S03]  /*8f70*/  MUFU.EX2 R172, R47 ;  /* 0x0000002f00ac7308 */ /* 0x0006e60000000800 */
[----:B-1----:R-:W-:Y:S01]  /*8f80*/  FMUL.FTZ R45, R137, R185 ;  /* 0x000000b9892d7220 */ /* 0x002fe20000410000 */
[----:B------:R-:W-:Y:S03]  /*8f90*/  MOV R185, R212 ;  /* 0x000000d400b97202 */ /* 0x000fe60000000f00 */
[-C--:B------:R-:W-:Y:S03]  /*8fa0*/  HMMA.16816.F32 R128, R140, R154.reuse, R128 ;  /* 0x0000009a8c80723c */ /* 0x080fe60000001880 */
[----:B------:R-:W-:Y:S01]  /*8fb0*/  MUFU.EX2 R212, R53 ;  /* 0x0000003500d47308 */ /* 0x000fe20000000800 */
[----:B--2---:R-:W-:Y:S01]  /*8fc0*/  FMUL.FTZ R46, R136, R186 ;  /* 0x000000ba882e7220 */ /* 0x004fe20000410000 */
[----:B------:R-:W-:Y:S04]  /*8fd0*/  MOV R186, R213 ;  /* 0x000000d500ba7202 */ /* 0x000fe80000000f00 */
[----:B------:R-:W-:Y:S04]  /*8fe0*/  F2FP.PACK_AB R140, R186, R171 ;  /* 0x000000abba8c723e */ /* 0x000fe800000000ff */
[----:B------:R-:W-:Y:S01]  /*8ff0*/  MUFU.EX2 R213, R52 ;  /* 0x0000003400d57308 */ /* 0x000fe20000000800 */
[----:B------:R-:W-:Y:S02]  /*9000*/  F2FP.PACK_AB R142, R161, R167 ;  /* 0x000000a7a18e723e */ /* 0x000fe400000000ff */
[----:B------:R-:W-:Y:S01]  /*9010*/  F2FP.PACK_AB R141, R185, R209 ;  /* 0x000000d1b98d723e */ /* 0x000fe200000000ff */
[----:B---3--:R-:W-:Y:S01]  /*9020*/  FMUL.FTZ R47, R136, R187 ;  /* 0x000000bb882f7220 */ /* 0x008fe20000410000 */
[----:B------:R-:W-:Y:S02]  /*9030*/  F2FP.PACK_AB R143, R160, R163 ;  /* 0x000000a3a08f723e */ /* 0x000fe400000000ff */
[----:B------:R-:W-:Y:S03]  /*9040*/  MOV R187, R202 ;  /* 0x000000ca00bb7202 */ /* 0x000fe60000000f00 */
[----:B------:R-:W-:Y:S01]  /*9050*/  MUFU.EX2 R208, R55 ;  /* 0x0000003700d07308 */ /* 0x000fe20000000800 */
[----:B------:R-:W-:Y:S01]  /*9060*/  HMMA.16816.F32 R44, R144, R154, R44 ;  /* 0x0000009a902c723c */ /* 0x000fe2000000182c */
[----:B------:R-:W1:Y:S06]  /*9070*/  LDSM.16.MT88.4 R152, [R231+0x900] ;  /* 0x00090000e798783b */ /* 0x000e6c0000004200 */
[----:B------:R-:W-:Y:S01]  /*9080*/  F2FP.PACK_AB R144, R184, R187 ;  /* 0x000000bbb890723e */ /* 0x000fe200000000ff */
[-C--:B----4-:R-:W-:Y:S01]  /*9090*/  HMMA.16816.F32 R4, R140, R148.reuse, R4 ;  /* 0x000000948c04723c */ /* 0x090fe20000001804 */
[----:B------:R-:W-:Y:S04]  /*90a0*/  MUFU.EX2 R211, R64 ;  /* 0x0000004000d37308 */ /* 0x000fe80000000800 */
[----:B------:R-:W-:Y:S02]  /*90b0*/  F2FP.PACK_AB R146, R166, R162 ;  /* 0x000000a2a692723e */ /* 0x000fe400000000ff */
[----:B------:R-:W-:Y:S02]  /*90c0*/  F2FP.PACK_AB R145, R196, R197 ;  /* 0x000000c5c491723e */ /* 0x000fe400000000ff */
[----:B------:R-:W-:Y:S02]  /*90d0*/  F2FP.PACK_AB R147, R199, R198 ;  /* 0x000000c6c793723e */ /* 0x000fe400000000ff */
[----:B------:R-:W-:Y:S05]  /*90e0*/  MUFU.EX2 R210, R65 ;  /* 0x0000004100d27308 */ /* 0x000fea0000000800 */
[C---:B------:R-:W-:Y:S01]  /*90f0*/  HMMA.16816.F32 R8, R144.reuse, R148, R8 ;  /* 0x000000949008723c */ /* 0x040fe20000001808 */
[----:B------:R-:W2:Y:S04]  /*9100*/  LDL.LU R148, [R1+0xc] ;  /* 0x00000c0001947983 */ /* 0x000ea80000300800 */
[----:B------:R3:W-:Y:S02]  /*9110*/  MUFU.EX2 R179, R66 ;  /* 0x0000004200b37308 */ /* 0x0007e40000000800 */
[----:B------:R-:W-:Y:S01]  /*9120*/  MOV R149, R209 ;  /* 0x000000d100957202 */ /* 0x000fe20000000f00 */
[-C--:B------:R-:W-:Y:S07]  /*9130*/  HMMA.16816.F32 R12, R144, R150.reuse, R12 ;  /* 0x00000096900c723c */ /* 0x080fee000000180c */
[----:B------:R4:W-:Y:S01]  /*9140*/  MUFU.EX2 R209, R54 ;  /* 0x0000003600d17308 */ /* 0x0009e20000000800 */
[C---:B------:R-:W-:Y:S01]  /*9150*/  HMMA.16816.F32 R16, R140.reuse, R150, R16 ;  /* 0x000000968c10723c */ /* 0x040fe20000001810 */
[----:B------:R-:W2:Y:S04]  /*9160*/  LDL.LU R150, [R1] ;  /* 0x0000000001967983 */ /* 0x000ea80000300800 */
[----:B------:R-:W2:Y:S03]  /*9170*/  LDL.LU R151, [R1+0x8] ;  /* 0x0000080001977983 */ /* 0x000ea60000300800 */
[-C--:B-1----:R-:W-:Y:S01]  /*9180*/  HMMA.16816.F32 R20, R140, R152.reuse, R20 ;  /* 0x000000988c14723c */ /* 0x082fe20000001814 */
[----:B------:R-:W-:Y:S01]  /*9190*/  MUFU.EX2 R205, R61 ;  /* 0x0000003d00cd7308 */ /* 0x000fe20000000800 */
[----:B---3--:R-:W-:Y:S06]  /*91a0*/  LDSM.16.MT88.4 R64, [R228+0x1100] ;  /* 0x00110000e440783b */ /* 0x008fec0000004200 */
[C---:B------:R-:W-:Y:S03]  /*91b0*/  HMMA.16816.F32 R24, R144.reuse, R152, R24 ;  /* 0x000000989018723c */ /* 0x040fe60000001818 */
[----:B------:R-:W-:Y:S01]  /*91c0*/  MUFU.EX2 R181, R62 ;  /* 0x0000003e00b57308 */ /* 0x000fe20000000800 */
[----:B------:R-:W3:Y:S04]  /*91d0*/  LDL.LU R153, [R1+0x4] ;  /* 0x0000040001997983 */ /* 0x000ee80000300800 */
[-C--:B------:R-:W-:Y:S01]  /*91e0*/  HMMA.16816.F32 R28, R144, R154.reuse, R28 ;  /* 0x0000009a901c723c */ /* 0x080fe2000000181c */
[----:B----4-:R-:W1:Y:S04]  /*91f0*/  LDSM.16.MT88.4 R52, [R230+0x900] ;  /* 0x00090000e634783b */ /* 0x010e680000004200 */
[----:B------:R4:W-:Y:S03]  /*9200*/  MUFU.EX2 R180, R63 ;  /* 0x0000003f00b47308 */ /* 0x0009e60000000800 */
[C---:B------:R-:W-:Y:S07]  /*9210*/  HMMA.16816.F32 R32, R140.reuse, R154, R32 ;  /* 0x0000009a8c20723c */ /* 0x040fee0000001820 */
[----:B------:R-:W-:Y:S01]  /*9220*/  MUFU.EX2 R202, R68 ;  /* 0x0000004400ca7308 */ /* 0x000fe20000000800 */
[-C--:B------:R-:W-:Y:S08]  /*9230*/  HMMA.16816.F32 R36, R140, R156.reuse, R36 ;  /* 0x0000009c8c24723c */ /* 0x080ff00000001824 */
[C---:B------:R-:W-:Y:S01]  /*9240*/  HMMA.16816.F32 R48, R144.reuse, R156, R48 ;  /* 0x0000009c9030723c */ /* 0x040fe20000001830 */
[----:B------:R-:W-:Y:S01]  /*9250*/  MUFU.EX2 R190, R70 ;  /* 0x0000004600be7308 */ /* 0x000fe20000000800 */
[----:B----4-:R-:W4:Y:S05]  /*9260*/  LDSM.16.MT88.4 R60, [R231+0x1100] ;  /* 0x00110000e73c783b */ /* 0x010f2a0000004200 */
[----:B------:R-:W-:Y:S01]  /*9270*/  MOV R157, R168 ;  /* 0x000000a8009d7202 */ /* 0x000fe20000000f00 */
[-C--:B------:R-:W-:Y:S03]  /*9280*/  HMMA.16816.F32 R116, R144, R158.reuse, R116 ;  /* 0x0000009e9074723c */ /* 0x080fe60000001874 */
[----:B------:R4:W-:Y:S05]  /*9290*/  MUFU.EX2 R189, R71 ;  /* 0x0000004700bd7308 */ /* 0x0009ea0000000800 */
[C---:B------:R-:W-:Y:S05]  /*92a0*/  HMMA.16816.F32 R120, R140.reuse, R158, R120 ;  /* 0x0000009e8c78723c */ /* 0x040fea0000001878 */
[----:B------:R-:W-:Y:S03]  /*92b0*/  MUFU.EX2 R182, R72 ;  /* 0x0000004800b67308 */ /* 0x000fe60000000800 */
[-C--:B-1----:R-:W-:Y:S07]  /*92c0*/  HMMA.16816.F32 R40, R140, R52.reuse, R40 ;  /* 0x000000348c28723c */ /* 0x082fee0000001828 */
[----:B------:R-:W-:Y:S01]  /*92d0*/  MUFU.EX2 R203, R80 ;  /* 0x0000005000cb7308 */ /* 0x000fe20000000800 */
[C---:B------:R-:W-:Y:S01]  /*92e0*/  HMMA.16816.F32 R124, R144.reuse, R52, R124 ;  /* 0x00000034907c723c */ /* 0x040fe2000000187c */
[----:B----4-:R-:W-:Y:S06]  /*92f0*/  LDSM.16.MT88.4 R68, [R231+0x1900] ;  /* 0x00190000e744783b */ /* 0x010fec0000004200 */
[----:B------:R-:W-:Y:S01]  /*9300*/  F2FP.PACK_AB R52, R252, R251 ;  /* 0x000000fbfc34723e */ /* 0x000fe200000000ff */
[-C--:B------:R-:W-:Y:S01]  /*9310*/  HMMA.16816.F32 R128, R144, R54.reuse, R128 ;  /* 0x000000369080723c */ /* 0x080fe20000001880 */
[----:B------:R1:W-:Y:S03]  /*9320*/  MUFU.EX2 R175, R56 ;  /* 0x0000003800af7308 */ /* 0x0003e60000000800 */
[----:B------:R-:W-:Y:S04]  /*9330*/  F2FP.PACK_AB R53, R247, R248 ;  /* 0x000000f8f735723e */ /* 0x000fe800000000ff */
[----:B------:R-:W-:Y:S01]  /*9340*/  HMMA.16816.F32 R44, R140, R54, R44 ;  /* 0x000000368c2c723c */ /* 0x000fe2000000182c */
[----:B------:R-:W4:Y:S02]  /*9350*/  LDSM.16.MT88.4 R140, [R229+0x1100] ;  /* 0x00110000e58c783b */ /* 0x000f240000004200 */
[----:B------:R1:W1:Y:S04]  /*9360*/  MUFU.EX2 R178, R57 ;  /* 0x0000003900b27308 */ /* 0x0002680000000800 */
[----:B------:R-:W-:Y:S02]  /*9370*/  F2FP.PACK_AB R54, R249, R250 ;  /* 0x000000faf936723e */ /* 0x000fe400000000ff */
[----:B------:R-:W-:Y:S04]  /*9380*/  F2FP.PACK_AB R55, R226, R227 ;  /* 0x000000e3e237723e */ /* 0x000fe800000000ff */
[----:B------:R4:W-:Y:S03]  /*9390*/  MUFU.EX2 R177, R58 ;  /* 0x0000003a00b17308 */ /* 0x0009e60000000800 */
[-C--:B------:R-:W-:Y:S05]  /*93a0*/  HMMA.16816.F32 R4, R52, R64.reuse, R4 ;  /* 0x000000403404723c */ /* 0x080fea0000001804 */
[----:B-1----:R-:W-:Y:S02]  /*93b0*/  F2FP.PACK_AB R56, R218, R165 ;  /* 0x000000a5da38723e */ /* 0x002fe400000000ff */
[----:B------:R1:W1:Y:S01]  /*93c0*/  MUFU.EX2 R176, R59 ;  /* 0x0000003b00b07308 */ /* 0x0002620000000800 */
[----:B------:R-:W-:Y:S09]  /*93d0*/  F2FP.PACK_AB R57, R174, R164 ;  /* 0x000000a4ae39723e */ /* 0x000ff200000000ff */
[----:B------:R-:W-:Y:S01]  /*93e0*/  MUFU.EX2 R80, R74 ;  /* 0x0000004a00507308 */ /* 0x000fe20000000800 */
[----:B----4-:R-:W-:Y:S09]  /*93f0*/  F2FP.PACK_AB R58, R215, R216 ;  /* 0x000000d8d73a723e */ /* 0x010ff200000000ff */
[----:B------:R-:W-:Y:S01]  /*9400*/  MUFU.EX2 R183, R83 ;  /* 0x0000005300b77308 */ /* 0x000fe20000000800 */
[----:B-1----:R-:W-:Y:S09]  /*9410*/  F2FP.PACK_AB R59, R172, R173 ;  /* 0x000000adac3b723e */ /* 0x002ff200000000ff */
[----:B------:R-:W1:Y:S01]  /*9420*/  MUFU.EX2 R83, R73 ;  /* 0x0000004900537308 */ /* 0x000e620000000800 */
[C---:B------:R-:W-:Y:S08]  /*9430*/  HMMA.16816.F32 R8, R56.reuse, R64, R8 ;  /* 0x000000403808723c */ /* 0x040ff00000001808 */
[-C--:B------:R-:W-:Y:S01]  /*9440*/  HMMA.16816.F32 R12, R56, R66.reuse, R12 ;  /* 0x00000042380c723c */ /* 0x080fe2000000180c */
[----:B------:R-:W-:Y:S07]  /*9450*/  MUFU.EX2 R92, R92 ;  /* 0x0000005c005c7308 */ /* 0x000fee0000000800 */
[C---:B------:R-:W-:Y:S01]  /*9460*/  HMMA.16816.F32 R16, R52.reuse, R66, R16 ;  /* 0x000000423410723c */ /* 0x040fe20000001810 */
[----:B------:R-:W4:Y:S02]  /*9470*/  LDSM.16.MT88.4 R64, [R230+0x1100] ;  /* 0x00110000e640783b */ /* 0x000f240000004200 */
[----:B------:R-:W-:Y:S05]  /*9480*/  MUFU.EX2 R93, R93 ;  /* 0x0000005d005d7308 */ /* 0x000fea0000000800 */
[-C--:B------:R-:W-:Y:S05]  /*9490*/  HMMA.16816.F32 R20, R52, R60.reuse, R20 ;  /* 0x0000003c3414723c */ /* 0x080fea0000001814 */
[----:B------:R-:W-:Y:S03]  /*94a0*/  MUFU.EX2 R90, R90 ;  /* 0x0000005a005a7308 */ /* 0x000fe60000000800 */
[C---:B------:R-:W-:Y:S07]  /*94b0*/  HMMA.16816.F32 R24, R56.reuse, R60, R24 ;  /* 0x0000003c3818723c */ /* 0x040fee0000001818 */
[----:B------:R-:W-:Y:S01]  /*94c0*/  MUFU.EX2 R91, R91 ;  /* 0x0000005b005b7308 */ /* 0x000fe20000000800 */
[-C--:B------:R-:W-:Y:S08]  /*94d0*/  HMMA.16816.F32 R28, R56, R62.reuse, R28 ;  /* 0x0000003e381c723c */ /* 0x080ff0000000181c */
[C---:B------:R-:W-:Y:S01]  /*94e0*/  HMMA.16816.F32 R32, R52.reuse, R62, R32 ;  /* 0x0000003e3420723c */ /* 0x040fe20000001820 */
[----:B------:R-:W1:Y:S01]  /*94f0*/  LDSM.16.MT88.4 R60, [R228+0x1900] ;  /* 0x00190000e43c783b */ /* 0x000e620000004200 */
[----:B------:R-:W-:Y:S06]  /*9500*/  MUFU.EX2 R94, R94 ;  /* 0x0000005e005e7308 */ /* 0x000fec0000000800 */
[-C--:B------:R-:W-:Y:S04]  /*9510*/  HMMA.16816.F32 R36, R52, R140.reuse, R36 ;  /* 0x0000008c3424723c */ /* 0x080fe80000001824 */
[----:B------:R-:W-:Y:S04]  /*9520*/  MUFU.EX2 R95, R95 ;  /* 0x0000005f005f7308 */ /* 0x000fe80000000800 */
[C---:B------:R-:W-:Y:S06]  /*9530*/  HMMA.16816.F32 R48, R56.reuse, R140, R48 ;  /* 0x0000008c3830723c */ /* 0x040fec0000001830 */
[----:B------:R-:W-:Y:S02]  /*9540*/  MUFU.EX2 R113, R113 ;  /* 0x0000007100717308 */ /* 0x000fe40000000800 */
[-C--:B------:R-:W-:Y:S08]  /*9550*/  HMMA.16816.F32 R116, R56, R142.reuse, R116 ;  /* 0x0000008e3874723c */ /* 0x080ff00000001874 */
[C---:B------:R-:W-:Y:S01]  /*9560*/  HMMA.16816.F32 R120, R52.reuse, R142, R120 ;  /* 0x0000008e3478723c */ /* 0x040fe20000001878 */
[----:B------:R-:W-:Y:S07]  /*9570*/  MUFU.EX2 R193, R193 ;  /* 0x000000c100c17308 */ /* 0x000fee0000000800 */
[-C--:B----4-:R-:W-:Y:S03]  /*9580*/  HMMA.16816.F32 R40, R52, R64.reuse, R40 ;  /* 0x000000403428723c */ /* 0x090fe60000001828 */
[----:B------:R-:W-:Y:S05]  /*9590*/  MUFU.EX2 R138, R138 ;  /* 0x0000008a008a7308 */ /* 0x000fea0000000800 */
[C---:B------:R-:W-:Y:S05]  /*95a0*/  HMMA.16816.F32 R124, R56.reuse, R64, R124 ;  /* 0x00000040387c723c */ /* 0x040fea000000187c */
[----:B------:R-:W-:Y:S03]  /*95b0*/  MUFU.EX2 R191, R81 ;  /* 0x0000005100bf7308 */ /* 0x000fe60000000800 */
[-C--:B------:R-:W-:Y:S07]  /*95c0*/  HMMA.16816.F32 R128, R56, R66.reuse, R128 ;  /* 0x000000423880723c */ /* 0x080fee0000001880 */
[----:B------:R-:W-:Y:S01]  /*95d0*/  F2FP.PACK_AB R56, R178, R175 ;  /* 0x000000afb238723e */ /* 0x000fe200000000ff */
[----:B------:R-:W-:Y:S01]  /*95e0*/  HMMA.16816.F32 R44, R52, R66, R44 ;  /* 0x00000042342c723c */ /* 0x000fe2000000182c */
[----:B------:R-:W4:Y:S01]  /*95f0*/  LDSM.16.MT88.4 R64, [R229+0x1900] ;  /* 0x00190000e540783b */ /* 0x000f220000004200 */
[----:B------:R-:W-:Y:S02]  /*9600*/  MUFU.EX2 R81, R77 ;  /* 0x0000004d00517308 */ /* 0x000fe40000000800 */
[----:B------:R-:W-:Y:S02]  /*9610*/  F2FP.PACK_AB R58, R205, R206 ;  /* 0x000000cecd3a723e */ /* 0x000fe400000000ff */
[----:B------:R-:W-:Y:S02]  /*9620*/  F2FP.PACK_AB R57, R176, R177 ;  /* 0x000000b1b039723e */ /* 0x000fe400000000ff */
[----:B------:R-:W-:Y:S04]  /*9630*/  F2FP.PACK_AB R52, R212, R213 ;  /* 0x000000d5d434723e */ /* 0x000fe800000000ff */
[----:B------:R-:W-:Y:S01]  /*9640*/  F2FP.PACK_AB R54, R210, R211 ;  /* 0x000000d3d236723e */ /* 0x000fe200000000ff */
[----:B------:R2:W-:Y:S01]  /*9650*/  MUFU.EX2 R77, R75 ;  /* 0x0000004b004d7308 */ /* 0x0005e20000000800 */
[----:B------:R-:W-:Y:S02]  /*9660*/  F2FP.PACK_AB R53, R208, R209 ;  /* 0x000000d1d035723e */ /* 0x000fe400000000ff */
[----:B------:R-:W-:Y:S02]  /*9670*/  F2FP.PACK_AB R55, R207, R179 ;  /* 0x000000b3cf37723e */ /* 0x000fe400000000ff */
[----:B------:R-:W-:Y:S05]  /*9680*/  F2FP.PACK_AB R59, R180, R181 ;  /* 0x000000b5b43b723e */ /* 0x000fea00000000ff */
[-C--:B-1----:R-:W-:Y:S01]  /*9690*/  HMMA.16816.F32 R4, R52, R60.reuse, R4 ;  /* 0x0000003c3404723c */ /* 0x082fe20000001804 */
[----:B------:R-:W-:Y:S02]  /*96a0*/  MUFU.EX2 R188, R82 ;  /* 0x0000005200bc7308 */ /* 0x000fe40000000800 */
[----:B--2---:R-:W-:Y:S01]  /*96b0*/  FFMA.FTZ R0, R0, R148, R194 ;  /* 0x0000009400007223 */ /* 0x004fe200000100c2 */
[----:B------:R-:W-:Y:S04]  /*96c0*/  MOV R148, R171 ;  /* 0x000000ab00947202 */ /* 0x000fe80000000f00 */
[C---:B------:R-:W-:Y:S03]  /*96d0*/  HMMA.16816.F32 R8, R56.reuse, R60, R8 ;  /* 0x0000003c3808723c */ /* 0x040fe60000001808 */
[----:B------:R1:W2:Y:S01]  /*96e0*/  MUFU.EX2 R82, R76 ;  /* 0x0000004c00527308 */ /* 0x0002a20000000800 */
[----:B------:R-:W-:Y:S04]  /*96f0*/  LDSM.16.MT88.4 R72, [R229+0x2100] ;  /* 0x00210000e548783b */ /* 0x000fe80000004200 */
[-C--:B------:R-:W-:Y:S04]  /*9700*/  HMMA.16816.F32 R12, R56, R62.reuse, R12 ;  /* 0x0000003e380c723c */ /* 0x080fe8000000180c */
[----:B------:R-:W-:Y:S01]  /*9710*/  FFMA.FTZ R136, R136, R150, R219 ;  /* 0x0000009688887223 */ /* 0x000fe200000100db */
[----:B------:R-:W-:Y:S01]  /*9720*/  MOV R150, R169 ;  /* 0x000000a900967202 */ /* 0x000fe20000000f00 */
[----:B------:R-:W-:Y:S01]  /*9730*/  FFMA.FTZ R133, R133, R151, R214 ;  /* 0x0000009785857223 */ /* 0x000fe200000100d6 */
[----:B------:R-:W-:Y:S01]  /*9740*/  MOV R151, R170 ;  /* 0x000000aa00977202 */ /* 0x000fe20000000f00 */
[C---:B------:R-:W-:Y:S01]  /*9750*/  HMMA.16816.F32 R16, R52.reuse, R62, R16 ;  /* 0x0000003e3410723c */ /* 0x040fe20000001810 */
[----:B------:R-:W2:Y:S01]  /*9760*/  LDSM.16.MT88.4 R60, [R230+0x1900] ;  /* 0x00190000e63c783b */ /* 0x000ea20000004200 */
[----:B------:R-:W-:Y:S02]  /*9770*/  MUFU.EX2 R78, R78 ;  /* 0x0000004e004e7308 */ /* 0x000fe40000000800 */
[----:B------:R-:W-:Y:S02]  /*9780*/  FADD.FTZ R136, R221, R136 ;  /* 0x00000088dd887221 */ /* 0x000fe40000010000 */
[----:B------:R-:W-:Y:S02]  /*9790*/  FADD.FTZ R133, R217, R133 ;  /* 0x00000085d9857221 */ /* 0x000fe40000010000 */
[-C--:B------:R-:W-:Y:S01]  /*97a0*/  HMMA.16816.F32 R20, R52, R68.reuse, R20 ;  /* 0x000000443414723c */ /* 0x080fe20000001814 */
[----:B------:R-:W-:Y:S03]  /*97b0*/  LDSM.16.MT88.4 R168, [R231+0x3100] ;  /* 0x00310000e7a8783b */ /* 0x000fe60000004200 */
[----:B---3--:R-:W-:Y:S01]  /*97c0*/  FFMA.FTZ R137, R137, R153, R220 ;  /* 0x0000009989897223 */ /* 0x008fe200000100dc */
[----:B------:R-:W3:Y:S01]  /*97d0*/  MUFU.EX2 R79, R79 ;  /* 0x0000004f004f7308 */ /* 0x000ee20000000800 */
[----:B------:R-:W-:Y:S02]  /*97e0*/  FADD.FTZ R133, R222, R133 ;  /* 0x00000085de857221 */ /* 0x000fe40000010000 */
[C---:B------:R-:W-:Y:S01]  /*97f0*/  HMMA.16816.F32 R24, R56.reuse, R68, R24 ;  /* 0x000000443818723c */ /* 0x040fe20000001818 */
[----:B------:R-:W-:Y:S03]  /*9800*/  LDSM.16.MT88.4 R152, [R228+0x3100] ;  /* 0x00310000e498783b */ /* 0x000fe60000004200 */
[----:B------:R-:W-:Y:S02]  /*9810*/  FADD.FTZ R137, R223, R137 ;  /* 0x00000089df897221 */ /* 0x000fe40000010000 */
[----:B-1----:R-:W-:Y:S01]  /*9820*/  FADD.FTZ R76, R195, R0 ;  /* 0x00000000c34c7221 */ /* 0x002fe20000010000 */
[----:B------:R-:W-:Y:S01]  /*9830*/  MUFU.EX2 R88, R88 ;  /* 0x0000005800587308 */ /* 0x000fe20000000800 */
[-C--:B------:R-:W-:Y:S04]  /*9840*/  HMMA.16816.F32 R28, R56, R70.reuse, R28 ;  /* 0x00000046381c723c */ /* 0x080fe8000000181c */
[----:B------:R-:W-:Y:S02]  /*9850*/  FADD.FTZ R137, R224, R137 ;  /* 0x00000089e0897221 */ /* 0x000fe40000010000 */
[----:B------:R-:W-:Y:S02]  /*9860*/  FADD.FTZ R0, R225, R136 ;  /* 0x00000088e1007221 */ /* 0x000fe40000010000 */
[C---:B------:R-:W-:Y:S01]  /*9870*/  HMMA.16816.F32 R32, R52.reuse, R70, R32 ;  /* 0x000000463420723c */ /* 0x040fe20000001820 */
[----:B------:R-:W-:Y:S01]  /*9880*/  LDSM.16.MT88.4 R68, [R231+0x2100] ;  /* 0x00210000e744783b */ /* 0x000fe20000004200 */
[----:B------:R-:W-:Y:S02]  /*9890*/  MUFU.EX2 R89, R89 ;  /* 0x0000005900597308 */ /* 0x000fe40000000800 */
[----:B------:R-:W-:Y:S04]  /*98a0*/  FADD.FTZ R0, R150, R0 ;  /* 0x0000000096007221 */ /* 0x000fe80000010000 */
[-C--:B----4-:R-:W-:Y:S04]  /*98b0*/  HMMA.16816.F32 R36, R52, R64.reuse, R36 ;  /* 0x000000403424723c */ /* 0x090fe80000001824 */
[----:B------:R-:W-:Y:S04]  /*98c0*/  MUFU.EX2 R112, R112 ;  /* 0x0000007000707308 */ /* 0x000fe80000000800 */
[C---:B------:R-:W-:Y:S06]  /*98d0*/  HMMA.16816.F32 R48, R56.reuse, R64, R48 ;  /* 0x000000403830723c */ /* 0x040fec0000001830 */
[----:B------:R-:W-:Y:S02]  /*98e0*/  MUFU.EX2 R114, R114 ;  /* 0x0000007200727308 */ /* 0x000fe40000000800 */
[-C--:B------:R-:W-:Y:S08]  /*98f0*/  HMMA.16816.F32 R116, R56, R66.reuse, R116 ;  /* 0x000000423874723c */ /* 0x080ff00000001874 */
[C---:B------:R-:W-:Y:S01]  /*9900*/  HMMA.16816.F32 R120, R52.reuse, R66, R120 ;  /* 0x000000423478723c */ /* 0x040fe20000001878 */
[----:B------:R-:W1:Y:S01]  /*9910*/  LDSM.16.MT88.4 R64, [R228+0x2100] ;  /* 0x00210000e440783b */ /* 0x000e620000004200 */
[----:B------:R-:W-:Y:S06]  /*9920*/  MUFU.EX2 R105, R105 ;  /* 0x0000006900697308 */ /* 0x000fec0000000800 */
[-C--:B--2---:R-:W-:Y:S04]  /*9930*/  HMMA.16816.F32 R40, R52, R60.reuse, R40 ;  /* 0x0000003c3428723c */ /* 0x084fe80000001828 */
[----:B------:R-:W-:Y:S04]  /*9940*/  MUFU.EX2 R108, R108 ;  /* 0x0000006c006c7308 */ /* 0x000fe80000000800 */
[C---:B------:R-:W-:Y:S06]  /*9950*/  HMMA.16816.F32 R124, R56.reuse, R60, R124 ;  /* 0x0000003c387c723c */ /* 0x040fec000000187c */
[----:B------:R-:W-:Y:S02]  /*9960*/  MUFU.EX2 R84, R84 ;  /* 0x0000005400547308 */ /* 0x000fe40000000800 */
[-C--:B------:R-:W-:Y:S07]  /*9970*/  HMMA.16816.F32 R128, R56, R62.reuse, R128 ;  /* 0x0000003e3880723c */ /* 0x080fee0000001880 */
[----:B------:R-:W-:Y:S01]  /*9980*/  F2FP.PACK_AB R56, R83, R182 ;  /* 0x000000b65338723e */ /* 0x000fe200000000ff */
[----:B------:R-:W-:Y:S01]  /*9990*/  HMMA.16816.F32 R44, R52, R62, R44 ;  /* 0x0000003e342c723c */ /* 0x000fe2000000182c */
[----:B------:R-:W2:Y:S01]  /*99a0*/  LDSM.16.MT88.4 R60, [R230+0x2100] ;  /* 0x00210000e63c783b */ /* 0x000ea20000004200 */
[----:B------:R-:W4:Y:S02]  /*99b0*/  MUFU.EX2 R85, R85 ;  /* 0x0000005500557308 */ /* 0x000f240000000800 */
[----:B------:R-:W-:Y:S02]  /*99c0*/  F2FP.PACK_AB R58, R81, R82 ;  /* 0x00000052513a723e */ /* 0x000fe400000000ff */
[----:B------:R-:W-:Y:S02]  /*99d0*/  F2FP.PACK_AB R57, R77, R80 ;  /* 0x000000504d39723e */ /* 0x000fe400000000ff */
[----:B------:R-:W-:Y:S04]  /*99e0*/  F2FP.PACK_AB R52, R204, R202 ;  /* 0x000000cacc34723e */ /* 0x000fe800000000ff */
[----:B------:R-:W-:Y:S01]  /*99f0*/  F2FP.PACK_AB R54, R191, R203 ;  /* 0x000000cbbf36723e */ /* 0x000fe200000000ff */
[----:B------:R-:W-:Y:S01]  /*9a00*/  MUFU.EX2 R96, R96 ;  /* 0x0000006000607308 */ /* 0x000fe20000000800 */
[----:B------:R-:W-:Y:S02]  /*9a10*/  F2FP.PACK_AB R53, R189, R190 ;  /* 0x000000bebd35723e */ /* 0x000fe400000000ff */
[----:B------:R-:W-:Y:S02]  /*9a20*/  F2FP.PACK_AB R55, R183, R188 ;  /* 0x000000bcb737723e */ /* 0x000fe400000000ff */
[----:B---3--:R-:W-:Y:S05]  /*9a30*/  F2FP.PACK_AB R59, R79, R78 ;  /* 0x0000004e4f3b723e */ /* 0x008fea00000000ff */
[-C--:B-1----:R-:W-:Y:S01]  /*9a40*/  HMMA.16816.F32 R4, R52, R64.reuse, R4 ;  /* 0x000000403404723c */ /* 0x082fe20000001804 */
[----:B------:R-:W1:Y:S07]  /*9a50*/  MUFU.EX2 R97, R97 ;  /* 0x0000006100617308 */ /* 0x000e6e0000000800 */
[C---:B------:R-:W-:Y:S03]  /*9a60*/  HMMA.16816.F32 R8, R56.reuse, R64, R8 ;  /* 0x000000403808723c */ /* 0x040fe60000001808 */
[----:B------:R-:W-:Y:S05]  /*9a70*/  MUFU.EX2 R86, R86 ;  /* 0x0000005600567308 */ /* 0x000fea0000000800 */
[-C--:B------:R-:W-:Y:S05]  /*9a80*/  HMMA.16816.F32 R12, R56, R66.reuse, R12 ;  /* 0x00000042380c723c */ /* 0x080fea000000180c */
[----:B------:R-:W3:Y:S03]  /*9a90*/  MUFU.EX2 R87, R87 ;  /* 0x0000005700577308 */ /* 0x000ee60000000800 */
[C---:B------:R-:W-:Y:S01]  /*9aa0*/  HMMA.16816.F32 R16, R52.reuse, R66, R16 ;  /* 0x000000423410723c */ /* 0x040fe20000001810 */
[----:B------:R-:W1:Y:S06]  /*9ab0*/  LDSM.16.MT88.4 R64, [R228+0x2900] ;  /* 0x00290000e440783b */ /* 0x000e6c0000004200 */
[----:B------:R-:W-:Y:S01]  /*9ac0*/  MUFU.EX2 R98, R98 ;  /* 0x0000006200627308 */ /* 0x000fe20000000800 */
[-C--:B------:R-:W-:Y:S08]  /*9ad0*/  HMMA.16816.F32 R20, R52, R68.reuse, R20 ;  /* 0x000000443414723c */ /* 0x080ff00000001814 */
[C---:B------:R-:W-:Y:S01]  /*9ae0*/  HMMA.16816.F32 R24, R56.reuse, R68, R24 ;  /* 0x000000443818723c */ /* 0x040fe20000001818 */
[----:B------:R-:W1:Y:S07]  /*9af0*/  MUFU.EX2 R99, R99 ;  /* 0x0000006300637308 */ /* 0x000e6e0000000800 */
[-C--:B------:R-:W-:Y:S03]  /*9b00*/  HMMA.16816.F32 R28, R56, R70.reuse, R28 ;  /* 0x00000046381c723c */ /* 0x080fe6000000181c */
[----:B------:R-:W-:Y:S05]  /*9b10*/  MUFU.EX2 R100, R100 ;  /* 0x0000006400647308 */ /* 0x000fea0000000800 */
[C---:B------:R-:W-:Y:S01]  /*9b20*/  HMMA.16816.F32 R32, R52.reuse, R70, R32 ;  /* 0x000000463420723c */ /* 0x040fe20000001820 */
[----:B------:R-:W1:Y:S04]  /*9b30*/  LDSM.16.MT88.4 R68, [R231+0x2900] ;  /* 0x00290000e744783b */ /* 0x000e680000004200 */
[----:B------:R-:W-:Y:S03]  /*9b40*/  MUFU.EX2 R101, R101 ;  /* 0x0000006500657308 */ /* 0x000fe60000000800 */
[-C--:B------:R-:W-:Y:S07]  /*9b50*/  HMMA.16816.F32 R36, R52, R72.reuse, R36 ;  /* 0x000000483424723c */ /* 0x080fee0000001824 */
[----:B------:R-:W-:Y:S01]  /*9b60*/  MUFU.EX2 R102, R102 ;  /* 0x0000006600667308 */ /* 0x000fe20000000800 */
[C---:B------:R-:W-:Y:S08]  /*9b70*/  HMMA.16816.F32 R48, R56.reuse, R72, R48 ;  /* 0x000000483830723c */ /* 0x040ff00000001830 */
[-C--:B------:R-:W-:Y:S01]  /*9b80*/  HMMA.16816.F32 R116, R56, R74.reuse, R116 ;  /* 0x0000004a3874723c */ /* 0x080fe20000001874 */
[----:B------:R-:W1:Y:S07]  /*9b90*/  MUFU.EX2 R103, R103 ;  /* 0x0000006700677308 */ /* 0x000e6e0000000800 */
[C---:B------:R-:W-:Y:S01]  /*9ba0*/  HMMA.16816.F32 R120, R52.reuse, R74, R120 ;  /* 0x0000004a3478723c */ /* 0x040fe20000001878 */
[----:B------:R-:W1:Y:S02]  /*9bb0*/  LDSM.16.MT88.4 R72, [R229+0x2900] ;  /* 0x00290000e548783b */ /* 0x000e640000004200 */
[----:B------:R-:W1:Y:S05]  /*9bc0*/  MUFU.EX2 R104, R104 ;  /* 0x0000006800687308 */ /* 0x000e6a0000000800 */
[-C--:B--2---:R-:W-:Y:S05]  /*9bd0*/  HMMA.16816.F32 R40, R52, R60.reuse, R40 ;  /* 0x0000003c3428723c */ /* 0x084fea0000001828 */
[----:B------:R-:W-:Y:S03]  /*9be0*/  MUFU.EX2 R106, R106 ;  /* 0x0000006a006a7308 */ /* 0x000fe60000000800 */
[C---:B------:R-:W-:Y:S07]  /*9bf0*/  HMMA.16816.F32 R124, R56.reuse, R60, R124 ;  /* 0x0000003c387c723c */ /* 0x040fee000000187c */
[----:B------:R-:W2:Y:S01]  /*9c00*/  MUFU.EX2 R107, R107 ;  /* 0x0000006b006b7308 */ /* 0x000ea20000000800 */
[-C--:B------:R-:W-:Y:S07]  /*9c10*/  HMMA.16816.F32 R128, R56, R62.reuse, R128 ;  /* 0x0000003e3880723c */ /* 0x080fee0000001880 */
[----:B------:R-:W-:Y:S01]  /*9c20*/  F2FP.PACK_AB R58, R93, R92 ;  /* 0x0000005c5d3a723e */ /* 0x000fe200000000ff */
[----:B------:R-:W-:Y:S01]  /*9c30*/  HMMA.16816.F32 R44, R52, R62, R44 ;  /* 0x0000003e342c723c */ /* 0x000fe2000000182c */
[----:B------:R-:W2:Y:S03]  /*9c40*/  LDSM.16.MT88.4 R60, [R230+0x2900] ;  /* 0x00290000e63c783b */ /* 0x000ea60000004200 */
[----:B------:R-:W-:Y:S02]  /*9c50*/  F2FP.PACK_AB R57, R91, R90 ;  /* 0x0000005a5b39723e */ /* 0x000fe400000000ff */
[----:B------:R-:W-:Y:S02]  /*9c60*/  F2FP.PACK_AB R59, R95, R94 ;  /* 0x0000005e5f3b723e */ /* 0x000fe400000000ff */
[----:B----4-:R-:W-:Y:S04]  /*9c70*/  F2FP.PACK_AB R52, R85, R84 ;  /* 0x000000545534723e */ /* 0x010fe800000000ff */
[----:B-1----:R-:W-:Y:S02]  /*9c80*/  F2FP.PACK_AB R54, R97, R96 ;  /* 0x000000606136723e */ /* 0x002fe400000000ff */
[----:B---3--:R-:W-:Y:S02]  /*9c90*/  F2FP.PACK_AB R53, R87, R86 ;  /* 0x000000565735723e */ /* 0x008fe400000000ff */
[----:B------:R-:W-:Y:S02]  /*9ca0*/  F2FP.PACK_AB R55, R99, R98 ;  /* 0x000000626337723e */ /* 0x000fe400000000ff */
[----:B------:R-:W-:Y:S05]  /*9cb0*/  F2FP.PACK_AB R56, R89, R88 ;  /* 0x000000585938723e */ /* 0x000fea00000000ff */
[-C--:B------:R-:W-:Y:S08]  /*9cc0*/  HMMA.16816.F32 R4, R52, R64.reuse, R4 ;  /* 0x000000403404723c */ /* 0x080ff00000001804 */
[C---:B------:R-:W-:Y:S07]  /*9cd0*/  HMMA.16816.F32 R8, R56.reuse, R64, R8 ;  /* 0x000000403808723c */ /* 0x040fee0000001808 */
[----:B------:R-:W-:Y:S01]  /*9ce0*/  FADD.FTZ R65, R151, R133 ;  /* 0x0000008597417221 */ /* 0x000fe20000010000 */
[-C--:B------:R-:W-:Y:S04]  /*9cf0*/  HMMA.16816.F32 R12, R56, R66.reuse, R12 ;  /* 0x00000042380c723c */ /* 0x080fe8000000180c */
[----:B------:R-:W-:Y:S01]  /*9d00*/  FADD.FTZ R64, R200, R76 ;  /* 0x0000004cc8407221 */ /* 0x000fe20000010000 */
[----:B------:R-:W-:Y:S03]  /*9d10*/  MOV R133, R132 ;  /* 0x0000008400857202 */ /* 0x000fe60000000f00 */
[C---:B------:R-:W-:Y:S01]  /*9d20*/  HMMA.16816.F32 R16, R52.reuse, R66, R16 ;  /* 0x000000423410723c */ /* 0x040fe20000001810 */
[----:B------:R1:W-:Y:S07]  /*9d30*/  MUFU.EX2 R66, R3 ;  /* 0x0000000300427308 */ /* 0x0003ee0000000800 */
[-C--:B------:R-:W-:Y:S03]  /*9d40*/  HMMA.16816.F32 R20, R52, R68.reuse, R20 ;  /* 0x000000443414723c */ /* 0x080fe60000001814 */
[----:B------:R-:W3:Y:S05]  /*9d50*/  MUFU.EX2 R67, R110 ;  /* 0x0000006e00437308 */ /* 0x000eea0000000800 */
[C---:B------:R-:W-:Y:S08]  /*9d60*/  HMMA.16816.F32 R24, R56.reuse, R68, R24 ;  /* 0x000000443818723c */ /* 0x040ff00000001818 */
[-C--:B------:R-:W-:Y:S04]  /*9d70*/  HMMA.16816.F32 R28, R56, R70.reuse, R28 ;  /* 0x00000046381c723c */ /* 0x080fe8000000181c */
[----:B-1----:R-:W-:Y:S04]  /*9d80*/  FADD.FTZ R3, R201, R64 ;  /* 0x00000040c9037221 */ /* 0x002fe80000010000 */
[C---:B------:R-:W-:Y:S04]  /*9d90*/  HMMA.16816.F32 R32, R52.reuse, R70, R32 ;  /* 0x000000463420723c */ /* 0x040fe80000001820 */
[----:B------:R-:W-:Y:S04]  /*9da0*/  FADD.FTZ R3, R197, R3 ;  /* 0x00000003c5037221 */ /* 0x000fe80000010000 */
[-C--:B------:R-:W-:Y:S04]  /*9db0*/  HMMA.16816.F32 R36, R52, R72.reuse, R36 ;  /* 0x000000483424723c */ /* 0x080fe80000001824 */
[----:B------:R-:W-:Y:S04]  /*9dc0*/  FADD.FTZ R3, R196, R3 ;  /* 0x00000003c4037221 */ /* 0x000fe80000010000 */
[----:B------:R-:W-:Y:S01]  /*9dd0*/  FADD.FTZ R3, R198, R3 ;  /* 0x00000003c6037221 */ /* 0x000fe20000010000 */
[C---:B------:R-:W-:Y:S04]  /*9de0*/  HMMA.16816.F32 R48, R56.reuse, R72, R48 ;  /* 0x000000483830723c */ /* 0x040fe80000001830 */
[----:B------:R-:W-:Y:S04]  /*9df0*/  FADD.FTZ R3, R199, R3 ;  /* 0x00000003c7037221 */ /* 0x000fe80000010000 */
[-C--:B------:R-:W-:Y:S08]  /*9e00*/  HMMA.16816.F32 R116, R56, R74.reuse, R116 ;  /* 0x0000004a3874723c */ /* 0x080ff00000001874 */
[C---:B------:R-:W-:Y:S08]  /*9e10*/  HMMA.16816.F32 R120, R52.reuse, R74, R120 ;  /* 0x0000004a3478723c */ /* 0x040ff00000001878 */
[-C--:B--2---:R-:W-:Y:S08]  /*9e20*/  HMMA.16816.F32 R40, R52, R60.reuse, R40 ;  /* 0x0000003c3428723c */ /* 0x084ff00000001828 */
[C---:B------:R-:W-:Y:S07]  /*9e30*/  HMMA.16816.F32 R124, R56.reuse, R60, R124 ;  /* 0x0000003c387c723c */ /* 0x040fee000000187c */
[----:B------:R-:W-:Y:S01]  /*9e40*/  FADD.FTZ R60, R157, R137 ;  /* 0x000000899d3c7221 */ /* 0x000fe20000010000 */
[-C--:B------:R-:W-:Y:S04]  /*9e50*/  HMMA.16816.F32 R128, R56, R62.reuse, R128 ;  /* 0x0000003e3880723c */ /* 0x080fe80000001880 */
[----:B------:R-:W-:Y:S02]  /*9e60*/  FADD.FTZ R61, R148, R60 ;  /* 0x0000003c943d7221 */ /* 0x000fe40000010000 */
[----:B------:R-:W-:Y:S02]  /*9e70*/  FADD.FTZ R60, R149, R0 ;  /* 0x00000000953c7221 */ /* 0x000fe40000010000 */
[----:B------:R-:W-:Y:S01]  /*9e80*/  FADD.FTZ R56, R187, R65 ;  /* 0x00000041bb387221 */ /* 0x000fe20000010000 */
[----:B------:R-:W-:Y:S04]  /*9e90*/  HMMA.16816.F32 R44, R52, R62, R44 ;  /* 0x0000003e342c723c */ /* 0x000fe8000000182c */
[----:B------:R-:W-:Y:S01]  /*9ea0*/  FADD.FTZ R0, R186, R61 ;  /* 0x0000003dba007221 */ /* 0x000fe20000010000 */
[----:B------:R-:W-:Y:S01]  /*9eb0*/  F2FP.PACK_AB R186, R113, R112 ;  /* 0x0000007071ba723e */ /* 0x000fe200000000ff */
[----:B------:R-:W-:Y:S01]  /*9ec0*/  FADD.FTZ R60, R185, R60 ;  /* 0x0000003cb93c7221 */ /* 0x000fe20000010000 */
[----:B------:R-:W-:Y:S01]  /*9ed0*/  F2FP.PACK_AB R185, R103, R102 ;  /* 0x0000006667b9723e */ /* 0x000fe200000000ff */
[----:B------:R-:W-:Y:S01]  /*9ee0*/  FADD.FTZ R56, R184, R56 ;  /* 0x00000038b8387221 */ /* 0x000fe20000010000 */
[----:B------:R-:W-:Y:S03]  /*9ef0*/  F2FP.PACK_AB R184, R101, R100 ;  /* 0x0000006465b8723e */ /* 0x000fe600000000ff */
[----:B------:R-:W-:Y:S01]  /*9f00*/  FADD.FTZ R61, R162, R56 ;  /* 0x00000038a23d7221 */ /* 0x000fe20000010000 */
[----:B------:R-:W-:Y:S01]  /*9f10*/  F2FP.PACK_AB R187, R193, R114 ;  /* 0x00000072c1bb723e */ /* 0x000fe200000000ff */
[----:B------:R-:W-:Y:S01]  /*9f20*/  FADD.FTZ R0, R167, R0 ;  /* 0x00000000a7007221 */ /* 0x000fe20000010000 */
[----:B------:R-:W-:Y:S01]  /*9f30*/  F2FP.PACK_AB R52, R105, R104 ;  /* 0x000000686934723e */ /* 0x000fe200000000ff */
[----:B------:R-:W-:Y:S01]  /*9f40*/  FADD.FTZ R60, R163, R60 ;  /* 0x0000003ca33c7221 */ /* 0x000fe20000010000 */
[----:B------:R-:W-:Y:S01]  /*9f50*/  F2FP.PACK_AB R54, R138, R108 ;  /* 0x0000006c8a36723e */ /* 0x000fe200000000ff */
[----:B------:R-:W-:Y:S01]  /*9f60*/  FADD.FTZ R0, R161, R0 ;  /* 0x00000000a1007221 */ /* 0x000fe20000010000 */
[----:B------:R-:W-:Y:S01]  /*9f70*/  F2FP.PACK_AB R53, R107, R106 ;  /* 0x0000006a6b35723e */ /* 0x000fe200000000ff */
[-C--:B------:R-:W-:Y:S01]  /*9f80*/  HMMA.16816.F32 R144, R184, R152.reuse, R4 ;  /* 0x00000098b890723c */ /* 0x080fe20000001804 */
[----:B------:R-:W1:Y:S04]  /*9f90*/  LDSM.16.MT88.4 R56, [R229+0x3100] ;  /* 0x00310000e538783b */ /* 0x000e680000004200 */
[----:B------:R-:W-:Y:S01]  /*9fa0*/  FADD.FTZ R0, R251, R0 ;  /* 0x00000000fb007221 */ /* 0x000fe20000010000 */
[----:B---3--:R-:W-:Y:S01]  /*9fb0*/  F2FP.PACK_AB R55, R66, R67 ;  /* 0x000000434237723e */ /* 0x008fe200000000ff */
[----:B------:R-:W-:Y:S02]  /*9fc0*/  FADD.FTZ R4, R166, R61 ;  /* 0x0000003da6047221 */ /* 0x000fe40000010000 */
[----:B------:R-:W-:Y:S03]  /*9fd0*/  FADD.FTZ R6, R164, R3 ;  /* 0x00000003a4067221 */ /* 0x000fe60000010000 */
        /* <DEDUP_REMOVED lines=14> */
[----:B------:R-:W2:Y:S02]  /*a0c0*/  LDSM.16.MT88.4 R4, [R230+0x3100] ;  /* 0x00310000e604783b */ /* 0x000ea40000004200 */
        /* <DEDUP_REMOVED lines=80> */
[----:B------:R-:W-:Y:S03]  /*a5d0*/  FADD.FTZ R0, R67, R7 ;  /* 0x0000000743007221 */ /* 0x000fe60000010000 */
[----:B------:R-:W-:Y:S01]  /*a5e0*/  STL [R1], R4 ;  /* 0x0000000401007387 */ /* 0x000fe20000100800 */
[----:B------:R-:W-:Y:S03]  /*a5f0*/  FADD.FTZ R0, R66, R0 ;  /* 0x0000000042007221 */ /* 0x000fe60000010000 */
[----:B------:R1:W-:Y:S04]  /*a600*/  STL [R1+0x8], R3 ;  /* 0x0000080301007387 */ /* 0x0003e80000100800 */
[----:B------:R2:W-:Y:S01]  /*a610*/  STL [R1+0xc], R0 ;  /* 0x00000c0001007387 */ /* 0x0005e20000100800 */
[----:B-1----:R-:W-:Y:S02]  /*a620*/  MOV R3, R134 ;  /* 0x0000008600037202 */ /* 0x002fe40000000f00 */
[----:B--2---:R-:W-:Y:S01]  /*a630*/  MOV R0, R135 ;  /* 0x0000008700007202 */ /* 0x004fe20000000f00 */
[----:B------:R-:W-:-:S05]  /*a640*/  @P1 BRA `(.L_x_738) ;  /* 0xffffc1a000001947 */ /* 0x000fca000383ffff */
.L_x_737:
[----:B----4-:R-:W2:Y:S04]  /*a650*/  LDL.LU R10, [R1+0x4] ;  /* 0x00000400010a7983 */ /* 0x010ea80000300800 */
[----:B------:R-:W3:Y:S04]  /*a660*/  LDL.LU R8, [R1] ;  /* 0x0000000001087983 */ /* 0x000ee80000300800 */
[----:B------:R-:W4:Y:S04]  /*a670*/  LDL.LU R5, [R1+0x8] ;  /* 0x0000080001057983 */ /* 0x000f280000300800 */
[----:B------:R-:W4:Y:S04]  /*a680*/  LDL.LU R4, [R1+0xc] ;  /* 0x00000c0001047983 */ /* 0x000f280000300800 */
[----:B------:R-:W4:Y:S01]  /*a690*/  LDL.LU R13, [R1+0x50] ;  /* 0x00005000010d7983 */ /* 0x000f220000300800 */
[----:B------:R-:W-:-:S03]  /*a6a0*/  MOV R56, c[0x0][0x4e8] ;  /* 0x00013a0000387a02 */ /* 0x000fc60000000f00 */
[----:B------:R-:W4:Y:S01]  /*a6b0*/  LDL.LU R57, [R1+0x54] ;  /* 0x0000540001397983 */ /* 0x000f220000300800 */
[----:B------:R-:W-:Y:S01]  /*a6c0*/  ISETP.NE.AND P0, PT, R56, 0x1, PT ;  /* 0x000000013800780c */ /* 0x000fe20003f05270 */
[----:B------:R-:W-:Y:S01]  /*a6d0*/  IMAD.MOV.U32 R49, RZ, RZ, -0x800000 ;  /* 0xff800000ff317424 */ /* 0x000fe200078e00ff */
[----:B------:R-:W-:Y:S01]  /*a6e0*/  MOV R50, 0xff800000 ;  /* 0xff80000000327802 */ /* 0x000fe20000000f00 */
[----:B------:R-:W1:Y:S01]  /*a6f0*/  S2R R55, SR_CTAID.X ;  /* 0x0000000000377919 */ /* 0x000e620000002500 */
[----:B------:R-:W-:Y:S01]  /*a700*/  MOV R52, 0xff800000 ;  /* 0xff80000000347802 */ /* 0x000fe20000000f00 */
[----:B------:R-:W-:Y:S02]  /*a710*/  IMAD.MOV.U32 R51, RZ, RZ, -0x800000 ;  /* 0xff800000ff337424 */ /* 0x000fe400078e00ff */
[----:B------:R-:W-:Y:S06]  /*a720*/  BAR.SYNC.DEFER_BLOCKING 0x1, 0x80 ;  /* 0x0042000000007b1d */ /* 0x000fec0000010000 */
[----:B--2---:R-:W2:Y:S04]  /*a730*/  SHFL.BFLY PT, R12, R10, 0x2, 0x1f ;  /* 0x0c401f000a0c7f89 */ /* 0x004ea800000e0000 */
[----:B---3--:R-:W3:Y:S04]  /*a740*/  SHFL.BFLY PT, R9, R8, 0x2, 0x1f ;  /* 0x0c401f0008097f89 */ /* 0x008ee800000e0000 */
[----:B----4-:R-:W4:Y:S04]  /*a750*/  SHFL.BFLY PT, R7, R5, 0x2, 0x1f ;  /* 0x0c401f0005077f89 */ /* 0x010f2800000e0000 */
[----:B------:R-:W1:Y:S01]  /*a760*/  SHFL.BFLY PT, R6, R4, 0x2, 0x1f ;  /* 0x0c401f0004067f89 */ /* 0x000e6200000e0000 */
[----:B------:R-:W-:-:S02]  /*a770*/  IMAD.MOV.U32 R17, RZ, RZ, R13 ;  /* 0x000000ffff117224 */ /* 0x000fc400078e000d */
[----:B--2---:R-:W-:Y:S02]  /*a780*/  FADD.FTZ R12, R12, R10 ;  /* 0x0000000a0c0c7221 */ /* 0x004fe40000010000 */
[----:B------:R-:W2:Y:S01]  /*a790*/  S2R R10, SR_CTAID.Y ;  /* 0x00000000000a7919 */ /* 0x000ea20000002600 */
[----:B---3--:R-:W-:-:S03]  /*a7a0*/  FADD.FTZ R9, R9, R8 ;  /* 0x0000000809097221 */ /* 0x008fc60000010000 */
[----:B------:R-:W3:Y:S01]  /*a7b0*/  SHFL.BFLY PT, R0, R12, 0x1, 0x1f ;  /* 0x0c201f000c007f89 */ /* 0x000ee200000e0000 */
[----:B----4-:R-:W-:-:S03]  /*a7c0*/  FADD.FTZ R7, R7, R5 ;  /* 0x0000000507077221 */ /* 0x010fc60000010000 */
[----:B------:R-:W4:Y:S01]  /*a7d0*/  S2R R8, SR_TID.X ;  /* 0x0000000000087919 */ /* 0x000f220000002100 */
[----:B-1----:R-:W-:-:S03]  /*a7e0*/  FADD.FTZ R6, R6, R4 ;  /* 0x0000000406067221 */ /* 0x002fc60000010000 */
[----:B------:R-:W1:Y:S04]  /*a7f0*/  SHFL.BFLY PT, R3, R9, 0x1, 0x1f ;  /* 0x0c201f0009037f89 */ /* 0x000e6800000e0000 */
[----:B------:R-:W1:Y:S04]  /*a800*/  SHFL.BFLY PT, R4, R7, 0x1, 0x1f ;  /* 0x0c201f0007047f89 */ /* 0x000e6800000e0000 */
[----:B------:R-:W1:Y:S01]  /*a810*/  SHFL.BFLY PT, R5, R6, 0x1, 0x1f ;  /* 0x0c201f0006057f89 */ /* 0x000e6200000e0000 */
[----:B--2---:R-:W-:-:S04]  /*a820*/  IMAD.WIDE.U32 R20, R10, c[0x0][0x490], RZ ;  /* 0x000124000a147a25 */ /* 0x004fc800078e00ff */
[----:B---3--:R-:W-:Y:S02]  /*a830*/  FADD.FTZ R12, R12, R0 ;  /* 0x000000000c0c7221 */ /* 0x008fe40000010000 */
[----:B------:R-:W-:Y:S01]  /*a840*/  @P0 IMAD.HI.U32 R0, R13, c[0x0][0x4ec], RZ ;  /* 0x00013b000d000a27 */ /* 0x000fe200078e00ff */
[----:B----4-:R-:W-:Y:S02]  /*a850*/  SHF.R.S32.HI R54, RZ, 0x1f, R8 ;  /* 0x0000001fff367819 */ /* 0x010fe40000011408 */
[----:B------:R-:W-:Y:S01]  /*a860*/  FSETP.NE.FTZ.AND P5, PT, R12, RZ, PT ;  /* 0x000000ff0c00720b */ /* 0x000fe20003fb5000 */
[----:B-1----:R-:W-:Y:S01]  /*a870*/  FADD.FTZ R9, R9, R3 ;  /* 0x0000000309097221 */ /* 0x002fe20000010000 */
[----:B------:R-:W-:Y:S02]  /*a880*/  SHF.R.S32.HI R3, RZ, 0x1f, R10 ;  /* 0x0000001fff037819 */ /* 0x000fe4000001140a */
[-C--:B------:R-:W-:Y:S01]  /*a890*/  LEA.HI R38, R54, R8.reuse, RZ, 0x5 ;  /* 0x0000000836267211 */ /* 0x080fe200078f28ff */
[----:B------:R-:W-:Y:S01]  /*a8a0*/  FADD.FTZ R7, R7, R4 ;  /* 0x0000000407077221 */ /* 0x000fe20000010000 */
[----:B------:R-:W-:Y:S01]  /*a8b0*/  @P0 SHF.R.U32.HI R17, RZ, c[0x0][0x4f0], R0 ;  /* 0x00013c00ff110a19 */ /* 0x000fe20000011600 */
[C---:B------:R-:W-:Y:S01]  /*a8c0*/  IMAD R18, R3.reuse, c[0x0][0x490], RZ ;  /* 0x0001240003127a24 */ /* 0x040fe200078e02ff */
[----:B------:R-:W-:Y:S01]  /*a8d0*/  MOV R0, RZ ;  /* 0x000000ff00007202 */ /* 0x000fe20000000f00 */
[----:B------:R-:W-:Y:S01]  /*a8e0*/  FADD.FTZ R6, R6, R5 ;  /* 0x0000000506067221 */ /* 0x000fe20000010000 */
[-C--:B------:R-:W-:Y:S01]  /*a8f0*/  LEA.HI R5, R54, R8.reuse, RZ, 0x2 ;  /* 0x0000000836057211 */ /* 0x080fe200078f10ff */
[----:B------:R-:W-:Y:S01]  /*a900*/  IMAD R14, R3, c[0x0][0x3e8], RZ ;  /* 0x0000fa00030e7a24 */ /* 0x000fe200078e02ff */
[----:B------:R-:W-:Y:S01]  /*a910*/  LOP3.LUT R3, R38, 0xffffffe0, RZ, 0xc0, !PT ;  /* 0xffffffe026037812 */ /* 0x000fe200078ec0ff */
[----:B------:R-:W-:Y:S01]  /*a920*/  IMAD.MOV.U32 R4, RZ, RZ, RZ ;  /* 0x000000ffff047224 */ /* 0x000fe200078e00ff */
[----:B------:R-:W-:Y:S01]  /*a930*/  LOP3.LUT R24, R5, 0xfffffffc, RZ, 0xc0, !PT ;  /* 0xfffffffc05187812 */ /* 0x000fe200078ec0ff */
[----:B------:R-:W1:Y:S01]  /*a940*/  @P5 MUFU.RCP R0, R12 ;  /* 0x0000000c00005308 */ /* 0x000e620000001000 */
[----:B------:R-:W-:Y:S01]  /*a950*/  FSETP.NE.FTZ.AND P4, PT, R9, RZ, PT ;  /* 0x000000ff0900720b */ /* 0x000fe20003f95000 */
[----:B------:R-:W-:Y:S01]  /*a960*/  IMAD.IADD R3, R8, 0x1, -R3 ;  /* 0x0000000108037824 */ /* 0x000fe200078e0a03 */
[----:B------:R-:W-:Y:S01]  /*a970*/  FSETP.NE.FTZ.AND P2, PT, R7, RZ, PT ;  /* 0x000000ff0700720b */ /* 0x000fe20003f55000 */
[----:B------:R-:W-:Y:S01]  /*a980*/  IMAD R18, R10, c[0x0][0x494], R18 ;  /* 0x000125000a127a24 */ /* 0x000fe200078e0212 */
[-C--:B------:R-:W-:Y:S01]  /*a990*/  LEA.HI R54, R54, R8.reuse, RZ, 0x3 ;  /* 0x0000000836367211 */ /* 0x080fe200078f18ff */
[----:B------:R-:W-:Y:S01]  /*a9a0*/  IMAD R14, R10, c[0x0][0x3ec], R14 ;  /* 0x0000fb000a0e7a24 */ /* 0x000fe200078e020e */
[----:B------:R-:W-:Y:S01]  /*a9b0*/  IADD3 R24, -R24, R8, RZ ;  /* 0x0000000818187210 */ /* 0x000fe20007ffe1ff */
[----:B------:R-:W-:Y:S01]  /*a9c0*/  IMAD.MOV R8, RZ, RZ, -R17 ;  /* 0x000000ffff087224 */ /* 0x000fe200078e0a11 */
[----:B------:R-:W-:Y:S01]  /*a9d0*/  LOP3.LUT P3, RZ, R3, 0x3, RZ, 0xc0, !PT ;  /* 0x0000000303ff7812 */ /* 0x000fe2000786c0ff */
[----:B------:R-:W-:-:S02]  /*a9e0*/  IMAD.MOV.U32 R3, RZ, RZ, RZ ;  /* 0x000000ffff037224 */ /* 0x000fc400078e00ff */
[----:B------:R-:W-:Y:S02]  /*a9f0*/  IMAD R48, R8, c[0x0][0x4e8], R13 ;  /* 0x00013a0008307a24 */ /* 0x000fe400078e020d */
[----:B------:R-:W2:Y:S01]  /*aa00*/  S2R R8, SR_CTAID.Z ;  /* 0x0000000000087919 */ /* 0x000ea20000002700 */
[----:B------:R-:W3:Y:S01]  /*aa10*/  @P4 MUFU.RCP R4, R9 ;  /* 0x0000000900044308 */ /* 0x000ee20000001000 */
[----:B------:R-:W-:Y:S01]  /*aa20*/  FSETP.NE.FTZ.AND P1, PT, R6, RZ, PT ;  /* 0x000000ff0600720b */ /* 0x000fe20003f35000 */
[C---:B-1----:R-:W-:Y:S02]  /*aa30*/  FMUL.FTZ R145, R0.reuse, R145 ;  /* 0x0000009100917220 */ /* 0x042fe40000410000 */
[C---:B------:R-:W-:Y:S02]  /*aa40*/  FMUL.FTZ R144, R0.reuse, R144 ;  /* 0x0000009000907220 */ /* 0x040fe40000410000 */
[C---:B------:R-:W-:Y:S02]  /*aa50*/  FMUL.FTZ R153, R0.reuse, R153 ;  /* 0x0000009900997220 */ /* 0x040fe40000410000 */
[----:B------:R-:W1:Y:S01]  /*aa60*/  @P2 MUFU.RCP R3, R7 ;  /* 0x0000000700032308 */ /* 0x000e620000001000 */
        /* <DEDUP_REMOVED lines=14> */
[----:B------:R-:W-:Y:S01]  /*ab50*/  IMAD.IADD R19, R21, 0x1, R18 ;  /* 0x0000000115137824 */ /* 0x000fe200078e0212 */
[----:B------:R-:W-:Y:S01]  /*ab60*/  MOV R18, R20 ;  /* 0x0000001400127202 */ /* 0x000fe20000000f00 */
[----:B---3--:R-:W-:-:S02]  /*ab70*/  FMUL.FTZ R147, R4, R147 ;  /* 0x0000009304937220 */ /* 0x008fc40000410000 */
[----:B------:R-:W-:Y:S01]  /*ab80*/  IMAD.WIDE.U32 R10, R10, c[0x0][0x3e8], RZ ;  /* 0x0000fa000a0a7a25 */ /* 0x000fe200078e00ff */
[----:B------:R-:W3:Y:S03]  /*ab90*/  @P1 MUFU.RCP R0, R6 ;  /* 0x0000000600001308 */ /* 0x000ee60000001000 */
[C---:B------:R-:W-:Y:S01]  /*aba0*/  FMUL.FTZ R146, R4.reuse, R146 ;  /* 0x0000009204927220 */ /* 0x040fe20000410000 */
        /* <DEDUP_REMOVED lines=16> */
[----:B------:R-:W-:Y:S01]  /*acb0*/  SHF.R.S32.HI R4, RZ, 0x2, R5 ;  /* 0x00000002ff047819 */ /* 0x000fe20000011405 */
        /* <DEDUP_REMOVED lines=16> */
[----:B------:R-:W-:Y:S01]  /*adc0*/  SHF.R.S32.HI R3, RZ, 0x1f, R5 ;  /* 0x0000001fff037819 */ /* 0x000fe20000011405 */
[----:B------:R-:W1:Y:S01]  /*add0*/  @P1 MUFU.LG2 R6, R6 ;  /* 0x0000000600061308 */ /* 0x000e620000000c00 */
[----:B--2---:R-:W-:Y:S02]  /*ade0*/  SHF.R.S32.HI R5, RZ, 0x1f, R8 ;  /* 0x0000001fff057819 */ /* 0x004fe40000011408 */
[----:B------:R-:W-:-:S04]  /*adf0*/  LEA.HI R3, R3, R4, RZ, 0x3 ;  /* 0x0000000403037211 */ /* 0x000fc800078f18ff */
[----:B------:R-:W-:Y:S01]  /*ae00*/  LOP3.LUT R3, R3, 0xfffffff8, RZ, 0xc0, !PT ;  /* 0xfffffff803037812 */ /* 0x000fe200078ec0ff */
[C---:B------:R-:W-:Y:S02]  /*ae10*/  IMAD R53, R5.reuse, c[0x0][0x498], RZ ;  /* 0x0001260005357a24 */ /* 0x040fe400078e02ff */
[----:B------:R-:W-:Y:S02]  /*ae20*/  IMAD R47, R5, c[0x0][0x3f0], RZ ;  /* 0x0000fc00052f7a24 */ /* 0x000fe400078e02ff */
[C---:B---3--:R-:W-:Y:S02]  /*ae30*/  FMUL.FTZ R143, R0.reuse, R143 ;  /* 0x0000008f008f7220 */ /* 0x048fe40000410000 */
        /* <DEDUP_REMOVED lines=21> */
[----:B------:R-:W2:Y:S03]  /*af90*/  @P2 MUFU.LG2 R7, R7 ;  /* 0x0000000700072308 */ /* 0x000ea60000000c00 */
[----:B------:R-:W-:Y:S01]  /*afa0*/  IMAD.WIDE.U32 R14, R8, c[0x0][0x3f0], R14 ;  /* 0x0000fc00080e7a25 */ /* 0x000fe200078e000e */
[----:B------:R-:W-:-:S03]  /*afb0*/  @P1 MOV R8, 0x3f317218 ;  /* 0x3f31721800081802 */ /* 0x000fc60000000f00 */
[----:B------:R-:W-:Y:S02]  /*afc0*/  @P4 IMAD.MOV.U32 R3, RZ, RZ, 0x3f317218 ;  /* 0x3f317218ff034424 */ /* 0x000fe400078e00ff */
[----:B------:R-:W-:Y:S02]  /*afd0*/  @P5 FMUL.FTZ R10, R4, c[0x0][0x2d0] ;  /* 0x0000b400040a5a20 */ /* 0x000fe40000410000 */
[----:B------:R-:W-:Y:S02]  /*afe0*/  @P4 FMUL.FTZ R5, R3, c[0x0][0x2d0] ;  /* 0x0000b40003054a20 */ /* 0x000fe40000410000 */
[----:B------:R-:W-:Y:S02]  /*aff0*/  @P2 FMUL.FTZ R3, R0, c[0x0][0x2d0] ;  /* 0x0000b40000032a20 */ /* 0x000fe40000410000 */
[----:B-1----:R-:W-:Y:S02]  /*b000*/  @P1 FMUL.FTZ R4, R6, 0.69314718246459960938 ;  /* 0x3f31721806041820 */ /* 0x002fe40000410000 */
[----:B------:R-:W-:-:S04]  /*b010*/  @P1 FMUL.FTZ R0, R8, c[0x0][0x2d0] ;  /* 0x0000b40008001a20 */ /* 0x000fc80000410000 */
[----:B------:R-:W-:Y:S01]  /*b020*/  @P1 FFMA.FTZ R49, R0, R2, R4 ;  /* 0x0000000200311223 */ /* 0x000fe20000010004 */
[----:B------:R-:W-:Y:S01]  /*b030*/  SHF.R.S32.HI R0, RZ, 0x5, R38 ;  /* 0x00000005ff007819 */ /* 0x000fe20000011426 */
[----:B--2---:R-:W-:-:S03]  /*b040*/  @P2 FMUL.FTZ R7, R7, 0.69314718246459960938 ;  /* 0x3f31721807072820 */ /* 0x004fc60000410000 */
        /* <DEDUP_REMOVED lines=223> */
.L_x_739:
        /* <DEDUP_REMOVED lines=12> */
.L_x_1481:


//--------------------- .text._ZN7cutlass13device_kernelIN5flash19enable_sm80_to_sm89INS1_16FlashAttnFwdSm80INS1_25CollectiveMainloopFwdSm80ILi4ELi1ELb0EN4cute5tupleIJNS5_1CILi128EEENS7_ILi112EEENS7_ILi64EEEEEELi64ENS_6half_tEfNS_4arch4Sm80ELb0ELb0ELb0ELb1ELb0ELb0ELb1ELb0EEENS1_21CollectiveEpilogueFwdINS6_IJS8_SA_S9_EEENS6_IJNS7_ILi1EEESI_SI_EEESC_SE_Li128ELb1ELb1ELb0ELb0EEENS1_19SingleTileSchedulerILb1ELb0ELb1ELi128EEEEEEEEEvNT_6ParamsE --------------------------
	.section	.text._ZN7cutlass13device_kernelIN5flash19enable_sm80_to_sm89INS1_16FlashAttnFwdSm80INS1_25CollectiveMainloopFwdSm80ILi4ELi1ELb0EN4cute5tupleIJNS5_1CILi128EEENS7_ILi112EEENS7_ILi64EEEEEELi64ENS_6half_tEfNS_4arch4Sm80ELb0ELb0ELb0ELb1ELb0ELb0ELb1ELb0EEENS1_21CollectiveEpilogueFwdINS6_IJS8_SA_S9_EEENS6_IJNS7_ILi1EEESI_SI_EEESC_SE_Li128ELb1ELb1ELb0ELb0EEENS1_19SingleTileSchedulerILb1ELb0ELb1ELi128EEEEEEEEEvNT_6ParamsE,"ax",@progbits
	.sectioninfo	@"SHI_REGISTERS=255"
	.align	128
.text._ZN7cutlass13device_kernelIN5flash19enable_sm80_to_sm89INS1_16FlashAttnFwdSm80INS1_25CollectiveMainloopFwdSm80ILi4ELi1ELb0EN4cute5tupleIJNS5_1CILi128EEENS7_ILi112EEENS7_ILi64EEEEEELi64ENS_6half_tEfNS_4arch4Sm80ELb0ELb0ELb0ELb1ELb0ELb0ELb1ELb0EEENS1_21CollectiveEpilogueFwdINS6_IJS8_SA_S9_EEENS6_IJNS7_ILi1EEESI_SI_EEESC_SE_Li128ELb1ELb1ELb0ELb0EEENS1_19SingleTileSchedulerILb1ELb0ELb1ELi128EEEEEEEEEvNT_6ParamsE:
        .type           _ZN7cutlass13device_kernelIN5flash19enable_sm80_to_sm89INS1_16FlashAttnFwdSm80INS1_25CollectiveMainloopFwdSm80ILi4ELi1ELb0EN4cute5tupleIJNS5_1CILi128EEENS7_ILi112EEENS7_ILi64EEEEEELi64ENS_6half_tEfNS_4arch4Sm80ELb0ELb0ELb0ELb1ELb0ELb0ELb1ELb0EEENS1_21CollectiveEpilogueFwdINS6_IJS8_SA_S9_EEENS6_IJNS7_ILi1EEESI_SI_EEESC_SE_Li128ELb1ELb1ELb0ELb0EEENS1_19SingleTileSchedulerILb1ELb0ELb1ELi128EEEEEEEEEvNT_6ParamsE,@function
        .size           _ZN7cutlass13device_kernelIN5flash19enable_sm80_to_sm89INS1_16FlashAttnFwdSm80INS1_25CollectiveMainloopFwdSm80ILi4ELi1ELb0EN4cute5tupleIJNS5_1CILi128EEENS7_ILi112EEENS7_ILi64EEEEEELi64ENS_6half_tEfNS_4arch4Sm80ELb0ELb0ELb0ELb1ELb0ELb0ELb1ELb0EEENS1_21CollectiveEpilogueFwdINS6_IJS8_SA_S9_EEENS6_IJNS7_ILi1EEESI_SI_EEESC_SE_Li128ELb1ELb1ELb0ELb0EEENS1_19SingleTileSchedulerILb1ELb0ELb1ELi128EEEEEEEEEvNT_6ParamsE,(.L_x_1482 - _ZN7cutlass13device_kernelIN5flash19enable_sm80_to_sm89INS1_16FlashAttnFwdSm80INS1_25CollectiveMainloopFwdSm80ILi4ELi1ELb0EN4cute5tupleIJNS5_1CILi128EEENS7_ILi112EEENS7_ILi64EEEEEELi64ENS_6half_tEfNS_4arch4Sm80ELb0ELb0ELb0ELb1ELb0ELb0ELb1ELb0EEENS1_21CollectiveEpilogueFwdINS6_IJS8_SA_S9_EEENS6_IJNS7_ILi1EEESI_SI_EEESC_SE_Li128ELb1ELb1ELb0ELb0EEENS1_19SingleTileSchedulerILb1ELb0ELb1ELi128EEEEEEEEEvNT_6ParamsE)
        .other          _ZN7cutlass13device_kernelIN5flash19enable_sm80_to_sm89INS1_16FlashAttnFwdSm80INS1_25CollectiveMainloopFwdSm80ILi4ELi1ELb0EN4cute5tupleIJNS5_1CILi128EEENS7_ILi112EEENS7_ILi64EEEEEELi64ENS_6half_tEfNS_4arch4Sm80ELb0ELb0ELb0ELb1ELb0ELb0ELb1ELb0EEENS1_21CollectiveEpilogueFwdINS6_IJS8_SA_S9_EEENS6_IJNS7_ILi1EEESI_SI_EEESC_SE_Li128ELb1ELb1ELb0ELb0EEENS1_19SingleTileSchedulerILb1ELb0ELb1ELi128EEEEEEEEEvNT_6ParamsE,@"STO_CUDA_ENTRY STV_DEFAULT"
_ZN7cutlass13device_kernelIN5flash19enable_sm80_to_sm89INS1_16FlashAttnFwdSm80INS1_25CollectiveMainloopFwdSm80ILi4ELi1ELb0EN4cute5tupleIJNS5_1CILi128EEENS7_ILi112EEENS7_ILi64EEEEEELi64ENS_6half_tEfNS_4arch4Sm80ELb0ELb0ELb0ELb1ELb0ELb0ELb1ELb0EEENS1_21CollectiveEpilogueFwdINS6_IJS8_SA_S9_EEENS6_IJNS7_ILi1EEESI_SI_EEESC_SE_Li128ELb1ELb1ELb0ELb0EEENS1_19SingleTileSchedulerILb1ELb0ELb1ELi128EEEEEEEEEvNT_6ParamsE:
        /* <DEDUP_REMOVED lines=17> */
.L_x_741:
        /* <DEDUP_REMOVED lines=8> */
.L_x_743:
[----:B------:R-:W-:-:S05]  /*0190*/  MOV R0, c[0x0][0x54c] ;  /* 0x0001530000007a02 */ /* 0x000fca0000000f00 */
.L_x_742:
[----:B-----5:R-:W-:Y:S01]  /*01a0*/  IMAD R0, R0, c[0x0][0x548], RZ ;  /* 0x0001520000007a24 */ /* 0x020fe200078e02ff */
[----:B-1----:R-:W-:-:S04]  /*01b0*/  SHF.L.U32 R2, R35, 0x7, RZ ;  /* 0x0000000723027819 */ /* 0x002fc800000006ff */
[----:B------:R-:W-:-:S04]  /*01c0*/  ISETP.GE.AND P0, PT, R2, R0, PT ;  /* 0x000000000200720c */ /* 0x000fc80003f06270 */
[----:B------:R-:W-:-:S05]  /*01d0*/  SEL R0, R5, 0xffffffff, !P0 ;  /* 0xffffffff05007807 */ /* 0x000fca0004000000 */
[----:B------:R1:W-:Y:S01]  /*01e0*/  STL [R1+0x10], R0 ;  /* 0x0000100001007387 */ /* 0x0003e20000100800 */
[----:B------:R-:W-:Y:S05]  /*01f0*/  BRA `(.L_x_744) ;  /* 0x0000013000007947 */ /* 0x000fea0003800000 */
.L_x_740:
[----:B---3--:R-:W-:-:S04]  /*0200*/  ISETP.NE.U32.AND P0, PT, RZ, c[0x0][0x568], PT ;  /* 0x00015a00ff007a0c */ /* 0x008fc80003f05070 */
[----:B------:R-:W-:-:S13]  /*0210*/  ISETP.NE.AND.EX P0, PT, RZ, c[0x0][0x56c], PT, P0 ;  /* 0x00015b00ff007a0c */ /* 0x000fda0003f05300 */
[----:B------:R-:W-:Y:S05]  /*0220*/  @!P0 BRA `(.L_x_745) ;  /* 0x0000002000008947 */ /* 0x000fea0003800000 */
[----:B------:R1:W5:Y:S01]  /*0230*/  LDG.E R0, [R2.64] ;  /* 0x0000000802007981 */ /* 0x000362000c1e1900 */
[----:B------:R-:W-:Y:S05]  /*0240*/  BRA `(.L_x_746) ;  /* 0x0000009000007947 */ /* 0x000fea0003800000 */
.L_x_745:
        /* <DEDUP_REMOVED lines=8> */
.L_x_747:
[----:B------:R-:W-:-:S05]  /*02d0*/  MOV R0, c[0x0][0x54c] ;  /* 0x0001530000007a02 */ /* 0x000fca0000000f00 */
.L_x_746:
[----:B-----5:R-:W-:Y:S01]  /*02e0*/  IMAD R0, R0, c[0x0][0x548], RZ ;  /* 0x0001520000007a24 */ /* 0x020fe200078e02ff */
[----:B-1----:R-:W-:-:S04]  /*02f0*/  SHF.L.U32 R2, R35, 0x7, RZ ;  /* 0x0000000723027819 */ /* 0x002fc800000006ff */
[----:B------:R-:W-:-:S04]  /*0300*/  ISETP.GE.AND P0, PT, R2, R0, PT ;  /* 0x000000000200720c */ /* 0x000fc80003f06270 */
[----:B------:R-:W-:-:S05]  /*0310*/  SEL R0, R5, 0xffffffff, !P0 ;  /* 0xffffffff05007807 */ /* 0x000fca0004000000 */
[----:B------:R1:W-:Y:S04]  /*0320*/  STL [R1+0x10], R0 ;  /* 0x0000100001007387 */ /* 0x0003e80000100800 */
.L_x_744:
        /* <DEDUP_REMOVED lines=28> */
.L_x_748:
[----:B------:R-:W-:-:S04]  /*04f0*/  ISETP.NE.U32.AND P2, PT, RZ, c[0x0][0x368], PT ;  /* 0x0000da00ff007a0c */ /* 0x000fc80003f45070 */
[----:B------:R-:W-:-:S13]  /*0500*/  ISETP.NE.AND.EX P2, PT, RZ, c[0x0][0x36c], PT, P2 ;  /* 0x0000db00ff007a0c */ /* 0x000fda0003f45320 */
[----:B------:R-:W-:Y:S05]  /*0510*/  @!P2 BRA `(.L_x_749) ;  /* 0x000000300000a947 */ /* 0x000fea0003800000 */
[----:B--2---:R-:W-:-:S05]  /*0520*/  IMAD.WIDE R2, R36, R18, c[0x0][0x368] ;  /* 0x0000da0024027625 */ /* 0x004fca00078e0212 */
[----:B------:R1:W5:Y:S01]  /*0530*/  LDG.E R0, [R2.64] ;  /* 0x0000000802007981 */ /* 0x000362000c1e1900 */
[----:B------:R-:W-:Y:S05]  /*0540*/  BRA `(.L_x_750) ;  /* 0x0000004000007947 */ /* 0x000fea0003800000 */
.L_x_749:
[----:B------:R-:W-:Y:S05]  /*0550*/  @!P0 BRA `(.L_x_750) ;  /* 0x0000003000008947 */ /* 0x000fea0003800000 */
[----:B------:R1:W3:Y:S04]  /*0560*/  LDG.E R0, [R2.64] ;  /* 0x0000000802007981 */ /* 0x0002e8000c1e1900 */
[----:B-12---:R-:W3:Y:S02]  /*0570*/  LDG.E R2, [R2.64+0x4] ;  /* 0x0000040802027981 */ /* 0x006ee4000c1e1900 */
[----:B---3--:R-:W-:-:S05]  /*0580*/  IADD3 R0, -R0, R2, RZ ;  /* 0x0000000200007210 */ /* 0x008fca0007ffe1ff */
.L_x_750:
        /* <DEDUP_REMOVED lines=20> */
[----:B------:R-:W-:Y:S01]  /*06d0*/  IMAD.MOV.U32 R124, RZ, RZ, RZ ;  /* 0x000000ffff7c7224 */ /* 0x000fe200078e00ff */
[----:B------:R-:W-:Y:S01]  /*06e0*/  MOV R19, RZ ;  /* 0x000000ff00137202 */ /* 0x000fe20000000f00 */
[----:B------:R-:W-:Y:S01]  /*06f0*/  CS2R R20, SRZ ;  /* 0x0000000000147805 */ /* 0x000fe2000001ff00 */
[----:B------:R-:W-:Y:S01]  /*0700*/  MOV R118, RZ ;  /* 0x000000ff00767202 */ /* 0x000fe20000000f00 */
[----:B------:R1:W-:Y:S01]  /*0710*/  STL [R1+0x38], R247 ;  /* 0x000038f701007387 */ /* 0x0003e20000100800 */
[----:B------:R-:W-:Y:S01]  /*0720*/  IMAD.MOV.U32 R116, RZ, RZ, RZ ;  /* 0x000000ffff747224 */ /* 0x000fe200078e00ff */
        /* <DEDUP_REMOVED lines=78> */
[----:B------:R-:W-:Y:S01]  /*0c10*/  IMAD.WIDE.U32 R2, R8, c[0x0][0x1c0], R2 ;  /* 0x0000700008027a25 */ /* 0x000fe200078e0002 */
[----:B------:R-:W-:-:S03]  /*0c20*/  ISETP.GE.AND P3, PT, R20, c[0x0][0x198], PT ;  /* 0x0000660014007a0c */ /* 0x000fc60003f66270 */
        /* <DEDUP_REMOVED lines=50> */
[----:B------:R-:W-:-:S03]  /*0f50*/  IMAD.WIDE.U32 R30, R0, c[0x0][0x1f0], R8 ;  /* 0x00007c00001e7a25 */ /* 0x000fc600078e0008 */
[----:B------:R-:W-:Y:S01]  /*0f60*/  R2P PR, R23, 0x6 ;  /* 0x0000000617007804 */ /* 0x000fe20000000000 */
[C---:B------:R-:W-:Y:S01]  /*0f70*/  IMAD R3, R2.reuse, c[0x0][0x1f0], RZ ;  /* 0x00007c0002037a24 */ /* 0x040fe200078e02ff */
[----:B------:R1:W-:Y:S01]  /*0f80*/  STL.64 [R1+0x28], R30 ;  /* 0x0000281e01007387 */ /* 0x0003e20000100a00 */
[----:B------:R-:W-:Y:S02]  /*0f90*/  IMAD R2, R2, c[0x0][0x218], RZ ;  /* 0x0000860002027a24 */ /* 0x000fe400078e02ff */
[----:B------:R-:W-:Y:S01]  /*0fa0*/  IMAD R12, R0, c[0x0][0x1f4], R3 ;  /* 0x00007d00000c7a24 */ /* 0x000fe200078e0203 */
[----:B------:R-:W-:Y:S01]  /*0fb0*/  SEL R3, R16, 0xfffffff0, !P1 ;  /* 0xfffffff010037807 */ /* 0x000fe20004800000 */
[C---:B------:R-:W-:Y:S02]  /*0fc0*/  IMAD R2, R0.reuse, c[0x0][0x21c], R2 ;  /* 0x0000870000027a24 */ /* 0x040fe400078e0202 */
[----:B------:R-:W-:Y:S01]  /*0fd0*/  IMAD.WIDE.U32 R92, R0, c[0x0][0x218], R6 ;  /* 0x00008600005c7a25 */ /* 0x000fe200078e0006 */
[----:B------:R-:W-:-:S02]  /*0fe0*/  IADD3 R33, R31, R12, RZ ;  /* 0x0000000c1f217210 */ /* 0x000fc40007ffe0ff */
[----:B------:R-:W-:Y:S01]  /*0ff0*/  LOP3.LUT R0, R18, 0xfffffe00, R4, 0xf8, !PT ;  /* 0xfffffe0012007812 */ /* 0x000fe200078ef804 */
[----:B------:R-:W-:Y:S01]  /*1000*/  IMAD.IADD R29, R93, 0x1, R2 ;  /* 0x000000015d1d7824 */ /* 0x000fe200078e0202 */
[----:B------:R1:W-:Y:S01]  /*1010*/  STL.64 [R1+0x40], R92 ;  /* 0x0000405c01007387 */ /* 0x0003e20000100a00 */
[----:B------:R-:W-:-:S03]  /*1020*/  SEL R4, R17, 0xffffffe0, !P2 ;  /* 0xffffffe011047807 */ /* 0x000fc60005000000 */
        /* <DEDUP_REMOVED lines=8> */
.L_x_753:
[----:B---34-:R-:W-:Y:S05]  /*10b0*/  BSYNC B0 ;  /* 0x0000000000007941 */ /* 0x018fea0003800000 */
.L_x_752:
        /* <DEDUP_REMOVED lines=11> */
.L_x_755:
[----:B------:R-:W-:Y:S05]  /*1170*/  BSYNC B0 ;  /* 0x0000000000007941 */ /* 0x000fea0003800000 */
.L_x_754:
        /* <DEDUP_REMOVED lines=11> */
.L_x_757:
[----:B------:R-:W-:Y:S05]  /*1230*/  BSYNC B0 ;  /* 0x0000000000007941 */ /* 0x000fea0003800000 */
.L_x_756:
        /* <DEDUP_REMOVED lines=11> */
.L_x_759:
[----:B------:R-:W-:Y:S05]  /*12f0*/  BSYNC B0 ;  /* 0x0000000000007941 */ /* 0x000fea0003800000 */
.L_x_758:
        /* <DEDUP_REMOVED lines=11> */
.L_x_761:
[----:B------:R-:W-:Y:S05]  /*13b0*/  BSYNC B0 ;  /* 0x0000000000007941 */ /* 0x000fea0003800000 */
.L_x_760:
        /* <DEDUP_REMOVED lines=11> */
.L_x_763:
[----:B------:R-:W-:Y:S05]  /*1470*/  BSYNC B0 ;  /* 0x0000000000007941 */ /* 0x000fea0003800000 */
.L_x_762:
        /* <DEDUP_REMOVED lines=11> */
.L_x_765:
[----:B------:R-:W-:Y:S05]  /*1530*/  BSYNC B0 ;  /* 0x0000000000007941 */ /* 0x000fea0003800000 */
.L_x_764:
[----:B------:R-:W5:Y:S01]  /*1540*/  SHFL.IDX PT, R8, R11, 0x7, 0x181f ;  /* 0x00f81f000b087f89 */ /* 0x000f6200000e0000 */
[----:B-1--4-:R-:W-:Y:S01]  /*1550*/  IADD3 R6, R15, 0x70, RZ ;  /* 0x000000700f067810 */ /* 0x012fe20007ffe0ff */
[----:B------:R-:W-:Y:S01]  /*1560*/  IMAD.SHL.U32 R245, R0, 0x2, RZ ;  /* 0x0000000200f57824 */ /* 0x000fe200078e00ff */
[----:B------:R-:W-:Y:S01]  /*1570*/  ISETP.GE.AND P2, PT, R20, c[0x0][0x1d4], PT ;  /* 0x0000750014007a0c */ /* 0x000fe20003f46270 */
[----:B------:R-:W1:Y:S01]  /*1580*/  SHFL.IDX PT, R2, R10, 0x7, 0x181f ;  /* 0x00f81f000a027f89 */ /* 0x000e6200000e0000 */
        /* <DEDUP_REMOVED lines=8> */
[----:B------:R-:W-:Y:S01]  /*1610*/  USHF.L.U32 UR7, UR4, 0x5, URZ ;  /* 0x0000000504077899 */ /* 0x000fe2000800063f */
[----:B------:R-:W-:Y:S01]  /*1620*/  IMAD.WIDE.U32 R248, R5, c[0x0][0x1e0], RZ ;  /* 0x0000780005f87a25 */ /* 0x000fe200078e00ff */
[----:B------:R-:W-:Y:S01]  /*1630*/  IADD3 R22, R142, R140, -R19 ;  /* 0x0000008c8e167210 */ /* 0x000fe20007ffe813 */
[----:B------:R-:W-:-:S02]  /*1640*/  UMOV UR6, 0x5 ;  /* 0x0000000500067882 */ /* 0x000fc40000000000 */
[----:B------:R-:W-:Y:S01]  /*1650*/  IMAD.IADD R229, R249, 0x1, R6 ;  /* 0x00000001f9e57824 */ /* 0x000fe200078e0206 */
[C---:B------:R-:W-:Y:S01]  /*1660*/  ISETP.GE.AND P6, PT, R22.reuse, 0x21, PT ;  /* 0x000000211600780c */ /* 0x040fe20003fc6270 */
[----:B------:R-:W-:Y:S01]  /*1670*/  IMAD.MOV.U32 R251, RZ, RZ, R33 ;  /* 0x000000fffffb7224 */ /* 0x000fe200078e0021 */
[----:B------:R-:W-:Y:S01]  /*1680*/  ISETP.GE.AND P4, PT, R22, 0x1, PT ;  /* 0x000000011600780c */ /* 0x000fe20003f86270 */
[----:B------:R-:W-:Y:S01]  /*1690*/  IMAD.MOV.U32 R250, RZ, RZ, R30 ;  /* 0x000000fffffa7224 */ /* 0x000fe200078e001e */
[----:B------:R-:W-:Y:S01]  /*16a0*/  USHF.L.U64.HI UR5, UR4, UR6, UR5 ;  /* 0x0000000604057299 */ /* 0x000fe20008010205 */
[C---:B-----5:R-:W-:Y:S01]  /*16b0*/  @!P1 LEA R8, P0, R20.reuse, R8, 0x1 ;  /* 0x0000000814089211 */ /* 0x060fe200078008ff */
[----:B------:R-:W-:Y:S02]  /*16c0*/  IMAD.MOV.U32 R231, RZ, RZ, c[0x0][0x1e0] ;  /* 0x00007800ffe77624 */ /* 0x000fe400078e00ff */
[----:B------:R-:W-:Y:S01]  /*16d0*/  IMAD.MOV.U32 R246, RZ, RZ, c[0x0][0x1e4] ;  /* 0x00007900fff67624 */ /* 0x000fe200078e00ff */
[----:B-1----:R-:W-:Y:S01]  /*16e0*/  @!P1 LEA.HI.X R9, R20, R2, R21, 0x1, P0 ;  /* 0x0000000214099211 */ /* 0x002fe200000f0c15 */
[----:B------:R-:W-:Y:S01]  /*16f0*/  IMAD.MOV.U32 R70, RZ, RZ, R28 ;  /* 0x000000ffff467224 */ /* 0x000fe200078e001c */
[----:B------:R-:W-:Y:S01]  /*1700*/  IADD3 R21, R247, -0x1, RZ ;  /* 0xfffffffff7157810 */ /* 0x000fe20007ffe0ff */
[----:B------:R-:W-:Y:S01]  /*1710*/  IMAD.SHL.U32 R12, R246, 0x20, RZ ;  /* 0x00000020f60c7824 */ /* 0x000fe200078e00ff */
[----:B------:R-:W-:Y:S01]  /*1720*/  ISETP.GE.AND P0, PT, R22, 0x11, PT ;  /* 0x000000111600780c */ /* 0x000fe20003f06270 */
[----:B------:R-:W-:Y:S01]  /*1730*/  @!PT LDS RZ, [RZ] ;  /* 0x00000000fffff984 */ /* 0x000fe20000000800 */
[----:B------:R1:W-:Y:S01]  /*1740*/  @!P1 LDGSTS.E.BYPASS.LTC128B.128 [R245+0xa900], [R8.64], !P3 ;  /* 0x0a90000008f59fae */ /* 0x0003e2000d901d48 */
[----:B------:R-:W-:Y:S01]  /*1750*/  SHF.R.S32.HI R69, RZ, 0x1f, R21 ;  /* 0x0000001fff457819 */ /* 0x000fe20000011415 */
[----:B------:R-:W-:-:S02]  /*1760*/  IMAD R0, R229, R21, RZ ;  /* 0x00000015e5007224 */ /* 0x000fc400078e02ff */
[----:B------:R-:W0:Y:S01]  /*1770*/  LDGDEPBAR ;  /* 0x00000000000079af */ /* 0x000e220000000000 */
[----:B------:R-:W-:-:S03]  /*1780*/  IMAD.WIDE.U32 R6, R21, R248, R250 ;  /* 0x000000f815067225 */ /* 0x000fc600078e00fa */
[----:B------:R-:W-:Y:S01]  /*1790*/  STL.64 [R1+0x20], R250 ;  /* 0x000020fa01007387 */ /* 0x000fe20000100a00 */
[----:B------:R-:W-:Y:S02]  /*17a0*/  IMAD R0, R69, R248, R0 ;  /* 0x000000f845007224 */ /* 0x000fe400078e0200 */
[----:B------:R-:W-:Y:S01]  /*17b0*/  IMAD.MOV.U32 R71, RZ, RZ, R29 ;  /* 0x000000ffff477224 */ /* 0x000fe200078e001d */
[----:B------:R-:W-:Y:S01]  /*17c0*/  BAR.SYNC.DEFER_BLOCKING 0x0 ;  /* 0x0000000000007b1d */ /* 0x000fe20000010000 */
[----:B------:R-:W-:Y:S01]  /*17d0*/  IMAD.IADD R7, R7, 0x1, R0 ;  /* 0x0000000107077824 */ /* 0x000fe200078e0200 */
[----:B------:R-:W-:Y:S01]  /*17e0*/  @P0 LEA R2, P1, R231, R6, 0x4 ;  /* 0x00000006e7020211 */ /* 0x000fe200078220ff */
[----:B------:R-:W-:-:S03]  /*17f0*/  IMAD.MOV.U32 R70, RZ, RZ, R92 ;  /* 0x000000ffff467224 */ /* 0x000fc600078e005c */
[C---:B--23--:R-:W-:Y:S02]  /*1800*/  @P0 LEA R10, P5, R2.reuse, c[0x0][0x1c8], 0x1 ;  /* 0x00007200020a0a11 */ /* 0x04cfe400078a08ff */
[C---:B------:R-:W-:Y:S01]  /*1810*/  @P0 LEA.HI.X R5, R231.reuse, R7, R246, 0x4, P1 ;  /* 0x00000007e7050211 */ /* 0x040fe200008f24f6 */
[----:B------:R-:W-:Y:S03]  /*1820*/  STL.64 [R1+0x30], R70 ;  /* 0x0000304601007387 */ /* 0x000fe60000100a00 */
[----:B------:R-:W-:Y:S02]  /*1830*/  @P0 LEA.HI.X R11, R2, c[0x0][0x1cc], R5, 0x1, P5 ;  /* 0x00007300020b0a11 */ /* 0x000fe400028f0c05 */
[----:B------:R-:W-:Y:S01]  /*1840*/  ISETP.GE.AND P5, PT, R22, 0x31, PT ;  /* 0x000000311600780c */ /* 0x000fe20003fa6270 */
[----:B-1----:R-:W-:-:S05]  /*1850*/  IMAD.WIDE.U32 R8, R231, 0x20, RZ ;  /* 0x00000020e7087825 */ /* 0x002fca00078e00ff */
[C---:B------:R-:W-:Y:S02]  /*1860*/  @P6 IADD3 R0, P1, R6.reuse, R8, RZ ;  /* 0x0000000806006210 */ /* 0x040fe40007f3e0ff */
[C---:B------:R-:W-:Y:S02]  /*1870*/  @P4 LEA R8, P3, R6.reuse, c[0x0][0x1c8], 0x1 ;  /* 0x0000720006084a11 */ /* 0x040fe400078608ff */
[----:B------:R-:W-:Y:S02]  /*1880*/  @P6 IADD3.X R2, R7, R9, R12, P1, !PT ;  /* 0x0000000907026210 */ /* 0x000fe40000ffe40c */
[----:B------:R-:W-:Y:S02]  /*1890*/  @P4 LEA.HI.X R9, R6, c[0x0][0x1cc], R7, 0x1, P3 ;  /* 0x0000730006094a11 */ /* 0x000fe400018f0c07 */
[----:B------:R-:W-:Y:S02]  /*18a0*/  @P6 LEA R16, P1, R0, c[0x0][0x1c8], 0x1 ;  /* 0x0000720000106a11 */ /* 0x000fe400078208ff */
[C---:B------:R-:W-:Y:S01]  /*18b0*/  ISETP.GE.AND P3, PT, R22.reuse, 0x51, PT ;  /* 0x000000511600780c */ /* 0x040fe20003f66270 */
[----:B------:R-:W-:Y:S01]  /*18c0*/  @!PT LDS RZ, [RZ] ;  /* 0x00000000fffff984 */ /* 0x000fe20000000800 */
[----:B------:R-:W-:Y:S01]  /*18d0*/  @!PT LDS RZ, [RZ] ;  /* 0x00000000fffff984 */ /* 0x000fe20000000800 */
[----:B------:R-:W-:Y:S01]  /*18e0*/  @!PT LDS RZ, [RZ] ;  /* 0x00000000fffff984 */ /* 0x000fe20000000800 */
[----:B------:R1:W-:Y:S01]  /*18f0*/  @P4 LDGSTS.E.BYPASS.LTC128B.128 [R245+0x3900], [R8.64], !P2 ;  /* 0x0390000008f54fae */ /* 0x0003e2000d101d48 */
[----:B------:R-:W-:-:S02]  /*1900*/  ISETP.GE.AND P4, PT, R22, 0x41, PT ;  /* 0x000000411600780c */ /* 0x000fc40003f86270 */
[----:B------:R-:W-:Y:S01]  /*1910*/  @P6 LEA.HI.X R17, R0, c[0x0][0x1cc], R2, 0x1, P1 ;  /* 0x0000730000116a11 */ /* 0x000fe200008f0c02 */
[----:B------:R-:W-:Y:S01]  /*1920*/  @P5 IMAD R0, R246, 0x30, RZ ;  /* 0x00000030f6005824 */ /* 0x000fe200078e02ff */
[----:B------:R2:W-:Y:S01]  /*1930*/  @P0 LDGSTS.E.BYPASS.LTC128B.128 [R245+0x4100], [R10.64], !P2 ;  /* 0x041000000af50fae */ /* 0x0005e2000d101d48 */
[----:B------:R-:W-:-:S03]  /*1940*/  ISETP.GE.AND P1, PT, R22, 0x61, PT ;  /* 0x000000611600780c */ /* 0x000fc60003f26270 */
[----:B------:R3:W-:Y:S10]  /*1950*/  @P6 LDGSTS.E.BYPASS.LTC128B.128 [R245+0x4900], [R16.64], !P2 ;  /* 0x0490000010f56fae */ /* 0x0007f4000d101d48 */
[----:B------:R-:W-:-:S02]  /*1960*/  @P1 IMAD R5, R246, 0x60, RZ ;  /* 0x00000060f6051824 */ /* 0x000fc400078e02ff */
[----:B-1----:R-:W-:-:S04]  /*1970*/  @P5 IMAD.WIDE.U32 R8, R231, 0x30, R6 ;  /* 0x00000030e7085825 */ /* 0x002fc800078e0006 */
[----:B------:R-:W-:Y:S01]  /*1980*/  @P5 IMAD.IADD R0, R9, 0x1, R0 ;  /* 0x0000000109005824 */ /* 0x000fe200078e0200 */
[----:B------:R-:W-:Y:S01]  /*1990*/  @P5 LEA R14, P0, R8, c[0x0][0x1c8], 0x1 ;  /* 0x00007200080e5a11 */ /* 0x000fe200078008ff */
[----:B--2---:R-:W-:-:S03]  /*19a0*/  @P3 IMAD R10, R246, 0x50, RZ ;  /* 0x00000050f60a3824 */ /* 0x004fc600078e02ff */
[----:B------:R-:W-:Y:S01]  /*19b0*/  @P5 LEA.HI.X R15, R8, c[0x0][0x1cc], R0, 0x1, P0 ;  /* 0x00007300080f5a11 */ /* 0x000fe200000f0c00 */
[C---:B------:R-:W-:Y:S01]  /*19c0*/  @P3 IMAD.WIDE.U32 R8, R231.reuse, 0x50, R6 ;  /* 0x00000050e7083825 */ /* 0x040fe200078e0006 */
[----:B------:R-:W-:-:S03]  /*19d0*/  @P4 LEA R0, P0, R231, R6, 0x6 ;  /* 0x00000006e7004211 */ /* 0x000fc600078030ff */
[----:B------:R1:W-:Y:S01]  /*19e0*/  @P5 LDGSTS.E.BYPASS.LTC128B.128 [R245+0x5100], [R14.64], !P2 ;  /* 0x051000000ef55fae */ /* 0x0003e2000d101d48 */
[C---:B------:R-:W-:Y:S01]  /*19f0*/  @P4 LEA.HI.X R2, R231.reuse, R7, R246, 0x6, P0 ;  /* 0x00000007e7024211 */ /* 0x040fe200000f34f6 */
[----:B------:R-:W-:Y:S01]  /*1a00*/  @P1 IMAD.WIDE.U32 R6, R231, 0x60, R6 ;  /* 0x00000060e7061825 */ /* 0x000fe200078e0006 */
[----:B------:R-:W-:-:S04]  /*1a10*/  @P4 LEA R12, P0, R0, c[0x0][0x1c8], 0x1 ;  /* 0x00007200000c4a11 */ /* 0x000fc800078008ff */
[----:B------:R-:W-:Y:S01]  /*1a20*/  @P4 LEA.HI.X R13, R0, c[0x0][0x1cc], R2, 0x1, P0 ;  /* 0x00007300000d4a11 */ /* 0x000fe200000f0c02 */
[----:B------:R-:W-:Y:S01]  /*1a30*/  @P3 IMAD.IADD R0, R9, 0x1, R10 ;  /* 0x0000000109003824 */ /* 0x000fe200078e020a */
[C---:B------:R-:W-:Y:S02]  /*1a40*/  @P3 LEA R10, P0, R8.reuse, c[0x0][0x1c8], 0x1 ;  /* 0x00007200080a3a11 */ /* 0x040fe400078008ff */
[----:B------:R-:W-:Y:S01]  /*1a50*/  LEA.HI R2, R25, R18, RZ, 0x1 ;  /* 0x0000001219027211 */ /* 0x000fe200078f08ff */
[----:B------:R1:W-:Y:S01]  /*1a60*/  @P4 LDGSTS.E.BYPASS.LTC128B.128 [R245+0x5900], [R12.64], !P2 ;  /* 0x059000000cf54fae */ /* 0x0003e2000d101d48 */
[----:B------:R-:W-:Y:S01]  /*1a70*/  @P3 LEA.HI.X R11, R8, c[0x0][0x1cc], R0, 0x1, P0 ;  /* 0x00007300080b3a11 */ /* 0x000fe200000f0c00 */
[----:B------:R-:W-:Y:S01]  /*1a80*/  @P1 IMAD.IADD R0, R7, 0x1, R5 ;  /* 0x0000000107001824 */ /* 0x000fe200078e0205 */
[----:B------:R-:W-:Y:S02]  /*1a90*/  @P1 LEA R8, P0, R6, c[0x0][0x1c8], 0x1 ;  /* 0x0000720006081a11 */ /* 0x000fe400078008ff */
[----:B------:R-:W-:Y:S01]  /*1aa0*/  LOP3.LUT R2, R2, 0xfffffffe, RZ, 0xc0, !PT ;  /* 0xfffffffe02027812 */ /* 0x000fe200078ec0ff */
[----:B------:R2:W-:Y:S01]  /*1ab0*/  @P3 LDGSTS.E.BYPASS.LTC128B.128 [R245+0x6100], [R10.64], !P2 ;  /* 0x061000000af53fae */ /* 0x0005e2000d101d48 */
[----:B------:R-:W-:Y:S01]  /*1ac0*/  @P1 LEA.HI.X R9, R6, c[0x0][0x1cc], R0, 0x1, P0 ;  /* 0x0000730006091a11 */ /* 0x000fe200000f0c00 */
[C---:B------:R-:W-:Y:S01]  /*1ad0*/  IMAD.SHL.U32 R0, R68.reuse, 0x40, RZ ;  /* 0x0000004044007824 */ /* 0x040fe200078e00ff */
[----:B------:R-:W-:Y:S01]  /*1ae0*/  LOP3.LUT P0, RZ, R68, 0x2, RZ, 0xc0, !PT ;  /* 0x0000000244ff7812 */ /* 0x000fe2000780c0ff */
[----:B------:R-:W-:Y:S01]  /*1af0*/  IMAD.IADD R18, R18, 0x1, -R2 ;  /* 0x0000000112127824 */ /* 0x000fe200078e0a02 */
[----:B------:R-:W-:Y:S01]  /*1b00*/  ISETP.GE.AND P3, PT, R20, c[0x0][0x1d4], PT ;  /* 0x0000750014007a0c */ /* 0x000fe20003f66270 */
[----:B------:R4:W-:Y:S01]  /*1b10*/  @P1 LDGSTS.E.BYPASS.LTC128B.128 [R245+0x6900], [R8.64], !P2 ;  /* 0x0690000008f51fae */ /* 0x0009e2000d101d48 */
[----:B------:R-:W-:Y:S01]  /*1b20*/  IMAD.SHL.U32 R2, R23, 0x40, RZ ;  /* 0x0000004017027824 */ /* 0x000fe200078e00ff */
[----:B------:R-:W-:Y:S01]  /*1b30*/  LOP3.LUT R0, R0, 0x1c0, RZ, 0xc0, !PT ;  /* 0x000001c000007812 */ /* 0x000fe200078ec0ff */
[----:B------:R-:W-:Y:S01]  /*1b40*/  IMAD.SHL.U32 R5, R18, 0x8, RZ ;  /* 0x0000000812057824 */ /* 0x000fe200078e00ff */
[----:B------:R-:W0:Y:S01]  /*1b50*/  LDGDEPBAR ;  /* 0x00000000000079af */ /* 0x000e220000000000 */
[----:B------:R-:W-:-:S02]  /*1b60*/  ISETP.LT.OR P6, PT, R22, 0x1, P3 ;  /* 0x000000011600780c */ /* 0x000fc40001fc1670 */
[----:B------:R-:W-:Y:S02]  /*1b70*/  LOP3.LUT R2, R2, 0x1c0, RZ, 0xc0, !PT ;  /* 0x000001c002027812 */ /* 0x000fe400078ec0ff */
[----:B------:R-:W-:Y:S02]  /*1b80*/  SHF.R.U32.HI R6, RZ, 0x3, R0 ;  /* 0x00000003ff067819 */ /* 0x000fe40000011600 */
[----:B------:R-:W-:Y:S01]  /*1b90*/  LOP3.LUT R7, R2, 0x8, R5, 0xf8, !PT ;  /* 0x0000000802077812 */ /* 0x000fe200078ef805 */
[----:B------:R-:W-:Y:S01]  /*1ba0*/  IMAD.SHL.U32 R5, R24, 0x40, RZ ;  /* 0x0000004018057824 */ /* 0x000fe200078e00ff */
[----:B------:R-:W-:Y:S02]  /*1bb0*/  SHF.R.U32.HI R2, RZ, 0x3, R2 ;  /* 0x00000003ff027819 */ /* 0x000fe40000011602 */
[----:B------:R-:W-:Y:S02]  /*1bc0*/  ISETP.LT.OR P5, PT, R22, 0x11, P3 ;  /* 0x000000111600780c */ /* 0x000fe40001fa1670 */
[----:B------:R-:W-:-:S02]  /*1bd0*/  LOP3.LUT R141, R7, R2, RZ, 0x3c, !PT ;  /* 0x00000002078d7212 */ /* 0x000fc400078e3cff */
[----:B------:R-:W-:Y:S01]  /*1be0*/  LOP3.LUT R5, R5, 0xfffffe00, RZ, 0xc0, !PT ;  /* 0xfffffe0005057812 */ /* 0x000fe200078ec0ff */
[----:B----4-:R-:W-:Y:S01]  /*1bf0*/  IMAD.SHL.U32 R8, R19, 0x8, RZ ;  /* 0x0000000813087824 */ /* 0x010fe200078e00ff */
[----:B------:R-:W-:-:S04]  /*1c00*/  DEPBAR.LE SB0, 0x1 ;  /* 0x000080400000791a */ /* 0x000fc80000000000 */
[----:B------:R-:W-:-:S04]  /*1c10*/  DEPBAR.LE SB0, 0x0 ;  /* 0x000080000000791a */ /* 0x000fc80000000000 */
[----:B------:R-:W-:Y:S01]  /*1c20*/  LOP3.LUT R8, R0, 0x8, R8, 0xf8, !PT ;  /* 0x0000000800087812 */ /* 0x000fe200078ef808 */
[----:B------:R-:W-:-:S03]  /*1c30*/  IMAD.SHL.U32 R0, R228, 0x20, RZ ;  /* 0x00000020e4007824 */ /* 0x000fc600078e00ff */
[----:B------:R-:W-:Y:S02]  /*1c40*/  LOP3.LUT R6, R8, R6, RZ, 0x3c, !PT ;  /* 0x0000000608067212 */ /* 0x000fe400078e3cff */
[----:B------:R-:W-:-:S03]  /*1c50*/  LOP3.LUT R2, R0, 0x7ffffc00, RZ, 0xc0, !PT ;  /* 0x7ffffc0000027812 */ /* 0x000fc600078ec0ff */
[----:B------:R-:W-:Y:S01]  /*1c60*/  IMAD R0, R18, 0x200, R6 ;  /* 0x0000020012007824 */ /* 0x000fe200078e0206 */
[----:B------:R-:W-:Y:S01]  /*1c70*/  IADD3 R2, R141, R5, R2 ;  /* 0x000000058d027210 */ /* 0x000fe20007ffe002 */
[----:B------:R-:W-:-:S04]  /*1c80*/  IMAD.WIDE.U32 R6, R21, c[0x0][0x208], RZ ;  /* 0x0000820015067a25 */ /* 0x000fc800078e00ff */
[----:B------:R-:W-:Y:S01]  /*1c90*/  IMAD.SHL.U32 R143, R0, 0x2, RZ ;  /* 0x00000002008f7824 */ /* 0x000fe200078e00ff */
[----:B------:R-:W-:Y:S01]  /*1ca0*/  BAR.SYNC.DEFER_BLOCKING 0x0 ;  /* 0x0000000000007b1d */ /* 0x000fe20000010000 */
[----:B------:R-:W-:-:S03]  /*1cb0*/  IMAD.SHL.U32 R234, R2, 0x2, RZ ;  /* 0x0000000202ea7824 */ /* 0x000fc600078e00ff */
[----:B------:R-:W-:Y:S01]  /*1cc0*/  IADD3 R0, R143, 0x3900, RZ ;  /* 0x000039008f007810 */ /* 0x000fe20007ffe0ff */
[--C-:B------:R-:W-:Y:S01]  /*1cd0*/  IMAD R237, R3, 0x2, R234.reuse ;  /* 0x0000000203ed7824 */ /* 0x100fe200078e02ea */
[----:B------:R-:W-:Y:S01]  /*1ce0*/  IADD3 R238, R143, 0x3920, RZ ;  /* 0x000039208fee7810 */ /* 0x000fe20007ffe0ff */
[----:B------:R-:W-:Y:S01]  /*1cf0*/  IMAD R235, R4, 0x2, R234 ;  /* 0x0000000204eb7824 */ /* 0x000fe200078e02ea */
[----:B------:R-:W-:Y:S01]  /*1d00*/  @P0 IADD3 R238, R0, -0x20, RZ ;  /* 0xffffffe000ee0810 */ /* 0x000fe20007ffe0ff */
[----:B------:R-:W-:Y:S02]  /*1d10*/  IMAD R0, R69, c[0x0][0x208], RZ ;  /* 0x0000820045007a24 */ /* 0x000fe400078e02ff */
[----:B------:R-:W-:Y:S01]  /*1d20*/  IMAD R236, R3, 0x2, R235 ;  /* 0x0000000203ec7824 */ /* 0x000fe200078e02eb */
[C---:B------:R-:W-:Y:S01]  /*1d30*/  IADD3 R244, R238.reuse, 0x800, RZ ;  /* 0x00000800eef47810 */ /* 0x040fe20007ffe0ff */
[----:B------:R-:W-:Y:S01]  /*1d40*/  IMAD R0, R21, c[0x0][0x20c], R0 ;  /* 0x0000830015007a24 */ /* 0x000fe200078e0200 */
[----:B------:R-:W-:-:S02]  /*1d50*/  IADD3 R243, R238, 0x1000, RZ ;  /* 0x00001000eef37810 */ /* 0x000fc40007ffe0ff */
[C---:B------:R-:W-:Y:S01]  /*1d60*/  IADD3 R242, R238.reuse, 0x1800, RZ ;  /* 0x00001800eef27810 */ /* 0x040fe20007ffe0ff */
[----:B------:R-:W-:Y:S01]  /*1d70*/  IMAD.IADD R0, R7, 0x1, R0 ;  /* 0x0000000107007824 */ /* 0x000fe200078e0200 */
[C---:B------:R-:W-:Y:S02]  /*1d80*/  IADD3 R241, R238.reuse, 0x2000, RZ ;  /* 0x00002000eef17810 */ /* 0x040fe40007ffe0ff */
[----:B------:R-:W-:Y:S01]  /*1d90*/  IADD3 R240, R238, 0x2800, RZ ;  /* 0x00002800eef07810 */ /* 0x000fe20007ffe0ff */
[----:B------:R-:W-:Y:S01]  /*1da0*/  IMAD R0, R0, 0x70, RZ ;  /* 0x0000007000007824 */ /* 0x000fe200078e02ff */
[----:B------:R-:W-:Y:S01]  /*1db0*/  IADD3 R239, R238, 0x3000, RZ ;  /* 0x00003000eeef7810 */ /* 0x000fe20007ffe0ff */
[----:B--2---:R-:W-:Y:S04]  /*1dc0*/  LDSM.16.M88.4 R8, [R234+0x9100] ;  /* 0x00910000ea08783b */ /* 0x004fe80000000200 */
[----:B------:R-:W2:Y:S04]  /*1dd0*/  LDSM.16.M88.4 R28, [R143+0x3900] ;  /* 0x003900008f1c783b */ /* 0x000ea80000000200 */
[----:B------:R-:W4:Y:S04]  /*1de0*/  LDSM.16.M88.4 R24, [R143+0x4100] ;  /* 0x004100008f18783b */ /* 0x000f280000000200 */
[----:B---3--:R-:W3:Y:S04]  /*1df0*/  LDSM.16.M88.4 R16, [R143+0x4900] ;  /* 0x004900008f10783b */ /* 0x008ee80000000200 */
[----:B------:R-:W5:Y:S04]  /*1e00*/  LDSM.16.M88.4 R32, [R143+0x5100] ;  /* 0x005100008f20783b */ /* 0x000f680000000200 */
[----:B------:R-:W3:Y:S04]  /*1e10*/  LDSM.16.M88.4 R36, [R143+0x5900] ;  /* 0x005900008f24783b */ /* 0x000ee80000000200 */
[----:B------:R-:W5:Y:S04]  /*1e20*/  LDSM.16.M88.4 R44, [R143+0x6100] ;  /* 0x006100008f2c783b */ /* 0x000f680000000200 */
[----:B------:R-:W5:Y:S04]  /*1e30*/  LDSM.16.M88.4 R40, [R143+0x6900] ;  /* 0x006900008f28783b */ /* 0x000f680000000200 */
[----:B-1----:R-:W1:Y:S04]  /*1e40*/  LDSM.16.M88.4 R12, [R234+0x7100] ;  /* 0x00710000ea0c783b */ /* 0x002e680000000200 */
[----:B------:R-:W-:Y:S04]  /*1e50*/  LDSM.16.M88.4 R52, [R238+0x800] ;  /* 0x00080000ee34783b */ /* 0x000fe80000000200 */
[----:B------:R-:W-:Y:S01]  /*1e60*/  LDSM.16.M88.4 R48, [R238+0x1000] ;  /* 0x00100000ee30783b */ /* 0x000fe20000000200 */
[C---:B--2---:R-:W-:Y:S03]  /*1e70*/  HMMA.16816.F32 R60, R8.reuse, R28, RZ ;  /* 0x0000001c083c723c */ /* 0x044fe600000018ff */
[----:B------:R-:W-:Y:S05]  /*1e80*/  LDSM.16.M88.4 R56, [R238] ;  /* 0x00000000ee38783b */ /* 0x000fea0000000200 */
[C---:B----4-:R-:W-:Y:S08]  /*1e90*/  HMMA.16816.F32 R64, R8.reuse, R24, RZ ;  /* 0x000000180840723c */ /* 0x050ff000000018ff */
[C---:B---3--:R-:W-:Y:S08]  /*1ea0*/  HMMA.16816.F32 R72, R8.reuse, R16, RZ ;  /* 0x000000100848723c */ /* 0x048ff000000018ff */
[C---:B-----5:R-:W-:Y:S08]  /*1eb0*/  HMMA.16816.F32 R76, R8.reuse, R32, RZ ;  /* 0x00000020084c723c */ /* 0x060ff000000018ff */
        /* <DEDUP_REMOVED lines=9> */
[----:B------:R-:W-:Y:S07]  /*1f50*/  HMMA.16816.F32 R188, R8, R42, RZ ;  /* 0x0000002a08bc723c */ /* 0x000fee00000018ff */
[----:B------:R-:W-:Y:S01]  /*1f60*/  IMAD.WIDE.U32 R8, R6, 0x70, R70 ;  /* 0x0000007006087825 */ /* 0x000fe200078e0046 */
[----:B-1----:R-:W-:Y:S03]  /*1f70*/  HMMA.16816.F32 R184, R12, R28, RZ ;  /* 0x0000001c0cb8723c */ /* 0x002fe600000018ff */
[----:B------:R-:W-:Y:S01]  /*1f80*/  IMAD.IADD R0, R9, 0x1, R0 ;  /* 0x0000000109007824 */ /* 0x000fe200078e0200 */
[----:B------:R-:W-:-:S04]  /*1f90*/  LEA R6, P1, R8, c[0x0][0x1f8], 0x1 ;  /* 0x00007e0008067a11 */ /* 0x000fc800078208ff */
[C---:B------:R-:W-:Y:S01]  /*1fa0*/  HMMA.16816.F32 R180, R12.reuse, R30, RZ ;  /* 0x0000001e0cb4723c */ /* 0x040fe200000018ff */
[----:B------:R-:W-:Y:S01]  /*1fb0*/  LDSM.16.M88.4 R28, [R238+0x2800] ;  /* 0x00280000ee1c783b */ /* 0x000fe20000000200 */
[----:B------:R-:W-:Y:S02]  /*1fc0*/  IADD3 R20, P0, R6, UR7, RZ ;  /* 0x0000000706147c10 */ /* 0x000fe4000ff1e0ff */
[----:B------:R-:W-:Y:S01]  /*1fd0*/  LEA.HI.X R7, R8, c[0x0][0x1fc], R0, 0x1, P1 ;  /* 0x00007f0008077a11 */ /* 0x000fe200008f0c00 */
[----:B------:R-:W-:Y:S01]  /*1fe0*/  IMAD.MOV.U32 R0, RZ, RZ, 0x40 ;  /* 0x00000040ff007424 */ /* 0x000fe200078e00ff */
[----:B------:R-:W-:Y:S01]  /*1ff0*/  LDSM.16.M88.4 R8, [R237+0x7100] ;  /* 0x00710000ed08783b */ /* 0x000fe20000000200 */
[----:B------:R-:W-:Y:S01]  /*2000*/  LOP3.LUT P1, RZ, R68, 0x4, RZ, 0xc0, !PT ;  /* 0x0000000444ff7812 */ /* 0x000fe2000782c0ff */
[----:B------:R-:W-:Y:S01]  /*2010*/  HMMA.16816.F32 R148, R12, R16, RZ ;  /* 0x000000100c94723c */ /* 0x000fe200000018ff */
[----:B------:R-:W-:Y:S02]  /*2020*/  IADD3.X R21, R7, UR5, RZ, P0, !PT ;  /* 0x0000000507157c10 */ /* 0x000fe400087fe4ff */
[----:B------:R-:W-:-:S02]  /*2030*/  ISETP.LT.OR P0, PT, R22, 0x21, P3 ;  /* 0x000000211600780c */ /* 0x000fc40001f01670 */
[----:B------:R-:W-:-:S03]  /*2040*/  SEL R0, R0, 0xffffffc0, !P1 ;  /* 0xffffffc000007807 */ /* 0x000fc60004800000 */
[----:B------:R-:W-:Y:S01]  /*2050*/  HMMA.16816.F32 R172, R12, R18, RZ ;  /* 0x000000120cac723c */ /* 0x000fe200000018ff */
[----:B------:R-:W1:Y:S01]  /*2060*/  LDSM.16.M88.4 R16, [R237+0x9100] ;  /* 0x00910000ed10783b */ /* 0x000e620000000200 */
[----:B------:R-:W-:Y:S02]  /*2070*/  IMAD.IADD R233, R143, 0x1, R0 ;  /* 0x000000018fe97824 */ /* 0x000fe400078e0200 */
[----:B------:R-:W-:Y:S01]  /*2080*/  IMAD.IADD R232, R0, 0x1, R238 ;  /* 0x0000000100e87824 */ /* 0x000fe200078e02ee */
[----:B------:R-:W-:-:S03]  /*2090*/  LOP3.LUT R0, R141, R5, RZ, 0xfc, !PT ;  /* 0x000000058d007212 */ /* 0x000fc600078efcff */
[C---:B------:R-:W-:Y:S08]  /*20a0*/  HMMA.16816.F32 R144, R12.reuse, R32, RZ ;  /* 0x000000200c90723c */ /* 0x040ff000000018ff */
[C---:B------:R-:W-:Y:S01]  /*20b0*/  HMMA.16816.F32 R168, R12.reuse, R34, RZ ;  /* 0x000000220ca8723c */ /* 0x040fe200000018ff */
[----:B------:R-:W2:Y:S07]  /*20c0*/  LDSM.16.M88.4 R32, [R238+0x2000] ;  /* 0x00200000ee20783b */ /* 0x000eae0000000200 */
[C---:B------:R-:W-:Y:S08]  /*20d0*/  HMMA.16816.F32 R156, R12.reuse, R24, RZ ;  /* 0x000000180c9c723c */ /* 0x040ff000000018ff */
[C---:B------:R-:W-:Y:S01]  /*20e0*/  HMMA.16816.F32 R176, R12.reuse, R26, RZ ;  /* 0x0000001a0cb0723c */ /* 0x040fe200000018ff */
[----:B------:R-:W-:Y:S07]  /*20f0*/  LDSM.16.M88.4 R24, [R238+0x3000] ;  /* 0x00300000ee18783b */ /* 0x000fee0000000200 */
[C---:B------:R-:W-:Y:S08]  /*2100*/  HMMA.16816.F32 R136, R12.reuse, R36, RZ ;  /* 0x000000240c88723c */ /* 0x040ff000000018ff */
[----:B------:R-:W-:Y:S01]  /*2110*/  HMMA.16816.F32 R160, R12, R38, RZ ;  /* 0x000000260ca0723c */ /* 0x000fe200000018ff */
[----:B------:R-:W3:Y:S04]  /*2120*/  LDSM.16.M88.4 R36, [R238+0x1800] ;  /* 0x00180000ee24783b */ /* 0x000ee80000000200 */
[----:B------:R-:W-:Y:S01]  /*2130*/  @!PT LDS RZ, [RZ] ;  /* 0x00000000fffff984 */ /* 0x000fe20000000800 */
[----:B------:R-:W-:Y:S01]  /*2140*/  @!PT LDS RZ, [RZ] ;  /* 0x00000000fffff984 */ /* 0x000fe20000000800 */
[----:B------:R-:W-:Y:S01]  /*2150*/  @!PT LDS RZ, [RZ] ;  /* 0x00000000fffff984 */ /* 0x000fe20000000800 */
[----:B------:R4:W-:Y:S01]  /*2160*/  LDGSTS.E.BYPASS.LTC128B.128 [R245+0x100], [R6.64], !P6 ;  /* 0x0010000006f57fae */ /* 0x0009e2000f101d48 */
[----:B------:R-:W-:-:S02]  /*2170*/  ISETP.LT.OR P6, PT, R22, 0x31, P3 ;  /* 0x000000311600780c */ /* 0x000fc40001fc1670 */
[----:B------:R-:W-:Y:S01]  /*2180*/  HMMA.16816.F32 R128, R12, R44, RZ ;  /* 0x0000002c0c80723c */ /* 0x000fe200000018ff */
[----:B------:R5:W-:Y:S01]  /*2190*/  LDGSTS.E.BYPASS.LTC128B.128 [R245+0x900], [R20.64], !P5 ;  /* 0x0090000014f57fae */ /* 0x000be2000e901d48 */
[----:B------:R-:W-:-:S06]  /*21a0*/  ISETP.LT.OR P5, PT, R22, 0x41, P3 ;  /* 0x000000411600780c */ /* 0x000fcc0001fa1670 */
[C---:B------:R-:W-:Y:S08]  /*21b0*/  HMMA.16816.F32 R152, R12.reuse, R46, RZ ;  /* 0x0000002e0c98723c */ /* 0x040ff000000018ff */
[C---:B------:R-:W-:Y:S08]  /*21c0*/  HMMA.16816.F32 R124, R12.reuse, R40, RZ ;  /* 0x000000280c7c723c */ /* 0x040ff000000018ff */
[----:B------:R-:W-:Y:S07]  /*21d0*/  HMMA.16816.F32 R132, R12, R42, RZ ;  /* 0x0000002a0c84723c */ /* 0x000fee00000018ff */
[----:B------:R-:W-:Y:S01]  /*21e0*/  IADD3 R12, P4, R20, UR7, RZ ;  /* 0x00000007140c7c10 */ /* 0x000fe2000ff9e0ff */
[----:B-1----:R-:W-:Y:S03]  /*21f0*/  HMMA.16816.F32 R44, R16, R28, R84 ;  /* 0x0000001c102c723c */ /* 0x002fe60000001854 */
[----:B------:R-:W-:-:S02]  /*2200*/  IADD3.X R13, R21, UR5, RZ, P4, !PT ;  /* 0x00000005150d7c10 */ /* 0x000fc4000a7fe4ff */
[----:B------:R-:W-:-:S03]  /*2210*/  IADD3 R14, P4, R12, UR7, RZ ;  /* 0x000000070c0e7c10 */ /* 0x000fc6000ff9e0ff */
[----:B------:R1:W-:Y:S01]  /*2220*/  LDGSTS.E.BYPASS.LTC128B.128 [R245+0x1100], [R12.64], !P0 ;  /* 0x011000000cf57fae */ /* 0x0003e2000c101d48 */
[----:B------:R-:W-:Y:S01]  /*2230*/  IADD3.X R15, R13, UR5, RZ, P4, !PT ;  /* 0x000000050d0f7c10 */ /* 0x000fe2000a7fe4ff */
[----:B--2---:R-:W-:Y:S01]  /*2240*/  HMMA.16816.F32 R40, R16, R32, R80 ;  /* 0x000000201028723c */ /* 0x004fe20000001850 */
[----:B----4-:R-:W-:-:S03]  /*2250*/  IADD3 R6, P4, R14, UR7, RZ ;  /* 0x000000070e067c10 */ /* 0x010fc6000ff9e0ff */
[----:B------:R2:W-:Y:S01]  /*2260*/  LDGSTS.E.BYPASS.LTC128B.128 [R245+0x1900], [R14.64], !P6 ;  /* 0x019000000ef57fae */ /* 0x0005e2000f101d48 */
[----:B------:R-:W-:Y:S02]  /*2270*/  IADD3.X R7, R15, UR5, RZ, P4, !PT ;  /* 0x000000050f077c10 */ /* 0x000fe4000a7fe4ff */
[C---:B------:R-:W-:Y:S01]  /*2280*/  ISETP.LT.OR P4, PT, R22.reuse, 0x51, P3 ;  /* 0x000000511600780c */ /* 0x040fe20001f81670 */
[C---:B------:R-:W-:Y:S01]  /*2290*/  HMMA.16816.F32 R100, R16.reuse, R48, R72 ;  /* 0x000000301064723c */ /* 0x040fe20000001848 */
[----:B------:R-:W-:Y:S01]  /*22a0*/  ISETP.LT.OR P3, PT, R22, 0x61, P3 ;  /* 0x000000611600780c */ /* 0x000fe20001f61670 */
[----:B------:R4:W-:Y:S06]  /*22b0*/  LDGSTS.E.BYPASS.LTC128B.128 [R245+0x2100], [R6.64], !P5 ;  /* 0x0210000006f57fae */ /* 0x0009ec000e901d48 */
[C---:B---3--:R-:W-:Y:S08]  /*22c0*/  HMMA.16816.F32 R92, R16.reuse, R36, R76 ;  /* 0x00000024105c723c */ /* 0x048ff0000000184c */
[----:B------:R-:W-:Y:S01]  /*22d0*/  HMMA.16816.F32 R220, R16, R54, R108 ;  /* 0x0000003610dc723c */ /* 0x000fe2000000186c */
[----:B-1----:R-:W-:-:S04]  /*22e0*/  IADD3 R12, P0, R6, UR7, RZ ;  /* 0x00000007060c7c10 */ /* 0x002fc8000ff1e0ff */
[----:B------:R-:W-:Y:S02]  /*22f0*/  IADD3.X R13, R7, UR5, RZ, P0, !PT ;  /* 0x00000005070d7c10 */ /* 0x000fe400087fe4ff */
[----:B--2---:R-:W-:Y:S01]  /*2300*/  IADD3 R14, P0, R12, UR7, RZ ;  /* 0x000000070c0e7c10 */ /* 0x004fe2000ff1e0ff */
[----:B------:R-:W-:Y:S02]  /*2310*/  HMMA.16816.F32 R116, R16, R56, R60 ;  /* 0x000000381074723c */ /* 0x000fe4000000183c */
[----:B------:R1:W-:Y:S01]  /*2320*/  LDGSTS.E.BYPASS.LTC128B.128 [R245+0x2900], [R12.64], !P4 ;  /* 0x029000000cf57fae */ /* 0x0003e2000e101d48 */
[----:B------:R-:W-:Y:S02]  /*2330*/  IADD3.X R15, R13, UR5, RZ, P0, !PT ;  /* 0x000000050d0f7c10 */ /* 0x000fe400087fe4ff */
[----:B------:R-:W-:-:S03]  /*2340*/  ISETP.GE.AND P0, PT, R140, 0x71, PT ;  /* 0x000000718c00780c */ /* 0x000fc60003f06270 */
[----:B------:R1:W-:Y:S01]  /*2350*/  LDGSTS.E.BYPASS.LTC128B.128 [R245+0x3100], [R14.64], !P3 ;  /* 0x031000000ef57fae */ /* 0x0003e2000d901d48 */
[C---:B------:R-:W-:Y:S03]  /*2360*/  HMMA.16816.F32 R104, R16.reuse, R52, R64 ;  /* 0x000000341068723c */ /* 0x040fe60000001840 */
[----:B-----5:R-:W-:Y:S04]  /*2370*/  LDSM.16.M88.4 R20, [R235+0x9100] ;  /* 0x00910000eb14783b */ /* 0x020fe80000000200 */
[----:B------:R-:W2:Y:S01]  /*2380*/  LDSM.16.M88.4 R84, [R233+0x5900] ;  /* 0x00590000e954783b */ /* 0x000ea20000000200 */
[C---:B------:R-:W-:Y:S03]  /*2390*/  HMMA.16816.F32 R88, R16.reuse, R24, R88 ;  /* 0x000000181058723c */ /* 0x040fe60000001858 */
[----:B------:R-:W3:Y:S04]  /*23a0*/  LDSM.16.M88.4 R80, [R233+0x6100] ;  /* 0x00610000e950783b */ /* 0x000ee80000000200 */
[----:B------:R-:W5:Y:S01]  /*23b0*/  LDSM.16.M88.4 R72, [R233+0x5100] ;  /* 0x00510000e948783b */ /* 0x000f620000000200 */
        /* <DEDUP_REMOVED lines=8> */
[----:B------:R-:W0:Y:S01]  /*2440*/  LDGDEPBAR ;  /* 0x00000000000079af */ /* 0x000e220000000000 */
[C---:B------:R-:W-:Y:S08]  /*2450*/  HMMA.16816.F32 R204, R16.reuse, R34, R164 ;  /* 0x0000002210cc723c */ /* 0x040ff000000018a4 */
[C---:B------:R-:W-:Y:S08]  /*2460*/  HMMA.16816.F32 R200, R16.reuse, R30, R192 ;  /* 0x0000001e10c8723c */ /* 0x040ff000000018c0 */
[----:B------:R-:W-:Y:S01]  /*2470*/  HMMA.16816.F32 R188, R16, R26, R188 ;  /* 0x0000001a10bc723c */ /* 0x000fe200000018bc */
[----:B------:R-:W1:Y:S07]  /*2480*/  LDSM.16.M88.4 R16, [R235+0x7100] ;  /* 0x00710000eb10783b */ /* 0x000e6e0000000200 */
        /* <DEDUP_REMOVED lines=17> */
[----:B------:R-:W-:Y:S01]  /*25a0*/  HMMA.16816.F32 R164, R8, R26, R132 ;  /* 0x0000001a08a4723c */ /* 0x000fe20000001884 */
[----:B------:R-:W1:Y:S04]  /*25b0*/  LDSM.16.M88.4 R8, [R236+0x9100] ;  /* 0x00910000ec08783b */ /* 0x000e680000000200 */
[----:B------:R-:W-:Y:S03]  /*25c0*/  LDSM.16.M88.4 R24, [R232+0x3000] ;  /* 0x00300000e818783b */ /* 0x000fe60000000200 */
[C---:B--2---:R-:W-:Y:S01]  /*25d0*/  HMMA.16816.F32 R144, R20.reuse, R84, R40 ;  /* 0x000000541490723c */ /* 0x044fe20000001828 */
[----:B------:R-:W2:Y:S07]  /*25e0*/  LDSM.16.M88.4 R40, [R232+0x1000] ;  /* 0x00100000e828783b */ /* 0x000eae0000000200 */
[----:B---3--:R-:W-:Y:S01]  /*25f0*/  HMMA.16816.F32 R132, R20, R80, R44 ;  /* 0x000000501484723c */ /* 0x008fe2000000182c */
[----:B------:R-:W3:Y:S01]  /*2600*/  LDSM.16.M88.4 R44, [R232+0x800] ;  /* 0x00080000e82c783b */ /* 0x000ee20000000200 */
[----:B------:R-:W-:-:S06]  /*2610*/  DEPBAR.LE SB0, 0x0 ;  /* 0x000080000000791a */ /* 0x000fcc0000000000 */
[C---:B-----5:R-:W-:Y:S08]  /*2620*/  HMMA.16816.F32 R148, R20.reuse, R72, R92 ;  /* 0x000000481494723c */ /* 0x060ff0000000185c */
[C---:B------:R-:W-:Y:S08]  /*2630*/  HMMA.16816.F32 R124, R20.reuse, R76, R88 ;  /* 0x0000004c147c723c */ /* 0x040ff00000001858 */
[C---:B------:R-:W-:Y:S08]  /*2640*/  HMMA.16816.F32 R160, R20.reuse, R64, R116 ;  /* 0x0000004014a0723c */ /* 0x040ff00000001874 */
[C---:B------:R-:W-:Y:S08]  /*2650*/  HMMA.16816.F32 R156, R20.reuse, R60, R104 ;  /* 0x0000003c149c723c */ /* 0x040ff00000001868 */
[C---:B------:R-:W-:Y:S08]  /*2660*/  HMMA.16816.F32 R152, R20.reuse, R68, R100 ;  /* 0x000000441498723c */ /* 0x040ff00000001864 */
[----:B------:R-:W-:Y:S08]  /*2670*/  HMMA.16816.F32 R120, R20, R66, R96 ;  /* 0x000000421478723c */ /* 0x000ff00000001860 */
[C---:B-1----:R-:W-:Y:S08]  /*2680*/  HMMA.16816.F32 R92, R16.reuse, R64, R184 ;  /* 0x00000040105c723c */ /* 0x042ff000000018b8 */
        /* <DEDUP_REMOVED lines=23> */
[C---:B--2---:R-:W-:Y:S08]  /*2800*/  HMMA.16816.F32 R152, R8.reuse, R40, R152 ;  /* 0x000000280898723c */ /* 0x044ff00000001898 */
        /* <DEDUP_REMOVED lines=57> */
.L_x_766:
[----:B----4-:R-:W-:Y:S01]  /*2ba0*/  LOP3.LUT R2, R228, 0xffffffe0, RZ, 0xc0, !PT ;  /* 0xffffffe0e4027812 */ /* 0x010fe200078ec0ff */
[----:B---3--:R-:W-:Y:S01]  /*2bb0*/  IMAD.IADD R6, R140, 0x1, R142 ;  /* 0x000000018c067824 */ /* 0x008fe200078e028e */
        /* <DEDUP_REMOVED lines=59> */
[----:B------:R-:W-:Y:S02]  /*2f70*/  FSEL R101, R63, -INF , P4 ;  /* 0xff8000003f657808 */ /* 0x000fe40002000000 */
[----:B------:R-:W-:Y:S02]  /*2f80*/  ISETP.GT.AND P4, PT, R2, 0x28, PT ;  /* 0x000000280200780c */ /* 0x000fe40003f84270 */
[----:B------:R-:W-:Y:S02]  /*2f90*/  FSEL R116, R57, -INF , P1 ;  /* 0xff80000039747808 */ /* 0x000fe40000800000 */
[----:B------:R-:W-:Y:S02]  /*2fa0*/  FMNMX.FTZ R5, R118, R5, !PT ;  /* 0x0000000576057209 */ /* 0x000fe40007810000 */
        /* <DEDUP_REMOVED lines=33> */
[----:B------:R-:W-:Y:S01]  /*31c0*/  ISETP.GT.AND P4, PT, R2, 0x40, PT ;  /* 0x000000400200780c */ /* 0x000fe20003f84270 */
[----:B------:R-:W-:Y:S01]  /*31d0*/  LDSM.16.MT88.4 R20, [R228+0x900] ;  /* 0x00090000e414783b */ /* 0x000fe20000004200 */
[----:B------:R-:W-:Y:S02]  /*31e0*/  FSEL R141, R37, -INF , P1 ;  /* 0xff800000258d7808 */ /* 0x000fe40000800000 */
[----:B------:R-:W-:Y:S02]  /*31f0*/  FMNMX.FTZ R5, R142, R5, !PT ;  /* 0x000000058e057209 */ /* 0x000fe40007810000 */
[----:B------:R-:W-:Y:S02]  /*3200*/  FSEL R126, R148, -INF , P3 ;  /* 0xff800000947e7808 */ /* 0x000fe40001800000 */
        /* <DEDUP_REMOVED lines=22> */
[----:B------:R-:W-:Y:S01]  /*3370*/  ISETP.GT.AND P4, PT, R2, 0x50, PT ;  /* 0x000000500200780c */ /* 0x000fe20003f84270 */
[----:B------:R-:W-:Y:S01]  /*3380*/  LDSM.16.MT88.4 R16, [R228+0x100] ;  /* 0x00010000e410783b */ /* 0x000fe20000004200 */
        /* <DEDUP_REMOVED lines=15> */
[----:B------:R-:W-:-:S02]  /*3480*/  ISETP.GT.AND P5, PT, R2, 0x59, PT ;  /* 0x000000590200780c */ /* 0x000fc40003fa4270 */
[----:B------:R-:W-:Y:S02]  /*3490*/  FSEL R251, R48, -INF , P1 ;  /* 0xff80000030fb7808 */ /* 0x000fe40000800000 */
[----:B------:R-:W-:Y:S02]  /*34a0*/  FMNMX.FTZ R5, R221, R5, !PT ;  /* 0x00000005dd057209 */ /* 0x000fe40007810000 */
[C---:B------:R-:W-:Y:S02]  /*34b0*/  ISETP.GT.AND P6, PT, R2.reuse, 0x60, PT ;  /* 0x000000600200780c */ /* 0x040fe40003fc4270 */
[----:B------:R-:W-:Y:S02]  /*34c0*/  FSEL R252, R49, -INF , P5 ;  /* 0xff80000031fc7808 */ /* 0x000fe40002800000 */
[----:B------:R-:W-:Y:S02]  /*34d0*/  FMNMX.FTZ R5, R251, R5, !PT ;  /* 0x00000005fb057209 */ /* 0x000fe40007810000 */
        /* <DEDUP_REMOVED lines=16> */
[----:B------:R-:W-:Y:S02]  /*35e0*/  FMNMX.FTZ R5, R111, R5, !PT ;  /* 0x000000056f057209 */ /* 0x000fe40007810000 */
[----:B------:R-:W-:Y:S02]  /*35f0*/  FMNMX.FTZ R8, R46, R47, !PT ;  /* 0x0000002f2e087209 */ /* 0x000fe40007810000 */
[----:B------:R-:W-:-:S02]  /*3600*/  FMNMX.FTZ R5, R152, R5, !PT ;  /* 0x0000000598057209 */ /* 0x000fc40007810000 */
[----:B------:R-:W-:Y:S02]  /*3610*/  FMNMX.FTZ R8, R80, R8, !PT ;  /* 0x0000000850087209 */ /* 0x000fe40007810000 */
[----:B------:R-:W-:Y:S01]  /*3620*/  FSEL R174, R174, -INF , P1 ;  /* 0xff800000aeae7808 */ /* 0x000fe20000800000 */
[----:B------:R-:W1:Y:S01]  /*3630*/  SHFL.BFLY PT, R6, R5, 0x2, 0x1f ;  /* 0x0c401f0005067f89 */ /* 0x000e6200000e0000 */
[----:B------:R-:W-:Y:S02]  /*3640*/  FSEL R172, R172, -INF , P1 ;  /* 0xff800000acac7808 */ /* 0x000fe40000800000 */
[----:B------:R-:W-:Y:S02]  /*3650*/  FSEL R166, R50, -INF , P1 ;  /* 0xff80000032a67808 */ /* 0x000fe40000800000 */
        /* <DEDUP_REMOVED lines=10> */
[----:B-1----:R-:W-:Y:S02]  /*3700*/  FMNMX.FTZ R5, R5, R6, !PT ;  /* 0x0000000605057209 */ /* 0x002fe40007810000 */
[----:B------:R-:W-:Y:S02]  /*3710*/  FSEL R249, R70, -INF , P6 ;  /* 0xff80000046f97808 */ /* 0x000fe40003000000 */
[----:B------:R-:W-:Y:S01]  /*3720*/  FSEL R248, R71, -INF , P5 ;  /* 0xff80000047f87808 */ /* 0x000fe20002800000 */
[----:B------:R-:W1:Y:S01]  /*3730*/  SHFL.BFLY PT, R6, R5, 0x1, 0x1f ;  /* 0x0c201f0005067f89 */ /* 0x000e6200000e0000 */
[----:B------:R-:W-:-:S02]  /*3740*/  FSEL R222, R78, -INF , P4 ;  /* 0xff8000004ede7808 */ /* 0x000fc40002000000 */
[----:B------:R-:W-:Y:S02]  /*3750*/  FSEL R219, R79, -INF , P3 ;  /* 0xff8000004fdb7808 */ /* 0x000fe40001800000 */
[----:B-1----:R-:W-:Y:S02]  /*3760*/  FMNMX.FTZ R138, R5, R6, !PT ;  /* 0x00000006058a7209 */ /* 0x002fe40007810000 */
[----:B------:R-:W-:Y:S02]  /*3770*/  FMNMX.FTZ R5, R15, R24, !PT ;  /* 0x000000180f057209 */ /* 0x000fe40007810000 */
[----:B------:R-:W-:Y:S01]  /*3780*/  FMNMX.FTZ R6, R27, R28, !PT ;  /* 0x0000001c1b067209 */ /* 0x000fe20007810000 */
[----:B------:R-:W-:Y:S01]  /*3790*/  FMUL.FTZ R7, R138, c[0x0][0x2d0] ;  /* 0x0000b4008a077a20 */ /* 0x000fe20000410000 */
        /* <DEDUP_REMOVED lines=29> */
[----:B------:R-:W-:Y:S02]  /*3970*/  FSETP.NEU.FTZ.AND P1, PT, R138, -INF , PT ;  /* 0xff8000008a00780b */ /* 0x000fe40003f3d000 */
[----:B------:R-:W-:Y:S02]  /*3980*/  FMNMX.FTZ R5, R161, R5, !PT ;  /* 0x00000005a1057209 */ /* 0x000fe40007810000 */
[----:B------:R-:W-:-:S02]  /*3990*/  FMNMX.FTZ R6, R163, R6, !PT ;  /* 0x00000006a3067209 */ /* 0x000fc40007810000 */
[----:B------:R-:W-:Y:S02]  /*39a0*/  FMNMX.FTZ R5, R160, R5, !PT ;  /* 0x00000005a0057209 */ /* 0x000fe40007810000 */
[----:B------:R-:W-:Y:S02]  /*39b0*/  FSEL R7, R7, RZ, P1 ;  /* 0x000000ff07077208 */ /* 0x000fe40000800000 */
[----:B------:R-:W-:Y:S02]  /*39c0*/  FMNMX.FTZ R5, R162, R5, !PT ;  /* 0x00000005a2057209 */ /* 0x000fe40007810000 */
[----:B------:R-:W-:Y:S02]  /*39d0*/  ISETP.GT.AND P1, PT, R2, 0x59, PT ;  /* 0x000000590200780c */ /* 0x000fe40003f24270 */
[----:B------:R-:W-:Y:S02]  /*39e0*/  FMNMX.FTZ R5, R134, R5, !PT ;  /* 0x0000000586057209 */ /* 0x000fe40007810000 */
[----:B------:R-:W-:-:S02]  /*39f0*/  FSEL R173, R173, -INF , P1 ;  /* 0xff800000adad7808 */ /* 0x000fc40000800000 */
        /* <DEDUP_REMOVED lines=21> */
[----:B------:R-:W-:Y:S01]  /*3b50*/  FMNMX.FTZ R2, R175, R2, !PT ;  /* 0x00000002af027209 */ /* 0x000fe20007810000 */
[----:B------:R-:W1:Y:S01]  /*3b60*/  SHFL.BFLY PT, R6, R136, 0x2, 0x1f ;  /* 0x0c401f0088067f89 */ /* 0x000e6200000e0000 */
        /* <DEDUP_REMOVED lines=9> */
[----:B------:R-:W-:Y:S01]  /*3c00*/  FSEL R132, R51, -INF , P1 ;  /* 0xff80000033847808 */ /* 0x000fe20000800000 */
[----:B------:R-:W2:Y:S01]  /*3c10*/  SHFL.BFLY PT, R8, R2, 0x2, 0x1f ;  /* 0x0c401f0002087f89 */ /* 0x000ea200000e0000 */
[----:B------:R-:W-:Y:S02]  /*3c20*/  FMNMX.FTZ R5, R187, R5, !PT ;  /* 0x00000005bb057209 */ /* 0x000fe40007810000 */
[----:B-1----:R-:W-:Y:S01]  /*3c30*/  FMNMX.FTZ R136, R136, R6, !PT ;  /* 0x0000000688887209 */ /* 0x002fe20007810000 */
[----:B------:R-:W-:Y:S01]  /*3c40*/  FFMA.FTZ R6, R10, c[0x0][0x2d0], -R7 ;  /* 0x0000b4000a067a23 */ /* 0x000fe20000010807 */
[----:B------:R-:W-:-:S03]  /*3c50*/  FMNMX.FTZ R5, R202, R5, !PT ;  /* 0x00000005ca057209 */ /* 0x000fc60007810000 */
[----:B------:R-:W1:Y:S01]  /*3c60*/  SHFL.BFLY PT, R9, R136, 0x1, 0x1f ;  /* 0x0c201f0088097f89 */ /* 0x000e6200000e0000 */
[----:B------:R-:W-:Y:S01]  /*3c70*/  FMNMX.FTZ R5, R204, R5, !PT ;  /* 0x00000005cc057209 */ /* 0x000fe20007810000 */
[----:B------:R3:W-:Y:S01]  /*3c80*/  MUFU.EX2 R197, R6 ;  /* 0x0000000600c57308 */ /* 0x0007e20000000800 */
[----:B--2---:R-:W-:Y:S02]  /*3c90*/  FMNMX.FTZ R2, R2, R8, !PT ;  /* 0x0000000802027209 */ /* 0x004fe40007810000 */
[----:B---3--:R-:W-:Y:S01]  /*3ca0*/  FMNMX.FTZ R6, R167, R5, !PT ;  /* 0x00000005a7067209 */ /* 0x008fe20007810000 */
[----:B------:R-:W-:Y:S02]  /*3cb0*/  FFMA.FTZ R5, R11, c[0x0][0x2d0], -R7 ;  /* 0x0000b4000b057a23 */ /* 0x000fe40000010807 */
[----:B------:R-:W2:Y:S01]  /*3cc0*/  SHFL.BFLY PT, R11, R2, 0x1, 0x1f ;  /* 0x0c201f00020b7f89 */ /* 0x000ea200000e0000 */
[----:B------:R-:W-:Y:S01]  /*3cd0*/  FMNMX.FTZ R6, R170, R6, !PT ;  /* 0x00000006aa067209 */ /* 0x000fe20007810000 */
[----:B------:R3:W4:Y:S01]  /*3ce0*/  MUFU.EX2 R182, R5 ;  /* 0x0000000500b67308 */ /* 0x0007220000000800 */
[----:B-1----:R-:W-:-:S02]  /*3cf0*/  FMNMX.FTZ R136, R136, R9, !PT ;  /* 0x0000000988887209 */ /* 0x002fc40007810000 */
[----:B------:R-:W-:Y:S02]  /*3d00*/  FMNMX.FTZ R6, R166, R6, !PT ;  /* 0x00000006a6067209 */ /* 0x000fe40007810000 */
[C---:B------:R-:W-:Y:S01]  /*3d10*/  FSETP.NEU.FTZ.AND P1, PT, R136.reuse, -INF , PT ;  /* 0xff8000008800780b */ /* 0x040fe20003f3d000 */
[----:B------:R-:W-:Y:S01]  /*3d20*/  FMUL.FTZ R9, R136, c[0x0][0x2d0] ;  /* 0x0000b40088097a20 */ /* 0x000fe20000410000 */
[----:B------:R-:W-:Y:S01]  /*3d30*/  FMNMX.FTZ R6, R132, R6, !PT ;  /* 0x0000000684067209 */ /* 0x000fe20007810000 */
[----:B---3--:R-:W-:Y:S01]  /*3d40*/  FFMA.FTZ R5, R12, c[0x0][0x2d0], -R7 ;  /* 0x0000b4000c057a23 */ /* 0x008fe20000010807 */
[----:B----4-:R-:W-:-:S03]  /*3d50*/  F2FP.PACK_AB R12, R182, R197 ;  /* 0x000000c5b60c723e */ /* 0x010fc600000000ff */
        /* <DEDUP_REMOVED lines=21> */
[----:B--2---:R-:W-:-:S07]  /*3eb0*/  FFMA.FTZ R5, R24, c[0x0][0x2d0], -R6 ;  /* 0x0000b40018057a23 */ /* 0x004fce0000010806 */
[----:B------:R2:W3:Y:S01]  /*3ec0*/  MUFU.EX2 R192, R5 ;  /* 0x0000000500c07308 */ /* 0x0004e20000000800 */
[----:B-1----:R-:W-:-:S05]  /*3ed0*/  IMAD.MOV.U32 R4, RZ, RZ, R72 ;  /* 0x000000ffff047224 */ /* 0x002fca00078e0048 */
[----:B------:R-:W-:Y:S01]  /*3ee0*/  F2FP.PACK_AB R10, R4, R189 ;  /* 0x000000bd040a723e */ /* 0x000fe200000000ff */
[----:B--2---:R-:W-:-:S05]  /*3ef0*/  FMUL.FTZ R5, R2, c[0x0][0x2d0] ;  /* 0x0000b40002057a20 */ /* 0x004fca0000410000 */
[----:B------:R-:W-:-:S05]  /*3f00*/  FSEL R5, R5, RZ, P1 ;  /* 0x000000ff05057208 */ /* 0x000fca0000800000 */
[--C-:B------:R-:W-:Y:S02]  /*3f10*/  FFMA.FTZ R9, R27, c[0x0][0x2d0], -R5.reuse ;  /* 0x0000b4001b097a23 */ /* 0x100fe40000010805 */
[--C-:B------:R-:W-:Y:S01]  /*3f20*/  FFMA.FTZ R0, R28, c[0x0][0x2d0], -R5.reuse ;  /* 0x0000b4001c007a23 */ /* 0x100fe20000010805 */
[----:B------:R-:W-:Y:S01]  /*3f30*/  LDSM.16.MT88.4 R24, [R231+0x100] ;  /* 0x00010000e718783b */ /* 0x000fe20000004200 */
[----:B------:R1:W-:Y:S08]  /*3f40*/  MUFU.EX2 R155, R9 ;  /* 0x00000009009b7308 */ /* 0x0003f00000000800 */
[----:B------:R2:W4:Y:S01]  /*3f50*/  MUFU.EX2 R154, R0 ;  /* 0x00000000009a7308 */ /* 0x0005220000000800 */
[----:B-1----:R-:W1:Y:S01]  /*3f60*/  SHFL.BFLY PT, R9, R8, 0x1, 0x1f ;  /* 0x0c201f0008097f89 */ /* 0x002e6200000e0000 */
[----:B--2---:R-:W-:-:S06]  /*3f70*/  FFMA.FTZ R0, R29, c[0x0][0x2d0], -R5 ;  /* 0x0000b4001d007a23 */ /* 0x004fcc0000010805 */
[----:B------:R2:W-:Y:S01]  /*3f80*/  MUFU.EX2 R188, R0 ;  /* 0x0000000000bc7308 */ /* 0x0005e20000000800 */
[----:B-1----:R-:W-:Y:S02]  /*3f90*/  FMNMX.FTZ R137, R8, R9, !PT ;  /* 0x0000000908897209 */ /* 0x002fe40007810000 */
[----:B---3--:R-:W-:Y:S01]  /*3fa0*/  F2FP.PACK_AB R8, R192, R191 ;  /* 0x000000bfc008723e */ /* 0x008fe200000000ff */
[----:B--2---:R-:W-:Y:S01]  /*3fb0*/  FFMA.FTZ R0, R44, c[0x0][0x2d0], -R5 ;  /* 0x0000b4002c007a23 */ /* 0x004fe20000010805 */
[C---:B------:R-:W-:Y:S01]  /*3fc0*/  FSETP.NEU.FTZ.AND P1, PT, R137.reuse, -INF , PT ;  /* 0xff8000008900780b */ /* 0x040fe20003f3d000 */
[----:B------:R-:W-:Y:S01]  /*3fd0*/  FMUL.FTZ R3, R137, c[0x0][0x2d0] ;  /* 0x0000b40089037a20 */ /* 0x000fe20000410000 */
[----:B----4-:R-:W-:Y:S01]  /*3fe0*/  F2FP.PACK_AB R9, R154, R155 ;  /* 0x0000009b9a09723e */ /* 0x010fe200000000ff */
[----:B------:R1:W2:Y:S02]  /*3ff0*/  MUFU.EX2 R109, R0 ;  /* 0x00000000006d7308 */ /* 0x0002a40000000800 */
[----:B-1----:R-:W-:Y:S01]  /*4000*/  FFMA.FTZ R0, R31, c[0x0][0x2d0], -R7 ;  /* 0x0000b4001f007a23 */ /* 0x002fe20000010807 */
[----:B--2---:R-:W-:-:S05]  /*4010*/  F2FP.PACK_AB R11, R109, R188 ;  /* 0x000000bc6d0b723e */ /* 0x004fca00000000ff */
[----:B------:R1:W-:Y:S02]  /*4020*/  MUFU.EX2 R153, R0 ;  /* 0x0000000000997308 */ /* 0x0003e40000000800 */
[C---:B------:R-:W-:Y:S08]  /*4030*/  HMMA.16816.F32 R76, R8.reuse, R16, RZ ;  /* 0x00000010084c723c */ /* 0x040ff000000018ff */
[----:B------:R-:W-:Y:S01]  /*4040*/  HMMA.16816.F32 R60, R8, R18, RZ ;  /* 0x00000012083c723c */ /* 0x000fe200000018ff */
[----:B-1----:R-:W-:-:S02]  /*4050*/  FFMA.FTZ R0, R30, c[0x0][0x2d0], -R7 ;  /* 0x0000b4001e007a23 */ /* 0x002fc40000010807 */
[----:B------:R-:W1:Y:S02]  /*4060*/  LDSM.16.MT88.4 R28, [R230+0x900] ;  /* 0x00090000e61c783b */ /* 0x000e640000004200 */
[----:B------:R2:W-:Y:S03]  /*4070*/  MUFU.EX2 R169, R0 ;  /* 0x0000000000a97308 */ /* 0x0005e60000000800 */
[C---:B------:R-:W-:Y:S08]  /*4080*/  HMMA.16816.F32 R72, R8.reuse, R24, RZ ;  /* 0x000000180848723c */ /* 0x040ff000000018ff */
[----:B------:R-:W-:Y:S01]  /*4090*/  HMMA.16816.F32 R56, R8, R26, RZ ;  /* 0x0000001a0838723c */ /* 0x000fe200000018ff */
[----:B--2---:R-:W-:Y:S01]  /*40a0*/  FSEL R0, R3, RZ, P1 ;  /* 0x000000ff03007208 */ /* 0x004fe20000800000 */
[----:B------:R-:W-:-:S06]  /*40b0*/  FFMA.FTZ R3, R45, c[0x0][0x2d0], -R7 ;  /* 0x0000b4002d037a23 */ /* 0x000fcc0000010807 */
[C---:B------:R-:W-:Y:S01]  /*40c0*/  HMMA.16816.F32 R68, R8.reuse, R32, RZ ;  /* 0x000000200844723c */ /* 0x040fe200000018ff */
[----:B------:R2:W-:Y:S07]  /*40d0*/  MUFU.EX2 R196, R3 ;  /* 0x0000000300c47308 */ /* 0x0005ee0000000800 */
[C---:B------:R-:W-:Y:S08]  /*40e0*/  HMMA.16816.F32 R64, R8.reuse, R36, RZ ;  /* 0x000000240840723c */ /* 0x040ff000000018ff */
[----:B------:R-:W-:Y:S01]  /*40f0*/  HMMA.16816.F32 R52, R8, R34, RZ ;  /* 0x000000220834723c */ /* 0x000fe200000018ff */
[----:B--2---:R-:W-:-:S04]  /*4100*/  FFMA.FTZ R3, R46, c[0x0][0x2d0], -R0 ;  /* 0x0000b4002e037a23 */ /* 0x004fc80000010800 */
[----:B------:R2:W-:Y:S03]  /*4110*/  MUFU.EX2 R176, R3 ;  /* 0x0000000300b07308 */ /* 0x0005e60000000800 */
[----:B------:R-:W-:Y:S01]  /*4120*/  HMMA.16816.F32 R48, R8, R38, RZ ;  /* 0x000000260830723c */ /* 0x000fe200000018ff */
[----:B--2---:R-:W-:-:S04]  /*4130*/  FFMA.FTZ R3, R47, c[0x0][0x2d0], -R0 ;  /* 0x0000b4002f037a23 */ /* 0x004fc80000010800 */
[----:B------:R2:W3:Y:S02]  /*4140*/  MUFU.EX2 R135, R3 ;  /* 0x0000000300877308 */ /* 0x0004e40000000800 */
[----:B--2---:R-:W-:Y:S01]  /*4150*/  FFMA.FTZ R3, R80, c[0x0][0x2d0], -R0 ;  /* 0x0000b40050037a23 */ /* 0x004fe20000010800 */
[----:B---3--:R-:W-:-:S05]  /*4160*/  F2FP.PACK_AB R13, R135, R176 ;  /* 0x000000b0870d723e */ /* 0x008fca00000000ff */
        /* <DEDUP_REMOVED lines=8> */
[----:B--2---:R-:W-:-:S04]  /*41f0*/  FFMA.FTZ R3, R83, c[0x0][0x2d0], -R6 ;  /* 0x0000b40053037a23 */ /* 0x004fc80000010806 */
[----:B------:R2:W3:Y:S03]  /*4200*/  MUFU.EX2 R110, R3 ;  /* 0x00000003006e7308 */ /* 0x0004e60000000800 */
[C---:B------:R-:W-:Y:S08]  /*4210*/  HMMA.16816.F32 R80, R12.reuse, R16, RZ ;  /* 0x000000100c50723c */ /* 0x040ff000000018ff */
[----:B------:R-:W-:Y:S01]  /*4220*/  HMMA.16816.F32 R96, R12, R34, RZ ;  /* 0x000000220c60723c */ /* 0x000fe200000018ff */
[----:B--2---:R-:W-:-:S07]  /*4230*/  FFMA.FTZ R3, R84, c[0x0][0x2d0], -R6 ;  /* 0x0000b40054037a23 */ /* 0x004fce0000010806 */
[----:B------:R-:W-:Y:S01]  /*4240*/  HMMA.16816.F32 R32, R12, R36, RZ ;  /* 0x000000240c20723c */ /* 0x000fe200000018ff */
[----:B---3--:R-:W-:Y:S01]  /*4250*/  F2FP.PACK_AB R8, R110, R171 ;  /* 0x000000ab6e08723e */ /* 0x008fe200000000ff */
[----:B------:R2:W-:Y:S02]  /*4260*/  MUFU.EX2 R194, R3 ;  /* 0x0000000300c27308 */ /* 0x0005e40000000800 */
[----:B--2---:R-:W-:-:S04]  /*4270*/  FFMA.FTZ R3, R85, c[0x0][0x2d0], -R6 ;  /* 0x0000b40055037a23 */ /* 0x004fc80000010806 */
[----:B------:R-:W-:Y:S01]  /*4280*/  HMMA.16816.F32 R84, R12, R18, RZ ;  /* 0x000000120c54723c */ /* 0x000fe200000018ff */
[----:B------:R-:W2:Y:S01]  /*4290*/  LDSM.16.MT88.4 R16, [R231+0x900] ;  /* 0x00090000e710783b */ /* 0x000ea20000004200 */
[----:B------:R3:W4:Y:S02]  /*42a0*/  MUFU.EX2 R180, R3 ;  /* 0x0000000300b47308 */ /* 0x0007240000000800 */
[----:B---3--:R-:W-:Y:S01]  /*42b0*/  FFMA.FTZ R3, R88, c[0x0][0x2d0], -R5 ;  /* 0x0000b40058037a23 */ /* 0x008fe20000010805 */
[----:B----4-:R-:W-:-:S05]  /*42c0*/  F2FP.PACK_AB R10, R180, R194 ;  /* 0x000000c2b40a723e */ /* 0x010fca00000000ff */
[----:B------:R3:W-:Y:S02]  /*42d0*/  MUFU.EX2 R165, R3 ;  /* 0x0000000300a57308 */ /* 0x0007e40000000800 */
[--C-:B---3--:R-:W-:Y:S02]  /*42e0*/  FFMA.FTZ R3, R89, c[0x0][0x2d0], -R5.reuse ;  /* 0x0000b40059037a23 */ /* 0x108fe40000010805 */
[----:B------:R-:W-:Y:S01]  /*42f0*/  HMMA.16816.F32 R88, R12, R26, RZ ;  /* 0x0000001a0c58723c */ /* 0x000fe200000018ff */
[----:B------:R-:W3:Y:S03]  /*4300*/  LDSM.16.MT88.4 R24, [R229+0x900] ;  /* 0x00090000e518783b */ /* 0x000ee60000004200 */
[----:B------:R4:W5:Y:S02]  /*4310*/  MUFU.EX2 R190, R3 ;  /* 0x0000000300be7308 */ /* 0x0009640000000800 */
[----:B----4-:R-:W-:Y:S01]  /*4320*/  FFMA.FTZ R3, R92, c[0x0][0x2d0], -R5 ;  /* 0x0000b4005c037a23 */ /* 0x010fe20000010805 */
[----:B-----5:R-:W-:-:S05]  /*4330*/  F2FP.PACK_AB R9, R190, R165 ;  /* 0x000000a5be09723e */ /* 0x020fca00000000ff */
[----:B------:R4:W-:Y:S02]  /*4340*/  MUFU.EX2 R183, R3 ;  /* 0x0000000300b77308 */ /* 0x0009e40000000800 */
[----:B----4-:R-:W-:-:S06]  /*4350*/  FFMA.FTZ R3, R93, c[0x0][0x2d0], -R5 ;  /* 0x0000b4005d037a23 */ /* 0x010fcc0000010805 */
[----:B------:R4:W5:Y:S02]  /*4360*/  MUFU.EX2 R181, R3 ;  /* 0x0000000300b57308 */ /* 0x0009640000000800 */
[----:B----4-:R-:W-:Y:S01]  /*4370*/  FFMA.FTZ R3, R94, c[0x0][0x2d0], -R0 ;  /* 0x0000b4005e037a23 */ /* 0x010fe20000010800 */
[----:B-----5:R-:W-:-:S05]  /*4380*/  F2FP.PACK_AB R11, R181, R183 ;  /* 0x000000b7b50b723e */ /* 0x020fca00000000ff */
[----:B------:R4:W-:Y:S02]  /*4390*/  MUFU.EX2 R226, R3 ;  /* 0x0000000300e27308 */ /* 0x0009e40000000800 */
[C---:B------:R-:W-:Y:S08]  /*43a0*/  HMMA.16816.F32 R144, R8.reuse, R20, R76 ;  /* 0x000000140890723c */ /* 0x040ff0000000184c */
[----:B-1----:R-:W-:Y:S01]  /*43b0*/  HMMA.16816.F32 R48, R8, R30, R48 ;  /* 0x0000001e0830723c */ /* 0x002fe20000001830 */
[----:B----4-:R-:W-:-:S04]  /*43c0*/  FFMA.FTZ R3, R95, c[0x0][0x2d0], -R0 ;  /* 0x0000b4005f037a23 */ /* 0x010fc80000010800 */
[----:B------:R1:W4:Y:S03]  /*43d0*/  MUFU.EX2 R225, R3 ;  /* 0x0000000300e17308 */ /* 0x0003260000000800 */
[----:B------:R-:W-:Y:S01]  /*43e0*/  HMMA.16816.F32 R92, R12, R38, RZ ;  /* 0x000000260c5c723c */ /* 0x000fe200000018ff */
[----:B------:R-:W-:Y:S01]  /*43f0*/  LDSM.16.MT88.4 R12, [R228+0x1100] ;  /* 0x00110000e40c783b */ /* 0x000fe20000004200 */
[----:B-1----:R-:W-:-:S04]  /*4400*/  FFMA.FTZ R3, R100, c[0x0][0x2d0], -R0 ;  /* 0x0000b40064037a23 */ /* 0x002fc80000010800 */
[----:B------:R1:W-:Y:S02]  /*4410*/  MUFU.EX2 R227, R3 ;  /* 0x0000000300e37308 */ /* 0x0003e40000000800 */
[----:B-1----:R-:W-:Y:S02]  /*4420*/  FFMA.FTZ R3, R101, c[0x0][0x2d0], -R0 ;  /* 0x0000b40065037a23 */ /* 0x002fe40000010800 */
[C---:B--2---:R-:W-:Y:S04]  /*4430*/  HMMA.16816.F32 R100, R8.reuse, R16, R72 ;  /* 0x000000100864723c */ /* 0x044fe80000001848 */
[----:B------:R1:W2:Y:S04]  /*4440*/  MUFU.EX2 R224, R3 ;  /* 0x0000000300e07308 */ /* 0x0002a80000000800 */
        /* <DEDUP_REMOVED lines=10> */
[----:B----4-:R-:W-:Y:S02]  /*44f0*/  F2FP.PACK_AB R9, R225, R226 ;  /* 0x000000e2e109723e */ /* 0x010fe400000000ff */
[----:B------:R-:W-:-:S02]  /*4500*/  F2FP.PACK_AB R10, R196, R169 ;  /* 0x000000a9c40a723e */ /* 0x000fc400000000ff */
[----:B--2---:R-:W-:Y:S01]  /*4510*/  F2FP.PACK_AB R11, R224, R227 ;  /* 0x000000e3e00b723e */ /* 0x004fe200000000ff */
[----:B-1----:R-:W-:-:S06]  /*4520*/  FFMA.FTZ R3, R106, c[0x0][0x2d0], -R6 ;  /* 0x0000b4006a037a23 */ /* 0x002fcc0000010806 */
[C---:B------:R-:W-:Y:S01]  /*4530*/  HMMA.16816.F32 R76, R8.reuse, R24, R40 ;  /* 0x00000018084c723c */ /* 0x040fe20000001828 */
[----:B------:R1:W-:Y:S07]  /*4540*/  MUFU.EX2 R212, R3 ;  /* 0x0000000300d47308 */ /* 0x0003ee0000000800 */
[C---:B------:R-:W-:Y:S01]  /*4550*/  HMMA.16816.F32 R40, R8.reuse, R26, R96 ;  /* 0x0000001a0828723c */ /* 0x040fe20000001860 */
[----:B------:R-:W2:Y:S06]  /*4560*/  LDSM.16.MT88.4 R24, [R230+0x1100] ;  /* 0x00110000e618783b */ /* 0x000eac0000004200 */
[----:B------:R-:W-:Y:S01]  /*4570*/  IMAD.MOV.U32 R99, RZ, RZ, R111 ;  /* 0x000000ffff637224 */ /* 0x000fe200078e006f */
[----:B------:R-:W-:Y:S01]  /*4580*/  HMMA.16816.F32 R52, R8, R20, R80 ;  /* 0x000000140834723c */ /* 0x000fe20000001850 */
[----:B------:R-:W-:-:S02]  /*4590*/  IMAD.MOV.U32 R98, RZ, RZ, R110 ;  /* 0x000000ffff627224 */ /* 0x000fc400078e006e */
[----:B-1----:R-:W-:Y:S02]  /*45a0*/  FFMA.FTZ R3, R107, c[0x0][0x2d0], -R6 ;  /* 0x0000b4006b037a23 */ /* 0x002fe40000010806 */
[----:B------:R-:W-:Y:S02]  /*45b0*/  IMAD.MOV.U32 R97, RZ, RZ, R169 ;  /* 0x000000ffff617224 */ /* 0x000fe400078e00a9 */
[----:B------:R1:W4:Y:S01]  /*45c0*/  MUFU.EX2 R210, R3 ;  /* 0x0000000300d27308 */ /* 0x0003220000000800 */
[----:B------:R-:W-:Y:S01]  /*45d0*/  HMMA.16816.F32 R104, R8, R28, R32 ;  /* 0x0000001c0868723c */ /* 0x000fe20000001820 */
[----:B------:R-:W-:Y:S01]  /*45e0*/  LDSM.16.MT88.4 R32, [R229+0x1100] ;  /* 0x00110000e520783b */ /* 0x000fe20000004200 */
[----:B------:R-:W-:-:S05]  /*45f0*/  IMAD.MOV.U32 R96, RZ, RZ, R153 ;  /* 0x000000ffff607224 */ /* 0x000fca00078e0099 */
[----:B------:R-:W-:Y:S01]  /*4600*/  IMAD.MOV.U32 R28, RZ, RZ, R196 ;  /* 0x000000ffff1c7224 */ /* 0x000fe200078e00c4 */
[----:B------:R-:W-:Y:S01]  /*4610*/  HMMA.16816.F32 R36, R8, R22, R84 ;  /* 0x000000160824723c */ /* 0x000fe20000001854 */
[----:B------:R-:W5:Y:S01]  /*4620*/  LDSM.16.MT88.4 R20, [R231+0x1100] ;  /* 0x00110000e714783b */ /* 0x000f620000004200 */
[----:B------:R-:W-:Y:S02]  /*4630*/  IMAD.MOV.U32 R29, RZ, RZ, R183 ;  /* 0x000000ffff1d7224 */ /* 0x000fe400078e00b7 */
[----:B-1----:R-:W-:-:S04]  /*4640*/  FFMA.FTZ R3, R112, c[0x0][0x2d0], -R5 ;  /* 0x0000b40070037a23 */ /* 0x002fc80000010805 */
[C---:B------:R-:W-:Y:S01]  /*4650*/  HMMA.16816.F32 R44, R8.reuse, R16, R44 ;  /* 0x00000010082c723c */ /* 0x040fe2000000182c */
[----:B------:R-:W-:Y:S01]  /*4660*/  IMAD.MOV.U32 R112, RZ, RZ, R191 ;  /* 0x000000ffff707224 */ /* 0x000fe200078e00bf */
[----:B------:R1:W-:Y:S06]  /*4670*/  MUFU.EX2 R209, R3 ;  /* 0x0000000300d17308 */ /* 0x0003ec0000000800 */
[C---:B------:R-:W-:Y:S07]  /*4680*/  HMMA.16816.F32 R16, R8.reuse, R18, R88 ;  /* 0x000000120810723c */ /* 0x040fee0000001858 */
[----:B------:R-:W-:Y:S01]  /*4690*/  IMAD.MOV.U32 R91, RZ, RZ, R193 ;  /* 0x000000ffff5b7224 */ /* 0x000fe200078e00c1 */
[----:B------:R-:W-:Y:S01]  /*46a0*/  HMMA.16816.F32 R80, R8, R30, R92 ;  /* 0x0000001e0850723c */ /* 0x000fe2000000185c */
[----:B------:R-:W-:-:S02]  /*46b0*/  IMAD.MOV.U32 R90, RZ, RZ, R192 ;  /* 0x000000ffff5a7224 */ /* 0x000fc400078e00c0 */
[----:B-1----:R-:W-:Y:S02]  /*46c0*/  FFMA.FTZ R3, R113, c[0x0][0x2d0], -R5 ;  /* 0x0000b40071037a23 */ /* 0x002fe40000010805 */
[----:B------:R-:W-:Y:S02]  /*46d0*/  IMAD.MOV.U32 R113, RZ, RZ, R194 ;  /* 0x000000ffff717224 */ /* 0x000fe400078e00c2 */
[----:B------:R1:W1:Y:S01]  /*46e0*/  MUFU.EX2 R208, R3 ;  /* 0x0000000300d07308 */ /* 0x0002620000000800 */
[----:B------:R-:W-:Y:S01]  /*46f0*/  IMAD.MOV.U32 R89, RZ, RZ, R190 ;  /* 0x000000ffff597224 */ /* 0x000fe200078e00be */
[----:B---3--:R-:W-:Y:S01]  /*4700*/  F2FP.PACK_AB R8, R213, R215 ;  /* 0x000000d7d508723e */ /* 0x008fe200000000ff */
[----:B------:R-:W-:Y:S01]  /*4710*/  IMAD.MOV.U32 R88, RZ, RZ, R189 ;  /* 0x000000ffff587224 */ /* 0x000fe200078e00bd */
[----:B----4-:R-:W-:Y:S01]  /*4720*/  F2FP.PACK_AB R10, R210, R212 ;  /* 0x000000d4d20a723e */ /* 0x010fe200000000ff */
[----:B------:R-:W-:Y:S02]  /*4730*/  IMAD.MOV.U32 R95, RZ, RZ, R165 ;  /* 0x000000ffff5f7224 */ /* 0x000fe400078e00a5 */
[----:B-1----:R-:W-:Y:S01]  /*4740*/  FFMA.FTZ R3, R114, c[0x0][0x2d0], -R5 ;  /* 0x0000b40072037a23 */ /* 0x002fe20000010805 */
[----:B------:R-:W-:Y:S01]  /*4750*/  F2FP.PACK_AB R9, R208, R209 ;  /* 0x000000d1d009723e */ /* 0x000fe200000000ff */
[----:B------:R-:W-:-:S02]  /*4760*/  IMAD.MOV.U32 R114, RZ, RZ, R188 ;  /* 0x000000ffff727224 */ /* 0x000fc400078e00bc */
        /* <DEDUP_REMOVED lines=9> */
[----:B-1----:R-:W-:-:S02]  /*4800*/  FFMA.FTZ R3, R116, c[0x0][0x2d0], -R7 ;  /* 0x0000b40074037a23 */ /* 0x002fc40000010807 */
[----:B------:R-:W-:Y:S02]  /*4810*/  IMAD.MOV.U32 R116, RZ, RZ, R197 ;  /* 0x000000ffff747224 */ /* 0x000fe400078e00c5 */
[----:B------:R1:W2:Y:S03]  /*4820*/  MUFU.EX2 R201, R3 ;  /* 0x0000000300c97308 */ /* 0x0002a60000000800 */
[C---:B-----5:R-:W-:Y:S08]  /*4830*/  HMMA.16816.F32 R100, R8.reuse, R20, R100 ;  /* 0x000000140864723c */ /* 0x060ff00000001864 */
[----:B------:R-:W-:Y:S01]  /*4840*/  HMMA.16816.F32 R68, R8, R22, R60 ;  /* 0x000000160844723c */ /* 0x000fe2000000183c */
[----:B-1----:R-:W-:-:S02]  /*4850*/  FFMA.FTZ R3, R117, c[0x0][0x2d0], -R7 ;  /* 0x0000b40075037a23 */ /* 0x002fc40000010807 */
[----:B------:R-:W-:Y:S02]  /*4860*/  IMAD.MOV.U32 R117, RZ, RZ, R182 ;  /* 0x000000ffff757224 */ /* 0x000fe400078e00b6 */
[----:B------:R1:W-:Y:S02]  /*4870*/  MUFU.EX2 R200, R3 ;  /* 0x0000000300c87308 */ /* 0x0003e40000000800 */
[----:B-1----:R-:W-:Y:S02]  /*4880*/  FFMA.FTZ R3, R119, c[0x0][0x2d0], -R7 ;  /* 0x0000b40077037a23 */ /* 0x002fe40000010807 */
[----:B------:R-:W-:-:S04]  /*4890*/  IMAD.MOV.U32 R119, RZ, RZ, R181 ;  /* 0x000000ffff777224 */ /* 0x000fc800078e00b5 */
[----:B------:R1:W3:Y:S02]  /*48a0*/  MUFU.EX2 R199, R3 ;  /* 0x0000000300c77308 */ /* 0x0002e40000000800 */
[----:B-1----:R-:W-:Y:S02]  /*48b0*/  FFMA.FTZ R3, R122, c[0x0][0x2d0], -R0 ;  /* 0x0000b4007a037a23 */ /* 0x002fe40000010800 */
[----:B------:R-:W-:-:S04]  /*48c0*/  IMAD.MOV.U32 R122, RZ, RZ, R180 ;  /* 0x000000ffff7a7224 */ /* 0x000fc800078e00b4 */
[----:B------:R1:W-:Y:S01]  /*48d0*/  MUFU.EX2 R198, R3 ;  /* 0x0000000300c67308 */ /* 0x0003e20000000800 */
[C---:B------:R-:W-:Y:S08]  /*48e0*/  HMMA.16816.F32 R180, R8.reuse, R32, R72 ;  /* 0x0000002008b4723c */ /* 0x040ff00000001848 */
[----:B------:R-:W-:Y:S01]  /*48f0*/  HMMA.16816.F32 R72, R8, R14, R64 ;  /* 0x0000000e0848723c */ /* 0x000fe20000001840 */
[----:B-1----:R-:W-:-:S07]  /*4900*/  FFMA.FTZ R3, R125, c[0x0][0x2d0], -R0 ;  /* 0x0000b4007d037a23 */ /* 0x002fce0000010800 */
[C---:B------:R-:W-:Y:S01]  /*4910*/  HMMA.16816.F32 R64, R8.reuse, R34, R56 ;  /* 0x000000220840723c */ /* 0x040fe20000001838 */
[----:B------:R-:W-:Y:S01]  /*4920*/  IMAD.MOV.U32 R125, RZ, RZ, R97 ;  /* 0x000000ffff7d7224 */ /* 0x000fe200078e0061 */
[----:B------:R1:W4:Y:S06]  /*4930*/  MUFU.EX2 R197, R3 ;  /* 0x0000000300c57308 */ /* 0x00032c0000000800 */
[----:B------:R-:W-:Y:S07]  /*4940*/  HMMA.16816.F32 R56, R8, R26, R48 ;  /* 0x0000001a0838723c */ /* 0x000fee0000001830 */
[----:B--2---:R-:W-:-:S02]  /*4950*/  F2FP.PACK_AB R8, R201, R205 ;  /* 0x000000cdc908723e */ /* 0x004fc400000000ff */
[----:B---3--:R-:W-:Y:S01]  /*4960*/  F2FP.PACK_AB R10, R199, R200 ;  /* 0x000000c8c70a723e */ /* 0x008fe200000000ff */
[--C-:B-1----:R-:W-:Y:S01]  /*4970*/  FFMA.FTZ R3, R123, c[0x0][0x2d0], -R0.reuse ;  /* 0x0000b4007b037a23 */ /* 0x102fe20000010800 */
[----:B----4-:R-:W-:Y:S01]  /*4980*/  F2FP.PACK_AB R9, R197, R198 ;  /* 0x000000c6c509723e */ /* 0x010fe200000000ff */
[----:B------:R-:W-:Y:S02]  /*4990*/  IMAD.MOV.U32 R123, RZ, RZ, R195 ;  /* 0x000000ffff7b7224 */ /* 0x000fe400078e00c3 */
[----:B------:R1:W-:Y:S02]  /*49a0*/  MUFU.EX2 R196, R3 ;  /* 0x0000000300c47308 */ /* 0x0003e40000000800 */
[----:B-1----:R-:W-:Y:S02]  /*49b0*/  FFMA.FTZ R3, R124, c[0x0][0x2d0], -R0 ;  /* 0x0000b4007c037a23 */ /* 0x002fe40000010800 */
[----:B------:R-:W-:-:S04]  /*49c0*/  IMAD.MOV.U32 R124, RZ, RZ, R89 ;  /* 0x000000ffff7c7224 */ /* 0x000fc800078e0059 */
[----:B------:R1:W2:Y:S01]  /*49d0*/  MUFU.EX2 R195, R3 ;  /* 0x0000000300c37308 */ /* 0x0002a20000000800 */
[----:B------:R-:W-:Y:S02]  /*49e0*/  IMAD.MOV.U32 R89, RZ, RZ, R166 ;  /* 0x000000ffff597224 */ /* 0x000fe400078e00a6 */
[----:B-1----:R-:W-:Y:S01]  /*49f0*/  FFMA.FTZ R3, R120, c[0x0][0x2d0], -R7 ;  /* 0x0000b40078037a23 */ /* 0x002fe20000010807 */
[----:B--2---:R-:W-:Y:S01]  /*4a00*/  F2FP.PACK_AB R11, R195, R196 ;  /* 0x000000c4c30b723e */ /* 0x004fe200000000ff */
[----:B------:R-:W-:-:S03]  /*4a10*/  IMAD.MOV.U32 R120, RZ, RZ, R28 ;  /* 0x000000ffff787224 */ /* 0x000fc600078e001c */
[----:B------:R1:W-:Y:S03]  /*4a20*/  MUFU.EX2 R194, R3 ;  /* 0x0000000300c27308 */ /* 0x0003e60000000800 */
[C---:B------:R-:W-:Y:S08]  /*4a30*/  HMMA.16816.F32 R52, R8.reuse, R12, R52 ;  /* 0x0000000c0834723c */ /* 0x040ff00000001834 */
[----:B------:R-:W-:Y:S01]  /*4a40*/  HMMA.16816.F32 R48, R8, R14, R36 ;  /* 0x0000000e0830723c */ /* 0x000fe20000001824 */
[----:B------:R-:W-:Y:S01]  /*4a50*/  LDSM.16.MT88.4 R12, [R231+0x1900] ;  /* 0x00190000e70c783b */ /* 0x000fe20000004200 */
[----:B-1----:R-:W-:-:S02]  /*4a60*/  FFMA.FTZ R3, R121, c[0x0][0x2d0], -R7 ;  /* 0x0000b40079037a23 */ /* 0x002fc40000010807 */
[----:B------:R-:W-:Y:S02]  /*4a70*/  IMAD.MOV.U32 R121, RZ, RZ, R29 ;  /* 0x000000ffff797224 */ /* 0x000fe400078e001d */
[----:B------:R1:W-:Y:S02]  /*4a80*/  MUFU.EX2 R193, R3 ;  /* 0x0000000300c17308 */ /* 0x0003e40000000800 */
[C---:B------:R-:W-:Y:S08]  /*4a90*/  HMMA.16816.F32 R60, R8.reuse, R24, R104 ;  /* 0x00000018083c723c */ /* 0x040ff00000001868 */
[----:B------:R-:W-:Y:S01]  /*4aa0*/  HMMA.16816.F32 R44, R8, R20, R44 ;  /* 0x00000014082c723c */ /* 0x000fe2000000182c */
[----:B-1----:R-:W-:-:S07]  /*4ab0*/  FFMA.FTZ R3, R127, c[0x0][0x2d0], -R6 ;  /* 0x0000b4007f037a23 */ /* 0x002fce0000010806 */
[C---:B------:R-:W-:Y:S01]  /*4ac0*/  HMMA.16816.F32 R36, R8.reuse, R22, R16 ;  /* 0x000000160824723c */ /* 0x040fe20000001810 */
[----:B------:R-:W1:Y:S01]  /*4ad0*/  LDSM.16.MT88.4 R16, [R228+0x1900] ;  /* 0x00190000e410783b */ /* 0x000e620000004200 */
[----:B------:R-:W-:Y:S01]  /*4ae0*/  IMAD.MOV.U32 R127, RZ, RZ, R98 ;  /* 0x000000ffff7f7224 */ /* 0x000fe200078e0062 */
[----:B------:R2:W-:Y:S02]  /*4af0*/  MUFU.EX2 R192, R3 ;  /* 0x0000000300c07308 */ /* 0x0005e40000000800 */
        /* <DEDUP_REMOVED lines=11> */
[----:B------:R2:W-:Y:S02]  /*4bb0*/  MUFU.EX2 R190, R3 ;  /* 0x0000000300be7308 */ /* 0x0005e40000000800 */
[----:B--2---:R-:W-:Y:S02]  /*4bc0*/  FFMA.FTZ R3, R128, c[0x0][0x2d0], -R6 ;  /* 0x0000b40080037a23 */ /* 0x004fe40000010806 */
[----:B------:R-:W-:-:S04]  /*4bd0*/  IMAD.MOV.U32 R128, RZ, RZ, R4 ;  /* 0x000000ffff807224 */ /* 0x000fc800078e0004 */
[----:B------:R2:W4:Y:S01]  /*4be0*/  MUFU.EX2 R189, R3 ;  /* 0x0000000300bd7308 */ /* 0x0005220000000800 */
[----:B------:R-:W-:-:S04]  /*4bf0*/  IMAD.MOV.U32 R4, RZ, RZ, R168 ;  /* 0x000000ffff047224 */ /* 0x000fc800078e00a8 */
[----:B------:R-:W-:Y:S02]  /*4c00*/  FFMA.FTZ R4, R4, c[0x0][0x2d0], -R7 ;  /* 0x0000b40004047a23 */ /* 0x000fe40000010807 */
[----:B--2---:R-:W-:Y:S01]  /*4c10*/  FFMA.FTZ R3, R131, c[0x0][0x2d0], -R5 ;  /* 0x0000b40083037a23 */ /* 0x004fe20000010805 */
[----:B----4-:R-:W-:Y:S01]  /*4c20*/  F2FP.PACK_AB R10, R189, R190 ;  /* 0x000000bebd0a723e */ /* 0x010fe200000000ff */
[----:B------:R-:W-:Y:S02]  /*4c30*/  IMAD.MOV.U32 R131, RZ, RZ, R91 ;  /* 0x000000ffff837224 */ /* 0x000fe400078e005b */
[----:B------:R2:W-:Y:S01]  /*4c40*/  MUFU.EX2 R188, R3 ;  /* 0x0000000300bc7308 */ /* 0x0005e20000000800 */
[----:B------:R-:W-:Y:S02]  /*4c50*/  IMAD.MOV.U32 R91, RZ, RZ, R167 ;  /* 0x000000ffff5b7224 */ /* 0x000fe400078e00a7 */
[----:B--2---:R-:W-:Y:S02]  /*4c60*/  FFMA.FTZ R3, R140, c[0x0][0x2d0], -R5 ;  /* 0x0000b4008c037a23 */ /* 0x004fe40000010805 */
[----:B------:R-:W-:-:S03]  /*4c70*/  IMAD.MOV.U32 R140, RZ, RZ, R113 ;  /* 0x000000ffff8c7224 */ /* 0x000fc600078e0071 */
        /* <DEDUP_REMOVED lines=11> */
[----:B------:R2:W-:Y:S01]  /*4d30*/  MUFU.EX2 R112, R3 ;  /* 0x0000000300707308 */ /* 0x0005e20000000800 */
[----:B------:R-:W-:Y:S01]  /*4d40*/  IMAD.MOV.U32 R88, RZ, RZ, R152 ;  /* 0x000000ffff587224 */ /* 0x000fe200078e0098 */
[C---:B-1----:R-:W-:Y:S08]  /*4d50*/  HMMA.16816.F32 R144, R8.reuse, R16, R144 ;  /* 0x000000100890723c */ /* 0x042ff00000001890 */
[----:B---3--:R-:W-:Y:S01]  /*4d60*/  HMMA.16816.F32 R180, R8, R20, R180 ;  /* 0x0000001408b4723c */ /* 0x008fe200000018b4 */
[----:B--2---:R-:W-:-:S02]  /*4d70*/  FFMA.FTZ R3, R141, c[0x0][0x2d0], -R7 ;  /* 0x0000b4008d037a23 */ /* 0x004fc40000010807 */
[----:B------:R-:W-:Y:S02]  /*4d80*/  IMAD.MOV.U32 R141, RZ, RZ, R90 ;  /* 0x000000ffff8d7224 */ /* 0x000fe400078e005a */
[----:B------:R1:W-:Y:S01]  /*4d90*/  MUFU.EX2 R111, R3 ;  /* 0x00000003006f7308 */ /* 0x0003e20000000800 */
[----:B------:R-:W-:Y:S02]  /*4da0*/  IMAD.MOV.U32 R90, RZ, RZ, R170 ;  /* 0x000000ffff5a7224 */ /* 0x000fe400078e00aa */
[----:B------:R-:W-:Y:S01]  /*4db0*/  HMMA.16816.F32 R76, R8, R22, R64 ;  /* 0x00000016084c723c */ /* 0x000fe20000001840 */
[----:B-1----:R-:W-:Y:S02]  /*4dc0*/  FFMA.FTZ R3, R148, c[0x0][0x2d0], -R7 ;  /* 0x0000b40094037a23 */ /* 0x002fe40000010807 */
[----:B------:R-:W-:Y:S02]  /*4dd0*/  IMAD.MOV.U32 R148, RZ, RZ, R155 ;  /* 0x000000ffff947224 */ /* 0x000fe400078e009b */
[----:B------:R1:W-:Y:S02]  /*4de0*/  MUFU.EX2 R110, R3 ;  /* 0x00000003006e7308 */ /* 0x0003e40000000800 */
[----:B-1----:R-:W-:-:S02]  /*4df0*/  FFMA.FTZ R3, R149, c[0x0][0x2d0], -R7 ;  /* 0x0000b40095037a23 */ /* 0x002fc40000010807 */
[----:B------:R-:W-:-:S04]  /*4e00*/  IMAD.MOV.U32 R149, RZ, RZ, R154 ;  /* 0x000000ffff957224 */ /* 0x000fc800078e009a */
[----:B------:R1:W-:Y:S01]  /*4e10*/  MUFU.EX2 R109, R3 ;  /* 0x00000003006d7308 */ /* 0x0003e20000000800 */
[C---:B------:R-:W-:Y:S08]  /*4e20*/  HMMA.16816.F32 R152, R8.reuse, R18, R72 ;  /* 0x000000120898723c */ /* 0x040ff00000001848 */
[----:B-----5:R-:W-:Y:S01]  /*4e30*/  HMMA.16816.F32 R72, R8, R24, R84 ;  /* 0x000000180848723c */ /* 0x020fe20000001854 */
[----:B-1----:R-:W-:-:S02]  /*4e40*/  FFMA.FTZ R3, R156, c[0x0][0x2d0], -R0 ;  /* 0x0000b4009c037a23 */ /* 0x002fc40000010800 */
[----:B------:R-:W-:Y:S02]  /*4e50*/  IMAD.MOV.U32 R156, RZ, RZ, R164 ;  /* 0x000000ffff9c7224 */ /* 0x000fe400078e00a4 */
[----:B------:R1:W-:Y:S03]  /*4e60*/  MUFU.EX2 R107, R3 ;  /* 0x00000003006b7308 */ /* 0x0003e60000000800 */
[C---:B------:R-:W-:Y:S01]  /*4e70*/  HMMA.16816.F32 R164, R8.reuse, R12, R100 ;  /* 0x0000000c08a4723c */ /* 0x040fe20000001864 */
[--C-:B-1----:R-:W-:Y:S02]  /*4e80*/  FFMA.FTZ R3, R158, c[0x0][0x2d0], -R0.reuse ;  /* 0x0000b4009e037a23 */ /* 0x102fe40000010800 */
[----:B------:R-:W-:Y:S02]  /*4e90*/  IMAD.MOV.U32 R158, RZ, RZ, R171 ;  /* 0x000000ffff9e7224 */ /* 0x000fe400078e00ab */
[----:B------:R1:W2:Y:S03]  /*4ea0*/  MUFU.EX2 R106, R3 ;  /* 0x00000003006a7308 */ /* 0x0002a60000000800 */
[C---:B------:R-:W-:Y:S08]  /*4eb0*/  HMMA.16816.F32 R168, R8.reuse, R14, R68 ;  /* 0x0000000e08a8723c */ /* 0x040ff00000001844 */
[----:B------:R-:W-:Y:S01]  /*4ec0*/  HMMA.16816.F32 R68, R8, R26, R56 ;  /* 0x0000001a0844723c */ /* 0x000fe20000001838 */
[----:B-1----:R-:W-:-:S06]  /*4ed0*/  FFMA.FTZ R3, R151, c[0x0][0x2d0], -R0 ;  /* 0x0000b40097037a23 */ /* 0x002fcc0000010800 */
[----:B------:R-:W-:Y:S01]  /*4ee0*/  F2FP.PACK_AB R8, R193, R194 ;  /* 0x000000c2c108723e */ /* 0x000fe200000000ff */
[----:B------:R-:W-:Y:S01]  /*4ef0*/  IMAD.MOV.U32 R151, RZ, RZ, R95 ;  /* 0x000000ffff977224 */ /* 0x000fe200078e005f */
[----:B--2---:R-:W-:Y:S01]  /*4f00*/  F2FP.PACK_AB R9, R106, R107 ;  /* 0x0000006b6a09723e */ /* 0x004fe200000000ff */
[----:B------:R1:W-:Y:S01]  /*4f10*/  MUFU.EX2 R104, R3 ;  /* 0x0000000300687308 */ /* 0x0003e20000000800 */
[----:B------:R-:W-:Y:S01]  /*4f20*/  F2FP.PACK_AB R10, R111, R112 ;  /* 0x000000706f0a723e */ /* 0x000fe200000000ff */
        /* <DEDUP_REMOVED lines=8> */
[----:B------:R-:W2:Y:S01]  /*4fb0*/  LDSM.16.MT88.4 R16, [R228+0x2100] ;  /* 0x00210000e410783b */ /* 0x000ea20000004200 */
[----:B-1----:R-:W-:-:S02]  /*4fc0*/  FFMA.FTZ R3, R150, c[0x0][0x2d0], -R7 ;  /* 0x0000b40096037a23 */ /* 0x002fc40000010807 */
[----:B------:R-:W-:Y:S02]  /*4fd0*/  IMAD.MOV.U32 R150, RZ, RZ, R88 ;  /* 0x000000ffff967224 */ /* 0x000fe400078e0058 */
[----:B------:R1:W-:Y:S02]  /*4fe0*/  MUFU.EX2 R105, R3 ;  /* 0x0000000300697308 */ /* 0x0003e40000000800 */
[C---:B------:R-:W-:Y:S08]  /*4ff0*/  HMMA.16816.F32 R52, R8.reuse, R12, R44 ;  /* 0x0000000c0834723c */ /* 0x040ff0000000182c */
[----:B------:R-:W-:Y:S01]  /*5000*/  HMMA.16816.F32 R48, R8, R14, R36 ;  /* 0x0000000e0830723c */ /* 0x000fe20000001824 */
[----:B------:R-:W3:Y:S01]  /*5010*/  LDSM.16.MT88.4 R12, [R231+0x2100] ;  /* 0x00210000e70c783b */ /* 0x000ee20000004200 */
[----:B-1----:R-:W-:-:S06]  /*5020*/  FFMA.FTZ R3, R159, c[0x0][0x2d0], -R6 ;  /* 0x0000b4009f037a23 */ /* 0x002fcc0000010806 */
[C---:B------:R-:W-:Y:S01]  /*5030*/  HMMA.16816.F32 R32, R8.reuse, R20, R28 ;  /* 0x000000140820723c */ /* 0x040fe2000000181c */
[----:B------:R-:W-:Y:S01]  /*5040*/  LDSM.16.MT88.4 R28, [R230+0x2100] ;  /* 0x00210000e61c783b */ /* 0x000fe20000004200 */
[----:B------:R-:W-:Y:S01]  /*5050*/  IMAD.MOV.U32 R159, RZ, RZ, R89 ;  /* 0x000000ffff9f7224 */ /* 0x000fe200078e0059 */
[----:B------:R1:W-:Y:S05]  /*5060*/  MUFU.EX2 R102, R3 ;  /* 0x0000000300667308 */ /* 0x0003ea0000000800 */
[C---:B------:R-:W-:Y:S01]  /*5070*/  HMMA.16816.F32 R40, R8.reuse, R22, R40 ;  /* 0x000000160828723c */ /* 0x040fe20000001828 */
[----:B------:R-:W4:Y:S07]  /*5080*/  LDSM.16.MT88.4 R20, [R229+0x2100] ;  /* 0x00210000e514783b */ /* 0x000f2e0000004200 */
[----:B------:R-:W-:Y:S01]  /*5090*/  HMMA.16816.F32 R36, R8, R26, R80 ;  /* 0x0000001a0824723c */ /* 0x000fe20000001850 */
[----:B-1----:R-:W-:-:S02]  /*50a0*/  FFMA.FTZ R3, R161, c[0x0][0x2d0], -R6 ;  /* 0x0000b400a1037a23 */ /* 0x002fc40000010806 */
[----:B------:R-:W-:Y:S02]  /*50b0*/  IMAD.MOV.U32 R161, RZ, RZ, R90 ;  /* 0x000000ffffa17224 */ /* 0x000fe400078e005a */
[----:B------:R1:W5:Y:S03]  /*50c0*/  MUFU.EX2 R101, R3 ;  /* 0x0000000300657308 */ /* 0x0003660000000800 */
[----:B------:R-:W-:Y:S01]  /*50d0*/  HMMA.16816.F32 R44, R8, R24, R60 ;  /* 0x00000018082c723c */ /* 0x000fe2000000183c */
[----:B------:R-:W2:Y:S01]  /*50e0*/  LDSM.16.MT88.4 R24, [R228+0x2900] ;  /* 0x00290000e418783b */ /* 0x000ea20000004200 */
[----:B-1----:R-:W-:-:S05]  /*50f0*/  FFMA.FTZ R3, R160, c[0x0][0x2d0], -R6 ;  /* 0x0000b400a0037a23 */ /* 0x002fca0000010806 */
[----:B-----5:R-:W-:Y:S01]  /*5100*/  F2FP.PACK_AB R8, R101, R102 ;  /* 0x000000666508723e */ /* 0x020fe200000000ff */
[----:B------:R-:W-:Y:S01]  /*5110*/  IMAD.MOV.U32 R160, RZ, RZ, R91 ;  /* 0x000000ffffa07224 */ /* 0x000fe200078e005b */
[----:B------:R1:W-:Y:S02]  /*5120*/  MUFU.EX2 R100, R3 ;  /* 0x0000000300647308 */ /* 0x0003e40000000800 */
[----:B-1----:R-:W-:Y:S02]  /*5130*/  FFMA.FTZ R3, R162, c[0x0][0x2d0], -R6 ;  /* 0x0000b400a2037a23 */ /* 0x002fe40000010806 */
[----:B------:R-:W-:-:S04]  /*5140*/  IMAD.MOV.U32 R162, RZ, RZ, R156 ;  /* 0x000000ffffa27224 */ /* 0x000fc800078e009c */
[----:B------:R1:W5:Y:S02]  /*5150*/  MUFU.EX2 R99, R3 ;  /* 0x0000000300637308 */ /* 0x0003640000000800 */
[----:B-1----:R-:W-:Y:S01]  /*5160*/  FFMA.FTZ R3, R163, c[0x0][0x2d0], -R5 ;  /* 0x0000b400a3037a23 */ /* 0x002fe20000010805 */
[----:B-----5:R-:W-:Y:S01]  /*5170*/  F2FP.PACK_AB R10, R99, R100 ;  /* 0x00000064630a723e */ /* 0x020fe200000000ff */
[----:B------:R-:W-:-:S04]  /*5180*/  IMAD.MOV.U32 R163, RZ, RZ, R148 ;  /* 0x000000ffffa37224 */ /* 0x000fc800078e0094 */
[----:B------:R1:W-:Y:S01]  /*5190*/  MUFU.EX2 R98, R3 ;  /* 0x0000000300627308 */ /* 0x0003e20000000800 */
[----:B------:R-:W-:Y:S02]  /*51a0*/  IMAD.MOV.U32 R148, RZ, RZ, R123 ;  /* 0x000000ffff947224 */ /* 0x000fe400078e007b */
[----:B-1----:R-:W-:Y:S02]  /*51b0*/  FFMA.FTZ R3, R186, c[0x0][0x2d0], -R5 ;  /* 0x0000b400ba037a23 */ /* 0x002fe40000010805 */
[----:B------:R-:W-:-:S03]  /*51c0*/  IMAD.MOV.U32 R186, RZ, RZ, R149 ;  /* 0x000000ffffba7224 */ /* 0x000fc600078e0095 */
[----:B------:R1:W5:Y:S01]  /*51d0*/  MUFU.EX2 R97, R3 ;  /* 0x0000000300617308 */ /* 0x0003620000000800 */
[----:B------:R-:W-:Y:S02]  /*51e0*/  IMAD.MOV.U32 R149, RZ, RZ, R140 ;  /* 0x000000ffff957224 */ /* 0x000fe400078e008c */
[----:B------:R-:W-:Y:S02]  /*51f0*/  IMAD.MOV.U32 R140, RZ, RZ, R119 ;  /* 0x000000ffff8c7224 */ /* 0x000fe400078e0077 */
[----:B-1----:R-:W-:Y:S01]  /*5200*/  FFMA.FTZ R3, R185, c[0x0][0x2d0], -R5 ;  /* 0x0000b400b9037a23 */ /* 0x002fe20000010805 */
[----:B-----5:R-:W-:Y:S01]  /*5210*/  F2FP.PACK_AB R9, R97, R98 ;  /* 0x000000626109723e */ /* 0x020fe200000000ff */
[----:B------:R-:W-:Y:S02]  /*5220*/  IMAD.MOV.U32 R185, RZ, RZ, R141 ;  /* 0x000000ffffb97224 */ /* 0x000fe400078e008d */
[----:B------:R1:W-:Y:S01]  /*5230*/  MUFU.EX2 R96, R3 ;  /* 0x0000000300607308 */ /* 0x0003e20000000800 */
[----:B------:R-:W-:-:S02]  /*5240*/  IMAD.MOV.U32 R141, RZ, RZ, R121 ;  /* 0x000000ffff8d7224 */ /* 0x000fc400078e0079 */
[----:B-1----:R-:W-:Y:S02]  /*5250*/  FFMA.FTZ R3, R184, c[0x0][0x2d0], -R5 ;  /* 0x0000b400b8037a23 */ /* 0x002fe40000010805 */
[----:B------:R-:W-:-:S03]  /*5260*/  IMAD.MOV.U32 R184, RZ, RZ, R116 ;  /* 0x000000ffffb87224 */ /* 0x000fc600078e0074 */
[----:B------:R1:W5:Y:S02]  /*5270*/  MUFU.EX2 R95, R3 ;  /* 0x00000003005f7308 */ /* 0x0003640000000800 */
[----:B-1----:R-:W-:Y:S01]  /*5280*/  FFMA.FTZ R3, R203, c[0x0][0x2d0], -R0 ;  /* 0x0000b400cb037a23 */ /* 0x002fe20000010800 */
[----:B-----5:R-:W-:Y:S01]  /*5290*/  F2FP.PACK_AB R11, R95, R96 ;  /* 0x000000605f0b723e */ /* 0x020fe200000000ff */
[----:B------:R-:W-:-:S04]  /*52a0*/  IMAD.MOV.U32 R203, RZ, RZ, R117 ;  /* 0x000000ffffcb7224 */ /* 0x000fc800078e0075 */
[----:B------:R1:W-:Y:S02]  /*52b0*/  MUFU.EX2 R94, R3 ;  /* 0x00000003005e7308 */ /* 0x0003e40000000800 */
[C---:B--2---:R-:W-:Y:S08]  /*52c0*/  HMMA.16816.F32 R144, R8.reuse, R16, R144 ;  /* 0x000000100890723c */ /* 0x044ff00000001890 */
[----:B------:R-:W-:Y:S01]  /*52d0*/  HMMA.16816.F32 R152, R8, R18, R152 ;  /* 0x000000120898723c */ /* 0x000fe20000001898 */
[----:B-1----:R-:W-:-:S02]  /*52e0*/  FFMA.FTZ R3, R187, c[0x0][0x2d0], -R0 ;  /* 0x0000b400bb037a23 */ /* 0x002fc40000010800 */
[----:B------:R-:W-:Y:S02]  /*52f0*/  IMAD.MOV.U32 R187, RZ, RZ, R150 ;  /* 0x000000ffffbb7224 */ /* 0x000fe400078e0096 */
[----:B------:R1:W2:Y:S03]  /*5300*/  MUFU.EX2 R93, R3 ;  /* 0x00000003005d7308 */ /* 0x0002a60000000800 */
[----:B---3--:R-:W-:Y:S01]  /*5310*/  HMMA.16816.F32 R164, R8, R12, R164 ;  /* 0x0000000c08a4723c */ /* 0x008fe200000018a4 */
[----:B------:R-:W-:Y:S02]  /*5320*/  IMAD.MOV.U32 R150, RZ, RZ, R142 ;  /* 0x000000ffff967224 */ /* 0x000fe400078e008e */
[----:B------:R-:W-:-:S05]  /*5330*/  IMAD.MOV.U32 R142, RZ, RZ, R120 ;  /* 0x000000ffff8e7224 */ /* 0x000fca00078e0078 */
[----:B------:R-:W-:Y:S01]  /*5340*/  HMMA.16816.F32 R168, R8, R14, R168 ;  /* 0x0000000e08a8723c */ /* 0x000fe200000018a8 */
[----:B-1----:R-:W-:-:S07]  /*5350*/  FFMA.FTZ R3, R202, c[0x0][0x2d0], -R0 ;  /* 0x0000b400ca037a23 */ /* 0x002fce0000010800 */
[C---:B----4-:R-:W-:Y:S01]  /*5360*/  HMMA.16816.F32 R180, R8.reuse, R20, R180 ;  /* 0x0000001408b4723c */ /* 0x050fe200000018b4 */
[----:B------:R-:W-:Y:S01]  /*5370*/  IMAD.MOV.U32 R202, RZ, RZ, R157 ;  /* 0x000000ffffca7224 */ /* 0x000fe200078e009d */
[----:B------:R1:W-:Y:S06]  /*5380*/  MUFU.EX2 R92, R3 ;  /* 0x00000003005c7308 */ /* 0x0003ec0000000800 */
[C---:B------:R-:W-:Y:S08]  /*5390*/  HMMA.16816.F32 R76, R8.reuse, R22, R76 ;  /* 0x00000016084c723c */ /* 0x040ff0000000184c */
[----:B------:R-:W-:Y:S01]  /*53a0*/  HMMA.16816.F32 R72, R8, R28, R72 ;  /* 0x0000001c0848723c */ /* 0x000fe20000001848 */
[----:B-1----:R-:W-:-:S02]  /*53b0*/  FFMA.FTZ R3, R204, c[0x0][0x2d0], -R0 ;  /* 0x0000b400cc037a23 */ /* 0x002fc40000010800 */
[----:B------:R-:W-:Y:S02]  /*53c0*/  IMAD.MOV.U32 R204, RZ, RZ, R118 ;  /* 0x000000ffffcc7224 */ /* 0x000fe400078e0076 */
[----:B------:R1:W3:Y:S03]  /*53d0*/  MUFU.EX2 R91, R3 ;  /* 0x00000003005b7308 */ /* 0x0002e60000000800 */
[----:B------:R-:W-:Y:S07]  /*53e0*/  HMMA.16816.F32 R68, R8, R30, R68 ;  /* 0x0000001e0844723c */ /* 0x000fee0000001844 */
[----:B------:R-:W-:-:S02]  /*53f0*/  F2FP.PACK_AB R8, R109, R110 ;  /* 0x0000006e6d08723e */ /* 0x000fc400000000ff */
[----:B--2---:R-:W-:Y:S02]  /*5400*/  F2FP.PACK_AB R9, R93, R94 ;  /* 0x0000005e5d09723e */ /* 0x004fe400000000ff */
[----:B------:R-:W-:Y:S01]  /*5410*/  F2FP.PACK_AB R10, R105, R108 ;  /* 0x0000006c690a723e */ /* 0x000fe200000000ff */
[----:B-1----:R-:W-:Y:S01]  /*5420*/  FFMA.FTZ R3, R134, c[0x0][0x2d0], -R6 ;  /* 0x0000b40086037a23 */ /* 0x002fe20000010806 */
[----:B---3--:R-:W-:-:S03]  /*5430*/  F2FP.PACK_AB R11, R91, R92 ;  /* 0x0000005c5b0b723e */ /* 0x008fc600000000ff */
[----:B------:R1:W-:Y:S04]  /*5440*/  MUFU.EX2 R90, R3 ;  /* 0x00000003005a7308 */ /* 0x0003e80000000800 */
[C---:B------:R-:W-:Y:S08]  /*5450*/  HMMA.16816.F32 R64, R8.reuse, R16, R64 ;  /* 0x000000100840723c */ /* 0x040ff00000001840 */
[----:B------:R-:W-:Y:S01]  /*5460*/  HMMA.16816.F32 R56, R8, R18, R56 ;  /* 0x000000120838723c */ /* 0x000fe20000001838 */
[----:B------:R-:W-:Y:S01]  /*5470*/  LDSM.16.MT88.4 R16, [R229+0x2900] ;  /* 0x00290000e510783b */ /* 0x000fe20000004200 */
[----:B-1----:R-:W-:-:S04]  /*5480*/  FFMA.FTZ R3, R133, c[0x0][0x2d0], -R6 ;  /* 0x0000b40085037a23 */ /* 0x002fc80000010806 */
[----:B------:R1:W2:Y:S02]  /*5490*/  MUFU.EX2 R89, R3 ;  /* 0x0000000300597308 */ /* 0x0002a40000000800 */
[C---:B------:R-:W-:Y:S08]  /*54a0*/  HMMA.16816.F32 R52, R8.reuse, R12, R52 ;  /* 0x0000000c0834723c */ /* 0x040ff00000001834 */
[----:B------:R-:W-:Y:S01]  /*54b0*/  HMMA.16816.F32 R48, R8, R14, R48 ;  /* 0x0000000e0830723c */ /* 0x000fe20000001830 */
[----:B------:R-:W-:Y:S01]  /*54c0*/  LDSM.16.MT88.4 R12, [R230+0x2900] ;  /* 0x00290000e60c783b */ /* 0x000fe20000004200 */
[----:B-1----:R-:W-:-:S06]  /*54d0*/  FFMA.FTZ R3, R172, c[0x0][0x2d0], -R6 ;  /* 0x0000b400ac037a23 */ /* 0x002fcc0000010806 */
[C---:B------:R-:W-:Y:S01]  /*54e0*/  HMMA.16816.F32 R32, R8.reuse, R20, R32 ;  /* 0x000000140820723c */ /* 0x040fe20000001820 */
[----:B------:R1:W-:Y:S07]  /*54f0*/  MUFU.EX2 R88, R3 ;  /* 0x0000000300587308 */ /* 0x0003ee0000000800 */
        /* <DEDUP_REMOVED lines=10> */
[----:B------:R1:W-:Y:S02]  /*55a0*/  MUFU.EX2 R86, R3 ;  /* 0x0000000300567308 */ /* 0x0003e40000000800 */
[----:B-1----:R-:W-:Y:S02]  /*55b0*/  FFMA.FTZ R3, R214, c[0x0][0x2d0], -R5 ;  /* 0x0000b400d6037a23 */ /* 0x002fe40000010805 */
[----:B------:R-:W-:-:S04]  /*55c0*/  IMAD.MOV.U32 R214, RZ, RZ, R129 ;  /* 0x000000ffffd67224 */ /* 0x000fc800078e0081 */
[----:B------:R1:W2:Y:S02]  /*55d0*/  MUFU.EX2 R85, R3 ;  /* 0x0000000300557308 */ /* 0x0002a40000000800 */
[----:B-1----:R-:W-:Y:S01]  /*55e0*/  FFMA.FTZ R3, R174, c[0x0][0x2d0], -R5 ;  /* 0x0000b400ae037a23 */ /* 0x002fe20000010805 */
[----:B--2---:R-:W-:-:S05]  /*55f0*/  F2FP.PACK_AB R9, R85, R86 ;  /* 0x000000565509723e */ /* 0x004fca00000000ff */
[----:B------:R1:W-:Y:S02]  /*5600*/  MUFU.EX2 R83, R3 ;  /* 0x0000000300537308 */ /* 0x0003e40000000800 */
[----:B-1----:R-:W-:Y:S02]  /*5610*/  FFMA.FTZ R3, R175, c[0x0][0x2d0], -R5 ;  /* 0x0000b400af037a23 */ /* 0x002fe40000010805 */
[----:B------:R-:W-:Y:S04]  /*5620*/  LDSM.16.MT88.4 R172, [R231+0x3100] ;  /* 0x00310000e7ac783b */ /* 0x000fe80000004200 */
[----:B------:R1:W2:Y:S02]  /*5630*/  MUFU.EX2 R84, R3 ;  /* 0x0000000300547308 */ /* 0x0002a40000000800 */
[----:B-1----:R-:W-:Y:S01]  /*5640*/  FFMA.FTZ R3, R223, c[0x0][0x2d0], -R7 ;  /* 0x0000b400df037a23 */ /* 0x002fe20000010807 */
[----:B--2---:R-:W-:Y:S01]  /*5650*/  F2FP.PACK_AB R11, R84, R83 ;  /* 0x00000053540b723e */ /* 0x004fe200000000ff */
[----:B------:R-:W-:-:S04]  /*5660*/  IMAD.MOV.U32 R223, RZ, RZ, R128 ;  /* 0x000000ffffdf7224 */ /* 0x000fc800078e0080 */
[----:B------:R1:W-:Y:S02]  /*5670*/  MUFU.EX2 R82, R3 ;  /* 0x0000000300527308 */ /* 0x0003e40000000800 */
[C---:B------:R-:W-:Y:S08]  /*5680*/  HMMA.16816.F32 R144, R8.reuse, R24, R144 ;  /* 0x000000180890723c */ /* 0x040ff00000001890 */
[----:B------:R-:W-:Y:S01]  /*5690*/  HMMA.16816.F32 R152, R8, R26, R152 ;  /* 0x0000001a0898723c */ /* 0x000fe20000001898 */
[----:B-1----:R-:W-:-:S04]  /*56a0*/  FFMA.FTZ R3, R221, c[0x0][0x2d0], -R7 ;  /* 0x0000b400dd037a23 */ /* 0x002fc80000010807 */
[----:B------:R1:W2:Y:S03]  /*56b0*/  MUFU.EX2 R81, R3 ;  /* 0x0000000300517308 */ /* 0x0002a60000000800 */
[C---:B---3--:R-:W-:Y:S08]  /*56c0*/  HMMA.16816.F32 R164, R8.reuse, R20, R164 ;  /* 0x0000001408a4723c */ /* 0x048ff000000018a4 */
[----:B------:R-:W-:Y:S01]  /*56d0*/  HMMA.16816.F32 R168, R8, R22, R168 ;  /* 0x0000001608a8723c */ /* 0x000fe200000018a8 */
[----:B-1----:R-:W-:-:S07]  /*56e0*/  FFMA.FTZ R3, R251, c[0x0][0x2d0], -R7 ;  /* 0x0000b400fb037a23 */ /* 0x002fce0000010807 */
[C---:B------:R-:W-:Y:S01]  /*56f0*/  HMMA.16816.F32 R180, R8.reuse, R16, R180 ;  /* 0x0000001008b4723c */ /* 0x040fe200000018b4 */
[----:B------:R1:W-:Y:S07]  /*5700*/  MUFU.EX2 R80, R3 ;  /* 0x0000000300507308 */ /* 0x0003ee0000000800 */
[C---:B------:R-:W-:Y:S08]  /*5710*/  HMMA.16816.F32 R116, R8.reuse, R18, R76 ;  /* 0x000000120874723c */ /* 0x040ff0000000184c */
[----:B------:R-:W-:Y:S01]  /*5720*/  HMMA.16816.F32 R72, R8, R12, R72 ;  /* 0x0000000c0848723c */ /* 0x000fe20000001848 */
[----:B-1----:R-:W-:-:S04]  /*5730*/  FFMA.FTZ R3, R252, c[0x0][0x2d0], -R7 ;  /* 0x0000b400fc037a23 */ /* 0x002fc80000010807 */
        /* <DEDUP_REMOVED lines=9> */
[----:B------:R1:W2:Y:S01]  /*57d0*/  MUFU.EX2 R61, R3 ;  /* 0x00000003003d7308 */ /* 0x0002a20000000800 */
[----:B------:R-:W-:Y:S02]  /*57e0*/  IMAD.MOV.U32 R151, RZ, RZ, R139 ;  /* 0x000000ffff977224 */ /* 0x000fe400078e008b */
[----:B------:R-:W-:Y:S02]  /*57f0*/  IMAD.MOV.U32 R139, RZ, RZ, R122 ;  /* 0x000000ffff8b7224 */ /* 0x000fe400078e007a */
[----:B------:R-:W-:Y:S01]  /*5800*/  LDSM.16.MT88.4 R120, [R229+0x3100] ;  /* 0x00310000e578783b */ /* 0x000fe20000004200 */
[--C-:B-1----:R-:W-:Y:S01]  /*5810*/  FFMA.FTZ R3, R159, c[0x0][0x2d0], -R0.reuse ;  /* 0x0000b4009f037a23 */ /* 0x102fe20000010800 */
[----:B--2---:R-:W-:Y:S02]  /*5820*/  F2FP.PACK_AB R9, R61, R62 ;  /* 0x0000003e3d09723e */ /* 0x004fe400000000ff */
[----:B------:R-:W1:Y:S01]  /*5830*/  LDSM.16.MT88.4 R156, [R228+0x3100] ;  /* 0x00310000e49c783b */ /* 0x000e620000004200 */
[----:B------:R2:W-:Y:S02]  /*5840*/  MUFU.EX2 R60, R3 ;  /* 0x00000003003c7308 */ /* 0x0005e40000000800 */
[----:B--2---:R-:W-:-:S06]  /*5850*/  FFMA.FTZ R3, R132, c[0x0][0x2d0], -R0 ;  /* 0x0000b40084037a23 */ /* 0x004fcc0000010800 */
[----:B------:R2:W3:Y:S02]  /*5860*/  MUFU.EX2 R31, R3 ;  /* 0x00000003001f7308 */ /* 0x0004e40000000800 */
[----:B--2---:R-:W-:Y:S01]  /*5870*/  FFMA.FTZ R3, R216, c[0x0][0x2d0], -R6 ;  /* 0x0000b400d8037a23 */ /* 0x004fe20000010806 */
[----:B---3--:R-:W-:-:S05]  /*5880*/  F2FP.PACK_AB R11, R31, R60 ;  /* 0x0000003c1f0b723e */ /* 0x008fca00000000ff */
[----:B------:R2:W-:Y:S02]  /*5890*/  MUFU.EX2 R29, R3 ;  /* 0x00000003001d7308 */ /* 0x0005e40000000800 */
[C---:B------:R-:W-:Y:S08]  /*58a0*/  HMMA.16816.F32 R56, R8.reuse, R26, R56 ;  /* 0x0000001a0838723c */ /* 0x040ff00000001838 */
[----:B------:R-:W-:Y:S01]  /*58b0*/  HMMA.16816.F32 R64, R8, R24, R64 ;  /* 0x000000180840723c */ /* 0x000fe20000001840 */
[----:B--2---:R-:W-:-:S04]  /*58c0*/  FFMA.FTZ R3, R177, c[0x0][0x2d0], -R6 ;  /* 0x0000b400b1037a23 */ /* 0x004fc80000010806 */
[----:B------:R2:W3:Y:S03]  /*58d0*/  MUFU.EX2 R30, R3 ;  /* 0x00000003001e7308 */ /* 0x0004e60000000800 */
[C---:B------:R-:W-:Y:S05]  /*58e0*/  HMMA.16816.F32 R48, R8.reuse, R22, R48 ;  /* 0x000000160830723c */ /* 0x040fea0000001830 */
[----:B------:R4:W-:Y:S03]  /*58f0*/  MUFU.EX2 R22, R4 ;  /* 0x0000000400167308 */ /* 0x0009e60000000800 */
[----:B------:R-:W-:Y:S01]  /*5900*/  HMMA.16816.F32 R44, R8, R12, R44 ;  /* 0x0000000c082c723c */ /* 0x000fe2000000182c */
[----:B--2---:R-:W-:-:S07]  /*5910*/  FFMA.FTZ R3, R217, c[0x0][0x2d0], -R6 ;  /* 0x0000b400d9037a23 */ /* 0x004fce0000010806 */
[C---:B------:R-:W-:Y:S01]  /*5920*/  HMMA.16816.F32 R52, R8.reuse, R20, R52 ;  /* 0x000000140834723c */ /* 0x040fe20000001834 */
[--C-:B------:R-:W-:Y:S01]  /*5930*/  FFMA.FTZ R12, R222, c[0x0][0x2d0], -R0.reuse ;  /* 0x0000b400de0c7a23 */ /* 0x100fe20000010800 */
[----:B---3--:R-:W-:Y:S01]  /*5940*/  F2FP.PACK_AB R132, R30, R29 ;  /* 0x0000001d1e84723e */ /* 0x008fe200000000ff */
[----:B------:R2:W-:Y:S01]  /*5950*/  MUFU.EX2 R28, R3 ;  /* 0x00000003001c7308 */ /* 0x0005e20000000800 */
[----:B------:R-:W-:Y:S02]  /*5960*/  FADD.FTZ R13, R184, R203 ;  /* 0x000000cbb80d7221 */ /* 0x000fe40000010000 */
[----:B------:R-:W-:Y:S02]  /*5970*/  IMAD.MOV.U32 R203, RZ, RZ, R149 ;  /* 0x000000ffffcb7224 */ /* 0x000fe400078e0095 */
[----:B----4-:R-:W-:Y:S01]  /*5980*/  FFMA.FTZ R4, R249, c[0x0][0x2d0], -R0 ;  /* 0x0000b400f9047a23 */ /* 0x010fe20000010800 */
[----:B------:R-:W-:Y:S01]  /*5990*/  HMMA.16816.F32 R36, R8, R14, R36 ;  /* 0x0000000e0824723c */ /* 0x000fe20000001824 */
[----:B------:R-:W-:-:S07]  /*59a0*/  FADD.FTZ R20, R176, R135 ;  /* 0x00000087b0147221 */ /* 0x000fce0000010000 */
[C---:B------:R-:W-:Y:S01]  /*59b0*/  HMMA.16816.F32 R32, R8.reuse, R16, R32 ;  /* 0x000000100820723c */ /* 0x040fe20000001820 */
[----:B--2---:R-:W-:Y:S02]  /*59c0*/  FFMA.FTZ R3, R218, c[0x0][0x2d0], -R6 ;  /* 0x0000b400da037a23 */ /* 0x004fe40000010806 */
[--C-:B------:R-:W-:Y:S02]  /*59d0*/  FFMA.FTZ R6, R248, c[0x0][0x2d0], -R0.reuse ;  /* 0x0000b400f8067a23 */ /* 0x100fe40000010800 */
[----:B------:R2:W3:Y:S01]  /*59e0*/  MUFU.EX2 R27, R3 ;  /* 0x00000003001b7308 */ /* 0x0004e20000000800 */
[----:B------:R-:W-:Y:S02]  /*59f0*/  FFMA.FTZ R0, R219, c[0x0][0x2d0], -R0 ;  /* 0x0000b400db007a23 */ /* 0x000fe40000010800 */
[----:B------:R-:W-:Y:S01]  /*5a00*/  HMMA.16816.F32 R40, R8, R18, R40 ;  /* 0x000000120828723c */ /* 0x000fe20000001828 */
[----:B------:R-:W4:Y:S04]  /*5a10*/  LDSM.16.MT88.4 R16, [R230+0x3100] ;  /* 0x00310000e610783b */ /* 0x000f280000004200 */
[----:B------:R5:W-:Y:S01]  /*5a20*/  MUFU.EX2 R10, R4 ;  /* 0x00000004000a7308 */ /* 0x000be20000000800 */
[----:B--2---:R-:W-:-:S07]  /*5a30*/  FFMA.FTZ R3, R178, c[0x0][0x2d0], -R5 ;  /* 0x0000b400b2037a23 */ /* 0x004fce0000010805 */
[----:B------:R-:W-:Y:S01]  /*5a40*/  MUFU.EX2 R11, R12 ;  /* 0x0000000c000b7308 */ /* 0x000fe20000000800 */
[----:B---3--:R-:W-:Y:S01]  /*5a50*/  F2FP.PACK_AB R134, R27, R28 ;  /* 0x0000001c1b86723e */ /* 0x008fe200000000ff */
[----:B-----5:R-:W-:-:S06]  /*5a60*/  FADD.FTZ R4, R163, R186 ;  /* 0x000000baa3047221 */ /* 0x020fcc0000010000 */
[----:B------:R2:W-:Y:S01]  /*5a70*/  MUFU.EX2 R26, R3 ;  /* 0x00000003001a7308 */ /* 0x0005e20000000800 */
[----:B------:R-:W-:-:S07]  /*5a80*/  FADD.FTZ R4, R151, R4 ;  /* 0x0000000497047221 */ /* 0x000fce0000010000 */
[----:B------:R3:W-:Y:S01]  /*5a90*/  MUFU.EX2 R12, R0 ;  /* 0x00000000000c7308 */ /* 0x0007e20000000800 */
[----:B--2---:R-:W-:-:S07]  /*5aa0*/  FFMA.FTZ R3, R179, c[0x0][0x2d0], -R5 ;  /* 0x0000b400b3037a23 */ /* 0x004fce0000010805 */
[----:B------:R2:W-:Y:S01]  /*5ab0*/  MUFU.EX2 R9, R6 ;  /* 0x0000000600097308 */ /* 0x0005e20000000800 */
[----:B---3--:R-:W-:-:S07]  /*5ac0*/  FADD.FTZ R0, R246, R20 ;  /* 0x00000014f6007221 */ /* 0x008fce0000010000 */
[----:B------:R3:W5:Y:S01]  /*5ad0*/  MUFU.EX2 R25, R3 ;  /* 0x0000000300197308 */ /* 0x0007620000000800 */
[----:B--2---:R-:W-:-:S04]  /*5ae0*/  FADD.FTZ R6, R247, R0 ;  /* 0x00000000f7067221 */ /* 0x004fc80000010000 */
[----:B------:R-:W-:Y:S02]  /*5af0*/  FADD.FTZ R6, R226, R6 ;  /* 0x00000006e2067221 */ /* 0x000fe40000010000 */
[--C-:B---3--:R-:W-:Y:S01]  /*5b00*/  FFMA.FTZ R3, R220, c[0x0][0x2d0], -R5.reuse ;  /* 0x0000b400dc037a23 */ /* 0x108fe20000010805 */
[----:B-----5:R-:W-:Y:S01]  /*5b10*/  F2FP.PACK_AB R133, R25, R26 ;  /* 0x0000001a1985723e */ /* 0x020fe200000000ff */
[----:B------:R-:W-:Y:S02]  /*5b20*/  FADD.FTZ R8, R225, R6 ;  /* 0x00000006e1087221 */ /* 0x000fe40000010000 */
[----:B------:R2:W-:Y:S02]  /*5b30*/  MUFU.EX2 R24, R3 ;  /* 0x0000000300187308 */ /* 0x0005e40000000800 */
[----:B--2---:R-:W-:Y:S02]  /*5b40*/  FFMA.FTZ R3, R250, c[0x0][0x2d0], -R5 ;  /* 0x0000b400fa037a23 */ /* 0x004fe40000010805 */
[----:B------:R-:W-:-:S04]  /*5b50*/  FFMA.FTZ R5, R202, c[0x0][0x2d0], -R7 ;  /* 0x0000b400ca057a23 */ /* 0x000fc80000010807 */
[----:B------:R2:W3:Y:S01]  /*5b60*/  MUFU.EX2 R23, R3 ;  /* 0x0000000300177308 */ /* 0x0004e20000000800 */
[----:B------:R-:W-:-:S07]  /*5b70*/  IMAD.MOV.U32 R202, RZ, RZ, R161 ;  /* 0x000000ffffca7224 */ /* 0x000fce00078e00a1 */
[----:B------:R5:W-:Y:S01]  /*5b80*/  MUFU.EX2 R15, R5 ;  /* 0x00000005000f7308 */ /* 0x000be20000000800 */
[--C-:B--2---:R-:W-:Y:S01]  /*5b90*/  FFMA.FTZ R3, R204, c[0x0][0x2d0], -R7.reuse ;  /* 0x0000b400cc037a23 */ /* 0x104fe20000010807 */
[----:B---3--:R-:W-:Y:S01]  /*5ba0*/  F2FP.PACK_AB R135, R23, R24 ;  /* 0x000000181787723e */ /* 0x008fe200000000ff */
[----:B------:R-:W-:Y:S01]  /*5bb0*/  FFMA.FTZ R7, R187, c[0x0][0x2d0], -R7 ;  /* 0x0000b400bb077a23 */ /* 0x000fe20000010807 */
[----:B------:R-:W-:-:S04]  /*5bc0*/  F2FP.PACK_AB R187, R12, R11 ;  /* 0x0000000b0cbb723e */ /* 0x000fc800000000ff */
[----:B------:R2:W3:Y:S01]  /*5bd0*/  MUFU.EX2 R21, R3 ;  /* 0x0000000300157308 */ /* 0x0004e20000000800 */
[----:B------:R-:W-:Y:S02]  /*5be0*/  IMAD.MOV.U32 R204, RZ, RZ, R160 ;  /* 0x000000ffffcc7224 */ /* 0x000fe400078e00a0 */
[----:B-----5:R-:W-:Y:S01]  /*5bf0*/  FADD.FTZ R5, R130, R185 ;  /* 0x000000b982057221 */ /* 0x020fe20000010000 */
[----:B------:R-:W-:Y:S01]  /*5c00*/  F2FP.PACK_AB R185, R9, R10 ;  /* 0x0000000a09b9723e */ /* 0x000fe200000000ff */
[C---:B-1----:R-:W-:Y:S03]  /*5c10*/  HMMA.16816.F32 R144, R132.reuse, R156, R144 ;  /* 0x0000009c8490723c */ /* 0x042fe60000001890 */
[----:B------:R1:W5:Y:S05]  /*5c20*/  MUFU.EX2 R14, R7 ;  /* 0x00000007000e7308 */ /* 0x00036a0000000800 */
[----:B------:R-:W-:Y:S01]  /*5c30*/  HMMA.16816.F32 R152, R132, R158, R152 ;  /* 0x0000009e8498723c */ /* 0x000fe20000001898 */
[----:B--2---:R-:W-:Y:S01]  /*5c40*/  FADD.FTZ R3, R162, R13 ;  /* 0x0000000da2037221 */ /* 0x004fe20000010000 */
[----:B---3--:R-:W-:-:S06]  /*5c50*/  F2FP.PACK_AB R184, R21, R22 ;  /* 0x0000001615b8723e */ /* 0x008fcc00000000ff */
[C---:B------:R-:W-:Y:S01]  /*5c60*/  HMMA.16816.F32 R164, R132.reuse, R172, R164 ;  /* 0x000000ac84a4723c */ /* 0x040fe200000018a4 */
[----:B-1----:R-:W-:Y:S01]  /*5c70*/  FADD.FTZ R7, R150, R5 ;  /* 0x0000000596077221 */ /* 0x002fe20000010000 */
[----:B-----5:R-:W-:Y:S01]  /*5c80*/  F2FP.PACK_AB R186, R14, R15 ;  /* 0x0000000f0eba723e */ /* 0x020fe200000000ff */
        /* <DEDUP_REMOVED lines=33> */
[----:B----4-:R-:W-:Y:S01]  /*5ea0*/  HMMA.16816.F32 R128, R132, R16, R72 ;  /* 0x000000108480723c */ /* 0x010fe20000001848 */
        /* <DEDUP_REMOVED lines=75> */
[----:B------:R1:W-:Y:S01]  /*6360*/  STL [R1], R6 ;  /* 0x0000000601007387 */ /* 0x0003e20000100800 */
[----:B------:R-:W-:-:S03]  /*6370*/  FADD.FTZ R0, R23, R5 ;  /* 0x0000000517007221 */ /* 0x000fc60000010000 */
[----:B------:R1:W-:Y:S04]  /*6380*/  STL [R1+0x8], R4 ;  /* 0x0000080401007387 */ /* 0x0003e80000100800 */
[----:B------:R1:W-:Y:S04]  /*6390*/  STL [R1+0xc], R0 ;  /* 0x00000c0001007387 */ /* 0x0003e80000100800 */
[----:B------:R1:W-:Y:S01]  /*63a0*/  STL [R1+0x4], R3 ;  /* 0x0000040301007387 */ /* 0x0003e20000100800 */
[----:B------:R-:W-:Y:S05]  /*63b0*/  @!P0 BRA `(.L_x_767) ;  /* 0x00003ef000008947 */ /* 0x000fea0003800000 */
[----:B------:R-:W2:Y:S01]  /*63c0*/  LDL.LU R140, [R1+0x38] ;  /* 0x00003800018c7983 */ /* 0x000ea20000300800 */
[----:B-1----:R-:W-:Y:S01]  /*63d0*/  IMAD.MOV.U32 R3, RZ, RZ, R137 ;  /* 0x000000ffff037224 */ /* 0x002fe200078e0089 */
[----:B------:R-:W-:Y:S01]  /*63e0*/  MOV R142, R2 ;  /* 0x00000002008e7202 */ /* 0x000fe20000000f00 */
[----:B------:R-:W-:Y:S01]  /*63f0*/  IMAD.MOV.U32 R0, RZ, RZ, R138 ;  /* 0x000000ffff007224 */ /* 0x000fe200078e008a */
[----:B------:R-:W3:Y:S01]  /*6400*/  LDL.LU.64 R202, [R1+0x30] ;  /* 0x0000300001ca7983 */ /* 0x000ee20000300a00 */
[----:B------:R-:W-:Y:S01]  /*6410*/  IMAD.MOV.U32 R139, RZ, RZ, R136 ;  /* 0x000000ffff8b7224 */ /* 0x000fe200078e0088 */
[----:B--2---:R-:W-:-:S02]  /*6420*/  IADD3 R246, R140, -0x2, RZ ;  /* 0xfffffffe8cf67810 */ /* 0x004fc40007ffe0ff */
[----:B------:R-:W2:Y:S01]  /*6430*/  LDL.LU.64 R140, [R1+0x40] ;  /* 0x00004000018c7983 */ /* 0x000ea20000300a00 */
[----:B---3--:R-:W-:Y:S02]  /*6440*/  MOV R5, R203 ;  /* 0x000000cb00057202 */ /* 0x008fe40000000f00 */
[----:B--2---:R-:W-:-:S05]  /*6450*/  MOV R4, R140 ;  /* 0x0000008c00047202 */ /* 0x004fca0000000f00 */
[----:B------:R1:W-:Y:S02]  /*6460*/  STL.64 [R1+0x18], R4 ;  /* 0x0000180401007387 */ /* 0x0003e40000100a00 */
.L_x_768:
        /* <DEDUP_REMOVED lines=10> */
[----:B------:R-:W-:Y:S08]  /*6510*/  LDSM.16.M88.4 R112, [R234+0x7100] ;  /* 0x00710000ea70783b */ /* 0x000ff00000000200 */
[----:B------:R-:W3:Y:S08]  /*6520*/  LDSM.16.M88.4 R16, [R143+0x3900] ;  /* 0x003900008f10783b */ /* 0x000ef00000000200 */
[----:B------:R-:W4:Y:S08]  /*6530*/  LDSM.16.M88.4 R108, [R234+0x9100] ;  /* 0x00910000ea6c783b */ /* 0x000f300000000200 */
[----:B------:R-:W5:Y:S08]  /*6540*/  LDSM.16.M88.4 R32, [R143+0x4100] ;  /* 0x004100008f20783b */ /* 0x000f700000000200 */
        /* <DEDUP_REMOVED lines=10> */
[-C--:B-----5:R-:W-:Y:S06]  /*65f0*/  HMMA.16816.F32 R20, R112, R32.reuse, RZ ;  /* 0x000000207014723c */ /* 0x0a0fec00000018ff */
[----:B------:R-:W5:Y:S02]  /*6600*/  LDSM.16.M88.4 R196, [R238] ;  /* 0x00000000eec4783b */ /* 0x000f640000000200 */
        /* <DEDUP_REMOVED lines=15> */
[----:B------:R-:W5:Y:S06]  /*6700*/  LDL.64 R250, [R1+0x20] ;  /* 0x0000200001fa7983 */ /* 0x000f6c0000100a00 */
[----:B------:R-:W5:Y:S01]  /*6710*/  LDL.64 R248, [R1+0x28] ;  /* 0x0000280001f87983 */ /* 0x000f620000100a00 */
[C---:B------:R-:W-:Y:S08]  /*6720*/  HMMA.16816.F32 R56, R108.reuse, R64, RZ ;  /* 0x000000406c38723c */ /* 0x040ff000000018ff */
[-C--:B------:R-:W-:Y:S08]  /*6730*/  HMMA.16816.F32 R60, R108, R66.reuse, RZ ;  /* 0x000000426c3c723c */ /* 0x080ff000000018ff */
[C---:B------:R-:W-:Y:S08]  /*6740*/  HMMA.16816.F32 R64, R112.reuse, R66, RZ ;  /* 0x000000427040723c */ /* 0x040ff000000018ff */
[-C--:B-1----:R-:W-:Y:S01]  /*6750*/  HMMA.16816.F32 R68, R112, R80.reuse, RZ ;  /* 0x000000507044723c */ /* 0x082fe200000018ff */
[----:B--2---:R-:W-:Y:S07]  /*6760*/  IMAD.WIDE.U32 R84, R84, 0x70, R72 ;  /* 0x0000007054547825 */ /* 0x004fee00078e0048 */
[C---:B------:R-:W-:Y:S04]  /*6770*/  HMMA.16816.F32 R72, R108.reuse, R80, RZ ;  /* 0x000000506c48723c */ /* 0x040fe800000018ff */
[----:B------:R-:W-:Y:S02]  /*6780*/  LEA R88, P0, R84, c[0x0][0x1f8], 0x1 ;  /* 0x00007e0054587a11 */ /* 0x000fe400078008ff */
[----:B------:R-:W-:Y:S02]  /*6790*/  IADD3 R2, R85, R2, RZ ;  /* 0x0000000255027210 */ /* 0x000fe40007ffe0ff */
[----:B------:R-:W-:Y:S01]  /*67a0*/  IADD3 R92, P1, R88, UR7, RZ ;  /* 0x00000007585c7c10 */ /* 0x000fe2000ff3e0ff */
[-C--:B------:R-:W-:Y:S03]  /*67b0*/  HMMA.16816.F32 R76, R108, R82.reuse, RZ ;  /* 0x000000526c4c723c */ /* 0x080fe600000018ff */
[----:B------:R-:W-:Y:S02]  /*67c0*/  LEA.HI.X R89, R84, c[0x0][0x1fc], R2, 0x1, P0 ;  /* 0x00007f0054597a11 */ /* 0x000fe400000f0c02 */
[----:B------:R-:W-:Y:S03]  /*67d0*/  IADD3 R94, P0, R92, UR7, RZ ;  /* 0x000000075c5e7c10 */ /* 0x000fe6000ff1e0ff */
[----:B------:R-:W-:Y:S01]  /*67e0*/  @!PT LDS RZ, [RZ] ;  /* 0x00000000fffff984 */ /* 0x000fe20000000800 */
[----:B------:R-:W-:Y:S01]  /*67f0*/  @!PT LDS RZ, [RZ] ;  /* 0x00000000fffff984 */ /* 0x000fe20000000800 */
[----:B------:R-:W-:Y:S01]  /*6800*/  @!PT LDS RZ, [RZ] ;  /* 0x00000000fffff984 */ /* 0x000fe20000000800 */
[----:B------:R1:W-:Y:S01]  /*6810*/  LDGSTS.E.BYPASS.LTC128B.128 [R245+0x100], [R88.64], !P2 ;  /* 0x0010000058f57fae */ /* 0x0003e2000d101d48 */
[----:B------:R-:W-:Y:S01]  /*6820*/  IADD3.X R93, R89, UR5, RZ, P1, !PT ;  /* 0x00000005595d7c10 */ /* 0x000fe20008ffe4ff */
[C---:B------:R-:W-:Y:S03]  /*6830*/  HMMA.16816.F32 R80, R112.reuse, R82, RZ ;  /* 0x000000527050723c */ /* 0x040fe600000018ff */
[----:B------:R-:W-:Y:S03]  /*6840*/  IADD3.X R95, R93, UR5, RZ, P0, !PT ;  /* 0x000000055d5f7c10 */ /* 0x000fe600087fe4ff */
[----:B------:R2:W-:Y:S01]  /*6850*/  LDGSTS.E.BYPASS.LTC128B.128 [R245+0x900], [R92.64], !P2 ;  /* 0x009000005cf57fae */ /* 0x0005e2000d101d48 */
[----:B------:R-:W-:Y:S01]  /*6860*/  IADD3 R102, P1, R94, UR7, RZ ;  /* 0x000000075e667c10 */ /* 0x000fe2000ff3e0ff */
[-C--:B---3--:R-:W-:Y:S04]  /*6870*/  HMMA.16816.F32 R84, R112, R96.reuse, RZ ;  /* 0x000000607054723c */ /* 0x088fe800000018ff */
[----:B------:R-:W-:Y:S02]  /*6880*/  IADD3.X R103, R95, UR5, RZ, P1, !PT ;  /* 0x000000055f677c10 */ /* 0x000fe40008ffe4ff */
[----:B------:R2:W-:Y:S08]  /*6890*/  LDGSTS.E.BYPASS.LTC128B.128 [R245+0x1100], [R94.64], !P2 ;  /* 0x011000005ef57fae */ /* 0x0005f0000d101d48 */
[----:B------:R3:W-:Y:S01]  /*68a0*/  LDGSTS.E.BYPASS.LTC128B.128 [R245+0x1900], [R102.64], !P2 ;  /* 0x0190000066f57fae */ /* 0x0007e2000d101d48 */
[C---:B-1----:R-:W-:Y:S07]  /*68b0*/  HMMA.16816.F32 R88, R108.reuse, R96, RZ ;  /* 0x000000606c58723c */ /* 0x042fee00000018ff */
[----:B------:R-:W-:Y:S05]  /*68c0*/  IADD3 R96, P0, R102, UR7, RZ ;  /* 0x0000000766607c10 */ /* 0x000fea000ff1e0ff */
[----:B------:R-:W-:Y:S02]  /*68d0*/  IADD3.X R97, R103, UR5, RZ, P0, !PT ;  /* 0x0000000567617c10 */ /* 0x000fe400087fe4ff */
[----:B------:R-:W-:Y:S01]  /*68e0*/  IADD3 R100, P1, R96, UR7, RZ ;  /* 0x0000000760647c10 */ /* 0x000fe2000ff3e0ff */
[-C--:B--2---:R-:W-:Y:S02]  /*68f0*/  HMMA.16816.F32 R92, R108, R98.reuse, RZ ;  /* 0x000000626c5c723c */ /* 0x084fe400000018ff */
[----:B------:R1:W-:Y:S01]  /*6900*/  LDGSTS.E.BYPASS.LTC128B.128 [R245+0x2100], [R96.64], !P2 ;  /* 0x0210000060f57fae */ /* 0x0003e2000d101d48 */
[----:B------:R-:W-:Y:S02]  /*6910*/  IADD3.X R101, R97, UR5, RZ, P1, !PT ;  /* 0x0000000561657c10 */ /* 0x000fe40008ffe4ff */
[----:B---3--:R-:W-:Y:S05]  /*6920*/  IADD3 R102, P0, R100, UR7, RZ ;  /* 0x0000000764667c10 */ /* 0x008fea000ff1e0ff */
[----:B------:R4:W-:Y:S02]  /*6930*/  LDGSTS.E.BYPASS.LTC128B.128 [R245+0x2900], [R100.64], !P2 ;  /* 0x0290000064f57fae */ /* 0x0009e4000d101d48 */
[----:B------:R-:W-:Y:S02]  /*6940*/  IADD3.X R103, R101, UR5, RZ, P0, !PT ;  /* 0x0000000565677c10 */ /* 0x000fe400087fe4ff */
[C---:B------:R-:W-:Y:S02]  /*6950*/  ISETP.GT.AND P0, PT, R246.reuse, RZ, PT ;  /* 0x000000fff600720c */ /* 0x040fe40003f04270 */
[----:B------:R-:W-:Y:S02]  /*6960*/  IADD3 R246, R246, -0x1, RZ ;  /* 0xfffffffff6f67810 */ /* 0x000fe40007ffe0ff */
[----:B------:R4:W-:Y:S08]  /*6970*/  LDGSTS.E.BYPASS.LTC128B.128 [R245+0x3100], [R102.64], !P2 ;  /* 0x0310000066f57fae */ /* 0x0009f0000d101d48 */
[----:B------:R-:W0:Y:S01]  /*6980*/  LDGDEPBAR ;  /* 0x00000000000079af */ /* 0x000e220000000000 */
[C---:B-1----:R-:W-:Y:S08]  /*6990*/  HMMA.16816.F32 R96, R112.reuse, R98, RZ ;  /* 0x000000627060723c */ /* 0x042ff000000018ff */
[-C--:B----4-:R-:W-:Y:S08]  /*69a0*/  HMMA.16816.F32 R100, R112, R188.reuse, RZ ;  /* 0x000000bc7064723c */ /* 0x090ff000000018ff */
[C---:B------:R-:W-:Y:S08]  /*69b0*/  HMMA.16816.F32 R104, R108.reuse, R188, RZ ;  /* 0x000000bc6c68723c */ /* 0x040ff000000018ff */
[-C--:B------:R-:W-:Y:S08]  /*69c0*/  HMMA.16816.F32 R108, R108, R190.reuse, RZ ;  /* 0x000000be6c6c723c */ /* 0x080ff000000018ff */
[----:B------:R-:W-:Y:S01]  /*69d0*/  HMMA.16816.F32 R112, R112, R190, RZ ;  /* 0x000000be7070723c */ /* 0x000fe200000018ff */
[----:B------:R-:W-:Y:S07]  /*69e0*/  LDSM.16.M88.4 R188, [R235+0x7100] ;  /* 0x00710000ebbc783b */ /* 0x000fee0000000200 */
[-C--:B-----5:R-:W-:Y:S08]  /*69f0*/  HMMA.16816.F32 R4, R192, R196.reuse, R4 ;  /* 0x000000c4c004723c */ /* 0x0a0ff00000001804 */
        /* <DEDUP_REMOVED lines=32> */
[----:B------:R-:W5:Y:S07]  /*6c00*/  LDSM.16.M88.4 R200, [R233+0x5100] ;  /* 0x00510000e9c8783b */ /* 0x000f6e0000000200 */
        /* <DEDUP_REMOVED lines=17> */
[-C--:B-----5:R-:W-:Y:S08]  /*6d20*/  HMMA.16816.F32 R52, R188, R200.reuse, R52 ;  /* 0x000000c8bc34723c */ /* 0x0a0ff00000001834 */
        /* <DEDUP_REMOVED lines=165> */
[----:B------:R-:W-:Y:S01]  /*7780*/  FADD.FTZ R0, -R138, R0 ;  /* 0x000000008a007221 */ /* 0x000fe20000010100 */
        /* <DEDUP_REMOVED lines=23> */
[----:B------:R-:W-:Y:S02]  /*7900*/  FFMA.FTZ R4, R4, c[0x0][0x2d0], -R192 ;  /* 0x0000b40004047a23 */ /* 0x000fe400000108c0 */
[--C-:B------:R-:W-:Y:S02]  /*7910*/  FFMA.FTZ R22, R22, c[0x0][0x2d0], -R194.reuse ;  /* 0x0000b40016167a23 */ /* 0x100fe400000108c2 */
[--C-:B------:R-:W-:Y:S01]  /*7920*/  FFMA.FTZ R23, R23, c[0x0][0x2d0], -R194.reuse ;  /* 0x0000b40017177a23 */ /* 0x100fe200000108c2 */
[----:B-1----:R-:W-:Y:S01]  /*7930*/  FMNMX.FTZ R136, R136, R189, !PT ;  /* 0x000000bd88887209 */ /* 0x002fe20007810000 */
[--C-:B------:R-:W-:Y:S02]  /*7940*/  FFMA.FTZ R54, R54, c[0x0][0x2d0], -R194.reuse ;  /* 0x0000b40036367a23 */ /* 0x100fe400000108c2 */
[--C-:B------:R-:W-:Y:S01]  /*7950*/  FFMA.FTZ R55, R55, c[0x0][0x2d0], -R194.reuse ;  /* 0x0000b40037377a23 */ /* 0x100fe200000108c2 */
[----:B------:R1:W-:Y:S01]  /*7960*/  MUFU.EX2 R221, R4 ;  /* 0x0000000400dd7308 */ /* 0x0003e20000000800 */
[--C-:B------:R-:W-:Y:S02]  /*7970*/  FFMA.FTZ R6, R6, c[0x0][0x2d0], -R194.reuse ;  /* 0x0000b40006067a23 */ /* 0x100fe400000108c2 */
[--C-:B------:R-:W-:Y:S02]  /*7980*/  FFMA.FTZ R66, R66, c[0x0][0x2d0], -R194.reuse ;  /* 0x0000b40042427a23 */ /* 0x100fe400000108c2 */
[----:B--2---:R-:W-:Y:S02]  /*7990*/  FADD.FTZ R2, -R137, R3 ;  /* 0x0000000389027221 */ /* 0x004fe40000010100 */
[----:B------:R-:W2:Y:S01]  /*79a0*/  SHFL.BFLY PT, R3, R0, 0x2, 0x1f ;  /* 0x0c401f0000037f89 */ /* 0x000ea200000e0000 */
[--C-:B------:R-:W-:Y:S02]  /*79b0*/  FFMA.FTZ R67, R67, c[0x0][0x2d0], -R194.reuse ;  /* 0x0000b40043437a23 */ /* 0x100fe400000108c2 */
[----:B------:R-:W-:Y:S01]  /*79c0*/  MUFU.EX2 R219, R6 ;  /* 0x0000000600db7308 */ /* 0x000fe20000000800 */
[----:B------:R-:W-:Y:S02]  /*79d0*/  FMUL.FTZ R2, R2, c[0x0][0x2d0] ;  /* 0x0000b40002027a20 */ /* 0x000fe40000410000 */
[--C-:B------:R-:W-:Y:S02]  /*79e0*/  FFMA.FTZ R70, R70, c[0x0][0x2d0], -R194.reuse ;  /* 0x0000b40046467a23 */ /* 0x100fe400000108c2 */
[--C-:B------:R-:W-:Y:S02]  /*79f0*/  FFMA.FTZ R71, R71, c[0x0][0x2d0], -R194.reuse ;  /* 0x0000b40047477a23 */ /* 0x100fe400000108c2 */
[----:B------:R-:W-:Y:S02]  /*7a00*/  FFMA.FTZ R7, R7, c[0x0][0x2d0], -R194 ;  /* 0x0000b40007077a23 */ /* 0x000fe400000108c2 */
[----:B------:R-:W-:Y:S01]  /*7a10*/  FMUL.FTZ R193, R136, c[0x0][0x2d0] ;  /* 0x0000b40088c17a20 */ /* 0x000fe20000410000 */
[----:B------:R4:W5:Y:S01]  /*7a20*/  MUFU.EX2 R140, R2 ;  /* 0x00000002008c7308 */ /* 0x0009620000000800 */
[----:B------:R-:W-:Y:S02]  /*7a30*/  FFMA.FTZ R5, R5, c[0x0][0x2d0], -R192 ;  /* 0x0000b40005057a23 */ /* 0x000fe400000108c0 */
[--C-:B------:R-:W-:Y:S01]  /*7a40*/  FFMA.FTZ R60, R60, c[0x0][0x2d0], -R193.reuse ;  /* 0x0000b4003c3c7a23 */ /* 0x100fe200000108c1 */
[----:B-1----:R-:W-:Y:S01]  /*7a50*/  @P0 SHF.R.S32.HI R4, RZ, 0x1f, R246 ;  /* 0x0000001fff040819 */ /* 0x002fe200000114f6 */
[--C-:B------:R-:W-:Y:S02]  /*7a60*/  FFMA.FTZ R61, R61, c[0x0][0x2d0], -R193.reuse ;  /* 0x0000b4003d3d7a23 */ /* 0x100fe400000108c1 */
[--C-:B------:R-:W-:Y:S02]  /*7a70*/  FFMA.FTZ R16, R16, c[0x0][0x2d0], -R192.reuse ;  /* 0x0000b40010107a23 */ /* 0x100fe400000108c0 */
[----:B------:R-:W-:Y:S01]  /*7a80*/  FFMA.FTZ R17, R17, c[0x0][0x2d0], -R192 ;  /* 0x0000b40011117a23 */ /* 0x000fe200000108c0 */
[----:B------:R-:W-:Y:S01]  /*7a90*/  MUFU.EX2 R220, R7 ;  /* 0x0000000700dc7308 */ /* 0x000fe20000000800 */
[----:B--2---:R-:W-:Y:S01]  /*7aa0*/  FMNMX.FTZ R0, R0, R3, !PT ;  /* 0x0000000300007209 */ /* 0x004fe20007810000 */
[--C-:B------:R-:W-:Y:S02]  /*7ab0*/  FFMA.FTZ R18, R18, c[0x0][0x2d0], -R194.reuse ;  /* 0x0000b40012127a23 */ /* 0x100fe400000108c2 */
[----:B------:R-:W-:Y:S02]  /*7ac0*/  FFMA.FTZ R19, R19, c[0x0][0x2d0], -R194 ;  /* 0x0000b40013137a23 */ /* 0x000fe400000108c2 */
[C---:B---3--:R-:W-:Y:S02]  /*7ad0*/  FMUL.FTZ R120, R141.reuse, R120 ;  /* 0x000000788d787220 */ /* 0x048fe40000410000 */
[----:B------:R-:W-:Y:S02]  /*7ae0*/  FMUL.FTZ R121, R141, R121 ;  /* 0x000000798d797220 */ /* 0x000fe40000410000 */
[----:B------:R-:W-:Y:S01]  /*7af0*/  MUFU.EX2 R224, R5 ;  /* 0x0000000500e07308 */ /* 0x000fe20000000800 */
[--C-:B------:R-:W-:Y:S02]  /*7b00*/  FFMA.FTZ R8, R8, c[0x0][0x2d0], -R193.reuse ;  /* 0x0000b40008087a23 */ /* 0x100fe400000108c1 */
[----:B------:R-:W-:Y:S02]  /*7b10*/  FFMA.FTZ R9, R9, c[0x0][0x2d0], -R193 ;  /* 0x0000b40009097a23 */ /* 0x000fe400000108c1 */
[----:B----4-:R-:W-:Y:S02]  /*7b20*/  FADD.FTZ R2, -R136, R139 ;  /* 0x0000008b88027221 */ /* 0x010fe40000010100 */
[----:B-----5:R-:W-:Y:S02]  /*7b30*/  FMUL.FTZ R122, R140, R122 ;  /* 0x0000007a8c7a7220 */ /* 0x020fe40000410000 */
[----:B------:R-:W-:Y:S01]  /*7b40*/  FMUL.FTZ R2, R2, c[0x0][0x2d0] ;  /* 0x0000b40002027a20 */ /* 0x000fe20000410000 */
[----:B------:R1:W-:Y:S01]  /*7b50*/  MUFU.EX2 R217, R8 ;  /* 0x0000000800d97308 */ /* 0x0003e20000000800 */
[C---:B------:R-:W-:Y:S02]  /*7b60*/  FMUL.FTZ R123, R140.reuse, R123 ;  /* 0x0000007b8c7b7220 */ /* 0x040fe40000410000 */
[C---:B------:R-:W-:Y:S02]  /*7b70*/  FMUL.FTZ R124, R141.reuse, R124 ;  /* 0x0000007c8d7c7220 */ /* 0x040fe40000410000 */
[----:B------:R-:W-:Y:S02]  /*7b80*/  FMUL.FTZ R125, R141, R125 ;  /* 0x0000007d8d7d7220 */ /* 0x000fe40000410000 */
[C---:B------:R-:W-:Y:S02]  /*7b90*/  FMUL.FTZ R126, R140.reuse, R126 ;  /* 0x0000007e8c7e7220 */ /* 0x040fe40000410000 */
[----:B------:R-:W-:Y:S01]  /*7ba0*/  FMUL.FTZ R127, R140, R127 ;  /* 0x0000007f8c7f7220 */ /* 0x000fe20000410000 */
[----:B------:R2:W3:Y:S01]  /*7bb0*/  MUFU.EX2 R139, R2 ;  /* 0x00000002008b7308 */ /* 0x0004e20000000800 */
[--C-:B------:R-:W-:Y:S02]  /*7bc0*/  FFMA.FTZ R56, R56, c[0x0][0x2d0], -R193.reuse ;  /* 0x0000b40038387a23 */ /* 0x100fe400000108c1 */
[--C-:B------:R-:W-:Y:S02]  /*7bd0*/  FFMA.FTZ R57, R57, c[0x0][0x2d0], -R193.reuse ;  /* 0x0000b40039397a23 */ /* 0x100fe400000108c1 */
[----:B------:R-:W-:Y:S02]  /*7be0*/  FFMA.FTZ R81, R81, c[0x0][0x2d0], -R192 ;  /* 0x0000b40051517a23 */ /* 0x000fe400000108c0 */
[--C-:B------:R-:W-:Y:S02]  /*7bf0*/  FFMA.FTZ R13, R13, c[0x0][0x2d0], -R193.reuse ;  /* 0x0000b4000d0d7a23 */ /* 0x100fe400000108c1 */
[--C-:B------:R-:W-:Y:S01]  /*7c00*/  FFMA.FTZ R25, R25, c[0x0][0x2d0], -R193.reuse ;  /* 0x0000b40019197a23 */ /* 0x100fe200000108c1 */
[----:B------:R4:W-:Y:S01]  /*7c10*/  MUFU.EX2 R218, R9 ;  /* 0x0000000900da7308 */ /* 0x0009e20000000800 */
[--C-:B------:R-:W-:Y:S02]  /*7c20*/  FFMA.FTZ R12, R12, c[0x0][0x2d0], -R193.reuse ;  /* 0x0000b4000c0c7a23 */ /* 0x100fe400000108c1 */
[--C-:B------:R-:W-:Y:S01]  /*7c30*/  FFMA.FTZ R24, R24, c[0x0][0x2d0], -R193.reuse ;  /* 0x0000b40018187a23 */ /* 0x100fe200000108c1 */
[----:B-1----:R-:W-:Y:S01]  /*7c40*/  @P0 MOV R8, R248 ;  /* 0x000000f800080202 */ /* 0x002fe20000000f00 */
[--C-:B------:R-:W-:Y:S01]  /*7c50*/  FFMA.FTZ R28, R28, c[0x0][0x2d0], -R193.reuse ;  /* 0x0000b4001c1c7a23 */ /* 0x100fe200000108c1 */
[----:B------:R-:W-:Y:S01]  /*7c60*/  MOV R248, c[0x0][0x1e4] ;  /* 0x0000790000f87a02 */ /* 0x000fe20000000f00 */
[----:B------:R-:W-:Y:S02]  /*7c70*/  FFMA.FTZ R29, R29, c[0x0][0x2d0], -R193 ;  /* 0x0000b4001d1d7a23 */ /* 0x000fe400000108c1 */
[----:B------:R-:W-:Y:S01]  /*7c80*/  FFMA.FTZ R35, R35, c[0x0][0x2d0], -R194 ;  /* 0x0000b40023237a23 */ /* 0x000fe200000108c2 */
[----:B------:R1:W-:Y:S01]  /*7c90*/  MUFU.EX2 R209, R13 ;  /* 0x0000000d00d17308 */ /* 0x0003e20000000800 */
[----:B------:R-:W-:Y:S02]  /*7ca0*/  @P0 IMAD R6, R4, c[0x0][0x1e0], RZ ;  /* 0x0000780004060a24 */ /* 0x000fe400078e02ff */
[----:B------:R-:W-:Y:S01]  /*7cb0*/  FFMA.FTZ R36, R36, c[0x0][0x2d0], -R192 ;  /* 0x0000b40024247a23 */ /* 0x000fe200000108c0 */
[----:B--2---:R-:W2:Y:S01]  /*7cc0*/  SHFL.BFLY PT, R2, R0, 0x1, 0x1f ;  /* 0x0c201f0000027f89 */ /* 0x004ea200000e0000 */
[C---:B---3--:R-:W-:Y:S02]  /*7cd0*/  FMUL.FTZ R116, R139.reuse, R116 ;  /* 0x000000748b747220 */ /* 0x048fe40000410000 */
[C---:B------:R-:W-:Y:S02]  /*7ce0*/  FMUL.FTZ R117, R139.reuse, R117 ;  /* 0x000000758b757220 */ /* 0x040fe40000410000 */
[C---:B------:R-:W-:Y:S01]  /*7cf0*/  FMUL.FTZ R128, R139.reuse, R128 ;  /* 0x000000808b807220 */ /* 0x040fe20000410000 */
[----:B------:R3:W-:Y:S01]  /*7d00*/  MUFU.EX2 R210, R12 ;  /* 0x0000000c00d27308 */ /* 0x0007e20000000800 */
[C---:B------:R-:W-:Y:S01]  /*7d10*/  @P0 IMAD.WIDE.U32 R4, R246.reuse, c[0x0][0x1e0], RZ ;  /* 0x00007800f6040a25 */ /* 0x040fe200078e00ff */
[----:B----4-:R-:W-:Y:S03]  /*7d20*/  @P0 MOV R9, R251 ;  /* 0x000000fb00090202 */ /* 0x010fe60000000f00 */
[----:B------:R-:W-:Y:S02]  /*7d30*/  @P0 IMAD R6, R246, c[0x0][0x1e4], R6 ;  /* 0x00007900f6060a24 */ /* 0x000fe400078e0206 */
[----:B------:R-:W-:Y:S02]  /*7d40*/  FMUL.FTZ R129, R139, R129 ;  /* 0x000000818b817220 */ /* 0x000fe40000410000 */
[----:B------:R-:W-:Y:S01]  /*7d50*/  @P0 IMAD.WIDE.U32 R8, R4, 0x70, R8 ;  /* 0x0000007004080825 */ /* 0x000fe200078e0008 */
[----:B------:R-:W-:Y:S01]  /*7d60*/  MUFU.EX2 R205, R22 ;  /* 0x0000001600cd7308 */ /* 0x000fe20000000800 */
[----:B------:R-:W-:Y:S02]  /*7d70*/  @P0 IADD3 R6, R5, R6, RZ ;  /* 0x0000000605060210 */ /* 0x000fe40007ffe0ff */
[----:B------:R-:W-:Y:S01]  /*7d80*/  FMUL.FTZ R132, R139, R132 ;  /* 0x000000848b847220 */ /* 0x000fe20000410000 */
[----:B-1----:R-:W-:Y:S01]  /*7d90*/  @P0 SHF.L.U32 R13, R247, 0x5, RZ ;  /* 0x00000005f70d0819 */ /* 0x002fe200000006ff */
[----:B------:R-:W-:Y:S02]  /*7da0*/  FMUL.FTZ R133, R139, R133 ;  /* 0x000000858b857220 */ /* 0x000fe40000410000 */
[----:B------:R-:W-:Y:S01]  /*7db0*/  @P0 IMAD R4, R6, 0x70, RZ ;  /* 0x0000007006040824 */ /* 0x000fe200078e02ff */
[----:B--2---:R-:W-:Y:S01]  /*7dc0*/  FMNMX.FTZ R2, R0, R2, !PT ;  /* 0x0000000200027209 */ /* 0x004fe20007810000 */
[----:B------:R-:W-:Y:S01]  /*7dd0*/  FFMA.FTZ R37, R37, c[0x0][0x2d0], -R192 ;  /* 0x0000b40025257a23 */ /* 0x000fe200000108c0 */
[----:B------:R-:W-:Y:S01]  /*7de0*/  MUFU.EX2 R207, R23 ;  /* 0x0000001700cf7308 */ /* 0x000fe20000000800 */
[----:B------:R-:W-:Y:S01]  /*7df0*/  @P0 LEA R6, P3, R8, c[0x0][0x1c8], 0x1 ;  /* 0x0000720008060a11 */ /* 0x000fe200078608ff */
[--C-:B------:R-:W-:Y:S01]  /*7e00*/  FFMA.FTZ R38, R38, c[0x0][0x2d0], -R194.reuse ;  /* 0x0000b40026267a23 */ /* 0x100fe200000108c2 */
[----:B------:R-:W-:Y:S01]  /*7e10*/  @P0 IADD3 R5, R9, R4, RZ ;  /* 0x0000000409050210 */ /* 0x000fe20007ffe0ff */
[----:B------:R-:W-:Y:S01]  /*7e20*/  FMUL.FTZ R3, R2, c[0x0][0x2d0] ;  /* 0x0000b40002037a20 */ /* 0x000fe20000410000 */
[-C--:B------:R-:W-:Y:S01]  /*7e30*/  @P0 IADD3 R4, P1, R6, R13.reuse, RZ ;  /* 0x0000000d06040210 */ /* 0x080fe20007f3e0ff */
[----:B------:R-:W-:Y:S01]  /*7e40*/  FFMA.FTZ R39, R39, c[0x0][0x2d0], -R194 ;  /* 0x0000b40027277a23 */ /* 0x000fe200000108c2 */
[----:B------:R-:W-:Y:S01]  /*7e50*/  @P0 LEA.HI.X R7, R8, c[0x0][0x1cc], R5, 0x1, P3 ;  /* 0x0000730008070a11 */ /* 0x000fe200018f0c05 */
[--C-:B------:R-:W-:Y:S01]  /*7e60*/  FFMA.FTZ R10, R10, c[0x0][0x2d0], -R3.reuse ;  /* 0x0000b4000a0a7a23 */ /* 0x100fe20000010803 */
[----:B---3--:R-:W-:Y:S01]  /*7e70*/  @P0 SHF.L.U64.HI R12, R247, 0x5, R248 ;  /* 0x00000005f70c0819 */ /* 0x008fe200000102f8 */
[----:B------:R1:W-:Y:S01]  /*7e80*/  MUFU.EX2 R227, R16 ;  /* 0x0000001000e37308 */ /* 0x0003e20000000800 */
[--C-:B------:R-:W-:Y:S01]  /*7e90*/  FFMA.FTZ R62, R62, c[0x0][0x2d0], -R3.reuse ;  /* 0x0000b4003e3e7a23 */ /* 0x100fe20000010803 */
[----:B------:R2:W-:Y:S01]  /*7ea0*/  @P0 LDGSTS.E.BYPASS.LTC128B.128 [R245+0x3900], [R6.64], !P2 ;  /* 0x0390000006f50fae */ /* 0x0005e2000d101d48 */
[----:B------:R-:W-:Y:S01]  /*7eb0*/  @P0 IADD3.X R5, R7, R12, RZ, P1, !PT ;  /* 0x0000000c07050210 */ /* 0x000fe20000ffe4ff */
[--C-:B------:R-:W-:Y:S02]  /*7ec0*/  FFMA.FTZ R63, R63, c[0x0][0x2d0], -R3.reuse ;  /* 0x0000b4003f3f7a23 */ /* 0x100fe40000010803 */
[--C-:B------:R-:W-:Y:S02]  /*7ed0*/  FFMA.FTZ R11, R11, c[0x0][0x2d0], -R3.reuse ;  /* 0x0000b4000b0b7a23 */ /* 0x100fe40000010803 */
[--C-:B------:R-:W-:Y:S02]  /*7ee0*/  FFMA.FTZ R14, R14, c[0x0][0x2d0], -R3.reuse ;  /* 0x0000b4000e0e7a23 */ /* 0x100fe40000010803 */
[----:B------:R3:W-:Y:S01]  /*7ef0*/  MUFU.EX2 R195, R10 ;  /* 0x0000000a00c37308 */ /* 0x0007e20000000800 */
[----:B------:R4:W-:Y:S01]  /*7f00*/  @P0 LDGSTS.E.BYPASS.LTC128B.128 [R245+0x4100], [R4.64], !P2 ;  /* 0x0410000004f50fae */ /* 0x0009e2000d101d48 */
[--C-:B------:R-:W-:Y:S02]  /*7f10*/  FFMA.FTZ R15, R15, c[0x0][0x2d0], -R3.reuse ;  /* 0x0000b4000f0f7a23 */ /* 0x100fe40000010803 */
[--C-:B------:R-:W-:Y:S02]  /*7f20*/  FFMA.FTZ R58, R58, c[0x0][0x2d0], -R3.reuse ;  /* 0x0000b4003a3a7a23 */ /* 0x100fe40000010803 */
[--C-:B------:R-:W-:Y:S02]  /*7f30*/  FFMA.FTZ R59, R59, c[0x0][0x2d0], -R3.reuse ;  /* 0x0000b4003b3b7a23 */ /* 0x100fe40000010803 */
[--C-:B------:R-:W-:Y:S02]  /*7f40*/  FFMA.FTZ R30, R30, c[0x0][0x2d0], -R3.reuse ;  /* 0x0000b4001e1e7a23 */ /* 0x100fe40000010803 */
[----:B------:R5:W-:Y:S01]  /*7f50*/  MUFU.EX2 R211, R17 ;  /* 0x0000001100d37308 */ /* 0x000be20000000800 */
[--C-:B------:R-:W-:Y:S02]  /*7f60*/  FFMA.FTZ R26, R26, c[0x0][0x2d0], -R3.reuse ;  /* 0x0000b4001a1a7a23 */ /* 0x100fe40000010803 */
[--C-:B------:R-:W-:Y:S02]  /*7f70*/  FFMA.FTZ R27, R27, c[0x0][0x2d0], -R3.reuse ;  /* 0x0000b4001b1b7a23 */ /* 0x100fe40000010803 */
[----:B-1----:R-:W-:Y:S02]  /*7f80*/  FMUL.FTZ R16, R141, R156 ;  /* 0x0000009c8d107220 */ /* 0x002fe40000410000 */
[----:B------:R-:W-:Y:S02]  /*7f90*/  FFMA.FTZ R31, R31, c[0x0][0x2d0], -R3 ;  /* 0x0000b4001f1f7a23 */ /* 0x000fe40000010803 */
[----:B------:R-:W-:Y:S01]  /*7fa0*/  FFMA.FTZ R48, R48, c[0x0][0x2d0], -R192 ;  /* 0x0000b40030307a23 */ /* 0x000fe200000108c0 */
[----:B------:R1:W-:Y:S01]  /*7fb0*/  MUFU.EX2 R196, R11 ;  /* 0x0000000b00c47308 */ /* 0x0003e20000000800 */
[----:B------:R-:W-:Y:S02]  /*7fc0*/  FADD.FTZ R0, -R2, R142 ;  /* 0x0000008e02007221 */ /* 0x000fe40000010100 */
[----:B------:R-:W-:Y:S01]  /*7fd0*/  FFMA.FTZ R49, R49, c[0x0][0x2d0], -R192 ;  /* 0x0000b40031317a23 */ /* 0x000fe200000108c0 */
[-C--:B---3--:R-:W-:Y:S01]  /*7fe0*/  @P0 IADD3 R10, P4, R4, R13.reuse, RZ ;  /* 0x0000000d040a0210 */ /* 0x088fe20007f9e0ff */
[----:B------:R-:W-:Y:S02]  /*7ff0*/  FMUL.FTZ R0, R0, c[0x0][0x2d0] ;  /* 0x0000b40000007a20 */ /* 0x000fe40000410000 */
[--C-:B------:R-:W-:Y:S01]  /*8000*/  FFMA.FTZ R50, R50, c[0x0][0x2d0], -R194.reuse ;  /* 0x0000b40032327a23 */ /* 0x100fe200000108c2 */
[-C--:B------:R-:W-:Y:S01]  /*8010*/  @P0 IADD3 R8, P3, R10, R13.reuse, RZ ;  /* 0x0000000d0a080210 */ /* 0x080fe20007f7e0ff */
[----:B------:R-:W-:Y:S01]  /*8020*/  FFMA.FTZ R51, R51, c[0x0][0x2d0], -R194 ;  /* 0x0000b40033337a23 */ /* 0x000fe200000108c2 */
[----:B------:R3:W-:Y:S01]  /*8030*/  MUFU.EX2 R213, R18 ;  /* 0x0000001200d57308 */ /* 0x0007e20000000800 */
[--C-:B------:R-:W-:Y:S01]  /*8040*/  FFMA.FTZ R40, R40, c[0x0][0x2d0], -R193.reuse ;  /* 0x0000b40028287a23 */ /* 0x100fe200000108c1 */
[----:B--2---:R-:W-:Y:S01]  /*8050*/  @P0 IADD3 R6, P1, R8, R13, RZ ;  /* 0x0000000d08060210 */ /* 0x004fe20007f3e0ff */
[----:B------:R-:W-:Y:S02]  /*8060*/  FFMA.FTZ R41, R41, c[0x0][0x2d0], -R193 ;  /* 0x0000b40029297a23 */ /* 0x000fe400000108c1 */
[----:B-----5:R-:W-:Y:S02]  /*8070*/  FMUL.FTZ R17, R141, R157 ;  /* 0x0000009d8d117220 */ /* 0x020fe40000410000 */
[--C-:B------:R-:W-:Y:S02]  /*8080*/  FFMA.FTZ R42, R42, c[0x0][0x2d0], -R3.reuse ;  /* 0x0000b4002a2a7a23 */ /* 0x100fe40000010803 */
[----:B------:R-:W-:Y:S01]  /*8090*/  FFMA.FTZ R43, R43, c[0x0][0x2d0], -R3 ;  /* 0x0000b4002b2b7a23 */ /* 0x000fe20000010803 */
[----:B------:R2:W-:Y:S01]  /*80a0*/  MUFU.EX2 R208, R19 ;  /* 0x0000001300d07308 */ /* 0x0005e20000000800 */
[--C-:B------:R-:W-:Y:S02]  /*80b0*/  FFMA.FTZ R44, R44, c[0x0][0x2d0], -R193.reuse ;  /* 0x0000b4002c2c7a23 */ /* 0x100fe400000108c1 */
[----:B------:R-:W-:Y:S01]  /*80c0*/  FFMA.FTZ R45, R45, c[0x0][0x2d0], -R193 ;  /* 0x0000b4002d2d7a23 */ /* 0x000fe200000108c1 */
[-C--:B-1----:R-:W-:Y:S01]  /*80d0*/  @P0 IADD3.X R11, R5, R12.reuse, RZ, P4, !PT ;  /* 0x0000000c050b0210 */ /* 0x082fe200027fe4ff */
[----:B------:R-:W-:Y:S02]  /*80e0*/  FFMA.FTZ R46, R46, c[0x0][0x2d0], -R3 ;  /* 0x0000b4002e2e7a23 */ /* 0x000fe40000010803 */
[--C-:B------:R-:W-:Y:S01]  /*80f0*/  FFMA.FTZ R72, R72, c[0x0][0x2d0], -R193.reuse ;  /* 0x0000b40048487a23 */ /* 0x100fe200000108c1 */
[-C--:B------:R-:W-:Y:S01]  /*8100*/  @P0 IADD3.X R9, R11, R12.reuse, RZ, P3, !PT ;  /* 0x0000000c0b090210 */ /* 0x080fe20001ffe4ff */
[----:B------:R1:W-:Y:S01]  /*8110*/  @P0 LDGSTS.E.BYPASS.LTC128B.128 [R245+0x4900], [R10.64], !P2 ;  /* 0x049000000af50fae */ /* 0x0003e2000d101d48 */
[----:B------:R-:W5:Y:S01]  /*8120*/  MUFU.EX2 R0, R0 ;  /* 0x0000000000007308 */ /* 0x000f620000000800 */
[----:B----4-:R-:W-:Y:S01]  /*8130*/  @P0 IADD3 R4, P3, R6, R13, RZ ;  /* 0x0000000d06040210 */ /* 0x010fe20007f7e0ff */
[----:B------:R-:W-:Y:S01]  /*8140*/  FFMA.FTZ R113, R113, c[0x0][0x2d0], -R192 ;  /* 0x0000b40071717a23 */ /* 0x000fe200000108c0 */
[----:B------:R-:W-:Y:S01]  /*8150*/  @P0 IADD3.X R7, R9, R12, RZ, P1, !PT ;  /* 0x0000000c09070210 */ /* 0x000fe20000ffe4ff */
[----:B---3--:R-:W-:Y:S02]  /*8160*/  FMUL.FTZ R18, R140, R158 ;  /* 0x0000009e8c127220 */ /* 0x008fe40000410000 */
[----:B------:R-:W-:Y:S01]  /*8170*/  FFMA.FTZ R115, R115, c[0x0][0x2d0], -R194 ;  /* 0x0000b40073737a23 */ /* 0x000fe200000108c2 */
[----:B------:R3:W-:Y:S01]  /*8180*/  @P0 LDGSTS.E.BYPASS.LTC128B.128 [R245+0x5100], [R8.64], !P2 ;  /* 0x0510000008f50fae */ /* 0x0007e2000d101d48 */
[----:B------:R-:W-:Y:S01]  /*8190*/  @P0 IADD3.X R5, R7, R12, RZ, P3, !PT ;  /* 0x0000000c07050210 */ /* 0x000fe20001ffe4ff */
[--C-:B------:R-:W-:Y:S01]  /*81a0*/  FFMA.FTZ R109, R109, c[0x0][0x2d0], -R193.reuse ;  /* 0x0000b4006d6d7a23 */ /* 0x100fe200000108c1 */
[----:B------:R4:W-:Y:S01]  /*81b0*/  MUFU.EX2 R201, R14 ;  /* 0x0000000e00c97308 */ /* 0x0009e20000000800 */
[--C-:B------:R-:W-:Y:S02]  /*81c0*/  FFMA.FTZ R32, R32, c[0x0][0x2d0], -R192.reuse ;  /* 0x0000b40020207a23 */ /* 0x100fe400000108c0 */
[----:B------:R-:W-:Y:S02]  /*81d0*/  FFMA.FTZ R33, R33, c[0x0][0x2d0], -R192 ;  /* 0x0000b40021217a23 */ /* 0x000fe400000108c0 */
[----:B------:R4:W-:Y:S01]  /*81e0*/  @P0 LDGSTS.E.BYPASS.LTC128B.128 [R245+0x5900], [R6.64], !P2 ;  /* 0x0590000006f50fae */ /* 0x0009e2000d101d48 */
[----:B--2---:R-:W-:Y:S02]  /*81f0*/  FMUL.FTZ R19, R140, R159 ;  /* 0x0000009f8c137220 */ /* 0x004fe40000410000 */
[--C-:B------:R-:W-:Y:S02]  /*8200*/  FFMA.FTZ R34, R34, c[0x0][0x2d0], -R194.reuse ;  /* 0x0000b40022227a23 */ /* 0x100fe400000108c2 */
[----:B------:R2:W2:Y:S01]  /*8210*/  MUFU.EX2 R202, R15 ;  /* 0x0000000f00ca7308 */ /* 0x0004a20000000800 */
[--C-:B------:R-:W-:Y:S02]  /*8220*/  FFMA.FTZ R82, R82, c[0x0][0x2d0], -R194.reuse ;  /* 0x0000b40052527a23 */ /* 0x100fe400000108c2 */
[----:B------:R2:W-:Y:S01]  /*8230*/  @P0 LDGSTS.E.BYPASS.LTC128B.128 [R245+0x6100], [R4.64], !P2 ;  /* 0x0610000004f50fae */ /* 0x0005e2000d101d48 */
[----:B-----5:R-:W-:Y:S01]  /*8240*/  FMUL.FTZ R118, R0, R118 ;  /* 0x0000007600767220 */ /* 0x020fe20000410000 */
[----:B-1----:R-:W-:Y:S01]  /*8250*/  @P0 IADD3 R10, P1, R4, R13, RZ ;  /* 0x0000000d040a0210 */ /* 0x002fe20007f3e0ff */
[----:B------:R-:W-:Y:S02]  /*8260*/  FMUL.FTZ R13, R139, R153 ;  /* 0x000000998b0d7220 */ /* 0x000fe40000410000 */
[----:B------:R-:W-:Y:S02]  /*8270*/  FMUL.FTZ R119, R0, R119 ;  /* 0x0000007700777220 */ /* 0x000fe40000410000 */
[----:B------:R-:W-:Y:S01]  /*8280*/  MUFU.EX2 R225, R32 ;  /* 0x0000002000e17308 */ /* 0x000fe20000000800 */
[----:B------:R-:W-:Y:S01]  /*8290*/  @P0 IADD3.X R11, R5, R12, RZ, P1, !PT ;  /* 0x0000000c050b0210 */ /* 0x000fe20000ffe4ff */
[C---:B------:R-:W-:Y:S02]  /*82a0*/  FMUL.FTZ R12, R139.reuse, R152 ;  /* 0x000000988b0c7220 */ /* 0x040fe40000410000 */
[C---:B---3--:R-:W-:Y:S01]  /*82b0*/  FMUL.FTZ R8, R139.reuse, R144 ;  /* 0x000000908b087220 */ /* 0x048fe20000410000 */
[----:B------:R-:W-:Y:S01]  /*82c0*/  F2FP.PACK_AB R144, R218, R217 ;  /* 0x000000d9da90723e */ /* 0x000fe200000000ff */
[----:B------:R1:W-:Y:S01]  /*82d0*/  @P0 LDGSTS.E.BYPASS.LTC128B.128 [R245+0x6900], [R10.64], !P2 ;  /* 0x069000000af50fae */ /* 0x0003e2000d101d48 */
[----:B------:R-:W-:Y:S01]  /*82e0*/  FMUL.FTZ R9, R139, R145 ;  /* 0x000000918b097220 */ /* 0x000fe20000410000 */
[----:B------:R-:W-:Y:S01]  /*82f0*/  F2FP.PACK_AB R145, R196, R195 ;  /* 0x000000c3c491723e */ /* 0x000fe200000000ff */
[C---:B----4-:R-:W-:Y:S01]  /*8300*/  FMUL.FTZ R14, R0.reuse, R154 ;  /* 0x0000009a000e7220 */ /* 0x050fe20000410000 */
[----:B------:R-:W3:Y:S01]  /*8310*/  MUFU.EX2 R226, R33 ;  /* 0x0000002100e27308 */ /* 0x000ee20000000800 */
[----:B------:R-:W-:Y:S02]  /*8320*/  FMUL.FTZ R130, R0, R130 ;  /* 0x0000008200827220 */ /* 0x000fe40000410000 */
[C---:B------:R-:W-:Y:S01]  /*8330*/  FMUL.FTZ R6, R140.reuse, R150 ;  /* 0x000000968c067220 */ /* 0x040fe20000410000 */
[----:B------:R-:W4:Y:S01]  /*8340*/  LDSM.16.MT88.4 R20, [R228+0x100] ;  /* 0x00010000e414783b */ /* 0x000f220000004200 */
[----:B------:R-:W-:Y:S01]  /*8350*/  F2FP.PACK_AB R150, R211, R227 ;  /* 0x000000e3d396723e */ /* 0x000fe200000000ff */
[----:B------:R-:W-:Y:S01]  /*8360*/  FMUL.FTZ R7, R140, R151 ;  /* 0x000000978c077220 */ /* 0x000fe20000410000 */
[----:B------:R-:W-:Y:S01]  /*8370*/  F2FP.PACK_AB R151, R208, R213 ;  /* 0x000000d5d097723e */ /* 0x000fe200000000ff */
[----:B--2---:R-:W-:Y:S02]  /*8380*/  FMUL.FTZ R15, R0, R155 ;  /* 0x0000009b000f7220 */ /* 0x004fe40000410000 */
[----:B------:R2:W-:Y:S01]  /*8390*/  MUFU.EX2 R32, R25 ;  /* 0x0000001900207308 */ /* 0x0005e20000000800 */
[C---:B------:R-:W-:Y:S01]  /*83a0*/  FMUL.FTZ R4, R141.reuse, R148 ;  /* 0x000000948d047220 */ /* 0x040fe20000410000 */
[----:B------:R-:W-:Y:S01]  /*83b0*/  F2FP.PACK_AB R148, R224, R221 ;  /* 0x000000dde094723e */ /* 0x000fe200000000ff */
[----:B------:R-:W-:Y:S01]  /*83c0*/  FMUL.FTZ R5, R141, R149 ;  /* 0x000000958d057220 */ /* 0x000fe20000410000 */
[----:B------:R-:W-:Y:S01]  /*83d0*/  F2FP.PACK_AB R149, R220, R219 ;  /* 0x000000dbdc95723e */ /* 0x000fe200000000ff */
[----:B------:R-:W5:Y:S01]  /*83e0*/  LDSM.16.MT88.4 R188, [R231+0x100] ;  /* 0x00010000e7bc783b */ /* 0x000f620000004200 */
[C---:B------:R-:W-:Y:S02]  /*83f0*/  FMUL.FTZ R131, R0.reuse, R131 ;  /* 0x0000008300837220 */ /* 0x040fe40000410000 */
[C---:B------:R-:W-:Y:S02]  /*8400*/  FMUL.FTZ R134, R0.reuse, R134 ;  /* 0x0000008600867220 */ /* 0x040fe40000410000 */
[----:B------:R-:W-:Y:S01]  /*8410*/  MUFU.EX2 R206, R60 ;  /* 0x0000003c00ce7308 */ /* 0x000fe20000000800 */
[C---:B------:R-:W-:Y:S02]  /*8420*/  FMUL.FTZ R135, R0.reuse, R135 ;  /* 0x0000008700877220 */ /* 0x040fe40000410000 */
[----:B------:R-:W5:Y:S01]  /*8430*/  LDSM.16.MT88.4 R152, [R229+0x100] ;  /* 0x00010000e598783b */ /* 0x000f620000004200 */
[C---:B-1----:R-:W-:Y:S01]  /*8440*/  FMUL.FTZ R10, R0.reuse, R146 ;  /* 0x00000092000a7220 */ /* 0x042fe20000410000 */
[----:B------:R-:W-:Y:S01]  /*8450*/  F2FP.PACK_AB R146, R209, R210 ;  /* 0x000000d2d192723e */ /* 0x000fe200000000ff */
[----:B------:R-:W-:Y:S01]  /*8460*/  FMUL.FTZ R11, R0, R147 ;  /* 0x00000093000b7220 */ /* 0x000fe20000410000 */
[----:B------:R-:W-:Y:S01]  /*8470*/  F2FP.PACK_AB R147, R202, R201 ;  /* 0x000000c9ca93723e */ /* 0x000fe200000000ff */
[----:B------:R-:W-:Y:S02]  /*8480*/  FFMA.FTZ R83, R83, c[0x0][0x2d0], -R194 ;  /* 0x0000b40053537a23 */ /* 0x000fe400000108c2 */
[----:B------:R1:W-:Y:S01]  /*8490*/  MUFU.EX2 R249, R37 ;  /* 0x0000002500f97308 */ /* 0x0003e20000000800 */
[----:B------:R-:W5:Y:S01]  /*84a0*/  LDSM.16.MT88.4 R156, [R230+0x100] ;  /* 0x00010000e69c783b */ /* 0x000f620000004200 */
[--C-:B------:R-:W-:Y:S02]  /*84b0*/  FFMA.FTZ R80, R80, c[0x0][0x2d0], -R192.reuse ;  /* 0x0000b40050507a23 */ /* 0x100fe400000108c0 */
[----:B--2---:R-:W-:Y:S01]  /*84c0*/  FMUL.FTZ R25, R139, R165 ;  /* 0x000000a58b197220 */ /* 0x004fe20000410000 */
[----:B---3--:R-:W-:Y:S01]  /*84d0*/  MOV R165, R226 ;  /* 0x000000e200a57202 */ /* 0x008fe20000000f00 */
[--C-:B------:R-:W-:Y:S02]  /*84e0*/  FFMA.FTZ R73, R73, c[0x0][0x2d0], -R193.reuse ;  /* 0x0000b40049497a23 */ /* 0x100fe400000108c1 */
[--C-:B------:R-:W-:Y:S01]  /*84f0*/  FFMA.FTZ R76, R76, c[0x0][0x2d0], -R193.reuse ;  /* 0x0000b4004c4c7a23 */ /* 0x100fe200000108c1 */
[----:B------:R-:W0:Y:S01]  /*8500*/  LDGDEPBAR ;  /* 0x00000000000079af */ /* 0x000e220000000000 */
[----:B------:R2:W-:Y:S01]  /*8510*/  MUFU.EX2 R248, R48 ;  /* 0x0000003000f87308 */ /* 0x0005e20000000800 */
[----:B------:R-:W-:Y:S02]  /*8520*/  FFMA.FTZ R77, R77, c[0x0][0x2d0], -R193 ;  /* 0x0000b4004d4d7a23 */ /* 0x000fe400000108c1 */
[--C-:B------:R-:W-:Y:S01]  /*8530*/  FFMA.FTZ R74, R74, c[0x0][0x2d0], -R3.reuse ;  /* 0x0000b4004a4a7a23 */ /* 0x100fe20000010803 */
[-C--:B----4-:R-:W-:Y:S05]  /*8540*/  HMMA.16816.F32 R4, R148, R20.reuse, R4 ;  /* 0x000000149404723c */ /* 0x090fea0000001804 */
[--C-:B------:R-:W-:Y:S01]  /*8550*/  FFMA.FTZ R75, R75, c[0x0][0x2d0], -R3.reuse ;  /* 0x0000b4004b4b7a23 */ /* 0x100fe20000010803 */
[----:B------:R3:W-:Y:S01]  /*8560*/  MUFU.EX2 R223, R50 ;  /* 0x0000003200df7308 */ /* 0x0007e20000000800 */
[--C-:B------:R-:W-:Y:S01]  /*8570*/  FFMA.FTZ R78, R78, c[0x0][0x2d0], -R3.reuse ;  /* 0x0000b4004e4e7a23 */ /* 0x100fe20000010803 */
[C---:B------:R-:W-:Y:S04]  /*8580*/  HMMA.16816.F32 R8, R144.reuse, R20, R8 ;  /* 0x000000149008723c */ /* 0x040fe80000001808 */
[----:B-1----:R-:W-:Y:S02]  /*8590*/  FMUL.FTZ R37, R141, R177 ;  /* 0x000000b18d257220 */ /* 0x002fe40000410000 */
[--C-:B------:R-:W-:Y:S02]  /*85a0*/  FFMA.FTZ R79, R79, c[0x0][0x2d0], -R3.reuse ;  /* 0x0000b4004f4f7a23 */ /* 0x100fe40000010803 */
[-C--:B------:R-:W-:Y:S01]  /*85b0*/  HMMA.16816.F32 R12, R144, R22.reuse, R12 ;  /* 0x00000016900c723c */ /* 0x080fe2000000180c */
[----:B------:R1:W-:Y:S03]  /*85c0*/  MUFU.EX2 R199, R30 ;  /* 0x0000001e00c77308 */ /* 0x0003e60000000800 */
[C---:B------:R-:W-:Y:S02]  /*85d0*/  FMUL.FTZ R20, R141.reuse, R160 ;  /* 0x000000a08d147220 */ /* 0x040fe40000410000 */
[----:B------:R-:W-:Y:S02]  /*85e0*/  FMUL.FTZ R21, R141, R161 ;  /* 0x000000a18d157220 */ /* 0x000fe40000410000 */
[C---:B------:R-:W-:Y:S03]  /*85f0*/  HMMA.16816.F32 R16, R148.reuse, R22, R16 ;  /* 0x000000169410723c */ /* 0x040fe60000001810 */
[----:B------:R4:W-:Y:S01]  /*8600*/  MUFU.EX2 R251, R24 ;  /* 0x0000001800fb7308 */ /* 0x0009e20000000800 */
[----:B--2---:R-:W-:Y:S02]  /*8610*/  FMUL.FTZ R48, R139, R180 ;  /* 0x000000b48b307220 */ /* 0x004fe40000410000 */
[----:B---3--:R-:W-:Y:S02]  /*8620*/  FMUL.FTZ R50, R0, R182 ;  /* 0x000000b600327220 */ /* 0x008fe40000410000 */
[C---:B------:R-:W-:Y:S04]  /*8630*/  FMUL.FTZ R22, R140.reuse, R162 ;  /* 0x000000a28c167220 */ /* 0x040fe80000410000 */
[----:B------:R-:W-:Y:S01]  /*8640*/  FMUL.FTZ R23, R140, R163 ;  /* 0x000000a38c177220 */ /* 0x000fe20000410000 */
[----:B------:R2:W-:Y:S01]  /*8650*/  MUFU.EX2 R197, R26 ;  /* 0x0000001a00c57308 */ /* 0x0005e20000000800 */
[----:B------:R-:W-:Y:S01]  /*8660*/  LDSM.16.MT88.4 R160, [R231+0x900] ;  /* 0x00090000e7a0783b */ /* 0x000fe20000004200 */
[--C-:B------:R-:W-:Y:S02]  /*8670*/  FFMA.FTZ R84, R84, c[0x0][0x2d0], -R192.reuse ;  /* 0x0000b40054547a23 */ /* 0x100fe400000108c0 */
[----:B-1----:R-:W-:Y:S01]  /*8680*/  FMUL.FTZ R30, R0, R170 ;  /* 0x000000aa001e7220 */ /* 0x002fe20000410000 */
[----:B------:R-:W-:Y:S01]  /*8690*/  MOV R170, R225 ;  /* 0x000000e100aa7202 */ /* 0x000fe20000000f00 */
[-C--:B-----5:R-:W-:Y:S03]  /*86a0*/  HMMA.16816.F32 R20, R148, R188.reuse, R20 ;  /* 0x000000bc9414723c */ /* 0x0a0fe60000001814 */
[--C-:B------:R-:W-:Y:S01]  /*86b0*/  FFMA.FTZ R85, R85, c[0x0][0x2d0], -R192.reuse ;  /* 0x0000b40055557a23 */ /* 0x100fe200000108c0 */
[----:B------:R1:W-:Y:S01]  /*86c0*/  MUFU.EX2 R198, R27 ;  /* 0x0000001b00c67308 */ /* 0x0003e20000000800 */
[--C-:B------:R-:W-:Y:S02]  /*86d0*/  FFMA.FTZ R96, R96, c[0x0][0x2d0], -R192.reuse ;  /* 0x0000b40060607a23 */ /* 0x100fe400000108c0 */
[----:B------:R-:W-:Y:S02]  /*86e0*/  FFMA.FTZ R97, R97, c[0x0][0x2d0], -R192 ;  /* 0x0000b40061617a23 */ /* 0x000fe400000108c0 */
[----:B----4-:R-:W-:Y:S03]  /*86f0*/  FMUL.FTZ R24, R139, R164 ;  /* 0x000000a48b187220 */ /* 0x010fe60000410000 */
[--C-:B------:R-:W-:Y:S02]  /*8700*/  FFMA.FTZ R86, R86, c[0x0][0x2d0], -R194.reuse ;  /* 0x0000b40056567a23 */ /* 0x100fe400000108c2 */
[----:B------:R-:W3:Y:S01]  /*8710*/  MUFU.EX2 R33, R34 ;  /* 0x0000002200217308 */ /* 0x000ee20000000800 */
[--C-:B------:R-:W-:Y:S02]  /*8720*/  FFMA.FTZ R87, R87, c[0x0][0x2d0], -R194.reuse ;  /* 0x0000b40057577a23 */ /* 0x100fe400000108c2 */
[--C-:B------:R-:W-:Y:S02]  /*8730*/  FFMA.FTZ R98, R98, c[0x0][0x2d0], -R194.reuse ;  /* 0x0000b40062627a23 */ /* 0x100fe400000108c2 */
[----:B--2---:R-:W-:Y:S02]  /*8740*/  FMUL.FTZ R26, R0, R166 ;  /* 0x000000a6001a7220 */ /* 0x004fe40000410000 */
[----:B------:R-:W-:Y:S02]  /*8750*/  FFMA.FTZ R99, R99, c[0x0][0x2d0], -R194 ;  /* 0x0000b40063637a23 */ /* 0x000fe400000108c2 */
[--C-:B------:R-:W-:Y:S01]  /*8760*/  FFMA.FTZ R90, R90, c[0x0][0x2d0], -R3.reuse ;  /* 0x0000b4005a5a7a23 */ /* 0x100fe20000010803 */
[----:B------:R2:W4:Y:S01]  /*8770*/  MUFU.EX2 R34, R28 ;  /* 0x0000001c00227308 */ /* 0x0005220000000800 */
[--C-:B------:R-:W-:Y:S02]  /*8780*/  FFMA.FTZ R91, R91, c[0x0][0x2d0], -R3.reuse ;  /* 0x0000b4005b5b7a23 */ /* 0x100fe40000010803 */
[--C-:B------:R-:W-:Y:S02]  /*8790*/  FFMA.FTZ R94, R94, c[0x0][0x2d0], -R3.reuse ;  /* 0x0000b4005e5e7a23 */ /* 0x100fe40000010803 */
[----:B-1----:R-:W-:Y:S02]  /*87a0*/  FMUL.FTZ R27, R0, R167 ;  /* 0x000000a7001b7220 */ /* 0x002fe40000410000 */
[--C-:B------:R-:W-:Y:S02]  /*87b0*/  FFMA.FTZ R95, R95, c[0x0][0x2d0], -R3.reuse ;  /* 0x0000b4005f5f7a23 */ /* 0x100fe40000010803 */
[--C-:B------:R-:W-:Y:S01]  /*87c0*/  FFMA.FTZ R106, R106, c[0x0][0x2d0], -R3.reuse ;  /* 0x0000b4006a6a7a23 */ /* 0x100fe20000010803 */
[----:B------:R1:W-:Y:S01]  /*87d0*/  MUFU.EX2 R252, R29 ;  /* 0x0000001d00fc7308 */ /* 0x0003e20000000800 */
[--C-:B------:R-:W-:Y:S01]  /*87e0*/  FFMA.FTZ R107, R107, c[0x0][0x2d0], -R3.reuse ;  /* 0x0000b4006b6b7a23 */ /* 0x100fe20000010803 */
[C---:B------:R-:W-:Y:S04]  /*87f0*/  HMMA.16816.F32 R24, R144.reuse, R188, R24 ;  /* 0x000000bc9018723c */ /* 0x040fe80000001818 */
[----:B---3--:R-:W-:Y:S01]  /*8800*/  MOV R167, R33 ;  /* 0x0000002100a77202 */ /* 0x008fe20000000f00 */
[----:B------:R-:W-:Y:S01]  /*8810*/  FMUL.FTZ R33, R141, R173 ;  /* 0x000000ad8d217220 */ /* 0x000fe20000410000 */
[----:B------:R-:W-:Y:S01]  /*8820*/  MOV R173, R210 ;  /* 0x000000d200ad7202 */ /* 0x000fe20000000f00 */
[----:B------:R-:W-:Y:S01]  /*8830*/  FFMA.FTZ R110, R110, c[0x0][0x2d0], -R3 ;  /* 0x0000b4006e6e7a23 */ /* 0x000fe20000010803 */
[----:B------:R3:W-:Y:S01]  /*8840*/  MUFU.EX2 R200, R31 ;  /* 0x0000001f00c87308 */ /* 0x0007e20000000800 */
[--C-:B------:R-:W-:Y:S03]  /*8850*/  FFMA.FTZ R100, R100, c[0x0][0x2d0], -R192.reuse ;  /* 0x0000b40064647a23 */ /* 0x100fe600000108c0 */
[----:B--2---:R-:W-:Y:S01]  /*8860*/  FMUL.FTZ R28, R139, R168 ;  /* 0x000000a88b1c7220 */ /* 0x004fe20000410000 */
[----:B----4-:R-:W-:Y:S01]  /*8870*/  MOV R166, R34 ;  /* 0x0000002200a67202 */ /* 0x010fe20000000f00 */
[----:B------:R-:W-:Y:S01]  /*8880*/  FMUL.FTZ R34, R140, R174 ;  /* 0x000000ae8c227220 */ /* 0x000fe20000410000 */
[----:B------:R-:W-:Y:S01]  /*8890*/  MOV R174, R213 ;  /* 0x000000d500ae7202 */ /* 0x000fe20000000f00 */
[--C-:B------:R-:W-:Y:S02]  /*88a0*/  FFMA.FTZ R101, R101, c[0x0][0x2d0], -R192.reuse ;  /* 0x0000b40065657a23 */ /* 0x100fe400000108c0 */
[----:B------:R2:W4:Y:S01]  /*88b0*/  MUFU.EX2 R142, R35 ;  /* 0x00000023008e7308 */ /* 0x0005220000000800 */
[----:B------:R-:W-:Y:S02]  /*88c0*/  FFMA.FTZ R112, R112, c[0x0][0x2d0], -R192 ;  /* 0x0000b40070707a23 */ /* 0x000fe400000108c0 */
[--C-:B------:R-:W-:Y:S02]  /*88d0*/  FFMA.FTZ R102, R102, c[0x0][0x2d0], -R194.reuse ;  /* 0x0000b40066667a23 */ /* 0x100fe400000108c2 */
[----:B-1----:R-:W-:Y:S02]  /*88e0*/  FMUL.FTZ R29, R139, R169 ;  /* 0x000000a98b1d7220 */ /* 0x002fe40000410000 */
[--C-:B------:R-:W-:Y:S02]  /*88f0*/  FFMA.FTZ R103, R103, c[0x0][0x2d0], -R194.reuse ;  /* 0x0000b40067677a23 */ /* 0x100fe400000108c2 */
[----:B------:R-:W-:Y:S01]  /*8900*/  FFMA.FTZ R114, R114, c[0x0][0x2d0], -R194 ;  /* 0x0000b40072727a23 */ /* 0x000fe200000108c2 */
[----:B------:R1:W-:Y:S01]  /*8910*/  MUFU.EX2 R225, R39 ;  /* 0x0000002700e17308 */ /* 0x0003e20000000800 */
[--C-:B------:R-:W-:Y:S02]  /*8920*/  FFMA.FTZ R105, R105, c[0x0][0x2d0], -R193.reuse ;  /* 0x0000b40069697a23 */ /* 0x100fe400000108c1 */
[--C-:B------:R-:W-:Y:S02]  /*8930*/  FFMA.FTZ R108, R108, c[0x0][0x2d0], -R193.reuse ;  /* 0x0000b4006c6c7a23 */ /* 0x100fe400000108c1 */
[----:B---3--:R-:W-:Y:S01]  /*8940*/  FMUL.FTZ R31, R0, R171 ;  /* 0x000000ab001f7220 */ /* 0x008fe20000410000 */
[----:B------:R-:W-:Y:S01]  /*8950*/  MOV R171, R32 ;  /* 0x0000002000ab7202 */ /* 0x000fe20000000f00 */
[----:B------:R-:W-:Y:S01]  /*8960*/  FMUL.FTZ R32, R141, R172 ;  /* 0x000000ac8d207220 */ /* 0x000fe20000410000 */
[----:B------:R-:W-:Y:S01]  /*8970*/  MOV R172, R211 ;  /* 0x000000d300ac7202 */ /* 0x000fe20000000f00 */
[--C-:B------:R-:W-:Y:S01]  /*8980*/  FFMA.FTZ R88, R88, c[0x0][0x2d0], -R193.reuse ;  /* 0x0000b40058587a23 */ /* 0x100fe200000108c1 */
[----:B------:R3:W5:Y:S01]  /*8990*/  MUFU.EX2 R250, R36 ;  /* 0x0000002400fa7308 */ /* 0x0007620000000800 */
[--C-:B------:R-:W-:Y:S01]  /*89a0*/  FFMA.FTZ R89, R89, c[0x0][0x2d0], -R193.reuse ;  /* 0x0000b40059597a23 */ /* 0x100fe200000108c1 */
[-C--:B------:R-:W-:Y:S03]  /*89b0*/  HMMA.16816.F32 R28, R144, R190.reuse, R28 ;  /* 0x000000be901c723c */ /* 0x080fe6000000181c */
[----:B--2---:R-:W-:Y:S01]  /*89c0*/  FMUL.FTZ R35, R140, R175 ;  /* 0x000000af8c237220 */ /* 0x004fe20000410000 */
[----:B------:R-:W-:Y:S01]  /*89d0*/  MOV R175, R208 ;  /* 0x000000d000af7202 */ /* 0x000fe20000000f00 */
[----:B------:R-:W-:Y:S01]  /*89e0*/  FFMA.FTZ R92, R92, c[0x0][0x2d0], -R193 ;  /* 0x0000b4005c5c7a23 */ /* 0x000fe200000108c1 */
[----:B----4-:R-:W-:Y:S01]  /*89f0*/  MOV R164, R142 ;  /* 0x0000008e00a47202 */ /* 0x010fe20000000f00 */
[--C-:B------:R-:W-:Y:S01]  /*8a00*/  FFMA.FTZ R142, R47, c[0x0][0x2d0], -R3.reuse ;  /* 0x0000b4002f8e7a23 */ /* 0x100fe20000010803 */
[----:B------:R2:W-:Y:S01]  /*8a10*/  MUFU.EX2 R226, R38 ;  /* 0x0000002600e27308 */ /* 0x0005e20000000800 */
[----:B------:R-:W-:Y:S01]  /*8a20*/  FFMA.FTZ R3, R111, c[0x0][0x2d0], -R3 ;  /* 0x0000b4006f037a23 */ /* 0x000fe20000010803 */
[C---:B------:R-:W-:Y:S04]  /*8a30*/  HMMA.16816.F32 R32, R148.reuse, R190, R32 ;  /* 0x000000be9420723c */ /* 0x040fe80000001820 */
[----:B-1----:R-:W-:Y:S01]  /*8a40*/  FMUL.FTZ R39, R140, R179 ;  /* 0x000000b38c277220 */ /* 0x002fe20000410000 */
[----:B------:R-:W-:Y:S01]  /*8a50*/  F2FP.PACK_AB R47, R164, R167 ;  /* 0x000000a7a42f723e */ /* 0x000fe200000000ff */
[--C-:B------:R-:W-:Y:S02]  /*8a60*/  FFMA.FTZ R93, R93, c[0x0][0x2d0], -R193.reuse ;  /* 0x0000b4005d5d7a23 */ /* 0x100fe400000108c1 */
[----:B------:R1:W2:Y:S01]  /*8a70*/  MUFU.EX2 R247, R49 ;  /* 0x0000003100f77308 */ /* 0x0002a20000000800 */
[----:B------:R-:W-:Y:S03]  /*8a80*/  FFMA.FTZ R104, R104, c[0x0][0x2d0], -R193 ;  /* 0x0000b40068687a23 */ /* 0x000fe600000108c1 */
[----:B---3--:R-:W-:Y:S06]  /*8a90*/  FMUL.FTZ R36, R141, R176 ;  /* 0x000000b08d247220 */ /* 0x008fec0000410000 */
[----:B------:R3:W3:Y:S01]  /*8aa0*/  MUFU.EX2 R222, R51 ;  /* 0x0000003300de7308 */ /* 0x0006e20000000800 */
[----:B--2---:R-:W-:Y:S09]  /*8ab0*/  FMUL.FTZ R38, R140, R178 ;  /* 0x000000b28c267220 */ /* 0x004ff20000410000 */
[----:B------:R-:W-:Y:S01]  /*8ac0*/  MUFU.EX2 R213, R52 ;  /* 0x0000003400d57308 */ /* 0x000fe20000000800 */
[-C--:B------:R-:W-:Y:S03]  /*8ad0*/  HMMA.16816.F32 R36, R148, R152.reuse, R36 ;  /* 0x000000989424723c */ /* 0x080fe60000001824 */
[----:B-1----:R-:W-:Y:S06]  /*8ae0*/  FMUL.FTZ R49, R139, R181 ;  /* 0x000000b58b317220 */ /* 0x002fec0000410000 */
[----:B------:R1:W-:Y:S03]  /*8af0*/  MUFU.EX2 R169, R40 ;  /* 0x0000002800a97308 */ /* 0x0003e60000000800 */
[----:B---3--:R-:W-:Y:S07]  /*8b00*/  FMUL.FTZ R51, R0, R183 ;  /* 0x000000b700337220 */ /* 0x008fee0000410000 */
[----:B------:R-:W-:Y:S01]  /*8b10*/  MUFU.EX2 R208, R55 ;  /* 0x0000003700d07308 */ /* 0x000fe20000000800 */
[C---:B------:R-:W-:Y:S08]  /*8b20*/  HMMA.16816.F32 R48, R144.reuse, R152, R48 ;  /* 0x000000989030723c */ /* 0x040ff00000001830 */
[-C--:B------:R-:W-:Y:S01]  /*8b30*/  HMMA.16816.F32 R116, R144, R154.reuse, R116 ;  /* 0x0000009a9074723c */ /* 0x080fe20000001874 */
[----:B------:R-:W-:Y:S03]  /*8b40*/  MUFU.EX2 R211, R64 ;  /* 0x0000004000d37308 */ /* 0x000fe60000000800 */
[C---:B-1----:R-:W-:Y:S01]  /*8b50*/  FMUL.FTZ R40, R141.reuse, R184 ;  /* 0x000000b88d287220 */ /* 0x042fe20000410000 */
[----:B------:R-:W-:Y:S03]  /*8b60*/  MOV R184, R207 ;  /* 0x000000cf00b87202 */ /* 0x000fe60000000f00 */
[C---:B------:R-:W-:Y:S01]  /*8b70*/  HMMA.16816.F32 R120, R148.reuse, R154, R120 ;  /* 0x0000009a9478723c */ /* 0x040fe20000001878 */
[----:B------:R-:W1:Y:S02]  /*8b80*/  LDSM.16.MT88.4 R152, [R228+0x900] ;  /* 0x00090000e498783b */ /* 0x000e640000004200 */
[----:B------:R2:W3:Y:S05]  /*8b90*/  MUFU.EX2 R216, R41 ;  /* 0x0000002900d87308 */ /* 0x0004ea0000000800 */
[-C--:B------:R-:W-:Y:S05]  /*8ba0*/  HMMA.16816.F32 R124, R148, R156.reuse, R124 ;  /* 0x0000009c947c723c */ /* 0x080fea000000187c */
[----:B------:R3:W-:Y:S03]  /*8bb0*/  MUFU.EX2 R168, R42 ;  /* 0x0000002a00a87308 */ /* 0x0007e60000000800 */
[C---:B------:R-:W-:Y:S01]  /*8bc0*/  HMMA.16816.F32 R128, R144.reuse, R156, R128 ;  /* 0x0000009c9080723c */ /* 0x040fe20000001880 */
[----:B------:R-:W4:Y:S06]  /*8bd0*/  LDL.LU R156, [R1+0xc] ;  /* 0x00000c00019c7983 */ /* 0x000f2c0000300800 */
[----:B------:R1:W1:Y:S01]  /*8be0*/  MUFU.EX2 R178, R43 ;  /* 0x0000002b00b27308 */ /* 0x0002620000000800 */
[-C--:B------:R-:W-:Y:S04]  /*8bf0*/  HMMA.16816.F32 R132, R144, R158.reuse, R132 ;  /* 0x0000009e9084723c */ /* 0x080fe80000001884 */
[----:B--2---:R-:W-:Y:S01]  /*8c00*/  FMUL.FTZ R41, R141, R185 ;  /* 0x000000b98d297220 */ /* 0x004fe20000410000 */
[----:B------:R-:W-:Y:S02]  /*8c10*/  MOV R185, R204 ;  /* 0x000000cc00b97202 */ /* 0x000fe40000000f00 */
[----:B------:R-:W-:Y:S02]  /*8c20*/  F2FP.PACK_AB R144, R171, R251 ;  /* 0x000000fbab90723e */ /* 0x000fe400000000ff */
[----:B------:R2:W-:Y:S03]  /*8c30*/  MUFU.EX2 R215, R44 ;  /* 0x0000002c00d77308 */ /* 0x0005e60000000800 */
[----:B------:R-:W-:Y:S01]  /*8c40*/  F2FP.PACK_AB R146, R252, R166 ;  /* 0x000000a6fc92723e */ /* 0x000fe200000000ff */
[----:B---3--:R-:W-:Y:S01]  /*8c50*/  FMUL.FTZ R42, R140, R186 ;  /* 0x000000ba8c2a7220 */ /* 0x008fe20000410000 */
[----:B------:R-:W-:Y:S02]  /*8c60*/  MOV R186, R205 ;  /* 0x000000cd00ba7202 */ /* 0x000fe40000000f00 */
[----:B------:R-:W-:Y:S02]  /*8c70*/  F2FP.PACK_AB R145, R198, R197 ;  /* 0x000000c5c691723e */ /* 0x000fe400000000ff */
[----:B------:R-:W-:Y:S01]  /*8c80*/  F2FP.PACK_AB R147, R200, R199 ;  /* 0x000000c7c893723e */ /* 0x000fe200000000ff */
[----:B------:R3:W3:Y:S01]  /*8c90*/  MUFU.EX2 R214, R45 ;  /* 0x0000002d00d67308 */ /* 0x0006e20000000800 */
[----:B------:R-:W-:Y:S01]  /*8ca0*/  MOV R157, R209 ;  /* 0x000000d1009d7202 */ /* 0x000fe20000000f00 */
[----:B-1----:R-:W-:Y:S01]  /*8cb0*/  FMUL.FTZ R43, R140, R187 ;  /* 0x000000bb8c2b7220 */ /* 0x002fe20000410000 */
[----:B------:R-:W-:Y:S07]  /*8cc0*/  MOV R187, R212 ;  /* 0x000000d400bb7202 */ /* 0x000fee0000000f00 */
[----:B------:R1:W-:Y:S01]  /*8cd0*/  MUFU.EX2 R177, R46 ;  /* 0x0000002e00b17308 */ /* 0x0003e20000000800 */
[----:B------:R-:W-:Y:S01]  /*8ce0*/  HMMA.16816.F32 R40, R148, R158, R40 ;  /* 0x0000009e9428723c */ /* 0x000fe20000001828 */
[----:B------:R-:W5:Y:S03]  /*8cf0*/  LDSM.16.MT88.4 R148, [R229+0x900] ;  /* 0x00090000e594783b */ /* 0x000f660000004200 */
[----:B--2---:R-:W-:Y:S05]  /*8d00*/  F2FP.PACK_AB R44, R185, R187 ;  /* 0x000000bbb92c723e */ /* 0x004fea00000000ff */
[----:B------:R-:W2:Y:S01]  /*8d10*/  LDL.LU R158, [R1+0x8] ;  /* 0x00000800019e7983 */ /* 0x000ea20000300800 */
[----:B------:R-:W-:Y:S02]  /*8d20*/  MUFU.EX2 R212, R53 ;  /* 0x0000003500d47308 */ /* 0x000fe40000000800 */
[----:B---3--:R-:W-:Y:S01]  /*8d30*/  F2FP.PACK_AB R45, R184, R186 ;  /* 0x000000bab82d723e */ /* 0x008fe200000000ff */
[----:B------:R-:W3:Y:S07]  /*8d40*/  LDL.LU R159, [R1+0x4] ;  /* 0x00000400019f7983 */ /* 0x000eee0000300800 */
[----:B------:R5:W-:Y:S01]  /*8d50*/  MUFU.EX2 R209, R54 ;  /* 0x0000003600d17308 */ /* 0x000be20000000800 */
[----:B-1----:R-:W-:Y:S07]  /*8d60*/  F2FP.PACK_AB R46, R165, R170 ;  /* 0x000000aaa52e723e */ /* 0x002fee00000000ff */
[-C--:B------:R-:W-:Y:S02]  /*8d70*/  HMMA.16816.F32 R4, R44, R152.reuse, R4 ;  /* 0x000000982c04723c */ /* 0x080fe40000001804 */
[----:B------:R-:W-:Y:S06]  /*8d80*/  MUFU.EX2 R210, R65 ;  /* 0x0000004100d27308 */ /* 0x000fec0000000800 */
[C---:B------:R-:W-:Y:S04]  /*8d90*/  HMMA.16816.F32 R8, R144.reuse, R152, R8 ;  /* 0x000000989008723c */ /* 0x040fe80000001808 */
[----:B------:R-:W-:Y:S01]  /*8da0*/  MUFU.EX2 R183, R66 ;  /* 0x0000004200b77308 */ /* 0x000fe20000000800 */
[----:B-----5:R-:W-:Y:S03]  /*8db0*/  LDSM.16.MT88.4 R52, [R228+0x1100] ;  /* 0x00110000e434783b */ /* 0x020fe60000004200 */
[-C--:B------:R-:W-:Y:S06]  /*8dc0*/  HMMA.16816.F32 R12, R144, R154.reuse, R12 ;  /* 0x0000009a900c723c */ /* 0x080fec000000180c */
[----:B------:R1:W-:Y:S02]  /*8dd0*/  MUFU.EX2 R207, R67 ;  /* 0x0000004300cf7308 */ /* 0x0003e40000000800 */
[C---:B------:R-:W-:Y:S01]  /*8de0*/  HMMA.16816.F32 R16, R44.reuse, R154, R16 ;  /* 0x0000009a2c10723c */ /* 0x040fe20000001810 */
[----:B------:R-:W5:Y:S07]  /*8df0*/  LDSM.16.MT88.4 R152, [R230+0x900] ;  /* 0x00090000e698783b */ /* 0x000f6e0000004200 */
[----:B------:R-:W-:Y:S01]  /*8e00*/  MUFU.EX2 R205, R61 ;  /* 0x0000003d00cd7308 */ /* 0x000fe20000000800 */
[-C--:B------:R-:W-:Y:S08]  /*8e10*/  HMMA.16816.F32 R20, R44, R160.reuse, R20 ;  /* 0x000000a02c14723c */ /* 0x080ff00000001814 */
[C---:B------:R-:W-:Y:S01]  /*8e20*/  HMMA.16816.F32 R24, R144.reuse, R160, R24 ;  /* 0x000000a09018723c */ /* 0x040fe20000001818 */
[----:B------:R-:W3:Y:S01]  /*8e30*/  LDL.LU R161, [R1] ;  /* 0x0000000001a17983 */ /* 0x000ee20000300800 */
[----:B------:R-:W-:Y:S03]  /*8e40*/  MUFU.EX2 R188, R62 ;  /* 0x0000003e00bc7308 */ /* 0x000fe60000000800 */
[----:B-1----:R-:W1:Y:S02]  /*8e50*/  LDSM.16.MT88.4 R64, [R231+0x1100] ;  /* 0x00110000e740783b */ /* 0x002e640000004200 */
[----:B------:R-:W-:Y:S01]  /*8e60*/  MOV R160, R175 ;  /* 0x000000af00a07202 */ /* 0x000fe20000000f00 */
[-C--:B------:R-:W-:Y:S04]  /*8e70*/  HMMA.16816.F32 R28, R144, R162.reuse, R28 ;  /* 0x000000a2901c723c */ /* 0x080fe8000000181c */
[----:B------:R-:W-:Y:S04]  /*8e80*/  MUFU.EX2 R191, R68 ;  /* 0x0000004400bf7308 */ /* 0x000fe80000000800 */
[C---:B------:R-:W-:Y:S06]  /*8e90*/  HMMA.16816.F32 R32, R44.reuse, R162, R32 ;  /* 0x000000a22c20723c */ /* 0x040fec0000001820 */
[----:B------:R-:W-:Y:S02]  /*8ea0*/  MUFU.EX2 R204, R69 ;  /* 0x0000004500cc7308 */ /* 0x000fe40000000800 */
[-C--:B------:R-:W-:Y:S08]  /*8eb0*/  HMMA.16816.F32 R36, R44, R148.reuse, R36 ;  /* 0x000000942c24723c */ /* 0x080ff00000001824 */
[C---:B------:R-:W-:Y:S01]  /*8ec0*/  HMMA.16816.F32 R48, R144.reuse, R148, R48 ;  /* 0x000000949030723c */ /* 0x040fe20000001830 */
[----:B------:R-:W-:Y:S07]  /*8ed0*/  MUFU.EX2 R189, R70 ;  /* 0x0000004600bd7308 */ /* 0x000fee0000000800 */
[-C--:B------:R-:W-:Y:S03]  /*8ee0*/  HMMA.16816.F32 R116, R144, R150.reuse, R116 ;  /* 0x000000969074723c */ /* 0x080fe60000001874 */
[----:B------:R-:W1:Y:S05]  /*8ef0*/  MUFU.EX2 R176, R142 ;  /* 0x0000008e00b07308 */ /* 0x000e6a0000000800 */
[C---:B------:R-:W-:Y:S05]  /*8f00*/  HMMA.16816.F32 R120, R44.reuse, R150, R120 ;  /* 0x000000962c78723c */ /* 0x040fea0000001878 */
[----:B------:R1:W-:Y:S03]  /*8f10*/  MUFU.EX2 R142, R63 ;  /* 0x0000003f008e7308 */ /* 0x0003e60000000800 */
[-C--:B-----5:R-:W-:Y:S07]  /*8f20*/  HMMA.16816.F32 R124, R44, R152.reuse, R124 ;  /* 0x000000982c7c723c */ /* 0x0a0fee000000187c */
[----:B------:R5:W-:Y:S01]  /*8f30*/  MUFU.EX2 R179, R56 ;  /* 0x0000003800b37308 */ /* 0x000be20000000800 */
[C---:B------:R-:W-:Y:S08]  /*8f40*/  HMMA.16816.F32 R128, R144.reuse, R152, R128 ;  /* 0x000000989080723c */ /* 0x040ff00000001880 */
[-C--:B------:R-:W-:Y:S01]  /*8f50*/  HMMA.16816.F32 R132, R144, R154.reuse, R132 ;  /* 0x0000009a9084723c */ /* 0x080fe20000001884 */
[----:B------:R5:W4:Y:S01]  /*8f60*/  MUFU.EX2 R182, R57 ;  /* 0x0000003900b67308 */ /* 0x000b220000000800 */
[----:B-1----:R-:W1:Y:S06]  /*8f70*/  LDSM.16.MT88.4 R60, [R229+0x1100] ;  /* 0x00110000e53c783b */ /* 0x002e6c0000004200 */
[----:B------:R-:W-:Y:S03]  /*8f80*/  HMMA.16816.F32 R40, R44, R154, R40 ;  /* 0x0000009a2c28723c */ /* 0x000fe60000001828 */
[----:B------:R1:W-:Y:S04]  /*8f90*/  MUFU.EX2 R181, R58 ;  /* 0x0000003a00b57308 */ /* 0x0003e80000000800 */
[----:B------:R-:W-:Y:S02]  /*8fa0*/  F2FP.PACK_AB R44, R249, R250 ;  /* 0x000000faf92c723e */ /* 0x000fe400000000ff */
[----:B------:R-:W-:Y:S03]  /*8fb0*/  F2FP.PACK_AB R46, R247, R248 ;  /* 0x000000f8f72e723e */ /* 0x000fe600000000ff */
[----:B------:R-:W-:Y:S01]  /*8fc0*/  F2FP.PACK_AB R45, R225, R226 ;  /* 0x000000e2e12d723e */ /* 0x000fe200000000ff */
[----:B------:R1:W1:Y:S01]  /*8fd0*/  MUFU.EX2 R180, R59 ;  /* 0x0000003b00b47308 */ /* 0x0002620000000800 */
[----:B------:R-:W-:Y:S02]  /*8fe0*/  F2FP.PACK_AB R47, R222, R223 ;  /* 0x000000dfde2f723e */ /* 0x000fe400000000ff */
[----:B-----5:R-:W-:Y:S02]  /*8ff0*/  F2FP.PACK_AB R56, R216, R169 ;  /* 0x000000a9d838723e */ /* 0x020fe400000000ff */
[----:B------:R-:W-:Y:S03]  /*9000*/  F2FP.PACK_AB R57, R178, R168 ;  /* 0x000000a8b239723e */ /* 0x000fe600000000ff */
[-C--:B------:R-:W-:Y:S02]  /*9010*/  HMMA.16816.F32 R4, R44, R52.reuse, R4 ;  /* 0x000000342c04723c */ /* 0x080fe40000001804 */
[----:B------:R-:W-:Y:S01]  /*9020*/  MUFU.EX2 R190, R81 ;  /* 0x0000005100be7308 */ /* 0x000fe20000000800 */
[----:B-1----:R-:W-:Y:S09]  /*9030*/  F2FP.PACK_AB R58, R214, R215 ;  /* 0x000000d7d63a723e */ /* 0x002ff200000000ff */
[----:B------:R1:W-:Y:S01]  /*9040*/  MUFU.EX2 R81, R71 ;  /* 0x0000004700517308 */ /* 0x0003e20000000800 */
[----:B------:R-:W-:Y:S09]  /*9050*/  F2FP.PACK_AB R59, R176, R177 ;  /* 0x000000b1b03b723e */ /* 0x000ff200000000ff */
[----:B------:R-:W-:Y:S01]  /*9060*/  MUFU.EX2 R113, R113 ;  /* 0x0000007100717308 */ /* 0x000fe20000000800 */
[C---:B------:R-:W-:Y:S08]  /*9070*/  HMMA.16816.F32 R8, R56.reuse, R52, R8 ;  /* 0x000000343808723c */ /* 0x040ff00000001808 */
[-C--:B------:R-:W-:Y:S01]  /*9080*/  HMMA.16816.F32 R12, R56, R54.reuse, R12 ;  /* 0x00000036380c723c */ /* 0x080fe2000000180c */
[----:B------:R-:W-:Y:S01]  /*9090*/  MUFU.EX2 R115, R115 ;  /* 0x0000007300737308 */ /* 0x000fe20000000800 */
[----:B-1----:R-:W-:Y:S06]  /*90a0*/  LDSM.16.MT88.4 R68, [R229+0x2100] ;  /* 0x00210000e544783b */ /* 0x002fec0000004200 */
[C---:B------:R-:W-:Y:S03]  /*90b0*/  HMMA.16816.F32 R16, R44.reuse, R54, R16 ;  /* 0x000000362c10723c */ /* 0x040fe60000001810 */
[----:B------:R-:W-:Y:S01]  /*90c0*/  MUFU.EX2 R109, R109 ;  /* 0x0000006d006d7308 */ /* 0x000fe20000000800 */
[----:B------:R-:W1:Y:S04]  /*90d0*/  LDSM.16.MT88.4 R52, [R230+0x1100] ;  /* 0x00110000e634783b */ /* 0x000e680000004200 */
[-C--:B------:R-:W-:Y:S05]  /*90e0*/  HMMA.16816.F32 R20, R44, R64.reuse, R20 ;  /* 0x000000402c14723c */ /* 0x080fea0000001814 */
[----:B------:R-:W-:Y:S03]  /*90f0*/  MUFU.EX2 R203, R80 ;  /* 0x0000005000cb7308 */ /* 0x000fe60000000800 */
[C---:B------:R-:W-:Y:S07]  /*9100*/  HMMA.16816.F32 R24, R56.reuse, R64, R24 ;  /* 0x000000403818723c */ /* 0x040fee0000001818 */
[----:B------:R-:W-:Y:S01]  /*9110*/  MUFU.EX2 R82, R82 ;  /* 0x0000005200527308 */ /* 0x000fe20000000800 */
[-C--:B------:R-:W-:Y:S08]  /*9120*/  HMMA.16816.F32 R28, R56, R66.reuse, R28 ;  /* 0x00000042381c723c */ /* 0x080ff0000000181c */
[C---:B------:R-:W-:Y:S01]  /*9130*/  HMMA.16816.F32 R32, R44.reuse, R66, R32 ;  /* 0x000000422c20723c */ /* 0x040fe20000001820 */
[----:B------:R-:W5:Y:S01]  /*9140*/  LDSM.16.MT88.4 R64, [R228+0x1900] ;  /* 0x00190000e440783b */ /* 0x000f620000004200 */
[----:B------:R-:W-:Y:S06]  /*9150*/  MUFU.EX2 R83, R83 ;  /* 0x0000005300537308 */ /* 0x000fec0000000800 */
[-C--:B------:R-:W-:Y:S04]  /*9160*/  HMMA.16816.F32 R36, R44, R60.reuse, R36 ;  /* 0x0000003c2c24723c */ /* 0x080fe80000001824 */
[----:B------:R1:W-:Y:S04]  /*9170*/  MUFU.EX2 R80, R72 ;  /* 0x0000004800507308 */ /* 0x0003e80000000800 */
[C---:B------:R-:W-:Y:S04]  /*9180*/  HMMA.16816.F32 R48, R56.reuse, R60, R48 ;  /* 0x0000003c3830723c */ /* 0x040fe80000001830 */
[----:B----4-:R-:W-:Y:S02]  /*9190*/  FFMA.FTZ R0, R0, R156, R195 ;  /* 0x0000009c00007223 */ /* 0x010fe400000100c3 */
[----:B------:R-:W4:Y:S02]  /*91a0*/  MUFU.EX2 R73, R73 ;  /* 0x0000004900497308 */ /* 0x000f240000000800 */
[-C--:B------:R-:W-:Y:S08]  /*91b0*/  HMMA.16816.F32 R116, R56, R62.reuse, R116 ;  /* 0x0000003e3874723c */ /* 0x080ff00000001874 */
[C---:B------:R-:W-:Y:S01]  /*91c0*/  HMMA.16816.F32 R120, R44.reuse, R62, R120 ;  /* 0x0000003e2c78723c */ /* 0x040fe20000001878 */
[----:B------:R-:W-:Y:S01]  /*91d0*/  LDSM.16.MT88.4 R60, [R229+0x1900] ;  /* 0x00190000e53c783b */ /* 0x000fe20000004200 */
[----:B------:R-:W-:Y:S02]  /*91e0*/  MUFU.EX2 R76, R76 ;  /* 0x0000004c004c7308 */ /* 0x000fe40000000800 */
[----:B-1----:R-:W-:Y:S04]  /*91f0*/  FADD.FTZ R72, R196, R0 ;  /* 0x00000000c4487221 */ /* 0x002fe80000010000 */
[-C--:B------:R-:W-:Y:S04]  /*9200*/  HMMA.16816.F32 R124, R44, R52.reuse, R124 ;  /* 0x000000342c7c723c */ /* 0x080fe8000000187c */
[----:B------:R-:W1:Y:S04]  /*9210*/  MUFU.EX2 R77, R77 ;  /* 0x0000004d004d7308 */ /* 0x000e680000000800 */
[C---:B------:R-:W-:Y:S06]  /*9220*/  HMMA.16816.F32 R128, R56.reuse, R52, R128 ;  /* 0x000000343880723c */ /* 0x040fec0000001880 */
[----:B------:R-:W-:Y:S01]  /*9230*/  MUFU.EX2 R74, R74 ;  /* 0x0000004a004a7308 */ /* 0x000fe20000000800 */
[----:B------:R-:W-:Y:S01]  /*9240*/  F2FP.PACK_AB R52, R182, R179 ;  /* 0x000000b3b634723e */ /* 0x000fe200000000ff */
[-C--:B------:R-:W-:Y:S01]  /*9250*/  HMMA.16816.F32 R132, R56, R54.reuse, R132 ;  /* 0x000000363884723c */ /* 0x080fe20000001884 */
[----:B------:R-:W1:Y:S03]  /*9260*/  LDSM.16.MT88.4 R56, [R231+0x1900] ;  /* 0x00190000e738783b */ /* 0x000e660000004200 */
[----:B------:R-:W-:Y:S04]  /*9270*/  F2FP.PACK_AB R53, R180, R181 ;  /* 0x000000b5b435723e */ /* 0x000fe800000000ff */
[----:B------:R-:W-:Y:S01]  /*9280*/  HMMA.16816.F32 R40, R44, R54, R40 ;  /* 0x000000362c28723c */ /* 0x000fe20000001828 */
[----:B------:R-:W1:Y:S03]  /*9290*/  MUFU.EX2 R75, R75 ;  /* 0x0000004b004b7308 */ /* 0x000e660000000800 */
[----:B--2---:R-:W-:Y:S03]  /*92a0*/  FFMA.FTZ R140, R140, R158, R219 ;  /* 0x0000009e8c8c7223 */ /* 0x004fe600000100db */
[----:B------:R-:W-:Y:S01]  /*92b0*/  F2FP.PACK_AB R44, R212, R213 ;  /* 0x000000d5d42c723e */ /* 0x000fe200000000ff */
[----:B---3--:R-:W-:Y:S01]  /*92c0*/  FFMA.FTZ R139, R139, R159, R217 ;  /* 0x0000009f8b8b7223 */ /* 0x008fe200000100d9 */
[----:B------:R-:W-:Y:S02]  /*92d0*/  F2FP.PACK_AB R46, R210, R211 ;  /* 0x000000d3d22e723e */ /* 0x000fe400000000ff */
[----:B------:R-:W-:Y:S01]  /*92e0*/  MUFU.EX2 R78, R78 ;  /* 0x0000004e004e7308 */ /* 0x000fe20000000800 */
[----:B------:R-:W-:Y:S01]  /*92f0*/  F2FP.PACK_AB R45, R208, R209 ;  /* 0x000000d1d02d723e */ /* 0x000fe200000000ff */
[----:B------:R-:W-:Y:S01]  /*9300*/  FADD.FTZ R140, R220, R140 ;  /* 0x0000008cdc8c7221 */ /* 0x000fe20000010000 */
[----:B------:R-:W-:Y:S01]  /*9310*/  F2FP.PACK_AB R47, R207, R183 ;  /* 0x000000b7cf2f723e */ /* 0x000fe200000000ff */
[----:B------:R-:W-:Y:S01]  /*9320*/  FADD.FTZ R139, R218, R139 ;  /* 0x0000008bda8b7221 */ /* 0x000fe20000010000 */
[----:B------:R-:W-:Y:S02]  /*9330*/  F2FP.PACK_AB R54, R205, R206 ;  /* 0x000000cecd36723e */ /* 0x000fe400000000ff */
[----:B------:R-:W-:Y:S01]  /*9340*/  F2FP.PACK_AB R55, R142, R188 ;  /* 0x000000bc8e37723e */ /* 0x000fe200000000ff */
[----:B------:R-:W-:Y:S01]  /*9350*/  FADD.FTZ R0, R173, R139 ;  /* 0x0000008bad007221 */ /* 0x000fe20000010000 */
[----:B------:R-:W-:Y:S01]  /*9360*/  MOV R139, R136 ;  /* 0x00000088008b7202 */ /* 0x000fe20000000f00 */
[-C--:B-----5:R-:W-:Y:S01]  /*9370*/  HMMA.16816.F32 R4, R44, R64.reuse, R4 ;  /* 0x000000402c04723c */ /* 0x0a0fe20000001804 */
[----:B------:R-:W2:Y:S07]  /*9380*/  MUFU.EX2 R79, R79 ;  /* 0x0000004f004f7308 */ /* 0x000eae0000000800 */
[C---:B------:R-:W-:Y:S03]  /*9390*/  HMMA.16816.F32 R8, R52.reuse, R64, R8 ;  /* 0x000000403408723c */ /* 0x040fe60000001808 */
[----:B------:R-:W-:Y:S05]  /*93a0*/  MUFU.EX2 R84, R84 ;  /* 0x0000005400547308 */ /* 0x000fea0000000800 */
[-C--:B------:R-:W-:Y:S05]  /*93b0*/  HMMA.16816.F32 R12, R52, R66.reuse, R12 ;  /* 0x00000042340c723c */ /* 0x080fea000000180c */
[----:B------:R-:W-:Y:S03]  /*93c0*/  MUFU.EX2 R85, R85 ;  /* 0x0000005500557308 */ /* 0x000fe60000000800 */
[C---:B------:R-:W-:Y:S01]  /*93d0*/  HMMA.16816.F32 R16, R44.reuse, R66, R16 ;  /* 0x000000422c10723c */ /* 0x040fe20000001810 */
[----:B------:R-:W3:Y:S06]  /*93e0*/  LDSM.16.MT88.4 R64, [R230+0x1900] ;  /* 0x00190000e640783b */ /* 0x000eec0000004200 */
[----:B------:R-:W-:Y:S01]  /*93f0*/  MUFU.EX2 R96, R96 ;  /* 0x0000006000607308 */ /* 0x000fe20000000800 */
[-C--:B-1----:R-:W-:Y:S08]  /*9400*/  HMMA.16816.F32 R20, R44, R56.reuse, R20 ;  /* 0x000000382c14723c */ /* 0x082ff00000001814 */
[C---:B------:R-:W-:Y:S01]  /*9410*/  HMMA.16816.F32 R24, R52.reuse, R56, R24 ;  /* 0x000000383418723c */ /* 0x040fe20000001818 */
[----:B------:R-:W-:Y:S03]  /*9420*/  MUFU.EX2 R97, R97 ;  /* 0x0000006100617308 */ /* 0x000fe60000000800 */
[----:B------:R-:W-:Y:S01]  /*9430*/  FFMA.FTZ R141, R141, R161, R221 ;  /* 0x000000a18d8d7223 */ /* 0x000fe200000100dd */
[----:B------:R-:W-:Y:S02]  /*9440*/  MOV R161, R157 ;  /* 0x0000009d00a17202 */ /* 0x000fe40000000f00 */
[----:B------:R-:W-:Y:S01]  /*9450*/  LDSM.16.MT88.4 R156, [R228+0x3100] ;  /* 0x00310000e49c783b */ /* 0x000fe20000004200 */
[-C--:B------:R-:W-:Y:S03]  /*9460*/  HMMA.16816.F32 R28, R52, R58.reuse, R28 ;  /* 0x0000003a341c723c */ /* 0x080fe6000000181c */
[----:B------:R-:W-:Y:S01]  /*9470*/  MUFU.EX2 R86, R86 ;  /* 0x0000005600567308 */ /* 0x000fe20000000800 */
[----:B------:R-:W-:Y:S04]  /*9480*/  FADD.FTZ R141, R224, R141 ;  /* 0x0000008de08d7221 */ /* 0x000fe80000010000 */
[C---:B------:R-:W-:Y:S01]  /*9490*/  HMMA.16816.F32 R32, R44.reuse, R58, R32 ;  /* 0x0000003a2c20723c */ /* 0x040fe20000001820 */
[----:B------:R-:W1:Y:S03]  /*94a0*/  LDSM.16.MT88.4 R56, [R228+0x2100] ;  /* 0x00210000e438783b */ /* 0x000e660000004200 */
[----:B------:R-:W-:Y:S01]  /*94b0*/  FADD.FTZ R141, R227, R141 ;  /* 0x0000008de38d7221 */ /* 0x000fe20000010000 */
[----:B------:R-:W-:Y:S03]  /*94c0*/  MUFU.EX2 R87, R87 ;  /* 0x0000005700577308 */ /* 0x000fe60000000800 */
[-C--:B------:R-:W-:Y:S07]  /*94d0*/  HMMA.16816.F32 R36, R44, R60.reuse, R36 ;  /* 0x0000003c2c24723c */ /* 0x080fee0000001824 */
[----:B------:R-:W-:Y:S01]  /*94e0*/  MUFU.EX2 R98, R98 ;  /* 0x0000006200627308 */ /* 0x000fe20000000800 */
[C---:B------:R-:W-:Y:S08]  /*94f0*/  HMMA.16816.F32 R48, R52.reuse, R60, R48 ;  /* 0x0000003c3430723c */ /* 0x040ff00000001830 */
[-C--:B------:R-:W-:Y:S01]  /*9500*/  HMMA.16816.F32 R116, R52, R62.reuse, R116 ;  /* 0x0000003e3474723c */ /* 0x080fe20000001874 */
[----:B------:R-:W-:Y:S07]  /*9510*/  MUFU.EX2 R99, R99 ;  /* 0x0000006300637308 */ /* 0x000fee0000000800 */
[C---:B------:R-:W-:Y:S01]  /*9520*/  HMMA.16816.F32 R120, R44.reuse, R62, R120 ;  /* 0x0000003e2c78723c */ /* 0x040fe20000001878 */
[----:B------:R-:W5:Y:S02]  /*9530*/  LDSM.16.MT88.4 R60, [R231+0x2100] ;  /* 0x00210000e73c783b */ /* 0x000f640000004200 */
[----:B------:R-:W-:Y:S05]  /*9540*/  MUFU.EX2 R100, R100 ;  /* 0x0000006400647308 */ /* 0x000fea0000000800 */
[-C--:B---3--:R-:W-:Y:S05]  /*9550*/  HMMA.16816.F32 R124, R44, R64.reuse, R124 ;  /* 0x000000402c7c723c */ /* 0x088fea000000187c */
[----:B------:R-:W-:Y:S03]  /*9560*/  MUFU.EX2 R101, R101 ;  /* 0x0000006500657308 */ /* 0x000fe60000000800 */
[C---:B------:R-:W-:Y:S07]  /*9570*/  HMMA.16816.F32 R128, R52.reuse, R64, R128 ;  /* 0x000000403480723c */ /* 0x040fee0000001880 */
[----:B------:R-:W-:Y:S01]  /*9580*/  MUFU.EX2 R112, R112 ;  /* 0x0000007000707308 */ /* 0x000fe20000000800 */
[-C--:B------:R-:W-:Y:S07]  /*9590*/  HMMA.16816.F32 R132, R52, R66.reuse, R132 ;  /* 0x000000423484723c */ /* 0x080fee0000001884 */
[----:B----4-:R-:W-:Y:S01]  /*95a0*/  F2FP.PACK_AB R52, R73, R80 ;  /* 0x000000504934723e */ /* 0x010fe200000000ff */
[----:B------:R-:W-:Y:S01]  /*95b0*/  HMMA.16816.F32 R40, R44, R66, R40 ;  /* 0x000000422c28723c */ /* 0x000fe20000001828 */
[----:B------:R-:W3:Y:S01]  /*95c0*/  LDSM.16.MT88.4 R64, [R230+0x2100] ;  /* 0x00210000e640783b */ /* 0x000ee20000004200 */
[----:B------:R-:W-:Y:S02]  /*95d0*/  MUFU.EX2 R102, R102 ;  /* 0x0000006600667308 */ /* 0x000fe40000000800 */
[----:B------:R-:W-:Y:S02]  /*95e0*/  F2FP.PACK_AB R54, R77, R76 ;  /* 0x0000004c4d36723e */ /* 0x000fe400000000ff */
[----:B------:R-:W-:Y:S02]  /*95f0*/  F2FP.PACK_AB R53, R75, R74 ;  /* 0x0000004a4b35723e */ /* 0x000fe400000000ff */
[----:B------:R-:W-:Y:S04]  /*9600*/  F2FP.PACK_AB R44, R204, R191 ;  /* 0x000000bfcc2c723e */ /* 0x000fe800000000ff */
[----:B------:R-:W-:Y:S01]  /*9610*/  F2FP.PACK_AB R46, R190, R203 ;  /* 0x000000cbbe2e723e */ /* 0x000fe200000000ff */
[----:B------:R-:W-:Y:S01]  /*9620*/  MUFU.EX2 R103, R103 ;  /* 0x0000006700677308 */ /* 0x000fe20000000800 */
[----:B------:R-:W-:Y:S02]  /*9630*/  F2FP.PACK_AB R45, R81, R189 ;  /* 0x000000bd512d723e */ /* 0x000fe400000000ff */
[----:B------:R-:W-:Y:S02]  /*9640*/  F2FP.PACK_AB R47, R83, R82 ;  /* 0x00000052532f723e */ /* 0x000fe400000000ff */
[----:B--2---:R-:W-:Y:S05]  /*9650*/  F2FP.PACK_AB R55, R79, R78 ;  /* 0x0000004e4f37723e */ /* 0x004fea00000000ff */
[-C--:B-1----:R-:W-:Y:S01]  /*9660*/  HMMA.16816.F32 R4, R44, R56.reuse, R4 ;  /* 0x000000382c04723c */ /* 0x082fe20000001804 */
[----:B------:R-:W-:Y:S07]  /*9670*/  MUFU.EX2 R114, R114 ;  /* 0x0000007200727308 */ /* 0x000fee0000000800 */
[C---:B------:R-:W-:Y:S03]  /*9680*/  HMMA.16816.F32 R8, R52.reuse, R56, R8 ;  /* 0x000000383408723c */ /* 0x040fe60000001808 */
[----:B------:R-:W-:Y:S05]  /*9690*/  MUFU.EX2 R105, R105 ;  /* 0x0000006900697308 */ /* 0x000fea0000000800 */
[-C--:B------:R-:W-:Y:S05]  /*96a0*/  HMMA.16816.F32 R12, R52, R58.reuse, R12 ;  /* 0x0000003a340c723c */ /* 0x080fea000000180c */
[----:B------:R-:W-:Y:S03]  /*96b0*/  MUFU.EX2 R108, R108 ;  /* 0x0000006c006c7308 */ /* 0x000fe60000000800 */
[C---:B------:R-:W-:Y:S01]  /*96c0*/  HMMA.16816.F32 R16, R44.reuse, R58, R16 ;  /* 0x0000003a2c10723c */ /* 0x040fe20000001810 */
[----:B------:R-:W1:Y:S06]  /*96d0*/  LDSM.16.MT88.4 R56, [R228+0x2900] ;  /* 0x00290000e438783b */ /* 0x000e6c0000004200 */
[----:B------:R-:W-:Y:S01]  /*96e0*/  MUFU.EX2 R88, R88 ;  /* 0x0000005800587308 */ /* 0x000fe20000000800 */
[-C--:B-----5:R-:W-:Y:S08]  /*96f0*/  HMMA.16816.F32 R20, R44, R60.reuse, R20 ;  /* 0x0000003c2c14723c */ /* 0x0a0ff00000001814 */
[C---:B------:R-:W-:Y:S01]  /*9700*/  HMMA.16816.F32 R24, R52.reuse, R60, R24 ;  /* 0x0000003c3418723c */ /* 0x040fe20000001818 */
[----:B------:R-:W2:Y:S07]  /*9710*/  MUFU.EX2 R89, R89 ;  /* 0x0000005900597308 */ /* 0x000eae0000000800 */
[-C--:B------:R-:W-:Y:S03]  /*9720*/  HMMA.16816.F32 R28, R52, R62.reuse, R28 ;  /* 0x0000003e341c723c */ /* 0x080fe6000000181c */
[----:B------:R-:W-:Y:S05]  /*9730*/  MUFU.EX2 R92, R92 ;  /* 0x0000005c005c7308 */ /* 0x000fea0000000800 */
[C---:B------:R-:W-:Y:S01]  /*9740*/  HMMA.16816.F32 R32, R44.reuse, R62, R32 ;  /* 0x0000003e2c20723c */ /* 0x040fe20000001820 */
[----:B------:R-:W4:Y:S04]  /*9750*/  LDSM.16.MT88.4 R60, [R231+0x2900] ;  /* 0x00290000e73c783b */ /* 0x000f280000004200 */
[----:B------:R-:W5:Y:S03]  /*9760*/  MUFU.EX2 R93, R93 ;  /* 0x0000005d005d7308 */ /* 0x000f660000000800 */
[-C--:B------:R-:W-:Y:S07]  /*9770*/  HMMA.16816.F32 R36, R44, R68.reuse, R36 ;  /* 0x000000442c24723c */ /* 0x080fee0000001824 */
[----:B------:R-:W-:Y:S01]  /*9780*/  MUFU.EX2 R90, R90 ;  /* 0x0000005a005a7308 */ /* 0x000fe20000000800 */
[C---:B------:R-:W-:Y:S08]  /*9790*/  HMMA.16816.F32 R48, R52.reuse, R68, R48 ;  /* 0x000000443430723c */ /* 0x040ff00000001830 */
[-C--:B------:R-:W-:Y:S01]  /*97a0*/  HMMA.16816.F32 R116, R52, R70.reuse, R116 ;  /* 0x000000463474723c */ /* 0x080fe20000001874 */
[----:B------:R-:W1:Y:S07]  /*97b0*/  MUFU.EX2 R91, R91 ;  /* 0x0000005b005b7308 */ /* 0x000e6e0000000800 */
[C---:B------:R-:W-:Y:S01]  /*97c0*/  HMMA.16816.F32 R120, R44.reuse, R70, R120 ;  /* 0x000000462c78723c */ /* 0x040fe20000001878 */
[----:B------:R-:W4:Y:S02]  /*97d0*/  LDSM.16.MT88.4 R68, [R229+0x2900] ;  /* 0x00290000e544783b */ /* 0x000f240000004200 */
[----:B------:R-:W-:Y:S05]  /*97e0*/  MUFU.EX2 R94, R94 ;  /* 0x0000005e005e7308 */ /* 0x000fea0000000800 */
[-C--:B---3--:R-:W-:Y:S05]  /*97f0*/  HMMA.16816.F32 R124, R44, R64.reuse, R124 ;  /* 0x000000402c7c723c */ /* 0x088fea000000187c */
[----:B------:R-:W3:Y:S03]  /*9800*/  MUFU.EX2 R95, R95 ;  /* 0x0000005f005f7308 */ /* 0x000ee60000000800 */
[C---:B------:R-:W-:Y:S07]  /*9810*/  HMMA.16816.F32 R128, R52.reuse, R64, R128 ;  /* 0x000000403480723c */ /* 0x040fee0000001880 */
[----:B------:R-:W3:Y:S01]  /*9820*/  MUFU.EX2 R104, R104 ;  /* 0x0000006800687308 */ /* 0x000ee20000000800 */
[-C--:B------:R-:W-:Y:S07]  /*9830*/  HMMA.16816.F32 R132, R52, R66.reuse, R132 ;  /* 0x000000423484723c */ /* 0x080fee0000001884 */
[----:B--2---:R-:W-:Y:S01]  /*9840*/  F2FP.PACK_AB R52, R89, R88 ;  /* 0x000000585934723e */ /* 0x004fe200000000ff */
[----:B------:R-:W-:Y:S01]  /*9850*/  HMMA.16816.F32 R40, R44, R66, R40 ;  /* 0x000000422c28723c */ /* 0x000fe20000001828 */
[----:B------:R-:W2:Y:S01]  /*9860*/  LDSM.16.MT88.4 R64, [R230+0x2900] ;  /* 0x00290000e640783b */ /* 0x000ea20000004200 */
[----:B------:R-:W-:Y:S02]  /*9870*/  MUFU.EX2 R106, R106 ;  /* 0x0000006a006a7308 */ /* 0x000fe40000000800 */
[----:B-----5:R-:W-:Y:S02]  /*9880*/  F2FP.PACK_AB R54, R93, R92 ;  /* 0x0000005c5d36723e */ /* 0x020fe400000000ff */
[----:B-1----:R-:W-:Y:S02]  /*9890*/  F2FP.PACK_AB R53, R91, R90 ;  /* 0x0000005a5b35723e */ /* 0x002fe400000000ff */
[----:B------:R-:W-:Y:S04]  /*98a0*/  F2FP.PACK_AB R44, R85, R84 ;  /* 0x00000054552c723e */ /* 0x000fe800000000ff */
[----:B------:R-:W-:Y:S01]  /*98b0*/  F2FP.PACK_AB R46, R97, R96 ;  /* 0x00000060612e723e */ /* 0x000fe200000000ff */
[----:B------:R-:W1:Y:S01]  /*98c0*/  MUFU.EX2 R107, R107 ;  /* 0x0000006b006b7308 */ /* 0x000e620000000800 */
[----:B------:R-:W-:Y:S02]  /*98d0*/  F2FP.PACK_AB R45, R87, R86 ;  /* 0x00000056572d723e */ /* 0x000fe400000000ff */
[----:B------:R-:W-:Y:S02]  /*98e0*/  F2FP.PACK_AB R47, R99, R98 ;  /* 0x00000062632f723e */ /* 0x000fe400000000ff */
[----:B---3--:R-:W-:Y:S05]  /*98f0*/  F2FP.PACK_AB R55, R95, R94 ;  /* 0x0000005e5f37723e */ /* 0x008fea00000000ff */
[-C--:B------:R-:W-:Y:S08]  /*9900*/  HMMA.16816.F32 R4, R44, R56.reuse, R4 ;  /* 0x000000382c04723c */ /* 0x080ff00000001804 */
[C---:B------:R-:W-:Y:S07]  /*9910*/  HMMA.16816.F32 R8, R52.reuse, R56, R8 ;  /* 0x000000383408723c */ /* 0x040fee0000001808 */
[----:B------:R-:W-:Y:S01]  /*9920*/  FADD.FTZ R57, R174, R140 ;  /* 0x0000008cae397221 */ /* 0x000fe20000010000 */
[-C--:B------:R-:W-:Y:S04]  /*9930*/  HMMA.16816.F32 R12, R52, R58.reuse, R12 ;  /* 0x0000003a340c723c */ /* 0x080fe8000000180c */
[----:B------:R-:W-:Y:S04]  /*9940*/  FADD.FTZ R56, R201, R72 ;  /* 0x00000048c9387221 */ /* 0x000fe80000010000 */
[C---:B------:R-:W-:Y:S07]  /*9950*/  HMMA.16816.F32 R16, R44.reuse, R58, R16 ;  /* 0x0000003a2c10723c */ /* 0x040fee0000001810 */
[----:B------:R-:W-:Y:S01]  /*9960*/  FADD.FTZ R59, R172, R141 ;  /* 0x0000008dac3b7221 */ /* 0x000fe20000010000 */
[-C--:B----4-:R-:W-:Y:S01]  /*9970*/  HMMA.16816.F32 R20, R44, R60.reuse, R20 ;  /* 0x0000003c2c14723c */ /* 0x090fe20000001814 */
[----:B------:R-:W3:Y:S03]  /*9980*/  LDSM.16.MT88.4 R172, [R231+0x3100] ;  /* 0x00310000e7ac783b */ /* 0x000ee60000004200 */
[----:B------:R-:W-:Y:S02]  /*9990*/  FADD.FTZ R58, R160, R57 ;  /* 0x00000039a03a7221 */ /* 0x000fe40000010000 */
[----:B------:R-:W-:Y:S02]  /*99a0*/  FADD.FTZ R57, R161, R0 ;  /* 0x00000000a1397221 */ /* 0x000fe40000010000 */
[C---:B------:R-:W-:Y:S01]  /*99b0*/  HMMA.16816.F32 R24, R52.reuse, R60, R24 ;  /* 0x0000003c3418723c */ /* 0x040fe20000001818 */
[----:B------:R4:W-:Y:S03]  /*99c0*/  MUFU.EX2 R60, R3 ;  /* 0x00000003003c7308 */ /* 0x0009e60000000800 */
[----:B------:R-:W-:Y:S01]  /*99d0*/  FADD.FTZ R0, R186, R58 ;  /* 0x0000003aba007221 */ /* 0x000fe20000010000 */
[----:B------:R-:W-:Y:S01]  /*99e0*/  F2FP.PACK_AB R186, R113, R112 ;  /* 0x0000007071ba723e */ /* 0x000fe200000000ff */
[----:B------:R-:W-:Y:S02]  /*99f0*/  FADD.FTZ R57, R251, R57 ;  /* 0x00000039fb397221 */ /* 0x000fe40000010000 */
[-C--:B------:R-:W-:Y:S03]  /*9a00*/  HMMA.16816.F32 R28, R52, R62.reuse, R28 ;  /* 0x0000003e341c723c */ /* 0x080fe6000000181c */
[----:B------:R-:W5:Y:S01]  /*9a10*/  MUFU.EX2 R61, R110 ;  /* 0x0000006e003d7308 */ /* 0x000f620000000800 */
[----:B------:R-:W-:Y:S01]  /*9a20*/  FADD.FTZ R0, R184, R0 ;  /* 0x00000000b8007221 */ /* 0x000fe20000010000 */
[----:B------:R-:W-:Y:S01]  /*9a30*/  F2FP.PACK_AB R184, R101, R100 ;  /* 0x0000006465b8723e */ /* 0x000fe200000000ff */
[----:B------:R-:W-:Y:S02]  /*9a40*/  FADD.FTZ R57, R171, R57 ;  /* 0x00000039ab397221 */ /* 0x000fe40000010000 */
[C---:B------:R-:W-:Y:S04]  /*9a50*/  HMMA.16816.F32 R32, R44.reuse, R62, R32 ;  /* 0x0000003e2c20723c */ /* 0x040fe80000001820 */
[----:B------:R-:W-:Y:S04]  /*9a60*/  FADD.FTZ R0, R167, R0 ;  /* 0x00000000a7007221 */ /* 0x000fe80000010000 */
[-C--:B------:R-:W-:Y:S04]  /*9a70*/  HMMA.16816.F32 R36, R44, R68.reuse, R36 ;  /* 0x000000442c24723c */ /* 0x080fe80000001824 */
[----:B----4-:R-:W-:Y:S01]  /*9a80*/  FADD.FTZ R3, R187, R59 ;  /* 0x0000003bbb037221 */ /* 0x010fe20000010000 */
[----:B------:R-:W-:Y:S03]  /*9a90*/  F2FP.PACK_AB R187, R115, R114 ;  /* 0x0000007273bb723e */ /* 0x000fe600000000ff */
[C---:B------:R-:W-:Y:S04]  /*9aa0*/  HMMA.16816.F32 R48, R52.reuse, R68, R48 ;  /* 0x000000443430723c */ /* 0x040fe80000001830 */
[----:B------:R-:W-:Y:S01]  /*9ab0*/  FADD.FTZ R3, R185, R3 ;  /* 0x00000003b9037221 */ /* 0x000fe20000010000 */
[----:B------:R-:W-:Y:S03]  /*9ac0*/  F2FP.PACK_AB R185, R103, R102 ;  /* 0x0000006667b9723e */ /* 0x000fe600000000ff */
[-C--:B------:R-:W-:Y:S08]  /*9ad0*/  HMMA.16816.F32 R116, R52, R70.reuse, R116 ;  /* 0x000000463474723c */ /* 0x080ff00000001874 */
[C---:B------:R-:W-:Y:S08]  /*9ae0*/  HMMA.16816.F32 R120, R44.reuse, R70, R120 ;  /* 0x000000462c78723c */ /* 0x040ff00000001878 */
[-C--:B--2---:R-:W-:Y:S08]  /*9af0*/  HMMA.16816.F32 R124, R44, R64.reuse, R124 ;  /* 0x000000402c7c723c */ /* 0x084ff0000000187c */
[C---:B------:R-:W-:Y:S08]  /*9b00*/  HMMA.16816.F32 R128, R52.reuse, R64, R128 ;  /* 0x000000403480723c */ /* 0x040ff00000001880 */
[-C--:B------:R-:W-:Y:S07]  /*9b10*/  HMMA.16816.F32 R132, R52, R66.reuse, R132 ;  /* 0x000000423484723c */ /* 0x080fee0000001884 */
[----:B------:R-:W-:Y:S01]  /*9b20*/  FADD.FTZ R52, R202, R56 ;  /* 0x00000038ca347221 */ /* 0x000fe20000010000 */
[----:B------:R-:W-:Y:S04]  /*9b30*/  HMMA.16816.F32 R40, R44, R66, R40 ;  /* 0x000000422c28723c */ /* 0x000fe80000001828 */
[----:B------:R-:W-:Y:S03]  /*9b40*/  FADD.FTZ R52, R197, R52 ;  /* 0x00000034c5347221 */ /* 0x000fe60000010000 */
[----:B------:R-:W-:Y:S01]  /*9b50*/  F2FP.PACK_AB R44, R105, R104 ;  /* 0x00000068692c723e */ /* 0x000fe200000000ff */
[----:B------:R-:W-:Y:S01]  /*9b60*/  FADD.FTZ R53, R198, R52 ;  /* 0x00000034c6357221 */ /* 0x000fe20000010000 */
[-C--:B------:R-:W-:Y:S01]  /*9b70*/  HMMA.16816.F32 R148, R184, R156.reuse, R4 ;  /* 0x0000009cb894723c */ /* 0x080fe20000001804 */
[----:B------:R-:W2:Y:S04]  /*9b80*/  LDSM.16.MT88.4 R4, [R229+0x3100] ;  /* 0x00310000e504783b */ /* 0x000ea80000004200 */
[----:B------:R-:W-:Y:S01]  /*9b90*/  FADD.FTZ R52, R170, R3 ;  /* 0x00000003aa347221 */ /* 0x000fe20000010000 */
[----:B------:R-:W-:Y:S01]  /*9ba0*/  F2FP.PACK_AB R46, R109, R108 ;  /* 0x0000006c6d2e723e */ /* 0x000fe200000000ff */
[----:B------:R-:W-:Y:S01]  /*9bb0*/  FADD.FTZ R3, R199, R53 ;  /* 0x00000035c7037221 */ /* 0x000fe20000010000 */
[----:B-1----:R-:W-:Y:S04]  /*9bc0*/  F2FP.PACK_AB R45, R107, R106 ;  /* 0x0000006a6b2d723e */ /* 0x002fe800000000ff */
[----:B------:R-:W-:Y:S01]  /*9bd0*/  FADD.FTZ R3, R200, R3 ;  /* 0x00000003c8037221 */ /* 0x000fe20000010000 */
[----:B-----5:R-:W-:Y:S07]  /*9be0*/  F2FP.PACK_AB R47, R60, R61 ;  /* 0x0000003d3c2f723e */ /* 0x020fee00000000ff */
        /* <DEDUP_REMOVED lines=98> */
[----:B------:R-:W-:Y:S01]  /*a210*/  STL [R1], R5 ;  /* 0x0000000501007387 */ /* 0x000fe20000100800 */
[----:B------:R-:W-:Y:S02]  /*a220*/  FADD.FTZ R3, R109, R3 ;  /* 0x000000036d037221 */ /* 0x000fe40000010000 */
[----:B------:R-:W-:Y:S01]  /*a230*/  FADD.FTZ R0, R61, R7 ;  /* 0x000000073d007221 */ /* 0x000fe20000010000 */
[----:B------:R-:W-:Y:S03]  /*a240*/  STL [R1+0x8], R4 ;  /* 0x0000080401007387 */ /* 0x000fe60000100800 */
[----:B------:R-:W-:Y:S01]  /*a250*/  FADD.FTZ R0, R60, R0 ;  /* 0x000000003c007221 */ /* 0x000fe20000010000 */
[----:B------:R1:W-:Y:S04]  /*a260*/  STL [R1+0x4], R3 ;  /* 0x0000040301007387 */ /* 0x0003e80000100800 */
[----:B------:R2:W-:Y:S01]  /*a270*/  STL [R1+0xc], R0 ;  /* 0x00000c0001007387 */ /* 0x0005e20000100800 */
[----:B-1----:R-:W-:Y:S02]  /*a280*/  MOV R3, R137 ;  /* 0x0000008900037202 */ /* 0x002fe40000000f00 */
[----:B--2---:R-:W-:Y:S01]  /*a290*/  MOV R0, R138 ;  /* 0x0000008a00007202 */ /* 0x004fe20000000f00 */
[----:B------:R-:W-:-:S05]  /*a2a0*/  @P0 BRA `(.L_x_768) ;  /* 0xffffc1c000000947 */ /* 0x000fca000383ffff */
.L_x_767:
[----:B------:R-:W2:Y:S04]  /*a2b0*/  LDL.LU R7, [R1] ;  /* 0x0000000001077983 */ /* 0x000ea80000300800 */
[----:B-1----:R-:W3:Y:S04]  /*a2c0*/  LDL.LU R4, [R1+0x8] ;  /* 0x0000080001047983 */ /* 0x002ee80000300800 */
[----:B------:R-:W4:Y:S04]  /*a2d0*/  LDL.LU R10, [R1+0x4] ;  /* 0x00000400010a7983 */ /* 0x000f280000300800 */
[----:B------:R-:W5:Y:S01]  /*a2e0*/  LDL.LU R9, [R1+0xc] ;  /* 0x00000c0001097983 */ /* 0x000f620000300800 */
[----:B------:R-:W-:-:S02]  /*a2f0*/  MOV R37, 0xff800000 ;  /* 0xff80000000257802 */ /* 0x000fc40000000f00 */
[----:B------:R-:W-:Y:S02]  /*a300*/  MOV R38, 0xff800000 ;  /* 0xff80000000267802 */ /* 0x000fe40000000f00 */
[----:B------:R-:W-:Y:S02]  /*a310*/  MOV R39, 0xff800000 ;  /* 0xff80000000277802 */ /* 0x000fe40000000f00 */
[----:B------:R-:W-:Y:S02]  /*a320*/  MOV R40, 0xff800000 ;  /* 0xff80000000287802 */ /* 0x000fe40000000f00 */
[----:B------:R-:W-:Y:S01]  /*a330*/  PLOP3.LUT P4, PT, PT, PT, PT, 0x8, 0x0 ;  /* 0x000000000000781c */ /* 0x000fe20003f8e170 */
[----:B--2---:R-:W1:Y:S04]  /*a340*/  SHFL.BFLY PT, R5, R7, 0x2, 0x1f ;  /* 0x0c401f0007057f89 */ /* 0x004e6800000e0000 */
[----:B---3--:R-:W2:Y:S04]  /*a350*/  SHFL.BFLY PT, R6, R4, 0x2, 0x1f ;  /* 0x0c401f0004067f89 */ /* 0x008ea800000e0000 */
[----:B-----5:R-:W3:Y:S01]  /*a360*/  SHFL.BFLY PT, R8, R9, 0x2, 0x1f ;  /* 0x0c401f0009087f89 */ /* 0x020ee200000e0000 */
[----:B-1----:R-:W-:-:S03]  /*a370*/  FADD.FTZ R5, R5, R7 ;  /* 0x0000000705057221 */ /* 0x002fc60000010000 */
[----:B----4-:R-:W1:Y:S01]  /*a380*/  SHFL.BFLY PT, R7, R10, 0x2, 0x1f ;  /* 0x0c401f000a077f89 */ /* 0x010e6200000e0000 */
[----:B--2---:R-:W-:-:S03]  /*a390*/  FADD.FTZ R6, R6, R4 ;  /* 0x0000000406067221 */ /* 0x004fc60000010000 */
[----:B------:R-:W2:Y:S04]  /*a3a0*/  SHFL.BFLY PT, R0, R5, 0x1, 0x1f ;  /* 0x0c201f0005007f89 */ /* 0x000ea800000e0000 */
[----:B------:R-:W4:Y:S01]  /*a3b0*/  SHFL.BFLY PT, R4, R6, 0x1, 0x1f ;  /* 0x0c201f0006047f89 */ /* 0x000f2200000e0000 */
[----:B---3--:R-:W-:-:S05]  /*a3c0*/  FADD.FTZ R8, R8, R9 ;  /* 0x0000000908087221 */ /* 0x008fca0000010000 */
[----:B------:R-:W3:Y:S01]  /*a3d0*/  SHFL.BFLY PT, R9, R8, 0x1, 0x1f ;  /* 0x0c201f0008097f89 */ /* 0x000ee200000e0000 */
[----:B-1----:R-:W-:Y:S02]  /*a3e0*/  FADD.FTZ R7, R7, R10 ;  /* 0x0000000a07077221 */ /* 0x002fe40000010000 */
[----:B--2---:R-:W-:-:S03]  /*a3f0*/  FADD.FTZ R5, R5, R0 ;  /* 0x0000000005057221 */ /* 0x004fc60000010000 */
[----:B------:R-:W1:Y:S01]  /*a400*/  SHFL.BFLY PT, R3, R7, 0x1, 0x1f ;  /* 0x0c201f0007037f89 */ /* 0x000e6200000e0000 */
[----:B------:R-:W-:Y:S01]  /*a410*/  MOV R0, RZ ;  /* 0x000000ff00007202 */ /* 0x000fe20000000f00 */
[----:B----4-:R-:W-:Y:S01]  /*a420*/  FADD.FTZ R6, R6, R4 ;  /* 0x0000000406067221 */ /* 0x010fe20000010000 */
[----:B------:R-:W-:Y:S02]  /*a430*/  FSETP.NE.FTZ.AND P3, PT, R5, RZ, PT ;  /* 0x000000ff0500720b */ /* 0x000fe40003f75000 */
[----:B------:R-:W-:Y:S02]  /*a440*/  MOV R4, RZ ;  /* 0x000000ff00047202 */ /* 0x000fe40000000f00 */
[----:B------:R-:W-:Y:S01]  /*a450*/  FSETP.NE.FTZ.AND P2, PT, R6, RZ, PT ;  /* 0x000000ff0600720b */ /* 0x000fe20003f55000 */
[----:B---3--:R-:W-:-:S05]  /*a460*/  FADD.FTZ R8, R9, R8 ;  /* 0x0000000809087221 */ /* 0x008fca0000010000 */
[----:B------:R-:W-:-:S03]  /*a470*/  FSETP.NE.FTZ.AND P0, PT, R8, RZ, PT ;  /* 0x000000ff0800720b */ /* 0x000fc60003f15000 */
[----:B------:R-:W2:Y:S01]  /*a480*/  @P3 MUFU.RCP R0, R5 ;  /* 0x0000000500003308 */ /* 0x000ea20000001000 */
[----:B-1----:R-:W-:Y:S01]  /*a490*/  FADD.FTZ R7, R7, R3 ;  /* 0x0000000307077221 */ /* 0x002fe20000010000 */
[----:B------:R-:W-:-:S06]  /*a4a0*/  MOV R3, RZ ;  /* 0x000000ff00037202 */ /* 0x000fcc0000000f00 */
[----:B------:R-:W-:Y:S01]  /*a4b0*/  @P2 MUFU.RCP R4, R6 ;  /* 0x0000000600042308 */ /* 0x000fe20000001000 */
[----:B------:R-:W-:Y:S01]  /*a4c0*/  FSETP.NE.FTZ.AND P1, PT, R7, RZ, PT ;  /* 0x000000ff0700720b */ /* 0x000fe20003f35000 */
[----:B--2---:R-:W-:-:S06]  /*a4d0*/  FMUL.FTZ R148, R0, R148 ;  /* 0x0000009400947220 */ /* 0x004fcc0000410000 */
[----:B------:R-:W-:Y:S01]  /*a4e0*/  @P2 MUFU.LG2 R9, R6 ;  /* 0x0000000600092308 */ /* 0x000fe20000000c00 */
[C---:B------:R-:W-:Y:S02]  /*a4f0*/  FMUL.FTZ R149, R0.reuse, R149 ;  /* 0x0000009500957220 */ /* 0x040fe40000410000 */
[C---:B------:R-:W-:Y:S02]  /*a500*/  FMUL.FTZ R156, R0.reuse, R156 ;  /* 0x0000009c009c7220 */ /* 0x040fe40000410000 */
[C---:B------:R-:W-:Y:S02]  /*a510*/  FMUL.FTZ R157, R0.reuse, R157 ;  /* 0x0000009d009d7220 */ /* 0x040fe40000410000 */
[C---:B------:R-:W-:Y:S01]  /*a520*/  FMUL.FTZ R160, R0.reuse, R160 ;  /* 0x000000a000a07220 */ /* 0x040fe20000410000 */
[----:B------:R-:W1:Y:S01]  /*a530*/  @P1 MUFU.RCP R3, R7 ;  /* 0x0000000700031308 */ /* 0x000e620000001000 */
        /* <DEDUP_REMOVED lines=80> */
.L_x_751:
        /* <DEDUP_REMOVED lines=122> */
.L_x_770:
        /* <DEDUP_REMOVED lines=184> */
.L_x_769:
        /* <DEDUP_REMOVED lines=19> */
.L_x_771:
        /* <DEDUP_REMOVED lines=42> */
.L_x_773:
[----:B------:R-:W-:Y:S05]  /*c130*/  BSYNC B0 ;  /* 0x0000000000007941 */ /* 0x000fea0003800000 */
.L_x_772:
        /* <DEDUP_REMOVED lines=103> */
.L_x_774:
        /* <DEDUP_REMOVED lines=13> */
.L_x_1482:


//--------------------- .text._ZN7cutlass13device_kernelIN5flash19enable_sm80_to_sm89INS1_16FlashAttnFwdSm80INS1_25CollectiveMainloopFwdSm80ILi4ELi1ELb0EN4cute5tupleIJNS5_1CILi128EEENS7_ILi112EEENS7_ILi64EEEEEELi64ENS_6half_tEfNS_4arch4Sm80ELb0ELb0ELb0ELb1ELb0ELb1ELb1ELb0EEENS1_21CollectiveEpilogueFwdINS6_IJS8_SA_S9_EEENS6_IJNS7_ILi1EEESI_SI_EEESC_SE_Li128ELb1ELb1ELb0ELb0EEENS1_19SingleTileSchedulerILb1ELb0ELb1ELi128EEEEEEEEEvNT_6ParamsE --------------------------
	.section	.text._ZN7cutlass13device_kernelIN5flash19enable_sm80_to_sm89INS1_16FlashAttnFwdSm80INS1_25CollectiveMainloopFwdSm80ILi4ELi1ELb0EN4cute5tupleIJNS5_1CILi128EEENS7_ILi112EEENS7_ILi64EEEEEELi64ENS_6half_tEfNS_4arch4Sm80ELb0ELb0ELb0ELb1ELb0ELb1ELb1ELb0EEENS1_21CollectiveEpilogueFwdINS6_IJS8_SA_S9_EEENS6_IJNS7_ILi1EEESI_SI_EEESC_SE_Li128ELb1ELb1ELb0ELb0EEENS1_19SingleTileSchedulerILb1ELb0ELb1ELi128EEEEEEEEEvNT_6ParamsE,"ax",@progbits
	.sectioninfo	@"SHI_REGISTERS=255"
	.align	128
.text._ZN7cutlass13device_kernelIN5flash19enable_sm80_to_sm89INS1_16FlashAttnFwdSm80INS1_25CollectiveMainloopFwdSm80ILi4ELi1ELb0EN4cute5tupleIJNS5_1CILi128EEENS7_ILi112EEENS7_ILi64EEEEEELi64ENS_6half_tEfNS_4arch4Sm80ELb0ELb0ELb0ELb1ELb0ELb1ELb1ELb0EEENS1_21CollectiveEpilogueFwdINS6_IJS8_SA_S9_EEENS6_IJNS7_ILi1EEESI_SI_EEESC_SE_Li128ELb1ELb1ELb0ELb0EEENS1_19SingleTileSchedulerILb1ELb0ELb1ELi128EEEEEEEEEvNT_6ParamsE:
        .type           _ZN7cutlass13device_kernelIN5flash19enable_sm80_to_sm89INS1_16FlashAttnFwdSm80INS1_25CollectiveMainloopFwdSm80ILi4ELi1ELb0EN4cute5tupleIJNS5_1CILi128EEENS7_ILi112EEENS7_ILi64EEEEEELi64ENS_6half_tEfNS_4arch4Sm80ELb0ELb0ELb0ELb1ELb0ELb1ELb1ELb0EEENS1_21CollectiveEpilogueFwdINS6_IJS8_SA_S9_EEENS6_IJNS7_ILi1EEESI_SI_EEESC_SE_Li128ELb1ELb1ELb0ELb0EEENS1_19SingleTileSchedulerILb1ELb0ELb1ELi128EEEEEEEEEvNT_6ParamsE,@function
        .size           _ZN7cutlass13device_kernelIN5flash19enable_sm80_to_sm89INS1_16FlashAttnFwdSm80INS1_25CollectiveMainloopFwdSm80ILi4ELi1ELb0EN4cute5tupleIJNS5_1CILi128EEENS7_ILi112EEENS7_ILi64EEEEEELi64ENS_6half_tEfNS_4arch4Sm80ELb0ELb0ELb0ELb1ELb0ELb1ELb1ELb0EEENS1_21CollectiveEpilogueFwdINS6_IJS8_SA_S9_EEENS6_IJNS7_ILi1EEESI_SI_EEESC_SE_Li128ELb1ELb1ELb0ELb0EEENS1_19SingleTileSchedulerILb1ELb0ELb1ELi128EEEEEEEEEvNT_6ParamsE,(.L_x_1483 - _ZN7cutlass13device_kernelIN5flash19enable_sm80_to_sm89INS1_16FlashAttnFwdSm80INS1_25CollectiveMainloopFwdSm80ILi4ELi1ELb0EN4cute5tupleIJNS5_1CILi128EEENS7_ILi112EEENS7_ILi64EEEEEELi64ENS_6half_tEfNS_4arch4Sm80ELb0ELb0ELb0ELb1ELb0ELb1ELb1ELb0EEENS1_21CollectiveEpilogueFwdINS6_IJS8_SA_S9_EEENS6_IJNS7_ILi1EEESI_SI_EEESC_SE_Li128ELb1ELb1ELb0ELb0EEENS1_19SingleTileSchedulerILb1ELb0ELb1ELi128EEEEEEEEEvNT_6ParamsE)
        .other          _ZN7cutlass13device_kernelIN5flash19enable_sm80_to_sm89INS1_16FlashAttnFwdSm80INS1_25CollectiveMainloopFwdSm80ILi4ELi1ELb0EN4cute5tupleIJNS5_1CILi128EEENS7_ILi112EEENS7_ILi64EEEEEELi64ENS_6half_tEfNS_4arch4Sm80ELb0ELb0ELb0ELb1ELb0ELb1ELb1ELb0EEENS1_21CollectiveEpilogueFwdINS6_IJS8_SA_S9_EEENS6_IJNS7_ILi1EEESI_SI_EEESC_SE_Li128ELb1ELb1ELb0ELb0EEENS1_19SingleTileSchedulerILb1ELb0ELb1ELi128EEEEEEEEEvNT_6ParamsE,@"STO_CUDA_ENTRY STV_DEFAULT"
_ZN7cutlass13device_kernelIN5flash19enable_sm80_to_sm89INS1_16FlashAttnFwdSm80INS1_25CollectiveMainloopFwdSm80ILi4ELi1ELb0EN4cute5tupleIJNS5_1CILi128EEENS7_ILi112EEENS7_ILi64EEEEEELi64ENS_6half_tEfNS_4arch4Sm80ELb0ELb0ELb0ELb1ELb0ELb1ELb1ELb0EEENS1_21CollectiveEpilogueFwdINS6_IJS8_SA_S9_EEENS6_IJNS7_ILi1EEESI_SI_EEESC_SE_Li128ELb1ELb1ELb0ELb0EEENS1_19SingleTileSchedulerILb1ELb0ELb1ELi128EEEEEEEEEvNT_6ParamsE:
        /* <DEDUP_REMOVED lines=17> */
.L_x_776:
        /* <DEDUP_REMOVED lines=8> */
.L_x_778:
[----:B------:R-:W-:-:S05]  /*0190*/  MOV R0, c[0x0][0x54c] ;  /* 0x0001530000007a02 */ /* 0x000fca0000000f00 */
.L_x_777:
[----:B-----5:R-:W-:Y:S01]  /*01a0*/  IMAD R0, R0, c[0x0][0x548], RZ ;  /* 0x0001520000007a24 */ /* 0x020fe200078e02ff */
[----:B-1----:R-:W-:-:S04]  /*01b0*/  SHF.L.U32 R2, R214, 0x7, RZ ;  /* 0x00000007d6027819 */ /* 0x002fc800000006ff */
[----:B------:R-:W-:-:S04]  /*01c0*/  ISETP.GE.AND P0, PT, R2, R0, PT ;  /* 0x000000000200720c */ /* 0x000fc80003f06270 */
[----:B------:R-:W-:-:S05]  /*01d0*/  SEL R0, R5, 0xffffffff, !P0 ;  /* 0xffffffff05007807 */ /* 0x000fca0004000000 */
[----:B------:R1:W-:Y:S01]  /*01e0*/  STL [R1+0x10], R0 ;  /* 0x0000100001007387 */ /* 0x0003e20000100800 */
[----:B------:R-:W-:Y:S05]  /*01f0*/  BRA `(.L_x_779) ;  /* 0x0000013000007947 */ /* 0x000fea0003800000 */
.L_x_775:
[----:B---3--:R-:W-:-:S04]  /*0200*/  ISETP.NE.U32.AND P0, PT, RZ, c[0x0][0x568], PT ;  /* 0x00015a00ff007a0c */ /* 0x008fc80003f05070 */
[----:B------:R-:W-:-:S13]  /*0210*/  ISETP.NE.AND.EX P0, PT, RZ, c[0x0][0x56c], PT, P0 ;  /* 0x00015b00ff007a0c */ /* 0x000fda0003f05300 */
[----:B------:R-:W-:Y:S05]  /*0220*/  @!P0 BRA `(.L_x_780) ;  /* 0x0000002000008947 */ /* 0x000fea0003800000 */
[----:B------:R1:W5:Y:S01]  /*0230*/  LDG.E R0, [R2.64] ;  /* 0x0000000a02007981 */ /* 0x000362000c1e1900 */
[----:B------:R-:W-:Y:S05]  /*0240*/  BRA `(.L_x_781) ;  /* 0x0000009000007947 */ /* 0x000fea0003800000 */
.L_x_780:
        /* <DEDUP_REMOVED lines=8> */
.L_x_782:
[----:B------:R-:W-:-:S05]  /*02d0*/  MOV R0, c[0x0][0x54c] ;  /* 0x0001530000007a02 */ /* 0x000fca0000000f00 */
.L_x_781:
[----:B-----5:R-:W-:Y:S01]  /*02e0*/  IMAD R0, R0, c[0x0][0x548], RZ ;  /* 0x0001520000007a24 */ /* 0x020fe200078e02ff */
[----:B-1----:R-:W-:-:S04]  /*02f0*/  SHF.L.U32 R2, R214, 0x7, RZ ;  /* 0x00000007d6027819 */ /* 0x002fc800000006ff */
[----:B------:R-:W-:-:S04]  /*0300*/  ISETP.GE.AND P0, PT, R2, R0, PT ;  /* 0x000000000200720c */ /* 0x000fc80003f06270 */
[----:B------:R-:W-:-:S05]  /*0310*/  SEL R0, R5, 0xffffffff, !P0 ;  /* 0xffffffff05007807 */ /* 0x000fca0004000000 */
[----:B------:R1:W-:Y:S04]  /*0320*/  STL [R1+0x10], R0 ;  /* 0x0000100001007387 */ /* 0x0003e80000100800 */
.L_x_779:
        /* <DEDUP_REMOVED lines=36> */
.L_x_783:
[----:B--2---:R-:W-:-:S04]  /*0570*/  ISETP.NE.U32.AND P0, PT, RZ, c[0x0][0x368], PT ;  /* 0x0000da00ff007a0c */ /* 0x004fc80003f05070 */
[----:B------:R-:W-:-:S13]  /*0580*/  ISETP.NE.AND.EX P0, PT, RZ, c[0x0][0x36c], PT, P0 ;  /* 0x0000db00ff007a0c */ /* 0x000fda0003f05300 */
[----:B------:R-:W-:Y:S05]  /*0590*/  @!P0 BRA `(.L_x_784) ;  /* 0x0000003000008947 */ /* 0x000fea0003800000 */
[----:B------:R-:W-:-:S05]  /*05a0*/  IMAD.WIDE R4, R38, R14, c[0x0][0x368] ;  /* 0x0000da0026047625 */ /* 0x000fca00078e020e */
[----:B------:R1:W5:Y:S01]  /*05b0*/  LDG.E R13, [R4.64] ;  /* 0x0000000a040d7981 */ /* 0x000362000c1e1900 */
[----:B------:R-:W-:Y:S05]  /*05c0*/  BRA `(.L_x_785) ;  /* 0x0000004000007947 */ /* 0x000fea0003800000 */
.L_x_784:
[----:B------:R-:W-:Y:S05]  /*05d0*/  @!P5 BRA `(.L_x_785) ;  /* 0x000000300000d947 */ /* 0x000fea0003800000 */
[----:B------:R1:W2:Y:S04]  /*05e0*/  LDG.E R6, [R4.64] ;  /* 0x0000000a04067981 */ /* 0x0002a8000c1e1900 */
[----:B-1----:R-:W2:Y:S02]  /*05f0*/  LDG.E R4, [R4.64+0x4] ;  /* 0x0000040a04047981 */ /* 0x002ea4000c1e1900 */
[----:B--2---:R-:W-:Y:S02]  /*0600*/  IADD3 R13, -R6, R4, RZ ;  /* 0x00000004060d7210 */ /* 0x004fe40007ffe1ff */
.L_x_785:
        /* <DEDUP_REMOVED lines=18> */
[----:B------:R1:W-:Y:S03]  /*0730*/  STL [R1+0x30], R7 ;  /* 0x0000300701007387 */ /* 0x0003e60000100800 */
        /* <DEDUP_REMOVED lines=309> */
[C---:B------:R-:W-:Y:S01]  /*1a90*/  IMAD R96, R2.reuse, c[0x0][0x1f4], R4 ;  /* 0x00007d0002607a24 */ /* 0x040fe200078e0204 */
        /* <DEDUP_REMOVED lines=64> */
.L_x_833:
        /* <DEDUP_REMOVED lines=48> */
.L_x_791:
[----:B------:R-:W-:Y:S05]  /*21a0*/  BSYNC B0 ;  /* 0x0000000000007941 */ /* 0x000fea0003800000 */
.L_x_790:
        /* <DEDUP_REMOVED lines=37> */
.L_x_793:
[----:B------:R-:W-:Y:S05]  /*2400*/  BSYNC B0 ;  /* 0x0000000000007941 */ /* 0x000fea0003800000 */
.L_x_792:
        /* <DEDUP_REMOVED lines=40> */
.L_x_795:
[----:B------:R-:W-:Y:S05]  /*2690*/  BSYNC B0 ;  /* 0x0000000000007941 */ /* 0x000fea0003800000 */
.L_x_794:
        /* <DEDUP_REMOVED lines=38> */
.L_x_797:
[----:B------:R-:W-:Y:S05]  /*2900*/  BSYNC B0 ;  /* 0x0000000000007941 */ /* 0x000fea0003800000 */
.L_x_796:
        /* <DEDUP_REMOVED lines=76> */
.L_x_801:
[----:B------:R-:W-:Y:S05]  /*2dd0*/  BSYNC B0 ;  /* 0x0000000000007941 */ /* 0x000fea0003800000 */
.L_x_800:
        /* <DEDUP_REMOVED lines=59> */
.L_x_799:
[----:B------:R-:W-:Y:S05]  /*3190*/  BSYNC B1 ;  /* 0x0000000000017941 */ /* 0x000fea0003800000 */
.L_x_798:
        /* <DEDUP_REMOVED lines=63> */
.L_x_805:
[----:B------:R-:W-:Y:S05]  /*3590*/  BSYNC B0 ;  /* 0x0000000000007941 */ /* 0x000fea0003800000 */
.L_x_804:
        /* <DEDUP_REMOVED lines=58> */
.L_x_803:
[----:B------:R-:W-:Y:S05]  /*3940*/  BSYNC B1 ;  /* 0x0000000000017941 */ /* 0x000fea0003800000 */
.L_x_802:
        /* <DEDUP_REMOVED lines=63> */
.L_x_809:
[----:B------:R-:W-:Y:S05]  /*3d40*/  BSYNC B0 ;  /* 0x0000000000007941 */ /* 0x000fea0003800000 */
.L_x_808:
        /* <DEDUP_REMOVED lines=58> */
.L_x_807:
[----:B------:R-:W-:Y:S05]  /*40f0*/  BSYNC B1 ;  /* 0x0000000000017941 */ /* 0x000fea0003800000 */
.L_x_806:
        /* <DEDUP_REMOVED lines=61> */
.L_x_812:
[----:B------:R-:W-:Y:S05]  /*44d0*/  BSYNC B0 ;  /* 0x0000000000007941 */ /* 0x000fea0003800000 */
.L_x_811:
        /* <DEDUP_REMOVED lines=59> */
.L_x_789:
[-C--:B------:R-:W-:Y:S01]  /*4890*/  ISETP.GE.AND P0, PT, R170, R78.reuse, PT ;  /* 0x0000004eaa00720c */ /* 0x080fe20003f06270 */
[----:B------:R-:W-:Y:S01]  /*48a0*/  CS2R R62, SRZ ;  /* 0x00000000003e7805 */ /* 0x000fe2000001ff00 */
[----:B------:R-:W-:Y:S01]  /*48b0*/  ISETP.NE.AND P4, PT, R99, RZ, PT ;  /* 0x000000ff6300720c */ /* 0x000fe20003f85270 */
[----:B------:R-:W-:Y:S01]  /*48c0*/  CS2R R60, SRZ ;  /* 0x00000000003c7805 */ /* 0x000fe2000001ff00 */
[C---:B------:R-:W-:Y:S01]  /*48d0*/  ISETP.GE.OR P2, PT, R32.reuse, c[0x0][0x27c], P0 ;  /* 0x00009f0020007a0c */ /* 0x040fe20000746670 */
        /* <DEDUP_REMOVED lines=218> */
.L_x_814:
[----:B------:R-:W-:Y:S05]  /*5680*/  BSYNC B0 ;  /* 0x0000000000007941 */ /* 0x000fea0003800000 */
.L_x_813:
        /* <DEDUP_REMOVED lines=115> */
.L_x_816:
[----:B------:R-:W-:Y:S05]  /*5dc0*/  BSYNC B0 ;  /* 0x0000000000007941 */ /* 0x000fea0003800000 */
.L_x_815:
        /* <DEDUP_REMOVED lines=115> */
.L_x_818:
[----:B------:R-:W-:Y:S05]  /*6500*/  BSYNC B0 ;  /* 0x0000000000007941 */ /* 0x000fea0003800000 */
.L_x_817:
        /* <DEDUP_REMOVED lines=115> */
.L_x_788:
        /* <DEDUP_REMOVED lines=20> */
.L_x_820:
[----:B------:R-:W-:Y:S05]  /*6d80*/  BSYNC B0 ;  /* 0x0000000000007941 */ /* 0x000fea0003800000 */
.L_x_819:
        /* <DEDUP_REMOVED lines=20> */
.L_x_822:
[----:B------:R-:W-:Y:S05]  /*6ed0*/  BSYNC B0 ;  /* 0x0000000000007941 */ /* 0x000fea0003800000 */
.L_x_821:
        /* <DEDUP_REMOVED lines=20> */
.L_x_824:
[----:B------:R-:W-:Y:S05]  /*7020*/  BSYNC B0 ;  /* 0x0000000000007941 */ /* 0x000fea0003800000 */
.L_x_823:
        /* <DEDUP_REMOVED lines=19> */
.L_x_810:
[----:B------:R-:W-:Y:S05]  /*7160*/  BSYNC B2 ;  /* 0x0000000000027941 */ /* 0x000fea0003800000 */
.L_x_787:
        /* <DEDUP_REMOVED lines=125> */
.L_x_826:
[----:B-1----:R-:W-:Y:S05]  /*7940*/  BSYNC B0 ;  /* 0x0000000000007941 */ /* 0x002fea0003800000 */
.L_x_825:
        /* <DEDUP_REMOVED lines=20> */
.L_x_828:
[----:B------:R-:W-:Y:S05]  /*7a90*/  BSYNC B0 ;  /* 0x0000000000007941 */ /* 0x000fea0003800000 */
.L_x_827:
        /* <DEDUP_REMOVED lines=20> */
.L_x_830:
[----:B------:R-:W-:Y:S05]  /*7be0*/  BSYNC B0 ;  /* 0x0000000000007941 */ /* 0x000fea0003800000 */
.L_x_829:
        /* <DEDUP_REMOVED lines=20> */
.L_x_832:
[----:B------:R-:W-:Y:S05]  /*7d30*/  BSYNC B0 ;  /* 0x0000000000007941 */ /* 0x000fea0003800000 */
.L_x_831:
        /* <DEDUP_REMOVED lines=18> */
[-C--:B------:R-:W-:Y:S02]  /*7e60*/  @P0 IADD3 R6, P2, R8, R172.reuse, RZ ;  /* 0x000000ac08060210 */ /* 0x080fe40007f5e0ff */
[----:B------:R2:W-:Y:S01]  /*7e70*/  @P0 LDGSTS.E.BYPASS.LTC128B.128 [R93+0x4100], [R12.64], !P6 ;  /* 0x041000000c5d0fae */ /* 0x0005e2000f101d4a */
[-C--:B------:R-:W-:Y:S02]  /*7e80*/  @P0 IADD3.X R9, R13, R167.reuse, RZ, P1, !PT ;  /* 0x000000a70d090210 */ /* 0x080fe40000ffe4ff */
[-C--:B------:R-:W-:Y:S03]  /*7e90*/  @P0 IADD3 R4, P1, R6, R172.reuse, RZ ;  /* 0x000000ac06040210 */ /* 0x080fe60007f3e0ff */
[----:B------:R2:W-:Y:S01]  /*7ea0*/  @P0 LDGSTS.E.BYPASS.LTC128B.128 [R93+0x4900], [R8.64], !P6 ;  /* 0x04900000085d0fae */ /* 0x0005e2000f101d4a */
[--C-:B------:R-:W-:Y:S01]  /*7eb0*/  @P0 IMAD.X R7, R9, 0x1, R167.reuse, P2 ;  /* 0x0000000109070824 */ /* 0x100fe200010e06a7 */
[-C--:B------:R-:W-:Y:S03]  /*7ec0*/  @P0 IADD3 R2, P2, R4, R172.reuse, RZ ;  /* 0x000000ac04020210 */ /* 0x080fe60007f5e0ff */
        /* <DEDUP_REMOVED lines=11> */
.L_x_786:
        /* <DEDUP_REMOVED lines=51> */
[----:B------:R-:W3:Y:S01]  /*82b0*/  LDL R252, [R1+0x30] ;  /* 0x0000300001fc7983 */ /* 0x000ee20000100800 */
        /* <DEDUP_REMOVED lines=264> */
.L_x_835:
        /* <DEDUP_REMOVED lines=47> */
.L_x_839:
[----:B------:R-:W-:Y:S05]  /*9630*/  BSYNC B0 ;  /* 0x0000000000007941 */ /* 0x000fea0003800000 */
.L_x_838:
        /* <DEDUP_REMOVED lines=87> */
.L_x_843:
[----:B------:R-:W-:Y:S05]  /*9bb0*/  BSYNC B0 ;  /* 0x0000000000007941 */ /* 0x000fea0003800000 */
.L_x_842:
        /* <DEDUP_REMOVED lines=41> */
.L_x_841:
[----:B------:R-:W-:Y:S05]  /*9e50*/  BSYNC B1 ;  /* 0x0000000000017941 */ /* 0x000fea0003800000 */
.L_x_840:
        /* <DEDUP_REMOVED lines=45> */
.L_x_847:
[----:B------:R-:W-:Y:S05]  /*a130*/  BSYNC B0 ;  /* 0x0000000000007941 */ /* 0x000fea0003800000 */
.L_x_846:
        /* <DEDUP_REMOVED lines=41> */
.L_x_845:
[----:B------:R-:W-:Y:S05]  /*a3d0*/  BSYNC B1 ;  /* 0x0000000000017941 */ /* 0x000fea0003800000 */
.L_x_844:
        /* <DEDUP_REMOVED lines=45> */
.L_x_851:
[----:B------:R-:W-:Y:S05]  /*a6b0*/  BSYNC B0 ;  /* 0x0000000000007941 */ /* 0x000fea0003800000 */
.L_x_850:
        /* <DEDUP_REMOVED lines=41> */
.L_x_849:
[----:B------:R-:W-:Y:S05]  /*a950*/  BSYNC B1 ;  /* 0x0000000000017941 */ /* 0x000fea0003800000 */
.L_x_848:
        /* <DEDUP_REMOVED lines=44> */
.L_x_854:
[----:B------:R-:W-:Y:S05]  /*ac20*/  BSYNC B0 ;  /* 0x0000000000007941 */ /* 0x000fea0003800000 */
.L_x_853:
        /* <DEDUP_REMOVED lines=42> */
.L_x_837:
        /* <DEDUP_REMOVED lines=14> */
.L_x_856:
[----:B------:R-:W-:Y:S05]  /*afb0*/  BSYNC B0 ;  /* 0x0000000000007941 */ /* 0x000fea0003800000 */
.L_x_855:
        /* <DEDUP_REMOVED lines=82> */
[----:B------:R-:W-:Y:S01]  /*b4e0*/  HADD2.F32 R22, -RZ, R11.H0_H0 ;  /* 0x2000000bff167230 */ /* 0x000fe20000004100 */
        /* <DEDUP_REMOVED lines=36> */
.L_x_858:
[----:B------:R-:W-:Y:S05]  /*b730*/  BSYNC B0 ;  /* 0x0000000000007941 */ /* 0x000fea0003800000 */
.L_x_857:
        /* <DEDUP_REMOVED lines=57> */
[----:B------:R-:W-:Y:S01]  /*bad0*/  HADD2.F32 R22, -RZ, R11.H0_H0 ;  /* 0x2000000bff167230 */ /* 0x000fe20000004100 */
        /* <DEDUP_REMOVED lines=36> */
.L_x_860:
[----:B------:R-:W-:Y:S05]  /*bd20*/  BSYNC B0 ;  /* 0x0000000000007941 */ /* 0x000fea0003800000 */
.L_x_859:
        /* <DEDUP_REMOVED lines=94> */
.L_x_862:
[----:B------:R-:W-:Y:S05]  /*c310*/  BSYNC B0 ;  /* 0x0000000000007941 */ /* 0x000fea0003800000 */
.L_x_861:
        /* <DEDUP_REMOVED lines=93> */
.L_x_852:
[----:B------:R-:W-:Y:S05]  /*c8f0*/  BSYNC B2 ;  /* 0x0000000000027941 */ /* 0x000fea0003800000 */
.L_x_836:
[----:B---3--:R-:W-:Y:S01]  /*c900*/  SHF.R.S32.HI R7, RZ, 0x4, R44 ;  /* 0x00000004ff077819 */ /* 0x008fe2000001142c */
[----:B------:R-:W-:Y:S01]  /*c910*/  IMAD.SHL.U32 R6, R136, 0x40, RZ ;  /* 0x0000004088067824 */ /* 0x000fe200078e00ff */
[----:B------:R-:W-:-:S04]  /*c920*/  DEPBAR.LE SB0, 0x0 ;  /* 0x000080000000791a */ /* 0x000fc80000000000 */
[----:B------:R-:W-:Y:S01]  /*c930*/  LEA.HI R0, R44, R7, RZ, 0x1 ;  /* 0x000000072c007211 */ /* 0x000fe200078f08ff */
        /* <DEDUP_REMOVED lines=31> */
[--C-:B------:R-:W-:Y:S01]  /*cb30*/  IMAD R237, R3, 0x2, R234.reuse ;  /* 0x0000000203ed7824 */ /* 0x100fe200078e02ea */
[----:B------:R-:W-:Y:S01]  /*cb40*/  @P0 IADD3 R238, R0, -0x20, RZ ;  /* 0xffffffe000ee0810 */ /* 0x000fe20007ffe0ff */
[----:B------:R-:W-:Y:S01]  /*cb50*/  IMAD R0, R93, c[0x0][0x208], RZ ;  /* 0x000082005d007a24 */ /* 0x000fe200078e02ff */
[----:B------:R-:W-:Y:S01]  /*cb60*/  ISETP.GE.AND P0, PT, R60, c[0x0][0x1d4], PT ;  /* 0x000075003c007a0c */ /* 0x000fe20003f06270 */
[----:B------:R-:W-:Y:S01]  /*cb70*/  IMAD R235, R4, 0x2, R234 ;  /* 0x0000000204eb7824 */ /* 0x000fe200078e02ea */
[----:B------:R-:W-:Y:S01]  /*cb80*/  IADD3 R244, R238, 0x800, RZ ;  /* 0x00000800eef47810 */ /* 0x000fe20007ffe0ff */
[----:B------:R-:W-:Y:S01]  /*cb90*/  IMAD R0, R92, c[0x0][0x20c], R0 ;  /* 0x000083005c007a24 */ /* 0x000fe200078e0200 */
[C---:B------:R-:W-:Y:S01]  /*cba0*/  ISETP.LT.OR P4, PT, R62.reuse, 0x1, P0 ;  /* 0x000000013e00780c */ /* 0x040fe20000781670 */
[----:B------:R-:W-:Y:S01]  /*cbb0*/  IMAD R236, R3, 0x2, R235 ;  /* 0x0000000203ec7824 */ /* 0x000fe200078e02eb */
[C---:B------:R-:W-:Y:S01]  /*cbc0*/  ISETP.LT.OR P6, PT, R62.reuse, 0x21, P0 ;  /* 0x000000213e00780c */ /* 0x040fe200007c1670 */
[----:B------:R-:W-:Y:S01]  /*cbd0*/  IMAD.IADD R0, R7, 0x1, R0 ;  /* 0x0000000107007824 */ /* 0x000fe200078e0200 */
[----:B------:R-:W-:Y:S01]  /*cbe0*/  ISETP.LT.OR P5, PT, R62, 0x31, P0 ;  /* 0x000000313e00780c */ /* 0x000fe200007a1670 */
[----:B------:R-:W-:Y:S01]  /*cbf0*/  IMAD.WIDE.U32 R6, R6, 0x70, R94 ;  /* 0x0000007006067825 */ /* 0x000fe200078e005e */
[----:B------:R-:W-:-:S02]  /*cc00*/  IADD3 R243, R238, 0x1000, RZ ;  /* 0x00001000eef37810 */ /* 0x000fc40007ffe0ff */
[----:B------:R-:W-:Y:S01]  /*cc10*/  IADD3 R242, R238, 0x1800, RZ ;  /* 0x00001800eef27810 */ /* 0x000fe20007ffe0ff */
[----:B------:R-:W-:Y:S01]  /*cc20*/  IMAD R0, R0, 0x70, RZ ;  /* 0x0000007000007824 */ /* 0x000fe200078e02ff */
[----:B------:R-:W-:Y:S01]  /*cc30*/  LDSM.16.M88.4 R24, [R139+0x3900] ;  /* 0x003900008b18783b */ /* 0x000fe20000000200 */
[C---:B------:R-:W-:Y:S02]  /*cc40*/  IADD3 R241, R238.reuse, 0x2000, RZ ;  /* 0x00002000eef17810 */ /* 0x040fe40007ffe0ff */
[----:B------:R-:W-:Y:S01]  /*cc50*/  IMAD.IADD R0, R7, 0x1, R0 ;  /* 0x0000000107007824 */ /* 0x000fe200078e0200 */
[----:B------:R-:W1:Y:S01]  /*cc60*/  LDSM.16.M88.4 R8, [R234+0x9100] ;  /* 0x00910000ea08783b */ /* 0x000e620000000200 */
[C---:B------:R-:W-:Y:S02]  /*cc70*/  IADD3 R240, R238.reuse, 0x2800, RZ ;  /* 0x00002800eef07810 */ /* 0x040fe40007ffe0ff */
[----:B------:R-:W-:Y:S01]  /*cc80*/  IADD3 R239, R238, 0x3000, RZ ;  /* 0x00003000eeef7810 */ /* 0x000fe20007ffe0ff */
[----:B------:R-:W2:Y:S04]  /*cc90*/  LDSM.16.M88.4 R20, [R139+0x4100] ;  /* 0x004100008b14783b */ /* 0x000ea80000000200 */
[----:B------:R-:W3:Y:S04]  /*cca0*/  LDSM.16.M88.4 R16, [R139+0x4900] ;  /* 0x004900008b10783b */ /* 0x000ee80000000200 */
[----:B------:R-:W4:Y:S04]  /*ccb0*/  LDSM.16.M88.4 R28, [R139+0x5100] ;  /* 0x005100008b1c783b */ /* 0x000f280000000200 */
[----:B------:R-:W3:Y:S04]  /*ccc0*/  LDSM.16.M88.4 R32, [R139+0x5900] ;  /* 0x005900008b20783b */ /* 0x000ee80000000200 */
[----:B------:R-:W4:Y:S04]  /*ccd0*/  LDSM.16.M88.4 R40, [R139+0x6100] ;  /* 0x006100008b28783b */ /* 0x000f280000000200 */
[----:B------:R-:W4:Y:S04]  /*cce0*/  LDSM.16.M88.4 R36, [R139+0x6900] ;  /* 0x006900008b24783b */ /* 0x000f280000000200 */
[----:B------:R-:W4:Y:S04]  /*ccf0*/  LDSM.16.M88.4 R12, [R234+0x7100] ;  /* 0x00710000ea0c783b */ /* 0x000f280000000200 */
[----:B------:R-:W-:Y:S04]  /*cd00*/  LDSM.16.M88.4 R48, [R238+0x800] ;  /* 0x00080000ee30783b */ /* 0x000fe80000000200 */
[----:B------:R-:W-:Y:S01]  /*cd10*/  LDSM.16.M88.4 R44, [R238+0x1000] ;  /* 0x00100000ee2c783b */ /* 0x000fe20000000200 */
[C---:B-1----:R-:W-:Y:S03]  /*cd20*/  HMMA.16816.F32 R56, R8.reuse, R24, RZ ;  /* 0x000000180838723c */ /* 0x042fe600000018ff */
[----:B------:R-:W-:Y:S05]  /*cd30*/  LDSM.16.M88.4 R52, [R238] ;  /* 0x00000000ee34783b */ /* 0x000fea0000000200 */
[C---:B--2---:R-:W-:Y:S08]  /*cd40*/  HMMA.16816.F32 R64, R8.reuse, R20, RZ ;  /* 0x000000140840723c */ /* 0x044ff000000018ff */
[C---:B---3--:R-:W-:Y:S08]  /*cd50*/  HMMA.16816.F32 R68, R8.reuse, R16, RZ ;  /* 0x000000100844723c */ /* 0x048ff000000018ff */
[C---:B----4-:R-:W-:Y:S08]  /*cd60*/  HMMA.16816.F32 R72, R8.reuse, R28, RZ ;  /* 0x0000001c0848723c */ /* 0x050ff000000018ff */
        /* <DEDUP_REMOVED lines=10> */
[----:B------:R-:W-:Y:S01]  /*ce10*/  IMAD.MOV.U32 R8, RZ, RZ, c[0x0][0x208] ;  /* 0x00008200ff087624 */ /* 0x000fe200078e00ff */
[----:B------:R-:W-:Y:S03]  /*ce20*/  HMMA.16816.F32 R184, R12, R24, RZ ;  /* 0x000000180cb8723c */ /* 0x000fe600000018ff */
[----:B------:R-:W-:-:S05]  /*ce30*/  IMAD.SHL.U32 R2, R8, 0x20, RZ ;  /* 0x0000002008027824 */ /* 0x000fca00078e00ff */
[C---:B------:R-:W-:Y:S01]  /*ce40*/  HMMA.16816.F32 R176, R12.reuse, R26, RZ ;  /* 0x0000001a0cb0723c */ /* 0x040fe200000018ff */
[----:B------:R-:W-:Y:S07]  /*ce50*/  LDSM.16.M88.4 R24, [R238+0x3000] ;  /* 0x00300000ee18783b */ /* 0x000fee0000000200 */
[C---:B------:R-:W-:Y:S08]  /*ce60*/  HMMA.16816.F32 R152, R12.reuse, R20, RZ ;  /* 0x000000140c98723c */ /* 0x040ff000000018ff */
[C---:B------:R-:W-:Y:S07]  /*ce70*/  HMMA.16816.F32 R172, R12.reuse, R22, RZ ;  /* 0x000000160cac723c */ /* 0x040fee00000018ff */
[----:B------:R-:W-:Y:S01]  /*ce80*/  SHF.L.U64.HI R22, R8, R230, c[0x0][0x20c] ;  /* 0x0000830008167619 */ /* 0x000fe200000102e6 */
[C---:B------:R-:W-:Y:S01]  /*ce90*/  HMMA.16816.F32 R144, R12.reuse, R16, RZ ;  /* 0x000000100c90723c */ /* 0x040fe200000018ff */
[----:B------:R-:W-:Y:S07]  /*cea0*/  LDSM.16.M88.4 R8, [R237+0x7100] ;  /* 0x00710000ed08783b */ /* 0x000fee0000000200 */
[C---:B-----5:R-:W-:Y:S01]  /*ceb0*/  HMMA.16816.F32 R168, R12.reuse, R18, RZ ;  /* 0x000000120ca8723c */ /* 0x060fe200000018ff */
[----:B------:R-:W1:Y:S07]  /*cec0*/  LDSM.16.M88.4 R16, [R237+0x9100] ;  /* 0x00910000ed10783b */ /* 0x000e6e0000000200 */
[C---:B------:R-:W-:Y:S08]  /*ced0*/  HMMA.16816.F32 R132, R12.reuse, R28, RZ ;  /* 0x0000001c0c84723c */ /* 0x040ff000000018ff */
[C---:B------:R-:W-:Y:S01]  /*cee0*/  HMMA.16816.F32 R164, R12.reuse, R30, RZ ;  /* 0x0000001e0ca4723c */ /* 0x040fe200000018ff */
[----:B------:R-:W-:Y:S07]  /*cef0*/  LDSM.16.M88.4 R28, [R238+0x2800] ;  /* 0x00280000ee1c783b */ /* 0x000fee0000000200 */
[C---:B------:R-:W-:Y:S08]  /*cf00*/  HMMA.16816.F32 R128, R12.reuse, R32, RZ ;  /* 0x000000200c80723c */ /* 0x040ff000000018ff */
[C---:B------:R-:W-:Y:S01]  /*cf10*/  HMMA.16816.F32 R156, R12.reuse, R34, RZ ;  /* 0x000000220c9c723c */ /* 0x040fe200000018ff */
[----:B------:R-:W2:Y:S07]  /*cf20*/  LDSM.16.M88.4 R32, [R238+0x2000] ;  /* 0x00200000ee20783b */ /* 0x000eae0000000200 */
[C---:B------:R-:W-:Y:S08]  /*cf30*/  HMMA.16816.F32 R124, R12.reuse, R40, RZ ;  /* 0x000000280c7c723c */ /* 0x040ff000000018ff */
[C---:B------:R-:W-:Y:S01]  /*cf40*/  HMMA.16816.F32 R148, R12.reuse, R42, RZ ;  /* 0x0000002a0c94723c */ /* 0x040fe200000018ff */
[----:B------:R-:W3:Y:S07]  /*cf50*/  LDSM.16.M88.4 R40, [R238+0x1800] ;  /* 0x00180000ee28783b */ /* 0x000eee0000000200 */
[C---:B------:R-:W-:Y:S08]  /*cf60*/  HMMA.16816.F32 R120, R12.reuse, R36, RZ ;  /* 0x000000240c78723c */ /* 0x040ff000000018ff */
[----:B------:R-:W-:Y:S07]  /*cf70*/  HMMA.16816.F32 R140, R12, R38, RZ ;  /* 0x000000260c8c723c */ /* 0x000fee00000018ff */
[C---:B------:R-:W-:Y:S01]  /*cf80*/  LEA R14, P1, R6.reuse, c[0x0][0x1f8], 0x1 ;  /* 0x00007e00060e7a11 */ /* 0x040fe200078208ff */
[----:B-1----:R-:W-:Y:S03]  /*cf90*/  HMMA.16816.F32 R100, R16, R48, R64 ;  /* 0x000000301064723c */ /* 0x002fe60000001840 */
[----:B------:R-:W-:Y:S01]  /*cfa0*/  LEA.HI.X R15, R6, c[0x0][0x1fc], R0, 0x1, P1 ;  /* 0x00007f00060f7a11 */ /* 0x000fe200008f0c00 */
[----:B------:R-:W-:Y:S01]  /*cfb0*/  IMAD.MOV.U32 R0, RZ, RZ, 0x40 ;  /* 0x00000040ff007424 */ /* 0x000fe200078e00ff */
[----:B------:R-:W-:-:S03]  /*cfc0*/  IADD3 R12, P2, R2, R14, RZ ;  /* 0x0000000e020c7210 */ /* 0x000fc60007f5e0ff */
[----:B------:R-:W-:Y:S01]  /*cfd0*/  @!PT LDS RZ, [RZ] ;  /* 0x00000000fffff984 */ /* 0x000fe20000000800 */
[----:B------:R-:W-:Y:S01]  /*cfe0*/  @!PT LDS RZ, [RZ] ;  /* 0x00000000fffff984 */ /* 0x000fe20000000800 */
[----:B------:R-:W-:Y:S01]  /*cff0*/  @!PT LDS RZ, [RZ] ;  /* 0x00000000fffff984 */ /* 0x000fe20000000800 */
[----:B------:R1:W-:Y:S01]  /*d000*/  LDGSTS.E.BYPASS.LTC128B.128 [R245+0x100], [R14.64], !P4 ;  /* 0x001000000ef57fae */ /* 0x0003e2000e101d4a */
[-C--:B------:R-:W-:Y:S01]  /*d010*/  IADD3 R6, P1, R12, R2.reuse, RZ ;  /* 0x000000020c067210 */ /* 0x080fe20007f3e0ff */
[----:B------:R-:W-:Y:S01]  /*d020*/  IMAD.X R13, R22, 0x1, R15, P2 ;  /* 0x00000001160d7824 */ /* 0x000fe200010e060f */
[C---:B------:R-:W-:Y:S01]  /*d030*/  ISETP.LT.OR P2, PT, R62.reuse, 0x11, P0 ;  /* 0x000000113e00780c */ /* 0x040fe20000741670 */
[----:B--2---:R-:W-:Y:S01]  /*d040*/  HMMA.16816.F32 R36, R16, R32, R76 ;  /* 0x000000201024723c */ /* 0x004fe2000000184c */
[----:B------:R-:W-:Y:S01]  /*d050*/  ISETP.LT.OR P4, PT, R62, 0x41, P0 ;  /* 0x000000413e00780c */ /* 0x000fe20000781670 */
[----:B------:R-:W-:Y:S01]  /*d060*/  IMAD.X R7, R13, 0x1, R22, P1 ;  /* 0x000000010d077824 */ /* 0x000fe200008e0616 */
[----:B------:R-:W-:-:S05]  /*d070*/  IADD3 R20, P1, R6, R2, RZ ;  /* 0x0000000206147210 */ /* 0x000fca0007f3e0ff */
[----:B------:R-:W-:Y:S01]  /*d080*/  IMAD.X R21, R7, 0x1, R22, P1 ;  /* 0x0000000107157824 */ /* 0x000fe200008e0616 */
[----:B------:R-:W-:Y:S03]  /*d090*/  HMMA.16816.F32 R96, R16, R44, R68 ;  /* 0x0000002c1060723c */ /* 0x000fe60000001844 */
[----:B------:R2:W-:Y:S01]  /*d0a0*/  LDGSTS.E.BYPASS.LTC128B.128 [R245+0x900], [R12.64], !P2 ;  /* 0x009000000cf57fae */ /* 0x0005e2000d101d4a */
[----:B------:R-:W-:-:S03]  /*d0b0*/  ISETP.LT.OR P2, PT, R62, 0x51, P0 ;  /* 0x000000513e00780c */ /* 0x000fc60000741670 */
[----:B------:R4:W-:Y:S01]  /*d0c0*/  LDGSTS.E.BYPASS.LTC128B.128 [R245+0x1100], [R6.64], !P6 ;  /* 0x0110000006f57fae */ /* 0x0009e2000f101d4a */
[----:B------:R-:W-:Y:S01]  /*d0d0*/  LOP3.LUT P6, RZ, R136, 0x4, RZ, 0xc0, !PT ;  /* 0x0000000488ff7812 */ /* 0x000fe200078cc0ff */
[C---:B---3--:R-:W-:Y:S02]  /*d0e0*/  HMMA.16816.F32 R92, R16.reuse, R40, R72 ;  /* 0x00000028105c723c */ /* 0x048fe40000001848 */
[----:B------:R3:W-:Y:S01]  /*d0f0*/  LDGSTS.E.BYPASS.LTC128B.128 [R245+0x1900], [R20.64], !P5 ;  /* 0x0190000014f57fae */ /* 0x0007e2000e901d4a */
[----:B------:R-:W-:Y:S02]  /*d100*/  SEL R0, R0, 0xffffffc0, !P6 ;  /* 0xffffffc000007807 */ /* 0x000fe40007000000 */
[----:B-1----:R-:W-:Y:S02]  /*d110*/  IADD3 R14, P1, R20, R2, RZ ;  /* 0x00000002140e7210 */ /* 0x002fe40007f3e0ff */
[----:B------:R-:W-:Y:S01]  /*d120*/  ISETP.GE.AND P6, PT, R228, 0x71, PT ;  /* 0x00000071e400780c */ /* 0x000fe20003fc6270 */
[----:B------:R-:W-:Y:S01]  /*d130*/  IMAD.IADD R233, R139, 0x1, R0 ;  /* 0x000000018be97824 */ /* 0x000fe200078e0200 */
[----:B------:R-:W-:Y:S01]  /*d140*/  HMMA.16816.F32 R220, R16, R50, R108 ;  /* 0x0000003210dc723c */ /* 0x000fe2000000186c */
[----:B------:R-:W-:Y:S01]  /*d150*/  IMAD.X R15, R21, 0x1, R22, P1 ;  /* 0x00000001150f7824 */ /* 0x000fe200008e0616 */
[----:B------:R-:W-:Y:S01]  /*d160*/  ISETP.LT.OR P1, PT, R62, 0x61, P0 ;  /* 0x000000613e00780c */ /* 0x000fe20000721670 */
[----:B------:R-:W-:Y:S01]  /*d170*/  IMAD.IADD R232, R0, 0x1, R238 ;  /* 0x0000000100e87824 */ /* 0x000fe200078e02ee */
[----:B------:R-:W-:-:S02]  /*d180*/  LOP3.LUT R0, R5, R137, RZ, 0xfc, !PT ;  /* 0x0000008905007212 */ /* 0x000fc400078efcff */
[----:B------:R1:W-:Y:S02]  /*d190*/  LDGSTS.E.BYPASS.LTC128B.128 [R245+0x2100], [R14.64], !P4 ;  /* 0x021000000ef57fae */ /* 0x0003e4000e101d4a */
[----:B------:R-:W-:Y:S01]  /*d1a0*/  HMMA.16816.F32 R104, R16, R52, R56 ;  /* 0x000000341068723c */ /* 0x000fe20000001838 */
[----:B----4-:R-:W-:-:S07]  /*d1b0*/  IADD3 R6, P0, R14, R2, RZ ;  /* 0x000000020e067210 */ /* 0x010fce0007f1e0ff */
[----:B------:R-:W-:Y:S01]  /*d1c0*/  HMMA.16816.F32 R84, R16, R28, R84 ;  /* 0x0000001c1054723c */ /* 0x000fe20000001854 */
[----:B------:R-:W-:Y:S01]  /*d1d0*/  IMAD.X R7, R15, 0x1, R22, P0 ;  /* 0x000000010f077824 */ /* 0x000fe200000e0616 */
[----:B--2---:R-:W-:-:S06]  /*d1e0*/  IADD3 R12, P0, R6, R2, RZ ;  /* 0x00000002060c7210 */ /* 0x004fcc0007f1e0ff */
[----:B------:R-:W-:Y:S01]  /*d1f0*/  HMMA.16816.F32 R88, R16, R24, R88 ;  /* 0x000000181058723c */ /* 0x000fe20000001858 */
[----:B------:R2:W-:Y:S01]  /*d200*/  LDGSTS.E.BYPASS.LTC128B.128 [R245+0x2900], [R6.64], !P2 ;  /* 0x0290000006f57fae */ /* 0x0005e2000d101d4a */
[----:B------:R-:W-:-:S05]  /*d210*/  IMAD.X R13, R7, 0x1, R22, P0 ;  /* 0x00000001070d7824 */ /* 0x000fca00000e0616 */
[----:B------:R1:W-:Y:S01]  /*d220*/  LDGSTS.E.BYPASS.LTC128B.128 [R245+0x3100], [R12.64], !P1 ;  /* 0x031000000cf57fae */ /* 0x0003e2000c901d4a */
[C---:B------:R-:W-:Y:S03]  /*d230*/  HMMA.16816.F32 R180, R16.reuse, R54, R80 ;  /* 0x0000003610b4723c */ /* 0x040fe60000001850 */
[----:B---3--:R-:W-:Y:S04]  /*d240*/  LDSM.16.M88.4 R20, [R235+0x9100] ;  /* 0x00910000eb14783b */ /* 0x008fe80000000200 */
[----:B------:R-:W3:Y:S01]  /*d250*/  LDSM.16.M88.4 R76, [R233+0x5900] ;  /* 0x00590000e94c783b */ /* 0x000ee20000000200 */
[C---:B------:R-:W-:Y:S03]  /*d260*/  HMMA.16816.F32 R112, R16.reuse, R46, R112 ;  /* 0x0000002e1070723c */ /* 0x040fe60000001870 */
[----:B------:R-:W4:Y:S04]  /*d270*/  LDSM.16.M88.4 R64, [R233+0x4900] ;  /* 0x00490000e940783b */ /* 0x000f280000000200 */
[----:B------:R-:W2:Y:S01]  /*d280*/  LDSM.16.M88.4 R72, [R233+0x6100] ;  /* 0x00610000e948783b */ /* 0x000ea20000000200 */
[C---:B------:R-:W-:Y:S03]  /*d290*/  HMMA.16816.F32 R108, R16.reuse, R42, R116 ;  /* 0x0000002a106c723c */ /* 0x040fe60000001874 */
[----:B------:R-:W2:Y:S04]  /*d2a0*/  LDSM.16.M88.4 R68, [R233+0x6900] ;  /* 0x00690000e944783b */ /* 0x000ea80000000200 */
[----:B------:R-:W2:Y:S01]  /*d2b0*/  LDSM.16.M88.4 R60, [R233+0x3900] ;  /* 0x00390000e93c783b */ /* 0x000ea20000000200 */
[C---:B------:R-:W-:Y:S03]  /*d2c0*/  HMMA.16816.F32 R204, R16.reuse, R34, R160 ;  /* 0x0000002210cc723c */ /* 0x040fe600000018a0 */
[----:B------:R-:W-:Y:S04]  /*d2d0*/  LDSM.16.M88.4 R56, [R233+0x4100] ;  /* 0x00410000e938783b */ /* 0x000fe80000000200 */
[----:B------:R-:W-:Y:S01]  /*d2e0*/  LDSM.16.M88.4 R80, [R233+0x5100] ;  /* 0x00510000e950783b */ /* 0x000fe20000000200 */
[C---:B------:R-:W-:Y:S03]  /*d2f0*/  HMMA.16816.F32 R200, R16.reuse, R30, R192 ;  /* 0x0000001e10c8723c */ /* 0x040fe600000018c0 */
[----:B-1----:R-:W-:Y:S04]  /*d300*/  LDSM.16.M88.4 R12, [R236+0x7100] ;  /* 0x00710000ec0c783b */ /* 0x002fe80000000200 */
[----:B------:R-:W0:Y:S01]  /*d310*/  LDGDEPBAR ;  /* 0x00000000000079af */ /* 0x000e220000000000 */
[----:B------:R-:W-:Y:S03]  /*d320*/  HMMA.16816.F32 R188, R16, R26, R188 ;  /* 0x0000001a10bc723c */ /* 0x000fe600000018bc */
[----:B------:R-:W1:Y:S05]  /*d330*/  LDSM.16.M88.4 R16, [R235+0x7100] ;  /* 0x00710000eb10783b */ /* 0x000e6a0000000200 */
[C---:B------:R-:W-:Y:S08]  /*d340*/  HMMA.16816.F32 R184, R8.reuse, R52, R184 ;  /* 0x0000003408b8723c */ /* 0x040ff000000018b8 */
        /* <DEDUP_REMOVED lines=11> */
[C---:B------:R-:W-:Y:S01]  /*d400*/  HMMA.16816.F32 R152, R8.reuse, R42, R164 ;  /* 0x0000002a0898723c */ /* 0x040fe200000018a4 */
[----:B------:R-:W-:Y:S07]  /*d410*/  LDSM.16.M88.4 R40, [R232+0x1000] ;  /* 0x00100000e828783b */ /* 0x000fee0000000200 */
[C---:B------:R-:W-:Y:S01]  /*d420*/  HMMA.16816.F32 R172, R8.reuse, R34, R156 ;  /* 0x0000002208ac723c */ /* 0x040fe2000000189c */
[----:B------:R-:W-:Y:S07]  /*d430*/  LDSM.16.M88.4 R32, [R232+0x2000] ;  /* 0x00200000e820783b */ /* 0x000fee0000000200 */
        /* <DEDUP_REMOVED lines=9> */
[C---:B--2---:R-:W-:Y:S08]  /*d4d0*/  HMMA.16816.F32 R124, R20.reuse, R72, R84 ;  /* 0x00000048147c723c */ /* 0x044ff00000001854 */
[C---:B------:R-:W-:Y:S08]  /*d4e0*/  HMMA.16816.F32 R96, R20.reuse, R68, R88 ;  /* 0x000000441460723c */ /* 0x040ff00000001858 */
[C---:B------:R-:W-:Y:S08]  /*d4f0*/  HMMA.16816.F32 R164, R20.reuse, R60, R104 ;  /* 0x0000003c14a4723c */ /* 0x040ff00000001868 */
[----:B------:R-:W-:Y:S08]  /*d500*/  HMMA.16816.F32 R120, R20, R62, R180 ;  /* 0x0000003e1478723c */ /* 0x000ff000000018b4 */
[C---:B-1----:R-:W-:Y:S08]  /*d510*/  HMMA.16816.F32 R88, R16.reuse, R60, R184 ;  /* 0x0000003c1058723c */ /* 0x042ff000000018b8 */
        /* <DEDUP_REMOVED lines=83> */
.L_x_863:
[----:B------:R-:W-:Y:S01]  /*da50*/  LOP3.LUT R2, R229, 0xffffffe0, RZ, 0xc0, !PT ;  /* 0xffffffe0e5027812 */ /* 0x000fe200078ec0ff */
[----:B---3--:R-:W-:Y:S01]  /*da60*/  IMAD.IADD R6, R228, 0x1, R138 ;  /* 0x00000001e4067824 */ /* 0x008fe200078e028a */
[----:B------:R-:W-:Y:S01]  /*da70*/  STL [R1+0x70], R241 ;  /* 0x000070f101007387 */ /* 0x000fe20000100800 */
[----:B------:R-:W-:Y:S02]  /*da80*/  SHF.L.U32 R228, R0, 0x1, RZ ;  /* 0x0000000100e47819 */ /* 0x000fe400000006ff */
[----:B------:R-:W-:Y:S01]  /*da90*/  IMAD.IADD R2, R231, 0x1, -R2 ;  /* 0x00000001e7027824 */ /* 0x000fe200078e0a02 */
[----:B------:R-:W-:Y:S02]  /*daa0*/  STL [R1+0x6c], R240 ;  /* 0x00006cf001007387 */ /* 0x000fe40000100800 */
[----:B------:R-:W-:-:S02]  /*dab0*/  IMAD R229, R4, 0x2, R228 ;  /* 0x0000000204e57824 */ /* 0x000fc400078e02e4 */
[----:B------:R-:W-:Y:S01]  /*dac0*/  SHF.R.S32.HI R5, RZ, 0x1f, R2 ;  /* 0x0000001fff057819 */ /* 0x000fe20000011402 */
[----:B------:R-:W-:Y:S01]  /*dad0*/  STL [R1+0x68], R239 ;  /* 0x000068ef01007387 */ /* 0x000fe20000100800 */
[C---:B------:R-:W-:Y:S01]  /*dae0*/  IMAD R231, R3.reuse, 0x2, R228 ;  /* 0x0000000203e77824 */ /* 0x040fe200078e02e4 */
[----:B------:R-:W-:Y:S02]  /*daf0*/  LEA R230, R3, R229, 0x1 ;  /* 0x000000e503e67211 */ /* 0x000fe400078e08ff */
[----:B------:R-:W-:Y:S01]  /*db00*/  LEA.HI R5, R5, R2, RZ, 0x2 ;  /* 0x0000000205057211 */ /* 0x000fe200078f10ff */
[----:B------:R-:W-:Y:S03]  /*db10*/  STL [R1+0x64], R238 ;  /* 0x000064ee01007387 */ /* 0x000fe60000100800 */
        /* <DEDUP_REMOVED lines=16> */
[----:B------:R1:W-:Y:S01]  /*dc20*/  STL [R1+0x48], R139 ;  /* 0x0000488b01007387 */ /* 0x0003e20000100800 */
[----:B------:R-:W-:-:S02]  /*dc30*/  FMNMX.FTZ R5, R10, R12, !PT ;  /* 0x0000000c0a057209 */ /* 0x000fc40007810000 */
[----:B------:R-:W-:Y:S01]  /*dc40*/  FSEL R25, R166, -INF , P1 ;  /* 0xff800000a6197808 */ /* 0x000fe20000800000 */
[----:B------:R-:W0:Y:S01]  /*dc50*/  LDGDEPBAR ;  /* 0x00000000000079af */ /* 0x000e220000000000 */
[----:B------:R-:W-:Y:S02]  /*dc60*/  FSEL R13, R164, -INF , P1 ;  /* 0xff800000a40d7808 */ /* 0x000fe40000800000 */
[----:B------:R-:W-:Y:S02]  /*dc70*/  FSEL R64, R90, -INF , P1 ;  /* 0xff8000005a407808 */ /* 0x000fe40000800000 */
[----:B------:R-:W-:Y:S02]  /*dc80*/  ISETP.GT.AND P1, PT, R2, 0x10, PT ;  /* 0x000000100200780c */ /* 0x000fe40003f24270 */
[----:B------:R-:W-:Y:S02]  /*dc90*/  FSEL R29, R85, -INF , P2 ;  /* 0xff800000551d7808 */ /* 0x000fe40001000000 */
[----:B------:R-:W-:-:S02]  /*dca0*/  FMNMX.FTZ R5, R30, R5, !PT ;  /* 0x000000051e057209 */ /* 0x000fc40007810000 */
[----:B------:R-:W-:Y:S02]  /*dcb0*/  FSEL R26, R167, -INF , P0 ;  /* 0xff800000a71a7808 */ /* 0x000fe40000000000 */
        /* <DEDUP_REMOVED lines=11> */
[----:B------:R-:W-:Y:S02]  /*dd70*/  FMNMX.FTZ R6, R13, R14, !PT ;  /* 0x0000000e0d067209 */ /* 0x000fe40007810000 */
[----:B------:R-:W-:Y:S02]  /*dd80*/  FSEL R28, R123, -INF , P2 ;  /* 0xff8000007b1c7808 */ /* 0x000fe40001000000 */
[----:B------:R-:W-:Y:S02]  /*dd90*/  FSEL R24, R121, -INF , P2 ;  /* 0xff80000079187808 */ /* 0x000fe40001000000 */
[----:B------:R-:W-:Y:S02]  /*dda0*/  FSEL R67, R87, -INF , P2 ;  /* 0xff80000057437808 */ /* 0x000fe40001000000 */
[----:B------:R-:W-:Y:S02]  /*ddb0*/  FSEL R91, R162, -INF , P1 ;  /* 0xff800000a25b7808 */ /* 0x000fe40000800000 */
[----:B------:R-:W-:-:S02]  /*ddc0*/  FSEL R72, R160, -INF , P1 ;  /* 0xff800000a0487808 */ /* 0x000fc40000800000 */
[----:B------:R-:W-:Y:S02]  /*ddd0*/  ISETP.GT.AND P2, PT, R2, 0x19, PT ;  /* 0x000000190200780c */ /* 0x000fe40003f44270 */
[----:B------:R-:W-:Y:S02]  /*dde0*/  FSEL R116, R62, -INF , P1 ;  /* 0xff8000003e747808 */ /* 0x000fe40000800000 */
[----:B------:R-:W-:Y:S02]  /*ddf0*/  FSEL R96, R163, -INF , P0 ;  /* 0xff800000a3607808 */ /* 0x000fe40000000000 */
[----:B------:R-:W-:Y:S02]  /*de00*/  FSEL R88, R161, -INF , P0 ;  /* 0xff800000a1587808 */ /* 0x000fe40000000000 */
[----:B------:R-:W-:Y:S02]  /*de10*/  FSEL R117, R63, -INF , P0 ;  /* 0xff8000003f757808 */ /* 0x000fe40000000000 */
[----:B------:R-:W-:-:S02]  /*de20*/  ISETP.GT.AND P1, PT, R2, 0x20, PT ;  /* 0x000000200200780c */ /* 0x000fc40003f24270 */
[----:B------:R-:W-:Y:S02]  /*de30*/  FSEL R101, R56, -INF , P4 ;  /* 0xff80000038657808 */ /* 0x000fe40002000000 */
[----:B------:R-:W-:Y:S02]  /*de40*/  FMNMX.FTZ R5, R100, R5, !PT ;  /* 0x0000000564057209 */ /* 0x000fe40007810000 */
[----:B------:R-:W-:Y:S02]  /*de50*/  ISETP.GT.AND P0, PT, R2, 0x21, PT ;  /* 0x000000210200780c */ /* 0x000fe40003f04270 */
        /* <DEDUP_REMOVED lines=14> */
[----:B------:R-:W-:-:S02]  /*df40*/  FMNMX.FTZ R6, R24, R6, !PT ;  /* 0x0000000618067209 */ /* 0x000fc40007810000 */
[----:B------:R-:W-:Y:S02]  /*df50*/  ISETP.GT.AND P0, PT, R2, 0x31, PT ;  /* 0x000000310200780c */ /* 0x000fe40003f04270 */
[----:B------:R-:W-:Y:S02]  /*df60*/  FSEL R98, R155, -INF , P2 ;  /* 0xff8000009b627808 */ /* 0x000fe40001000000 */
[----:B------:R-:W-:Y:S02]  /*df70*/  FMNMX.FTZ R5, R102, R5, !PT ;  /* 0x0000000566057209 */ /* 0x000fe40007810000 */
[----:B------:R-:W-:Y:S02]  /*df80*/  FSEL R155, R150, -INF , P1 ;  /* 0xff800000969b7808 */ /* 0x000fe40000800000 */
[----:B------:R-:W-:Y:S02]  /*df90*/  FMNMX.FTZ R6, R72, R6, !PT ;  /* 0x0000000648067209 */ /* 0x000fe40007810000 */
[----:B------:R-:W-:-:S02]  /*dfa0*/  FSEL R157, R151, -INF , P0 ;  /* 0xff800000979d7808 */ /* 0x000fc40000000000 */
[----:B------:R-:W-:Y:S02]  /*dfb0*/  FSEL R150, R149, -INF , P0 ;  /* 0xff80000095967808 */ /* 0x000fe40000000000 */
[----:B------:R-:W-:Y:S02]  /*dfc0*/  FSEL R165, R43, -INF , P0 ;  /* 0xff8000002ba57808 */ /* 0x000fe40000000000 */
[----:B------:R-:W-:Y:S02]  /*dfd0*/  FSEL R159, R41, -INF , P0 ;  /* 0xff800000299f7808 */ /* 0x000fe40000000000 */
[----:B------:R-:W-:Y:S02]  /*dfe0*/  FSEL R97, R154, -INF , P4 ;  /* 0xff8000009a617808 */ /* 0x000fe40002000000 */
[----:B------:R-:W-:Y:S02]  /*dff0*/  FSEL R118, R58, -INF , P4 ;  /* 0xff8000003a767808 */ /* 0x000fe40002000000 */
[----:B------:R-:W-:-:S02]  /*e000*/  FSEL R120, R59, -INF , P2 ;  /* 0xff8000003b787808 */ /* 0x000fc40001000000 */
[C---:B------:R-:W-:Y:S02]  /*e010*/  ISETP.GT.AND P0, PT, R2.reuse, 0x41, PT ;  /* 0x000000410200780c */ /* 0x040fe40003f04270 */
[C---:B------:R-:W-:Y:S02]  /*e020*/  ISETP.GT.AND P4, PT, R2.reuse, 0x28, PT ;  /* 0x000000280200780c */ /* 0x040fe40003f84270 */
[----:B------:R-:W-:Y:S02]  /*e030*/  ISETP.GT.AND P2, PT, R2, 0x29, PT ;  /* 0x000000290200780c */ /* 0x000fe40003f44270 */
[----:B------:R-:W-:Y:S02]  /*e040*/  FMNMX.FTZ R5, R103, R5, !PT ;  /* 0x0000000567057209 */ /* 0x000fe40007810000 */
[----:B------:R-:W-:Y:S02]  /*e050*/  FSEL R148, R148, -INF , P1 ;  /* 0xff80000094947808 */ /* 0x000fe40000800000 */
[----:B------:R-:W-:-:S02]  /*e060*/  FSEL R163, R42, -INF , P1 ;  /* 0xff8000002aa37808 */ /* 0x000fc40000800000 */
[----:B------:R-:W-:Y:S02]  /*e070*/  FSEL R160, R40, -INF , P1 ;  /* 0xff80000028a07808 */ /* 0x000fe40000800000 */
[----:B------:R-:W-:Y:S01]  /*e080*/  FMNMX.FTZ R6, R88, R6, !PT ;  /* 0x0000000658067209 */ /* 0x000fe20007810000 */
[----:B------:R-:W-:Y:S01]  /*e090*/  LDSM.16.MT88.4 R40, [R230+0x100] ;  /* 0x00010000e628783b */ /* 0x000fe20000004200 */
[----:B------:R-:W-:Y:S02]  /*e0a0*/  ISETP.GT.AND P1, PT, R2, 0x40, PT ;  /* 0x000000400200780c */ /* 0x000fe40003f24270 */
        /* <DEDUP_REMOVED lines=15> */
[----:B------:R-:W-:Y:S02]  /*e1a0*/  ISETP.GT.AND P0, PT, R2, 0x51, PT ;  /* 0x000000510200780c */ /* 0x000fe40003f04270 */
[----:B------:R-:W-:Y:S02]  /*e1b0*/  FMNMX.FTZ R7, R25, R26, !PT ;  /* 0x0000001a19077209 */ /* 0x000fe40007810000 */
[----:B------:R-:W-:Y:S02]  /*e1c0*/  FMNMX.FTZ R6, R89, R6, !PT ;  /* 0x0000000659067209 */ /* 0x000fe40007810000 */
[----:B------:R-:W-:Y:S02]  /*e1d0*/  FSEL R176, R146, -INF , P1 ;  /* 0xff80000092b07808 */ /* 0x000fe40000800000 */
[----:B------:R-:W-:Y:S02]  /*e1e0*/  FSEL R146, R144, -INF , P1 ;  /* 0xff80000090927808 */ /* 0x000fe40000800000 */
[----:B------:R-:W-:-:S02]  /*e1f0*/  FSEL R183, R22, -INF , P1 ;  /* 0xff80000016b77808 */ /* 0x000fc40000800000 */
[----:B------:R-:W-:Y:S02]  /*e200*/  FSEL R144, R20, -INF , P1 ;  /* 0xff80000014907808 */ /* 0x000fe40000800000 */
[----:B------:R-:W-:Y:S01]  /*e210*/  FMNMX.FTZ R5, R121, R5, !PT ;  /* 0x0000000579057209 */ /* 0x000fe20007810000 */
[----:B------:R-:W-:Y:S01]  /*e220*/  LDSM.16.MT88.4 R20, [R231+0x100] ;  /* 0x00010000e714783b */ /* 0x000fe20000004200 */
        /* <DEDUP_REMOVED lines=8> */
[----:B------:R-:W-:Y:S01]  /*e2b0*/  ISETP.GT.AND P1, PT, R2, 0x50, PT ;  /* 0x000000500200780c */ /* 0x000fe20003f24270 */
[----:B------:R-:W-:Y:S01]  /*e2c0*/  LDSM.16.MT88.4 R36, [R230+0x900] ;  /* 0x00090000e624783b */ /* 0x000fe20000004200 */
[----:B------:R-:W-:-:S02]  /*e2d0*/  FSEL R192, R127, -INF , P0 ;  /* 0xff8000007fc07808 */ /* 0x000fc40000000000 */
[----:B------:R-:W-:Y:S02]  /*e2e0*/  FSEL R226, R125, -INF , P0 ;  /* 0xff8000007de27808 */ /* 0x000fe40000000000 */
[----:B------:R-:W-:Y:S02]  /*e2f0*/  FSEL R196, R19, -INF , P0 ;  /* 0xff80000013c47808 */ /* 0x000fe40000000000 */
[----:B------:R-:W-:Y:S02]  /*e300*/  FSEL R184, R17, -INF , P0 ;  /* 0xff80000011b87808 */ /* 0x000fe40000000000 */
[----:B------:R-:W-:Y:S02]  /*e310*/  FMNMX.FTZ R7, R27, R7, !PT ;  /* 0x000000071b077209 */ /* 0x000fe40007810000 */
[----:B------:R-:W-:Y:S02]  /*e320*/  FMNMX.FTZ R6, R90, R6, !PT ;  /* 0x000000065a067209 */ /* 0x000fe40007810000 */
[----:B------:R-:W-:-:S02]  /*e330*/  ISETP.GT.AND P4, PT, R2, 0x48, PT ;  /* 0x000000480200780c */ /* 0x000fc40003f84270 */
[C---:B------:R-:W-:Y:S02]  /*e340*/  ISETP.GT.AND P2, PT, R2.reuse, 0x49, PT ;  /* 0x000000490200780c */ /* 0x040fe40003f44270 */
[----:B------:R-:W-:Y:S02]  /*e350*/  ISETP.GT.AND P0, PT, R2, 0x58, PT ;  /* 0x000000580200780c */ /* 0x000fe40003f04270 */
[----:B------:R-:W-:Y:S02]  /*e360*/  FMNMX.FTZ R5, R122, R5, !PT ;  /* 0x000000057a057209 */ /* 0x000fe40007810000 */
[----:B------:R-:W-:Y:S02]  /*e370*/  FSEL R225, R124, -INF , P1 ;  /* 0xff8000007ce17808 */ /* 0x000fe40000800000 */
[----:B------:R-:W-:Y:S02]  /*e380*/  FMNMX.FTZ R7, R28, R7, !PT ;  /* 0x000000071c077209 */ /* 0x000fe40007810000 */
        /* <DEDUP_REMOVED lines=9> */
[----:B------:R-:W-:Y:S01]  /*e420*/  FSEL R188, R126, -INF , P1 ;  /* 0xff8000007ebc7808 */ /* 0x000fe20000800000 */
[----:B------:R-:W-:Y:S01]  /*e430*/  LDSM.16.MT88.4 R32, [R229+0x100] ;  /* 0x00010000e520783b */ /* 0x000fe20000004200 */
[----:B------:R-:W-:Y:S02]  /*e440*/  FSEL R199, R18, -INF , P1 ;  /* 0xff80000012c77808 */ /* 0x000fe40000800000 */
[----:B------:R-:W-:Y:S02]  /*e450*/  FSEL R124, R16, -INF , P1 ;  /* 0xff800000107c7808 */ /* 0x000fe40000800000 */
[----:B------:R-:W-:Y:S01]  /*e460*/  FSEL R170, R170, -INF , P0 ;  /* 0xff800000aaaa7808 */ /* 0x000fe20000000000 */
[----:B------:R-:W-:Y:S01]  /*e470*/  LDSM.16.MT88.4 R16, [R228+0x100] ;  /* 0x00010000e410783b */ /* 0x000fe20000004200 */
        /* <DEDUP_REMOVED lines=45> */
[----:B------:R-:W-:Y:S02]  /*e750*/  FMNMX.FTZ R2, R126, R2, !PT ;  /* 0x000000027e027209 */ /* 0x000fe40007810000 */
[----:B------:R-:W-:Y:S02]  /*e760*/  FMNMX.FTZ R6, R158, R6, !PT ;  /* 0x000000069e067209 */ /* 0x000fe40007810000 */
[----:B------:R-:W-:Y:S02]  /*e770*/  FMNMX.FTZ R5, R225, R5, !PT ;  /* 0x00000005e1057209 */ /* 0x000fe40007810000 */
[----:B------:R-:W-:-:S02]  /*e780*/  FMNMX.FTZ R7, R67, R7, !PT ;  /* 0x0000000743077209 */ /* 0x000fc40007810000 */
[----:B-1----:R-:W-:Y:S02]  /*e790*/  FSEL R139, R141, -INF , P2 ;  /* 0xff8000008d8b7808 */ /* 0x002fe40001000000 */
[----:B------:R-:W-:Y:S02]  /*e7a0*/  FMNMX.FTZ R2, R212, R2, !PT ;  /* 0x00000002d4027209 */ /* 0x000fe40007810000 */
[----:B------:R-:W-:Y:S02]  /*e7b0*/  FMNMX.FTZ R6, R176, R6, !PT ;  /* 0x00000006b0067209 */ /* 0x000fe40007810000 */
[----:B------:R-:W-:Y:S02]  /*e7c0*/  FMNMX.FTZ R5, R226, R5, !PT ;  /* 0x00000005e2057209 */ /* 0x000fe40007810000 */
[----:B------:R-:W-:Y:S02]  /*e7d0*/  FMNMX.FTZ R7, R116, R7, !PT ;  /* 0x0000000774077209 */ /* 0x000fe40007810000 */
[----:B------:R-:W-:-:S02]  /*e7e0*/  FSEL R233, R68, -INF , P1 ;  /* 0xff80000044e97808 */ /* 0x000fc40000800000 */
[----:B------:R-:W-:Y:S02]  /*e7f0*/  FMNMX.FTZ R2, R139, R2, !PT ;  /* 0x000000028b027209 */ /* 0x000fe40007810000 */
[----:B------:R-:W-:Y:S02]  /*e800*/  FSEL R169, R169, -INF , P5 ;  /* 0xff800000a9a97808 */ /* 0x000fe40002800000 */
        /* <DEDUP_REMOVED lines=9> */
[----:B------:R-:W-:-:S02]  /*e8a0*/  FMNMX.FTZ R8, R206, R2, !PT ;  /* 0x00000002ce087209 */ /* 0x000fc40007810000 */
[----:B------:R-:W-:Y:S02]  /*e8b0*/  FSEL R203, R173, -INF , P2 ;  /* 0xff800000adcb7808 */ /* 0x000fe40001000000 */
[----:B------:R-:W-:Y:S01]  /*e8c0*/  FMNMX.FTZ R6, R179, R6, !PT ;  /* 0x00000006b3067209 */ /* 0x000fe20007810000 */
[----:B------:R-:W1:Y:S01]  /*e8d0*/  SHFL.BFLY PT, R135, R8, 0x2, 0x1f ;  /* 0x0c401f0008877f89 */ /* 0x000e6200000e0000 */
[----:B------:R-:W-:Y:S02]  /*e8e0*/  FMNMX.FTZ R2, R200, R5, !PT ;  /* 0x00000005c8027209 */ /* 0x000fe40007810000 */
[----:B------:R-:W-:Y:S02]  /*e8f0*/  FMNMX.FTZ R7, R120, R7, !PT ;  /* 0x0000000778077209 */ /* 0x000fe40007810000 */
        /* <DEDUP_REMOVED lines=59> */
[----:B------:R-:W-:Y:S01]  /*ecb0*/  FFMA.FTZ R5, R12, c[0x0][0x2d0], -R7 ;  /* 0x0000b4000c057a23 */ /* 0x000fe20000010807 */
[----:B------:R-:W-:Y:S01]  /*ecc0*/  MOV R4, R212 ;  /* 0x000000d400047202 */ /* 0x000fe20000000f00 */
[----:B------:R2:W-:Y:S02]  /*ecd0*/  MUFU.EX2 R232, R6 ;  /* 0x0000000600e87308 */ /* 0x0005e40000000800 */
[----:B------:R-:W3:Y:S01]  /*ece0*/  SHFL.BFLY PT, R10, R8, 0x2, 0x1f ;  /* 0x0c401f00080a7f89 */ /* 0x000ee200000e0000 */
[----:B-1----:R-:W-:-:S05]  /*ecf0*/  FMNMX.FTZ R2, R2, R11, !PT ;  /* 0x0000000b02027209 */ /* 0x002fca0007810000 */
[----:B------:R1:W4:Y:S01]  /*ed00*/  MUFU.EX2 R198, R5 ;  /* 0x0000000500c67308 */ /* 0x0003220000000800 */
[----:B------:R-:W-:Y:S02]  /*ed10*/  FSETP.NEU.FTZ.AND P0, PT, R2, -INF , PT ;  /* 0xff8000000200780b */ /* 0x000fe40003f1d000 */
[----:B--2---:R-:W-:-:S05]  /*ed20*/  FSEL R6, R9, RZ, P1 ;  /* 0x000000ff09067208 */ /* 0x004fca0000800000 */
        /* <DEDUP_REMOVED lines=19> */
[----:B------:R-:W-:Y:S03]  /*ee60*/  LDSM.16.MT88.4 R24, [R229+0x900] ;  /* 0x00090000e518783b */ /* 0x000fe60000004200 */
        /* <DEDUP_REMOVED lines=16> */
[C---:B------:R-:W-:Y:S01]  /*ef70*/  HMMA.16816.F32 R68, R8.reuse, R32, RZ ;  /* 0x000000200844723c */ /* 0x040fe200000018ff */
[----:B-1----:R-:W-:Y:S01]  /*ef80*/  FSEL R0, R3, RZ, P0 ;  /* 0x000000ff03007208 */ /* 0x002fe20000000000 */
[----:B------:R-:W-:Y:S01]  /*ef90*/  FFMA.FTZ R3, R31, c[0x0][0x2d0], -R7 ;  /* 0x0000b4001f037a23 */ /* 0x000fe20000010807 */
[----:B--2---:R-:W-:Y:S01]  /*efa0*/  F2FP.PACK_AB R14, R236, R194 ;  /* 0x000000c2ec0e723e */ /* 0x004fe200000000ff */
        /* <DEDUP_REMOVED lines=8> */
[----:B--2---:R-:W-:Y:S01]  /*f030*/  FFMA.FTZ R3, R66, c[0x0][0x2d0], -R0 ;  /* 0x0000b40042037a23 */ /* 0x004fe20000010800 */
[----:B---3--:R-:W-:-:S05]  /*f040*/  F2FP.PACK_AB R13, R172, R173 ;  /* 0x000000adac0d723e */ /* 0x008fca00000000ff */
[----:B------:R2:W-:Y:S02]  /*f050*/  MUFU.EX2 R143, R3 ;  /* 0x00000003008f7308 */ /* 0x0005e40000000800 */
[----:B--2---:R-:W-:Y:S02]  /*f060*/  FFMA.FTZ R3, R67, c[0x0][0x2d0], -R0 ;  /* 0x0000b40043037a23 */ /* 0x004fe40000010800 */
[C---:B------:R-:W-:Y:S04]  /*f070*/  HMMA.16816.F32 R64, R8.reuse, R34, RZ ;  /* 0x000000220840723c */ /* 0x040fe800000018ff */
[----:B------:R2:W3:Y:S02]  /*f080*/  MUFU.EX2 R238, R3 ;  /* 0x0000000300ee7308 */ /* 0x0004e40000000800 */
[--C-:B--2---:R-:W-:Y:S01]  /*f090*/  FFMA.FTZ R3, R72, c[0x0][0x2d0], -R6.reuse ;  /* 0x0000b40048037a23 */ /* 0x104fe20000010806 */
[----:B---3--:R-:W-:Y:S01]  /*f0a0*/  F2FP.PACK_AB R15, R238, R143 ;  /* 0x0000008fee0f723e */ /* 0x008fe200000000ff */
[----:B------:R-:W-:Y:S04]  /*f0b0*/  HMMA.16816.F32 R72, R8, R22, RZ ;  /* 0x000000160848723c */ /* 0x000fe800000018ff */
[----:B------:R2:W-:Y:S04]  /*f0c0*/  MUFU.EX2 R207, R3 ;  /* 0x0000000300cf7308 */ /* 0x0005e80000000800 */
[C---:B------:R-:W-:Y:S08]  /*f0d0*/  HMMA.16816.F32 R56, R12.reuse, R16, RZ ;  /* 0x000000100c38723c */ /* 0x040ff000000018ff */
[----:B------:R-:W-:Y:S01]  /*f0e0*/  HMMA.16816.F32 R92, R12, R18, RZ ;  /* 0x000000120c5c723c */ /* 0x000fe200000018ff */
[----:B------:R-:W3:Y:S01]  /*f0f0*/  LDSM.16.MT88.4 R16, [R231+0x900] ;  /* 0x00090000e710783b */ /* 0x000ee20000004200 */
[----:B--2---:R-:W-:-:S04]  /*f100*/  FFMA.FTZ R3, R88, c[0x0][0x2d0], -R6 ;  /* 0x0000b40058037a23 */ /* 0x004fc80000010806 */
[----:B------:R2:W4:Y:S02]  /*f110*/  MUFU.EX2 R234, R3 ;  /* 0x0000000300ea7308 */ /* 0x0005240000000800 */
[C---:B------:R-:W-:Y:S08]  /*f120*/  HMMA.16816.F32 R48, R12.reuse, R20, RZ ;  /* 0x000000140c30723c */ /* 0x040ff000000018ff */
[----:B------:R-:W-:Y:S01]  /*f130*/  HMMA.16816.F32 R44, R12, R32, RZ ;  /* 0x000000200c2c723c */ /* 0x000fe200000018ff */
[----:B--2---:R-:W-:Y:S01]  /*f140*/  FFMA.FTZ R3, R89, c[0x0][0x2d0], -R6 ;  /* 0x0000b40059037a23 */ /* 0x004fe20000010806 */
[----:B----4-:R-:W-:-:S03]  /*f150*/  F2FP.PACK_AB R8, R234, R207 ;  /* 0x000000cfea08723e */ /* 0x010fc600000000ff */
[----:B------:R2:W-:Y:S02]  /*f160*/  MUFU.EX2 R237, R3 ;  /* 0x0000000300ed7308 */ /* 0x0005e40000000800 */
[----:B--2---:R-:W-:-:S06]  /*f170*/  FFMA.FTZ R3, R90, c[0x0][0x2d0], -R6 ;  /* 0x0000b4005a037a23 */ /* 0x004fcc0000010806 */
[----:B------:R2:W4:Y:S02]  /*f180*/  MUFU.EX2 R201, R3 ;  /* 0x0000000300c97308 */ /* 0x0005240000000800 */
[--C-:B--2---:R-:W-:Y:S01]  /*f190*/  FFMA.FTZ R3, R91, c[0x0][0x2d0], -R5.reuse ;  /* 0x0000b4005b037a23 */ /* 0x104fe20000010805 */
[----:B----4-:R-:W-:Y:S01]  /*f1a0*/  F2FP.PACK_AB R10, R201, R237 ;  /* 0x000000edc90a723e */ /* 0x010fe200000000ff */
[C---:B------:R-:W-:Y:S04]  /*f1b0*/  HMMA.16816.F32 R88, R12.reuse, R22, RZ ;  /* 0x000000160c58723c */ /* 0x040fe800000018ff */
[----:B------:R2:W-:Y:S04]  /*f1c0*/  MUFU.EX2 R235, R3 ;  /* 0x0000000300eb7308 */ /* 0x0005e80000000800 */
[----:B------:R-:W-:Y:S01]  /*f1d0*/  HMMA.16816.F32 R20, R12, R40, RZ ;  /* 0x000000280c14723c */ /* 0x000fe200000018ff */
[----:B--2---:R-:W-:-:S04]  /*f1e0*/  FFMA.FTZ R3, R96, c[0x0][0x2d0], -R5 ;  /* 0x0000b40060037a23 */ /* 0x004fc80000010805 */
[----:B------:R2:W4:Y:S02]  /*f1f0*/  MUFU.EX2 R190, R3 ;  /* 0x0000000300be7308 */ /* 0x0005240000000800 */
[----:B--2---:R-:W-:Y:S01]  /*f200*/  FFMA.FTZ R3, R97, c[0x0][0x2d0], -R5 ;  /* 0x0000b40061037a23 */ /* 0x004fe20000010805 */
[----:B----4-:R-:W-:-:S05]  /*f210*/  F2FP.PACK_AB R9, R190, R235 ;  /* 0x000000ebbe09723e */ /* 0x010fca00000000ff */
        /* <DEDUP_REMOVED lines=22> */
[----:B--2---:R-:W-:-:S02]  /*f380*/  F2FP.PACK_AB R10, R217, R189 ;  /* 0x000000bdd90a723e */ /* 0x004fc400000000ff */
[----:B------:R-:W-:Y:S01]  /*f390*/  F2FP.PACK_AB R8, R141, R215 ;  /* 0x000000d78d08723e */ /* 0x000fe200000000ff */
        /* <DEDUP_REMOVED lines=12> */
[C---:B------:R-:W-:Y:S07]  /*f460*/  HMMA.16816.F32 R32, R8.reuse, R30, R92 ;  /* 0x0000001e0820723c */ /* 0x040fee000000185c */
[----:B------:R-:W-:Y:S01]  /*f470*/  IMAD.MOV.U32 R95, RZ, RZ, R214 ;  /* 0x000000ffff5f7224 */ /* 0x000fe200078e00d6 */
[----:B------:R-:W-:Y:S01]  /*f480*/  HMMA.16816.F32 R68, R8, R28, R56 ;  /* 0x0000001c0844723c */ /* 0x000fe20000001838 */
[----:B------:R-:W-:-:S02]  /*f490*/  IMAD.MOV.U32 R94, RZ, RZ, R213 ;  /* 0x000000ffff5e7224 */ /* 0x000fc400078e00d5 */
[----:B------:R-:W-:Y:S02]  /*f4a0*/  IMAD.MOV.U32 R93, RZ, RZ, R211 ;  /* 0x000000ffff5d7224 */ /* 0x000fe400078e00d3 */
[--C-:B-1----:R-:W-:Y:S02]  /*f4b0*/  FFMA.FTZ R3, R121, c[0x0][0x2d0], -R7.reuse ;  /* 0x0000b40079037a23 */ /* 0x102fe40000010807 */
[----:B------:R-:W-:Y:S01]  /*f4c0*/  IMAD.MOV.U32 R92, RZ, RZ, R210 ;  /* 0x000000ffff5c7224 */ /* 0x000fe200078e00d2 */
[C---:B------:R-:W-:Y:S01]  /*f4d0*/  HMMA.16816.F32 R64, R8.reuse, R16, R48 ;  /* 0x000000100840723c */ /* 0x040fe20000001830 */
[----:B------:R1:W-:Y:S07]  /*f4e0*/  MUFU.EX2 R246, R3 ;  /* 0x0000000300f67308 */ /* 0x0003ee0000000800 */
[C---:B------:R-:W-:Y:S01]  /*f4f0*/  HMMA.16816.F32 R28, R8.reuse, R18, R88 ;  /* 0x00000012081c723c */ /* 0x040fe20000001858 */
[----:B------:R-:W-:Y:S06]  /*f500*/  LDSM.16.MT88.4 R16, [R231+0x1100] ;  /* 0x00110000e710783b */ /* 0x000fec0000004200 */
[----:B------:R-:W-:Y:S01]  /*f510*/  MOV R91, R209 ;  /* 0x000000d1005b7202 */ /* 0x000fe20000000f00 */
[----:B------:R-:W-:Y:S01]  /*f520*/  HMMA.16816.F32 R52, R8, R24, R44 ;  /* 0x000000180834723c */ /* 0x000fe2000000182c */
[----:B-1----:R-:W-:Y:S01]  /*f530*/  FFMA.FTZ R3, R122, c[0x0][0x2d0], -R7 ;  /* 0x0000b4007a037a23 */ /* 0x002fe20000010807 */
[----:B------:R-:W-:Y:S01]  /*f540*/  MOV R89, R206 ;  /* 0x000000ce00597202 */ /* 0x000fe20000000f00 */
[----:B------:R-:W-:-:S02]  /*f550*/  IMAD.MOV.U32 R90, RZ, RZ, R208 ;  /* 0x000000ffff5a7224 */ /* 0x000fc400078e00d0 */
[----:B------:R1:W-:Y:S01]  /*f560*/  MUFU.EX2 R249, R3 ;  /* 0x0000000300f97308 */ /* 0x0003e20000000800 */
[----:B------:R-:W-:Y:S02]  /*f570*/  IMAD.MOV.U32 R88, RZ, RZ, R205 ;  /* 0x000000ffff587224 */ /* 0x000fe400078e00cd */
[----:B------:R-:W-:Y:S01]  /*f580*/  HMMA.16816.F32 R40, R8, R26, R96 ;  /* 0x0000001a0828723c */ /* 0x000fe20000001860 */
[----:B------:R-:W-:Y:S01]  /*f590*/  LDSM.16.MT88.4 R24, [R230+0x1100] ;  /* 0x00110000e618783b */ /* 0x000fe20000004200 */
[----:B-1----:R-:W-:-:S06]  /*f5a0*/  FFMA.FTZ R3, R123, c[0x0][0x2d0], -R6 ;  /* 0x0000b4007b037a23 */ /* 0x002fcc0000010806 */
[C---:B------:R-:W-:Y:S01]  /*f5b0*/  HMMA.16816.F32 R120, R8.reuse, R36, R20 ;  /* 0x000000240878723c */ /* 0x040fe20000001814 */
[----:B------:R-:W1:Y:S01]  /*f5c0*/  LDSM.16.MT88.4 R20, [R228+0x1100] ;  /* 0x00110000e414783b */ /* 0x000e620000004200 */
[----:B------:R2:W-:Y:S06]  /*f5d0*/  MUFU.EX2 R224, R3 ;  /* 0x0000000300e07308 */ /* 0x0005ec0000000800 */
[----:B------:R-:W-:Y:S01]  /*f5e0*/  HMMA.16816.F32 R36, R8, R38, R12 ;  /* 0x000000260824723c */ /* 0x000fe2000000180c */
[----:B------:R-:W3:Y:S01]  /*f5f0*/  LDSM.16.MT88.4 R12, [R229+0x1100] ;  /* 0x00110000e50c783b */ /* 0x000ee20000004200 */
[----:B--2---:R-:W-:Y:S01]  /*f600*/  FFMA.FTZ R3, R128, c[0x0][0x2d0], -R6 ;  /* 0x0000b40080037a23 */ /* 0x004fe20000010806 */
[----:B------:R-:W-:-:S03]  /*f610*/  MOV R128, R215 ;  /* 0x000000d700807202 */ /* 0x000fc60000000f00 */
        /* <DEDUP_REMOVED lines=23> */
[----:B----4-:R-:W-:Y:S01]  /*f790*/  F2FP.PACK_AB R11, R217, R218 ;  /* 0x000000dad90b723e */ /* 0x010fe200000000ff */
[----:B------:R-:W-:-:S04]  /*f7a0*/  IMAD.MOV.U32 R153, RZ, RZ, R90 ;  /* 0x000000ffff997224 */ /* 0x000fc800078e005a */
[----:B------:R2:W-:Y:S02]  /*f7b0*/  MUFU.EX2 R215, R3 ;  /* 0x0000000300d77308 */ /* 0x0005e40000000800 */
[C---:B-1----:R-:W-:Y:S08]  /*f7c0*/  HMMA.16816.F32 R48, R8.reuse, R20, R112 ;  /* 0x000000140830723c */ /* 0x042ff00000001870 */
[----:B------:R-:W-:Y:S01]  /*f7d0*/  HMMA.16816.F32 R56, R8, R18, R80 ;  /* 0x000000120838723c */ /* 0x000fe20000001850 */
[----:B--2---:R-:W-:-:S02]  /*f7e0*/  FFMA.FTZ R3, R152, c[0x0][0x2d0], -R0 ;  /* 0x0000b40098037a23 */ /* 0x004fc40000010800 */
[----:B------:R-:W-:Y:S02]  /*f7f0*/  IMAD.MOV.U32 R152, RZ, RZ, R201 ;  /* 0x000000ffff987224 */ /* 0x000fe400078e00c9 */
[----:B------:R1:W2:Y:S03]  /*f800*/  MUFU.EX2 R216, R3 ;  /* 0x0000000300d87308 */ /* 0x0002a60000000800 */
[C---:B------:R-:W-:Y:S08]  /*f810*/  HMMA.16816.F32 R60, R8.reuse, R16, R108 ;  /* 0x00000010083c723c */ /* 0x040ff0000000186c */
[----:B---3--:R-:W-:Y:S01]  /*f820*/  HMMA.16816.F32 R112, R8, R12, R104 ;  /* 0x0000000c0870723c */ /* 0x008fe20000001868 */
        /* <DEDUP_REMOVED lines=19> */
[----:B-1----:R-:W-:Y:S01]  /*f960*/  FFMA.FTZ R3, R150, c[0x0][0x2d0], -R6 ;  /* 0x0000b40096037a23 */ /* 0x002fe20000010806 */
[----:B------:R-:W-:-:S03]  /*f970*/  MOV R150, R92 ;  /* 0x0000005c00967202 */ /* 0x000fc60000000f00 */
[----:B------:R1:W2:Y:S03]  /*f980*/  MUFU.EX2 R211, R3 ;  /* 0x0000000300d37308 */ /* 0x0002a60000000800 */
[C---:B------:R-:W-:Y:S01]  /*f990*/  HMMA.16816.F32 R28, R8.reuse, R18, R28 ;  /* 0x00000012081c723c */ /* 0x040fe2000000181c */
[----:B------:R-:W3:Y:S07]  /*f9a0*/  LDSM.16.MT88.4 R16, [R228+0x1900] ;  /* 0x00190000e410783b */ /* 0x000eee0000004200 */
[----:B------:R-:W-:Y:S01]  /*f9b0*/  HMMA.16816.F32 R96, R8, R24, R120 ;  /* 0x000000180860723c */ /* 0x000fe20000001878 */
[----:B-1----:R-:W-:-:S07]  /*f9c0*/  FFMA.FTZ R3, R149, c[0x0][0x2d0], -R6 ;  /* 0x0000b40095037a23 */ /* 0x002fce0000010806 */
[C---:B------:R-:W-:Y:S01]  /*f9d0*/  HMMA.16816.F32 R100, R8.reuse, R20, R68 ;  /* 0x000000140864723c */ /* 0x040fe20000001844 */
[----:B------:R-:W-:Y:S01]  /*f9e0*/  IMAD.MOV.U32 R149, RZ, RZ, R93 ;  /* 0x000000ffff957224 */ /* 0x000fe200078e005d */
[----:B------:R-:W-:Y:S01]  /*f9f0*/  LDSM.16.MT88.4 R20, [R229+0x1900] ;  /* 0x00190000e514783b */ /* 0x000fe20000004200 */
[----:B------:R1:W-:Y:S01]  /*fa00*/  MUFU.EX2 R210, R3 ;  /* 0x0000000300d27308 */ /* 0x0003e20000000800 */
[----:B------:R-:W-:Y:S01]  /*fa10*/  IMAD.MOV.U32 R120, RZ, RZ, R150 ;  /* 0x000000ffff787224 */ /* 0x000fe200078e0096 */
[----:B------:R-:W-:Y:S01]  /*fa20*/  MOV R121, R148 ;  /* 0x0000009400797202 */ /* 0x000fe20000000f00 */
[----:B------:R-:W-:Y:S01]  /*fa30*/  IMAD.MOV.U32 R150, RZ, RZ, R129 ;  /* 0x000000ffff967224 */ /* 0x000fe200078e0081 */
[----:B------:R-:W-:Y:S01]  /*fa40*/  MOV R122, R89 ;  /* 0x00000059007a7202 */ /* 0x000fe20000000f00 */
[----:B------:R-:W-:Y:S01]  /*fa50*/  HMMA.16816.F32 R68, R8, R12, R52 ;  /* 0x0000000c0844723c */ /* 0x000fe20000001834 */
[----:B------:R-:W-:Y:S02]  /*fa60*/  IMAD.MOV.U32 R129, RZ, RZ, R190 ;  /* 0x000000ffff817224 */ /* 0x000fe400078e00be */
[----:B------:R-:W-:-:S02]  /*fa70*/  IMAD.MOV.U32 R148, RZ, RZ, R128 ;  /* 0x000000ffff947224 */ /* 0x000fc400078e0080 */
[----:B------:R-:W-:Y:S02]  /*fa80*/  IMAD.MOV.U32 R128, RZ, RZ, R189 ;  /* 0x000000ffff807224 */ /* 0x000fe400078e00bd */
[----:B------:R-:W-:Y:S01]  /*fa90*/  IMAD.MOV.U32 R123, RZ, RZ, R88 ;  /* 0x000000ffff7b7224 */ /* 0x000fe200078e0058 */
[----:B------:R-:W-:Y:S01]  /*faa0*/  HMMA.16816.F32 R72, R8, R14, R40 ;  /* 0x0000000e0848723c */ /* 0x000fe20000001828 */
[----:B------:R-:W-:Y:S01]  /*fab0*/  LDSM.16.MT88.4 R12, [R231+0x1900] ;  /* 0x00190000e70c783b */ /* 0x000fe20000004200 */
[----:B-1----:R-:W-:Y:S02]  /*fac0*/  FFMA.FTZ R3, R151, c[0x0][0x2d0], -R6 ;  /* 0x0000b40097037a23 */ /* 0x002fe40000010806 */
[----:B------:R-:W-:Y:S02]  /*fad0*/  IMAD.MOV.U32 R151, RZ, RZ, R94 ;  /* 0x000000ffff977224 */ /* 0x000fe400078e005e */
[----:B------:R1:W4:Y:S02]  /*fae0*/  MUFU.EX2 R209, R3 ;  /* 0x0000000300d17308 */ /* 0x0003240000000800 */
[----:B-1----:R-:W-:Y:S01]  /*faf0*/  FFMA.FTZ R3, R155, c[0x0][0x2d0], -R5 ;  /* 0x0000b4009b037a23 */ /* 0x002fe20000010805 */
[----:B------:R-:W-:-:S02]  /*fb00*/  MOV R155, R95 ;  /* 0x0000005f009b7202 */ /* 0x000fc40000000f00 */
[----:B------:R-:W-:Y:S03]  /*fb10*/  HMMA.16816.F32 R92, R8, R26, R36 ;  /* 0x0000001a085c723c */ /* 0x000fe60000001824 */
[----:B------:R1:W-:Y:S01]  /*fb20*/  MUFU.EX2 R208, R3 ;  /* 0x0000000300d07308 */ /* 0x0003e20000000800 */
[----:B------:R-:W3:Y:S03]  /*fb30*/  LDSM.16.MT88.4 R24, [R230+0x1900] ;  /* 0x00190000e618783b */ /* 0x000ee60000004200 */
[----:B--2---:R-:W-:Y:S02]  /*fb40*/  F2FP.PACK_AB R8, R211, R212 ;  /* 0x000000d4d308723e */ /* 0x004fe400000000ff */
[----:B----4-:R-:W-:Y:S01]  /*fb50*/  F2FP.PACK_AB R10, R209, R210 ;  /* 0x000000d2d10a723e */ /* 0x010fe200000000ff */
        /* <DEDUP_REMOVED lines=13> */
[C---:B---3--:R-:W-:Y:S08]  /*fc30*/  HMMA.16816.F32 R108, R8.reuse, R16, R48 ;  /* 0x00000010086c723c */ /* 0x048ff00000001830 */
[----:B------:R-:W-:Y:S01]  /*fc40*/  HMMA.16816.F32 R48, R8, R24, R116 ;  /* 0x000000180830723c */ /* 0x000fe20000001874 */
[----:B-1----:R-:W-:-:S02]  /*fc50*/  FFMA.FTZ R3, R159, c[0x0][0x2d0], -R7 ;  /* 0x0000b4009f037a23 */ /* 0x002fc40000010807 */
[----:B------:R-:W-:-:S04]  /*fc60*/  IMAD.MOV.U32 R159, RZ, RZ, R149 ;  /* 0x000000ffff9f7224 */ /* 0x000fc800078e0095 */
[----:B------:R-:W-:Y:S01]  /*fc70*/  MOV R116, R156 ;  /* 0x0000009c00747202 */ /* 0x000fe20000000f00 */
[----:B------:R1:W2:Y:S01]  /*fc80*/  MUFU.EX2 R203, R3 ;  /* 0x0000000300cb7308 */ /* 0x0002a20000000800 */
        /* <DEDUP_REMOVED lines=10> */
[----:B------:R-:W-:-:S02]  /*fd30*/  IMAD.MOV.U32 R151, RZ, RZ, R133 ;  /* 0x000000ffff977224 */ /* 0x000fc400078e0085 */
[----:B-1----:R-:W-:-:S05]  /*fd40*/  FFMA.FTZ R3, R161, c[0x0][0x2d0], -R7 ;  /* 0x0000b400a1037a23 */ /* 0x002fca0000010807 */
[C---:B------:R-:W-:Y:S01]  /*fd50*/  HMMA.16816.F32 R104, R8.reuse, R18, R44 ;  /* 0x000000120868723c */ /* 0x040fe2000000182c */
[----:B------:R1:W-:Y:S07]  /*fd60*/  MUFU.EX2 R202, R3 ;  /* 0x0000000300ca7308 */ /* 0x0003ee0000000800 */
[C---:B------:R-:W-:Y:S08]  /*fd70*/  HMMA.16816.F32 R88, R8.reuse, R12, R60 ;  /* 0x0000000c0858723c */ /* 0x040ff0000000183c */
[----:B------:R-:W-:Y:S01]  /*fd80*/  HMMA.16816.F32 R56, R8, R20, R112 ;  /* 0x000000140838723c */ /* 0x000fe20000001870 */
[----:B-1----:R-:W-:-:S04]  /*fd90*/  FFMA.FTZ R3, R162, c[0x0][0x2d0], -R7 ;  /* 0x0000b400a2037a23 */ /* 0x002fc80000010807 */
[----:B------:R1:W3:Y:S03]  /*fda0*/  MUFU.EX2 R201, R3 ;  /* 0x0000000300c97308 */ /* 0x0002e60000000800 */
[C---:B------:R-:W-:Y:S08]  /*fdb0*/  HMMA.16816.F32 R52, R8.reuse, R22, R76 ;  /* 0x000000160834723c */ /* 0x040ff0000000184c */
[----:B------:R-:W-:Y:S01]  /*fdc0*/  HMMA.16816.F32 R40, R8, R26, R80 ;  /* 0x0000001a0828723c */ /* 0x000fe20000001850 */
[----:B-1----:R-:W-:-:S06]  /*fdd0*/  FFMA.FTZ R3, R163, c[0x0][0x2d0], -R0 ;  /* 0x0000b400a3037a23 */ /* 0x002fcc0000010800 */
[----:B--2---:R-:W-:Y:S02]  /*fde0*/  F2FP.PACK_AB R8, R203, R204 ;  /* 0x000000cccb08723e */ /* 0x004fe400000000ff */
[----:B---3--:R-:W-:Y:S01]  /*fdf0*/  F2FP.PACK_AB R10, R201, R202 ;  /* 0x000000cac90a723e */ /* 0x008fe200000000ff */
        /* <DEDUP_REMOVED lines=10> */
[----:B------:R-:W-:Y:S02]  /*fea0*/  IMAD.MOV.U32 R144, RZ, RZ, R153 ;  /* 0x000000ffff907224 */ /* 0x000fe400078e0099 */
[----:B------:R-:W-:Y:S01]  /*feb0*/  IMAD.MOV.U32 R153, RZ, RZ, R131 ;  /* 0x000000ffff997224 */ /* 0x000fe200078e0083 */
[----:B------:R-:W-:Y:S01]  /*fec0*/  MOV R131, R143 ;  /* 0x0000008f00837202 */ /* 0x000fe20000000f00 */
[----:B------:R-:W-:Y:S02]  /*fed0*/  IMAD.MOV.U32 R143, RZ, RZ, R195 ;  /* 0x000000ffff8f7224 */ /* 0x000fe400078e00c3 */
[----:B------:R1:W-:Y:S01]  /*fee0*/  MUFU.EX2 R195, R3 ;  /* 0x0000000300c37308 */ /* 0x0003e20000000800 */
[C---:B------:R-:W-:Y:S08]  /*fef0*/  HMMA.16816.F32 R32, R8.reuse, R12, R32 ;  /* 0x0000000c0820723c */ /* 0x040ff00000001820 */
[----:B------:R-:W-:Y:S01]  /*ff00*/  HMMA.16816.F32 R60, R8, R14, R28 ;  /* 0x0000000e083c723c */ /* 0x000fe2000000181c */
[----:B------:R-:W2:Y:S04]  /*ff10*/  LDSM.16.MT88.4 R12, [R231+0x2100] ;  /* 0x00210000e70c783b */ /* 0x000ea80000004200 */
[----:B------:R-:W-:Y:S01]  /*ff20*/  LDSM.16.MT88.4 R28, [R230+0x2100] ;  /* 0x00210000e61c783b */ /* 0x000fe20000004200 */
[----:B-1----:R-:W-:-:S02]  /*ff30*/  FFMA.FTZ R3, R146, c[0x0][0x2d0], -R6 ;  /* 0x0000b40092037a23 */ /* 0x002fc40000010806 */
[C---:B------:R-:W-:Y:S01]  /*ff40*/  HMMA.16816.F32 R44, R8.reuse, R16, R100 ;  /* 0x00000010082c723c */ /* 0x040fe20000001864 */
[----:B------:R-:W-:Y:S02]  /*ff50*/  IMAD.MOV.U32 R146, RZ, RZ, R196 ;  /* 0x000000ffff927224 */ /* 0x000fe400078e00c4 */
[----:B------:R1:W-:Y:S05]  /*ff60*/  MUFU.EX2 R196, R3 ;  /* 0x0000000300c47308 */ /* 0x0003ea0000000800 */
[C---:B------:R-:W-:Y:S01]  /*ff70*/  HMMA.16816.F32 R36, R8.reuse, R18, R84 ;  /* 0x000000120824723c */ /* 0x040fe20000001854 */
[----:B------:R-:W3:Y:S07]  /*ff80*/  LDSM.16.MT88.4 R16, [R228+0x2100] ;  /* 0x00210000e410783b */ /* 0x000eee0000004200 */
[----:B------:R-:W-:Y:S01]  /*ff90*/  HMMA.16816.F32 R68, R8, R20, R68 ;  /* 0x000000140844723c */ /* 0x000fe20000001844 */
[----:B-1----:R-:W-:Y:S01]  /*ffa0*/  FFMA.FTZ R3, R147, c[0x0][0x2d0], -R6 ;  /* 0x0000b40093037a23 */ /* 0x002fe20000010806 */
[----:B------:R-:W-:-:S02]  /*ffb0*/  MOV R147, R154 ;  /* 0x0000009a00937202 */ /* 0x000fc40000000f00 */
[----:B------:R-:W-:Y:S02]  /*ffc0*/  MOV R154, R194 ;  /* 0x000000c2009a7202 */ /* 0x000fe40000000f00 */
[----:B------:R1:W4:Y:S02]  /*ffd0*/  MUFU.EX2 R194, R3 ;  /* 0x0000000300c27308 */ /* 0x0003240000000800 */
[C---:B------:R-:W-:Y:S01]  /*ffe0*/  HMMA.16816.F32 R72, R8.reuse, R22, R72 ;  /* 0x000000160848723c */ /* 0x040fe20000001848 */
[----:B------:R-:W2:Y:S07]  /*fff0*/  LDSM.16.MT88.4 R20, [R229+0x2100] ;  /* 0x00210000e514783b */ /* 0x000eae0000004200 */
[----:B------:R-:W-:Y:S01]  /*10000*/  HMMA.16816.F32 R76, R8, R24, R96 ;  /* 0x00000018084c723c */ /* 0x000fe20000001860 */
[----:B-1----:R-:W-:-:S07]  /*10010*/  FFMA.FTZ R3, R145, c[0x0][0x2d0], -R6 ;  /* 0x0000b40091037a23 */ /* 0x002fce0000010806 */
[----:B------:R-:W-:Y:S01]  /*10020*/  HMMA.16816.F32 R80, R8, R26, R92 ;  /* 0x0000001a0850723c */ /* 0x000fe2000000185c */
[----:B------:R-:W-:Y:S01]  /*10030*/  IMAD.MOV.U32 R145, RZ, RZ, R192 ;  /* 0x000000ffff917224 */ /* 0x000fe200078e00c0 */
[----:B------:R-:W-:Y:S01]  /*10040*/  LDSM.16.MT88.4 R24, [R228+0x2900] ;  /* 0x00290000e418783b */ /* 0x000fe20000004200 */
[----:B------:R1:W-:Y:S04]  /*10050*/  MUFU.EX2 R193, R3 ;  /* 0x0000000300c17308 */ /* 0x0003e80000000800 */
[----:B----4-:R-:W-:Y:S01]  /*10060*/  F2FP.PACK_AB R8, R194, R196 ;  /* 0x000000c4c208723e */ /* 0x010fe200000000ff */
[----:B-1----:R-:W-:-:S04]  /*10070*/  FFMA.FTZ R3, R167, c[0x0][0x2d0], -R6 ;  /* 0x0000b400a7037a23 */ /* 0x002fc80000010806 */
[----:B------:R1:W4:Y:S02]  /*10080*/  MUFU.EX2 R192, R3 ;  /* 0x0000000300c07308 */ /* 0x0003240000000800 */
[----:B-1----:R-:W-:Y:S01]  /*10090*/  FFMA.FTZ R3, R176, c[0x0][0x2d0], -R5 ;  /* 0x0000b400b0037a23 */ /* 0x002fe20000010805 */
[----:B------:R-:W-:Y:S02]  /*100a0*/  MOV R176, R188 ;  /* 0x000000bc00b07202 */ /* 0x000fe40000000f00 */
[----:B----4-:R-:W-:-:S03]  /*100b0*/  F2FP.PACK_AB R10, R192, R193 ;  /* 0x000000c1c00a723e */ /* 0x010fc600000000ff */
        /* <DEDUP_REMOVED lines=60> */
[----:B-1----:R-:W-:Y:S02]  /*10480*/  FFMA.FTZ R3, R176, c[0x0][0x2d0], -R5 ;  /* 0x0000b400b0037a23 */ /* 0x002fe40000010805 */
[----:B------:R-:W-:-:S03]  /*10490*/  IMAD.MOV.U32 R176, RZ, RZ, R145 ;  /* 0x000000ffffb07224 */ /* 0x000fc600078e0091 */
[----:B------:R1:W-:Y:S01]  /*104a0*/  MUFU.EX2 R96, R3 ;  /* 0x0000000300607308 */ /* 0x0003e20000000800 */
[----:B------:R-:W-:Y:S01]  /*104b0*/  IMAD.MOV.U32 R145, RZ, RZ, R147 ;  /* 0x000000ffff917224 */ /* 0x000fe200078e0093 */
[----:B------:R-:W-:Y:S01]  /*104c0*/  MOV R147, R146 ;  /* 0x0000009200937202 */ /* 0x000fe20000000f00 */
[----:B------:R-:W-:Y:S02]  /*104d0*/  IMAD.MOV.U32 R146, RZ, RZ, R144 ;  /* 0x000000ffff927224 */ /* 0x000fe400078e0090 */
[----:B------:R-:W-:Y:S01]  /*104e0*/  IMAD.MOV.U32 R144, RZ, RZ, R122 ;  /* 0x000000ffff907224 */ /* 0x000fe200078e007a */
[----:B------:R-:W-:Y:S01]  /*104f0*/  MOV R122, R123 ;  /* 0x0000007b007a7202 */ /* 0x000fe20000000f00 */
[----:B------:R-:W-:Y:S02]  /*10500*/  IMAD.MOV.U32 R123, RZ, RZ, R241 ;  /* 0x000000ffff7b7224 */ /* 0x000fe400078e00f1 */
[----:B------:R-:W-:Y:S02]  /*10510*/  IMAD.MOV.U32 R180, RZ, RZ, R158 ;  /* 0x000000ffffb47224 */ /* 0x000fe400078e009e */
[----:B------:R-:W-:-:S02]  /*10520*/  IMAD.MOV.U32 R179, RZ, RZ, R150 ;  /* 0x000000ffffb37224 */ /* 0x000fc400078e0096 */
[----:B------:R-:W-:Y:S02]  /*10530*/  IMAD.MOV.U32 R181, RZ, RZ, R155 ;  /* 0x000000ffffb57224 */ /* 0x000fe400078e009b */
[----:B------:R-:W-:Y:S02]  /*10540*/  IMAD.MOV.U32 R177, RZ, RZ, R152 ;  /* 0x000000ffffb17224 */ /* 0x000fe400078e0098 */
[----:B-1----:R-:W-:Y:S02]  /*10550*/  FFMA.FTZ R3, R176, c[0x0][0x2d0], -R5 ;  /* 0x0000b400b0037a23 */ /* 0x002fe40000010805 */
[----:B------:R-:W-:Y:S01]  /*10560*/  IMAD.MOV.U32 R178, RZ, RZ, R143 ;  /* 0x000000ffffb27224 */ /* 0x000fe200078e008f */
[----:B------:R-:W-:Y:S01]  /*10570*/  HMMA.16816.F32 R48, R8, R28, R76 ;  /* 0x0000001c0830723c */ /* 0x000fe2000000184c */
[----:B------:R1:W4:Y:S01]  /*10580*/  MUFU.EX2 R71, R3 ;  /* 0x0000000300477308 */ /* 0x0003220000000800 */
[----:B------:R-:W-:Y:S01]  /*10590*/  IMAD.MOV.U32 R176, RZ, RZ, R145 ;  /* 0x000000ffffb07224 */ /* 0x000fe200078e0091 */
[----:B------:R-:W-:Y:S01]  /*105a0*/  MOV R145, R147 ;  /* 0x0000009300917202 */ /* 0x000fe20000000f00 */
[----:B------:R-:W-:Y:S01]  /*105b0*/  IMAD.MOV.U32 R72, RZ, RZ, R233 ;  /* 0x000000ffff487224 */ /* 0x000fe200078e00e9 */
[----:B------:R2:W5:Y:S01]  /*105c0*/  LDL.LU R241, [R1+0x70] ;  /* 0x0000700001f17983 */ /* 0x0005620000300800 */
[----:B------:R-:W-:-:S02]  /*105d0*/  IMAD.MOV.U32 R147, RZ, RZ, R146 ;  /* 0x000000ffff937224 */ /* 0x000fc400078e0092 */
[----:B------:R-:W-:Y:S01]  /*105e0*/  IMAD.MOV.U32 R146, RZ, RZ, R122 ;  /* 0x000000ffff927224 */ /* 0x000fe200078e007a */
[----:B------:R-:W-:Y:S01]  /*105f0*/  MOV R122, R123 ;  /* 0x0000007b007a7202 */ /* 0x000fe20000000f00 */
[----:B------:R-:W-:Y:S01]  /*10600*/  IMAD.MOV.U32 R123, RZ, RZ, R130 ;  /* 0x000000ffff7b7224 */ /* 0x000fe200078e0082 */
[----:B------:R-:W-:Y:S01]  /*10610*/  MOV R183, R179 ;  /* 0x000000b300b77202 */ /* 0x000fe20000000f00 */
[----:B------:R-:W-:Y:S01]  /*10620*/  IMAD.MOV.U32 R186, RZ, RZ, R181 ;  /* 0x000000ffffba7224 */ /* 0x000fe200078e00b5 */
[----:B------:R-:W-:Y:S01]  /*10630*/  HMMA.16816.F32 R28, R8, R30, R80 ;  /* 0x0000001e081c723c */ /* 0x000fe20000001850 */
[----:B------:R-:W-:Y:S02]  /*10640*/  IMAD.MOV.U32 R124, RZ, RZ, R177 ;  /* 0x000000ffff7c7224 */ /* 0x000fe400078e00b1 */
[----:B-1----:R-:W-:Y:S02]  /*10650*/  FFMA.FTZ R3, R170, c[0x0][0x2d0], -R5 ;  /* 0x0000b400aa037a23 */ /* 0x002fe40000010805 */
[----:B------:R-:W-:-:S02]  /*10660*/  IMAD.MOV.U32 R182, RZ, RZ, R178 ;  /* 0x000000ffffb67224 */ /* 0x000fc400078e00b2 */
[----:B------:R1:W-:Y:S01]  /*10670*/  MUFU.EX2 R70, R3 ;  /* 0x0000000300467308 */ /* 0x0003e20000000800 */
[----:B------:R-:W-:Y:S02]  /*10680*/  IMAD.MOV.U32 R158, RZ, RZ, R156 ;  /* 0x000000ffff9e7224 */ /* 0x000fe400078e009c */
[----:B------:R-:W-:Y:S02]  /*10690*/  IMAD.MOV.U32 R152, RZ, RZ, R153 ;  /* 0x000000ffff987224 */ /* 0x000fe400078e0099 */
[----:B------:R-:W-:Y:S02]  /*106a0*/  IMAD.MOV.U32 R155, RZ, RZ, R148 ;  /* 0x000000ffff9b7224 */ /* 0x000fe400078e0094 */
[----:B------:R-:W-:Y:S02]  /*106b0*/  FFMA.FTZ R4, R4, c[0x0][0x2d0], -R7 ;  /* 0x0000b40004047a23 */ /* 0x000fe40000010807 */
[----:B------:R-:W-:Y:S02]  /*106c0*/  IMAD.MOV.U32 R130, RZ, RZ, R129 ;  /* 0x000000ffff827224 */ /* 0x000fe400078e0081 */
[----:B-1----:R-:W-:Y:S01]  /*106d0*/  FFMA.FTZ R3, R171, c[0x0][0x2d0], -R5 ;  /* 0x0000b400ab037a23 */ /* 0x002fe20000010805 */
[----:B--2---:R-:W-:-:S02]  /*106e0*/  F2FP.PACK_AB R8, R99, R100 ;  /* 0x000000646308723e */ /* 0x004fc400000000ff */
[----:B----4-:R-:W-:Y:S01]  /*106f0*/  F2FP.PACK_AB R9, R71, R96 ;  /* 0x000000604709723e */ /* 0x010fe200000000ff */
[----:B------:R1:W2:Y:S01]  /*10700*/  MUFU.EX2 R69, R3 ;  /* 0x0000000300457308 */ /* 0x0002a20000000800 */
[----:B------:R-:W-:Y:S02]  /*10710*/  F2FP.PACK_AB R10, R97, R98 ;  /* 0x00000062610a723e */ /* 0x000fe400000000ff */
[----:B------:R-:W-:Y:S01]  /*10720*/  MOV R177, R146 ;  /* 0x0000009200b17202 */ /* 0x000fe20000000f00 */
[----:B------:R-:W-:Y:S01]  /*10730*/  IMAD.MOV.U32 R178, RZ, RZ, R144 ;  /* 0x000000ffffb27224 */ /* 0x000fe200078e0090 */
[----:B------:R-:W-:Y:S02]  /*10740*/  MOV R156, R149 ;  /* 0x00000095009c7202 */ /* 0x000fe40000000f00 */
[----:B------:R-:W-:Y:S02]  /*10750*/  MOV R153, R141 ;  /* 0x0000008d00997202 */ /* 0x000fe40000000f00 */
[----:B------:R-:W-:Y:S01]  /*10760*/  MOV R129, R128 ;  /* 0x0000008000817202 */ /* 0x000fe20000000f00 */
[----:B------:R-:W-:-:S02]  /*10770*/  IMAD.MOV.U32 R128, RZ, RZ, R240 ;  /* 0x000000ffff807224 */ /* 0x000fc400078e00f0 */
[----:B------:R4:W5:Y:S01]  /*10780*/  LDL.LU R240, [R1+0x6c] ;  /* 0x00006c0001f07983 */ /* 0x0009620000300800 */
[----:B-1----:R-:W-:Y:S01]  /*10790*/  FFMA.FTZ R3, R176, c[0x0][0x2d0], -R0 ;  /* 0x0000b400b0037a23 */ /* 0x002fe20000010800 */
[----:B--2---:R-:W-:Y:S01]  /*107a0*/  F2FP.PACK_AB R11, R69, R70 ;  /* 0x00000046450b723e */ /* 0x004fe200000000ff */
[----:B------:R-:W-:Y:S02]  /*107b0*/  IMAD.MOV.U32 R176, RZ, RZ, R140 ;  /* 0x000000ffffb07224 */ /* 0x000fe400078e008c */
[----:B------:R1:W-:Y:S04]  /*107c0*/  MUFU.EX2 R61, R3 ;  /* 0x00000003003d7308 */ /* 0x0003e80000000800 */
[C---:B---3--:R-:W-:Y:S08]  /*107d0*/  HMMA.16816.F32 R160, R8.reuse, R20, R160 ;  /* 0x0000001408a0723c */ /* 0x048ff000000018a0 */
[----:B------:R-:W-:Y:S01]  /*107e0*/  HMMA.16816.F32 R164, R8, R22, R164 ;  /* 0x0000001608a4723c */ /* 0x000fe200000018a4 */
[----:B-1----:R-:W-:Y:S01]  /*107f0*/  FFMA.FTZ R3, R145, c[0x0][0x2d0], -R0 ;  /* 0x0000b40091037a23 */ /* 0x002fe20000010800 */
[----:B------:R-:W-:-:S02]  /*10800*/  MOV R145, R123 ;  /* 0x0000007b00917202 */ /* 0x000fc40000000f00 */
[----:B------:R-:W-:Y:S01]  /*10810*/  MOV R123, R154 ;  /* 0x0000009a007b7202 */ /* 0x000fe20000000f00 */
[----:B------:R1:W2:Y:S01]  /*10820*/  MUFU.EX2 R68, R3 ;  /* 0x0000000300447308 */ /* 0x0002a20000000800 */
[----:B------:R-:W-:Y:S01]  /*10830*/  MOV R154, R131 ;  /* 0x00000083009a7202 */ /* 0x000fe20000000f00 */
[----:B------:R-:W-:Y:S01]  /*10840*/  IMAD.MOV.U32 R181, RZ, RZ, R145 ;  /* 0x000000ffffb57224 */ /* 0x000fe200078e0091 */
[----:B------:R-:W-:Y:S01]  /*10850*/  HMMA.16816.F32 R92, R8, R16, R92 ;  /* 0x00000010085c723c */ /* 0x000fe2000000185c */
[----:B------:R-:W-:-:S07]  /*10860*/  IMAD.MOV.U32 R131, RZ, RZ, R142 ;  /* 0x000000ffff837224 */ /* 0x000fce00078e008e */
[C---:B------:R-:W-:Y:S01]  /*10870*/  HMMA.16816.F32 R140, R8.reuse, R24, R108 ;  /* 0x00000018088c723c */ /* 0x040fe2000000186c */
[----:B-1----:R-:W-:Y:S02]  /*10880*/  FFMA.FTZ R3, R147, c[0x0][0x2d0], -R0 ;  /* 0x0000b40093037a23 */ /* 0x002fe40000010800 */
[----:B------:R-:W-:Y:S01]  /*10890*/  IMAD.MOV.U32 R147, RZ, RZ, R122 ;  /* 0x000000ffff937224 */ /* 0x000fe200078e007a */
[----:B------:R-:W-:Y:S01]  /*108a0*/  MOV R122, R157 ;  /* 0x0000009d007a7202 */ /* 0x000fe20000000f00 */
[----:B------:R1:W-:Y:S01]  /*108b0*/  MUFU.EX2 R63, R3 ;  /* 0x00000003003f7308 */ /* 0x0003e20000000800 */
[----:B------:R-:W-:Y:S02]  /*108c0*/  IMAD.MOV.U32 R157, RZ, RZ, R151 ;  /* 0x000000ffff9d7224 */ /* 0x000fe400078e0097 */
[----:B------:R-:W-:Y:S01]  /*108d0*/  HMMA.16816.F32 R88, R8, R18, R88 ;  /* 0x000000120858723c */ /* 0x000fe20000001858 */
[----:B------:R-:W-:-:S07]  /*108e0*/  IMAD.MOV.U32 R179, RZ, RZ, R147 ;  /* 0x000000ffffb37224 */ /* 0x000fce00078e0093 */
[----:B------:R-:W-:Y:S01]  /*108f0*/  HMMA.16816.F32 R148, R8, R26, R104 ;  /* 0x0000001a0894723c */ /* 0x000fe20000001868 */
[----:B-1----:R-:W-:-:S07]  /*10900*/  FFMA.FTZ R3, R125, c[0x0][0x2d0], -R0 ;  /* 0x0000b4007d037a23 */ /* 0x002fce0000010800 */
[C---:B------:R-:W-:Y:S01]  /*10910*/  HMMA.16816.F32 R84, R8.reuse, R12, R84 ;  /* 0x0000000c0854723c */ /* 0x040fe20000001854 */
[----:B------:R1:W3:Y:S07]  /*10920*/  MUFU.EX2 R62, R3 ;  /* 0x00000003003e7308 */ /* 0x0002ee0000000800 */
[----:B------:R-:W-:Y:S07]  /*10930*/  HMMA.16816.F32 R64, R8, R14, R64 ;  /* 0x0000000e0840723c */ /* 0x000fee0000001840 */
[----:B------:R-:W-:-:S02]  /*10940*/  F2FP.PACK_AB R8, R114, R133 ;  /* 0x000000857208723e */ /* 0x000fc400000000ff */
[----:B--2---:R-:W-:Y:S01]  /*10950*/  F2FP.PACK_AB R9, R68, R61 ;  /* 0x0000003d4409723e */ /* 0x004fe200000000ff */
[----:B-1----:R-:W-:Y:S01]  /*10960*/  FFMA.FTZ R3, R180, c[0x0][0x2d0], -R6 ;  /* 0x0000b400b4037a23 */ /* 0x002fe20000010806 */
[----:B------:R-:W-:Y:S01]  /*10970*/  MOV R180, R176 ;  /* 0x000000b000b47202 */ /* 0x000fe20000000f00 */
[----:B------:R-:W-:Y:S01]  /*10980*/  IMAD.MOV.U32 R176, RZ, RZ, R116 ;  /* 0x000000ffffb07224 */ /* 0x000fe200078e0074 */
[----:B------:R-:W-:Y:S01]  /*10990*/  MOV R116, R117 ;  /* 0x0000007500747202 */ /* 0x000fe20000000f00 */
[----:B------:R1:W-:Y:S01]  /*109a0*/  MUFU.EX2 R60, R3 ;  /* 0x00000003003c7308 */ /* 0x0003e20000000800 */
[----:B------:R-:W-:Y:S01]  /*109b0*/  F2FP.PACK_AB R10, R103, R101 ;  /* 0x00000065670a723e */ /* 0x000fe200000000ff */
[----:B------:R-:W-:Y:S01]  /*109c0*/  IMAD.MOV.U32 R117, RZ, RZ, R118 ;  /* 0x000000ffff757224 */ /* 0x000fe200078e0076 */
[----:B---3--:R-:W-:Y:S01]  /*109d0*/  F2FP.PACK_AB R11, R62, R63 ;  /* 0x0000003f3e0b723e */ /* 0x008fe200000000ff */
[----:B------:R-:W-:Y:S01]  /*109e0*/  IMAD.MOV.U32 R118, RZ, RZ, R119 ;  /* 0x000000ffff767224 */ /* 0x000fe200078e0077 */
[----:B------:R-:W-:Y:S01]  /*109f0*/  MOV R119, R159 ;  /* 0x0000009f00777202 */ /* 0x000fe20000000f00 */
[----:B------:R-:W-:-:S02]  /*10a00*/  IMAD.MOV.U32 R159, RZ, RZ, R120 ;  /* 0x000000ffff9f7224 */ /* 0x000fc400078e0078 */
[----:B------:R-:W-:Y:S01]  /*10a10*/  IMAD.MOV.U32 R120, RZ, RZ, R121 ;  /* 0x000000ffff787224 */ /* 0x000fe200078e0079 */
[----:B------:R-:W-:Y:S01]  /*10a20*/  MOV R121, R239 ;  /* 0x000000ef00797202 */ /* 0x000fe20000000f00 */
[----:B-1----:R-:W-:Y:S01]  /*10a30*/  FFMA.FTZ R3, R186, c[0x0][0x2d0], -R6 ;  /* 0x0000b400ba037a23 */ /* 0x002fe20000010806 */
[----:B------:R-:W-:Y:S01]  /*10a40*/  HMMA.16816.F32 R144, R8, R24, R56 ;  /* 0x000000180890723c */ /* 0x000fe20000001838 */
[----:B------:R-:W-:Y:S01]  /*10a50*/  IMAD.MOV.U32 R186, RZ, RZ, R183 ;  /* 0x000000ffffba7224 */ /* 0x000fe200078e00b7 */
[----:B------:R-:W-:Y:S01]  /*10a60*/  MOV R76, R128 ;  /* 0x00000080004c7202 */ /* 0x000fe20000000f00 */
        /* <DEDUP_REMOVED lines=13> */
[----:B------:R1:W2:Y:S01]  /*10b40*/  MUFU.EX2 R57, R3 ;  /* 0x0000000300397308 */ /* 0x0002a20000000800 */
        /* <DEDUP_REMOVED lines=8> */
[----:B------:R-:W-:Y:S02]  /*10bd0*/  IMAD.MOV.U32 R158, RZ, RZ, R238 ;  /* 0x000000ffff9e7224 */ /* 0x000fe400078e00ee */
[----:B-1----:R-:W-:Y:S01]  /*10be0*/  FFMA.FTZ R3, R186, c[0x0][0x2d0], -R6 ;  /* 0x0000b400ba037a23 */ /* 0x002fe20000010806 */
[----:B------:R-:W-:Y:S01]  /*10bf0*/  MOV R186, R181 ;  /* 0x000000b500ba7202 */ /* 0x000fe20000000f00 */
[----:B------:R-:W-:Y:S01]  /*10c00*/  IMAD.MOV.U32 R185, RZ, RZ, R180 ;  /* 0x000000ffffb97224 */ /* 0x000fe200078e00b4 */
[----:B------:R-:W-:Y:S01]  /*10c10*/  MOV R182, R178 ;  /* 0x000000b200b67202 */ /* 0x000fe20000000f00 */
[----:B------:R1:W-:Y:S01]  /*10c20*/  MUFU.EX2 R56, R3 ;  /* 0x0000000300387308 */ /* 0x0003e20000000800 */
        /* <DEDUP_REMOVED lines=9> */
[----:B------:R-:W-:Y:S02]  /*10cc0*/  IMAD.MOV.U32 R116, RZ, RZ, R120 ;  /* 0x000000ffff747224 */ /* 0x000fe400078e0078 */
[----:B------:R-:W-:Y:S01]  /*10cd0*/  IMAD.MOV.U32 R117, RZ, RZ, R121 ;  /* 0x000000ffff757224 */ /* 0x000fe200078e0079 */
[----:B------:R-:W-:Y:S01]  /*10ce0*/  MOV R121, R157 ;  /* 0x0000009d00797202 */ /* 0x000fe20000000f00 */
[----:B------:R-:W-:Y:S02]  /*10cf0*/  IMAD.MOV.U32 R119, RZ, RZ, R158 ;  /* 0x000000ffff777224 */ /* 0x000fe400078e009e */
[----:B-1----:R-:W-:Y:S02]  /*10d00*/  FFMA.FTZ R3, R127, c[0x0][0x2d0], -R6 ;  /* 0x0000b4007f037a23 */ /* 0x002fe40000010806 */
[----:B------:R-:W-:Y:S01]  /*10d10*/  IMAD.MOV.U32 R127, RZ, RZ, R184 ;  /* 0x000000ffff7f7224 */ /* 0x000fe200078e00b8 */
[----:B------:R-:W-:Y:S01]  /*10d20*/  MOV R184, R187 ;  /* 0x000000bb00b87202 */ /* 0x000fe20000000f00 */
[----:B------:R-:W-:-:S02]  /*10d30*/  IMAD.MOV.U32 R120, RZ, RZ, R156 ;  /* 0x000000ffff787224 */ /* 0x000fc400078e009c */
[----:B------:R-:W-:Y:S01]  /*10d40*/  IMAD.MOV.U32 R187, RZ, RZ, R185 ;  /* 0x000000ffffbb7224 */ /* 0x000fe200078e00b9 */
[----:B------:R-:W-:Y:S01]  /*10d50*/  HMMA.16816.F32 R156, R8, R20, R44 ;  /* 0x00000014089c723c */ /* 0x000fe2000000182c */
[----:B------:R-:W-:Y:S01]  /*10d60*/  IMAD.MOV.U32 R185, RZ, RZ, R186 ;  /* 0x000000ffffb97224 */ /* 0x000fe200078e00ba */
[----:B------:R-:W-:Y:S01]  /*10d70*/  MOV R186, R183 ;  /* 0x000000b700ba7202 */ /* 0x000fe20000000f00 */
[----:B------:R1:W-:Y:S01]  /*10d80*/  MUFU.EX2 R45, R3 ;  /* 0x00000003002d7308 */ /* 0x0003e20000000800 */
[----:B------:R-:W-:Y:S01]  /*10d90*/  IMAD.MOV.U32 R177, RZ, RZ, R118 ;  /* 0x000000ffffb17224 */ /* 0x000fe200078e0076 */
[----:B------:R-:W-:Y:S01]  /*10da0*/  MOV R118, R122 ;  /* 0x0000007a00767202 */ /* 0x000fe20000000f00 */
[----:B------:R-:W-:Y:S02]  /*10db0*/  IMAD.MOV.U32 R183, RZ, RZ, R124 ;  /* 0x000000ffffb77224 */ /* 0x000fe400078e007c */
[----:B------:R-:W-:Y:S01]  /*10dc0*/  IMAD.MOV.U32 R124, RZ, RZ, R182 ;  /* 0x000000ffff7c7224 */ /* 0x000fe200078e00b6 */
[----:B------:R-:W-:Y:S01]  /*10dd0*/  MOV R182, R180 ;  /* 0x000000b400b67202 */ /* 0x000fe20000000f00 */
[----:B------:R-:W-:-:S02]  /*10de0*/  IMAD.MOV.U32 R180, RZ, RZ, R181 ;  /* 0x000000ffffb47224 */ /* 0x000fc400078e00b5 */
[----:B------:R-:W-:Y:S01]  /*10df0*/  IMAD.MOV.U32 R181, RZ, RZ, R179 ;  /* 0x000000ffffb57224 */ /* 0x000fe200078e00b3 */
[----:B------:R-:W-:Y:S01]  /*10e00*/  MOV R179, R177 ;  /* 0x000000b100b37202 */ /* 0x000fe20000000f00 */
[----:B-1----:R-:W-:Y:S02]  /*10e10*/  FFMA.FTZ R3, R127, c[0x0][0x2d0], -R5 ;  /* 0x0000b4007f037a23 */ /* 0x002fe40000010805 */
        /* <DEDUP_REMOVED lines=27> */
[----:B------:R-:W-:Y:S01]  /*10fd0*/  MUFU.EX2 R24, R4 ;  /* 0x0000000400187308 */ /* 0x000fe20000000800 */
[----:B------:R-:W-:Y:S01]  /*10fe0*/  IMAD.MOV.U32 R176, RZ, RZ, R116 ;  /* 0x000000ffffb07224 */ /* 0x000fe200078e0074 */
[----:B------:R-:W-:Y:S01]  /*10ff0*/  MOV R116, R117 ;  /* 0x0000007500747202 */ /* 0x000fe20000000f00 */
[----:B------:R-:W-:Y:S01]  /*11000*/  IMAD.MOV.U32 R122, RZ, RZ, R123 ;  /* 0x000000ffff7a7224 */ /* 0x000fe200078e007b */
[C---:B------:R-:W-:Y:S01]  /*11010*/  HMMA.16816.F32 R40, R8.reuse, R22, R40 ;  /* 0x000000160828723c */ /* 0x040fe20000001828 */
[----:B------:R-:W-:Y:S01]  /*11020*/  IMAD.MOV.U32 R123, RZ, RZ, R155 ;  /* 0x000000ffff7b7224 */ /* 0x000fe200078e009b */
[----:B------:R-:W-:Y:S01]  /*11030*/  MOV R155, R236 ;  /* 0x000000ec009b7202 */ /* 0x000fe20000000f00 */
[----:B------:R-:W-:Y:S01]  /*11040*/  IMAD.MOV.U32 R117, RZ, RZ, R118 ;  /* 0x000000ffff757224 */ /* 0x000fe200078e0076 */
[----:B------:R4:W5:Y:S01]  /*11050*/  LDL.LU R237, [R1+0x60] ;  /* 0x0000600001ed7983 */ /* 0x0009620000300800 */
[----:B-1----:R-:W-:Y:S01]  /*11060*/  FFMA.FTZ R3, R127, c[0x0][0x2d0], -R5 ;  /* 0x0000b4007f037a23 */ /* 0x002fe20000010805 */
[----:B------:R-:W-:Y:S01]  /*11070*/  MOV R127, R183 ;  /* 0x000000b7007f7202 */ /* 0x000fe20000000f00 */
[----:B------:R-:W-:Y:S01]  /*11080*/  IMAD.MOV.U32 R118, RZ, RZ, R119 ;  /* 0x000000ffff767224 */ /* 0x000fe200078e0077 */
[----:B------:R-:W-:Y:S01]  /*11090*/  MOV R119, R120 ;  /* 0x0000007800777202 */ /* 0x000fe20000000f00 */
[----:B------:R-:W-:Y:S01]  /*110a0*/  IMAD.MOV.U32 R225, RZ, RZ, R186 ;  /* 0x000000ffffe17224 */ /* 0x000fe200078e00ba */
[----:B------:R1:W3:Y:S01]  /*110b0*/  MUFU.EX2 R27, R3 ;  /* 0x00000003001b7308 */ /* 0x0002e20000000800 */
[----:B------:R-:W-:Y:S01]  /*110c0*/  IMAD.MOV.U32 R120, RZ, RZ, R121 ;  /* 0x000000ffff787224 */ /* 0x000fe200078e0079 */
[C---:B------:R-:W-:Y:S01]  /*110d0*/  HMMA.16816.F32 R28, R8.reuse, R14, R28 ;  /* 0x0000000e081c723c */ /* 0x040fe2000000181c */
        /* <DEDUP_REMOVED lines=11> */
[----:B-1----:R-:W-:Y:S01]  /*11190*/  FFMA.FTZ R3, R168, c[0x0][0x2d0], -R5 ;  /* 0x0000b400a8037a23 */ /* 0x002fe20000010805 */
        /* <DEDUP_REMOVED lines=12> */
[----:B------:R-:W-:Y:S01]  /*11260*/  LDSM.16.MT88.4 R168, [R231+0x3100] ;  /* 0x00310000e7a8783b */ /* 0x000fe20000004200 */
[----:B------:R-:W-:-:S02]  /*11270*/  IMAD.MOV.U32 R179, RZ, RZ, R117 ;  /* 0x000000ffffb37224 */ /* 0x000fc400078e0075 */
[----:B------:R-:W-:Y:S02]  /*11280*/  IMAD.MOV.U32 R116, RZ, RZ, R121 ;  /* 0x000000ffff747224 */ /* 0x000fe400078e0079 */
[----:B------:R-:W-:Y:S02]  /*11290*/  IMAD.MOV.U32 R177, RZ, RZ, R118 ;  /* 0x000000ffffb17224 */ /* 0x000fe400078e0076 */
[----:B------:R-:W-:Y:S02]  /*112a0*/  IMAD.MOV.U32 R119, RZ, RZ, R155 ;  /* 0x000000ffff777224 */ /* 0x000fe400078e009b */
[----:B------:R-:W-:Y:S02]  /*112b0*/  IMAD.MOV.U32 R75, RZ, RZ, R185 ;  /* 0x000000ffff4b7224 */ /* 0x000fe400078e00b9 */
[----:B-1----:R-:W-:Y:S01]  /*112c0*/  FFMA.FTZ R3, R79, c[0x0][0x2d0], -R5 ;  /* 0x0000b4004f037a23 */ /* 0x002fe20000010805 */
        /* <DEDUP_REMOVED lines=8> */
[----:B------:R-:W-:Y:S01]  /*11350*/  IMAD.MOV.U32 R185, RZ, RZ, R124 ;  /* 0x000000ffffb97224 */ /* 0x000fe200078e007c */
[----:B------:R-:W-:Y:S01]  /*11360*/  LDSM.16.MT88.4 R16, [R230+0x3100] ;  /* 0x00310000e610783b */ /* 0x000fe20000004200 */
        /* <DEDUP_REMOVED lines=12> */
[----:B------:R-:W-:Y:S01]  /*11430*/  IMAD.MOV.U32 R180, RZ, RZ, R178 ;  /* 0x000000ffffb47224 */ /* 0x000fe200078e00b2 */
[----:B------:R1:W1:Y:S01]  /*11440*/  MUFU.EX2 R25, R3 ;  /* 0x0000000300197308 */ /* 0x0002620000000800 */
[----:B------:R-:W-:Y:S01]  /*11450*/  IMAD.MOV.U32 R187, RZ, RZ, R182 ;  /* 0x000000ffffbb7224 */ /* 0x000fe200078e00b6 */
[----:B------:R-:W-:Y:S01]  /*11460*/  MOV R182, R177 ;  /* 0x000000b100b67202 */ /* 0x000fe20000000f00 */
[----:B------:R-:W-:Y:S02]  /*11470*/  IMAD.MOV.U32 R178, RZ, RZ, R118 ;  /* 0x000000ffffb27224 */ /* 0x000fe400078e0076 */
[----:B------:R-:W-:Y:S02]  /*11480*/  FFMA.FTZ R5, R79, c[0x0][0x2d0], -R7 ;  /* 0x0000b4004f057a23 */ /* 0x000fe40000010807 */
[--C-:B------:R-:W-:Y:S01]  /*11490*/  FFMA.FTZ R4, R75, c[0x0][0x2d0], -R0.reuse ;  /* 0x0000b4004b047a23 */ /* 0x100fe20000010800 */
[----:B------:R-:W-:Y:S01]  /*114a0*/  MOV R120, R154 ;  /* 0x0000009a00787202 */ /* 0x000fe20000000f00 */
[----:B------:R-:W-:Y:S01]  /*114b0*/  IMAD.MOV.U32 R119, RZ, RZ, R123 ;  /* 0x000000ffff777224 */ /* 0x000fe200078e007b */
[----:B------:R4:W5:Y:S01]  /*114c0*/  LDL.LU R235, [R1+0x58] ;  /* 0x0000580001eb7983 */ /* 0x0009620000300800 */
[----:B------:R-:W-:-:S02]  /*114d0*/  FFMA.FTZ R6, R73, c[0x0][0x2d0], -R0 ;  /* 0x0000b40049067a23 */ /* 0x000fc40000010800 */
[--C-:B------:R-:W-:Y:S02]  /*114e0*/  FFMA.FTZ R12, R74, c[0x0][0x2d0], -R0.reuse ;  /* 0x0000b4004a0c7a23 */ /* 0x100fe40000010800 */
[----:B------:R-:W-:Y:S02]  /*114f0*/  FFMA.FTZ R13, R226, c[0x0][0x2d0], -R0 ;  /* 0x0000b400e20d7a23 */ /* 0x000fe40000010800 */
[----:B------:R-:W-:Y:S02]  /*11500*/  FADD.FTZ R21, R127, R252 ;  /* 0x000000fc7f157221 */ /* 0x000fe40000010000 */
[----:B------:R-:W-:Y:S02]  /*11510*/  IMAD.MOV.U32 R177, RZ, RZ, R117 ;  /* 0x000000ffffb17224 */ /* 0x000fe400078e0075 */
[----:B------:R-:W-:Y:S02]  /*11520*/  FADD.FTZ R0, R126, R225 ;  /* 0x000000e17e007221 */ /* 0x000fe40000010000 */
[----:B------:R-:W-:-:S02]  /*11530*/  IMAD.MOV.U32 R127, RZ, RZ, R179 ;  /* 0x000000ffff7f7224 */ /* 0x000fc400078e00b3 */
[----:B------:R-:W-:Y:S02]  /*11540*/  IMAD.MOV.U32 R121, RZ, RZ, R152 ;  /* 0x000000ffff797224 */ /* 0x000fe400078e0098 */
[----:B-1----:R-:W-:Y:S02]  /*11550*/  FFMA.FTZ R3, R139, c[0x0][0x2d0], -R7 ;  /* 0x0000b4008b037a23 */ /* 0x002fe40000010807 */
[----:B------:R-:W-:Y:S02]  /*11560*/  FADD.FTZ R20, R173, R172 ;  /* 0x000000acad147221 */ /* 0x000fe40000010000 */
[----:B------:R-:W-:Y:S01]  /*11570*/  IMAD.MOV.U32 R82, RZ, RZ, R176 ;  /* 0x000000ffff527224 */ /* 0x000fe200078e00b0 */
[----:B------:R-:W-:Y:S01]  /*11580*/  MOV R226, R124 ;  /* 0x0000007c00e27202 */ /* 0x000fe20000000f00 */
[----:B------:R-:W-:Y:S01]  /*11590*/  IMAD.MOV.U32 R122, RZ, RZ, R153 ;  /* 0x000000ffff7a7224 */ /* 0x000fe200078e0099 */
[----:B------:R1:W-:Y:S01]  /*115a0*/  MUFU.EX2 R15, R5 ;  /* 0x00000005000f7308 */ /* 0x0003e20000000800 */
[----:B------:R-:W-:Y:S01]  /*115b0*/  FFMA.FTZ R7, R72, c[0x0][0x2d0], -R7 ;  /* 0x0000b40048077a23 */ /* 0x000fe20000010807 */
[----:B------:R-:W-:Y:S01]  /*115c0*/  MOV R72, R178 ;  /* 0x000000b200487202 */ /* 0x000fe20000000f00 */
[----:B------:R-:W-:-:S02]  /*115d0*/  IMAD.MOV.U32 R83, RZ, RZ, R119 ;  /* 0x000000ffff537224 */ /* 0x000fc400078e0077 */
[----:B------:R-:W-:Y:S02]  /*115e0*/  FADD.FTZ R22, R175, R174 ;  /* 0x000000aeaf167221 */ /* 0x000fe40000010000 */
[----:B------:R-:W-:Y:S01]  /*115f0*/  IMAD.MOV.U32 R124, RZ, RZ, R177 ;  /* 0x000000ffff7c7224 */ /* 0x000fe200078e00b1 */
[----:B------:R2:W-:Y:S01]  /*11600*/  MUFU.EX2 R11, R4 ;  /* 0x00000004000b7308 */ /* 0x0005e20000000800 */
[----:B------:R-:W-:Y:S01]  /*11610*/  IMAD.MOV.U32 R117, RZ, RZ, R121 ;  /* 0x000000ffff757224 */ /* 0x000fe200078e0079 */
[----:B------:R-:W-:Y:S01]  /*11620*/  MOV R118, R122 ;  /* 0x0000007a00767202 */ /* 0x000fe20000000f00 */
[----:B------:R-:W-:Y:S02]  /*11630*/  IMAD.MOV.U32 R116, RZ, RZ, R120 ;  /* 0x000000ffff747224 */ /* 0x000fe400078e0078 */
[----:B------:R-:W-:Y:S01]  /*11640*/  IMAD.MOV.U32 R131, RZ, RZ, R234 ;  /* 0x000000ffff837224 */ /* 0x000fe200078e00ea */
[----:B------:R-:W-:Y:S02]  /*11650*/  MOV R73, R181 ;  /* 0x000000b500497202 */ /* 0x000fe40000000f00 */
[----:B------:R-:W-:Y:S01]  /*11660*/  MUFU.EX2 R9, R6 ;  /* 0x0000000600097308 */ /* 0x000fe20000000800 */
[----:B-1----:R-:W-:Y:S01]  /*11670*/  FADD.FTZ R5, R127, R0 ;  /* 0x000000007f057221 */ /* 0x002fe20000010000 */
[----:B------:R-:W1:Y:S01]  /*11680*/  LDSM.16.MT88.4 R152, [R228+0x3100] ;  /* 0x00310000e498783b */ /* 0x000e620000004200 */
[----:B------:R-:W-:-:S02]  /*11690*/  FADD.FTZ R0, R76, R22 ;  /* 0x000000164c007221 */ /* 0x000fc40000010000 */
[----:B------:R-:W-:-:S03]  /*116a0*/  IMAD.MOV.U32 R77, RZ, RZ, R124 ;  /* 0x000000ffff4d7224 */ /* 0x000fc600078e007c */
[----:B------:R3:W1:Y:S01]  /*116b0*/  MUFU.EX2 R23, R3 ;  /* 0x0000000300177308 */ /* 0x0006620000000800 */
[----:B--2---:R-:W-:Y:S01]  /*116c0*/  FADD.FTZ R4, R82, R20 ;  /* 0x0000001452047221 */ /* 0x004fe20000010000 */
[----:B------:R-:W-:Y:S01]  /*116d0*/  MOV R79, R117 ;  /* 0x00000075004f7202 */ /* 0x000fe20000000f00 */
[----:B------:R-:W-:Y:S01]  /*116e0*/  FADD.FTZ R5, R72, R5 ;  /* 0x0000000548057221 */ /* 0x000fe20000010000 */
[----:B------:R-:W2:Y:S01]  /*116f0*/  LDSM.16.MT88.4 R120, [R229+0x3100] ;  /* 0x00310000e578783b */ /* 0x000ea20000004200 */
[----:B------:R-:W-:Y:S02]  /*11700*/  FADD.FTZ R4, R226, R4 ;  /* 0x00000004e2047221 */ /* 0x000fe40000010000 */
[----:B------:R-:W-:Y:S02]  /*11710*/  IMAD.MOV.U32 R78, RZ, RZ, R116 ;  /* 0x000000ffff4e7224 */ /* 0x000fe400078e0074 */
[----:B------:R-:W-:Y:S02]  /*11720*/  IMAD.MOV.U32 R225, RZ, RZ, R183 ;  /* 0x000000ffffe17224 */ /* 0x000fe400078e00b7 */
[----:B------:R-:W-:-:S02]  /*11730*/  IMAD.MOV.U32 R75, RZ, RZ, R182 ;  /* 0x000000ffff4b7224 */ /* 0x000fc400078e00b6 */
[----:B------:R-:W-:Y:S01]  /*11740*/  IMAD.MOV.U32 R74, RZ, RZ, R180 ;  /* 0x000000ffff4a7224 */ /* 0x000fe200078e00b4 */
[----:B------:R1:W1:Y:S01]  /*11750*/  MUFU.EX2 R14, R7 ;  /* 0x00000007000e7308 */ /* 0x0002620000000800 */
[----:B------:R4:W5:Y:S01]  /*11760*/  LDL.LU R234, [R1+0x54] ;  /* 0x0000540001ea7983 */ /* 0x0009620000300800 */
[----:B---3--:R-:W-:Y:S01]  /*11770*/  FADD.FTZ R3, R83, R21 ;  /* 0x0000001553037221 */ /* 0x008fe20000010000 */
[----:B------:R-:W-:Y:S01]  /*11780*/  MOV R182, R131 ;  /* 0x0000008300b67202 */ /* 0x000fe20000000f00 */
[----:B------:R-:W-:Y:S02]  /*11790*/  IMAD.MOV.U32 R183, RZ, RZ, R118 ;  /* 0x000000ffffb77224 */ /* 0x000fe400078e0076 */
[----:B------:R-:W-:Y:S02]  /*117a0*/  IMAD.MOV.U32 R181, RZ, RZ, R129 ;  /* 0x000000ffffb57224 */ /* 0x000fe400078e0081 */
[----:B------:R-:W-:Y:S01]  /*117b0*/  IMAD.MOV.U32 R72, RZ, RZ, R73 ;  /* 0x000000ffff487224 */ /* 0x000fe200078e0049 */
[----:B------:R-:W-:Y:S01]  /*117c0*/  MOV R226, R184 ;  /* 0x000000b800e27202 */ /* 0x000fe20000000f00 */
[----:B------:R-:W-:Y:S01]  /*117d0*/  FADD.FTZ R6, R187, R3 ;  /* 0x00000003bb067221 */ /* 0x000fe20000010000 */
[----:B------:R-:W-:Y:S01]  /*117e0*/  MUFU.EX2 R10, R12 ;  /* 0x0000000c000a7308 */ /* 0x000fe20000000800 */
[----:B------:R-:W-:Y:S01]  /*117f0*/  FADD.FTZ R3, R186, R0 ;  /* 0x00000000ba037221 */ /* 0x000fe20000010000 */
[----:B------:R4:W5:Y:S01]  /*11800*/  LDL.LU R233, [R1+0x50] ;  /* 0x0000500001e97983 */ /* 0x0009620000300800 */
[----:B------:R-:W-:-:S02]  /*11810*/  FADD.FTZ R0, R77, R5 ;  /* 0x000000054d007221 */ /* 0x000fc40000010000 */
[----:B------:R-:W-:Y:S02]  /*11820*/  FADD.FTZ R5, R227, R4 ;  /* 0x00000004e3057221 */ /* 0x000fe40000010000 */
[----:B------:R-:W-:Y:S01]  /*11830*/  IMAD.MOV.U32 R180, RZ, RZ, R130 ;  /* 0x000000ffffb47224 */ /* 0x000fe200078e0082 */
[----:B------:R-:W-:Y:S01]  /*11840*/  MOV R73, R74 ;  /* 0x0000004a00497202 */ /* 0x000fe20000000f00 */
[----:B------:R-:W-:Y:S01]  /*11850*/  FADD.FTZ R4, R78, R6 ;  /* 0x000000064e047221 */ /* 0x000fe20000010000 */
[----:B------:R-:W3:Y:S01]  /*11860*/  MUFU.EX2 R13, R13 ;  /* 0x0000000d000d7308 */ /* 0x000ee20000000800 */
[----:B------:R-:W-:Y:S01]  /*11870*/  FADD.FTZ R3, R79, R3 ;  /* 0x000000034f037221 */ /* 0x000fe20000010000 */
[----:B------:R4:W5:Y:S01]  /*11880*/  LDL.LU R232, [R1+0x4c] ;  /* 0x00004c0001e87983 */ /* 0x0009620000300800 */
[----:B------:R-:W-:Y:S02]  /*11890*/  FADD.FTZ R0, R183, R0 ;  /* 0x00000000b7007221 */ /* 0x000fe40000010000 */
[----:B------:R-:W-:Y:S01]  /*118a0*/  FADD.FTZ R8, R248, R5 ;  /* 0x00000005f8087221 */ /* 0x000fe20000010000 */
[----:B------:R4:W5:Y:S01]  /*118b0*/  LDL.LU R139, [R1+0x48] ;  /* 0x00004800018b7983 */ /* 0x0009620000300800 */
[----:B-1----:R-:W-:Y:S01]  /*118c0*/  FADD.FTZ R7, R182, R4 ;  /* 0x00000004b6077221 */ /* 0x002fe20000010000 */
[----:B------:R-:W-:Y:S01]  /*118d0*/  F2FP.PACK_AB R128, R57, R60 ;  /* 0x0000003c3980723e */ /* 0x000fe200000000ff */
[----:B------:R-:W-:Y:S01]  /*118e0*/  FADD.FTZ R6, R180, R3 ;  /* 0x00000003b4067221 */ /* 0x000fe20000010000 */
[----:B------:R-:W-:Y:S01]  /*118f0*/  F2FP.PACK_AB R129, R27, R44 ;  /* 0x0000002c1b81723e */ /* 0x000fe200000000ff */
[----:B------:R-:W-:Y:S01]  /*11900*/  IMAD.MOV.U32 R74, RZ, RZ, R75 ;  /* 0x000000ffff4a7224 */ /* 0x000fe200078e004b */
[----:B------:R-:W-:Y:S01]  /*11910*/  F2FP.PACK_AB R130, R45, R56 ;  /* 0x000000382d82723e */ /* 0x000fe200000000ff */
[----:B------:R-:W-:Y:S01]  /*11920*/  FADD.FTZ R5, R181, R0 ;  /* 0x00000000b5057221 */ /* 0x000fe20000010000 */
[----:B------:R-:W-:Y:S01]  /*11930*/  F2FP.PACK_AB R131, R25, R26 ;  /* 0x0000001a1983723e */ /* 0x000fe200000000ff */
[----:B------:R-:W-:Y:S01]  /*11940*/  FADD.FTZ R4, R250, R8 ;  /* 0x00000008fa047221 */ /* 0x000fe20000010000 */
[----:B------:R-:W-:Y:S01]  /*11950*/  F2FP.PACK_AB R184, R23, R24 ;  /* 0x0000001817b8723e */ /* 0x000fe200000000ff */
[----:B------:R-:W-:Y:S01]  /*11960*/  IMAD.MOV.U32 R75, RZ, RZ, R225 ;  /* 0x000000ffff4b7224 */ /* 0x000fe200078e00e1 */
[----:B------:R-:W-:Y:S01]  /*11970*/  F2FP.PACK_AB R186, R14, R15 ;  /* 0x0000000f0eba723e */ /* 0x000fe200000000ff */
[----:B------:R-:W-:Y:S01]  /*11980*/  FADD.FTZ R3, R72, R7 ;  /* 0x0000000748037221 */ /* 0x000fe20000010000 */
[----:B---3--:R-:W-:Y:S01]  /*11990*/  F2FP.PACK_AB R187, R13, R11 ;  /* 0x0000000b0dbb723e */ /* 0x008fe200000000ff */
[----:B------:R-:W-:Y:S01]  /*119a0*/  FADD.FTZ R0, R73, R6 ;  /* 0x0000000649007221 */ /* 0x000fe20000010000 */
[----:B------:R-:W-:Y:S01]  /*119b0*/  HMMA.16816.F32 R140, R128, R152, R140 ;  /* 0x00000098808c723c */ /* 0x000fe2000000188c */
[----:B------:R-:W-:Y:S01]  /*119c0*/  IMAD.MOV.U32 R225, RZ, RZ, R185 ;  /* 0x000000ffffe17224 */ /* 0x000fe200078e00b9 */
[----:B------:R-:W-:Y:S01]  /*119d0*/  F2FP.PACK_AB R185, R10, R9 ;  /* 0x000000090ab9723e */ /* 0x000fe200000000ff */
        /* <DEDUP_REMOVED lines=18> */
[C---:B--2---:R-:W-:Y:S01]  /*11b00*/  HMMA.16816.F32 R176, R128.reuse, R120, R92 ;  /* 0x0000007880b0723c */ /* 0x044fe2000000185c */
        /* <DEDUP_REMOVED lines=85> */
[----:B------:R-:W2:Y:S04]  /*12060*/  LDL.LU R225, [R1+0x30] ;  /* 0x0000300001e17983 */ /* 0x000ea80000300800 */
[----:B------:R-:W3:Y:S04]  /*12070*/  LDL.LU.64 R72, [R1+0x38] ;  /* 0x0000380001487983 */ /* 0x000ee80000300a00 */
[----:B----4-:R-:W4:Y:S01]  /*12080*/  LDL.LU.64 R74, [R1+0x40] ;  /* 0x00004000014a7983 */ /* 0x010f220000300a00 */
        /* <DEDUP_REMOVED lines=11> */
.L_x_865:
[----:B------:R-:W2:Y:S01]  /*12140*/  LDL.64 R72, [R1+0x18] ;  /* 0x0000180001487983 */ /* 0x000ea20000100a00 */
[----:B------:R-:W-:Y:S04]  /*12150*/  DEPBAR.LE SB0, 0x0 ;  /* 0x000080000000791a */ /* 0x000fe80000000000 */
[----:B------:R-:W-:Y:S01]  /*12160*/  SHF.R.S32.HI R2, RZ, 0x1f, R246 ;  /* 0x0000001fff027819 */ /* 0x000fe200000114f6 */
[----:B------:R-:W-:Y:S01]  /*12170*/  BAR.SYNC.DEFER_BLOCKING 0x0 ;  /* 0x0000000000007b1d */ /* 0x000fe20000010000 */
[----:B------:R-:W-:Y:S01]  /*12180*/  IMAD.WIDE.U32 R84, R246, c[0x0][0x208], RZ ;  /* 0x00008200f6547a25 */ /* 0x000fe200078e00ff */
[----:B------:R-:W-:Y:S02]  /*12190*/  MOV R105, 0x5 ;  /* 0x0000000500697802 */ /* 0x000fe40000000f00 */
[----:B------:R-:W-:Y:S01]  /*121a0*/  MOV R104, c[0x0][0x208] ;  /* 0x0000820000687a02 */ /* 0x000fe20000000f00 */
[----:B------:R-:W-:Y:S01]  /*121b0*/  IMAD R2, R2, c[0x0][0x208], RZ ;  /* 0x0000820002027a24 */ /* 0x000fe200078e02ff */
[----:B------:R-:W-:Y:S02]  /*121c0*/  MOV R247, c[0x0][0x1e0] ;  /* 0x0000780000f77a02 */ /* 0x000fe40000000f00 */
[----:B------:R-:W-:Y:S01]  /*121d0*/  SHF.L.U64.HI R104, R104, R105, c[0x0][0x20c] ;  /* 0x0000830068687619 */ /* 0x000fe20000010269 */
        /* <DEDUP_REMOVED lines=52> */
[-C--:B------:R-:W-:Y:S02]  /*12520*/  IADD3.X R89, R91, R104.reuse, RZ, P0, !PT ;  /* 0x000000685b597210 */ /* 0x080fe400007fe4ff */
[----:B------:R-:W-:Y:S04]  /*12530*/  IADD3 R94, P1, R88, UR4, RZ ;  /* 0x00000004585e7c10 */ /* 0x000fe8000ff3e0ff */
[-C--:B---3--:R-:W-:Y:S01]  /*12540*/  HMMA.16816.F32 R84, R112, R96.reuse, RZ ;  /* 0x000000607054723c */ /* 0x088fe200000018ff */
[----:B------:R1:W-:Y:S03]  /*12550*/  LDGSTS.E.BYPASS.LTC128B.128 [R245+0x900], [R88.64], !P3 ;  /* 0x0090000058f57fae */ /* 0x0003e6000d901d46 */
[-C--:B------:R-:W-:Y:S02]  /*12560*/  IADD3.X R95, R89, R104.reuse, RZ, P1, !PT ;  /* 0x00000068595f7210 */ /* 0x080fe40000ffe4ff */
[----:B------:R-:W-:Y:S03]  /*12570*/  IADD3 R92, P0, R94, UR4, RZ ;  /* 0x000000045e5c7c10 */ /* 0x000fe6000ff1e0ff */
[----:B------:R2:W-:Y:S03]  /*12580*/  LDGSTS.E.BYPASS.LTC128B.128 [R245+0x1100], [R94.64], !P3 ;  /* 0x011000005ef57fae */ /* 0x0005e6000d901d46 */
[-C--:B------:R-:W-:Y:S02]  /*12590*/  IADD3.X R93, R95, R104.reuse, RZ, P0, !PT ;  /* 0x000000685f5d7210 */ /* 0x080fe400007fe4ff */
[----:B------:R-:W-:Y:S03]  /*125a0*/  IADD3 R100, P1, R92, UR4, RZ ;  /* 0x000000045c647c10 */ /* 0x000fe6000ff3e0ff */
[----:B------:R2:W-:Y:S01]  /*125b0*/  LDGSTS.E.BYPASS.LTC128B.128 [R245+0x1900], [R92.64], !P3 ;  /* 0x019000005cf57fae */ /* 0x0005e2000d901d46 */
[-C--:B------:R-:W-:Y:S02]  /*125c0*/  IADD3.X R101, R93, R104.reuse, RZ, P1, !PT ;  /* 0x000000685d657210 */ /* 0x080fe40000ffe4ff */
[----:B------:R-:W-:Y:S04]  /*125d0*/  IADD3 R102, P0, R100, UR4, RZ ;  /* 0x0000000464667c10 */ /* 0x000fe8000ff1e0ff */
[-C--:B------:R-:W-:Y:S01]  /*125e0*/  IADD3.X R103, R101, R104.reuse, RZ, P0, !PT ;  /* 0x0000006865677210 */ /* 0x080fe200007fe4ff */
[----:B------:R3:W-:Y:S01]  /*125f0*/  LDGSTS.E.BYPASS.LTC128B.128 [R245+0x2100], [R100.64], !P3 ;  /* 0x0210000064f57fae */ /* 0x0007e2000d901d46 */
[C---:B-1----:R-:W-:Y:S07]  /*12600*/  HMMA.16816.F32 R88, R108.reuse, R96, RZ ;  /* 0x000000606c58723c */ /* 0x042fee00000018ff */
[----:B------:R4:W-:Y:S01]  /*12610*/  LDGSTS.E.BYPASS.LTC128B.128 [R245+0x2900], [R102.64], !P3 ;  /* 0x0290000066f57fae */ /* 0x0009e2000d901d46 */
[-C--:B--2---:R-:W-:Y:S08]  /*12620*/  HMMA.16816.F32 R92, R108, R98.reuse, RZ ;  /* 0x000000626c5c723c */ /* 0x084ff000000018ff */
[C---:B------:R-:W-:Y:S04]  /*12630*/  HMMA.16816.F32 R96, R112.reuse, R98, RZ ;  /* 0x000000627060723c */ /* 0x040fe800000018ff */
[----:B---3--:R-:W-:Y:S04]  /*12640*/  IADD3 R100, P0, R102, UR4, RZ ;  /* 0x0000000466647c10 */ /* 0x008fe8000ff1e0ff */
[----:B------:R-:W-:Y:S02]  /*12650*/  IADD3.X R101, R103, R104, RZ, P0, !PT ;  /* 0x0000006867657210 */ /* 0x000fe400007fe4ff */
        /* <DEDUP_REMOVED lines=353> */
[----:B------:R-:W-:Y:S01]  /*13c70*/  MOV R248, 0x5 ;  /* 0x0000000500f87802 */ /* 0x000fe20000000f00 */
        /* <DEDUP_REMOVED lines=21> */
[--C-:B------:R-:W-:Y:S01]  /*13dd0*/  FFMA.FTZ R57, R57, c[0x0][0x2d0], -R138.reuse ;  /* 0x0000b40039397a23 */ /* 0x100fe2000001088a */
[----:B--2---:R-:W-:Y:S01]  /*13de0*/  @P0 SHF.L.U64.HI R12, R247, R248, c[0x0][0x1e4] ;  /* 0x00007900f70c0619 */ /* 0x004fe200000102f8 */
        /* <DEDUP_REMOVED lines=12> */
[C---:B------:R-:W-:Y:S01]  /*13eb0*/  FMUL.FTZ R130, R0.reuse, R130 ;  /* 0x0000008200827220 */ /* 0x040fe20000410000 */
[----:B---3--:R-:W-:Y:S01]  /*13ec0*/  @P0 IADD3 R10, P2, R13, R4, RZ ;  /* 0x000000040d0a0210 */ /* 0x008fe20007f5e0ff */
[----:B------:R-:W-:Y:S02]  /*13ed0*/  FMUL.FTZ R131, R0, R131 ;  /* 0x0000008300837220 */ /* 0x000fe40000410000 */
[--C-:B------:R-:W-:Y:S01]  /*13ee0*/  FFMA.FTZ R93, R93, c[0x0][0x2d0], -R138.reuse ;  /* 0x0000b4005d5d7a23 */ /* 0x100fe2000001088a */
[----:B------:R-:W-:Y:S01]  /*13ef0*/  @P0 IADD3 R8, P1, R13, R10, RZ ;  /* 0x0000000a0d080210 */ /* 0x000fe20007f3e0ff */
[--C-:B------:R-:W-:Y:S01]  /*13f00*/  FFMA.FTZ R90, R90, c[0x0][0x2d0], -R3.reuse ;  /* 0x0000b4005a5a7a23 */ /* 0x100fe20000010803 */
[----:B------:R3:W3:Y:S01]  /*13f10*/  MUFU.EX2 R201, R15 ;  /* 0x0000000f00c97308 */ /* 0x0006e20000000800 */
[--C-:B------:R-:W-:Y:S02]  /*13f20*/  FFMA.FTZ R25, R25, c[0x0][0x2d0], -R138.reuse ;  /* 0x0000b40019197a23 */ /* 0x100fe4000001088a */
[--C-:B------:R-:W-:Y:S01]  /*13f30*/  FFMA.FTZ R26, R26, c[0x0][0x2d0], -R3.reuse ;  /* 0x0000b4001a1a7a23 */ /* 0x100fe20000010803 */
[----:B--2---:R-:W-:Y:S01]  /*13f40*/  @P0 IADD3 R6, P4, R13, R8, RZ ;  /* 0x000000080d060210 */ /* 0x004fe20007f9e0ff */
[----:B----4-:R-:W-:Y:S02]  /*13f50*/  FMUL.FTZ R14, R0, R150 ;  /* 0x00000096000e7220 */ /* 0x010fe40000410000 */
[--C-:B------:R-:W-:Y:S03]  /*13f60*/  FFMA.FTZ R27, R27, c[0x0][0x2d0], -R3.reuse ;  /* 0x0000b4001b1b7a23 */ /* 0x100fe60000010803 */
[----:B------:R2:W-:Y:S01]  /*13f70*/  MUFU.EX2 R202, R24 ;  /* 0x0000001800ca7308 */ /* 0x0005e20000000800 */
[--C-:B------:R-:W-:Y:S02]  /*13f80*/  FFMA.FTZ R91, R91, c[0x0][0x2d0], -R3.reuse ;  /* 0x0000b4005b5b7a23 */ /* 0x100fe40000010803 */
[--C-:B------:R-:W-:Y:S01]  /*13f90*/  FFMA.FTZ R94, R94, c[0x0][0x2d0], -R3.reuse ;  /* 0x0000b4005e5e7a23 */ /* 0x100fe20000010803 */
[C---:B-1----:R-:W-:Y:S01]  /*13fa0*/  @P0 IADD3.X R11, R12.reuse, R5, RZ, P2, !PT ;  /* 0x000000050c0b0210 */ /* 0x042fe200017fe4ff */
[--C-:B------:R-:W-:Y:S01]  /*13fb0*/  FFMA.FTZ R95, R95, c[0x0][0x2d0], -R3.reuse ;  /* 0x0000b4005f5f7a23 */ /* 0x100fe20000010803 */
[----:B------:R-:W-:Y:S01]  /*13fc0*/  @P0 IADD3 R4, P2, R13, R6, RZ ;  /* 0x000000060d040210 */ /* 0x000fe20007f5e0ff */
[--C-:B------:R-:W-:Y:S01]  /*13fd0*/  FFMA.FTZ R31, R31, c[0x0][0x2d0], -R3.reuse ;  /* 0x0000b4001f1f7a23 */ /* 0x100fe20000010803 */
[----:B------:R-:W-:Y:S01]  /*13fe0*/  @P0 IADD3.X R9, R12, R11, RZ, P1, !PT ;  /* 0x0000000b0c090210 */ /* 0x000fe20000ffe4ff */
[----:B------:R1:W-:Y:S01]  /*13ff0*/  @P0 LDGSTS.E.BYPASS.LTC128B.128 [R245+0x4900], [R10.64], !P3 ;  /* 0x049000000af50fae */ /* 0x0003e2000d901d46 */
[----:B------:R4:W-:Y:S01]  /*14000*/  MUFU.EX2 R203, R25 ;  /* 0x0000001900cb7308 */ /* 0x0009e20000000800 */
[--C-:B------:R-:W-:Y:S01]  /*14010*/  FFMA.FTZ R28, R28, c[0x0][0x2d0], -R138.reuse ;  /* 0x0000b4001c1c7a23 */ /* 0x100fe2000001088a */
[----:B------:R-:W-:Y:S01]  /*14020*/  @P0 IADD3.X R7, R12, R9, RZ, P4, !PT ;  /* 0x000000090c070210 */ /* 0x000fe200027fe4ff */
[--C-:B------:R-:W-:Y:S02]  /*14030*/  FFMA.FTZ R29, R29, c[0x0][0x2d0], -R138.reuse ;  /* 0x0000b4001d1d7a23 */ /* 0x100fe4000001088a */
[----:B---3--:R-:W-:Y:S01]  /*14040*/  FMUL.FTZ R15, R0, R151 ;  /* 0x00000097000f7220 */ /* 0x008fe20000410000 */
[----:B------:R-:W-:Y:S01]  /*14050*/  @P0 IADD3.X R5, R12, R7, RZ, P2, !PT ;  /* 0x000000070c050210 */ /* 0x000fe200017fe4ff */
[----:B------:R3:W-:Y:S01]  /*14060*/  @P0 LDGSTS.E.BYPASS.LTC128B.128 [R245+0x5100], [R8.64], !P3 ;  /* 0x0510000008f50fae */ /* 0x0007e2000d901d46 */
[--C-:B------:R-:W-:Y:S02]  /*14070*/  FFMA.FTZ R30, R30, c[0x0][0x2d0], -R3.reuse ;  /* 0x0000b4001e1e7a23 */ /* 0x100fe40000010803 */
        /* <DEDUP_REMOVED lines=9> */
[----:B----4-:R-:W-:Y:S01]  /*14110*/  FMUL.FTZ R25, R133, R161 ;  /* 0x000000a185197220 */ /* 0x010fe20000410000 */
[----:B-1----:R-:W-:Y:S01]  /*14120*/  @P0 IADD3 R10, P1, R13, R4, RZ ;  /* 0x000000040d0a0210 */ /* 0x002fe20007f3e0ff */
[C---:B------:R-:W-:Y:S02]  /*14130*/  FMUL.FTZ R13, R133.reuse, R149 ;  /* 0x00000095850d7220 */ /* 0x040fe40000410000 */
        /* <DEDUP_REMOVED lines=154> */
[----:B------:R-:W2:Y:S04]  /*14ae0*/  LDL.LU R150, [R1+0x4] ;  /* 0x0000040001967983 */ /* 0x000ea80000300800 */
[----:B------:R-:W2:Y:S03]  /*14af0*/  LDL.LU R151, [R1+0x8] ;  /* 0x0000080001977983 */ /* 0x000ea60000300800 */
[-C--:B-1----:R-:W-:Y:S01]  /*14b00*/  HMMA.16816.F32 R20, R140, R152.reuse, R20 ;  /* 0x000000988c14723c */ /* 0x082fe20000001814 */
[----:B------:R-:W-:Y:S01]  /*14b10*/  MUFU.EX2 R205, R61 ;  /* 0x0000003d00cd7308 */ /* 0x000fe20000000800 */
[----:B---3--:R-:W-:Y:S06]  /*14b20*/  LDSM.16.MT88.4 R64, [R228+0x1100] ;  /* 0x00110000e440783b */ /* 0x008fec0000004200 */
[C---:B------:R-:W-:Y:S03]  /*14b30*/  HMMA.16816.F32 R24, R144.reuse, R152, R24 ;  /* 0x000000989018723c */ /* 0x040fe60000001818 */
[----:B------:R-:W-:Y:S01]  /*14b40*/  MUFU.EX2 R181, R62 ;  /* 0x0000003e00b57308 */ /* 0x000fe20000000800 */
[----:B------:R-:W3:Y:S04]  /*14b50*/  LDL.LU R153, [R1] ;  /* 0x0000000001997983 */ /* 0x000ee80000300800 */
        /* <DEDUP_REMOVED lines=316> */
[----:B------:R-:W-:Y:S01]  /*15f20*/  FADD.FTZ R3, R138, R3 ;  /* 0x000000038a037221 */ /* 0x000fe20000010000 */
[----:B------:R-:W-:Y:S01]  /*15f30*/  MOV R138, R2 ;  /* 0x00000002008a7202 */ /* 0x000fe20000000f00 */
[----:B------:R-:W-:Y:S02]  /*15f40*/  FADD.FTZ R4, R193, R4 ;  /* 0x00000004c1047221 */ /* 0x000fe40000010000 */
[----:B------:R-:W-:Y:S03]  /*15f50*/  FADD.FTZ R0, R67, R7 ;  /* 0x0000000743007221 */ /* 0x000fe60000010000 */
[----:B------:R-:W-:Y:S01]  /*15f60*/  STL [R1+0x4], R4 ;  /* 0x0000040401007387 */ /* 0x000fe20000100800 */
[----:B------:R-:W-:Y:S03]  /*15f70*/  FADD.FTZ R0, R66, R0 ;  /* 0x0000000042007221 */ /* 0x000fe60000010000 */
[----:B------:R1:W-:Y:S04]  /*15f80*/  STL [R1+0x8], R3 ;  /* 0x0000080301007387 */ /* 0x0003e80000100800 */
[----:B------:R2:W-:Y:S01]  /*15f90*/  STL [R1+0xc], R0 ;  /* 0x00000c0001007387 */ /* 0x0005e20000100800 */
[----:B-1----:R-:W-:Y:S02]  /*15fa0*/  MOV R3, R134 ;  /* 0x0000008600037202 */ /* 0x002fe40000000f00 */
[----:B--2---:R-:W-:Y:S01]  /*15fb0*/  MOV R0, R135 ;  /* 0x0000008700007202 */ /* 0x004fe20000000f00 */
[----:B------:R-:W-:-:S05]  /*15fc0*/  @P0 BRA `(.L_x_865) ;  /* 0xffffc17000000947 */ /* 0x000fca000383ffff */
.L_x_864:
[----:B----4-:R-:W2:Y:S04]  /*15fd0*/  LDL.LU R7, [R1] ;  /* 0x0000000001077983 */ /* 0x010ea80000300800 */
        /* <DEDUP_REMOVED lines=10> */
[----:B----4-:R-:W3:Y:S01]  /*16080*/  SHFL.BFLY PT, R8, R9, 0x2, 0x1f ;  /* 0x0c401f0009087f89 */ /* 0x010ee200000e0000 */
[----:B-1----:R-:W-:-:S03]  /*16090*/  FADD.FTZ R5, R5, R7 ;  /* 0x0000000705057221 */ /* 0x002fc60000010000 */
[----:B------:R-:W1:Y:S01]  /*160a0*/  SHFL.BFLY PT, R7, R10, 0x2, 0x1f ;  /* 0x0c401f000a077f89 */ /* 0x000e6200000e0000 */
        /* <DEDUP_REMOVED lines=107> */
.L_x_834:
        /* <DEDUP_REMOVED lines=125> */
.L_x_867:
        /* <DEDUP_REMOVED lines=67> */
[----:B------:R-:W-:-:S03]  /*17360*/  IADD3.X R5, R13, R5, R9, P1, !PT ;  /* 0x000000050d057210 */ /* 0x000fc60000ffe409 */
[----:B------:R-:W-:Y:S01]  /*17370*/  IMAD R11, R10, c[0x0][0x3f4], R7 ;  /* 0x0000fd000a0b7a24 */ /* 0x000fe200078e0207 */
[----:B------:R-:W-:Y:S01]  /*17380*/  SHF.R.S32.HI R10, RZ, 0x1f, R0 ;  /* 0x0000001fff0a7819 */ /* 0x000fe20000011400 */
        /* <DEDUP_REMOVED lines=113> */
.L_x_866:
        /* <DEDUP_REMOVED lines=19> */
.L_x_868:
        /* <DEDUP_REMOVED lines=40> */
.L_x_870:
[----:B------:R-:W-:Y:S05]  /*17e50*/  BSYNC B0 ;  /* 0x0000000000007941 */ /* 0x000fea0003800000 */
.L_x_869:
        /* <DEDUP_REMOVED lines=103> */
.L_x_871:
        /* <DEDUP_REMOVED lines=11> */
.L_x_1483:


//--------------------- .text._ZN7cutlass13device_kernelIN5flash19enable_sm80_to_sm89INS1_16FlashAttnFwdSm80INS1_25CollectiveMainloopFwdSm80ILi4ELi1ELb0EN4cute5tupleIJNS5_1CILi128EEENS7_ILi96EEENS7_ILi64EEEEEELi64ENS_6half_tEfNS_4arch4Sm80ELb0ELb1ELb0ELb0ELb0ELb0ELb1ELb0EEENS1_21CollectiveEpilogueFwdINS6_IJS8_SA_S9_EEENS6_IJNS7_ILi1EEESI_SI_EEESC_SE_Li128ELb0ELb1ELb0ELb0EEENS1_19SingleTileSchedulerILb0ELb0ELb1ELi128EEEEEEEEEvNT_6ParamsE --------------------------
	.section	.text._ZN7cutlass13device_kernelIN5flash19enable_sm80_to_sm89INS1_16FlashAttnFwdSm80INS1_25CollectiveMainloopFwdSm80ILi4ELi1ELb0EN4cute5tupleIJNS5_1CILi128EEENS7_ILi96EEENS7_ILi64EEEEEELi64ENS_6half_tEfNS_4arch4Sm80ELb0ELb1ELb0ELb0ELb0ELb0ELb1ELb0EEENS1_21CollectiveEpilogueFwdINS6_IJS8_SA_S9_EEENS6_IJNS7_ILi1EEESI_SI_EEESC_SE_Li128ELb0ELb1ELb0ELb0EEENS1_19SingleTileSchedulerILb0ELb0ELb1ELi128EEEEEEEEEvNT_6ParamsE,"ax",@progbits
	.sectioninfo	@"SHI_REGISTERS=255"
	.align	128
.text._ZN7cutlass13device_kernelIN5flash19enable_sm80_to_sm89INS1_16FlashAttnFwdSm80INS1_25CollectiveMainloopFwdSm80ILi4ELi1ELb0EN4cute5tupleIJNS5_1CILi128EEENS7_ILi96EEENS7_ILi64EEEEEELi64ENS_6half_tEfNS_4arch4Sm80ELb0ELb1ELb0ELb0ELb0ELb0ELb1ELb0EEENS1_21CollectiveEpilogueFwdINS6_IJS8_SA_S9_EEENS6_IJNS7_ILi1EEESI_SI_EEESC_SE_Li128ELb0ELb1ELb0ELb0EEENS1_19SingleTileSchedulerILb0ELb0ELb1ELi128EEEEEEEEEvNT_6ParamsE:
        .type           _ZN7cutlass13device_kernelIN5flash19enable_sm80_to_sm89INS1_16FlashAttnFwdSm80INS1_25CollectiveMainloopFwdSm80ILi4ELi1ELb0EN4cute5tupleIJNS5_1CILi128EEENS7_ILi96EEENS7_ILi64EEEEEELi64ENS_6half_tEfNS_4arch4Sm80ELb0ELb1ELb0ELb0ELb0ELb0ELb1ELb0EEENS1_21CollectiveEpilogueFwdINS6_IJS8_SA_S9_EEENS6_IJNS7_ILi1EEESI_SI_EEESC_SE_Li128ELb0ELb1ELb0ELb0EEENS1_19SingleTileSchedulerILb0ELb0ELb1ELi128EEEEEEEEEvNT_6ParamsE,@function
        .size           _ZN7cutlass13device_kernelIN5flash19enable_sm80_to_sm89INS1_16FlashAttnFwdSm80INS1_25CollectiveMainloopFwdSm80ILi4ELi1ELb0EN4cute5tupleIJNS5_1CILi128EEENS7_ILi96EEENS7_ILi64EEEEEELi64ENS_6half_tEfNS_4arch4Sm80ELb0ELb1ELb0ELb0ELb0ELb0ELb1ELb0EEENS1_21CollectiveEpilogueFwdINS6_IJS8_SA_S9_EEENS6_IJNS7_ILi1EEESI_SI_EEESC_SE_Li128ELb0ELb1ELb0ELb0EEENS1_19SingleTileSchedulerILb0ELb0ELb1ELi128EEEEEEEEEvNT_6ParamsE,(.L_x_1484 - _ZN7cutlass13device_kernelIN5flash19enable_sm80_to_sm89INS1_16FlashAttnFwdSm80INS1_25CollectiveMainloopFwdSm80ILi4ELi1ELb0EN4cute5tupleIJNS5_1CILi128EEENS7_ILi96EEENS7_ILi64EEEEEELi64ENS_6half_tEfNS_4arch4Sm80ELb0ELb1ELb0ELb0ELb0ELb0ELb1ELb0EEENS1_21CollectiveEpilogueFwdINS6_IJS8_SA_S9_EEENS6_IJNS7_ILi1EEESI_SI_EEESC_SE_Li128ELb0ELb1ELb0ELb0EEENS1_19SingleTileSchedulerILb0ELb0ELb1ELi128EEEEEEEEEvNT_6ParamsE)
        .other          _ZN7cutlass13device_kernelIN5flash19enable_sm80_to_sm89INS1_16FlashAttnFwdSm80INS1_25CollectiveMainloopFwdSm80ILi4ELi1ELb0EN4cute5tupleIJNS5_1CILi128EEENS7_ILi96EEENS7_ILi64EEEEEELi64ENS_6half_tEfNS_4arch4Sm80ELb0ELb1ELb0ELb0ELb0ELb0ELb1ELb0EEENS1_21CollectiveEpilogueFwdINS6_IJS8_SA_S9_EEENS6_IJNS7_ILi1EEESI_SI_EEESC_SE_Li128ELb0ELb1ELb0ELb0EEENS1_19SingleTileSchedulerILb0ELb0ELb1ELi128EEEEEEEEEvNT_6ParamsE,@"STO_CUDA_ENTRY STV_DEFAULT"
_ZN7cutlass13device_kernelIN5flash19enable_sm80_to_sm89INS1_16FlashAttnFwdSm80INS1_25CollectiveMainloopFwdSm80ILi4ELi1ELb0EN4cute5tupleIJNS5_1CILi128EEENS7_ILi96EEENS7_ILi64EEEEEELi64ENS_6half_tEfNS_4arch4Sm80ELb0ELb1ELb0ELb0ELb0ELb0ELb1ELb0EEENS1_21CollectiveEpilogueFwdINS6_IJS8_SA_S9_EEENS6_IJNS7_ILi1EEESI_SI_EEESC_SE_Li128ELb0ELb1ELb0ELb0EEENS1_19SingleTileSchedulerILb0ELb0ELb1ELi128EEEEEEEEEvNT_6ParamsE:
        /* <DEDUP_REMOVED lines=37> */
.L_x_873:
[----:B------:R-:W-:Y:S02]  /*0250*/  ULDC UR4, c[0x0][0x32c] ;  /* 0x0000cb0000047ab9 */ /* 0x000fe40000000800 */
[----:B------:R-:W-:-:S03]  /*0260*/  UISETP.NE.AND UP0, UPT, UR8, UR4, UPT ;  /* 0x000000040800728c */ /* 0x000fc6000bf05270 */
[----:B------:R-:W-:Y:S02]  /*0270*/  ULDC.64 UR4, c[0x0][0x330] ;  /* 0x0000cc0000047ab9 */ /* 0x000fe40000000a00 */
[----:B------:R-:W-:-:S06]  /*0280*/  UIMAD.WIDE.U32 UR10, UR6, UR4, URZ ;  /* 0x00000004060a72a5 */ /* 0x000fcc000f8e003f */
[----:B------:R-:W-:Y:S02]  /*0290*/  @UP0 USHF.R.U32.HI UR6, URZ, UR5, UR11 ;  /* 0x000000053f060299 */ /* 0x000fe4000801160b */
.L_x_874:
[----:B------:R-:W-:Y:S02]  /*02a0*/  ULDC UR4, c[0x0][0x32c] ;  /* 0x0000cb0000047ab9 */ /* 0x000fe40000000800 */
[----:B------:R-:W-:-:S06]  /*02b0*/  UIMAD UR4, UR6, UR4, UR4 ;  /* 0x00000004060472a4 */ /* 0x000fcc000f8e0204 */
[----:B------:R-:W-:-:S03]  /*02c0*/  IMNMX R0, R0, UR4, PT ;  /* 0x0000000400007c17 */ /* 0x000fc6000b800200 */
.L_x_872:
        /* <DEDUP_REMOVED lines=34> */
.L_x_876:
[----:B------:R-:W-:Y:S02]  /*04f0*/  ULDC UR4, c[0x0][0x32c] ;  /* 0x0000cb0000047ab9 */ /* 0x000fe40000000800 */
[----:B------:R-:W-:-:S03]  /*0500*/  UISETP.NE.AND UP0, UPT, UR4, 0x1, UPT ;  /* 0x000000010400788c */ /* 0x000fc6000bf05270 */
[----:B------:R-:W-:Y:S02]  /*0510*/  ULDC.64 UR4, c[0x0][0x330] ;  /* 0x0000cc0000047ab9 */ /* 0x000fe40000000a00 */
[----:B------:R-:W-:-:S06]  /*0520*/  UIMAD.WIDE.U32 UR12, UR10, UR4, URZ ;  /* 0x000000040a0c72a5 */ /* 0x000fcc000f8e003f */
[----:B------:R-:W-:Y:S02]  /*0530*/  @UP0 USHF.R.U32.HI UR10, URZ, UR5, UR13 ;  /* 0x000000053f0a0299 */ /* 0x000fe4000801160d */
.L_x_877:
[----:B------:R-:W-:Y:S02]  /*0540*/  ULDC UR4, c[0x0][0x32c] ;  /* 0x0000cb0000047ab9 */ /* 0x000fe40000000800 */
[----:B------:R-:W-:-:S04]  /*0550*/  UIMAD UR4, UR10, UR4, URZ ;  /* 0x000000040a0472a4 */ /* 0x000fc8000f8e023f */
[----:B------:R-:W-:-:S04]  /*0560*/  UISETP.LT.AND UP0, UPT, UR8, UR4, UPT ;  /* 0x000000040800728c */ /* 0x000fc8000bf01270 */
[----:B------:R-:W-:-:S04]  /*0570*/  USEL UR8, UR8, UR4, !UP0 ;  /* 0x0000000408087287 */ /* 0x000fc8000c000000 */
.L_x_875:
        /* <DEDUP_REMOVED lines=384> */
[----:B------:R-:W-:Y:S01]  /*1d80*/  HMMA.16816.F32 R96, R16, R50, R96 ;  /* 0x000000321060723c */ /* 0x000fe20000001860 */
[----:B------:R2:W-:Y:S01]  /*1d90*/  LDGSTS.E.BYPASS.LTC128B.128 [R231+0x1100], [R10.64], !P0 ;  /* 0x011000000ae77fae */ /* 0x0005e2000c101d4c */
[----:B------:R-:W-:-:S03]  /*1da0*/  IMAD.IADD R217, R0, 0x1, R223 ;  /* 0x0000000100d97824 */ /* 0x000fc600078e02df */
        /* <DEDUP_REMOVED lines=17> */
[----:B------:R-:W-:Y:S02]  /*1ec0*/  HMMA.16816.F32 R80, R16, R48, R80 ;  /* 0x000000301050723c */ /* 0x000fe40000001850 */
[----:B------:R-:W5:Y:S04]  /*1ed0*/  LDSM.16.M88.4 R72, [R218+0x5100] ;  /* 0x00510000da48783b */ /* 0x000f680000000200 */
[----:B------:R-:W-:Y:S02]  /*1ee0*/  LDSM.16.M88.4 R84, [R218+0x5900] ;  /* 0x00590000da54783b */ /* 0x000fe40000000200 */
[----:B------:R-:W-:Y:S02]  /*1ef0*/  HMMA.16816.F32 R68, R4, R70, R156 ;  /* 0x000000460444723c */ /* 0x000fe4000000189c */
[----:B------:R-:W-:Y:S04]  /*1f00*/  LDSM.16.M88.4 R64, [R218+0x3100] ;  /* 0x00310000da40783b */ /* 0x000fe80000000200 */
[----:B------:R-:W0:Y:S02]  /*1f10*/  LDGDEPBAR ;  /* 0x00000000000079af */ /* 0x000e240000000000 */
[C---:B-1----:R-:W-:Y:S02]  /*1f20*/  HMMA.16816.F32 R8, R16.reuse, R32, R60 ;  /* 0x000000201008723c */ /* 0x042fe4000000183c */
[----:B------:R-:W1:Y:S06]  /*1f30*/  LDSM.16.M88.4 R60, [R218+0x3900] ;  /* 0x00390000da3c783b */ /* 0x000e6c0000000200 */
[----:B------:R-:W-:Y:S08]  /*1f40*/  HMMA.16816.F32 R76, R16, R28, R76 ;  /* 0x0000001c104c723c */ /* 0x000ff0000000184c */
[----:B------:R-:W-:Y:S08]  /*1f50*/  HMMA.16816.F32 R176, R4, R48, R176 ;  /* 0x0000003004b0723c */ /* 0x000ff000000018b0 */
[----:B--2---:R-:W-:Y:S01]  /*1f60*/  HMMA.16816.F32 R132, R24, R52, R12 ;  /* 0x000000341884723c */ /* 0x004fe2000000180c */
[----:B------:R-:W2:Y:S07]  /*1f70*/  LDSM.16.M88.4 R12, [R220+0x6100] ;  /* 0x00610000dc0c783b */ /* 0x000eae0000000200 */
[C---:B------:R-:W-:Y:S08]  /*1f80*/  HMMA.16816.F32 R180, R4.reuse, R40, R180 ;  /* 0x0000002804b4723c */ /* 0x040ff000000018b4 */
[C---:B------:R-:W-:Y:S08]  /*1f90*/  HMMA.16816.F32 R48, R4.reuse, R50, R148 ;  /* 0x000000320430723c */ /* 0x040ff00000001894 */
[----:B------:R-:W-:Y:S01]  /*1fa0*/  HMMA.16816.F32 R140, R4, R42, R140 ;  /* 0x0000002a048c723c */ /* 0x000fe2000000188c */
[----:B------:R-:W-:Y:S07]  /*1fb0*/  LDSM.16.M88.4 R40, [R217+0x800] ;  /* 0x00080000d928783b */ /* 0x000fee0000000200 */
[C---:B------:R-:W-:Y:S08]  /*1fc0*/  HMMA.16816.F32 R124, R16.reuse, R38, R124 ;  /* 0x00000026107c723c */ /* 0x040ff0000000187c */
[----:B------:R-:W-:Y:S01]  /*1fd0*/  HMMA.16816.F32 R152, R16, R34, R116 ;  /* 0x000000221098723c */ /* 0x000fe20000001874 */
        /* <DEDUP_REMOVED lines=8> */
[----:B------:R-:W2:Y:S04]  /*2060*/  LDSM.16.M88.4 R4, [R221+0x8100] ;  /* 0x00810000dd04783b */ /* 0x000ea80000000200 */
[----:B------:R-:W-:Y:S03]  /*2070*/  LDSM.16.M88.4 R28, [R217+0x2000] ;  /* 0x00200000d91c783b */ /* 0x000fe60000000200 */
[C---:B---3--:R-:W-:Y:S01]  /*2080*/  HMMA.16816.F32 R148, R24.reuse, R56, R44 ;  /* 0x000000381894723c */ /* 0x048fe2000000182c */
[----:B------:R-:W-:Y:S07]  /*2090*/  LDSM.16.M88.4 R44, [R217] ;  /* 0x00000000d92c783b */ /* 0x000fee0000000200 */
[----:B-----5:R-:W-:Y:S01]  /*20a0*/  HMMA.16816.F32 R128, R24, R72, R8 ;  /* 0x000000481880723c */ /* 0x020fe20000001808 */
[----:B------:R-:W3:Y:S01]  /*20b0*/  LDSM.16.M88.4 R8, [R221+0x6100] ;  /* 0x00610000dd08783b */ /* 0x000ee20000000200 */
[----:B------:R-:W-:-:S06]  /*20c0*/  DEPBAR.LE SB0, 0x0 ;  /* 0x000080000000791a */ /* 0x000fcc0000000000 */
[C---:B-1----:R-:W-:Y:S08]  /*20d0*/  HMMA.16816.F32 R112, R24.reuse, R62, R96 ;  /* 0x0000003e1870723c */ /* 0x042ff00000001860 */
[C---:B------:R-:W-:Y:S08]  /*20e0*/  HMMA.16816.F32 R108, R24.reuse, R58, R92 ;  /* 0x0000003a186c723c */ /* 0x040ff0000000185c */
[C---:B------:R-:W-:Y:S08]  /*20f0*/  HMMA.16816.F32 R96, R24.reuse, R86, R136 ;  /* 0x000000561860723c */ /* 0x040ff00000001888 */
[----:B------:R-:W-:Y:S08]  /*2100*/  HMMA.16816.F32 R116, R24, R66, R88 ;  /* 0x000000421874723c */ /* 0x000ff00000001858 */
[----:B--2---:R-:W-:Y:S08]  /*2110*/  HMMA.16816.F32 R92, R12, R64, R144 ;  /* 0x000000400c5c723c */ /* 0x004ff00000001890 */
        /* <DEDUP_REMOVED lines=16> */
[----:B------:R-:W-:Y:S08]  /*2220*/  HMMA.16816.F32 R168, R4, R18, R96 ;  /* 0x0000001204a8723c */ /* 0x000ff00000001860 */
[C---:B---3--:R-:W-:Y:S08]  /*2230*/  HMMA.16816.F32 R96, R8.reuse, R44, R92 ;  /* 0x0000002c0860723c */ /* 0x048ff0000000185c */
[C---:B------:R-:W-:Y:S08]  /*2240*/  HMMA.16816.F32 R92, R8.reuse, R46, R88 ;  /* 0x0000002e085c723c */ /* 0x040ff00000001858 */
[C---:B------:R-:W-:Y:S08]  /*2250*/  HMMA.16816.F32 R88, R8.reuse, R40, R80 ;  /* 0x000000280858723c */ /* 0x040ff00000001850 */
[C---:B------:R-:W-:Y:S08]  /*2260*/  HMMA.16816.F32 R84, R8.reuse, R42, R76 ;  /* 0x0000002a0854723c */ /* 0x040ff0000000184c */
[----:B------:R-:W-:Y:S08]  /*2270*/  HMMA.16816.F32 R80, R8, R36, R68 ;  /* 0x000000240850723c */ /* 0x000ff00000001844 */
[----:B------:R-:W-:Y:S08]  /*2280*/  HMMA.16816.F32 R140, R4, R32, R132 ;  /* 0x00000020048c723c */ /* 0x000ff00000001884 */
        /* <DEDUP_REMOVED lines=48> */
.L_x_879:
[----:B----4-:R-:W-:Y:S01]  /*2590*/  LOP3.LUT R0, R199, 0xffffffe0, RZ, 0xc0, !PT ;  /* 0xffffffe0c7007812 */ /* 0x010fe200078ec0ff */
[----:B------:R-:W-:Y:S01]  /*25a0*/  ULDC UR11, c[0x0][0x324] ;  /* 0x0000c900000b7ab9 */ /* 0x000fe20000000800 */
[----:B--2---:R-:W-:Y:S01]  /*25b0*/  LEA.HI R5, R201, R202, RZ, 0x2 ;  /* 0x000000cac9057211 */ /* 0x004fe200078f10ff */
[----:B------:R-:W-:Y:S01]  /*25c0*/  ULOP3.LUT UR11, URZ, UR11, URZ, 0x33, !UPT ;  /* 0x0000000b3f0b7292 */ /* 0x000fe2000f8e333f */
[----:B------:R-:W-:Y:S01]  /*25d0*/  SHF.R.S32.HI R4, RZ, 0x1f, R198 ;  /* 0x0000001fff047819 */ /* 0x000fe200000114c6 */
[----:B------:R-:W-:Y:S01]  /*25e0*/  IMAD.IADD R0, R202, 0x1, -R0 ;  /* 0x00000001ca007824 */ /* 0x000fe200078e0a00 */
[----:B------:R-:W-:Y:S01]  /*25f0*/  LOP3.LUT R5, R5, 0xfffffffc, RZ, 0xc0, !PT ;  /* 0xfffffffc05057812 */ /* 0x000fe200078ec0ff */
[----:B------:R-:W0:Y:S01]  /*2600*/  LDGDEPBAR ;  /* 0x00000000000079af */ /* 0x000e220000000000 */
[----:B------:R-:W-:Y:S02]  /*2610*/  LEA.HI R4, R4, R198, RZ, 0x2 ;  /* 0x000000c604047211 */ /* 0x000fe400078f10ff */
[----:B------:R-:W-:Y:S01]  /*2620*/  SHF.R.S32.HI R7, RZ, 0x1f, R0 ;  /* 0x0000001fff077819 */ /* 0x000fe20000011400 */
[----:B------:R-:W-:Y:S01]  /*2630*/  IMAD.IADD R5, R202, 0x1, -R5 ;  /* 0x00000001ca057824 */ /* 0x000fe200078e0a05 */
[----:B------:R-:W-:-:S02]  /*2640*/  LOP3.LUT R6, R4, 0xffffffc, RZ, 0xc0, !PT ;  /* 0x0ffffffc04067812 */ /* 0x000fc400078ec0ff */
[----:B------:R-:W-:Y:S02]  /*2650*/  LEA.HI R7, R7, R0, RZ, 0x2 ;  /* 0x0000000007077211 */ /* 0x000fe400078f10ff */
[----:B------:R-:W-:Y:S01]  /*2660*/  LEA.HI R4, R5, R5, RZ, 0x1 ;  /* 0x0000000505047211 */ /* 0x000fe200078f08ff */
[----:B------:R-:W-:Y:S01]  /*2670*/  IMAD.IADD R8, R198, 0x1, -R6 ;  /* 0x00000001c6087824 */ /* 0x000fe200078e0a06 */
[----:B------:R-:W-:Y:S02]  /*2680*/  LEA.HI.SX32 R6, R7, UR7, 0x1e ;  /* 0x0000000707067c11 */ /* 0x000fe4000f8ff2ff */
[----:B------:R-:W-:Y:S01]  /*2690*/  PLOP3.LUT P1, PT, PT, PT, UP2, 0x80, 0x0 ;  /* 0x000000000000781c */ /* 0x000fe20003f2f028 */
[C---:B------:R-:W-:Y:S01]  /*26a0*/  IMAD.SHL.U32 R9, R4.reuse, 0x20, RZ ;  /* 0x0000002004097824 */ /* 0x040fe200078e00ff */
[----:B------:R-:W-:Y:S01]  /*26b0*/  LOP3.LUT R4, R4, 0x1ffffffe, RZ, 0xc0, !PT ;  /* 0x1ffffffe04047812 */ /* 0x000fe200078ec0ff */
[----:B------:R-:W-:Y:S01]  /*26c0*/  IMAD R8, R8, 0x10, R6 ;  /* 0x0000001008087824 */ /* 0x000fe200078e0206 */
[----:B------:R-:W-:-:S02]  /*26d0*/  PLOP3.LUT P0, PT, PT, PT, UP2, 0x80, 0x0 ;  /* 0x000000000000781c */ /* 0x000fc40003f0f028 */
[----:B------:R-:W-:Y:S01]  /*26e0*/  LOP3.LUT R6, R9, 0xffffffc0, RZ, 0xc0, !PT ;  /* 0xffffffc009067812 */ /* 0x000fe200078ec0ff */
[----:B------:R-:W-:-:S04]  /*26f0*/  IMAD.IADD R5, R5, 0x1, -R4 ;  /* 0x0000000105057824 */ /* 0x000fc800078e0a04 */
[----:B------:R-:W-:-:S04]  /*2700*/  IMAD.IADD R4, R6, 0x1, R8 ;  /* 0x0000000106047824 */ /* 0x000fc800078e0208 */
[----:B------:R-:W-:-:S04]  /*2710*/  IMAD R10, R5, 0x8, R4 ;  /* 0x00000008050a7824 */ /* 0x000fc800078e0204 */
[----:B------:R-:W-:Y:S01]  /*2720*/  @P1 IMAD.HI.U32 R4, R10, c[0x0][0x2c8], RZ ;  /* 0x0000b2000a041a27 */ /* 0x000fe200078e00ff */
[----:B------:R1:W-:Y:S03]  /*2730*/  STL [R1+0x20], R10 ;  /* 0x0000200a01007387 */ /* 0x0003e60000100800 */
[----:B------:R-:W-:Y:S01]  /*2740*/  IMAD.MOV.U32 R9, RZ, RZ, R10 ;  /* 0x000000ffff097224 */ /* 0x000fe200078e000a */
[----:B------:R-:W-:Y:S02]  /*2750*/  @P0 SHF.R.U32.HI R9, RZ, c[0x0][0x2cc], R4 ;  /* 0x0000b300ff090a19 */ /* 0x000fe40000011604 */
[----:B------:R-:W-:Y:S02]  /*2760*/  LOP3.LUT R4, R7, 0x7ffffffc, RZ, 0xc0, !PT ;  /* 0x7ffffffc07047812 */ /* 0x000fe400078ec0ff */
[----:B------:R-:W-:Y:S01]  /*2770*/  PLOP3.LUT P0, PT, PT, PT, UP1, 0x40, 0x0 ;  /* 0x000000000000781c */ /* 0x000fe20003f0e818 */
[----:B------:R-:W2:Y:S02]  /*2780*/  SHFL.IDX PT, R6, R9, RZ, 0x1c1f ;  /* 0x001c1fff09067589 */ /* 0x000ea400000e0000 */
[----:B------:R-:W-:Y:S01]  /*2790*/  IMAD.IADD R4, R0, 0x1, -R4 ;  /* 0x0000000100047824 */ /* 0x000fe200078e0a04 */
[----:B------:R-:W-:-:S03]  /*27a0*/  IADD3.X R0, R20, c[0x0][0x1d0], RZ, PT, !PT ;  /* 0x0000740014007a10 */ /* 0x000fc60003ffe4ff */
[----:B------:R-:W-:-:S04]  /*27b0*/  IMAD.SHL.U32 R8, R4, 0x2, RZ ;  /* 0x0000000204087824 */ /* 0x000fc800078e00ff */
[--C-:B------:R-:W-:Y:S01]  /*27c0*/  IMAD.IADD R13, R20, 0x1, -R8.reuse ;  /* 0x00000001140d7824 */ /* 0x100fe200078e0a08 */
[----:B------:R3:W-:Y:S01]  /*27d0*/  STL [R1+0x18], R8 ;  /* 0x0000180801007387 */ /* 0x0007e20000100800 */
[----:B------:R-:W-:Y:S02]  /*27e0*/  IADD3 R0, R0, -c[0x0][0x168], -R8 ;  /* 0x80005a0000007a10 */ /* 0x000fe40007ffe808 */
[----:B------:R-:W-:Y:S02]  /*27f0*/  IADD3 R11, -R8, c[0x0][0x1d0], R20 ;  /* 0x00007400080b7a10 */ /* 0x000fe40007ffe114 */
[C---:B-1----:R-:W-:Y:S02]  /*2800*/  IADD3 R10, R0.reuse, c[0x0][0x328], RZ ;  /* 0x0000ca00000a7a10 */ /* 0x042fe40007ffe0ff */
[----:B------:R-:W-:Y:S01]  /*2810*/  IADD3 R12, R0, UR11, RZ ;  /* 0x0000000b000c7c10 */ /* 0x000fe2000fffe0ff */
[----:B------:R-:W-:Y:S02]  /*2820*/  IMAD.IADD R0, R196, 0x1, R21 ;  /* 0x00000001c4007824 */ /* 0x000fe400078e0215 */
[----:B--2---:R-:W-:-:S02]  /*2830*/  IMAD.IADD R5, R10, 0x1, R6 ;  /* 0x000000010a057824 */ /* 0x004fc400078e0206 */
[----:B------:R-:W-:-:S03]  /*2840*/  IMAD.IADD R4, R12, 0x1, R6 ;  /* 0x000000010c047824 */ /* 0x000fc600078e0206 */
[----:B------:R-:W-:Y:S01]  /*2850*/  IMNMX R5, R5, R11, PT ;  /* 0x0000000b05057217 */ /* 0x000fe20003800200 */
[----:B------:R-:W-:Y:S05]  /*2860*/  @P0 BRA `(.L_x_880) ;  /* 0x0000015000000947 */ /* 0x000fea0003800000 */
[----:B------:R-:W-:Y:S01]  /*2870*/  IADD3 R6, R6, c[0x0][0x1d0], RZ ;  /* 0x0000740006067a10 */ /* 0x000fe20007ffe0ff */
        /* <DEDUP_REMOVED lines=11> */
.L_x_882:
[----:B------:R-:W-:-:S04]  /*2930*/  MOV R7, c[0x0][0x32c] ;  /* 0x0000cb0000077a02 */ /* 0x000fc80000000f00 */
[----:B------:R-:W-:-:S13]  /*2940*/  ISETP.NE.AND P0, PT, R7, 0x1, PT ;  /* 0x000000010700780c */ /* 0x000fda0003f05270 */
[----:B------:R-:W-:-:S05]  /*2950*/  @P0 IMAD.HI.U32 R7, R6, c[0x0][0x330], RZ ;  /* 0x0000cc0006070a27 */ /* 0x000fca00078e00ff */
[----:B------:R-:W-:Y:S02]  /*2960*/  @P0 SHF.R.U32.HI R6, RZ, c[0x0][0x334], R7 ;  /* 0x0000cd00ff060a19 */ /* 0x000fe40000011607 */
.L_x_883:
[----:B------:R-:W-:Y:S05]  /*2970*/  BSYNC B0 ;  /* 0x0000000000007941 */ /* 0x000fea0003800000 */
.L_x_881:
[----:B------:R-:W-:-:S05]  /*2980*/  IMAD R6, R6, c[0x0][0x32c], R13 ;  /* 0x0000cb0006067a24 */ /* 0x000fca00078e020d */
[----:B------:R-:W-:Y:S02]  /*2990*/  IADD3 R7, R6, c[0x0][0x32c], RZ ;  /* 0x0000cb0006077a10 */ /* 0x000fe40007ffe0ff */
[----:B------:R-:W-:Y:S02]  /*29a0*/  IMNMX R4, R4, R6, !PT ;  /* 0x0000000604047217 */ /* 0x000fe40007800200 */
[----:B------:R-:W-:Y:S02]  /*29b0*/  IMNMX R5, R5, R7, PT ;  /* 0x0000000705057217 */ /* 0x000fe40003800200 */
.L_x_880:
[----:B---3--:R-:W1:Y:S01]  /*29c0*/  SHFL.IDX PT, R8, R9, 0x1, 0x1c1f ;  /* 0x003c1f0009087f89 */ /* 0x008e6200000e0000 */
[----:B------:R-:W-:Y:S01]  /*29d0*/  PLOP3.LUT P0, PT, PT, PT, UP1, 0x40, 0x0 ;  /* 0x000000000000781c */ /* 0x000fe20003f0e818 */
[--C-:B-1----:R-:W-:Y:S02]  /*29e0*/  IMAD.IADD R7, R10, 0x1, R8.reuse ;  /* 0x000000010a077824 */ /* 0x102fe400078e0208 */
[----:B------:R-:W-:-:S03]  /*29f0*/  IMAD.IADD R6, R12, 0x1, R8 ;  /* 0x000000010c067824 */ /* 0x000fc600078e0208 */
[----:B------:R-:W-:-:S07]  /*2a00*/  IMNMX R7, R7, R11, PT ;  /* 0x0000000b07077217 */ /* 0x000fce0003800200 */
        /* <DEDUP_REMOVED lines=13> */
.L_x_886:
[----:B------:R-:W-:-:S04]  /*2ae0*/  MOV R14, c[0x0][0x32c] ;  /* 0x0000cb00000e7a02 */ /* 0x000fc80000000f00 */
[----:B------:R-:W-:-:S13]  /*2af0*/  ISETP.NE.AND P0, PT, R14, 0x1, PT ;  /* 0x000000010e00780c */ /* 0x000fda0003f05270 */
[----:B------:R-:W-:-:S05]  /*2b00*/  @P0 IMAD.HI.U32 R14, R8, c[0x0][0x330], RZ ;  /* 0x0000cc00080e0a27 */ /* 0x000fca00078e00ff */
[----:B------:R-:W-:Y:S02]  /*2b10*/  @P0 SHF.R.U32.HI R8, RZ, c[0x0][0x334], R14 ;  /* 0x0000cd00ff080a19 */ /* 0x000fe4000001160e */
.L_x_887:
[----:B------:R-:W-:Y:S05]  /*2b20*/  BSYNC B0 ;  /* 0x0000000000007941 */ /* 0x000fea0003800000 */
.L_x_885:
[----:B------:R-:W-:-:S05]  /*2b30*/  IMAD R8, R8, c[0x0][0x32c], R13 ;  /* 0x0000cb0008087a24 */ /* 0x000fca00078e020d */
[----:B------:R-:W-:Y:S02]  /*2b40*/  IADD3 R14, R8, c[0x0][0x32c], RZ ;  /* 0x0000cb00080e7a10 */ /* 0x000fe40007ffe0ff */
[----:B------:R-:W-:Y:S02]  /*2b50*/  IMNMX R6, R6, R8, !PT ;  /* 0x0000000806067217 */ /* 0x000fe40007800200 */
[----:B------:R-:W-:Y:S02]  /*2b60*/  IMNMX R7, R7, R14, PT ;  /* 0x0000000e07077217 */ /* 0x000fe40003800200 */
.L_x_884:
[C---:B------:R-:W-:Y:S01]  /*2b70*/  ISETP.GE.AND P0, PT, R20.reuse, 0x9, PT ;  /* 0x000000091400780c */ /* 0x040fe20003f06270 */
[----:B------:R-:W1:Y:S01]  /*2b80*/  SHFL.IDX PT, R8, R9, 0x2, 0x1c1f ;  /* 0x005c1f0009087f89 */ /* 0x000e6200000e0000 */
[----:B------:R-:W-:Y:S02]  /*2b90*/  ISETP.GE.AND P1, PT, R20, 0x2, PT ;  /* 0x000000021400780c */ /* 0x000fe40003f26270 */
[----:B------:R-:W-:Y:S02]  /*2ba0*/  P2R R31, PR, RZ, 0x1 ;  /* 0x00000001ff1f7803 */ /* 0x000fe40000000000 */
[----:B------:R-:W-:-:S02]  /*2bb0*/  ISETP.GT.AND P0, PT, R4, 0x8, !P0 ;  /* 0x000000080400780c */ /* 0x000fc40004704270 */
[----:B------:R-:W-:Y:S02]  /*2bc0*/  P2R R32, PR, RZ, 0x2 ;  /* 0x00000002ff207803 */ /* 0x000fe40000000000 */
[C---:B------:R-:W-:Y:S02]  /*2bd0*/  ISETP.LT.OR P0, PT, R5.reuse, 0x9, P0 ;  /* 0x000000090500780c */ /* 0x040fe40000701670 */
        /* <DEDUP_REMOVED lines=12> */
[----:B------:R-:W-:Y:S02]  /*2ca0*/  ISETP.LT.OR P1, PT, R5, 0xa, P1 ;  /* 0x0000000a0500780c */ /* 0x000fe40000f21670 */
        /* <DEDUP_REMOVED lines=41> */
[C---:B------:R-:W-:Y:S02]  /*2f40*/  ISETP.GE.AND P5, PT, R20.reuse, 0x39, PT ;  /* 0x000000391400780c */ /* 0x040fe40003fa6270 */
        /* <DEDUP_REMOVED lines=52> */
[----:B-1----:R-:W-:-:S03]  /*3290*/  IMAD.IADD R4, R12, 0x1, R8 ;  /* 0x000000010c047824 */ /* 0x002fc600078e0208 */
[----:B------:R-:W-:Y:S01]  /*32a0*/  ISETP.LT.OR P0, PT, R5, 0x5a, P0 ;  /* 0x0000005a0500780c */ /* 0x000fe20000701670 */
[----:B------:R-:W-:-:S03]  /*32b0*/  IMAD.IADD R5, R10, 0x1, R8 ;  /* 0x000000010a057824 */ /* 0x000fc600078e0208 */
[----:B------:R-:W-:Y:S02]  /*32c0*/  FSEL R233, R49, -INF , !P0 ;  /* 0xff80000031e97808 */ /* 0x000fe40004000000 */
[----:B------:R-:W-:Y:S02]  /*32d0*/  PLOP3.LUT P0, PT, PT, PT, UP1, 0x40, 0x0 ;  /* 0x000000000000781c */ /* 0x000fe40003f0e818 */
[----:B------:R-:W-:-:S11]  /*32e0*/  IMNMX R5, R5, R11, PT ;  /* 0x0000000b05057217 */ /* 0x000fd60003800200 */
        /* <DEDUP_REMOVED lines=13> */
.L_x_890:
[----:B------:R-:W-:-:S04]  /*33c0*/  MOV R33, c[0x0][0x32c] ;  /* 0x0000cb0000217a02 */ /* 0x000fc80000000f00 */
[----:B------:R-:W-:-:S13]  /*33d0*/  ISETP.NE.AND P0, PT, R33, 0x1, PT ;  /* 0x000000012100780c */ /* 0x000fda0003f05270 */
[----:B------:R-:W-:-:S05]  /*33e0*/  @P0 IMAD.HI.U32 R33, R8, c[0x0][0x330], RZ ;  /* 0x0000cc0008210a27 */ /* 0x000fca00078e00ff */
[----:B------:R-:W-:Y:S02]  /*33f0*/  @P0 SHF.R.U32.HI R8, RZ, c[0x0][0x334], R33 ;  /* 0x0000cd00ff080a19 */ /* 0x000fe40000011621 */
.L_x_891:
[----:B------:R-:W-:Y:S05]  /*3400*/  BSYNC B0 ;  /* 0x0000000000007941 */ /* 0x000fea0003800000 */
.L_x_889:
[----:B------:R-:W-:-:S05]  /*3410*/  IMAD R8, R8, c[0x0][0x32c], R13 ;  /* 0x0000cb0008087a24 */ /* 0x000fca00078e020d */
[----:B------:R-:W-:Y:S02]  /*3420*/  IADD3 R33, R8, c[0x0][0x32c], RZ ;  /* 0x0000cb0008217a10 */ /* 0x000fe40007ffe0ff */
[----:B------:R-:W-:Y:S02]  /*3430*/  IMNMX R4, R4, R8, !PT ;  /* 0x0000000804047217 */ /* 0x000fe40007800200 */
[----:B------:R-:W-:Y:S02]  /*3440*/  IMNMX R5, R5, R33, PT ;  /* 0x0000002105057217 */ /* 0x000fe40003800200 */
.L_x_888:
[----:B------:R-:W-:Y:S02]  /*3450*/  ISETP.NE.AND P0, PT, R31, RZ, PT ;  /* 0x000000ff1f00720c */ /* 0x000fe40003f05270 */
[----:B------:R-:W-:Y:S02]  /*3460*/  P2R R33, PR, RZ, 0x20 ;  /* 0x00000020ff217803 */ /* 0x000fe40000000000 */
[----:B------:R-:W-:Y:S02]  /*3470*/  ISETP.GT.AND P0, PT, R6, 0x8, !P0 ;  /* 0x000000080600780c */ /* 0x000fe40004704270 */
[----:B------:R-:W-:-:S02]  /*3480*/  P2R R8, PR, RZ, 0x40 ;  /* 0x00000040ff087803 */ /* 0x000fc40000000000 */
[----:B------:R-:W-:Y:S02]  /*3490*/  ISETP.LT.OR P0, PT, R7, 0x9, P0 ;  /* 0x000000090700780c */ /* 0x000fe40000701670 */
[----:B------:R-:W-:Y:S02]  /*34a0*/  ISETP.NE.AND P6, PT, R20, RZ, PT ;  /* 0x000000ff1400720c */ /* 0x000fe40003fc5270 */
        /* <DEDUP_REMOVED lines=45> */
[----:B------:R-:W-:Y:S02]  /*3780*/  ISETP.GT.AND P0, PT, R6, 0x38, !P5 ;  /* 0x000000380600780c */ /* 0x000fe40006f04270 */
[----:B------:R-:W-:Y:S02]  /*3790*/  ISETP.NE.AND P5, PT, R32, RZ, PT ;  /* 0x000000ff2000720c */ /* 0x000fe40003fa5270 */
        /* <DEDUP_REMOVED lines=34> */
[----:B------:R-:W-:-:S04]  /*39c0*/  ISETP.GT.AND P0, PT, R6, 0x58, !P0 ;  /* 0x000000580600780c */ /* 0x000fc80004704270 */
[----:B------:R-:W-:-:S04]  /*39d0*/  ISETP.LT.OR P0, PT, R7, 0x59, P0 ;  /* 0x000000590700780c */ /* 0x000fc80000701670 */
[----:B------:R-:W-:Y:S02]  /*39e0*/  FSEL R210, R50, -INF , !P0 ;  /* 0xff80000032d27808 */ /* 0x000fe40004000000 */
[----:B------:R-:W-:Y:S02]  /*39f0*/  ISETP.GT.AND P0, PT, R6, 0x59, !P6 ;  /* 0x000000590600780c */ /* 0x000fe40007704270 */
[----:B------:R-:W1:Y:S02]  /*3a00*/  SHFL.IDX PT, R6, R9, 0x3, 0x1c1f ;  /* 0x007c1f0009067f89 */ /* 0x000e6400000e0000 */
[----:B------:R-:W-:-:S04]  /*3a10*/  ISETP.LT.OR P0, PT, R7, 0x5a, P0 ;  /* 0x0000005a0700780c */ /* 0x000fc80000701670 */
[----:B------:R-:W-:Y:S02]  /*3a20*/  FSEL R229, R51, -INF , !P0 ;  /* 0xff80000033e57808 */ /* 0x000fe40004000000 */
[----:B------:R-:W-:-:S04]  /*3a30*/  ISETP.GT.AND P0, PT, R4, RZ, !P1 ;  /* 0x000000ff0400720c */ /* 0x000fc80004f04270 */
[----:B------:R-:W-:-:S04]  /*3a40*/  ISETP.LT.OR P0, PT, R5, 0x1, P0 ;  /* 0x000000010500780c */ /* 0x000fc80000701670 */
[----:B------:R-:W-:Y:S02]  /*3a50*/  FSEL R85, R160, -INF , !P0 ;  /* 0xff800000a0557808 */ /* 0x000fe40004000000 */
[----:B------:R-:W-:Y:S02]  /*3a60*/  ISETP.GT.AND P0, PT, R4, 0x1, !P5 ;  /* 0x000000010400780c */ /* 0x000fe40006f04270 */
[----:B------:R-:W-:Y:S02]  /*3a70*/  ISETP.NE.AND P5, PT, R33, RZ, PT ;  /* 0x000000ff2100720c */ /* 0x000fe40003fa5270 */
        /* <DEDUP_REMOVED lines=82> */
[----:B------:R-:W-:Y:S01]  /*3fa0*/  ISETP.GT.AND P0, PT, R4, 0x59, !P6 ;  /* 0x000000590400780c */ /* 0x000fe20007704270 */
[--C-:B-1----:R-:W-:Y:S01]  /*3fb0*/  IMAD.IADD R4, R12, 0x1, R6.reuse ;  /* 0x000000010c047824 */ /* 0x102fe200078e0206 */
[----:B------:R-:W-:Y:S02]  /*3fc0*/  ISETP.NE.AND P6, PT, R8, RZ, PT ;  /* 0x000000ff0800720c */ /* 0x000fe40003fc5270 */
        /* <DEDUP_REMOVED lines=18> */
.L_x_894:
[----:B------:R-:W-:-:S04]  /*40f0*/  MOV R7, c[0x0][0x32c] ;  /* 0x0000cb0000077a02 */ /* 0x000fc80000000f00 */
[----:B------:R-:W-:-:S13]  /*4100*/  ISETP.NE.AND P0, PT, R7, 0x1, PT ;  /* 0x000000010700780c */ /* 0x000fda0003f05270 */
[----:B------:R-:W-:-:S05]  /*4110*/  @P0 IMAD.HI.U32 R7, R6, c[0x0][0x330], RZ ;  /* 0x0000cc0006070a27 */ /* 0x000fca00078e00ff */
[----:B------:R-:W-:Y:S02]  /*4120*/  @P0 SHF.R.U32.HI R6, RZ, c[0x0][0x334], R7 ;  /* 0x0000cd00ff060a19 */ /* 0x000fe40000011607 */
.L_x_895:
[----:B------:R-:W-:Y:S05]  /*4130*/  BSYNC B0 ;  /* 0x0000000000007941 */ /* 0x000fea0003800000 */
.L_x_893:
[----:B------:R-:W-:-:S05]  /*4140*/  IMAD R6, R6, c[0x0][0x32c], R13 ;  /* 0x0000cb0006067a24 */ /* 0x000fca00078e020d */
[----:B------:R-:W-:Y:S02]  /*4150*/  IADD3 R7, R6, c[0x0][0x32c], RZ ;  /* 0x0000cb0006077a10 */ /* 0x000fe40007ffe0ff */
[----:B------:R-:W-:Y:S02]  /*4160*/  IMNMX R4, R4, R6, !PT ;  /* 0x0000000604047217 */ /* 0x000fe40007800200 */
[----:B------:R-:W-:Y:S02]  /*4170*/  IMNMX R5, R5, R7, PT ;  /* 0x0000000705057217 */ /* 0x000fe40003800200 */
.L_x_892:
[----:B------:R-:W-:Y:S01]  /*4180*/  ISETP.NE.AND P0, PT, R31, RZ, PT ;  /* 0x000000ff1f00720c */ /* 0x000fe20003f05270 */
[----:B------:R-:W-:Y:S01]  /*4190*/  IMAD.SHL.U32 R213, R0, 0x2, RZ ;  /* 0x0000000200d57824 */ /* 0x000fe200078e00ff */
[----:B------:R-:W-:Y:S01]  /*41a0*/  FMNMX.FTZ R130, R37, R39, !PT ;  /* 0x0000002725827209 */ /* 0x000fe20007810000 */
[----:B------:R-:W-:Y:S01]  /*41b0*/  STL [R1+0x60], R222 ;  /* 0x000060de01007387 */ /* 0x000fe20000100800 */
[----:B------:R-:W-:Y:S01]  /*41c0*/  ISETP.GT.AND P0, PT, R4, 0x8, !P0 ;  /* 0x000000080400780c */ /* 0x000fe20004704270 */
[--C-:B------:R-:W-:Y:S01]  /*41d0*/  IMAD R214, R3, 0x2, R213.reuse ;  /* 0x0000000203d67824 */ /* 0x100fe200078e02d5 */
[----:B------:R-:W-:Y:S01]  /*41e0*/  FMNMX.FTZ R130, R40, R130, !PT ;  /* 0x0000008228827209 */ /* 0x000fe20007810000 */
[----:B------:R-:W-:Y:S01]  /*41f0*/  STL [R1+0x5c], R221 ;  /* 0x00005cdd01007387 */ /* 0x000fe20000100800 */
[----:B------:R-:W-:Y:S01]  /*4200*/  ISETP.LT.OR P0, PT, R5, 0x9, P0 ;  /* 0x000000090500780c */ /* 0x000fe20000701670 */
[----:B------:R-:W-:Y:S01]  /*4210*/  IMAD R216, R2, 0x2, R213 ;  /* 0x0000000202d87824 */ /* 0x000fe200078e02d5 */
[----:B------:R-:W-:Y:S01]  /*4220*/  FMNMX.FTZ R130, R41, R130, !PT ;  /* 0x0000008229827209 */ /* 0x000fe20007810000 */
[----:B------:R-:W-:Y:S01]  /*4230*/  STL [R1+0x58], R220 ;  /* 0x000058dc01007387 */ /* 0x000fe20000100800 */
[----:B------:R-:W-:Y:S01]  /*4240*/  FSEL R116, R154, -INF , !P0 ;  /* 0xff8000009a747808 */ /* 0x000fe20004000000 */
[----:B------:R-:W-:Y:S01]  /*4250*/  ULDC.64 UR4, c[0x0][0x2c8] ;  /* 0x0000b20000047ab9 */ /* 0x000fe20000000a00 */
[----:B------:R-:W-:Y:S01]  /*4260*/  ISETP.NE.AND P0, PT, R30, RZ, PT ;  /* 0x000000ff1e00720c */ /* 0x000fe20003f05270 */
[----:B------:R-:W-:Y:S01]  /*4270*/  STL [R1+0x54], R219 ;  /* 0x000054db01007387 */ /* 0x000fe20000100800 */
[----:B------:R-:W-:-:S02]  /*4280*/  FMNMX.FTZ R130, R42, R130, !PT ;  /* 0x000000822a827209 */ /* 0x000fc40007810000 */
[----:B------:R-:W-:Y:S01]  /*4290*/  ISETP.GT.AND P0, PT, R4, 0x9, !P0 ;  /* 0x000000090400780c */ /* 0x000fe20004704270 */
[----:B------:R-:W-:Y:S01]  /*42a0*/  STL [R1+0x50], R218 ;  /* 0x000050da01007387 */ /* 0x000fe20000100800 */
[----:B------:R-:W-:Y:S02]  /*42b0*/  FMNMX.FTZ R130, R43, R130, !PT ;  /* 0x000000822b827209 */ /* 0x000fe40007810000 */
[----:B------:R-:W-:Y:S01]  /*42c0*/  ISETP.LT.OR P0, PT, R5, 0xa, P0 ;  /* 0x0000000a0500780c */ /* 0x000fe20000701670 */
[----:B------:R-:W-:Y:S01]  /*42d0*/  STL [R1+0x4c], R217 ;  /* 0x00004cd901007387 */ /* 0x000fe20000100800 */
[----:B------:R-:W-:Y:S02]  /*42e0*/  FMNMX.FTZ R130, R44, R130, !PT ;  /* 0x000000822c827209 */ /* 0x000fe40007810000 */
[----:B------:R-:W-:Y:S01]  /*42f0*/  FSEL R115, R155, -INF , !P0 ;  /* 0xff8000009b737808 */ /* 0x000fe20004000000 */
[----:B------:R-:W-:Y:S01]  /*4300*/  STL [R1+0x48], R212 ;  /* 0x000048d401007387 */ /* 0x000fe20000100800 */
[----:B------:R-:W-:-:S02]  /*4310*/  ISETP.NE.AND P0, PT, R29, RZ, PT ;  /* 0x000000ff1d00720c */ /* 0x000fc40003f05270 */
[----:B------:R-:W-:Y:S01]  /*4320*/  FMNMX.FTZ R130, R46, R130, !PT ;  /* 0x000000822e827209 */ /* 0x000fe20007810000 */
[----:B------:R-:W-:Y:S01]  /*4330*/  LDSM.16.MT88.4 R72, [R213+0x100] ;  /* 0x00010000d548783b */ /* 0x000fe20000004200 */
[----:B------:R-:W-:Y:S02]  /*4340*/  ISETP.GT.AND P0, PT, R4, 0x10, !P0 ;  /* 0x000000100400780c */ /* 0x000fe40004704270 */
[----:B------:R-:W-:Y:S01]  /*4350*/  FMNMX.FTZ R130, R56, R130, !PT ;  /* 0x0000008238827209 */ /* 0x000fe20007810000 */
[----:B------:R-:W-:Y:S01]  /*4360*/  LDSM.16.MT88.4 R76, [R216+0x100] ;  /* 0x00010000d84c783b */ /* 0x000fe20000004200 */
[----:B------:R-:W-:Y:S02]  /*4370*/  ISETP.LT.OR P0, PT, R5, 0x11, P0 ;  /* 0x000000110500780c */ /* 0x000fe40000701670 */
[----:B------:R-:W-:Y:S01]  /*4380*/  FMNMX.FTZ R130, R57, R130, !PT ;  /* 0x0000008239827209 */ /* 0x000fe20007810000 */
[----:B------:R-:W-:Y:S01]  /*4390*/  LDSM.16.MT88.4 R96, [R214+0x100] ;  /* 0x00010000d660783b */ /* 0x000fe20000004200 */
[----:B------:R-:W-:-:S02]  /*43a0*/  FSEL R119, R158, -INF , !P0 ;  /* 0xff8000009e777808 */ /* 0x000fc40004000000 */
[----:B------:R-:W-:Y:S01]  /*43b0*/  ISETP.NE.AND P0, PT, R28, RZ, PT ;  /* 0x000000ff1c00720c */ /* 0x000fe20003f05270 */
[----:B------:R-:W-:Y:S01]  /*43c0*/  LDSM.16.MT88.4 R88, [R216+0x900] ;  /* 0x00090000d858783b */ /* 0x000fe20000004200 */
[----:B------:R-:W-:Y:S02]  /*43d0*/  FMNMX.FTZ R130, R58, R130, !PT ;  /* 0x000000823a827209 */ /* 0x000fe40007810000 */
[----:B------:R-:W-:Y:S01]  /*43e0*/  ISETP.GT.AND P0, PT, R4, 0x11, !P0 ;  /* 0x000000110400780c */ /* 0x000fe20004704270 */
[----:B------:R-:W-:Y:S01]  /*43f0*/  LDSM.16.MT88.4 R80, [R214+0x900] ;  /* 0x00090000d650783b */ /* 0x000fe20000004200 */
[----:B------:R-:W-:Y:S02]  /*4400*/  FMNMX.FTZ R130, R68, R130, !PT ;  /* 0x0000008244827209 */ /* 0x000fe40007810000 */
[----:B------:R-:W-:Y:S01]  /*4410*/  ISETP.LT.OR P0, PT, R5, 0x12, P0 ;  /* 0x000000120500780c */ /* 0x000fe20000701670 */
[----:B------:R-:W-:Y:S01]  /*4420*/  LDSM.16.MT88.4 R64, [R216+0x1100] ;  /* 0x00110000d840783b */ /* 0x000fe20000004200 */
[----:B------:R-:W-:-:S02]  /*4430*/  FMNMX.FTZ R130, R69, R130, !PT ;  /* 0x0000008245827209 */ /* 0x000fc40007810000 */
[----:B------:R-:W-:Y:S02]  /*4440*/  FSEL R124, R159, -INF , !P0 ;  /* 0xff8000009f7c7808 */ /* 0x000fe40004000000 */
[----:B------:R-:W-:Y:S01]  /*4450*/  ISETP.NE.AND P0, PT, R27, RZ, PT ;  /* 0x000000ff1b00720c */ /* 0x000fe20003f05270 */
[----:B------:R-:W-:Y:S01]  /*4460*/  LDSM.16.MT88.4 R156, [R213+0x1900] ;  /* 0x00190000d59c783b */ /* 0x000fe20000004200 */
[----:B------:R-:W-:Y:S02]  /*4470*/  FMNMX.FTZ R130, R112, R130, !PT ;  /* 0x0000008270827209 */ /* 0x000fe40007810000 */
[----:B------:R-:W-:Y:S02]  /*4480*/  ISETP.GT.AND P0, PT, R4, 0x18, !P0 ;  /* 0x000000180400780c */ /* 0x000fe40004704270 */
[----:B------:R-:W-:Y:S02]  /*4490*/  FMNMX.FTZ R130, R117, R130, !PT ;  /* 0x0000008275827209 */ /* 0x000fe40007810000 */
[----:B------:R-:W-:-:S02]  /*44a0*/  FMNMX.FTZ R129, R34, R35, !PT ;  /* 0x0000002322817209 */ /* 0x000fc40007810000 */
[----:B------:R-:W-:Y:S02]  /*44b0*/  P2R R62, PR, RZ, 0x40 ;  /* 0x00000040ff3e7803 */ /* 0x000fe40000000000 */
[----:B------:R-:W-:Y:S02]  /*44c0*/  ISETP.LT.OR P0, PT, R5, 0x19, P0 ;  /* 0x000000190500780c */ /* 0x000fe40000701670 */
[----:B------:R-:W-:Y:S02]  /*44d0*/  ISETP.NE.AND P6, PT, R26, RZ, PT ;  /* 0x000000ff1a00720c */ /* 0x000fe40003fc5270 */
[----:B------:R-:W-:Y:S02]  /*44e0*/  FMNMX.FTZ R130, R120, R130, !PT ;  /* 0x0000008278827209 */ /* 0x000fe40007810000 */
[----:B------:R-:W-:Y:S02]  /*44f0*/  FMNMX.FTZ R129, R36, R129, !PT ;  /* 0x0000008124817209 */ /* 0x000fe40007810000 */
[----:B------:R-:W-:-:S02]  /*4500*/  FSEL R126, R138, -INF , !P0 ;  /* 0xff8000008a7e7808 */ /* 0x000fc40004000000 */
[----:B------:R-:W-:Y:S02]  /*4510*/  ISETP.GT.AND P0, PT, R4, 0x19, !P6 ;  /* 0x000000190400780c */ /* 0x000fe40007704270 */
[----:B------:R-:W-:Y:S02]  /*4520*/  FMNMX.FTZ R130, R193, R130, !PT ;  /* 0x00000082c1827209 */ /* 0x000fe40007810000 */
[----:B------:R-:W-:Y:S02]  /*4530*/  FMNMX.FTZ R129, R38, R129, !PT ;  /* 0x0000008126817209 */ /* 0x000fe40007810000 */
[----:B------:R-:W-:Y:S02]  /*4540*/  ISETP.LT.OR P0, PT, R5, 0x1a, P0 ;  /* 0x0000001a0500780c */ /* 0x000fe40000701670 */
[----:B------:R-:W-:Y:S02]  /*4550*/  FMNMX.FTZ R130, R197, R130, !PT ;  /* 0x00000082c5827209 */ /* 0x000fe40007810000 */
[----:B------:R-:W-:-:S02]  /*4560*/  FMNMX.FTZ R129, R45, R129, !PT ;  /* 0x000000812d817209 */ /* 0x000fc40007810000 */
[----:B------:R-:W-:Y:S02]  /*4570*/  FSEL R137, R139, -INF , !P0 ;  /* 0xff8000008b897808 */ /* 0x000fe40004000000 */
[----:B------:R-:W-:Y:S02]  /*4580*/  FMNMX.FTZ R130, R196, R130, !PT ;  /* 0x00000082c4827209 */ /* 0x000fe40007810000 */
        /* <DEDUP_REMOVED lines=10> */
[----:B------:R-:W-:Y:S02]  /*4630*/  ISETP.NE.AND P0, PT, R24, RZ, PT ;  /* 0x000000ff1800720c */ /* 0x000fe40003f05270 */
[----:B------:R-:W-:Y:S02]  /*4640*/  FMNMX.FTZ R129, R59, R129, !PT ;  /* 0x000000813b817209 */ /* 0x000fe40007810000 */
[----:B------:R-:W-:Y:S02]  /*4650*/  FMNMX.FTZ R130, R230, R130, !PT ;  /* 0x00000082e6827209 */ /* 0x000fe40007810000 */
[----:B------:R-:W-:Y:S02]  /*4660*/  ISETP.GT.AND P0, PT, R4, 0x21, !P0 ;  /* 0x000000210400780c */ /* 0x000fe40004704270 */
[----:B------:R-:W-:Y:S02]  /*4670*/  FMNMX.FTZ R129, R60, R129, !PT ;  /* 0x000000813c817209 */ /* 0x000fe40007810000 */
[----:B------:R-:W-:-:S02]  /*4680*/  FMNMX.FTZ R130, R233, R130, !PT ;  /* 0x00000082e9827209 */ /* 0x000fc40007810000 */
[----:B------:R-:W-:Y:S02]  /*4690*/  ISETP.LT.OR P0, PT, R5, 0x22, P0 ;  /* 0x000000220500780c */ /* 0x000fe40000701670 */
[----:B------:R-:W-:Y:S01]  /*46a0*/  FMNMX.FTZ R129, R61, R129, !PT ;  /* 0x000000813d817209 */ /* 0x000fe20007810000 */
[----:B------:R-:W1:Y:S01]  /*46b0*/  SHFL.BFLY PT, R6, R130, 0x2, 0x1f ;  /* 0x0c401f0082067f89 */ /* 0x000e6200000e0000 */
[----:B------:R-:W-:Y:S02]  /*46c0*/  FSEL R138, R151, -INF , !P0 ;  /* 0xff800000978a7808 */ /* 0x000fe40004000000 */
[----:B------:R-:W-:Y:S02]  /*46d0*/  FMNMX.FTZ R129, R84, R129, !PT ;  /* 0x0000008154817209 */ /* 0x000fe40007810000 */
        /* <DEDUP_REMOVED lines=12> */
[----:B-1----:R-:W-:Y:S02]  /*47a0*/  FMNMX.FTZ R130, R130, R6, !PT ;  /* 0x0000000682827209 */ /* 0x002fe40007810000 */
[----:B------:R-:W-:-:S02]  /*47b0*/  FMNMX.FTZ R129, R195, R129, !PT ;  /* 0x00000081c3817209 */ /* 0x000fc40007810000 */
[----:B------:R-:W-:Y:S01]  /*47c0*/  FSEL R147, R147, -INF , !P0 ;  /* 0xff80000093937808 */ /* 0x000fe20004000000 */
[----:B------:R-:W1:Y:S01]  /*47d0*/  SHFL.BFLY PT, R6, R130, 0x1, 0x1f ;  /* 0x0c201f0082067f89 */ /* 0x000e6200000e0000 */
        /* <DEDUP_REMOVED lines=14> */
[----:B-1----:R-:W-:Y:S02]  /*48c0*/  FMNMX.FTZ R130, R130, R6, !PT ;  /* 0x0000000682827209 */ /* 0x002fe40007810000 */
[----:B------:R-:W-:Y:S01]  /*48d0*/  ISETP.GT.AND P0, PT, R4, 0x38, !P5 ;  /* 0x000000380400780c */ /* 0x000fe20006f04270 */
[----:B------:R-:W1:Y:S01]  /*48e0*/  SHFL.BFLY PT, R6, R129, 0x2, 0x1f ;  /* 0x0c401f0081067f89 */ /* 0x000e6200000e0000 */
[----:B------:R-:W-:Y:S01]  /*48f0*/  ISETP.NE.AND P6, PT, R32, RZ, PT ;  /* 0x000000ff2000720c */ /* 0x000fe20003fc5270 */
[----:B------:R-:W-:Y:S01]  /*4900*/  FMUL.FTZ R7, R130, c[0x0][0x2d0] ;  /* 0x0000b40082077a20 */ /* 0x000fe20000410000 */
[----:B------:R-:W-:-:S02]  /*4910*/  ISETP.LT.OR P0, PT, R5, 0x39, P0 ;  /* 0x000000390500780c */ /* 0x000fc40000701670 */
[----:B------:R-:W-:Y:S02]  /*4920*/  LEA R215, R2, R214, 0x1 ;  /* 0x000000d602d77211 */ /* 0x000fe400078e08ff */
[----:B------:R-:W-:Y:S02]  /*4930*/  FSEL R204, R134, -INF , !P0 ;  /* 0xff80000086cc7808 */ /* 0x000fe40004000000 */
[----:B------:R-:W-:Y:S01]  /*4940*/  ISETP.GT.AND P0, PT, R4, 0x39, !P4 ;  /* 0x000000390400780c */ /* 0x000fe20006704270 */
[----:B------:R-:W-:Y:S01]  /*4950*/  LDSM.16.MT88.4 R92, [R215+0x100] ;  /* 0x00010000d75c783b */ /* 0x000fe20000004200 */
[----:B------:R-:W-:Y:S02]  /*4960*/  FMNMX.FTZ R2, R85, R109, !PT ;  /* 0x0000006d55027209 */ /* 0x000fe40007810000 */
[----:B------:R-:W-:Y:S01]  /*4970*/  ISETP.LT.OR P0, PT, R5, 0x3a, P0 ;  /* 0x0000003a0500780c */ /* 0x000fe20000701670 */
[----:B------:R-:W-:Y:S01]  /*4980*/  LDSM.16.MT88.4 R100, [R215+0x900] ;  /* 0x00090000d764783b */ /* 0x000fe20000004200 */
[----:B------:R-:W-:-:S02]  /*4990*/  FMNMX.FTZ R2, R114, R2, !PT ;  /* 0x0000000272027209 */ /* 0x000fc40007810000 */
[----:B------:R-:W-:Y:S02]  /*49a0*/  FSEL R206, R135, -INF , !P0 ;  /* 0xff80000087ce7808 */ /* 0x000fe40004000000 */
[----:B------:R-:W-:Y:S02]  /*49b0*/  ISETP.GT.AND P0, PT, R4, 0x40, !P3 ;  /* 0x000000400400780c */ /* 0x000fe40005f04270 */
[----:B------:R-:W-:Y:S02]  /*49c0*/  ISETP.NE.AND P4, PT, R15, RZ, PT ;  /* 0x000000ff0f00720c */ /* 0x000fe40003f85270 */
[----:B------:R-:W-:Y:S02]  /*49d0*/  ISETP.LT.OR P0, PT, R5, 0x41, P0 ;  /* 0x000000410500780c */ /* 0x000fe40000701670 */
[----:B-1----:R-:W-:Y:S02]  /*49e0*/  FMNMX.FTZ R129, R129, R6, !PT ;  /* 0x0000000681817209 */ /* 0x002fe40007810000 */
[----:B------:R-:W-:-:S02]  /*49f0*/  FSEL R234, R106, -INF , !P0 ;  /* 0xff8000006aea7808 */ /* 0x000fc40004000000 */
[----:B------:R-:W-:Y:S01]  /*4a00*/  ISETP.GT.AND P0, PT, R4, 0x41, !P2 ;  /* 0x000000410400780c */ /* 0x000fe20005704270 */
[----:B------:R-:W1:Y:S01]  /*4a10*/  SHFL.BFLY PT, R6, R129, 0x1, 0x1f ;  /* 0x0c201f0081067f89 */ /* 0x000e6200000e0000 */
[----:B------:R-:W-:Y:S02]  /*4a20*/  ISETP.NE.AND P5, PT, R14, RZ, PT ;  /* 0x000000ff0e00720c */ /* 0x000fe40003fa5270 */
[----:B------:R-:W-:Y:S02]  /*4a30*/  ISETP.LT.OR P0, PT, R5, 0x42, P0 ;  /* 0x000000420500780c */ /* 0x000fe40000701670 */
[----:B------:R-:W-:Y:S02]  /*4a40*/  ISETP.NE.AND P3, PT, R18, RZ, PT ;  /* 0x000000ff1200720c */ /* 0x000fe40003f65270 */
[----:B------:R-:W-:Y:S02]  /*4a50*/  FSEL R235, R107, -INF , !P0 ;  /* 0xff8000006beb7808 */ /* 0x000fe40004000000 */
[----:B------:R-:W-:Y:S01]  /*4a60*/  ISETP.GT.AND P0, PT, R4, 0x1, !P6 ;  /* 0x000000010400780c */ /* 0x000fe20007704270 */
[----:B------:R-:W2:Y:S01]  /*4a70*/  LDSM.16.MT88.4 R104, [R213+0x900] ;  /* 0x00090000d568783b */ /* 0x000ea20000004200 */
[----:B------:R-:W-:-:S02]  /*4a80*/  ISETP.NE.AND P6, PT, R20, RZ, PT ;  /* 0x000000ff1400720c */ /* 0x000fc40003fc5270 */
[----:B------:R-:W-:Y:S02]  /*4a90*/  ISETP.LT.OR P0, PT, R5, 0x2, P0 ;  /* 0x000000020500780c */ /* 0x000fe40000701670 */
[----:B------:R-:W-:Y:S02]  /*4aa0*/  ISETP.NE.AND P2, PT, R17, RZ, PT ;  /* 0x000000ff1100720c */ /* 0x000fe40003f45270 */
[----:B------:R-:W-:Y:S02]  /*4ab0*/  FSEL R108, R163, -INF , !P0 ;  /* 0xff800000a36c7808 */ /* 0x000fe40004000000 */
[----:B------:R-:W-:Y:S02]  /*4ac0*/  ISETP.GT.AND P0, PT, R4, RZ, !P1 ;  /* 0x000000ff0400720c */ /* 0x000fe40004f04270 */
[----:B------:R-:W-:Y:S02]  /*4ad0*/  ISETP.NE.AND P1, PT, R16, RZ, PT ;  /* 0x000000ff1000720c */ /* 0x000fe40003f25270 */
[----:B------:R-:W-:-:S02]  /*4ae0*/  ISETP.LT.OR P0, PT, R5, 0x1, P0 ;  /* 0x000000010500780c */ /* 0x000fc40000701670 */
[----:B-1----:R-:W-:Y:S02]  /*4af0*/  FMNMX.FTZ R129, R129, R6, !PT ;  /* 0x0000000681817209 */ /* 0x002fe40007810000 */
[----:B------:R-:W-:Y:S02]  /*4b00*/  FSEL R87, R162, -INF , !P0 ;  /* 0xff800000a2577808 */ /* 0x000fe40004000000 */
[----:B------:R-:W-:Y:S01]  /*4b10*/  FSETP.NEU.FTZ.AND P0, PT, R130, -INF , PT ;  /* 0xff8000008200780b */ /* 0x000fe20003f1d000 */
[----:B------:R-:W-:Y:S01]  /*4b20*/  FMUL.FTZ R6, R129, c[0x0][0x2d0] ;  /* 0x0000b40081067a20 */ /* 0x000fe20000410000 */
[----:B------:R-:W-:Y:S02]  /*4b30*/  FMNMX.FTZ R3, R87, R108, !PT ;  /* 0x0000006c57037209 */ /* 0x000fe40007810000 */
[----:B------:R-:W-:Y:S02]  /*4b40*/  FSEL R7, R7, RZ, P0 ;  /* 0x000000ff07077208 */ /* 0x000fe40000000000 */
[----:B------:R-:W-:-:S02]  /*4b50*/  FSETP.NEU.FTZ.AND P0, PT, R129, -INF , PT ;  /* 0xff8000008100780b */ /* 0x000fc40003f1d000 */
[----:B------:R-:W-:Y:S01]  /*4b60*/  ISETP.GT.AND P3, PT, R4, 0x48, !P3 ;  /* 0x000000480400780c */ /* 0x000fe20005f64270 */
[----:B------:R-:W-:Y:S01]  /*4b70*/  FFMA.FTZ R8, R37, c[0x0][0x2d0], -R7 ;  /* 0x0000b40025087a23 */ /* 0x000fe20000010807 */
[----:B------:R-:W-:Y:S02]  /*4b80*/  FSEL R6, R6, RZ, P0 ;  /* 0x000000ff06067208 */ /* 0x000fe40000000000 */
[C---:B------:R-:W-:Y:S01]  /*4b90*/  ISETP.GT.AND P0, PT, R4.reuse, 0x51, !P4 ;  /* 0x000000510400780c */ /* 0x040fe20006704270 */
[----:B------:R1:W-:Y:S01]  /*4ba0*/  MUFU.EX2 R245, R8 ;  /* 0x0000000800f57308 */ /* 0x0003e20000000800 */
[C---:B------:R-:W-:Y:S01]  /*4bb0*/  ISETP.GT.AND P4, PT, R4.reuse, 0x58, !P5 ;  /* 0x000000580400780c */ /* 0x040fe20006f84270 */
[----:B------:R-:W-:Y:S01]  /*4bc0*/  FFMA.FTZ R0, R35, c[0x0][0x2d0], -R6 ;  /* 0x0000b40023007a23 */ /* 0x000fe20000010806 */
[C---:B------:R-:W-:Y:S02]  /*4bd0*/  ISETP.GT.AND P5, PT, R4.reuse, 0x59, !P6 ;  /* 0x000000590400780c */ /* 0x040fe400077a4270 */
[----:B------:R-:W-:-:S02]  /*4be0*/  ISETP.GT.AND P2, PT, R4, 0x49, !P2 ;  /* 0x000000490400780c */ /* 0x000fc40005744270 */
[----:B------:R-:W-:Y:S01]  /*4bf0*/  ISETP.GT.AND P1, PT, R4, 0x50, !P1 ;  /* 0x000000500400780c */ /* 0x000fe20004f24270 */
[----:B------:R3:W-:Y:S01]  /*4c00*/  MUFU.EX2 R168, R0 ;  /* 0x0000000000a87308 */ /* 0x0007e20000000800 */
[----:B------:R-:W-:Y:S02]  /*4c10*/  P2R R4, PR, RZ, 0x20 ;  /* 0x00000020ff047803 */ /* 0x000fe40000000000 */
[C---:B------:R-:W-:Y:S02]  /*4c20*/  ISETP.LT.OR P5, PT, R5.reuse, 0x4a, P2 ;  /* 0x0000004a0500780c */ /* 0x040fe400017a1670 */
[----:B------:R-:W-:Y:S02]  /*4c30*/  ISETP.LT.OR P2, PT, R5, 0x52, P0 ;  /* 0x000000520500780c */ /* 0x000fe40000741670 */
[----:B------:R-:W-:Y:S01]  /*4c40*/  ISETP.NE.AND P0, PT, R4, RZ, PT ;  /* 0x000000ff0400720c */ /* 0x000fe20003f05270 */
[----:B-1----:R-:W-:Y:S01]  /*4c50*/  FFMA.FTZ R8, R39, c[0x0][0x2d0], -R7 ;  /* 0x0000b40027087a23 */ /* 0x002fe20000010807 */
[----:B------:R-:W-:-:S02]  /*4c60*/  ISETP.LT.OR P6, PT, R5, 0x49, P3 ;  /* 0x000000490500780c */ /* 0x000fc40001fc1670 */
[----:B------:R-:W-:Y:S01]  /*4c70*/  ISETP.LT.OR P3, PT, R5, 0x51, P1 ;  /* 0x000000510500780c */ /* 0x000fe20000f61670 */
[----:B------:R1:W4:Y:S01]  /*4c80*/  MUFU.EX2 R133, R8 ;  /* 0x0000000800857308 */ /* 0x0003220000000800 */
[----:B------:R-:W-:Y:S02]  /*4c90*/  FSEL R187, R166, -INF , !P6 ;  /* 0xff800000a6bb7808 */ /* 0x000fe40007000000 */
[----:B------:R-:W-:Y:S01]  /*4ca0*/  FSEL R186, R167, -INF , !P5 ;  /* 0xff800000a7ba7808 */ /* 0x000fe20006800000 */
[----:B---3--:R-:W-:Y:S01]  /*4cb0*/  FFMA.FTZ R0, R36, c[0x0][0x2d0], -R6 ;  /* 0x0000b40024007a23 */ /* 0x008fe20000010806 */
[----:B------:R-:W-:Y:S02]  /*4cc0*/  FSEL R190, R190, -INF , !P3 ;  /* 0xff800000bebe7808 */ /* 0x000fe40005800000 */
[----:B------:R-:W-:Y:S01]  /*4cd0*/  ISETP.LT.OR P1, PT, R5, 0x59, P4 ;  /* 0x000000590500780c */ /* 0x000fe20002721670 */
[----:B------:R3:W-:Y:S01]  /*4ce0*/  MUFU.EX2 R212, R0 ;  /* 0x0000000000d47308 */ /* 0x0007e20000000800 */
[----:B------:R-:W-:-:S02]  /*4cf0*/  FSEL R189, R191, -INF , !P2 ;  /* 0xff800000bfbd7808 */ /* 0x000fc40005000000 */
[----:B------:R-:W-:Y:S02]  /*4d00*/  ISETP.LT.OR P0, PT, R5, 0x5a, P0 ;  /* 0x0000005a0500780c */ /* 0x000fe40000701670 */
[----:B------:R-:W-:Y:S02]  /*4d10*/  FSEL R191, R170, -INF , !P1 ;  /* 0xff800000aabf7808 */ /* 0x000fe40004800000 */
[----:B------:R-:W-:Y:S01]  /*4d20*/  FSEL R188, R171, -INF , !P0 ;  /* 0xff800000abbc7808 */ /* 0x000fe20004000000 */
[----:B-1----:R-:W-:Y:S01]  /*4d30*/  FFMA.FTZ R8, R40, c[0x0][0x2d0], -R7 ;  /* 0x0000b40028087a23 */ /* 0x002fe20000010807 */
[----:B----4-:R-:W-:Y:S02]  /*4d40*/  F2FP.PACK_AB R12, R133, R245 ;  /* 0x000000f5850c723e */ /* 0x010fe400000000ff */
[----:B------:R-:W-:Y:S01]  /*4d50*/  ISETP.NE.AND P6, PT, R62, RZ, PT ;  /* 0x000000ff3e00720c */ /* 0x000fe20003fc5270 */
[----:B------:R1:W-:Y:S01]  /*4d60*/  MUFU.EX2 R217, R8 ;  /* 0x0000000800d97308 */ /* 0x0003e20000000800 */
[----:B---3--:R-:W-:-:S07]  /*4d70*/  FFMA.FTZ R0, R38, c[0x0][0x2d0], -R6 ;  /* 0x0000b40026007a23 */ /* 0x008fce0000010806 */
[----:B------:R3:W4:Y:S01]  /*4d80*/  MUFU.EX2 R165, R0 ;  /* 0x0000000000a57308 */ /* 0x0007220000000800 */
[----:B-1----:R-:W-:-:S07]  /*4d90*/  FFMA.FTZ R8, R41, c[0x0][0x2d0], -R7 ;  /* 0x0000b40029087a23 */ /* 0x002fce0000010807 */
[----:B------:R1:W1:Y:S01]  /*4da0*/  MUFU.EX2 R121, R8 ;  /* 0x0000000800797308 */ /* 0x0002620000000800 */
[----:B---3--:R-:W-:Y:S01]  /*4db0*/  FFMA.FTZ R0, R42, c[0x0][0x2d0], -R7 ;  /* 0x0000b4002a007a23 */ /* 0x008fe20000010807 */
[----:B----4-:R-:W-:-:S06]  /*4dc0*/  F2FP.PACK_AB R15, R165, R212 ;  /* 0x000000d4a50f723e */ /* 0x010fcc00000000ff */
[----:B------:R3:W-:Y:S01]  /*4dd0*/  MUFU.EX2 R142, R0 ;  /* 0x00000000008e7308 */ /* 0x0007e20000000800 */
[----:B-1----:R-:W-:Y:S01]  /*4de0*/  FFMA.FTZ R8, R34, c[0x0][0x2d0], -R6 ;  /* 0x0000b40022087a23 */ /* 0x002fe20000010806 */
[----:B------:R-:W-:-:S06]  /*4df0*/  F2FP.PACK_AB R14, R121, R217 ;  /* 0x000000d9790e723e */ /* 0x000fcc00000000ff */
[----:B------:R-:W1:Y:S01]  /*4e00*/  MUFU.EX2 R149, R8 ;  /* 0x0000000800957308 */ /* 0x000e620000000800 */
[----:B---3--:R-:W-:-:S07]  /*4e10*/  FFMA.FTZ R0, R43, c[0x0][0x2d0], -R7 ;  /* 0x0000b4002b007a23 */ /* 0x008fce0000010807 */
[----:B------:R3:W4:Y:S01]  /*4e20*/  MUFU.EX2 R143, R0 ;  /* 0x00000000008f7308 */ /* 0x0007220000000800 */
[----:B-1----:R-:W-:-:S07]  /*4e30*/  F2FP.PACK_AB R13, R168, R149 ;  /* 0x00000095a80d723e */ /* 0x002fce00000000ff */
[----:B------:R-:W-:Y:S01]  /*4e40*/  HMMA.16816.F32 R16, R12, R72, RZ ;  /* 0x000000480c10723c */ /* 0x000fe200000018ff */
[----:B---3--:R-:W-:Y:S01]  /*4e50*/  FFMA.FTZ R0, R44, c[0x0][0x2d0], -R7 ;  /* 0x0000b4002c007a23 */ /* 0x008fe20000010807 */
[----:B----4-:R-:W-:-:S03]  /*4e60*/  F2FP.PACK_AB R8, R143, R142 ;  /* 0x0000008e8f08723e */ /* 0x010fc600000000ff */
[----:B------:R1:W-:Y:S03]  /*4e70*/  MUFU.EX2 R220, R0 ;  /* 0x0000000000dc7308 */ /* 0x0003e60000000800 */
[C---:B------:R-:W-:Y:S08]  /*4e80*/  HMMA.16816.F32 R20, R12.reuse, R76, RZ ;  /* 0x0000004c0c14723c */ /* 0x040ff000000018ff */
[----:B------:R-:W-:Y:S01]  /*4e90*/  HMMA.16816.F32 R24, R12, R96, RZ ;  /* 0x000000600c18723c */ /* 0x000fe200000018ff */
[----:B-1----:R-:W-:Y:S01]  /*4ea0*/  FMNMX.FTZ R0, R118, R2, !PT ;  /* 0x0000000276007209 */ /* 0x002fe20007810000 */
[----:B------:R-:W-:-:S06]  /*4eb0*/  FFMA.FTZ R2, R46, c[0x0][0x2d0], -R7 ;  /* 0x0000b4002e027a23 */ /* 0x000fcc0000010807 */
[----:B------:R-:W-:Y:S01]  /*4ec0*/  HMMA.16816.F32 R32, R12, R92, RZ ;  /* 0x0000005c0c20723c */ /* 0x000fe200000018ff */
[----:B------:R-:W-:Y:S01]  /*4ed0*/  FMNMX.FTZ R0, R125, R0, !PT ;  /* 0x000000007d007209 */ /* 0x000fe20007810000 */
[----:B------:R1:W3:Y:S03]  /*4ee0*/  MUFU.EX2 R176, R2 ;  /* 0x0000000200b07308 */ /* 0x0002e60000000800 */
[----:B------:R-:W-:-:S03]  /*4ef0*/  FMNMX.FTZ R0, R127, R0, !PT ;  /* 0x000000007f007209 */ /* 0x000fc60007810000 */
[----:B------:R-:W-:Y:S01]  /*4f00*/  HMMA.16816.F32 R36, R12, R74, RZ ;  /* 0x0000004a0c24723c */ /* 0x000fe200000018ff */
[----:B------:R-:W-:-:S04]  /*4f10*/  FMNMX.FTZ R0, R131, R0, !PT ;  /* 0x0000000083007209 */ /* 0x000fc80007810000 */
[----:B------:R-:W-:-:S03]  /*4f20*/  FMNMX.FTZ R0, R136, R0, !PT ;  /* 0x0000000088007209 */ /* 0x000fc60007810000 */
[----:B------:R-:W-:Y:S01]  /*4f30*/  HMMA.16816.F32 R40, R12, R78, RZ ;  /* 0x0000004e0c28723c */ /* 0x000fe200000018ff */
[----:B------:R-:W-:Y:S01]  /*4f40*/  FMNMX.FTZ R0, R161, R0, !PT ;  /* 0x00000000a1007209 */ /* 0x000fe20007810000 */
[----:B-1----:R-:W-:Y:S01]  /*4f50*/  FFMA.FTZ R2, R45, c[0x0][0x2d0], -R6 ;  /* 0x0000b4002d027a23 */ /* 0x002fe20000010806 */
[----:B---3--:R-:W-:Y:S02]  /*4f60*/  F2FP.PACK_AB R10, R176, R220 ;  /* 0x000000dcb00a723e */ /* 0x008fe400000000ff */
[----:B------:R-:W-:Y:S01]  /*4f70*/  FMNMX.FTZ R0, R160, R0, !PT ;  /* 0x00000000a0007209 */ /* 0x000fe20007810000 */
[----:B------:R1:W-:Y:S03]  /*4f80*/  MUFU.EX2 R169, R2 ;  /* 0x0000000200a97308 */ /* 0x0003e60000000800 */
[----:B------:R-:W-:-:S04]  /*4f90*/  FMNMX.FTZ R0, R144, R0, !PT ;  /* 0x0000000090007209 */ /* 0x000fc80007810000 */
[----:B------:R-:W-:-:S04]  /*4fa0*/  FMNMX.FTZ R0, R145, R0, !PT ;  /* 0x0000000091007209 */ /* 0x000fc80007810000 */
[----:B------:R-:W-:-:S04]  /*4fb0*/  FMNMX.FTZ R0, R207, R0, !PT ;  /* 0x00000000cf007209 */ /* 0x000fc80007810000 */
[----:B------:R-:W-:Y:S01]  /*4fc0*/  FMNMX.FTZ R0, R208, R0, !PT ;  /* 0x00000000d0007209 */ /* 0x000fe20007810000 */
[----:B-1----:R-:W-:Y:S02]  /*4fd0*/  FFMA.FTZ R2, R47, c[0x0][0x2d0], -R6 ;  /* 0x0000b4002f027a23 */ /* 0x002fe40000010806 */
[----:B------:R-:W-:Y:S01]  /*4fe0*/  HMMA.16816.F32 R44, R12, R94, RZ ;  /* 0x0000005e0c2c723c */ /* 0x000fe200000018ff */
[----:B------:R-:W-:Y:S01]  /*4ff0*/  FMNMX.FTZ R0, R211, R0, !PT ;  /* 0x00000000d3007209 */ /* 0x000fe20007810000 */
[----:B------:R1:W3:Y:S03]  /*5000*/  MUFU.EX2 R123, R2 ;  /* 0x00000002007b7308 */ /* 0x0002e60000000800 */
[----:B------:R-:W-:-:S04]  /*5010*/  FMNMX.FTZ R0, R232, R0, !PT ;  /* 0x00000000e8007209 */ /* 0x000fc80007810000 */
[----:B------:R-:W-:Y:S02]  /*5020*/  FMNMX.FTZ R0, R236, R0, !PT ;  /* 0x00000000ec007209 */ /* 0x000fe40007810000 */
[----:B-1----:R-:W-:Y:S01]  /*5030*/  FMNMX.FTZ R2, R116, R3, !PT ;  /* 0x0000000374027209 */ /* 0x002fe20007810000 */
[----:B------:R-:W-:Y:S01]  /*5040*/  FFMA.FTZ R3, R48, c[0x0][0x2d0], -R6 ;  /* 0x0000b40030037a23 */ /* 0x000fe20000010806 */
[----:B---3--:R-:W-:Y:S02]  /*5050*/  F2FP.PACK_AB R9, R123, R169 ;  /* 0x000000a97b09723e */ /* 0x008fe400000000ff */
[----:B------:R-:W-:Y:S01]  /*5060*/  FMNMX.FTZ R2, R115, R2, !PT ;  /* 0x0000000273027209 */ /* 0x000fe20007810000 */
[----:B------:R1:W-:Y:S03]  /*5070*/  MUFU.EX2 R148, R3 ;  /* 0x0000000300947308 */ /* 0x0003e60000000800 */
[----:B------:R-:W-:-:S04]  /*5080*/  FMNMX.FTZ R2, R119, R2, !PT ;  /* 0x0000000277027209 */ /* 0x000fc80007810000 */
[----:B------:R-:W-:Y:S01]  /*5090*/  FMNMX.FTZ R2, R124, R2, !PT ;  /* 0x000000027c027209 */ /* 0x000fe20007810000 */
[----:B-1----:R-:W-:Y:S02]  /*50a0*/  FFMA.FTZ R3, R49, c[0x0][0x2d0], -R6 ;  /* 0x0000b40031037a23 */ /* 0x002fe40000010806 */
[----:B------:R-:W-:Y:S02]  /*50b0*/  HMMA.16816.F32 R48, R12, R98, RZ ;  /* 0x000000620c30723c */ /* 0x000fe400000018ff */
[----:B------:R1:W3:Y:S02]  /*50c0*/  MUFU.EX2 R222, R3 ;  /* 0x0000000300de7308 */ /* 0x0002e40000000800 */
[----:B-1----:R-:W-:Y:S01]  /*50d0*/  FMNMX.FTZ R3, R126, R2, !PT ;  /* 0x000000027e037209 */ /* 0x002fe20007810000 */
[----:B------:R-:W-:Y:S01]  /*50e0*/  FFMA.FTZ R2, R56, c[0x0][0x2d0], -R7 ;  /* 0x0000b40038027a23 */ /* 0x000fe20000010807 */
[----:B---3--:R-:W-:Y:S02]  /*50f0*/  F2FP.PACK_AB R11, R222, R148 ;  /* 0x00000094de0b723e */ /* 0x008fe400000000ff */
[----:B------:R-:W-:-:S02]  /*5100*/  FMNMX.FTZ R3, R137, R3, !PT ;  /* 0x0000000389037209 */ /* 0x000fc40007810000 */
[----:B------:R1:W-:Y:S02]  /*5110*/  MUFU.EX2 R132, R2 ;  /* 0x0000000200847308 */ /* 0x0003e40000000800 */
[----:B------:R-:W-:Y:S01]  /*5120*/  FMNMX.FTZ R3, R139, R3, !PT ;  /* 0x000000038b037209 */ /* 0x000fe20007810000 */
[----:B--2---:R-:W-:Y:S03]  /*5130*/  HMMA.16816.F32 R52, R8, R104, R16 ;  /* 0x000000680834723c */ /* 0x004fe60000001810 */
[----:B------:R-:W-:-:S05]  /*5140*/  FMNMX.FTZ R3, R138, R3, !PT ;  /* 0x000000038a037209 */ /* 0x000fca0007810000 */
[----:B------:R-:W-:Y:S01]  /*5150*/  HMMA.16816.F32 R28, R8, R88, R20 ;  /* 0x00000058081c723c */ /* 0x000fe20000001814 */
[----:B-1----:R-:W-:-:S04]  /*5160*/  FFMA.FTZ R2, R57, c[0x0][0x2d0], -R7 ;  /* 0x0000b40039027a23 */ /* 0x002fc80000010807 */
[----:B------:R1:W2:Y:S03]  /*5170*/  MUFU.EX2 R162, R2 ;  /* 0x0000000200a27308 */ /* 0x0002a60000000800 */
[C---:B------:R-:W-:Y:S08]  /*5180*/  HMMA.16816.F32 R20, R8.reuse, R80, R24 ;  /* 0x000000500814723c */ /* 0x040ff00000001818 */
[----:B------:R-:W-:Y:S01]  /*5190*/  HMMA.16816.F32 R12, R8, R100, R32 ;  /* 0x00000064080c723c */ /* 0x000fe20000001820 */
[----:B-1----:R-:W-:Y:S01]  /*51a0*/  FMNMX.FTZ R2, R237, R0, !PT ;  /* 0x00000000ed027209 */ /* 0x002fe20007810000 */
[----:B------:R-:W-:-:S06]  /*51b0*/  FFMA.FTZ R0, R58, c[0x0][0x2d0], -R7 ;  /* 0x0000b4003a007a23 */ /* 0x000fcc0000010807 */
[C---:B------:R-:W-:Y:S01]  /*51c0*/  HMMA.16816.F32 R16, R8.reuse, R106, R36 ;  /* 0x0000006a0810723c */ /* 0x040fe20000001824 */
        /* <DEDUP_REMOVED lines=9> */
[----:B------:R1:W3:Y:S01]  /*5260*/  MUFU.EX2 R164, R3 ;  /* 0x0000000300a47308 */ /* 0x0002e20000000800 */
[----:B------:R-:W-:Y:S02]  /*5270*/  FMNMX.FTZ R0, R240, R0, !PT ;  /* 0x00000000f0007209 */ /* 0x000fe40007810000 */
[----:B------:R-:W-:Y:S02]  /*5280*/  FMNMX.FTZ R2, R199, R2, !PT ;  /* 0x00000002c7027209 */ /* 0x000fe40007810000 */
[----:B------:R-:W-:Y:S02]  /*5290*/  FMNMX.FTZ R0, R241, R0, !PT ;  /* 0x00000000f1007209 */ /* 0x000fe40007810000 */
[----:B------:R-:W-:Y:S02]  /*52a0*/  FMNMX.FTZ R2, R203, R2, !PT ;  /* 0x00000002cb027209 */ /* 0x000fe40007810000 */
[----:B------:R-:W-:-:S02]  /*52b0*/  FMNMX.FTZ R0, R243, R0, !PT ;  /* 0x00000000f3007209 */ /* 0x000fc40007810000 */
[----:B--2---:R-:W-:Y:S02]  /*52c0*/  F2FP.PACK_AB R8, R162, R132 ;  /* 0x00000084a208723e */ /* 0x004fe400000000ff */
[----:B------:R-:W-:Y:S01]  /*52d0*/  FMNMX.FTZ R0, R242, R0, !PT ;  /* 0x00000000f2007209 */ /* 0x000fe20007810000 */
[----:B-1----:R-:W-:Y:S01]  /*52e0*/  FFMA.FTZ R3, R69, c[0x0][0x2d0], -R7 ;  /* 0x0000b40045037a23 */ /* 0x002fe20000010807 */
[----:B---3--:R-:W-:-:S03]  /*52f0*/  F2FP.PACK_AB R10, R164, R141 ;  /* 0x0000008da40a723e */ /* 0x008fc600000000ff */
[----:B------:R-:W1:Y:S01]  /*5300*/  SHFL.BFLY PT, R4, R0, 0x2, 0x1f ;  /* 0x0c401f0000047f89 */ /* 0x000e6200000e0000 */
[----:B------:R2:W-:Y:S03]  /*5310*/  MUFU.EX2 R152, R3 ;  /* 0x0000000300987308 */ /* 0x0005e60000000800 */
[----:B------:R-:W-:Y:S01]  /*5320*/  LDSM.16.MT88.4 R68, [R213+0x1100] ;  /* 0x00110000d544783b */ /* 0x000fe20000004200 */
[----:B--2---:R-:W-:Y:S01]  /*5330*/  FMNMX.FTZ R3, R204, R2, !PT ;  /* 0x00000002cc037209 */ /* 0x004fe20007810000 */
[----:B------:R-:W-:Y:S02]  /*5340*/  FFMA.FTZ R2, R59, c[0x0][0x2d0], -R6 ;  /* 0x0000b4003b027a23 */ /* 0x000fe40000010806 */
[----:B------:R-:W-:Y:S01]  /*5350*/  LDSM.16.MT88.4 R56, [R215+0x1100] ;  /* 0x00110000d738783b */ /* 0x000fe20000004200 */
[----:B------:R-:W-:Y:S01]  /*5360*/  FMNMX.FTZ R3, R206, R3, !PT ;  /* 0x00000003ce037209 */ /* 0x000fe20007810000 */
[----:B------:R2:W-:Y:S01]  /*5370*/  MUFU.EX2 R122, R2 ;  /* 0x00000002007a7308 */ /* 0x0005e20000000800 */
[----:B-1----:R-:W-:-:S02]  /*5380*/  FMNMX.FTZ R0, R0, R4, !PT ;  /* 0x0000000400007209 */ /* 0x002fc40007810000 */
[----:B------:R-:W-:-:S03]  /*5390*/  FMNMX.FTZ R3, R234, R3, !PT ;  /* 0x00000003ea037209 */ /* 0x000fc60007810000 */
[----:B------:R-:W-:Y:S01]  /*53a0*/  SHFL.BFLY PT, R5, R0, 0x1, 0x1f ;  /* 0x0c201f0000057f89 */ /* 0x000fe200000e0000 */
[----:B------:R-:W-:-:S04]  /*53b0*/  FMNMX.FTZ R3, R235, R3, !PT ;  /* 0x00000003eb037209 */ /* 0x000fc80007810000 */
[----:B------:R-:W-:-:S04]  /*53c0*/  FMNMX.FTZ R3, R187, R3, !PT ;  /* 0x00000003bb037209 */ /* 0x000fc80007810000 */
[----:B------:R-:W-:Y:S01]  /*53d0*/  FMNMX.FTZ R3, R186, R3, !PT ;  /* 0x00000003ba037209 */ /* 0x000fe20007810000 */
[----:B--2---:R-:W-:-:S03]  /*53e0*/  FFMA.FTZ R2, R60, c[0x0][0x2d0], -R6 ;  /* 0x0000b4003c027a23 */ /* 0x004fc60000010806 */
[----:B------:R-:W-:Y:S01]  /*53f0*/  FMNMX.FTZ R3, R190, R3, !PT ;  /* 0x00000003be037209 */ /* 0x000fe20007810000 */
[----:B------:R1:W2:Y:S03]  /*5400*/  MUFU.EX2 R128, R2 ;  /* 0x0000000200807308 */ /* 0x0002a60000000800 */
[----:B------:R-:W-:-:S04]  /*5410*/  FMNMX.FTZ R3, R189, R3, !PT ;  /* 0x00000003bd037209 */ /* 0x000fc80007810000 */
[----:B------:R-:W-:-:S04]  /*5420*/  FMNMX.FTZ R3, R191, R3, !PT ;  /* 0x00000003bf037209 */ /* 0x000fc80007810000 */
[----:B------:R-:W-:Y:S01]  /*5430*/  FMNMX.FTZ R3, R188, R3, !PT ;  /* 0x00000003bc037209 */ /* 0x000fe20007810000 */
[----:B-1----:R-:W-:-:S04]  /*5440*/  FFMA.FTZ R2, R61, c[0x0][0x2d0], -R6 ;  /* 0x0000b4003d027a23 */ /* 0x002fc80000010806 */
[----:B------:R-:W1:Y:S01]  /*5450*/  SHFL.BFLY PT, R4, R3, 0x2, 0x1f ;  /* 0x0c401f0003047f89 */ /* 0x000e6200000e0000 */
[----:B--2---:R-:W-:Y:S01]  /*5460*/  F2FP.PACK_AB R9, R128, R122 ;  /* 0x0000007a8009723e */ /* 0x004fe200000000ff */
[----:B------:R2:W-:Y:S02]  /*5470*/  MUFU.EX2 R163, R2 ;  /* 0x0000000200a37308 */ /* 0x0005e40000000800 */
[----:B------:R-:W-:Y:S01]  /*5480*/  LDSM.16.MT88.4 R60, [R214+0x1100] ;  /* 0x00110000d63c783b */ /* 0x000fe20000004200 */
[----:B--2---:R-:W-:-:S05]  /*5490*/  FFMA.FTZ R2, R84, c[0x0][0x2d0], -R6 ;  /* 0x0000b40054027a23 */ /* 0x004fca0000010806 */
[----:B------:R2:W3:Y:S01]  /*54a0*/  MUFU.EX2 R153, R2 ;  /* 0x0000000200997308 */ /* 0x0004e20000000800 */
[----:B-1----:R-:W-:-:S05]  /*54b0*/  FMNMX.FTZ R3, R3, R4, !PT ;  /* 0x0000000403037209 */ /* 0x002fca0007810000 */
[----:B------:R-:W1:Y:S01]  /*54c0*/  SHFL.BFLY PT, R4, R3, 0x1, 0x1f ;  /* 0x0c201f0003047f89 */ /* 0x000e6200000e0000 */
[----:B--2---:R-:W-:Y:S01]  /*54d0*/  FFMA.FTZ R2, R112, c[0x0][0x2d0], -R7 ;  /* 0x0000b40070027a23 */ /* 0x004fe20000010807 */
[----:B---3--:R-:W-:-:S03]  /*54e0*/  F2FP.PACK_AB R11, R153, R163 ;  /* 0x000000a3990b723e */ /* 0x008fc600000000ff */
[----:B------:R2:W3:Y:S04]  /*54f0*/  MUFU.EX2 R173, R2 ;  /* 0x0000000200ad7308 */ /* 0x0004e80000000800 */
[----:B------:R-:W-:Y:S01]  /*5500*/  HMMA.16816.F32 R48, R8, R68, R52 ;  /* 0x000000440830723c */ /* 0x000fe20000001834 */
[----:B-1----:R-:W-:-:S06]  /*5510*/  FMNMX.FTZ R3, R3, R4, !PT ;  /* 0x0000000403037209 */ /* 0x002fcc0007810000 */
[----:B------:R-:W-:Y:S01]  /*5520*/  IMAD.MOV.U32 R54, RZ, RZ, R128 ;  /* 0x000000ffff367224 */ /* 0x000fe200078e0080 */
[----:B------:R-:W-:Y:S01]  /*5530*/  FMNMX.FTZ R128, R0, R5, !PT ;  /* 0x0000000500807209 */ /* 0x000fe20007810000 */
[----:B------:R-:W-:Y:S01]  /*5540*/  FFMA.FTZ R0, R111, c[0x0][0x2d0], -R6 ;  /* 0x0000b4006f007a23 */ /* 0x000fe20000010806 */
[C---:B------:R-:W-:Y:S01]  /*5550*/  HMMA.16816.F32 R40, R8.reuse, R60, R20 ;  /* 0x0000003c0828723c */ /* 0x040fe20000001814 */
[----:B------:R-:W-:Y:S01]  /*5560*/  IMAD.MOV.U32 R5, RZ, RZ, R133 ;  /* 0x000000ffff057224 */ /* 0x000fe200078e0085 */
[----:B------:R-:W-:Y:S01]  /*5570*/  FSETP.NEU.FTZ.AND P0, PT, R128, -INF , PT ;  /* 0xff8000008000780b */ /* 0x000fe20003f1d000 */
[----:B--2---:R-:W-:Y:S01]  /*5580*/  FFMA.FTZ R2, R117, c[0x0][0x2d0], -R7 ;  /* 0x0000b40075027a23 */ /* 0x004fe20000010807 */
[----:B------:R-:W-:Y:S01]  /*5590*/  MOV R111, R132 ;  /* 0x00000084006f7202 */ /* 0x000fe20000000f00 */
[----:B------:R-:W-:Y:S01]  /*55a0*/  IMAD.MOV.U32 R55, RZ, RZ, R123 ;  /* 0x000000ffff377224 */ /* 0x000fe200078e007b */
[----:B------:R-:W1:Y:S01]  /*55b0*/  LDSM.16.MT88.4 R132, [R216+0x1900] ;  /* 0x00190000d884783b */ /* 0x000e620000004200 */
[----:B------:R2:W4:Y:S01]  /*55c0*/  MUFU.EX2 R140, R2 ;  /* 0x00000002008c7308 */ /* 0x0005220000000800 */
[----:B------:R-:W-:Y:S01]  /*55d0*/  HMMA.16816.F32 R20, R8, R66, R36 ;  /* 0x000000420814723c */ /* 0x000fe20000001824 */
[----:B------:R-:W-:-:S06]  /*55e0*/  MOV R117, R168 ;  /* 0x000000a800757202 */ /* 0x000fcc0000000f00 */
[----:B---3--:R-:W-:Y:S01]  /*55f0*/  IMAD.MOV.U32 R36, RZ, RZ, R173 ;  /* 0x000000ffff247224 */ /* 0x008fe200078e00ad */
[----:B------:R-:W-:Y:S01]  /*5600*/  MOV R38, R122 ;  /* 0x0000007a00267202 */ /* 0x000fe20000000f00 */
[----:B------:R-:W-:Y:S01]  /*5610*/  IMAD.MOV.U32 R37, RZ, RZ, R121 ;  /* 0x000000ffff257224 */ /* 0x000fe200078e0079 */
[C---:B------:R-:W-:Y:S01]  /*5620*/  HMMA.16816.F32 R44, R8.reuse, R64, R28 ;  /* 0x00000040082c723c */ /* 0x040fe2000000181c */
[----:B--2---:R-:W-:Y:S02]  /*5630*/  FFMA.FTZ R2, R120, c[0x0][0x2d0], -R7 ;  /* 0x0000b40078027a23 */ /* 0x004fe40000010807 */
[----:B----4-:R-:W-:Y:S01]  /*5640*/  IMAD.MOV.U32 R53, RZ, RZ, R140 ;  /* 0x000000ffff357224 */ /* 0x010fe200078e008c */
[----:B------:R-:W-:Y:S01]  /*5650*/  LDSM.16.MT88.4 R120, [R214+0x1900] ;  /* 0x00190000d678783b */ /* 0x000fe20000004200 */
[----:B------:R2:W3:Y:S03]  /*5660*/  MUFU.EX2 R172, R2 ;  /* 0x0000000200ac7308 */ /* 0x0004e60000000800 */
[C---:B------:R-:W-:Y:S05]  /*5670*/  HMMA.16816.F32 R16, R8.reuse, R70, R16 ;  /* 0x000000460810723c */ /* 0x040fea0000001810 */
[----:B------:R4:W-:Y:S03]  /*5680*/  MUFU.EX2 R140, R0 ;  /* 0x00000000008c7308 */ /* 0x0009e60000000800 */
[----:B------:R-:W-:Y:S01]  /*5690*/  HMMA.16816.F32 R28, R8, R56, R12 ;  /* 0x00000038081c723c */ /* 0x000fe2000000180c */
[----:B--2---:R-:W-:-:S07]  /*56a0*/  FFMA.FTZ R2, R86, c[0x0][0x2d0], -R6 ;  /* 0x0000b40056027a23 */ /* 0x004fce0000010806 */
[----:B------:R-:W-:Y:S01]  /*56b0*/  HMMA.16816.F32 R24, R8, R62, R24 ;  /* 0x0000003e0818723c */ /* 0x000fe20000001818 */
[----:B---3--:R-:W-:Y:S01]  /*56c0*/  IMAD.MOV.U32 R39, RZ, RZ, R172 ;  /* 0x000000ffff277224 */ /* 0x008fe200078e00ac */
[----:B------:R2:W-:Y:S01]  /*56d0*/  MUFU.EX2 R112, R2 ;  /* 0x0000000200707308 */ /* 0x0005e20000000800 */
[----:B------:R-:W3:Y:S01]  /*56e0*/  LDSM.16.MT88.4 R172, [R215+0x1900] ;  /* 0x00190000d7ac783b */ /* 0x000ee20000004200 */
[----:B----4-:R-:W-:-:S04]  /*56f0*/  FFMA.FTZ R0, R113, c[0x0][0x2d0], -R6 ;  /* 0x0000b40071007a23 */ /* 0x010fc80000010806 */
[----:B------:R-:W-:Y:S02]  /*5700*/  HMMA.16816.F32 R12, R8, R58, R32 ;  /* 0x0000003a080c723c */ /* 0x000fe40000001820 */
[----:B------:R-:W4:Y:S05]  /*5710*/  MUFU.EX2 R248, R0 ;  /* 0x0000000000f87308 */ /* 0x000f2a0000000800 */
[----:B------:R-:W-:Y:S02]  /*5720*/  F2FP.PACK_AB R8, R36, R152 ;  /* 0x000000982408723e */ /* 0x000fe400000000ff */
[----:B------:R-:W-:Y:S01]  /*5730*/  F2FP.PACK_AB R10, R39, R53 ;  /* 0x00000035270a723e */ /* 0x000fe200000000ff */
[----:B--2---:R-:W-:-:S04]  /*5740*/  FFMA.FTZ R2, R110, c[0x0][0x2d0], -R6 ;  /* 0x0000b4006e027a23 */ /* 0x004fc80000010806 */
[----:B------:R2:W1:Y:S01]  /*5750*/  MUFU.EX2 R84, R2 ;  /* 0x0000000200547308 */ /* 0x0004620000000800 */
[----:B----4-:R-:W-:Y:S01]  /*5760*/  F2FP.PACK_AB R11, R248, R140 ;  /* 0x0000008cf80b723e */ /* 0x010fe200000000ff */
[----:B--2---:R-:W-:Y:S01]  /*5770*/  FMUL.FTZ R2, R128, c[0x0][0x2d0] ;  /* 0x0000b40080027a20 */ /* 0x004fe20000410000 */
[----:B-1----:R-:W-:-:S04]  /*5780*/  F2FP.PACK_AB R9, R84, R112 ;  /* 0x000000705409723e */ /* 0x002fc800000000ff */
[----:B------:R-:W-:Y:S02]  /*5790*/  FSEL R2, R2, RZ, P0 ;  /* 0x000000ff02027208 */ /* 0x000fe40000000000 */
[----:B------:R-:W-:Y:S01]  /*57a0*/  FSETP.NEU.FTZ.AND P0, PT, R3, -INF , PT ;  /* 0xff8000000300780b */ /* 0x000fe20003f1d000 */
[----:B------:R-:W-:Y:S02]  /*57b0*/  HMMA.16816.F32 R180, R8, R156, R48 ;  /* 0x0000009c08b4723c */ /* 0x000fe40000001830 */
[--C-:B------:R-:W-:Y:S02]  /*57c0*/  FFMA.FTZ R0, R85, c[0x0][0x2d0], -R2.reuse ;  /* 0x0000b40055007a23 */ /* 0x100fe40000010802 */
[----:B------:R-:W-:Y:S02]  /*57d0*/  FFMA.FTZ R4, R127, c[0x0][0x2d0], -R2 ;  /* 0x0000b4007f047a23 */ /* 0x000fe40000010802 */
[----:B------:R1:W-:Y:S01]  /*57e0*/  MUFU.EX2 R218, R0 ;  /* 0x0000000000da7308 */ /* 0x0003e20000000800 */
[----:B------:R-:W-:-:S02]  /*57f0*/  IMAD.MOV.U32 R49, RZ, RZ, R149 ;  /* 0x000000ffff317224 */ /* 0x000fc400078e0095 */
[----:B------:R-:W-:Y:S02]  /*5800*/  IMAD.MOV.U32 R48, RZ, RZ, R148 ;  /* 0x000000ffff307224 */ /* 0x000fe400078e0094 */
[C---:B------:R-:W-:Y:S01]  /*5810*/  HMMA.16816.F32 R148, R8.reuse, R158, R16 ;  /* 0x0000009e0894723c */ /* 0x040fe20000001810 */
[----:B------:R-:W-:Y:S02]  /*5820*/  IMAD.MOV.U32 R51, RZ, RZ, R176 ;  /* 0x000000ffff337224 */ /* 0x000fe400078e00b0 */
[----:B------:R-:W-:Y:S01]  /*5830*/  MUFU.EX2 R221, R4 ;  /* 0x0000000400dd7308 */ /* 0x000fe20000000800 */
[----:B------:R-:W-:Y:S02]  /*5840*/  IMAD.MOV.U32 R50, RZ, RZ, R169 ;  /* 0x000000ffff327224 */ /* 0x000fe400078e00a9 */
[----:B------:R-:W-:Y:S01]  /*5850*/  IMAD.MOV.U32 R127, RZ, RZ, R153 ;  /* 0x000000ffff7f7224 */ /* 0x000fe200078e0099 */
[----:B------:R-:W-:Y:S01]  /*5860*/  MOV R19, R164 ;  /* 0x000000a400137202 */ /* 0x000fe20000000f00 */
[----:B------:R-:W-:Y:S01]  /*5870*/  IMAD.MOV.U32 R18, RZ, RZ, R112 ;  /* 0x000000ffff127224 */ /* 0x000fe200078e0070 */
[----:B------:R-:W-:Y:S01]  /*5880*/  HMMA.16816.F32 R168, R8, R134, R20 ;  /* 0x0000008608a8723c */ /* 0x000fe20000001814 */
[----:B------:R-:W-:-:S02]  /*5890*/  IMAD.MOV.U32 R17, RZ, RZ, R84 ;  /* 0x000000ffff117224 */ /* 0x000fc400078e0054 */
[----:B-1----:R-:W-:-:S04]  /*58a0*/  FFMA.FTZ R0, R109, c[0x0][0x2d0], -R2 ;  /* 0x0000b4006d007a23 */ /* 0x002fc80000010802 */
[----:B------:R1:W2:Y:S01]  /*58b0*/  MUFU.EX2 R219, R0 ;  /* 0x0000000000db7308 */ /* 0x0002a20000000800 */
[----:B---3--:R-:W-:Y:S01]  /*58c0*/  HMMA.16816.F32 R176, R8, R172, R28 ;  /* 0x000000ac08b0723c */ /* 0x008fe2000000181c */
[----:B-1----:R-:W-:-:S06]  /*58d0*/  FFMA.FTZ R0, R114, c[0x0][0x2d0], -R2 ;  /* 0x0000b40072007a23 */ /* 0x002fcc0000010802 */
[----:B------:R1:W-:Y:S02]  /*58e0*/  MUFU.EX2 R52, R0 ;  /* 0x0000000000347308 */ /* 0x0003e40000000800 */
[----:B-1----:R-:W-:Y:S02]  /*58f0*/  FFMA.FTZ R0, R118, c[0x0][0x2d0], -R2 ;  /* 0x0000b40076007a23 */ /* 0x002fe40000010802 */
[----:B------:R-:W-:-:S04]  /*5900*/  IMAD.MOV.U32 R118, RZ, RZ, R165 ;  /* 0x000000ffff767224 */ /* 0x000fc800078e00a5 */
[----:B------:R1:W3:Y:S01]  /*5910*/  MUFU.EX2 R109, R0 ;  /* 0x00000000006d7308 */ /* 0x0002e20000000800 */
[----:B------:R-:W-:Y:S01]  /*5920*/  HMMA.16816.F32 R164, R8, R120, R40 ;  /* 0x0000007808a4723c */ /* 0x000fe20000001828 */
[----:B-1----:R-:W-:Y:S01]  /*5930*/  FFMA.FTZ R0, R125, c[0x0][0x2d0], -R2 ;  /* 0x0000b4007d007a23 */ /* 0x002fe20000010802 */
[----:B------:R-:W-:-:S06]  /*5940*/  MOV R125, R152 ;  /* 0x00000098007d7202 */ /* 0x000fcc0000000f00 */
[----:B------:R-:W-:Y:S01]  /*5950*/  HMMA.16816.F32 R152, R8, R132, R44 ;  /* 0x000000840898723c */ /* 0x000fe2000000182c */
[----:B------:R1:W-:Y:S02]  /*5960*/  MUFU.EX2 R110, R0 ;  /* 0x00000000006e7308 */ /* 0x0003e40000000800 */
[----:B-1----:R-:W-:-:S05]  /*5970*/  FMUL.FTZ R0, R3, c[0x0][0x2d0] ;  /* 0x0000b40003007a20 */ /* 0x002fca0000410000 */
[----:B------:R-:W-:-:S05]  /*5980*/  FSEL R0, R0, RZ, P0 ;  /* 0x000000ff00007208 */ /* 0x000fca0000000000 */
[--C-:B------:R-:W-:Y:S02]  /*5990*/  FFMA.FTZ R4, R87, c[0x0][0x2d0], -R0.reuse ;  /* 0x0000b40057047a23 */ /* 0x100fe40000010800 */
[----:B------:R-:W-:Y:S02]  /*59a0*/  HMMA.16816.F32 R84, R8, R174, R12 ;  /* 0x000000ae0854723c */ /* 0x000fe4000000180c */
[----:B------:R1:W-:Y:S02]  /*59b0*/  MUFU.EX2 R185, R4 ;  /* 0x0000000400b97308 */ /* 0x0003e40000000800 */
[----:B-1----:R-:W-:Y:S02]  /*59c0*/  FFMA.FTZ R4, R108, c[0x0][0x2d0], -R0 ;  /* 0x0000b4006c047a23 */ /* 0x002fe40000010800 */
[----:B------:R-:W-:-:S04]  /*59d0*/  IMAD.MOV.U32 R108, RZ, RZ, R18 ;  /* 0x000000ffff6c7224 */ /* 0x000fc800078e0012 */
[----:B------:R1:W4:Y:S02]  /*59e0*/  MUFU.EX2 R184, R4 ;  /* 0x0000000400b87308 */ /* 0x0003240000000800 */
[----:B-1----:R-:W-:Y:S02]  /*59f0*/  FFMA.FTZ R4, R116, c[0x0][0x2d0], -R0 ;  /* 0x0000b40074047a23 */ /* 0x002fe40000010800 */
[----:B------:R-:W-:-:S04]  /*5a00*/  IMAD.MOV.U32 R116, RZ, RZ, R49 ;  /* 0x000000ffff747224 */ /* 0x000fc800078e0031 */
[----:B------:R1:W-:Y:S02]  /*5a10*/  MUFU.EX2 R252, R4 ;  /* 0x0000000400fc7308 */ /* 0x0003e40000000800 */
[----:B-1----:R-:W-:Y:S02]  /*5a20*/  FFMA.FTZ R4, R115, c[0x0][0x2d0], -R0 ;  /* 0x0000b40073047a23 */ /* 0x002fe40000010800 */
[----:B------:R-:W-:Y:S04]  /*5a30*/  HMMA.16816.F32 R112, R8, R122, R24 ;  /* 0x0000007a0870723c */ /* 0x000fe80000001818 */
[----:B------:R1:W1:Y:S03]  /*5a40*/  MUFU.EX2 R250, R4 ;  /* 0x0000000400fa7308 */ /* 0x0002660000000800 */
[----:B--2---:R-:W-:-:S02]  /*5a50*/  F2FP.PACK_AB R8, R219, R218 ;  /* 0x000000dadb08723e */ /* 0x004fc400000000ff */
[----:B---3--:R-:W-:Y:S02]  /*5a60*/  F2FP.PACK_AB R10, R109, R52 ;  /* 0x000000346d0a723e */ /* 0x008fe400000000ff */
[----:B----4-:R-:W-:Y:S01]  /*5a70*/  F2FP.PACK_AB R9, R184, R185 ;  /* 0x000000b9b809723e */ /* 0x010fe200000000ff */
[----:B-1----:R-:W-:Y:S01]  /*5a80*/  FFMA.FTZ R4, R131, c[0x0][0x2d0], -R2 ;  /* 0x0000b40083047a23 */ /* 0x002fe20000010802 */
[----:B------:R-:W-:-:S03]  /*5a90*/  F2FP.PACK_AB R11, R250, R252 ;  /* 0x000000fcfa0b723e */ /* 0x000fc600000000ff */
[----:B------:R1:W-:Y:S04]  /*5aa0*/  MUFU.EX2 R251, R4 ;  /* 0x0000000400fb7308 */ /* 0x0003e80000000800 */
[C---:B------:R-:W-:Y:S07]  /*5ab0*/  HMMA.16816.F32 R24, R8.reuse, R76, RZ ;  /* 0x0000004c0818723c */ /* 0x040fee00000018ff */
[----:B------:R-:W-:Y:S01]  /*5ac0*/  IMAD.MOV.U32 R76, RZ, RZ, R248 ;  /* 0x000000ffff4c7224 */ /* 0x000fe200078e00f8 */
[----:B------:R-:W-:Y:S01]  /*5ad0*/  HMMA.16816.F32 R32, R8, R72, RZ ;  /* 0x000000480820723c */ /* 0x000fe200000018ff */
[----:B------:R-:W-:-:S02]  /*5ae0*/  IMAD.MOV.U32 R77, RZ, RZ, R38 ;  /* 0x000000ffff4d7224 */ /* 0x000fc400078e0026 */
[----:B-1----:R-:W-:Y:S02]  /*5af0*/  FFMA.FTZ R4, R136, c[0x0][0x2d0], -R2 ;  /* 0x0000b40088047a23 */ /* 0x002fe40000010802 */
[----:B------:R-:W-:Y:S02]  /*5b00*/  IMAD.MOV.U32 R136, RZ, RZ, R19 ;  /* 0x000000ffff887224 */ /* 0x000fe400078e0013 */
[----:B------:R1:W2:Y:S01]  /*5b10*/  MUFU.EX2 R249, R4 ;  /* 0x0000000400f97308 */ /* 0x0002a20000000800 */
[----:B------:R-:W-:Y:S01]  /*5b20*/  HMMA.16816.F32 R20, R8, R78, RZ ;  /* 0x0000004e0814723c */ /* 0x000fe200000018ff */
[----:B------:R-:W-:-:S06]  /*5b30*/  IMAD.MOV.U32 R73, RZ, RZ, R50 ;  /* 0x000000ffff497224 */ /* 0x000fcc00078e0032 */
[----:B------:R-:W-:Y:S01]  /*5b40*/  MOV R79, R39 ;  /* 0x00000027004f7202 */ /* 0x000fe20000000f00 */
[----:B------:R-:W-:Y:S01]  /*5b50*/  HMMA.16816.F32 R28, R8, R74, RZ ;  /* 0x0000004a081c723c */ /* 0x000fe200000018ff */
[----:B------:R-:W-:Y:S01]  /*5b60*/  IMAD.MOV.U32 R78, RZ, RZ, R111 ;  /* 0x000000ffff4e7224 */ /* 0x000fe200078e006f */
[----:B------:R-:W-:Y:S01]  /*5b70*/  MOV R111, R141 ;  /* 0x0000008d006f7202 */ /* 0x000fe20000000f00 */
[----:B-1----:R-:W-:-:S04]  /*5b80*/  FFMA.FTZ R4, R119, c[0x0][0x2d0], -R0 ;  /* 0x0000b40077047a23 */ /* 0x002fc80000010800 */
[----:B------:R-:W-:Y:S01]  /*5b90*/  MOV R75, R36 ;  /* 0x00000024004b7202 */ /* 0x000fe20000000f00 */
[----:B------:R-:W-:Y:S01]  /*5ba0*/  IMAD.MOV.U32 R74, RZ, RZ, R17 ;  /* 0x000000ffff4a7224 */ /* 0x000fe200078e0011 */
[----:B------:R-:W-:Y:S01]  /*5bb0*/  HMMA.16816.F32 R12, R8, R92, RZ ;  /* 0x0000005c080c723c */ /* 0x000fe200000018ff */
[----:B------:R1:W-:Y:S01]  /*5bc0*/  MUFU.EX2 R247, R4 ;  /* 0x0000000400f77308 */ /* 0x0003e20000000800 */
[----:B------:R-:W-:-:S06]  /*5bd0*/  MOV R119, R48 ;  /* 0x0000003000777202 */ /* 0x000fcc0000000f00 */
[C---:B------:R-:W-:Y:S07]  /*5be0*/  HMMA.16816.F32 R16, R8.reuse, R96, RZ ;  /* 0x000000600810723c */ /* 0x040fee00000018ff */
[----:B------:R-:W-:Y:S01]  /*5bf0*/  IMAD.MOV.U32 R97, RZ, RZ, R52 ;  /* 0x000000ffff617224 */ /* 0x000fe200078e0034 */
[----:B------:R-:W-:Y:S01]  /*5c00*/  HMMA.16816.F32 R40, R8, R94, RZ ;  /* 0x0000005e0828723c */ /* 0x000fe200000018ff */
[----:B-1----:R-:W-:Y:S02]  /*5c10*/  FFMA.FTZ R4, R124, c[0x0][0x2d0], -R0 ;  /* 0x0000b4007c047a23 */ /* 0x002fe40000010800 */
[----:B------:R-:W-:-:S02]  /*5c20*/  IMAD.MOV.U32 R124, RZ, RZ, R51 ;  /* 0x000000ffff7c7224 */ /* 0x000fc400078e0033 */
[----:B------:R1:W3:Y:S01]  /*5c30*/  MUFU.EX2 R246, R4 ;  /* 0x0000000400f67308 */ /* 0x0002e20000000800 */
[----:B------:R-:W-:Y:S02]  /*5c40*/  IMAD.MOV.U32 R52, RZ, RZ, R142 ;  /* 0x000000ffff347224 */ /* 0x000fe400078e008e */
[----:B-1----:R-:W-:Y:S02]  /*5c50*/  FFMA.FTZ R4, R126, c[0x0][0x2d0], -R0 ;  /* 0x0000b4007e047a23 */ /* 0x002fe40000010800 */
[----:B------:R-:W-:-:S03]  /*5c60*/  IMAD.MOV.U32 R126, RZ, RZ, R37 ;  /* 0x000000ffff7e7224 */ /* 0x000fc600078e0025 */
[----:B------:R1:W-:Y:S01]  /*5c70*/  MUFU.EX2 R248, R4 ;  /* 0x0000000400f87308 */ /* 0x0003e20000000800 */
[----:B------:R-:W-:Y:S07]  /*5c80*/  HMMA.16816.F32 R36, R8, R98, RZ ;  /* 0x000000620824723c */ /* 0x000fee00000018ff */
[----:B--2---:R-:W-:Y:S02]  /*5c90*/  F2FP.PACK_AB R10, R249, R251 ;  /* 0x000000fbf90a723e */ /* 0x004fe400000000ff */
[----:B---3--:R-:W-:-:S02]  /*5ca0*/  F2FP.PACK_AB R9, R246, R247 ;  /* 0x000000f7f609723e */ /* 0x008fc400000000ff */
[----:B------:R-:W-:Y:S01]  /*5cb0*/  MOV R99, R53 ;  /* 0x0000003500637202 */ /* 0x000fe20000000f00 */
[----:B------:R-:W-:Y:S02]  /*5cc0*/  IMAD.MOV.U32 R53, RZ, RZ, R143 ;  /* 0x000000ffff357224 */ /* 0x000fe400078e008f */
[----:B-1----:R-:W-:Y:S02]  /*5cd0*/  FFMA.FTZ R4, R137, c[0x0][0x2d0], -R0 ;  /* 0x0000b40089047a23 */ /* 0x002fe40000010800 */
[----:B------:R-:W-:Y:S02]  /*5ce0*/  IMAD.MOV.U32 R137, RZ, RZ, R110 ;  /* 0x000000ffff897224 */ /* 0x000fe400078e006e */
[----:B------:R1:W2:Y:S01]  /*5cf0*/  MUFU.EX2 R72, R4 ;  /* 0x0000000400487308 */ /* 0x0002a20000000800 */
[----:B------:R-:W-:Y:S02]  /*5d00*/  IMAD.MOV.U32 R110, RZ, RZ, R245 ;  /* 0x000000ffff6e7224 */ /* 0x000fe400078e00f5 */
[----:B------:R-:W-:Y:S01]  /*5d10*/  F2FP.PACK_AB R8, R221, R137 ;  /* 0x00000089dd08723e */ /* 0x000fe200000000ff */
[----:B-1----:R-:W-:Y:S01]  /*5d20*/  FFMA.FTZ R4, R193, c[0x0][0x2d0], -R7 ;  /* 0x0000b400c1047a23 */ /* 0x002fe20000010807 */
[----:B--2---:R-:W-:-:S03]  /*5d30*/  F2FP.PACK_AB R11, R72, R248 ;  /* 0x000000f8480b723e */ /* 0x004fc600000000ff */
[----:B------:R1:W-:Y:S04]  /*5d40*/  MUFU.EX2 R245, R4 ;  /* 0x0000000400f57308 */ /* 0x0003e80000000800 */
[C---:B------:R-:W-:Y:S08]  /*5d50*/  HMMA.16816.F32 R20, R8.reuse, R90, R20 ;  /* 0x0000005a0814723c */ /* 0x040ff00000001814 */
[----:B------:R-:W-:Y:S01]  /*5d60*/  HMMA.16816.F32 R48, R8, R104, R32 ;  /* 0x000000680830723c */ /* 0x000fe20000001820 */
[----:B-1----:R-:W-:-:S06]  /*5d70*/  FFMA.FTZ R4, R161, c[0x0][0x2d0], -R2 ;  /* 0x0000b400a1047a23 */ /* 0x002fcc0000010802 */
[----:B------:R-:W-:Y:S01]  /*5d80*/  IMAD.MOV.U32 R105, RZ, RZ, R140 ;  /* 0x000000ffff697224 */ /* 0x000fe200078e008c */
[----:B------:R1:W-:Y:S01]  /*5d90*/  MUFU.EX2 R90, R4 ;  /* 0x00000004005a7308 */ /* 0x0003e20000000800 */
[C---:B------:R-:W-:Y:S08]  /*5da0*/  HMMA.16816.F32 R44, R8.reuse, R88, R24 ;  /* 0x00000058082c723c */ /* 0x040ff00000001818 */
[----:B------:R-:W-:Y:S01]  /*5db0*/  HMMA.16816.F32 R32, R8, R80, R16 ;  /* 0x000000500820723c */ /* 0x000fe20000001810 */
[----:B-1----:R-:W-:-:S07]  /*5dc0*/  FFMA.FTZ R4, R160, c[0x0][0x2d0], -R2 ;  /* 0x0000b400a0047a23 */ /* 0x002fce0000010802 */
[C---:B------:R-:W-:Y:S01]  /*5dd0*/  HMMA.16816.F32 R24, R8.reuse, R100, R12 ;  /* 0x000000640818723c */ /* 0x040fe2000000180c */
[----:B------:R1:W2:Y:S07]  /*5de0*/  MUFU.EX2 R92, R4 ;  /* 0x00000004005c7308 */ /* 0x0002ae0000000800 */
[C---:B------:R-:W-:Y:S08]  /*5df0*/  HMMA.16816.F32 R28, R8.reuse, R106, R28 ;  /* 0x0000006a081c723c */ /* 0x040ff0000000181c */
        /* <DEDUP_REMOVED lines=25> */
[----:B------:R1:W2:Y:S02]  /*5f90*/  MUFU.EX2 R197, R4 ;  /* 0x0000000400c57308 */ /* 0x0002a40000000800 */
[C---:B------:R-:W-:Y:S07]  /*5fa0*/  HMMA.16816.F32 R140, R8.reuse, R68, R48 ;  /* 0x00000044088c723c */ /* 0x040fee0000001830 */
[----:B------:R-:W-:Y:S01]  /*5fb0*/  IMAD.MOV.U32 R50, RZ, RZ, R99 ;  /* 0x000000ffff327224 */ /* 0x000fe200078e0063 */
[----:B------:R-:W-:Y:S01]  /*5fc0*/  MOV R49, R97 ;  /* 0x0000006100317202 */ /* 0x000fe20000000f00 */
[----:B------:R-:W-:Y:S01]  /*5fd0*/  HMMA.16816.F32 R44, R8, R64, R44 ;  /* 0x00000040082c723c */ /* 0x000fe2000000182c */
[----:B------:R-:W-:Y:S01]  /*5fe0*/  IMAD.MOV.U32 R51, RZ, RZ, R105 ;  /* 0x000000ffff337224 */ /* 0x000fe200078e0069 */
[----:B------:R-:W-:Y:S01]  /*5ff0*/  MOV R68, R124 ;  /* 0x0000007c00447202 */ /* 0x000fe20000000f00 */
[----:B-1----:R-:W-:Y:S01]  /*6000*/  FFMA.FTZ R4, R196, c[0x0][0x2d0], -R7 ;  /* 0x0000b400c4047a23 */ /* 0x002fe20000010807 */
[----:B------:R-:W-:Y:S01]  /*6010*/  MOV R196, R76 ;  /* 0x0000004c00c47202 */ /* 0x000fe20000000f00 */
[----:B------:R-:W-:-:S02]  /*6020*/  IMAD.MOV.U32 R124, RZ, RZ, R108 ;  /* 0x000000ffff7c7224 */ /* 0x000fc400078e006c */
[----:B------:R1:W-:Y:S01]  /*6030*/  MUFU.EX2 R131, R4 ;  /* 0x0000000400837308 */ /* 0x0003e20000000800 */
[----:B------:R-:W-:Y:S01]  /*6040*/  MOV R64, R162 ;  /* 0x000000a200407202 */ /* 0x000fe20000000f00 */
[C---:B------:R-:W-:Y:S01]  /*6050*/  HMMA.16816.F32 R144, R8.reuse, R70, R28 ;  /* 0x000000460890723c */ /* 0x040fe2000000181c */
[----:B------:R-:W-:Y:S01]  /*6060*/  LDSM.16.MT88.4 R28, [R214+0x2100] ;  /* 0x00210000d61c783b */ /* 0x000fe20000004200 */
[----:B------:R-:W-:Y:S02]  /*6070*/  IMAD.MOV.U32 R65, RZ, RZ, R54 ;  /* 0x000000ffff417224 */ /* 0x000fe400078e0036 */
[----:B------:R-:W-:Y:S02]  /*6080*/  IMAD.MOV.U32 R69, RZ, RZ, R73 ;  /* 0x000000ffff457224 */ /* 0x000fe400078e0049 */
[----:B------:R-:W-:Y:S02]  /*6090*/  IMAD.MOV.U32 R48, RZ, RZ, R137 ;  /* 0x000000ffff307224 */ /* 0x000fe400078e0089 */
[----:B------:R-:W-:Y:S01]  /*60a0*/  HMMA.16816.F32 R104, R8, R60, R32 ;  /* 0x0000003c0868723c */ /* 0x000fe20000001820 */
[----:B------:R-:W4:Y:S01]  /*60b0*/  LDSM.16.MT88.4 R32, [R216+0x2100] ;  /* 0x00210000d820783b */ /* 0x000f220000004200 */
[----:B------:R-:W-:-:S02]  /*60c0*/  IMAD.MOV.U32 R70, RZ, RZ, R77 ;  /* 0x000000ffff467224 */ /* 0x000fc400078e004d */
[----:B------:R-:W-:Y:S02]  /*60d0*/  IMAD.MOV.U32 R71, RZ, RZ, R75 ;  /* 0x000000ffff477224 */ /* 0x000fe400078e004b */
[----:B-1----:R-:W-:Y:S02]  /*60e0*/  FFMA.FTZ R4, R200, c[0x0][0x2d0], -R7 ;  /* 0x0000b400c8047a23 */ /* 0x002fe40000010807 */
[----:B------:R-:W-:Y:S02]  /*60f0*/  IMAD.MOV.U32 R200, RZ, RZ, R79 ;  /* 0x000000ffffc87224 */ /* 0x000fe400078e004f */
[----:B------:R1:W1:Y:S01]  /*6100*/  MUFU.EX2 R193, R4 ;  /* 0x0000000400c17308 */ /* 0x0002620000000800 */
[----:B------:R-:W-:Y:S02]  /*6110*/  IMAD.MOV.U32 R73, RZ, RZ, R136 ;  /* 0x000000ffff497224 */ /* 0x000fe400078e0088 */
[----:B-1----:R-:W-:Y:S02]  /*6120*/  FFMA.FTZ R4, R201, c[0x0][0x2d0], -R7 ;  /* 0x0000b400c9047a23 */ /* 0x002fe40000010807 */
[----:B------:R-:W-:-:S03]  /*6130*/  IMAD.MOV.U32 R201, RZ, RZ, R78 ;  /* 0x000000ffffc97224 */ /* 0x000fc600078e004e */
[----:B------:R1:W-:Y:S02]  /*6140*/  MUFU.EX2 R99, R4 ;  /* 0x0000000400637308 */ /* 0x0003e40000000800 */
[----:B-1----:R-:W-:Y:S02]  /*6150*/  FFMA.FTZ R4, R202, c[0x0][0x2d0], -R7 ;  /* 0x0000b400ca047a23 */ /* 0x002fe40000010807 */
[----:B------:R-:W-:Y:S01]  /*6160*/  IMAD.MOV.U32 R202, RZ, RZ, R126 ;  /* 0x000000ffffca7224 */ /* 0x000fe200078e007e */
[----:B------:R-:W-:-:S03]  /*6170*/  MOV R126, R127 ;  /* 0x0000007f007e7202 */ /* 0x000fc60000000f00 */
[----:B------:R1:W-:Y:S01]  /*6180*/  MUFU.EX2 R97, R4 ;  /* 0x0000000400617308 */ /* 0x0003e20000000800 */
[----:B------:R-:W-:Y:S02]  /*6190*/  IMAD.MOV.U32 R127, RZ, RZ, R111 ;  /* 0x000000ffff7f7224 */ /* 0x000fe400078e006f */
[C---:B------:R-:W-:Y:S01]  /*61a0*/  HMMA.16816.F32 R108, R8.reuse, R62, R16 ;  /* 0x0000003e086c723c */ /* 0x040fe20000001810 */
[----:B------:R-:W-:Y:S01]  /*61b0*/  LDSM.16.MT88.4 R16, [R213+0x2900] ;  /* 0x00290000d510783b */ /* 0x000fe20000004200 */
[----:B-1----:R-:W-:Y:S02]  /*61c0*/  FFMA.FTZ R4, R192, c[0x0][0x2d0], -R6 ;  /* 0x0000b400c0047a23 */ /* 0x002fe40000010806 */
[----:B------:R-:W-:Y:S02]  /*61d0*/  IMAD.MOV.U32 R192, RZ, RZ, R163 ;  /* 0x000000ffffc07224 */ /* 0x000fe400078e00a3 */
[----:B------:R1:W-:Y:S02]  /*61e0*/  MUFU.EX2 R89, R4 ;  /* 0x0000000400597308 */ /* 0x0003e40000000800 */
[C---:B------:R-:W-:Y:S01]  /*61f0*/  HMMA.16816.F32 R160, R8.reuse, R66, R20 ;  /* 0x0000004208a0723c */ /* 0x040fe20000001814 */
[----:B------:R-:W3:Y:S06]  /*6200*/  LDSM.16.MT88.4 R20, [R215+0x2100] ;  /* 0x00210000d714783b */ /* 0x000eec0000004200 */
[----:B------:R-:W-:Y:S01]  /*6210*/  IMAD.MOV.U32 R67, RZ, RZ, R55 ;  /* 0x000000ffff437224 */ /* 0x000fe200078e0037 */
[----:B------:R-:W-:Y:S01]  /*6220*/  MOV R66, R70 ;  /* 0x0000004600427202 */ /* 0x000fe20000000f00 */
[----:B------:R-:W-:Y:S01]  /*6230*/  HMMA.16816.F32 R52, R8, R56, R24 ;  /* 0x000000380834723c */ /* 0x000fe20000001818 */
[----:B------:R-:W3:Y:S01]  /*6240*/  LDSM.16.MT88.4 R24, [R216+0x2900] ;  /* 0x00290000d818783b */ /* 0x000ee20000004200 */
[----:B------:R-:W-:-:S03]  /*6250*/  IMAD.MOV.U32 R70, RZ, RZ, R222 ;  /* 0x000000ffff467224 */ /* 0x000fc600078e00de */
[----:B------:R3:W5:Y:S01]  /*6260*/  LDL.LU R222, [R1+0x60] ;  /* 0x0000600001de7983 */ /* 0x0007620000300800 */
[----:B-1----:R-:W-:Y:S02]  /*6270*/  FFMA.FTZ R4, R195, c[0x0][0x2d0], -R6 ;  /* 0x0000b400c3047a23 */ /* 0x002fe40000010806 */
[----:B------:R-:W-:Y:S01]  /*6280*/  HMMA.16816.F32 R56, R8, R58, R12 ;  /* 0x0000003a0838723c */ /* 0x000fe2000000180c */
[----:B------:R-:W-:Y:S01]  /*6290*/  IMAD.MOV.U32 R195, RZ, RZ, R202 ;  /* 0x000000ffffc37224 */ /* 0x000fe200078e00ca */
[----:B------:R1:W1:Y:S01]  /*62a0*/  MUFU.EX2 R88, R4 ;  /* 0x0000000400587308 */ /* 0x0002620000000800 */
[----:B------:R-:W-:-:S04]  /*62b0*/  MOV R202, R50 ;  /* 0x0000003200ca7202 */ /* 0x000fc80000000f00 */
[----:B--2---:R-:W-:Y:S02]  /*62c0*/  F2FP.PACK_AB R8, R197, R245 ;  /* 0x000000f5c508723e */ /* 0x004fe400000000ff */
[----:B------:R-:W-:Y:S01]  /*62d0*/  F2FP.PACK_AB R10, R193, R131 ;  /* 0x00000083c10a723e */ /* 0x000fe200000000ff */
[----:B-1----:R-:W-:Y:S01]  /*62e0*/  FFMA.FTZ R4, R194, c[0x0][0x2d0], -R6 ;  /* 0x0000b400c2047a23 */ /* 0x002fe20000010806 */
[----:B------:R-:W-:-:S03]  /*62f0*/  F2FP.PACK_AB R9, R88, R89 ;  /* 0x000000595809723e */ /* 0x000fc600000000ff */
[----:B------:R1:W-:Y:S02]  /*6300*/  MUFU.EX2 R83, R4 ;  /* 0x0000000400537308 */ /* 0x0003e40000000800 */
[----:B-1----:R-:W-:-:S06]  /*6310*/  FFMA.FTZ R4, R198, c[0x0][0x2d0], -R6 ;  /* 0x0000b400c6047a23 */ /* 0x002fcc0000010806 */
[----:B------:R1:W2:Y:S02]  /*6320*/  MUFU.EX2 R81, R4 ;  /* 0x0000000400517308 */ /* 0x0002a40000000800 */
[----:B-1----:R-:W-:Y:S01]  /*6330*/  FFMA.FTZ R4, R230, c[0x0][0x2d0], -R7 ;  /* 0x0000b400e6047a23 */ /* 0x002fe20000010807 */
[----:B--2---:R-:W-:Y:S01]  /*6340*/  F2FP.PACK_AB R11, R81, R83 ;  /* 0x00000053510b723e */ /* 0x004fe200000000ff */
[----:B------:R-:W-:-:S04]  /*6350*/  IMAD.MOV.U32 R50, RZ, RZ, R43 ;  /* 0x000000ffff327224 */ /* 0x000fc800078e002b */
[----:B------:R1:W-:Y:S01]  /*6360*/  MUFU.EX2 R82, R4 ;  /* 0x0000000400527308 */ /* 0x0003e20000000800 */
[----:B------:R-:W-:Y:S01]  /*6370*/  FFMA.FTZ R7, R233, c[0x0][0x2d0], -R7 ;  /* 0x0000b400e9077a23 */ /* 0x000fe20000010807 */
[----:B---3--:R-:W-:Y:S01]  /*6380*/  HMMA.16816.F32 R136, R8, R36, R180 ;  /* 0x000000240888723c */ /* 0x008fe200000018b4 */
[----:B------:R-:W-:Y:S01]  /*6390*/  IMAD.MOV.U32 R43, RZ, RZ, R118 ;  /* 0x000000ffff2b7224 */ /* 0x000fe200078e0076 */
[----:B------:R-:W-:-:S04]  /*63a0*/  MOV R198, R50 ;  /* 0x0000003200c67202 */ /* 0x000fc80000000f00 */
[----:B------:R-:W-:Y:S01]  /*63b0*/  MUFU.EX2 R80, R7 ;  /* 0x0000000700507308 */ /* 0x000fe20000000800 */
[----:B------:R-:W-:Y:S01]  /*63c0*/  IMAD.MOV.U32 R182, RZ, RZ, R65 ;  /* 0x000000ffffb67224 */ /* 0x000fe200078e0041 */
[C---:B------:R-:W-:Y:S01]  /*63d0*/  HMMA.16816.F32 R148, R8.reuse, R38, R148 ;  /* 0x000000260894723c */ /* 0x040fe20000001894 */
[----:B------:R-:W-:Y:S02]  /*63e0*/  IMAD.MOV.U32 R65, RZ, RZ, R74 ;  /* 0x000000ffff417224 */ /* 0x000fe400078e004a */
[----:B------:R-:W-:Y:S02]  /*63f0*/  IMAD.MOV.U32 R181, RZ, RZ, R64 ;  /* 0x000000ffffb57224 */ /* 0x000fe400078e0040 */
[----:B-1----:R-:W-:Y:S01]  /*6400*/  FFMA.FTZ R4, R205, c[0x0][0x2d0], -R6 ;  /* 0x0000b400cd047a23 */ /* 0x002fe20000010806 */
[----:B------:R-:W-:Y:S01]  /*6410*/  MOV R205, R192 ;  /* 0x000000c000cd7202 */ /* 0x000fe20000000f00 */
[----:B------:R-:W-:Y:S01]  /*6420*/  IMAD.MOV.U32 R192, RZ, RZ, R48 ;  /* 0x000000ffffc07224 */ /* 0x000fe200078e0030 */
[----:B----4-:R-:W-:Y:S01]  /*6430*/  HMMA.16816.F32 R152, R8, R32, R152 ;  /* 0x000000200898723c */ /* 0x010fe20000001898 */
[----:B------:R1:W-:Y:S01]  /*6440*/  MUFU.EX2 R79, R4 ;  /* 0x00000004004f7308 */ /* 0x0003e20000000800 */
[----:B------:R-:W-:-:S06]  /*6450*/  IMAD.MOV.U32 R64, RZ, RZ, R49 ;  /* 0x000000ffff407224 */ /* 0x000fcc00078e0031 */
[C---:B------:R-:W-:Y:S08]  /*6460*/  HMMA.16816.F32 R100, R8.reuse, R34, R168 ;  /* 0x000000220864723c */ /* 0x040ff000000018a8 */
[----:B------:R-:W-:Y:S01]  /*6470*/  HMMA.16816.F32 R164, R8, R28, R164 ;  /* 0x0000001c08a4723c */ /* 0x000fe200000018a4 */
[----:B-1----:R-:W-:-:S04]  /*6480*/  FFMA.FTZ R4, R209, c[0x0][0x2d0], -R6 ;  /* 0x0000b400d1047a23 */ /* 0x002fc80000010806 */
[----:B------:R1:W2:Y:S02]  /*6490*/  MUFU.EX2 R78, R4 ;  /* 0x00000004004e7308 */ /* 0x0002a40000000800 */
[----:B-1----:R-:W-:Y:S02]  /*64a0*/  FFMA.FTZ R4, R210, c[0x0][0x2d0], -R6 ;  /* 0x0000b400d2047a23 */ /* 0x002fe40000010806 */
[----:B------:R-:W-:-:S04]  /*64b0*/  IMAD.MOV.U32 R48, RZ, RZ, R41 ;  /* 0x000000ffff307224 */ /* 0x000fc800078e0029 */
[----:B------:R1:W-:Y:S01]  /*64c0*/  MUFU.EX2 R77, R4 ;  /* 0x00000004004d7308 */ /* 0x0003e20000000800 */
[----:B------:R-:W-:Y:S02]  /*64d0*/  IMAD.MOV.U32 R41, RZ, RZ, R73 ;  /* 0x000000ffff297224 */ /* 0x000fe400078e0049 */
[----:B------:R-:W-:Y:S01]  /*64e0*/  IMAD.MOV.U32 R49, RZ, RZ, R42 ;  /* 0x000000ffff317224 */ /* 0x000fe200078e002a */
[----:B------:R-:W-:Y:S01]  /*64f0*/  HMMA.16816.F32 R112, R8, R30, R112 ;  /* 0x0000001e0870723c */ /* 0x000fe20000001870 */
[----:B------:R-:W-:Y:S02]  /*6500*/  FFMA.FTZ R6, R229, c[0x0][0x2d0], -R6 ;  /* 0x0000b400e5067a23 */ /* 0x000fe40000010806 */
[--C-:B-1----:R-:W-:Y:S01]  /*6510*/  FFMA.FTZ R4, R207, c[0x0][0x2d0], -R2.reuse ;  /* 0x0000b400cf047a23 */ /* 0x102fe20000010802 */
[----:B------:R-:W-:Y:S01]  /*6520*/  MOV R233, R41 ;  /* 0x0000002900e97202 */ /* 0x000fe20000000f00 */
[----:B------:R-:W-:Y:S01]  /*6530*/  IMAD.MOV.U32 R42, RZ, RZ, R119 ;  /* 0x000000ffff2a7224 */ /* 0x000fe200078e0077 */
[----:B------:R-:W1:Y:S08]  /*6540*/  MUFU.EX2 R76, R6 ;  /* 0x00000006004c7308 */ /* 0x000e700000000800 */
[----:B------:R3:W-:Y:S02]  /*6550*/  MUFU.EX2 R75, R4 ;  /* 0x00000004004b7308 */ /* 0x0007e40000000800 */
[----:B---3--:R-:W-:-:S02]  /*6560*/  FFMA.FTZ R4, R208, c[0x0][0x2d0], -R2 ;  /* 0x0000b400d0047a23 */ /* 0x008fc40000010802 */
[----:B------:R-:W-:-:S04]  /*6570*/  IMAD.MOV.U32 R208, RZ, RZ, R67 ;  /* 0x000000ffffd07224 */ /* 0x000fc800078e0043 */
[----:B------:R3:W4:Y:S01]  /*6580*/  MUFU.EX2 R74, R4 ;  /* 0x00000004004a7308 */ /* 0x0007220000000800 */
[----:B------:R-:W-:Y:S02]  /*6590*/  IMAD.MOV.U32 R67, RZ, RZ, R201 ;  /* 0x000000ffff437224 */ /* 0x000fe400078e00c9 */
[----:B------:R-:W-:Y:S01]  /*65a0*/  IMAD.MOV.U32 R201, RZ, RZ, R51 ;  /* 0x000000ffffc97224 */ /* 0x000fe200078e0033 */
[----:B------:R-:W-:Y:S01]  /*65b0*/  MOV R51, R126 ;  /* 0x0000007e00337202 */ /* 0x000fe20000000f00 */
[----:B------:R-:W-:Y:S02]  /*65c0*/  IMAD.MOV.U32 R126, RZ, RZ, R117 ;  /* 0x000000ffff7e7224 */ /* 0x000fe400078e0075 */
[----:B---3--:R-:W-:Y:S01]  /*65d0*/  FFMA.FTZ R4, R211, c[0x0][0x2d0], -R2 ;  /* 0x0000b400d3047a23 */ /* 0x008fe20000010802 */
[----:B------:R-:W-:Y:S01]  /*65e0*/  MOV R211, R40 ;  /* 0x0000002800d37202 */ /* 0x000fe20000000f00 */
[----:B------:R-:W-:Y:S01]  /*65f0*/  IMAD.MOV.U32 R40, RZ, RZ, R124 ;  /* 0x000000ffff287224 */ /* 0x000fe200078e007c */
[----:B------:R-:W-:Y:S01]  /*6600*/  MOV R124, R116 ;  /* 0x00000074007c7202 */ /* 0x000fe20000000f00 */
[----:B------:R3:W-:Y:S01]  /*6610*/  MUFU.EX2 R73, R4 ;  /* 0x0000000400497308 */ /* 0x0007e20000000800 */
[----:B------:R-:W-:Y:S01]  /*6620*/  HMMA.16816.F32 R116, R8, R20, R176 ;  /* 0x000000140874723c */ /* 0x000fe200000018b0 */
[----:B------:R-:W-:-:S02]  /*6630*/  IMAD.MOV.U32 R230, RZ, RZ, R51 ;  /* 0x000000ffffe67224 */ /* 0x000fc400078e0033 */
[----:B------:R-:W-:-:S04]  /*6640*/  IMAD.MOV.U32 R194, RZ, RZ, R40 ;  /* 0x000000ffffc27224 */ /* 0x000fc800078e0028 */
[----:B------:R-:W-:Y:S01]  /*6650*/  MOV R179, R195 ;  /* 0x000000c300b37202 */ /* 0x000fe20000000f00 */
[----:B------:R-:W-:Y:S01]  /*6660*/  IMAD.MOV.U32 R195, RZ, RZ, R71 ;  /* 0x000000ffffc37224 */ /* 0x000fe200078e0047 */
[----:B------:R-:W-:Y:S01]  /*6670*/  HMMA.16816.F32 R8, R8, R22, R84 ;  /* 0x000000160808723c */ /* 0x000fe20000001854 */
[----:B---3--:R-:W-:Y:S02]  /*6680*/  FFMA.FTZ R4, R232, c[0x0][0x2d0], -R2 ;  /* 0x0000b400e8047a23 */ /* 0x008fe40000010802 */
[----:B------:R-:W-:Y:S02]  /*6690*/  IMAD.MOV.U32 R232, RZ, RZ, R48 ;  /* 0x000000ffffe87224 */ /* 0x000fe400078e0030 */
[----:B------:R3:W1:Y:S01]  /*66a0*/  MUFU.EX2 R71, R4 ;  /* 0x0000000400477308 */ /* 0x0006620000000800 */
[----:B------:R-:W-:Y:S02]  /*66b0*/  IMAD.MOV.U32 R207, RZ, RZ, R42 ;  /* 0x000000ffffcf7224 */ /* 0x000fe400078e002a */
[----:B------:R-:W-:-:S02]  /*66c0*/  IMAD.MOV.U32 R87, RZ, RZ, R43 ;  /* 0x000000ffff577224 */ /* 0x000fc400078e002b */
[----:B------:R-:W4:Y:S01]  /*66d0*/  LDSM.16.MT88.4 R40, [R214+0x2900] ;  /* 0x00290000d628783b */ /* 0x000f220000004200 */
[----:B---3--:R-:W-:Y:S02]  /*66e0*/  FFMA.FTZ R4, R199, c[0x0][0x2d0], -R0 ;  /* 0x0000b400c7047a23 */ /* 0x008fe40000010800 */
[----:B------:R-:W-:Y:S02]  /*66f0*/  IMAD.MOV.U32 R199, RZ, RZ, R49 ;  /* 0x000000ffffc77224 */ /* 0x000fe400078e0031 */
[----:B------:R-:W3:Y:S01]  /*6700*/  LDSM.16.MT88.4 R48, [R215+0x2900] ;  /* 0x00290000d730783b */ /* 0x000ee20000004200 */
[----:B------:R-:W-:Y:S02]  /*6710*/  F2FP.PACK_AB R168, R97, R99 ;  /* 0x0000006361a8723e */ /* 0x000fe400000000ff */
[----:B--2---:R-:W-:Y:S02]  /*6720*/  F2FP.PACK_AB R169, R78, R79 ;  /* 0x0000004f4ea9723e */ /* 0x004fe400000000ff */
[----:B------:R-:W-:-:S02]  /*6730*/  F2FP.PACK_AB R170, R80, R82 ;  /* 0x0000005250aa723e */ /* 0x000fc400000000ff */
[----:B-1----:R-:W-:Y:S02]  /*6740*/  F2FP.PACK_AB R171, R76, R77 ;  /* 0x0000004d4cab723e */ /* 0x002fe400000000ff */
[----:B------:R-:W-:Y:S02]  /*6750*/  MOV R176, R69 ;  /* 0x0000004500b07202 */ /* 0x000fe40000000f00 */
[----:B------:R1:W-:Y:S01]  /*6760*/  MUFU.EX2 R69, R4 ;  /* 0x0000000400457308 */ /* 0x0003e20000000800 */
[----:B------:R-:W-:Y:S02]  /*6770*/  MOV R210, R70 ;  /* 0x0000004600d27202 */ /* 0x000fe40000000f00 */
[C---:B------:R-:W-:Y:S08]  /*6780*/  HMMA.16816.F32 R136, R168.reuse, R16, R136 ;  /* 0x00000010a888723c */ /* 0x040ff00000001888 */
[----:B------:R-:W-:Y:S01]  /*6790*/  HMMA.16816.F32 R148, R168, R18, R148 ;  /* 0x00000012a894723c */ /* 0x000fe20000001894 */
[----:B-1----:R-:W-:-:S07]  /*67a0*/  FFMA.FTZ R4, R203, c[0x0][0x2d0], -R0 ;  /* 0x0000b400cb047a23 */ /* 0x002fce0000010800 */
[C---:B------:R-:W-:Y:S01]  /*67b0*/  HMMA.16816.F32 R152, R168.reuse, R24, R152 ;  /* 0x00000018a898723c */ /* 0x040fe20000001898 */
[----:B------:R1:W2:Y:S07]  /*67c0*/  MUFU.EX2 R70, R4 ;  /* 0x0000000400467308 */ /* 0x0002ae0000000800 */
[C---:B------:R-:W-:Y:S08]  /*67d0*/  HMMA.16816.F32 R100, R168.reuse, R26, R100 ;  /* 0x0000001aa864723c */ /* 0x040ff00000001864 */
[----:B----4-:R-:W-:Y:S01]  /*67e0*/  HMMA.16816.F32 R164, R168, R40, R164 ;  /* 0x00000028a8a4723c */ /* 0x010fe200000018a4 */
[----:B-1----:R-:W-:-:S07]  /*67f0*/  FFMA.FTZ R4, R204, c[0x0][0x2d0], -R0 ;  /* 0x0000b400cc047a23 */ /* 0x002fce0000010800 */
[C---:B------:R-:W-:Y:S01]  /*6800*/  HMMA.16816.F32 R112, R168.reuse, R42, R112 ;  /* 0x0000002aa870723c */ /* 0x040fe20000001870 */
[----:B------:R1:W-:Y:S07]  /*6810*/  MUFU.EX2 R61, R4 ;  /* 0x00000004003d7308 */ /* 0x0003ee0000000800 */
[C---:B---3--:R-:W-:Y:S08]  /*6820*/  HMMA.16816.F32 R116, R168.reuse, R48, R116 ;  /* 0x00000030a874723c */ /* 0x048ff00000001874 */
[----:B------:R-:W-:Y:S01]  /*6830*/  HMMA.16816.F32 R168, R168, R50, R8 ;  /* 0x00000032a8a8723c */ /* 0x000fe20000001808 */
[----:B-1----:R-:W-:-:S06]  /*6840*/  FFMA.FTZ R4, R206, c[0x0][0x2d0], -R0 ;  /* 0x0000b400ce047a23 */ /* 0x002fcc0000010800 */
[----:B------:R-:W-:-:S04]  /*6850*/  FFMA.FTZ R8, R236, c[0x0][0x2d0], -R2 ;  /* 0x0000b400ec087a23 */ /* 0x000fc80000010802 */
[----:B------:R1:W-:Y:S01]  /*6860*/  MUFU.EX2 R62, R8 ;  /* 0x00000008003e7308 */ /* 0x0003e20000000800 */
[----:B------:R-:W-:Y:S01]  /*6870*/  MOV R178, R192 ;  /* 0x000000c000b27202 */ /* 0x000fe20000000f00 */
[----:B------:R-:W-:-:S06]  /*6880*/  IMAD.MOV.U32 R192, RZ, RZ, R65 ;  /* 0x000000ffffc07224 */ /* 0x000fcc00078e0041 */
[----:B------:R-:W3:Y:S01]  /*6890*/  MUFU.EX2 R60, R4 ;  /* 0x00000004003c7308 */ /* 0x000ee20000000800 */
[----:B-1----:R-:W-:-:S07]  /*68a0*/  FFMA.FTZ R8, R237, c[0x0][0x2d0], -R2 ;  /* 0x0000b400ed087a23 */ /* 0x002fce0000010802 */
[----:B------:R1:W4:Y:S01]  /*68b0*/  MUFU.EX2 R63, R8 ;  /* 0x00000008003f7308 */ /* 0x0003220000000800 */
[----:B------:R-:W-:Y:S02]  /*68c0*/  IMAD.MOV.U32 R180, RZ, RZ, R66 ;  /* 0x000000ffffb47224 */ /* 0x000fe400078e0042 */
[----:B------:R-:W-:Y:S02]  /*68d0*/  IMAD.MOV.U32 R209, RZ, RZ, R67 ;  /* 0x000000ffffd17224 */ /* 0x000fe400078e0043 */
[----:B-1----:R-:W-:-:S04]  /*68e0*/  FFMA.FTZ R8, R238, c[0x0][0x2d0], -R2 ;  /* 0x0000b400ee087a23 */ /* 0x002fc80000010802 */
[----:B------:R1:W-:Y:S01]  /*68f0*/  MUFU.EX2 R65, R8 ;  /* 0x0000000800417308 */ /* 0x0003e20000000800 */
[----:B------:R-:W-:Y:S01]  /*6900*/  IMAD.MOV.U32 R203, RZ, RZ, R5 ;  /* 0x000000ffffcb7224 */ /* 0x000fe200078e0005 */
[----:B------:R-:W-:Y:S02]  /*6910*/  F2FP.PACK_AB R4, R74, R75 ;  /* 0x0000004b4a04723e */ /* 0x000fe400000000ff */
[----:B------:R-:W-:Y:S02]  /*6920*/  F2FP.PACK_AB R6, R71, R73 ;  /* 0x000000494706723e */ /* 0x000fe400000000ff */
[----:B--2---:R-:W-:Y:S01]  /*6930*/  F2FP.PACK_AB R5, R70, R69 ;  /* 0x000000454605723e */ /* 0x004fe200000000ff */
[----:B-1----:R-:W-:-:S04]  /*6940*/  FFMA.FTZ R8, R239, c[0x0][0x2d0], -R2 ;  /* 0x0000b400ef087a23 */ /* 0x002fc80000010802 */
[----:B------:R1:W2:Y:S01]  /*6950*/  MUFU.EX2 R66, R8 ;  /* 0x0000000800427308 */ /* 0x0002a20000000800 */
[----:B---3--:R-:W-:Y:S01]  /*6960*/  F2FP.PACK_AB R7, R60, R61 ;  /* 0x0000003d3c07723e */ /* 0x008fe200000000ff */
[----:B------:R-:W-:Y:S02]  /*6970*/  IMAD.MOV.U32 R229, RZ, RZ, R68 ;  /* 0x000000ffffe57224 */ /* 0x000fe400078e0044 */
[----:B-1----:R-:W-:-:S04]  /*6980*/  FFMA.FTZ R8, R240, c[0x0][0x2d0], -R2 ;  /* 0x0000b400f0087a23 */ /* 0x002fc80000010802 */
[----:B------:R1:W-:Y:S01]  /*6990*/  MUFU.EX2 R67, R8 ;  /* 0x0000000800437308 */ /* 0x0003e20000000800 */
[C---:B------:R-:W-:Y:S08]  /*69a0*/  HMMA.16816.F32 R140, R4.reuse, R156, R140 ;  /* 0x0000009c048c723c */ /* 0x040ff0000000188c */
[----:B------:R-:W-:Y:S01]  /*69b0*/  HMMA.16816.F32 R144, R4, R158, R144 ;  /* 0x0000009e0490723c */ /* 0x000fe20000001890 */
[----:B-1----:R-:W-:-:S04]  /*69c0*/  FFMA.FTZ R8, R241, c[0x0][0x2d0], -R2 ;  /* 0x0000b400f1087a23 */ /* 0x002fc80000010802 */
[----:B------:R1:W-:Y:S03]  /*69d0*/  MUFU.EX2 R68, R8 ;  /* 0x0000000800447308 */ /* 0x0003e60000000800 */
[----:B------:R-:W-:Y:S01]  /*69e0*/  HMMA.16816.F32 R156, R4, R132, R44 ;  /* 0x00000084049c723c */ /* 0x000fe2000000182c */
[----:B------:R-:W-:Y:S02]  /*69f0*/  IMAD.MOV.U32 R177, RZ, RZ, R64 ;  /* 0x000000ffffb17224 */ /* 0x000fe400078e0040 */
[----:B-1----:R-:W-:-:S04]  /*6a00*/  FFMA.FTZ R8, R234, c[0x0][0x2d0], -R0 ;  /* 0x0000b400ea087a23 */ /* 0x002fc80000010800 */
[----:B------:R1:W-:Y:S02]  /*6a10*/  MUFU.EX2 R44, R8 ;  /* 0x00000008002c7308 */ /* 0x0003e40000000800 */
[----:B-1----:R-:W-:-:S06]  /*6a20*/  FFMA.FTZ R8, R235, c[0x0][0x2d0], -R0 ;  /* 0x0000b400eb087a23 */ /* 0x002fcc0000010800 */
[----:B------:R1:W3:Y:S02]  /*6a30*/  MUFU.EX2 R45, R8 ;  /* 0x00000008002d7308 */ /* 0x0002e40000000800 */
[----:B-1----:R-:W-:-:S06]  /*6a40*/  FFMA.FTZ R8, R187, c[0x0][0x2d0], -R0 ;  /* 0x0000b400bb087a23 */ /* 0x002fcc0000010800 */
[----:B------:R1:W-:Y:S02]  /*6a50*/  MUFU.EX2 R64, R8 ;  /* 0x0000000800407308 */ /* 0x0003e40000000800 */
[----:B-1----:R-:W-:-:S06]  /*6a60*/  FFMA.FTZ R8, R186, c[0x0][0x2d0], -R0 ;  /* 0x0000b400ba087a23 */ /* 0x002fcc0000010800 */
[----:B------:R1:W1:Y:S01]  /*6a70*/  MUFU.EX2 R47, R8 ;  /* 0x00000008002f7308 */ /* 0x0002620000000800 */
        /* <DEDUP_REMOVED lines=9> */
[----:B----4-:R-:W-:Y:S01]  /*6b10*/  F2FP.PACK_AB R4, R63, R62 ;  /* 0x0000003e3f04723e */ /* 0x010fe200000000ff */
[----:B--2---:R-:W-:Y:S01]  /*6b20*/  FFMA.FTZ R2, R190, c[0x0][0x2d0], -R0 ;  /* 0x0000b400be027a23 */ /* 0x004fe20000010800 */
[----:B------:R-:W-:-:S02]  /*6b30*/  F2FP.PACK_AB R6, R66, R65 ;  /* 0x000000414206723e */ /* 0x000fc400000000ff */
[----:B---3--:R-:W-:Y:S02]  /*6b40*/  F2FP.PACK_AB R5, R45, R44 ;  /* 0x0000002c2d05723e */ /* 0x008fe400000000ff */
[----:B------:R-:W-:Y:S01]  /*6b50*/  F2FP.PACK_AB R7, R47, R64 ;  /* 0x000000402f07723e */ /* 0x000fe200000000ff */
[----:B------:R1:W2:Y:S01]  /*6b60*/  MUFU.EX2 R46, R2 ;  /* 0x00000002002e7308 */ /* 0x0002a20000000800 */
[----:B------:R-:W-:-:S05]  /*6b70*/  MOV R84, R125 ;  /* 0x0000007d00547202 */ /* 0x000fca0000000f00 */
[----:B------:R-:W-:Y:S01]  /*6b80*/  HMMA.16816.F32 R140, R4, R36, R140 ;  /* 0x00000024048c723c */ /* 0x000fe2000000188c */
[----:B------:R-:W-:Y:S01]  /*6b90*/  MOV R86, R126 ;  /* 0x0000007e00567202 */ /* 0x000fe20000000f00 */
[----:B------:R-:W-:Y:S02]  /*6ba0*/  IMAD.MOV.U32 R85, RZ, RZ, R124 ;  /* 0x000000ffff557224 */ /* 0x000fe400078e007c */
[----:B-1----:R-:W-:-:S04]  /*6bb0*/  FFMA.FTZ R2, R189, c[0x0][0x2d0], -R0 ;  /* 0x0000b400bd027a23 */ /* 0x002fc80000010800 */
[----:B------:R1:W3:Y:S01]  /*6bc0*/  MUFU.EX2 R37, R2 ;  /* 0x0000000200257308 */ /* 0x0002e20000000800 */
[----:B------:R-:W-:Y:S01]  /*6bd0*/  HMMA.16816.F32 R156, R4, R32, R156 ;  /* 0x00000020049c723c */ /* 0x000fe2000000189c */
[--C-:B-1----:R-:W-:Y:S02]  /*6be0*/  FFMA.FTZ R2, R191, c[0x0][0x2d0], -R0.reuse ;  /* 0x0000b400bf027a23 */ /* 0x102fe40000010800 */
[----:B------:R-:W-:-:S04]  /*6bf0*/  FFMA.FTZ R0, R188, c[0x0][0x2d0], -R0 ;  /* 0x0000b400bc007a23 */ /* 0x000fc80000010800 */
[----:B------:R1:W4:Y:S01]  /*6c00*/  MUFU.EX2 R36, R2 ;  /* 0x0000000200247308 */ /* 0x0003220000000800 */
[----:B------:R-:W-:Y:S07]  /*6c10*/  HMMA.16816.F32 R144, R4, R38, R144 ;  /* 0x000000260490723c */ /* 0x000fee0000001890 */
[----:B------:R2:W2:Y:S01]  /*6c20*/  MUFU.EX2 R32, R0 ;  /* 0x0000000000207308 */ /* 0x0004a20000000800 */
[----:B-1----:R-:W-:Y:S01]  /*6c30*/  FADD.FTZ R2, R84, R203 ;  /* 0x000000cb54027221 */ /* 0x002fe20000010000 */
[----:B------:R-:W-:Y:S01]  /*6c40*/  MOV R203, R86 ;  /* 0x0000005600cb7202 */ /* 0x000fe20000000f00 */
[----:B------:R-:W-:Y:S01]  /*6c50*/  IMAD.MOV.U32 R84, RZ, RZ, R85 ;  /* 0x000000ffff547224 */ /* 0x000fe200078e0055 */
[----:B------:R-:W-:Y:S01]  /*6c60*/  MOV R86, R179 ;  /* 0x000000b300567202 */ /* 0x000fe20000000f00 */
[----:B------:R-:W-:-:S02]  /*6c70*/  FADD.FTZ R2, R217, R2 ;  /* 0x00000002d9027221 */ /* 0x000fc40000010000 */
[----:B--2---:R-:W-:Y:S01]  /*6c80*/  FADD.FTZ R0, R84, R203 ;  /* 0x000000cb54007221 */ /* 0x004fe20000010000 */
[----:B------:R-:W-:Y:S03]  /*6c90*/  HMMA.16816.F32 R160, R4, R34, R160 ;  /* 0x0000002204a0723c */ /* 0x000fe600000018a0 */
[----:B------:R-:W-:Y:S02]  /*6ca0*/  FADD.FTZ R0, R212, R0 ;  /* 0x00000000d4007221 */ /* 0x000fe40000010000 */
[----:B------:R-:W-:-:S03]  /*6cb0*/  IMAD.MOV.U32 R85, RZ, RZ, R177 ;  /* 0x000000ffff557224 */ /* 0x000fc600078e00b1 */
[----:B------:R-:W-:Y:S01]  /*6cc0*/  HMMA.16816.F32 R104, R4, R28, R104 ;  /* 0x0000001c0468723c */ /* 0x000fe20000001868 */
[----:B------:R-:W-:Y:S02]  /*6cd0*/  FADD.FTZ R2, R86, R2 ;  /* 0x0000000256027221 */ /* 0x000fe40000010000 */
[----:B------:R-:W-:-:S05]  /*6ce0*/  FADD.FTZ R0, R87, R0 ;  /* 0x0000000057007221 */ /* 0x000fca0000010000 */
[----:B------:R-:W-:Y:S01]  /*6cf0*/  HMMA.16816.F32 R108, R4, R30, R108 ;  /* 0x0000001e046c723c */ /* 0x000fe2000000186c */
[----:B------:R-:W-:-:S07]  /*6d00*/  IMAD.MOV.U32 R177, RZ, RZ, R178 ;  /* 0x000000ffffb17224 */ /* 0x000fce00078e00b2 */
[----:B------:R-:W-:Y:S01]  /*6d10*/  HMMA.16816.F32 R12, R4, R20, R12 ;  /* 0x00000014040c723c */ /* 0x000fe2000000180c */
[----:B------:R-:W-:-:S07]  /*6d20*/  IMAD.MOV.U32 R178, RZ, RZ, R211 ;  /* 0x000000ffffb27224 */ /* 0x000fce00078e00d3 */
[----:B------:R-:W-:Y:S01]  /*6d30*/  HMMA.16816.F32 R8, R4, R22, R8 ;  /* 0x000000160408723c */ /* 0x000fe20000001808 */
[----:B------:R-:W-:-:S06]  /*6d40*/  FADD.FTZ R2, R232, R2 ;  /* 0x00000002e8027221 */ /* 0x000fcc0000010000 */
[----:B------:R-:W-:Y:S02]  /*6d50*/  FADD.FTZ R6, R218, R219 ;  /* 0x000000dbda067221 */ /* 0x000fe40000010000 */
[----:B------:R-:W-:Y:S02]  /*6d60*/  FADD.FTZ R5, R176, R0 ;  /* 0x00000000b0057221 */ /* 0x000fe40000010000 */
[----:B------:R-:W-:Y:S02]  /*6d70*/  FADD.FTZ R6, R85, R6 ;  /* 0x0000000655067221 */ /* 0x000fe40000010000 */
[----:B------:R-:W-:Y:S02]  /*6d80*/  FADD.FTZ R0, R185, R184 ;  /* 0x000000b8b9007221 */ /* 0x000fe40000010000 */
[----:B------:R-:W-:Y:S02]  /*6d90*/  FADD.FTZ R6, R199, R6 ;  /* 0x00000006c7067221 */ /* 0x000fe40000010000 */
[----:B------:R-:W-:-:S02]  /*6da0*/  IMAD.MOV.U32 R179, RZ, RZ, R208 ;  /* 0x000000ffffb37224 */ /* 0x000fc400078e00d0 */
[----:B------:R-:W-:Y:S01]  /*6db0*/  FADD.FTZ R4, R178, R2 ;  /* 0x00000002b2047221 */ /* 0x000fe20000010000 */
[----:B------:R-:W-:Y:S01]  /*6dc0*/  MOV R211, R221 ;  /* 0x000000dd00d37202 */ /* 0x000fe20000000f00 */
[----:B------:R-:W-:Y:S01]  /*6dd0*/  FADD.FTZ R2, R252, R0 ;  /* 0x00000000fc027221 */ /* 0x000fe20000010000 */
[----:B------:R1:W5:Y:S01]  /*6de0*/  LDL.LU R221, [R1+0x5c] ;  /* 0x00005c0001dd7983 */ /* 0x0003620000300800 */
[----:B------:R-:W-:Y:S02]  /*6df0*/  FADD.FTZ R6, R177, R6 ;  /* 0x00000006b1067221 */ /* 0x000fe40000010000 */
[----:B------:R-:W-:Y:S02]  /*6e00*/  FADD.FTZ R0, R179, R5 ;  /* 0x00000005b3007221 */ /* 0x000fe40000010000 */
[----:B------:R-:W-:Y:S02]  /*6e10*/  FADD.FTZ R2, R250, R2 ;  /* 0x00000002fa027221 */ /* 0x000fe40000010000 */
[----:B------:R-:W-:-:S02]  /*6e20*/  IMAD.MOV.U32 R208, RZ, RZ, R220 ;  /* 0x000000ffffd07224 */ /* 0x000fc400078e00dc */
        /* <DEDUP_REMOVED lines=20> */
[----:B------:R-:W-:Y:S02]  /*6f70*/  IMAD.MOV.U32 R183, RZ, RZ, R127 ;  /* 0x000000ffffb77224 */ /* 0x000fe400078e007f */
        /* <DEDUP_REMOVED lines=51> */
[----:B---3--:R-:W-:Y:S02]  /*72b0*/  FADD.FTZ R0, R37, R0 ;  /* 0x0000000025007221 */ /* 0x008fe40000010000 */
[----:B------:R-:W-:Y:S02]  /*72c0*/  FADD.FTZ R5, R82, R4 ;  /* 0x0000000452057221 */ /* 0x000fe40000010000 */
[----:B------:R-:W-:Y:S02]  /*72d0*/  FADD.FTZ R4, R77, R7 ;  /* 0x000000074d047221 */ /* 0x000fe40000010000 */
[----:B------:R-:W-:Y:S02]  /*72e0*/  FADD.FTZ R2, R53, R6 ;  /* 0x0000000635027221 */ /* 0x000fe40000010000 */
[----:B----4-:R-:W-:-:S02]  /*72f0*/  FADD.FTZ R0, R36, R0 ;  /* 0x0000000024007221 */ /* 0x010fc40000010000 */
[----:B------:R-:W-:Y:S02]  /*7300*/  FADD.FTZ R5, R80, R5 ;  /* 0x0000000550057221 */ /* 0x000fe40000010000 */
[----:B------:R-:W-:Y:S02]  /*7310*/  FADD.FTZ R4, R76, R4 ;  /* 0x000000044c047221 */ /* 0x000fe40000010000 */
[----:B------:R-:W-:Y:S02]  /*7320*/  FADD.FTZ R2, R52, R2 ;  /* 0x0000000234027221 */ /* 0x000fe40000010000 */
        /* <DEDUP_REMOVED lines=37> */
.L_x_897:
[----:B------:R-:W-:Y:S02]  /*7580*/  UISETP.NE.AND UP0, UPT, UR6, 0x1, UPT ;  /* 0x000000010600788c */ /* 0x000fe4000bf05270 */
[----:B------:R-:W-:Y:S02]  /*7590*/  ULDC.64 UR4, c[0x0][0x330] ;  /* 0x0000cc0000047ab9 */ /* 0x000fe40000000a00 */
[----:B------:R-:W-:-:S07]  /*75a0*/  UIMAD.WIDE.U32 UR16, UR14, UR4, URZ ;  /* 0x000000040e1072a5 */ /* 0x000fce000f8e003f */
[----:B------:R-:W-:Y:S02]  /*75b0*/  @UP0 UMOV UR15, UR17 ;  /* 0x00000011000f0c82 */ /* 0x000fe40008000000 */
[----:B------:R-:W-:Y:S02]  /*75c0*/  @UP0 USHF.R.U32.HI UR14, URZ, UR5, UR15 ;  /* 0x000000053f0e0299 */ /* 0x000fe4000801160f */
.L_x_898:
[----:B------:R-:W-:Y:S02]  /*75d0*/  ULDC UR4, c[0x0][0x32c] ;  /* 0x0000cb0000047ab9 */ /* 0x000fe40000000800 */
[----:B------:R-:W-:-:S04]  /*75e0*/  UIMAD UR4, UR14, UR6, UR4 ;  /* 0x000000060e0472a4 */ /* 0x000fc8000f8e0204 */
[----:B------:R-:W-:-:S04]  /*75f0*/  UISETP.LT.AND UP0, UPT, UR7, UR4, UPT ;  /* 0x000000040700728c */ /* 0x000fc8000bf01270 */
[----:B------:R-:W-:-:S04]  /*7600*/  USEL UR7, UR7, UR4, UP0 ;  /* 0x0000000407077287 */ /* 0x000fc80008000000 */
.L_x_896:
        /* <DEDUP_REMOVED lines=16> */
[----:B------:R1:W-:Y:S02]  /*7710*/  @P0 STL [R1+0x1c], R0 ;  /* 0x00001c0001000387 */ /* 0x0003e40000100800 */
.L_x_916:
[----:B------:R-:W-:Y:S04]  /*7720*/  DEPBAR.LE SB0, 0x0 ;  /* 0x000080000000791a */ /* 0x000fe80000000000 */
[----:B------:R-:W-:Y:S01]  /*7730*/  BAR.SYNC.DEFER_BLOCKING 0x0 ;  /* 0x0000000000007b1d */ /* 0x000fe20000010000 */
[C---:B------:R-:W-:Y:S01]  /*7740*/  ISETP.LT.AND P0, PT, R229.reuse, UR8, PT ;  /* 0x00000008e5007c0c */ /* 0x040fe2000bf01270 */
[----:B------:R-:W-:Y:S11]  /*7750*/  IMAD.MOV.U32 R230, RZ, RZ, c[0x0][0x1e0] ;  /* 0x00007800ffe67624 */ /* 0x000ff600078e00ff */
[----:B------:R-:W-:Y:S01]  /*7760*/  @!UPT UIADD3 URZ, URZ, URZ, URZ ;  /* 0x0000003f3f3ff290 */ /* 0x000fe2000fffe03f */
[----:B-1----:R-:W-:Y:S01]  /*7770*/  @!P0 SHF.R.S32.HI R0, RZ, 0x1f, R229 ;  /* 0x0000001fff008819 */ /* 0x002fe200000114e5 */
[C---:B------:R-:W-:Y:S04]  /*7780*/  @!P0 IMAD.WIDE.U32 R2, R229.reuse, c[0x0][0x208], RZ ;  /* 0x00008200e5028a25 */ /* 0x040fe800078e00ff */
[----:B------:R-:W-:Y:S04]  /*7790*/  @!P0 IMAD R0, R0, c[0x0][0x208], RZ ;  /* 0x0000820000008a24 */ /* 0x000fe800078e02ff */
[----:B------:R-:W-:Y:S01]  /*77a0*/  @!P0 IMAD R0, R229, c[0x0][0x20c], R0 ;  /* 0x00008300e5008a24 */ /* 0x000fe200078e0200 */
[----:B-----5:R-:W-:Y:S03]  /*77b0*/  LDSM.16.M88.4 R96, [R219+0x6100] ;  /* 0x00610000db60783b */ /* 0x020fe60000000200 */
[----:B------:R-:W-:Y:S03]  /*77c0*/  @!P0 IMAD.IADD R0, R3, 0x1, R0 ;  /* 0x0000000103008824 */ /* 0x000fe600078e0200 */
[----:B------:R-:W1:Y:S01]  /*77d0*/  LDSM.16.M88.4 R16, [R212+0x3100] ;  /* 0x00310000d410783b */ /* 0x000e620000000200 */
[----:B------:R-:W-:Y:S05]  /*77e0*/  @!P0 IMAD R0, R0, 0x60, RZ ;  /* 0x0000006000008824 */ /* 0x000fea00078e02ff */
[----:B------:R-:W2:Y:S06]  /*77f0*/  LDSM.16.M88.4 R92, [R219+0x8100] ;  /* 0x00810000db5c783b */ /* 0x000eac0000000200 */
[----:B------:R-:W3:Y:S06]  /*7800*/  LDL.64 R192, [R1+0x30] ;  /* 0x0000300001c07983 */ /* 0x000eec0000100a00 */
[----:B------:R-:W3:Y:S06]  /*7810*/  LDL.64 R128, [R1+0x40] ;  /* 0x0000400001807983 */ /* 0x000eec0000100a00 */
[----:B------:R-:W4:Y:S06]  /*7820*/  LDSM.16.M88.4 R32, [R212+0x3900] ;  /* 0x00390000d420783b */ /* 0x000f2c0000000200 */
[----:B------:R-:W3:Y:S06]  /*7830*/  LDL.64 R234, [R1+0x28] ;  /* 0x0000280001ea7983 */ /* 0x000eec0000100a00 */
[----:B------:R-:W4:Y:S01]  /*7840*/  LDSM.16.M88.4 R48, [R212+0x4100] ;  /* 0x00410000d430783b */ /* 0x000f220000000200 */
[-C--:B-1----:R-:W-:Y:S05]  /*7850*/  HMMA.16816.F32 R4, R96, R16.reuse, RZ ;  /* 0x000000106004723c */ /* 0x082fea00000018ff */
[----:B------:R-:W3:Y:S03]  /*7860*/  LDL.64 R232, [R1+0x38] ;  /* 0x0000380001e87983 */ /* 0x000ee60000100a00 */
[C---:B--2---:R-:W-:Y:S03]  /*7870*/  HMMA.16816.F32 R8, R92.reuse, R16, RZ ;  /* 0x000000105c08723c */ /* 0x044fe600000018ff */
[----:B------:R-:W1:Y:S06]  /*7880*/  LDSM.16.M88.4 R64, [R212+0x4900] ;  /* 0x00490000d440783b */ /* 0x000e6c0000000200 */
[----:B------:R-:W2:Y:S01]  /*7890*/  LDL R135, [R1+0x1c] ;  /* 0x00001c0001877983 */ /* 0x000ea20000100800 */
[-C--:B------:R-:W-:Y:S05]  /*78a0*/  HMMA.16816.F32 R12, R92, R18.reuse, RZ ;  /* 0x000000125c0c723c */ /* 0x080fea00000018ff */
[----:B------:R-:W1:Y:S03]  /*78b0*/  LDSM.16.M88.4 R80, [R212+0x5100] ;  /* 0x00510000d450783b */ /* 0x000e660000000200 */
[C---:B------:R-:W-:Y:S03]  /*78c0*/  HMMA.16816.F32 R16, R96.reuse, R18, RZ ;  /* 0x000000126010723c */ /* 0x040fe600000018ff */
[----:B------:R-:W1:Y:S05]  /*78d0*/  LDSM.16.M88.4 R172, [R212+0x5900] ;  /* 0x00590000d4ac783b */ /* 0x000e6a0000000200 */
[-C--:B----4-:R-:W-:Y:S01]  /*78e0*/  HMMA.16816.F32 R20, R96, R32.reuse, RZ ;  /* 0x000000206014723c */ /* 0x090fe200000018ff */
[----:B------:R-:W-:Y:S06]  /*78f0*/  LDSM.16.M88.4 R176, [R222+0x6100] ;  /* 0x00610000deb0783b */ /* 0x000fec0000000200 */
[----:B------:R-:W4:Y:S01]  /*7900*/  LDSM.16.M88.4 R180, [R223] ;  /* 0x00000000dfb4783b */ /* 0x000f220000000200 */
[C---:B------:R-:W-:Y:S05]  /*7910*/  HMMA.16816.F32 R24, R92.reuse, R32, RZ ;  /* 0x000000205c18723c */ /* 0x040fea00000018ff */
[----:B------:R-:W1:Y:S03]  /*7920*/  LDSM.16.M88.4 R184, [R222+0x8100] ;  /* 0x00810000deb8783b */ /* 0x000e660000000200 */
[-C--:B------:R-:W-:Y:S03]  /*7930*/  HMMA.16816.F32 R28, R92, R34.reuse, RZ ;  /* 0x000000225c1c723c */ /* 0x080fe600000018ff */
[----:B------:R-:W1:Y:S05]  /*7940*/  LDSM.16.M88.4 R188, [R228] ;  /* 0x00000000e4bc783b */ /* 0x000e6a0000000200 */
[C---:B------:R-:W-:Y:S08]  /*7950*/  HMMA.16816.F32 R32, R96.reuse, R34, RZ ;  /* 0x000000226020723c */ /* 0x040ff000000018ff */
[-C--:B------:R-:W-:Y:S08]  /*7960*/  HMMA.16816.F32 R36, R96, R48.reuse, RZ ;  /* 0x000000306024723c */ /* 0x080ff000000018ff */
[C---:B------:R-:W-:Y:S08]  /*7970*/  HMMA.16816.F32 R40, R92.reuse, R48, RZ ;  /* 0x000000305c28723c */ /* 0x040ff000000018ff */
        /* <DEDUP_REMOVED lines=15> */
[-C--:B----4-:R-:W-:Y:S08]  /*7a70*/  HMMA.16816.F32 R4, R176, R180.reuse, R4 ;  /* 0x000000b4b004723c */ /* 0x090ff00000001804 */
[C---:B------:R-:W-:Y:S08]  /*7a80*/  HMMA.16816.F32 R8, R184.reuse, R180, R8 ;  /* 0x000000b4b808723c */ /* 0x040ff00000001808 */
[-C--:B------:R-:W-:Y:S08]  /*7a90*/  HMMA.16816.F32 R12, R184, R182.reuse, R12 ;  /* 0x000000b6b80c723c */ /* 0x080ff0000000180c */
[C---:B------:R-:W-:Y:S01]  /*7aa0*/  HMMA.16816.F32 R16, R176.reuse, R182, R16 ;  /* 0x000000b6b010723c */ /* 0x040fe20000001810 */
[----:B------:R-:W4:Y:S07]  /*7ab0*/  LDSM.16.M88.4 R180, [R226] ;  /* 0x00000000e2b4783b */ /* 0x000f2e0000000200 */
[-C--:B------:R-:W-:Y:S08]  /*7ac0*/  HMMA.16816.F32 R20, R176, R188.reuse, R20 ;  /* 0x000000bcb014723c */ /* 0x080ff00000001814 */
[C---:B------:R-:W-:Y:S08]  /*7ad0*/  HMMA.16816.F32 R24, R184.reuse, R188, R24 ;  /* 0x000000bcb818723c */ /* 0x040ff00000001818 */
[-C--:B------:R-:W-:Y:S08]  /*7ae0*/  HMMA.16816.F32 R28, R184, R190.reuse, R28 ;  /* 0x000000beb81c723c */ /* 0x080ff0000000181c */
[C---:B------:R-:W-:Y:S01]  /*7af0*/  HMMA.16816.F32 R32, R176.reuse, R190, R32 ;  /* 0x000000beb020723c */ /* 0x040fe20000001820 */
[----:B------:R-:W2:Y:S07]  /*7b00*/  LDSM.16.M88.4 R188, [R225] ;  /* 0x00000000e1bc783b */ /* 0x000eae0000000200 */
[-C--:B-1----:R-:W-:Y:S08]  /*7b10*/  HMMA.16816.F32 R36, R176, R172.reuse, R36 ;  /* 0x000000acb024723c */ /* 0x082ff00000001824 */
[C---:B------:R-:W-:Y:S08]  /*7b20*/  HMMA.16816.F32 R40, R184.reuse, R172, R40 ;  /* 0x000000acb828723c */ /* 0x040ff00000001828 */
[-C--:B------:R-:W-:Y:S04]  /*7b30*/  HMMA.16816.F32 R44, R184, R174.reuse, R44 ;  /* 0x000000aeb82c723c */ /* 0x080fe8000000182c */
[----:B---3--:R-:W-:Y:S04]  /*7b40*/  @!P0 IMAD.MOV.U32 R129, RZ, RZ, R193 ;  /* 0x000000ffff818224 */ /* 0x008fe800078e00c1 */
[C---:B------:R-:W-:Y:S01]  /*7b50*/  HMMA.16816.F32 R48, R176.reuse, R174, R48 ;  /* 0x000000aeb030723c */ /* 0x040fe20000001830 */
[----:B------:R-:W1:Y:S03]  /*7b60*/  LDSM.16.M88.4 R192, [R224] ;  /* 0x00000000e0c0783b */ /* 0x000e660000000200 */
[----:B------:R-:W-:Y:S04]  /*7b70*/  @!P0 IMAD.WIDE.U32 R128, R2, 0x60, R128 ;  /* 0x0000006002808825 */ /* 0x000fe800078e0080 */
[-C--:B----4-:R-:W-:Y:S04]  /*7b80*/  HMMA.16816.F32 R52, R176, R180.reuse, R52 ;  /* 0x000000b4b034723c */ /* 0x090fe80000001834 */
[----:B------:R-:W-:Y:S01]  /*7b90*/  @!P0 IMAD.IADD R0, R129, 0x1, R0 ;  /* 0x0000000181008824 */ /* 0x000fe200078e0200 */
[C---:B------:R-:W-:Y:S03]  /*7ba0*/  @!P0 LEA R2, P1, R128.reuse, c[0x0][0x1f8], 0x1 ;  /* 0x00007e0080028a11 */ /* 0x040fe600078208ff */
[C---:B------:R-:W-:Y:S04]  /*7bb0*/  HMMA.16816.F32 R56, R184.reuse, R180, R56 ;  /* 0x000000b4b838723c */ /* 0x040fe80000001838 */
[----:B------:R-:W-:Y:S02]  /*7bc0*/  @!P0 LEA.HI.X R3, R128, c[0x0][0x1fc], R0, 0x1, P1 ;  /* 0x00007f0080038a11 */ /* 0x000fe400008f0c00 */
[----:B------:R-:W-:Y:S02]  /*7bd0*/  @!P0 IADD3 R198, P2, R2, UR10, RZ ;  /* 0x0000000a02c68c10 */ /* 0x000fe4000ff5e0ff */
[-C--:B------:R-:W-:Y:S01]  /*7be0*/  HMMA.16816.F32 R60, R184, R182.reuse, R60 ;  /* 0x000000b6b83c723c */ /* 0x080fe2000000183c */
[----:B------:R-:W-:Y:S01]  /*7bf0*/  @!PT LDS RZ, [RZ] ;  /* 0x00000000fffff984 */ /* 0x000fe20000000800 */
[----:B------:R-:W-:Y:S01]  /*7c00*/  @!PT LDS RZ, [RZ] ;  /* 0x00000000fffff984 */ /* 0x000fe20000000800 */
[----:B------:R-:W-:Y:S01]  /*7c10*/  @!PT LDS RZ, [RZ] ;  /* 0x00000000fffff984 */ /* 0x000fe20000000800 */
[----:B------:R3:W-:Y:S03]  /*7c20*/  @!P0 LDGSTS.E.BYPASS.LTC128B.128 [R231+0x100], [R2.64], !P6 ;  /* 0x0010000002e78fae */ /* 0x0007e6000f101d4c */
[----:B------:R-:W-:Y:S02]  /*7c30*/  @!P0 IADD3.X R199, R3, UR9, RZ, P2, !PT ;  /* 0x0000000903c78c10 */ /* 0x000fe400097fe4ff */
[----:B------:R-:W-:Y:S02]  /*7c40*/  @!P0 IADD3 R196, P1, R198, UR10, RZ ;  /* 0x0000000ac6c48c10 */ /* 0x000fe4000ff3e0ff */
[C---:B------:R-:W-:Y:S01]  /*7c50*/  HMMA.16816.F32 R64, R176.reuse, R182, R64 ;  /* 0x000000b6b040723c */ /* 0x040fe20000001840 */
[----:B------:R4:W-:Y:S03]  /*7c60*/  @!P0 LDGSTS.E.BYPASS.LTC128B.128 [R231+0x900], [R198.64], !P6 ;  /* 0x00900000c6e78fae */ /* 0x0009e6000f101d4c */
[----:B------:R-:W-:Y:S02]  /*7c70*/  @!P0 IADD3.X R197, R199, UR9, RZ, P1, !PT ;  /* 0x00000009c7c58c10 */ /* 0x000fe40008ffe4ff */
[----:B------:R-:W-:Y:S02]  /*7c80*/  @!P0 IADD3 R128, P3, R196, UR10, RZ ;  /* 0x0000000ac4808c10 */ /* 0x000fe4000ff7e0ff */
[-C--:B--2---:R-:W-:Y:S01]  /*7c90*/  HMMA.16816.F32 R68, R176, R188.reuse, R68 ;  /* 0x000000bcb044723c */ /* 0x084fe20000001844 */
[----:B------:R4:W-:Y:S03]  /*7ca0*/  @!P0 LDGSTS.E.BYPASS.LTC128B.128 [R231+0x1100], [R196.64], !P6 ;  /* 0x01100000c4e78fae */ /* 0x0009e6000f101d4c */
[----:B------:R-:W-:Y:S02]  /*7cb0*/  @!P0 IADD3.X R129, R197, UR9, RZ, P3, !PT ;  /* 0x00000009c5818c10 */ /* 0x000fe40009ffe4ff */
[----:B------:R-:W-:Y:S02]  /*7cc0*/  PLOP3.LUT P3, PT, PT, PT, UP2, 0x80, 0x0 ;  /* 0x000000000000781c */ /* 0x000fe40003f6f028 */
[C---:B------:R-:W-:Y:S01]  /*7cd0*/  HMMA.16816.F32 R72, R184.reuse, R188, R72 ;  /* 0x000000bcb848723c */ /* 0x040fe20000001848 */
[----:B------:R2:W-:Y:S03]  /*7ce0*/  @!P0 LDGSTS.E.BYPASS.LTC128B.128 [R231+0x1900], [R128.64], !P6 ;  /* 0x0190000080e78fae */ /* 0x0005e6000f101d4c */
[----:B---3--:R-:W-:Y:S04]  /*7cf0*/  @!P0 IADD3 R2, P2, R128, UR10, RZ ;  /* 0x0000000a80028c10 */ /* 0x008fe8000ff5e0ff */
[-C--:B------:R-:W-:Y:S04]  /*7d00*/  HMMA.16816.F32 R76, R184, R190.reuse, R76 ;  /* 0x000000beb84c723c */ /* 0x080fe8000000184c */
[----:B------:R-:W-:Y:S02]  /*7d10*/  @!P0 IADD3.X R3, R129, UR9, RZ, P2, !PT ;  /* 0x0000000981038c10 */ /* 0x000fe400097fe4ff */
[----:B------:R-:W-:Y:S02]  /*7d20*/  @!P0 IADD3 R172, P1, R2, UR10, RZ ;  /* 0x0000000a02ac8c10 */ /* 0x000fe4000ff3e0ff */
[C---:B------:R-:W-:Y:S01]  /*7d30*/  HMMA.16816.F32 R80, R176.reuse, R190, R80 ;  /* 0x000000beb050723c */ /* 0x040fe20000001850 */
[----:B------:R3:W-:Y:S03]  /*7d40*/  @!P0 LDGSTS.E.BYPASS.LTC128B.128 [R231+0x2100], [R2.64], !P6 ;  /* 0x0210000002e78fae */ /* 0x0007e6000f101d4c */
[----:B------:R-:W-:Y:S04]  /*7d50*/  @!P0 IADD3.X R173, R3, UR9, RZ, P1, !PT ;  /* 0x0000000903ad8c10 */ /* 0x000fe80008ffe4ff */
[-C--:B-1----:R-:W-:Y:S01]  /*7d60*/  HMMA.16816.F32 R84, R176, R192.reuse, R84 ;  /* 0x000000c0b054723c */ /* 0x082fe20000001854 */
[----:B------:R1:W-:Y:S02]  /*7d70*/  @!P0 LDGSTS.E.BYPASS.LTC128B.128 [R231+0x2900], [R172.64], !P6 ;  /* 0x02900000ace78fae */ /* 0x0003e4000f101d4c */
[C---:B------:R-:W-:Y:S04]  /*7d80*/  ISETP.GT.AND P0, PT, R229.reuse, UR8, PT ;  /* 0x00000008e5007c0c */ /* 0x040fe8000bf04270 */
[----:B----4-:R-:W-:Y:S01]  /*7d90*/  LDSM.16.M88.4 R196, [R220+0x6100] ;  /* 0x00610000dcc4783b */ /* 0x010fe20000000200 */
[C---:B------:R-:W-:Y:S05]  /*7da0*/  HMMA.16816.F32 R88, R184.reuse, R192, R88 ;  /* 0x000000c0b858723c */ /* 0x040fea0000001858 */
[----:B------:R-:W4:Y:S03]  /*7db0*/  LDSM.16.M88.4 R200, [R218+0x3100] ;  /* 0x00310000dac8783b */ /* 0x000f260000000200 */
[-C--:B------:R-:W-:Y:S03]  /*7dc0*/  HMMA.16816.F32 R92, R184, R194.reuse, R92 ;  /* 0x000000c2b85c723c */ /* 0x080fe6000000185c */
[----:B------:R-:W4:Y:S01]  /*7dd0*/  LDSM.16.M88.4 R204, [R220+0x8100] ;  /* 0x00810000dccc783b */ /* 0x000f220000000200 */
[----:B------:R-:W-:Y:S01]  /*7de0*/  @P0 IMAD.SHL.U32 R130, R230, 0x20, RZ ;  /* 0x00000020e6820824 */ /* 0x000fe200078e00ff */
[----:B------:R-:W-:Y:S01]  /*7df0*/  @P0 IADD3 R0, R229, -0x1, RZ ;  /* 0xffffffffe5000810 */ /* 0x000fe20007ffe0ff */
[----:B---3--:R-:W-:Y:S02]  /*7e00*/  @P0 IMAD.MOV.U32 R3, RZ, RZ, R235 ;  /* 0x000000ffff030224 */ /* 0x008fe400078e00eb */
[----:B------:R-:W-:Y:S01]  /*7e10*/  HMMA.16816.F32 R96, R176, R194, R96 ;  /* 0x000000c2b060723c */ /* 0x000fe20000001860 */
[----:B------:R-:W0:Y:S03]  /*7e20*/  LDGDEPBAR ;  /* 0x00000000000079af */ /* 0x000e260000000000 */
[----:B--2---:R-:W-:Y:S01]  /*7e30*/  @P0 IMAD.WIDE.U32 R128, R0, c[0x0][0x1e0], RZ ;  /* 0x0000780000800a25 */ /* 0x004fe200078e00ff */
[----:B------:R-:W-:Y:S02]  /*7e40*/  @P0 SHF.R.S32.HI R2, RZ, 0x1f, R0 ;  /* 0x0000001fff020819 */ /* 0x000fe40000011400 */
[----:B-1----:R-:W1:Y:S05]  /*7e50*/  LDSM.16.M88.4 R172, [R218+0x3900] ;  /* 0x00390000daac783b */ /* 0x002e6a0000000200 */
[----:B------:R-:W-:Y:S01]  /*7e60*/  @P0 IMAD R2, R2, c[0x0][0x1e0], RZ ;  /* 0x0000780002020a24 */ /* 0x000fe200078e02ff */
[----:B------:R-:W2:Y:S03]  /*7e70*/  LDSM.16.M88.4 R180, [R218+0x4100] ;  /* 0x00410000dab4783b */ /* 0x000ea60000000200 */
[----:B------:R-:W-:Y:S03]  /*7e80*/  @P0 IMAD R2, R0, c[0x0][0x1e4], R2 ;  /* 0x0000790000020a24 */ /* 0x000fe600078e0202 */
[----:B------:R-:W3:Y:S01]  /*7e90*/  LDSM.16.M88.4 R184, [R218+0x4900] ;  /* 0x00490000dab8783b */ /* 0x000ee20000000200 */
[----:B------:R-:W-:Y:S02]  /*7ea0*/  @P0 IMAD.IADD R0, R129, 0x1, R2 ;  /* 0x0000000181000824 */ /* 0x000fe400078e0202 */
[----:B------:R-:W-:Y:S02]  /*7eb0*/  @P0 IMAD.MOV.U32 R2, RZ, RZ, R232 ;  /* 0x000000ffff020224 */ /* 0x000fe400078e00e8 */
[----:B------:R-:W-:Y:S01]  /*7ec0*/  @P0 IMAD R0, R0, 0x60, RZ ;  /* 0x0000006000000824 */ /* 0x000fe200078e02ff */
[----:B------:R-:W2:Y:S01]  /*7ed0*/  LDSM.16.M88.4 R176, [R218+0x5100] ;  /* 0x00510000dab0783b */ /* 0x000ea20000000200 */
[----:B------:R-:W-:Y:S01]  /*7ee0*/  @P0 IMAD.WIDE.U32 R2, R128, 0x60, R2 ;  /* 0x0000006080020825 */ /* 0x000fe200078e0002 */
[-C--:B----4-:R-:W-:Y:S03]  /*7ef0*/  HMMA.16816.F32 R4, R196, R200.reuse, R4 ;  /* 0x000000c8c404723c */ /* 0x090fe60000001804 */
[----:B------:R-:W-:Y:S01]  /*7f00*/  IMAD.MOV.U32 R232, RZ, RZ, c[0x0][0x1e4] ;  /* 0x00007900ffe87624 */ /* 0x000fe200078e00ff */
[----:B------:R-:W-:Y:S01]  /*7f10*/  LDSM.16.M88.4 R188, [R221+0x6100] ;  /* 0x00610000ddbc783b */ /* 0x000fe20000000200 */
[C---:B------:R-:W-:Y:S01]  /*7f20*/  @P0 LEA R128, P1, R2.reuse, c[0x0][0x1c8], 0x1 ;  /* 0x0000720002800a11 */ /* 0x040fe200078208ff */
[----:B------:R-:W-:Y:S02]  /*7f30*/  @P0 IMAD.IADD R0, R3, 0x1, R0 ;  /* 0x0000000103000824 */ /* 0x000fe400078e0200 */
[C---:B------:R-:W-:Y:S02]  /*7f40*/  HMMA.16816.F32 R8, R204.reuse, R200, R8 ;  /* 0x000000c8cc08723c */ /* 0x040fe40000001808 */
[----:B------:R-:W-:Y:S02]  /*7f50*/  LDSM.16.M88.4 R192, [R217] ;  /* 0x00000000d9c0783b */ /* 0x000fe40000000200 */
[----:B------:R-:W-:Y:S02]  /*7f60*/  @P0 LEA.HI.X R129, R2, c[0x0][0x1cc], R0, 0x1, P1 ;  /* 0x0000730002810a11 */ /* 0x000fe400008f0c00 */
[-C--:B------:R-:W-:Y:S02]  /*7f70*/  @P0 IADD3 R2, P1, R128, R130.reuse, RZ ;  /* 0x0000008280020210 */ /* 0x080fe40007f3e0ff */
[----:B------:R-:W-:Y:S01]  /*7f80*/  LDSM.16.M88.4 R208, [R217+0x1000] ;  /* 0x00100000d9d0783b */ /* 0x000fe20000000200 */
[-C--:B------:R-:W-:Y:S03]  /*7f90*/  HMMA.16816.F32 R12, R204, R202.reuse, R12 ;  /* 0x000000cacc0c723c */ /* 0x080fe6000000180c */
[----:B------:R-:W-:Y:S05]  /*7fa0*/  @P0 SHF.L.U64.HI R0, R230, 0x5, R232 ;  /* 0x00000005e6000819 */ /* 0x000fea00000102e8 */
[C---:B------:R-:W-:Y:S01]  /*7fb0*/  HMMA.16816.F32 R16, R196.reuse, R202, R16 ;  /* 0x000000cac410723c */ /* 0x040fe20000001810 */
[----:B------:R-:W-:Y:S03]  /*7fc0*/  LDSM.16.M88.4 R200, [R221+0x8100] ;  /* 0x00810000ddc8783b */ /* 0x000fe60000000200 */
[--C-:B------:R-:W-:Y:S04]  /*7fd0*/  @P0 IMAD.X R3, R129, 0x1, R0.reuse, P1 ;  /* 0x0000000181030824 */ /* 0x100fe800008e0600 */
[-C--:B-1----:R-:W-:Y:S08]  /*7fe0*/  HMMA.16816.F32 R20, R196, R172.reuse, R20 ;  /* 0x000000acc414723c */ /* 0x082ff00000001814 */
[C---:B------:R-:W-:Y:S08]  /*7ff0*/  HMMA.16816.F32 R24, R204.reuse, R172, R24 ;  /* 0x000000accc18723c */ /* 0x040ff00000001818 */
[-C--:B------:R-:W-:Y:S08]  /*8000*/  HMMA.16816.F32 R28, R204, R174.reuse, R28 ;  /* 0x000000aecc1c723c */ /* 0x080ff0000000181c */
[C---:B------:R-:W-:Y:S01]  /*8010*/  HMMA.16816.F32 R32, R196.reuse, R174, R32 ;  /* 0x000000aec420723c */ /* 0x040fe20000001820 */
[----:B------:R-:W1:Y:S07]  /*8020*/  LDSM.16.M88.4 R172, [R218+0x5900] ;  /* 0x00590000daac783b */ /* 0x000e6e0000000200 */
[-C--:B--2---:R-:W-:Y:S08]  /*8030*/  HMMA.16816.F32 R36, R196, R180.reuse, R36 ;  /* 0x000000b4c424723c */ /* 0x084ff00000001824 */
[C---:B------:R-:W-:Y:S08]  /*8040*/  HMMA.16816.F32 R40, R204.reuse, R180, R40 ;  /* 0x000000b4cc28723c */ /* 0x040ff00000001828 */
[-C--:B------:R-:W-:Y:S08]  /*8050*/  HMMA.16816.F32 R44, R204, R182.reuse, R44 ;  /* 0x000000b6cc2c723c */ /* 0x080ff0000000182c */
[C---:B------:R-:W-:Y:S01]  /*8060*/  HMMA.16816.F32 R48, R196.reuse, R182, R48 ;  /* 0x000000b6c430723c */ /* 0x040fe20000001830 */
[----:B------:R-:W2:Y:S07]  /*8070*/  LDSM.16.M88.4 R180, [R217+0x800] ;  /* 0x00080000d9b4783b */ /* 0x000eae0000000200 */
[-C--:B---3--:R-:W-:Y:S08]  /*8080*/  HMMA.16816.F32 R52, R196, R184.reuse, R52 ;  /* 0x000000b8c434723c */ /* 0x088ff00000001834 */
        /* <DEDUP_REMOVED lines=9> */
[-C--:B-1----:R-:W-:Y:S08]  /*8120*/  HMMA.16816.F32 R84, R196, R172.reuse, R84 ;  /* 0x000000acc454723c */ /* 0x082ff00000001854 */
[C---:B------:R-:W-:Y:S08]  /*8130*/  HMMA.16816.F32 R88, R204.reuse, R172, R88 ;  /* 0x000000accc58723c */ /* 0x040ff00000001858 */
[-C--:B------:R-:W-:Y:S08]  /*8140*/  HMMA.16816.F32 R92, R204, R174.reuse, R92 ;  /* 0x000000aecc5c723c */ /* 0x080ff0000000185c */
[----:B------:R-:W-:Y:S01]  /*8150*/  HMMA.16816.F32 R96, R196, R174, R96 ;  /* 0x000000aec460723c */ /* 0x000fe20000001860 */
[----:B------:R-:W1:Y:S01]  /*8160*/  LDSM.16.M88.4 R172, [R217+0x2000] ;  /* 0x00200000d9ac783b */ /* 0x000e620000000200 */
[----:B------:R-:W-:Y:S05]  /*8170*/  DEPBAR.LE SB0, 0x0 ;  /* 0x000080000000791a */ /* 0x000fea0000000000 */
[----:B------:R-:W-:Y:S01]  /*8180*/  BAR.SYNC.DEFER_BLOCKING 0x0 ;  /* 0x0000000000007b1d */ /* 0x000fe20000010000 */
[-C--:B------:R-:W-:Y:S08]  /*8190*/  HMMA.16816.F32 R4, R188, R192.reuse, R4 ;  /* 0x000000c0bc04723c */ /* 0x080ff00000001804 */
[C---:B------:R-:W-:Y:S08]  /*81a0*/  HMMA.16816.F32 R8, R200.reuse, R192, R8 ;  /* 0x000000c0c808723c */ /* 0x040ff00000001808 */
[-C--:B------:R-:W-:Y:S08]  /*81b0*/  HMMA.16816.F32 R12, R200, R194.reuse, R12 ;  /* 0x000000c2c80c723c */ /* 0x080ff0000000180c */
[C---:B------:R-:W-:Y:S08]  /*81c0*/  HMMA.16816.F32 R16, R188.reuse, R194, R16 ;  /* 0x000000c2bc10723c */ /* 0x040ff00000001810 */
[-C--:B--2---:R-:W-:Y:S08]  /*81d0*/  HMMA.16816.F32 R20, R188, R180.reuse, R20 ;  /* 0x000000b4bc14723c */ /* 0x084ff00000001814 */
[C---:B------:R-:W-:Y:S07]  /*81e0*/  HMMA.16816.F32 R24, R200.reuse, R180, R24 ;  /* 0x000000b4c818723c */ /* 0x040fee0000001818 */
[-C--:B------:R-:W-:Y:S01]  /*81f0*/  @P0 IADD3 R180, P2, R2, R130.reuse, RZ ;  /* 0x0000008202b40210 */ /* 0x080fe20007f5e0ff */
[-C--:B------:R-:W-:Y:S04]  /*8200*/  HMMA.16816.F32 R28, R200, R182.reuse, R28 ;  /* 0x000000b6c81c723c */ /* 0x080fe8000000181c */
[--C-:B------:R-:W-:Y:S04]  /*8210*/  @P0 IMAD.X R181, R3, 0x1, R0.reuse, P2 ;  /* 0x0000000103b50824 */ /* 0x100fe800010e0600 */
[C---:B------:R-:W-:Y:S01]  /*8220*/  HMMA.16816.F32 R32, R188.reuse, R182, R32 ;  /* 0x000000b6bc20723c */ /* 0x040fe20000001820 */
[----:B------:R-:W2:Y:S06]  /*8230*/  LDL R183, [R1+0x18] ;  /* 0x0000180001b77983 */ /* 0x000eac0000100800 */
[----:B------:R-:W-:Y:S01]  /*8240*/  @!PT LDS RZ, [RZ] ;  /* 0x00000000fffff984 */ /* 0x000fe20000000800 */
[----:B------:R-:W-:Y:S01]  /*8250*/  @!PT LDS RZ, [RZ] ;  /* 0x00000000fffff984 */ /* 0x000fe20000000800 */
[----:B------:R-:W-:Y:S01]  /*8260*/  @!PT LDS RZ, [RZ] ;  /* 0x00000000fffff984 */ /* 0x000fe20000000800 */
[----:B------:R4:W-:Y:S01]  /*8270*/  @P0 LDGSTS.E.BYPASS.LTC128B.128 [R231+0x3100], [R128.64], !P6 ;  /* 0x0310000080e70fae */ /* 0x0009e2000f101d4c */
[-C--:B------:R-:W-:Y:S05]  /*8280*/  HMMA.16816.F32 R36, R188, R208.reuse, R36 ;  /* 0x000000d0bc24723c */ /* 0x080fea0000001824 */
[----:B------:R1:W-:Y:S03]  /*8290*/  @P0 LDGSTS.E.BYPASS.LTC128B.128 [R231+0x3900], [R2.64], !P6 ;  /* 0x0390000002e70fae */ /* 0x0003e6000f101d4c */
[C---:B------:R-:W-:Y:S03]  /*82a0*/  HMMA.16816.F32 R40, R200.reuse, R208, R40 ;  /* 0x000000d0c828723c */ /* 0x040fe60000001828 */
[----:B------:R2:W-:Y:S05]  /*82b0*/  @P0 LDGSTS.E.BYPASS.LTC128B.128 [R231+0x4100], [R180.64], !P6 ;  /* 0x04100000b4e70fae */ /* 0x0005ea000f101d4c */
[-C--:B------:R-:W-:Y:S08]  /*82c0*/  HMMA.16816.F32 R44, R200, R210.reuse, R44 ;  /* 0x000000d2c82c723c */ /* 0x080ff0000000182c */
[C---:B------:R-:W-:Y:S08]  /*82d0*/  HMMA.16816.F32 R48, R188.reuse, R210, R48 ;  /* 0x000000d2bc30723c */ /* 0x040ff00000001830 */
[-C--:B---3--:R-:W-:Y:S04]  /*82e0*/  HMMA.16816.F32 R52, R188, R184.reuse, R52 ;  /* 0x000000b8bc34723c */ /* 0x088fe80000001834 */
[----:B-1----:R-:W-:Y:S04]  /*82f0*/  IMAD R2, R229, -0x60, RZ ;  /* 0xffffffa0e5027824 */ /* 0x002fe800078e02ff */
[C---:B------:R-:W-:Y:S08]  /*8300*/  HMMA.16816.F32 R56, R200.reuse, R184, R56 ;  /* 0x000000b8c838723c */ /* 0x040ff00000001838 */
[-C--:B------:R-:W-:Y:S08]  /*8310*/  HMMA.16816.F32 R60, R200, R186.reuse, R60 ;  /* 0x000000bac83c723c */ /* 0x080ff0000000183c */
[C---:B------:R-:W-:Y:S08]  /*8320*/  HMMA.16816.F32 R64, R188.reuse, R186, R64 ;  /* 0x000000babc40723c */ /* 0x040ff00000001840 */
[-C--:B------:R-:W-:Y:S08]  /*8330*/  HMMA.16816.F32 R68, R188, R172.reuse, R68 ;  /* 0x000000acbc44723c */ /* 0x080ff00000001844 */
[C---:B------:R-:W-:Y:S01]  /*8340*/  HMMA.16816.F32 R72, R200.reuse, R172, R72 ;  /* 0x000000acc848723c */ /* 0x040fe20000001848 */
[----:B------:R1:W3:Y:S07]  /*8350*/  LDL R173, [R1+0x20] ;  /* 0x0000200001ad7983 */ /* 0x0002ee0000100800 */
[-C--:B------:R-:W-:Y:S08]  /*8360*/  HMMA.16816.F32 R76, R200, R174.reuse, R76 ;  /* 0x000000aec84c723c */ /* 0x080ff0000000184c */
[C---:B------:R-:W-:Y:S07]  /*8370*/  HMMA.16816.F32 R80, R188.reuse, R174, R80 ;  /* 0x000000aebc50723c */ /* 0x040fee0000001850 */
[-C--:B------:R-:W-:Y:S01]  /*8380*/  @P0 IADD3 R174, P1, R180, R130.reuse, RZ ;  /* 0x00000082b4ae0210 */ /* 0x080fe20007f3e0ff */
[-C--:B------:R-:W-:Y:S04]  /*8390*/  HMMA.16816.F32 R84, R188, R176.reuse, R84 ;  /* 0x000000b0bc54723c */ /* 0x080fe80000001854 */
[--C-:B------:R-:W-:Y:S01]  /*83a0*/  @P0 IMAD.X R175, R181, 0x1, R0.reuse, P1 ;  /* 0x00000001b5af0824 */ /* 0x100fe200008e0600 */
[-C--:B----4-:R-:W-:Y:S03]  /*83b0*/  @P0 IADD3 R128, P2, R174, R130.reuse, RZ ;  /* 0x00000082ae800210 */ /* 0x090fe60007f5e0ff */
[C---:B------:R-:W-:Y:S01]  /*83c0*/  HMMA.16816.F32 R88, R200.reuse, R176, R88 ;  /* 0x000000b0c858723c */ /* 0x040fe20000001858 */
[----:B------:R4:W-:Y:S03]  /*83d0*/  @P0 LDGSTS.E.BYPASS.LTC128B.128 [R231+0x4900], [R174.64], !P6 ;  /* 0x04900000aee70fae */ /* 0x0009e6000f101d4c */
[--C-:B------:R-:W-:Y:S03]  /*83e0*/  @P0 IMAD.X R129, R175, 0x1, R0.reuse, P2 ;  /* 0x00000001af810824 */ /* 0x100fe600010e0600 */
[----:B------:R-:W-:Y:S01]  /*83f0*/  @P0 IADD3 R176, P1, R128, R130, RZ ;  /* 0x0000008280b00210 */ /* 0x000fe20007f3e0ff */
[-C--:B------:R-:W-:Y:S01]  /*8400*/  HMMA.16816.F32 R92, R200, R178.reuse, R92 ;  /* 0x000000b2c85c723c */ /* 0x080fe2000000185c */
[----:B------:R1:W-:Y:S03]  /*8410*/  @P0 LDGSTS.E.BYPASS.LTC128B.128 [R231+0x5100], [R128.64], !P6 ;  /* 0x0510000080e70fae */ /* 0x0003e6000f101d4c */
[----:B------:R-:W-:Y:S04]  /*8420*/  @P0 IMAD.X R177, R129, 0x1, R0, P1 ;  /* 0x0000000181b10824 */ /* 0x000fe800008e0600 */
[----:B------:R-:W-:Y:S01]  /*8430*/  HMMA.16816.F32 R96, R188, R178, R96 ;  /* 0x000000b2bc60723c */ /* 0x000fe20000001860 */
[----:B------:R1:W-:Y:S01]  /*8440*/  @P0 LDGSTS.E.BYPASS.LTC128B.128 [R231+0x5900], [R176.64], !P6 ;  /* 0x05900000b0e70fae */ /* 0x0003e2000f101d4c */
[----:B------:R-:W-:Y:S05]  /*8450*/  PLOP3.LUT P0, PT, PT, PT, UP1, 0x40, 0x0 ;  /* 0x000000000000781c */ /* 0x000fea0003f0e818 */
[----:B------:R-:W0:Y:S01]  /*8460*/  LDGDEPBAR ;  /* 0x00000000000079af */ /* 0x000e220000000000 */
[----:B--2---:R-:W-:Y:S04]  /*8470*/  IADD3 R182, -R183, 0x1, R2 ;  /* 0x00000001b7b67810 */ /* 0x004fe80007ffe102 */
[----:B-1----:R-:W-:Y:S04]  /*8480*/  IADD3 R176, R182, c[0x0][0x1d0], RZ ;  /* 0x00007400b6b07a10 */ /* 0x002fe80007ffe0ff */
[----:B------:R-:W-:Y:S04]  /*8490*/  IADD3 R176, R176, -c[0x0][0x168], RZ ;  /* 0x80005a00b0b07a10 */ /* 0x000fe80007ffe0ff */
[C---:B----4-:R-:W-:Y:S02]  /*84a0*/  IADD3 R174, R176.reuse, c[0x0][0x328], RZ ;  /* 0x0000ca00b0ae7a10 */ /* 0x050fe40007ffe0ff */
[----:B------:R-:W-:Y:S01]  /*84b0*/  IADD3 R175, R176, UR11, RZ ;  /* 0x0000000bb0af7c10 */ /* 0x000fe2000fffe0ff */
[----:B---3--:R-:W-:Y:S05]  /*84c0*/  @P3 IMAD.MOV.U32 R173, RZ, RZ, R135 ;  /* 0x000000ffffad3224 */ /* 0x008fea00078e0087 */
[----:B------:R-:W1:Y:S02]  /*84d0*/  SHFL.IDX PT, R3, R173, RZ, 0x1c1f ;  /* 0x001c1fffad037589 */ /* 0x000e6400000e0000 */
[----:B-1----:R-:W-:Y:S02]  /*84e0*/  IMAD.IADD R135, R174, 0x1, R3 ;  /* 0x00000001ae877824 */ /* 0x002fe400078e0203 */
[----:B------:R-:W-:Y:S01]  /*84f0*/  IMAD.IADD R0, R3, 0x1, R175 ;  /* 0x0000000103007824 */ /* 0x000fe200078e02af */
        /* <DEDUP_REMOVED lines=15> */
.L_x_902:
[----:B------:R-:W-:Y:S04]  /*85f0*/  MOV R128, c[0x0][0x32c] ;  /* 0x0000cb0000807a02 */ /* 0x000fe80000000f00 */
[----:B------:R-:W-:Y:S11]  /*8600*/  ISETP.NE.AND P0, PT, R128, 0x1, PT ;  /* 0x000000018000780c */ /* 0x000ff60003f05270 */
[----:B------:R-:W-:Y:S02]  /*8610*/  @!UPT UIADD3 URZ, URZ, URZ, URZ ;  /* 0x0000003f3f3ff290 */ /* 0x000fe4000fffe03f */
[----:B------:R-:W-:Y:S05]  /*8620*/  @P0 IMAD.HI.U32 R128, R3, c[0x0][0x330], RZ ;  /* 0x0000cc0003800a27 */ /* 0x000fea00078e00ff */
[----:B------:R-:W-:Y:S02]  /*8630*/  @P0 SHF.R.U32.HI R3, RZ, c[0x0][0x334], R128 ;  /* 0x0000cd00ff030a19 */ /* 0x000fe40000011680 */
.L_x_903:
[----:B------:R-:W-:Y:S05]  /*8640*/  BSYNC B0 ;  /* 0x0000000000007941 */ /* 0x000fea0003800000 */
.L_x_901:
[----:B------:R-:W-:Y:S04]  /*8650*/  IMAD.IADD R128, R2, 0x1, -R183 ;  /* 0x0000000102807824 */ /* 0x000fe800078e0ab7 */
[----:B------:R-:W-:Y:S05]  /*8660*/  IMAD R3, R3, c[0x0][0x32c], R128 ;  /* 0x0000cb0003037a24 */ /* 0x000fea00078e0280 */
[----:B------:R-:W-:Y:S02]  /*8670*/  IADD3 R128, R3, c[0x0][0x32c], RZ ;  /* 0x0000cb0003807a10 */ /* 0x000fe40007ffe0ff */
[----:B------:R-:W-:Y:S02]  /*8680*/  IMNMX R0, R0, R3, !PT ;  /* 0x0000000300007217 */ /* 0x000fe40007800200 */
[----:B------:R-:W-:Y:S02]  /*8690*/  IMNMX R135, R135, R128, PT ;  /* 0x0000008087877217 */ /* 0x000fe40003800200 */
.L_x_900:
[----:B------:R-:W-:Y:S01]  /*86a0*/  PLOP3.LUT P0, PT, PT, PT, UP1, 0x40, 0x0 ;  /* 0x000000000000781c */ /* 0x000fe20003f0e818 */
[----:B------:R-:W1:Y:S02]  /*86b0*/  SHFL.IDX PT, R3, R173, 0x1, 0x1c1f ;  /* 0x003c1f00ad037f89 */ /* 0x000e6400000e0000 */
[----:B-1----:R-:W-:Y:S01]  /*86c0*/  IADD3 R128, R175, R3, RZ ;  /* 0x00000003af807210 */ /* 0x002fe20007ffe0ff */
[----:B------:R-:W-:Y:S09]  /*86d0*/  IMAD.IADD R130, R174, 0x1, R3 ;  /* 0x00000001ae827824 */ /* 0x000ff200078e0203 */
        /* <DEDUP_REMOVED lines=15> */
.L_x_906:
[----:B------:R-:W-:Y:S04]  /*87d0*/  MOV R129, c[0x0][0x32c] ;  /* 0x0000cb0000817a02 */ /* 0x000fe80000000f00 */
[----:B------:R-:W-:Y:S11]  /*87e0*/  ISETP.NE.AND P0, PT, R129, 0x1, PT ;  /* 0x000000018100780c */ /* 0x000ff60003f05270 */
[----:B------:R-:W-:Y:S02]  /*87f0*/  @!UPT UIADD3 URZ, URZ, URZ, URZ ;  /* 0x0000003f3f3ff290 */ /* 0x000fe4000fffe03f */
[----:B------:R-:W-:Y:S05]  /*8800*/  @P0 IMAD.HI.U32 R129, R3, c[0x0][0x330], RZ ;  /* 0x0000cc0003810a27 */ /* 0x000fea00078e00ff */
[----:B------:R-:W-:Y:S02]  /*8810*/  @P0 SHF.R.U32.HI R3, RZ, c[0x0][0x334], R129 ;  /* 0x0000cd00ff030a19 */ /* 0x000fe40000011681 */
.L_x_907:
[----:B------:R-:W-:Y:S05]  /*8820*/  BSYNC B0 ;  /* 0x0000000000007941 */ /* 0x000fea0003800000 */
.L_x_905:
[----:B------:R-:W-:Y:S04]  /*8830*/  IMAD.IADD R129, R2, 0x1, -R183 ;  /* 0x0000000102817824 */ /* 0x000fe800078e0ab7 */
[----:B------:R-:W-:Y:S05]  /*8840*/  IMAD R3, R3, c[0x0][0x32c], R129 ;  /* 0x0000cb0003037a24 */ /* 0x000fea00078e0281 */
[----:B------:R-:W-:Y:S02]  /*8850*/  IADD3 R129, R3, c[0x0][0x32c], RZ ;  /* 0x0000cb0003817a10 */ /* 0x000fe40007ffe0ff */
[----:B------:R-:W-:Y:S02]  /*8860*/  IMNMX R128, R128, R3, !PT ;  /* 0x0000000380807217 */ /* 0x000fe40007800200 */
[----:B------:R-:W-:Y:S02]  /*8870*/  IMNMX R130, R130, R129, PT ;  /* 0x0000008182827217 */ /* 0x000fe40003800200 */
.L_x_904:
        /* <DEDUP_REMOVED lines=19> */
.L_x_910:
[----:B------:R-:W-:Y:S04]  /*89b0*/  MOV R177, c[0x0][0x32c] ;  /* 0x0000cb0000b17a02 */ /* 0x000fe80000000f00 */
[----:B------:R-:W-:Y:S11]  /*89c0*/  ISETP.NE.AND P0, PT, R177, 0x1, PT ;  /* 0x00000001b100780c */ /* 0x000ff60003f05270 */
[----:B------:R-:W-:Y:S02]  /*89d0*/  @!UPT UIADD3 URZ, URZ, URZ, URZ ;  /* 0x0000003f3f3ff290 */ /* 0x000fe4000fffe03f */
[----:B------:R-:W-:Y:S05]  /*89e0*/  @P0 IMAD.HI.U32 R177, R172, c[0x0][0x330], RZ ;  /* 0x0000cc00acb10a27 */ /* 0x000fea00078e00ff */
[----:B------:R-:W-:Y:S02]  /*89f0*/  @P0 SHF.R.U32.HI R172, RZ, c[0x0][0x334], R177 ;  /* 0x0000cd00ffac0a19 */ /* 0x000fe400000116b1 */
.L_x_911:
[----:B------:R-:W-:Y:S05]  /*8a00*/  BSYNC B0 ;  /* 0x0000000000007941 */ /* 0x000fea0003800000 */
.L_x_909:
[----:B------:R-:W-:Y:S04]  /*8a10*/  IMAD.IADD R177, R2, 0x1, -R183 ;  /* 0x0000000102b17824 */ /* 0x000fe800078e0ab7 */
[----:B------:R-:W-:Y:S05]  /*8a20*/  IMAD R172, R172, c[0x0][0x32c], R177 ;  /* 0x0000cb00acac7a24 */ /* 0x000fea00078e02b1 */
[----:B------:R-:W-:Y:S02]  /*8a30*/  IADD3 R177, R172, c[0x0][0x32c], RZ ;  /* 0x0000cb00acb17a10 */ /* 0x000fe40007ffe0ff */
[----:B------:R-:W-:Y:S02]  /*8a40*/  IMNMX R3, R3, R172, !PT ;  /* 0x000000ac03037217 */ /* 0x000fe40007800200 */
[----:B------:R-:W-:Y:S02]  /*8a50*/  IMNMX R129, R129, R177, PT ;  /* 0x000000b181817217 */ /* 0x000fe40003800200 */
.L_x_908:
[C---:B------:R-:W-:Y:S02]  /*8a60*/  ISETP.GE.AND P1, PT, R2.reuse, 0x9, PT ;  /* 0x000000090200780c */ /* 0x040fe40003f26270 */
[----:B------:R-:W-:Y:S02]  /*8a70*/  ISETP.GE.AND P3, PT, R2, 0xa, PT ;  /* 0x0000000a0200780c */ /* 0x000fe40003f66270 */
[C---:B------:R-:W-:Y:S02]  /*8a80*/  ISETP.GT.AND P0, PT, R0.reuse, 0x8, !P1 ;  /* 0x000000080000780c */ /* 0x040fe40004f04270 */
[----:B------:R-:W-:Y:S02]  /*8a90*/  P2R R180, PR, RZ, 0x8 ;  /* 0x00000008ffb47803 */ /* 0x000fe40000000000 */
[----:B------:R-:W-:Y:S02]  /*8aa0*/  ISETP.LT.OR P0, PT, R135, 0x9, P0 ;  /* 0x000000098700780c */ /* 0x000fe40000701670 */
[----:B------:R-:W-:Y:S02]  /*8ab0*/  ISETP.GT.AND P2, PT, R0, 0x9, !P3 ;  /* 0x000000090000780c */ /* 0x000fe40005f44270 */
[----:B------:R-:W-:Y:S02]  /*8ac0*/  FSEL R184, R16, -INF , !P0 ;  /* 0xff80000010b87808 */ /* 0x000fe40004000000 */
[----:B------:R-:W-:Y:S02]  /*8ad0*/  ISETP.GT.AND P0, PT, R128, 0x9, !P3 ;  /* 0x000000098000780c */ /* 0x000fe40005f04270 */
[----:B------:R-:W-:Y:S02]  /*8ae0*/  ISETP.GE.AND P3, PT, R2, 0x12, PT ;  /* 0x000000120200780c */ /* 0x000fe40003f66270 */
[----:B------:R-:W-:Y:S02]  /*8af0*/  ISETP.LT.OR P0, PT, R130, 0xa, P0 ;  /* 0x0000000a8200780c */ /* 0x000fe40000701670 */
[----:B------:R-:W-:Y:S02]  /*8b00*/  P2R R178, PR, RZ, 0x8 ;  /* 0x00000008ffb27803 */ /* 0x000fe40000000000 */
[----:B------:R-:W-:Y:S02]  /*8b10*/  FSEL R187, R19, -INF , !P0 ;  /* 0xff80000013bb7808 */ /* 0x000fe40004000000 */
[----:B------:R-:W-:Y:S02]  /*8b20*/  ISETP.GT.AND P0, PT, R0, 0x11, !P3 ;  /* 0x000000110000780c */ /* 0x000fe40005f04270 */
[C---:B------:R-:W-:Y:S02]  /*8b30*/  ISETP.LT.OR P2, PT, R135.reuse, 0xa, P2 ;  /* 0x0000000a8700780c */ /* 0x040fe40001741670 */
[----:B------:R-:W-:Y:S02]  /*8b40*/  ISETP.LT.OR P0, PT, R135, 0x12, P0 ;  /* 0x000000128700780c */ /* 0x000fe40000701670 */
[----:B------:R-:W-:Y:S02]  /*8b50*/  FSEL R185, R17, -INF , !P2 ;  /* 0xff80000011b97808 */ /* 0x000fe40005000000 */
[----:B------:R-:W-:Y:S02]  /*8b60*/  FSEL R190, R21, -INF , !P0 ;  /* 0xff80000015be7808 */ /* 0x000fe40004000000 */
[----:B------:R-:W-:Y:S02]  /*8b70*/  ISETP.GT.AND P0, PT, R128, 0x11, !P3 ;  /* 0x000000118000780c */ /* 0x000fe40005f04270 */
[----:B------:R-:W-:Y:S02]  /*8b80*/  ISETP.GE.AND P3, PT, R2, 0x19, PT ;  /* 0x000000190200780c */ /* 0x000fe40003f66270 */
[----:B------:R-:W-:Y:S02]  /*8b90*/  ISETP.LT.OR P0, PT, R130, 0x12, P0 ;  /* 0x000000128200780c */ /* 0x000fe40000701670 */
[----:B------:R-:W-:Y:S02]  /*8ba0*/  ISETP.GE.AND P2, PT, R2, 0x1a, PT ;  /* 0x0000001a0200780c */ /* 0x000fe40003f46270 */
[----:B------:R-:W-:Y:S02]  /*8bb0*/  FSEL R191, R23, -INF , !P0 ;  /* 0xff80000017bf7808 */ /* 0x000fe40004000000 */
[----:B------:R-:W-:Y:S02]  /*8bc0*/  ISETP.GT.AND P0, PT, R0, 0x18, !P3 ;  /* 0x000000180000780c */ /* 0x000fe40005f04270 */
[----:B------:R-:W-:Y:S02]  /*8bd0*/  P2R R181, PR, RZ, 0x2 ;  /* 0x00000002ffb57803 */ /* 0x000fe40000000000 */
[C---:B------:R-:W-:Y:S02]  /*8be0*/  ISETP.LT.OR P0, PT, R135.reuse, 0x19, P0 ;  /* 0x000000198700780c */ /* 0x040fe40000701670 */
[----:B------:R-:W-:Y:S02]  /*8bf0*/  ISETP.GT.AND P1, PT, R128, 0x8, !P1 ;  /* 0x000000088000780c */ /* 0x000fe40004f24270 */
[----:B------:R-:W-:Y:S02]  /*8c00*/  FSEL R192, R32, -INF , !P0 ;  /* 0xff80000020c07808 */ /* 0x000fe40004000000 */
[----:B------:R-:W-:Y:S02]  /*8c10*/  ISETP.GT.AND P0, PT, R0, 0x19, !P2 ;  /* 0x000000190000780c */ /* 0x000fe40005704270 */
[----:B------:R-:W-:Y:S02]  /*8c20*/  ISETP.GE.AND P4, PT, R2, 0x11, PT ;  /* 0x000000110200780c */ /* 0x000fe40003f86270 */
[----:B------:R-:W-:Y:S02]  /*8c30*/  ISETP.LT.OR P0, PT, R135, 0x1a, P0 ;  /* 0x0000001a8700780c */ /* 0x000fe40000701670 */
[----:B------:R-:W-:Y:S02]  /*8c40*/  ISETP.LT.OR P1, PT, R130, 0x9, P1 ;  /* 0x000000098200780c */ /* 0x000fe40000f21670 */
[----:B------:R-:W-:Y:S02]  /*8c50*/  FSEL R193, R33, -INF , !P0 ;  /* 0xff80000021c17808 */ /* 0x000fe40004000000 */
[----:B------:R-:W-:Y:S02]  /*8c60*/  ISETP.GT.AND P0, PT, R128, 0x18, !P3 ;  /* 0x000000188000780c */ /* 0x000fe40005f04270 */
[----:B------:R-:W-:Y:S02]  /*8c70*/  FSEL R186, R18, -INF , !P1 ;  /* 0xff80000012ba7808 */ /* 0x000fe40004800000 */
[----:B------:R-:W-:Y:S02]  /*8c80*/  ISETP.GT.AND P1, PT, R0, 0x10, !P4 ;  /* 0x000000100000780c */ /* 0x000fe40006724270 */
[----:B------:R-:W-:Y:S02]  /*8c90*/  ISETP.LT.OR P0, PT, R130, 0x19, P0 ;  /* 0x000000198200780c */ /* 0x000fe40000701670 */
[----:B------:R-:W-:Y:S02]  /*8ca0*/  ISETP.LT.OR P1, PT, R135, 0x11, P1 ;  /* 0x000000118700780c */ /* 0x000fe40000f21670 */
[----:B------:R-:W-:Y:S02]  /*8cb0*/  FSEL R194, R34, -INF , !P0 ;  /* 0xff80000022c27808 */ /* 0x000fe40004000000 */
[----:B------:R-:W-:Y:S02]  /*8cc0*/  ISETP.GT.AND P0, PT, R128, 0x19, !P2 ;  /* 0x000000198000780c */ /* 0x000fe40005704270 */
[----:B------:R-:W-:Y:S02]  /*8cd0*/  FSEL R188, R20, -INF , !P1 ;  /* 0xff80000014bc7808 */ /* 0x000fe40004800000 */
[----:B------:R-:W-:Y:S02]  /*8ce0*/  ISETP.GT.AND P1, PT, R128, 0x10, !P4 ;  /* 0x000000108000780c */ /* 0x000fe40006724270 */
[----:B------:R-:W-:Y:S02]  /*8cf0*/  P2R R172, PR, RZ, 0x4 ;  /* 0x00000004ffac7803 */ /* 0x000fe40000000000 */
[----:B------:R-:W-:Y:S02]  /*8d00*/  ISETP.LT.OR P0, PT, R130, 0x1a, P0 ;  /* 0x0000001a8200780c */ /* 0x000fe40000701670 */
        /* <DEDUP_REMOVED lines=66> */
[----:B------:R-:W-:Y:S04]  /*9130*/  ISETP.GT.AND P0, PT, R0, 0x39, !P1 ;  /* 0x000000390000780c */ /* 0x000fe80004f04270 */
[----:B------:R-:W-:Y:S04]  /*9140*/  ISETP.LT.OR P0, PT, R135, 0x3a, P0 ;  /* 0x0000003a8700780c */ /* 0x000fe80000701670 */
        /* <DEDUP_REMOVED lines=35> */
[----:B------:R-:W-:Y:S04]  /*9380*/  ISETP.LT.OR P0, PT, R130, 0x49, P0 ;  /* 0x000000498200780c */ /* 0x000fe80000701670 */
[----:B------:R-:W-:Y:S02]  /*9390*/  FSEL R248, R82, -INF , !P0 ;  /* 0xff80000052f87808 */ /* 0x000fe40004000000 */
[----:B------:R-:W-:Y:S02]  /*93a0*/  ISETP.GT.AND P0, PT, R128, 0x49, !P1 ;  /* 0x000000498000780c */ /* 0x000fe40004f04270 */
[----:B------:R-:W-:Y:S02]  /*93b0*/  ISETP.GE.AND P1, PT, R2, 0x1, PT ;  /* 0x000000010200780c */ /* 0x000fe40003f26270 */
[----:B------:R-:W-:Y:S04]  /*93c0*/  ISETP.LT.OR P0, PT, R130, 0x4a, P0 ;  /* 0x0000004a8200780c */ /* 0x000fe80000701670 */
[----:B------:R-:W-:Y:S02]  /*93d0*/  FSEL R249, R83, -INF , !P0 ;  /* 0xff80000053f97808 */ /* 0x000fe40004000000 */
[----:B------:R-:W-:Y:S04]  /*93e0*/  ISETP.GT.AND P0, PT, R0, 0x50, !P3 ;  /* 0x000000500000780c */ /* 0x000fe80005f04270 */
[C---:B------:R-:W-:Y:S04]  /*93f0*/  ISETP.LT.OR P0, PT, R135.reuse, 0x51, P0 ;  /* 0x000000518700780c */ /* 0x040fe80000701670 */
        /* <DEDUP_REMOVED lines=10> */
[C---:B------:R-:W-:Y:S04]  /*94a0*/  ISETP.GT.AND P0, PT, R0.reuse, 0x1, !P2 ;  /* 0x000000010000780c */ /* 0x040fe80005704270 */
[----:B------:R-:W-:Y:S04]  /*94b0*/  ISETP.LT.OR P0, PT, R135, 0x2, P0 ;  /* 0x000000028700780c */ /* 0x000fe80000701670 */
[----:B------:R-:W-:Y:S02]  /*94c0*/  FSEL R37, R5, -INF , !P0 ;  /* 0xff80000005257808 */ /* 0x000fe40004000000 */
[----:B------:R-:W-:Y:S04]  /*94d0*/  ISETP.GT.AND P0, PT, R0, RZ, !P1 ;  /* 0x000000ff0000720c */ /* 0x000fe80004f04270 */
        /* <DEDUP_REMOVED lines=107> */
[----:B------:R-:W-:Y:S02]  /*9b90*/  ISETP.GT.AND P0, PT, R3, 0x59, !P6 ;  /* 0x000000590300780c */ /* 0x000fe40007704270 */
[----:B------:R-:W1:Y:S01]  /*9ba0*/  SHFL.IDX PT, R3, R173, 0x3, 0x1c1f ;  /* 0x007c1f00ad037f89 */ /* 0x000e6200000e0000 */
[----:B------:R-:W-:Y:S02]  /*9bb0*/  ISETP.NE.AND P6, PT, R183, RZ, PT ;  /* 0x000000ffb700720c */ /* 0x000fe40003fc5270 */
[----:B------:R-:W-:Y:S04]  /*9bc0*/  ISETP.LT.OR P0, PT, R129, 0x5a, P0 ;  /* 0x0000005a8100780c */ /* 0x000fe80000701670 */
        /* <DEDUP_REMOVED lines=19> */
.L_x_914:
[----:B------:R-:W-:Y:S04]  /*9d00*/  MOV R2, c[0x0][0x32c] ;  /* 0x0000cb0000027a02 */ /* 0x000fe80000000f00 */
[----:B------:R-:W-:Y:S11]  /*9d10*/  ISETP.NE.AND P0, PT, R2, 0x1, PT ;  /* 0x000000010200780c */ /* 0x000ff60003f05270 */
[----:B------:R-:W-:Y:S02]  /*9d20*/  @!UPT UIADD3 URZ, URZ, URZ, URZ ;  /* 0x0000003f3f3ff290 */ /* 0x000fe4000fffe03f */
[----:B------:R-:W-:Y:S05]  /*9d30*/  @P0 IMAD.HI.U32 R2, R0, c[0x0][0x330], RZ ;  /* 0x0000cc0000020a27 */ /* 0x000fea00078e00ff */
[----:B------:R-:W-:Y:S02]  /*9d40*/  @P0 SHF.R.U32.HI R0, RZ, c[0x0][0x334], R2 ;  /* 0x0000cd00ff000a19 */ /* 0x000fe40000011602 */
.L_x_915:
[----:B------:R-:W-:Y:S05]  /*9d50*/  BSYNC B0 ;  /* 0x0000000000007941 */ /* 0x000fea0003800000 */
.L_x_913:
[----:B------:R-:W-:Y:S02]  /*9d60*/  IADD3 R2, R182, -0x1, RZ ;  /* 0xffffffffb6027810 */ /* 0x000fe40007ffe0ff */
[C-C-:B------:R-:W-:Y:S02]  /*9d70*/  IADD3 R4, R3.reuse, UR11, R176.reuse ;  /* 0x0000000b03047c10 */ /* 0x140fe4000fffe0b0 */
[----:B------:R-:W-:Y:S01]  /*9d80*/  IADD3 R3, R3, c[0x0][0x328], R176 ;  /* 0x0000ca0003037a10 */ /* 0x000fe20007ffe0b0 */
[----:B------:R-:W-:Y:S05]  /*9d90*/  IMAD R0, R0, c[0x0][0x32c], R2 ;  /* 0x0000cb0000007a24 */ /* 0x000fea00078e0202 */
[----:B------:R-:W-:Y:S02]  /*9da0*/  IADD3 R2, R0, c[0x0][0x32c], RZ ;  /* 0x0000cb0000027a10 */ /* 0x000fe40007ffe0ff */
[----:B------:R-:W-:Y:S02]  /*9db0*/  IMNMX R0, R4, R0, !PT ;  /* 0x0000000004007217 */ /* 0x000fe40007800200 */
[----:B------:R-:W-:Y:S02]  /*9dc0*/  IMNMX R2, R3, R2, PT ;  /* 0x0000000203027217 */ /* 0x000fe40003800200 */
.L_x_912:
[----:B------:R-:W-:Y:S02]  /*9dd0*/  ISETP.GT.AND P0, PT, R0, RZ, !P1 ;  /* 0x000000ff0000720c */ /* 0x000fe40004f04270 */
[----:B------:R-:W-:Y:S02]  /*9de0*/  FMNMX.FTZ R130, R36, R131, !PT ;  /* 0x0000008324827209 */ /* 0x000fe40007810000 */
[----:B------:R-:W-:Y:S02]  /*9df0*/  ISETP.LT.OR P0, PT, R2, 0x1, P0 ;  /* 0x000000010200780c */ /* 0x000fe40000701670 */
[----:B------:R-:W-:Y:S02]  /*9e00*/  FMNMX.FTZ R130, R37, R130, !PT ;  /* 0x0000008225827209 */ /* 0x000fe40007810000 */
[----:B------:R-:W-:Y:S02]  /*9e10*/  FSEL R10, R10, -INF , !P0 ;  /* 0xff8000000a0a7808 */ /* 0x000fe40004000000 */
[----:B------:R-:W-:Y:S02]  /*9e20*/  ISETP.GT.AND P0, PT, R0, 0x1, !P2 ;  /* 0x000000010000780c */ /* 0x000fe40005704270 */
[----:B------:R-:W-:Y:S02]  /*9e30*/  FMNMX.FTZ R130, R184, R130, !PT ;  /* 0x00000082b8827209 */ /* 0x000fe40007810000 */
[----:B------:R-:W-:Y:S02]  /*9e40*/  ISETP.LT.OR P0, PT, R2, 0x2, P0 ;  /* 0x000000020200780c */ /* 0x000fe40000701670 */
[----:B------:R-:W-:Y:S02]  /*9e50*/  ISETP.NE.AND P2, PT, R178, RZ, PT ;  /* 0x000000ffb200720c */ /* 0x000fe40003f45270 */
[----:B------:R-:W-:Y:S02]  /*9e60*/  FSEL R11, R11, -INF , !P0 ;  /* 0xff8000000b0b7808 */ /* 0x000fe40004000000 */
[----:B------:R-:W-:Y:S02]  /*9e70*/  ISETP.NE.AND P0, PT, R181, RZ, PT ;  /* 0x000000ffb500720c */ /* 0x000fe40003f05270 */
[----:B------:R-:W-:Y:S02]  /*9e80*/  FMNMX.FTZ R130, R185, R130, !PT ;  /* 0x00000082b9827209 */ /* 0x000fe40007810000 */
        /* <DEDUP_REMOVED lines=66> */
[----:B------:R-:W-:Y:S02]  /*a2b0*/  FMNMX.FTZ R130, R80, R130, !PT ;  /* 0x0000008250827209 */ /* 0x000fe40007810000 */
[----:B------:R-:W-:Y:S02]  /*a2c0*/  ISETP.LT.OR P0, PT, R2, 0x2a, P0 ;  /* 0x0000002a0200780c */ /* 0x000fe40000701670 */
[----:B------:R-:W-:Y:S02]  /*a2d0*/  FMNMX.FTZ R3, R206, R3, !PT ;  /* 0x00000003ce037209 */ /* 0x000fe40007810000 */
[----:B------:R-:W-:Y:S02]  /*a2e0*/  FMNMX.FTZ R4, R9, R4, !PT ;  /* 0x0000000409047209 */ /* 0x000fe40007810000 */
[----:B------:R-:W-:Y:S02]  /*a2f0*/  FMNMX.FTZ R130, R82, R130, !PT ;  /* 0x0000008252827209 */ /* 0x000fe40007810000 */
[----:B------:R-:W-:Y:S02]  /*a300*/  FSEL R99, R47, -INF , !P0 ;  /* 0xff8000002f637808 */ /* 0x000fe40004000000 */
[----:B------:R-:W-:Y:S01]  /*a310*/  ISETP.NE.AND P0, PT, R23, RZ, PT ;  /* 0x000000ff1700720c */ /* 0x000fe20003f05270 */
[----:B------:R-:W1:Y:S01]  /*a320*/  SHFL.BFLY PT, R5, R130, 0x2, 0x1f ;  /* 0x0c401f0082057f89 */ /* 0x000e6200000e0000 */
        /* <DEDUP_REMOVED lines=25> */
[----:B-1----:R-:W-:Y:S02]  /*a4c0*/  FMNMX.FTZ R130, R130, R5, !PT ;  /* 0x0000000582827209 */ /* 0x002fe40007810000 */
[----:B------:R-:W-:Y:S02]  /*a4d0*/  ISETP.LT.OR P0, PT, R2, 0x39, P0 ;  /* 0x000000390200780c */ /* 0x000fe40000701670 */
[----:B------:R-:W-:Y:S01]  /*a4e0*/  FMNMX.FTZ R3, R252, R3, !PT ;  /* 0x00000003fc037209 */ /* 0x000fe20007810000 */
[----:B------:R-:W1:Y:S01]  /*a4f0*/  SHFL.BFLY PT, R6, R130, 0x1, 0x1f ;  /* 0x0c201f0082067f89 */ /* 0x000e6200000e0000 */
[----:B------:R-:W-:Y:S02]  /*a500*/  FMNMX.FTZ R4, R200, R4, !PT ;  /* 0x00000004c8047209 */ /* 0x000fe40007810000 */
[----:B------:R-:W-:Y:S02]  /*a510*/  FMNMX.FTZ R3, R87, R3, !PT ;  /* 0x0000000357037209 */ /* 0x000fe40007810000 */
[----:B------:R-:W-:Y:S02]  /*a520*/  FSEL R174, R62, -INF , !P0 ;  /* 0xff8000003eae7808 */ /* 0x000fe40004000000 */
[----:B------:R-:W-:Y:S02]  /*a530*/  MOV R62, R53 ;  /* 0x00000035003e7202 */ /* 0x000fe40000000f00 */
[----:B------:R-:W-:Y:S02]  /*a540*/  ISETP.NE.AND P0, PT, R20, RZ, PT ;  /* 0x000000ff1400720c */ /* 0x000fe40003f05270 */
[----:B------:R-:W-:Y:S02]  /*a550*/  FMNMX.FTZ R4, R201, R4, !PT ;  /* 0x00000004c9047209 */ /* 0x000fe40007810000 */
[----:B------:R-:W-:Y:S02]  /*a560*/  ISETP.GT.AND P0, PT, R0, 0x39, !P0 ;  /* 0x000000390000780c */ /* 0x000fe40004704270 */
[----:B------:R-:W-:Y:S02]  /*a570*/  FMNMX.FTZ R3, R62, R3, !PT ;  /* 0x000000033e037209 */ /* 0x000fe40007810000 */
[----:B------:R-:W-:Y:S02]  /*a580*/  FMNMX.FTZ R4, R209, R4, !PT ;  /* 0x00000004d1047209 */ /* 0x000fe40007810000 */
[----:B------:R-:W-:Y:S02]  /*a590*/  FMNMX.FTZ R3, R85, R3, !PT ;  /* 0x0000000355037209 */ /* 0x000fe40007810000 */
[----:B------:R-:W-:Y:S02]  /*a5a0*/  ISETP.NE.AND P2, PT, R19, RZ, PT ;  /* 0x000000ff1300720c */ /* 0x000fe40003f45270 */
[----:B------:R-:W-:Y:S01]  /*a5b0*/  ISETP.LT.OR P0, PT, R2, 0x3a, P0 ;  /* 0x0000003a0200780c */ /* 0x000fe20000701670 */
[----:B------:R-:W2:Y:S01]  /*a5c0*/  SHFL.BFLY PT, R129, R3, 0x2, 0x1f ;  /* 0x0c401f0003817f89 */ /* 0x000ea200000e0000 */
[----:B------:R-:W-:Y:S02]  /*a5d0*/  FMNMX.FTZ R4, R211, R4, !PT ;  /* 0x00000004d3047209 */ /* 0x000fe40007810000 */
[----:B------:R-:W-:Y:S02]  /*a5e0*/  FSEL R175, R63, -INF , !P0 ;  /* 0xff8000003faf7808 */ /* 0x000fe40004000000 */
[----:B------:R-:W-:Y:S02]  /*a5f0*/  ISETP.GT.AND P0, PT, R0, 0x40, !P2 ;  /* 0x000000400000780c */ /* 0x000fe40005704270 */
[----:B------:R-:W-:Y:S02]  /*a600*/  FMNMX.FTZ R4, R230, R4, !PT ;  /* 0x00000004e6047209 */ /* 0x000fe40007810000 */
[----:B------:R-:W-:Y:S02]  /*a610*/  ISETP.NE.AND P1, PT, R18, RZ, PT ;  /* 0x000000ff1200720c */ /* 0x000fe40003f25270 */
[----:B------:R-:W-:Y:S02]  /*a620*/  ISETP.LT.OR P0, PT, R2, 0x41, P0 ;  /* 0x000000410200780c */ /* 0x000fe40000701670 */
[----:B------:R-:W-:Y:S02]  /*a630*/  FMNMX.FTZ R4, R233, R4, !PT ;  /* 0x00000004e9047209 */ /* 0x000fe40007810000 */
[----:B------:R-:W-:Y:S02]  /*a640*/  FSEL R181, R74, -INF , !P0 ;  /* 0xff8000004ab57808 */ /* 0x000fe40004000000 */
[----:B------:R-:W-:Y:S02]  /*a650*/  ISETP.GT.AND P0, PT, R0, 0x41, !P1 ;  /* 0x000000410000780c */ /* 0x000fe40004f04270 */
[----:B------:R-:W-:Y:S02]  /*a660*/  FMNMX.FTZ R4, R241, R4, !PT ;  /* 0x00000004f1047209 */ /* 0x000fe40007810000 */
[----:B-1----:R-:W-:Y:S02]  /*a670*/  FMNMX.FTZ R130, R130, R6, !PT ;  /* 0x0000000682827209 */ /* 0x002fe40007810000 */
[----:B------:R-:W-:Y:S02]  /*a680*/  ISETP.NE.AND P2, PT, R17, RZ, PT ;  /* 0x000000ff1100720c */ /* 0x000fe40003f45270 */
[----:B------:R-:W-:Y:S01]  /*a690*/  ISETP.LT.OR P0, PT, R2, 0x42, P0 ;  /* 0x000000420200780c */ /* 0x000fe20000701670 */
[----:B------:R-:W-:Y:S01]  /*a6a0*/  FMUL.FTZ R71, R130, c[0x0][0x2d0] ;  /* 0x0000b40082477a20 */ /* 0x000fe20000410000 */
[----:B------:R-:W-:Y:S02]  /*a6b0*/  FMNMX.FTZ R5, R10, R134, !PT ;  /* 0x000000860a057209 */ /* 0x000fe40007810000 */
        /* <DEDUP_REMOVED lines=8> */
[----:B------:R-:W-:Y:S02]  /*a740*/  FMNMX.FTZ R5, R14, R5, !PT ;  /* 0x000000050e057209 */ /* 0x000fe40007810000 */
[----:B--2---:R-:W-:Y:S02]  /*a750*/  FMNMX.FTZ R129, R3, R129, !PT ;  /* 0x0000008103817209 */ /* 0x004fe40007810000 */
[----:B------:R-:W-:Y:S01]  /*a760*/  FMNMX.FTZ R3, R88, R4, !PT ;  /* 0x0000000458037209 */ /* 0x000fe20007810000 */
[--C-:B------:R-:W-:Y:S01]  /*a770*/  FFMA.FTZ R4, R36, c[0x0][0x2d0], -R71.reuse ;  /* 0x0000b40024047a23 */ /* 0x100fe20000010847 */
[----:B------:R-:W-:Y:S01]  /*a780*/  FMNMX.FTZ R5, R15, R5, !PT ;  /* 0x000000050f057209 */ /* 0x000fe20007810000 */
[----:B------:R-:W1:Y:S01]  /*a790*/  SHFL.BFLY PT, R6, R129, 0x1, 0x1f ;  /* 0x0c201f0081067f89 */ /* 0x000e6200000e0000 */
[----:B------:R-:W-:Y:S01]  /*a7a0*/  FMNMX.FTZ R3, R89, R3, !PT ;  /* 0x0000000359037209 */ /* 0x000fe20007810000 */
[----:B------:R2:W-:Y:S01]  /*a7b0*/  MUFU.EX2 R63, R4 ;  /* 0x00000004003f7308 */ /* 0x0005e20000000800 */
[----:B------:R-:W-:Y:S02]  /*a7c0*/  FMNMX.FTZ R5, R56, R5, !PT ;  /* 0x0000000538057209 */ /* 0x000fe40007810000 */
[----:B------:R-:W-:Y:S02]  /*a7d0*/  FMNMX.FTZ R3, R81, R3, !PT ;  /* 0x0000000351037209 */ /* 0x000fe40007810000 */
[----:B------:R-:W-:Y:S02]  /*a7e0*/  FMNMX.FTZ R5, R57, R5, !PT ;  /* 0x0000000539057209 */ /* 0x000fe40007810000 */
[----:B------:R-:W-:Y:S02]  /*a7f0*/  FMNMX.FTZ R3, R183, R3, !PT ;  /* 0x00000003b7037209 */ /* 0x000fe40007810000 */
[----:B------:R-:W-:Y:S02]  /*a800*/  FMNMX.FTZ R5, R60, R5, !PT ;  /* 0x000000053c057209 */ /* 0x000fe40007810000 */
[----:B------:R-:W-:Y:S01]  /*a810*/  ISETP.LT.OR P0, PT, R2, 0x49, P0 ;  /* 0x000000490200780c */ /* 0x000fe20000701670 */
[----:B------:R-:W3:Y:S01]  /*a820*/  SHFL.BFLY PT, R7, R3, 0x2, 0x1f ;  /* 0x0c401f0003077f89 */ /* 0x000ee200000e0000 */
[----:B------:R-:W-:Y:S02]  /*a830*/  FMNMX.FTZ R5, R84, R5, !PT ;  /* 0x0000000554057209 */ /* 0x000fe40007810000 */
[----:B------:R-:W-:Y:S01]  /*a840*/  ISETP.NE.AND P1, PT, R16, RZ, PT ;  /* 0x000000ff1000720c */ /* 0x000fe20003f25270 */
[--C-:B------:R-:W-:Y:S01]  /*a850*/  FFMA.FTZ R16, R192, c[0x0][0x2d0], -R71.reuse ;  /* 0x0000b400c0107a23 */ /* 0x100fe20000010847 */
[----:B------:R-:W-:Y:S02]  /*a860*/  FMNMX.FTZ R5, R96, R5, !PT ;  /* 0x0000000560057209 */ /* 0x000fe40007810000 */
[----:B------:R-:W-:Y:S01]  /*a870*/  FSEL R177, R78, -INF , !P0 ;  /* 0xff8000004eb17808 */ /* 0x000fe20004000000 */
[----:B------:R-:W-:Y:S01]  /*a880*/  MUFU.EX2 R34, R16 ;  /* 0x0000001000227308 */ /* 0x000fe20000000800 */
[----:B------:R-:W-:Y:S02]  /*a890*/  FMNMX.FTZ R5, R97, R5, !PT ;  /* 0x0000000561057209 */ /* 0x000fe40007810000 */
[----:B-1----:R-:W-:Y:S02]  /*a8a0*/  FMNMX.FTZ R129, R129, R6, !PT ;  /* 0x0000000681817209 */ /* 0x002fe40007810000 */
[----:B--2---:R-:W-:Y:S01]  /*a8b0*/  FMNMX.FTZ R4, R98, R5, !PT ;  /* 0x0000000562047209 */ /* 0x004fe20007810000 */
[--C-:B------:R-:W-:Y:S01]  /*a8c0*/  FFMA.FTZ R5, R37, c[0x0][0x2d0], -R71.reuse ;  /* 0x0000b40025057a23 */ /* 0x100fe20000010847 */
[C---:B------:R-:W-:Y:S01]  /*a8d0*/  ISETP.GT.AND P0, PT, R0.reuse, 0x49, !P1 ;  /* 0x000000490000780c */ /* 0x040fe20004f04270 */
[----:B------:R-:W-:Y:S01]  /*a8e0*/  FMUL.FTZ R92, R129, c[0x0][0x2d0] ;  /* 0x0000b400815c7a20 */ /* 0x000fe20000410000 */
[----:B------:R-:W-:Y:S01]  /*a8f0*/  ISETP.GT.AND P3, PT, R0, 0x50, !P3 ;  /* 0x000000500000780c */ /* 0x000fe20005f64270 */
[----:B------:R1:W-:Y:S01]  /*a900*/  MUFU.EX2 R24, R5 ;  /* 0x0000000500187308 */ /* 0x0003e20000000800 */
[----:B------:R-:W-:Y:S02]  /*a910*/  FMNMX.FTZ R4, R99, R4, !PT ;  /* 0x0000000463047209 */ /* 0x000fe40007810000 */
[----:B------:R-:W-:Y:S02]  /*a920*/  FSETP.NEU.FTZ.AND P1, PT, R129, -INF , PT ;  /* 0xff8000008100780b */ /* 0x000fe40003f3d000 */
[----:B------:R-:W-:Y:S02]  /*a930*/  ISETP.LT.OR P0, PT, R2, 0x4a, P0 ;  /* 0x0000004a0200780c */ /* 0x000fe40000701670 */
[----:B---3--:R-:W-:Y:S02]  /*a940*/  FMNMX.FTZ R3, R3, R7, !PT ;  /* 0x0000000703037209 */ /* 0x008fe40007810000 */
[----:B------:R-:W-:Y:S02]  /*a950*/  FSEL R92, R92, RZ, P1 ;  /* 0x000000ff5c5c7208 */ /* 0x000fe40000800000 */
[----:B------:R-:W-:Y:S01]  /*a960*/  FSEL R176, R79, -INF , !P0 ;  /* 0xff8000004fb07808 */ /* 0x000fe20004000000 */
[----:B------:R-:W2:Y:S01]  /*a970*/  SHFL.BFLY PT, R128, R3, 0x1, 0x1f ;  /* 0x0c201f0003807f89 */ /* 0x000ea200000e0000 */
[----:B------:R-:W-:Y:S01]  /*a980*/  ISETP.GT.AND P0, PT, R0, 0x51, !P4 ;  /* 0x000000510000780c */ /* 0x000fe20006704270 */
[--C-:B------:R-:W-:Y:S01]  /*a990*/  FFMA.FTZ R28, R195, c[0x0][0x2d0], -R92.reuse ;  /* 0x0000b400c31c7a23 */ /* 0x100fe2000001085c */
[----:B------:R-:W-:Y:S02]  /*a9a0*/  ISETP.NE.AND P4, PT, R52, RZ, PT ;  /* 0x000000ff3400720c */ /* 0x000fe40003f85270 */
[----:B------:R-:W-:Y:S02]  /*a9b0*/  ISETP.LT.OR P0, PT, R2, 0x52, P0 ;  /* 0x000000520200780c */ /* 0x000fe40000701670 */
[----:B------:R-:W-:Y:S01]  /*a9c0*/  ISETP.GT.AND P4, PT, R0, 0x59, !P4 ;  /* 0x000000590000780c */ /* 0x000fe20006784270 */
[----:B------:R-:W-:Y:S01]  /*a9d0*/  LDSM.16.MT88.4 R52, [R214+0x100] ;  /* 0x00010000d634783b */ /* 0x000fe20000004200 */
[----:B------:R-:W-:Y:S02]  /*a9e0*/  FSEL R179, R91, -INF , !P0 ;  /* 0xff8000005bb37808 */ /* 0x000fe40004000000 */
[----:B------:R-:W-:Y:S02]  /*a9f0*/  ISETP.LT.OR P0, PT, R2, 0x5a, P4 ;  /* 0x0000005a0200780c */ /* 0x000fe40002701670 */
[----:B-1----:R-:W-:Y:S01]  /*aa00*/  FMNMX.FTZ R5, R172, R4, !PT ;  /* 0x00000004ac057209 */ /* 0x002fe20007810000 */
[----:B------:R-:W-:Y:S01]  /*aa10*/  FFMA.FTZ R4, R184, c[0x0][0x2d0], -R71 ;  /* 0x0000b400b8047a23 */ /* 0x000fe20000010847 */
[----:B------:R-:W-:Y:S01]  /*aa20*/  FSEL R70, R95, -INF , !P0 ;  /* 0xff8000005f467808 */ /* 0x000fe20004000000 */
[----:B------:R-:W-:Y:S01]  /*aa30*/  LDSM.16.MT88.4 R76, [R215+0x100] ;  /* 0x00010000d74c783b */ /* 0x000fe20000004200 */
[----:B------:R-:W-:Y:S01]  /*aa40*/  MUFU.EX2 R95, R28 ;  /* 0x0000001c005f7308 */ /* 0x000fe20000000800 */
[----:B------:R-:W-:Y:S02]  /*aa50*/  FMNMX.FTZ R5, R173, R5, !PT ;  /* 0x00000005ad057209 */ /* 0x000fe40007810000 */
[----:B------:R-:W-:Y:S01]  /*aa60*/  ISETP.GT.AND P5, PT, R0, 0x58, !P5 ;  /* 0x000000580000780c */ /* 0x000fe20006fa4270 */
[--C-:B------:R-:W-:Y:S01]  /*aa70*/  FFMA.FTZ R0, R39, c[0x0][0x2d0], -R92.reuse ;  /* 0x0000b40027007a23 */ /* 0x100fe2000001085c */
[----:B------:R-:W-:Y:S02]  /*aa80*/  ISETP.LT.OR P3, PT, R2, 0x51, P3 ;  /* 0x000000510200780c */ /* 0x000fe40001f61670 */
[----:B--2---:R-:W-:Y:S01]  /*aa90*/  FMNMX.FTZ R128, R3, R128, !PT ;  /* 0x0000008003807209 */ /* 0x004fe20007810000 */
[--C-:B------:R-:W-:Y:S01]  /*aaa0*/  FFMA.FTZ R3, R187, c[0x0][0x2d0], -R92.reuse ;  /* 0x0000b400bb037a23 */ /* 0x100fe2000001085c */
[----:B------:R-:W-:Y:S01]  /*aab0*/  MOV R187, R82 ;  /* 0x0000005200bb7202 */ /* 0x000fe20000000f00 */
[----:B------:R1:W-:Y:S01]  /*aac0*/  MUFU.EX2 R86, R4 ;  /* 0x0000000400567308 */ /* 0x0003e20000000800 */
[----:B------:R-:W-:Y:S01]  /*aad0*/  FSEL R178, R90, -INF , !P3 ;  /* 0xff8000005ab27808 */ /* 0x000fe20005800000 */
[C---:B------:R-:W-:Y:S01]  /*aae0*/  FMUL.FTZ R93, R128.reuse, c[0x0][0x2d0] ;  /* 0x0000b400805d7a20 */ /* 0x040fe20000410000 */
[----:B------:R-:W-:Y:S02]  /*aaf0*/  FSETP.NEU.FTZ.AND P0, PT, R128, -INF , PT ;  /* 0xff8000008000780b */ /* 0x000fe40003f1d000 */
[----:B------:R-:W-:Y:S01]  /*ab00*/  ISETP.LT.OR P3, PT, R2, 0x59, P5 ;  /* 0x000000590200780c */ /* 0x000fe20002f61670 */
[--C-:B------:R-:W-:Y:S01]  /*ab10*/  FFMA.FTZ R2, R186, c[0x0][0x2d0], -R92.reuse ;  /* 0x0000b400ba027a23 */ /* 0x100fe2000001085c */
[----:B------:R-:W-:Y:S01]  /*ab20*/  FSEL R93, R93, RZ, P0 ;  /* 0x000000ff5d5d7208 */ /* 0x000fe20000000000 */
[----:B------:R-:W-:Y:S01]  /*ab30*/  IMAD.MOV.U32 R186, RZ, RZ, R81 ;  /* 0x000000ffffba7224 */ /* 0x000fe200078e0051 */
[----:B------:R-:W-:Y:S01]  /*ab40*/  FSEL R180, R94, -INF , !P3 ;  /* 0xff8000005eb47808 */ /* 0x000fe20005800000 */
[----:B------:R2:W3:Y:S01]  /*ab50*/  MUFU.EX2 R19, R3 ;  /* 0x0000000300137308 */ /* 0x0004e20000000800 */
[----:B------:R-:W-:Y:S01]  /*ab60*/  FMNMX.FTZ R5, R174, R5, !PT ;  /* 0x00000005ae057209 */ /* 0x000fe20007810000 */
[----:B------:R-:W-:Y:S02]  /*ab70*/  FFMA.FTZ R32, R48, c[0x0][0x2d0], -R93 ;  /* 0x0000b40030207a23 */ /* 0x000fe4000001085d */
[----:B------:R-:W-:Y:S01]  /*ab80*/  FFMA.FTZ R48, R196, c[0x0][0x2d0], -R71 ;  /* 0x0000b400c4307a23 */ /* 0x000fe20000010847 */
[----:B------:R-:W-:Y:S01]  /*ab90*/  FMNMX.FTZ R5, R175, R5, !PT ;  /* 0x00000005af057209 */ /* 0x000fe20007810000 */
[--C-:B------:R-:W-:Y:S02]  /*aba0*/  FFMA.FTZ R40, R50, c[0x0][0x2d0], -R93.reuse ;  /* 0x0000b40032287a23 */ /* 0x100fe4000001085d */
[----:B------:R-:W-:Y:S01]  /*abb0*/  FFMA.FTZ R44, R51, c[0x0][0x2d0], -R93 ;  /* 0x0000b400332c7a23 */ /* 0x000fe2000001085d */
[----:B------:R-:W-:Y:S01]  /*abc0*/  FMNMX.FTZ R5, R181, R5, !PT ;  /* 0x00000005b5057209 */ /* 0x000fe20007810000 */
[----:B------:R-:W-:Y:S03]  /*abd0*/  MUFU.EX2 R21, R0 ;  /* 0x0000000000157308 */ /* 0x000fe60000000800 */
[----:B------:R-:W-:Y:S01]  /*abe0*/  FMNMX.FTZ R5, R182, R5, !PT ;  /* 0x00000005b6057209 */ /* 0x000fe20007810000 */
[----:B-1----:R-:W-:Y:S06]  /*abf0*/  FFMA.FTZ R4, R185, c[0x0][0x2d0], -R71 ;  /* 0x0000b400b9047a23 */ /* 0x002fec0000010847 */
[----:B------:R1:W4:Y:S01]  /*ac00*/  MUFU.EX2 R83, R4 ;  /* 0x0000000400537308 */ /* 0x0003220000000800 */
[--C-:B--2---:R-:W-:Y:S02]  /*ac10*/  FFMA.FTZ R3, R8, c[0x0][0x2d0], -R93.reuse ;  /* 0x0000b40008037a23 */ /* 0x104fe4000001085d */
[--C-:B------:R-:W-:Y:S01]  /*ac20*/  FFMA.FTZ R8, R189, c[0x0][0x2d0], -R92.reuse ;  /* 0x0000b400bd087a23 */ /* 0x100fe2000001085c */
[----:B---3--:R-:W-:Y:S06]  /*ac30*/  MOV R189, R19 ;  /* 0x0000001300bd7202 */ /* 0x008fec0000000f00 */
[----:B------:R2:W-:Y:S10]  /*ac40*/  MUFU.EX2 R185, R3 ;  /* 0x0000000300b97308 */ /* 0x0005f40000000800 */
[----:B------:R-:W-:Y:S01]  /*ac50*/  MUFU.EX2 R25, R2 ;  /* 0x0000000200197308 */ /* 0x000fe20000000800 */
[--C-:B-1----:R-:W-:Y:S01]  /*ac60*/  FFMA.FTZ R4, R38, c[0x0][0x2d0], -R92.reuse ;  /* 0x0000b40026047a23 */ /* 0x102fe2000001085c */
[----:B----4-:R-:W-:Y:S01]  /*ac70*/  F2FP.PACK_AB R74, R83, R86 ;  /* 0x00000056534a723e */ /* 0x010fe200000000ff */
[----:B------:R-:W-:Y:S07]  /*ac80*/  LDSM.16.MT88.4 R36, [R216+0x100] ;  /* 0x00010000d824783b */ /* 0x000fee0000004200 */
[----:B------:R1:W3:Y:S01]  /*ac90*/  MUFU.EX2 R184, R4 ;  /* 0x0000000400b87308 */ /* 0x0002e20000000800 */
[--C-:B--2---:R-:W-:Y:S09]  /*aca0*/  FFMA.FTZ R3, R9, c[0x0][0x2d0], -R93.reuse ;  /* 0x0000b40009037a23 */ /* 0x104ff2000001085d */
[----:B------:R2:W4:Y:S10]  /*acb0*/  MUFU.EX2 R59, R3 ;  /* 0x00000003003b7308 */ /* 0x0005340000000800 */
[----:B------:R-:W-:Y:S01]  /*acc0*/  MUFU.EX2 R33, R8 ;  /* 0x0000000800217308 */ /* 0x000fe20000000800 */
[----:B-1----:R-:W-:Y:S02]  /*acd0*/  FMNMX.FTZ R4, R177, R5, !PT ;  /* 0x00000005b1047209 */ /* 0x002fe40007810000 */
[----:B---3--:R-:W-:Y:S02]  /*ace0*/  MOV R192, R184 ;  /* 0x000000b800c07202 */ /* 0x008fe40000000f00 */
[----:B------:R-:W-:Y:S04]  /*acf0*/  FMNMX.FTZ R4, R176, R4, !PT ;  /* 0x00000004b0047209 */ /* 0x000fe80007810000 */
[----:B------:R-:W-:Y:S01]  /*ad00*/  FMNMX.FTZ R4, R178, R4, !PT ;  /* 0x00000004b2047209 */ /* 0x000fe20007810000 */
[--C-:B--2---:R-:W-:Y:S01]  /*ad10*/  FFMA.FTZ R3, R12, c[0x0][0x2d0], -R93.reuse ;  /* 0x0000b4000c037a23 */ /* 0x104fe2000001085d */
[----:B----4-:R-:W-:Y:S01]  /*ad20*/  F2FP.PACK_AB R64, R59, R185 ;  /* 0x000000b93b40723e */ /* 0x010fe200000000ff */
[----:B------:R-:W-:Y:S01]  /*ad30*/  FFMA.FTZ R12, R191, c[0x0][0x2d0], -R92 ;  /* 0x0000b400bf0c7a23 */ /* 0x000fe2000001085c */
[----:B------:R-:W-:Y:S01]  /*ad40*/  FMNMX.FTZ R0, R179, R4, !PT ;  /* 0x00000004b3007209 */ /* 0x000fe20007810000 */
[----:B------:R1:W-:Y:S01]  /*ad50*/  MUFU.EX2 R61, R3 ;  /* 0x00000003003d7308 */ /* 0x0003e20000000800 */
[----:B------:R-:W-:Y:S02]  /*ad60*/  FFMA.FTZ R4, R13, c[0x0][0x2d0], -R93 ;  /* 0x0000b4000d047a23 */ /* 0x000fe4000001085d */
[----:B------:R-:W-:Y:S01]  /*ad70*/  FMNMX.FTZ R0, R180, R0, !PT ;  /* 0x00000000b4007209 */ /* 0x000fe20007810000 */
[----:B------:R-:W-:Y:S02]  /*ad80*/  IMAD.MOV.U32 R191, RZ, RZ, R185 ;  /* 0x000000ffffbf7224 */ /* 0x000fe400078e00b9 */
[----:B------:R-:W-:Y:S01]  /*ad90*/  IMAD.MOV.U32 R185, RZ, RZ, R89 ;  /* 0x000000ffffb97224 */ /* 0x000fe200078e0059 */
[----:B------:R-:W-:Y:S03]  /*ada0*/  FMNMX.FTZ R0, R70, R0, !PT ;  /* 0x0000000046007209 */ /* 0x000fe60007810000 */
[----:B------:R2:W-:Y:S02]  /*adb0*/  MUFU.EX2 R18, R4 ;  /* 0x0000000400127308 */ /* 0x0005e40000000800 */
[----:B------:R-:W1:Y:S02]  /*adc0*/  SHFL.BFLY PT, R2, R0, 0x2, 0x1f ;  /* 0x0c401f0000027f89 */ /* 0x000e6400000e0000 */
[----:B-1----:R-:W-:Y:S01]  /*add0*/  FMNMX.FTZ R3, R0, R2, !PT ;  /* 0x0000000200037209 */ /* 0x002fe20007810000 */
[----:B------:R-:W-:Y:S01]  /*ade0*/  FFMA.FTZ R2, R188, c[0x0][0x2d0], -R71 ;  /* 0x0000b400bc027a23 */ /* 0x000fe20000010847 */
[----:B------:R-:W-:Y:S01]  /*adf0*/  FSEL R0, R130, RZ, P2 ;  /* 0x000000ff82007208 */ /* 0x000fe20001000000 */
[----:B------:R-:W-:Y:S03]  /*ae00*/  IMAD.MOV.U32 R188, RZ, RZ, R21 ;  /* 0x000000ffffbc7224 */ /* 0x000fe600078e0015 */
[----:B------:R1:W-:Y:S01]  /*ae10*/  MUFU.EX2 R31, R2 ;  /* 0x00000002001f7308 */ /* 0x0003e20000000800 */
[----:B--2---:R-:W2:Y:S01]  /*ae20*/  SHFL.BFLY PT, R4, R3, 0x1, 0x1f ;  /* 0x0c201f0003047f89 */ /* 0x004ea200000e0000 */
[----:B------:R-:W-:Y:S01]  /*ae30*/  FADD.FTZ R0, -R0, R131 ;  /* 0x0000008300007221 */ /* 0x000fe20000010100 */
[----:B------:R-:W-:Y:S02]  /*ae40*/  F2FP.PACK_AB R73, R188, R184 ;  /* 0x000000b8bc49723e */ /* 0x000fe400000000ff */
[----:B------:R-:W-:Y:S01]  /*ae50*/  MOV R184, R87 ;  /* 0x0000005700b87202 */ /* 0x000fe20000000f00 */
[----:B------:R-:W-:Y:S03]  /*ae60*/  FMUL.FTZ R0, R0, c[0x0][0x2d0] ;  /* 0x0000b40000007a20 */ /* 0x000fe60000410000 */
        /* <DEDUP_REMOVED lines=9> */
[----:B------:R-:W-:Y:S01]  /*af00*/  MOV R149, R192 ;  /* 0x000000c000957202 */ /* 0x000fe20000000f00 */
[----:B------:R-:W1:Y:S01]  /*af10*/  MUFU.EX2 R68, R2 ;  /* 0x0000000200447308 */ /* 0x000e620000000800 */
[----:B------:R-:W-:Y:S01]  /*af20*/  FSETP.NEU.FTZ.AND P0, PT, R3, -INF , PT ;  /* 0xff8000000300780b */ /* 0x000fe20003f1d000 */
[----:B------:R-:W-:Y:S02]  /*af30*/  FADD.FTZ R0, -R0, R133 ;  /* 0x0000008500007221 */ /* 0x000fe40000010100 */
[----:B------:R-:W-:Y:S01]  /*af40*/  FMUL.FTZ R16, R69, R148 ;  /* 0x0000009445107220 */ /* 0x000fe20000410000 */
[----:B------:R-:W-:Y:S01]  /*af50*/  FSEL R94, R94, RZ, P0 ;  /* 0x000000ff5e5e7208 */ /* 0x000fe20000000000 */
[----:B------:R-:W-:Y:S01]  /*af60*/  FMUL.FTZ R0, R0, c[0x0][0x2d0] ;  /* 0x0000b40000007a20 */ /* 0x000fe20000410000 */
[----:B------:R-:W-:Y:S01]  /*af70*/  MOV R148, R88 ;  /* 0x0000005800947202 */ /* 0x000fe20000000f00 */
[----:B------:R-:W-:Y:S02]  /*af80*/  FFMA.FTZ R88, R202, c[0x0][0x2d0], -R92 ;  /* 0x0000b400ca587a23 */ /* 0x000fe4000001085c */
[----:B------:R2:W4:Y:S01]  /*af90*/  MUFU.EX2 R2, R0 ;  /* 0x0000000000027308 */ /* 0x0005220000000800 */
[--C-:B------:R-:W-:Y:S09]  /*afa0*/  FFMA.FTZ R4, R14, c[0x0][0x2d0], -R94.reuse ;  /* 0x0000b4000e047a23 */ /* 0x100ff2000001085e */
[----:B------:R5:W-:Y:S01]  /*afb0*/  MUFU.EX2 R5, R4 ;  /* 0x0000000400057308 */ /* 0x000be20000000800 */
[C---:B-1----:R-:W-:Y:S02]  /*afc0*/  FMUL.FTZ R6, R68.reuse, R138 ;  /* 0x0000008a44067220 */ /* 0x042fe40000410000 */
[C---:B------:R-:W-:Y:S01]  /*afd0*/  FMUL.FTZ R7, R68.reuse, R139 ;  /* 0x0000008b44077220 */ /* 0x040fe20000410000 */
[----:B------:R-:W-:Y:S01]  /*afe0*/  MOV R139, R18 ;  /* 0x00000012008b7202 */ /* 0x000fe20000000f00 */
[C---:B------:R-:W-:Y:S05]  /*aff0*/  FMUL.FTZ R18, R68.reuse, R150 ;  /* 0x0000009644127220 */ /* 0x040fea0000410000 */
[----:B------:R1:W-:Y:S01]  /*b000*/  MUFU.EX2 R138, R12 ;  /* 0x0000000c008a7308 */ /* 0x0003e20000000800 */
[----:B------:R-:W-:Y:S01]  /*b010*/  F2FP.PACK_AB R66, R139, R61 ;  /* 0x0000003d8b42723e */ /* 0x000fe200000000ff */
[----:B------:R-:W-:Y:S02]  /*b020*/  FMUL.FTZ R19, R68, R151 ;  /* 0x0000009744137220 */ /* 0x000fe40000410000 */
[--C-:B--2---:R-:W-:Y:S02]  /*b030*/  FFMA.FTZ R0, R10, c[0x0][0x2d0], -R94.reuse ;  /* 0x0000b4000a007a23 */ /* 0x104fe4000001085e */
[----:B------:R-:W-:Y:S02]  /*b040*/  IMAD.MOV.U32 R150, RZ, RZ, R191 ;  /* 0x000000ffff967224 */ /* 0x000fe400078e00bf */
[C---:B----4-:R-:W-:Y:S02]  /*b050*/  FMUL.FTZ R8, R2.reuse, R140 ;  /* 0x0000008c02087220 */ /* 0x050fe40000410000 */
[----:B------:R2:W-:Y:S01]  /*b060*/  MUFU.EX2 R131, R0 ;  /* 0x0000000000837308 */ /* 0x0005e20000000800 */
[C---:B------:R-:W-:Y:S02]  /*b070*/  FMUL.FTZ R9, R2.reuse, R141 ;  /* 0x0000008d02097220 */ /* 0x040fe40000410000 */
[C---:B------:R-:W-:Y:S01]  /*b080*/  FMUL.FTZ R13, R2.reuse, R145 ;  /* 0x00000091020d7220 */ /* 0x040fe20000410000 */
[----:B------:R-:W-:Y:S01]  /*b090*/  MOV R145, R86 ;  /* 0x0000005600917202 */ /* 0x000fe20000000f00 */
[--C-:B-----5:R-:W-:Y:S02]  /*b0a0*/  FFMA.FTZ R4, R15, c[0x0][0x2d0], -R94.reuse ;  /* 0x0000b4000f047a23 */ /* 0x120fe4000001085e */
[----:B------:R-:W-:Y:S02]  /*b0b0*/  IMAD.MOV.U32 R140, RZ, RZ, R83 ;  /* 0x000000ffff8c7224 */ /* 0x000fe400078e0053 */
[C---:B------:R-:W-:Y:S01]  /*b0c0*/  FMUL.FTZ R41, R2.reuse, R105 ;  /* 0x0000006902297220 */ /* 0x040fe20000410000 */
[----:B------:R4:W-:Y:S01]  /*b0d0*/  MUFU.EX2 R58, R4 ;  /* 0x00000004003a7308 */ /* 0x0009e20000000800 */
[C---:B------:R-:W-:Y:S02]  /*b0e0*/  FMUL.FTZ R28, R2.reuse, R160 ;  /* 0x000000a0021c7220 */ /* 0x040fe40000410000 */
[C---:B------:R-:W-:Y:S02]  /*b0f0*/  FMUL.FTZ R29, R2.reuse, R161 ;  /* 0x000000a1021d7220 */ /* 0x040fe40000410000 */
[----:B-1----:R-:W-:Y:S02]  /*b100*/  FMUL.FTZ R12, R2, R144 ;  /* 0x00000090020c7220 */ /* 0x002fe40000410000 */
[----:B------:R-:W-:Y:S02]  /*b110*/  FMUL.FTZ R35, R68, R103 ;  /* 0x0000006744237220 */ /* 0x000fe40000410000 */
[----:B------:R-:W-:Y:S01]  /*b120*/  FMUL.FTZ R45, R2, R109 ;  /* 0x0000006d022d7220 */ /* 0x000fe20000410000 */
[----:B------:R1:W-:Y:S01]  /*b130*/  MUFU.EX2 R133, R44 ;  /* 0x0000002c00857308 */ /* 0x0003e20000000800 */
[C---:B------:R-:W-:Y:S01]  /*b140*/  FMUL.FTZ R50, R68.reuse, R114 ;  /* 0x0000007244327220 */ /* 0x040fe20000410000 */
[----:B------:R-:W-:Y:S01]  /*b150*/  MOV R114, R95 ;  /* 0x0000005f00727202 */ /* 0x000fe20000000f00 */
[----:B------:R-:W-:Y:S01]  /*b160*/  FMUL.FTZ R51, R68, R115 ;  /* 0x0000007344337220 */ /* 0x000fe20000410000 */
[----:B------:R-:W-:Y:S01]  /*b170*/  MOV R95, R80 ;  /* 0x00000050005f7202 */ /* 0x000fe20000000f00 */
[----:B--2---:R-:W-:Y:S01]  /*b180*/  FFMA.FTZ R0, R11, c[0x0][0x2d0], -R94 ;  /* 0x0000b4000b007a23 */ /* 0x004fe2000001085e */
[----:B------:R-:W2:Y:S01]  /*b190*/  LDSM.16.MT88.4 R80, [R213+0x900] ;  /* 0x00090000d550783b */ /* 0x000ea20000004200 */
[----:B------:R-:W-:Y:S03]  /*b1a0*/  IMAD.MOV.U32 R144, RZ, RZ, R63 ;  /* 0x000000ffff907224 */ /* 0x000fe600078e003f */
[----:B------:R5:W3:Y:S01]  /*b1b0*/  MUFU.EX2 R132, R0 ;  /* 0x0000000000847308 */ /* 0x000ae20000000800 */
[----:B----4-:R-:W-:Y:S02]  /*b1c0*/  FFMA.FTZ R4, R190, c[0x0][0x2d0], -R71 ;  /* 0x0000b400be047a23 */ /* 0x010fe40000010847 */
[----:B------:R-:W-:Y:S02]  /*b1d0*/  IMAD.MOV.U32 R190, RZ, RZ, R24 ;  /* 0x000000ffffbe7224 */ /* 0x000fe400078e0018 */
[----:B------:R-:W-:Y:S05]  /*b1e0*/  FFMA.FTZ R24, R194, c[0x0][0x2d0], -R92 ;  /* 0x0000b400c2187a23 */ /* 0x000fea000001085c */
[----:B------:R4:W2:Y:S01]  /*b1f0*/  MUFU.EX2 R90, R4 ;  /* 0x00000004005a7308 */ /* 0x0008a20000000800 */
[----:B------:R-:W-:Y:S02]  /*b200*/  F2FP.PACK_AB R72, R190, R63 ;  /* 0x0000003fbe48723e */ /* 0x000fe400000000ff */
[----:B------:R-:W-:Y:S01]  /*b210*/  MOV R151, R190 ;  /* 0x000000be00977202 */ /* 0x000fe20000000f00 */
[----:B-1----:R-:W-:Y:S06]  /*b220*/  FMUL.FTZ R44, R2, R108 ;  /* 0x0000006c022c7220 */ /* 0x002fec0000410000 */
[----:B------:R-:W1:Y:S01]  /*b230*/  MUFU.EX2 R30, R24 ;  /* 0x00000018001e7308 */ /* 0x000e620000000800 */
[----:B-----5:R-:W-:Y:S02]  /*b240*/  FSEL R0, R3, RZ, P0 ;  /* 0x000000ff03007208 */ /* 0x020fe40000000000 */
[----:B---3--:R-:W-:Y:S02]  /*b250*/  F2FP.PACK_AB R65, R132, R131 ;  /* 0x000000838441723e */ /* 0x008fe400000000ff */
[C---:B------:R-:W-:Y:S01]  /*b260*/  ISETP.GT.AND P0, PT, R229.reuse, UR4, PT ;  /* 0x00000004e5007c0c */ /* 0x040fe2000bf04270 */
[----:B------:R-:W-:Y:S01]  /*b270*/  FADD.FTZ R0, -R0, R134 ;  /* 0x0000008600007221 */ /* 0x000fe20000010100 */
[----:B------:R-:W-:Y:S01]  /*b280*/  MOV R134, R25 ;  /* 0x0000001900867202 */ /* 0x000fe20000000f00 */
[----:B------:R-:W-:Y:S01]  /*b290*/  FMUL.FTZ R25, R2, R157 ;  /* 0x0000009d02197220 */ /* 0x000fe20000410000 */
[----:B------:R-:W-:Y:S01]  /*b2a0*/  IADD3 R229, R229, -0x1, RZ ;  /* 0xffffffffe5e57810 */ /* 0x000fe20007ffe0ff */
[----:B------:R-:W-:Y:S01]  /*b2b0*/  FMUL.FTZ R0, R0, c[0x0][0x2d0] ;  /* 0x0000b40000007a20 */ /* 0x000fe20000410000 */
[----:B------:R-:W-:Y:S01]  /*b2c0*/  F2FP.PACK_AB R75, R189, R134 ;  /* 0x00000086bd4b723e */ /* 0x000fe200000000ff */
[C---:B----4-:R-:W-:Y:S02]  /*b2d0*/  FMUL.FTZ R4, R69.reuse, R136 ;  /* 0x0000008845047220 */ /* 0x050fe40000410000 */
[----:B------:R-:W-:Y:S02]  /*b2e0*/  IMAD.MOV.U32 R136, RZ, RZ, R5 ;  /* 0x000000ffff887224 */ /* 0x000fe400078e0005 */
[----:B------:R-:W3:Y:S01]  /*b2f0*/  MUFU.EX2 R0, R0 ;  /* 0x0000000000007308 */ /* 0x000ee20000000800 */
[C---:B------:R-:W-:Y:S01]  /*b300*/  FMUL.FTZ R5, R69.reuse, R137 ;  /* 0x0000008945057220 */ /* 0x040fe20000410000 */
[----:B--2---:R-:W-:Y:S01]  /*b310*/  MOV R137, R90 ;  /* 0x0000005a00897202 */ /* 0x004fe20000000f00 */
[----:B------:R-:W-:Y:S01]  /*b320*/  IMAD.MOV.U32 R157, RZ, RZ, R33 ;  /* 0x000000ffff9d7224 */ /* 0x000fe200078e0021 */
[----:B------:R-:W-:Y:S01]  /*b330*/  F2FP.PACK_AB R67, R58, R136 ;  /* 0x000000883a43723e */ /* 0x000fe200000000ff */
[----:B-1----:R-:W-:Y:S02]  /*b340*/  IMAD.MOV.U32 R161, RZ, RZ, R30 ;  /* 0x000000ffffa17224 */ /* 0x002fe400078e001e */
[----:B------:R-:W-:Y:S01]  /*b350*/  FMUL.FTZ R24, R2, R156 ;  /* 0x0000009c02187220 */ /* 0x000fe20000410000 */
[-C--:B------:R-:W-:Y:S01]  /*b360*/  HMMA.16816.F32 R4, R72, R20.reuse, R4 ;  /* 0x000000144804723c */ /* 0x080fe20000001804 */
[----:B------:R-:W-:Y:S01]  /*b370*/  FMUL.FTZ R33, R69, R101 ;  /* 0x0000006545217220 */ /* 0x000fe20000410000 */
[----:B------:R1:W-:Y:S01]  /*b380*/  MUFU.EX2 R156, R32 ;  /* 0x00000020009c7308 */ /* 0x0003e20000000800 */
[C---:B---3--:R-:W-:Y:S01]  /*b390*/  FMUL.FTZ R10, R0.reuse, R142 ;  /* 0x0000008e000a7220 */ /* 0x048fe20000410000 */
[----:B------:R-:W-:Y:S01]  /*b3a0*/  MOV R142, R58 ;  /* 0x0000003a008e7202 */ /* 0x000fe20000000f00 */
[----:B------:R-:W-:Y:S02]  /*b3b0*/  FMUL.FTZ R11, R0, R143 ;  /* 0x0000008f000b7220 */ /* 0x000fe40000410000 */
[--C-:B------:R-:W-:Y:S02]  /*b3c0*/  FFMA.FTZ R58, R57, c[0x0][0x2d0], -R94.reuse ;  /* 0x0000b400393a7a23 */ /* 0x100fe4000001085e */
[----:B------:R-:W-:Y:S03]  /*b3d0*/  IMAD.MOV.U32 R143, RZ, RZ, R61 ;  /* 0x000000ffff8f7224 */ /* 0x000fe600078e003d */
[----:B------:R-:W-:Y:S01]  /*b3e0*/  FMUL.FTZ R61, R2, R125 ;  /* 0x0000007d023d7220 */ /* 0x000fe20000410000 */
[C---:B------:R-:W-:Y:S01]  /*b3f0*/  HMMA.16816.F32 R8, R64.reuse, R20, R8 ;  /* 0x000000144008723c */ /* 0x040fe20000001808 */
[C---:B------:R-:W-:Y:S01]  /*b400*/  FMUL.FTZ R14, R0.reuse, R146 ;  /* 0x00000092000e7220 */ /* 0x040fe20000410000 */
[----:B------:R-:W2:Y:S01]  /*b410*/  LDL.LU R125, [R1+0x8] ;  /* 0x00000800017d7983 */ /* 0x000ea20000300800 */
[----:B------:R-:W-:Y:S01]  /*b420*/  FMUL.FTZ R15, R0, R147 ;  /* 0x00000093000f7220 */ /* 0x000fe20000410000 */
[----:B------:R-:W-:Y:S01]  /*b430*/  MOV R147, R62 ;  /* 0x0000003e00937202 */ /* 0x000fe20000000f00 */
[----:B-1----:R-:W-:Y:S02]  /*b440*/  FMUL.FTZ R32, R69, R100 ;  /* 0x0000006445207220 */ /* 0x002fe40000410000 */
[----:B------:R-:W-:Y:S02]  /*b450*/  FFMA.FTZ R20, R193, c[0x0][0x2d0], -R71 ;  /* 0x0000b400c1147a23 */ /* 0x000fe40000010847 */
[----:B------:R-:W-:Y:S01]  /*b460*/  FFMA.FTZ R62, R60, c[0x0][0x2d0], -R94 ;  /* 0x0000b4003c3e7a23 */ /* 0x000fe2000001085e */
[-C--:B------:R-:W-:Y:S01]  /*b470*/  HMMA.16816.F32 R12, R64, R22.reuse, R12 ;  /* 0x00000016400c723c */ /* 0x080fe2000000180c */
[----:B------:R1:W3:Y:S01]  /*b480*/  MUFU.EX2 R91, R20 ;  /* 0x00000014005b7308 */ /* 0x0002e20000000800 */
[----:B------:R-:W-:Y:S02]  /*b490*/  FMUL.FTZ R60, R2, R124 ;  /* 0x0000007c023c7220 */ /* 0x000fe40000410000 */
[----:B------:R-:W4:Y:S01]  /*b4a0*/  LDL.LU R124, [R1+0xc] ;  /* 0x00000c00017c7983 */ /* 0x000f220000300800 */
[C---:B------:R-:W-:Y:S02]  /*b4b0*/  FMUL.FTZ R21, R69.reuse, R153 ;  /* 0x0000009945157220 */ /* 0x040fe40000410000 */
[C---:B------:R-:W-:Y:S01]  /*b4c0*/  FMUL.FTZ R26, R0.reuse, R158 ;  /* 0x0000009e001a7220 */ /* 0x040fe20000410000 */
[C---:B------:R-:W-:Y:S01]  /*b4d0*/  HMMA.16816.F32 R16, R72.reuse, R22, R16 ;  /* 0x000000164810723c */ /* 0x040fe20000001810 */
[C---:B------:R-:W-:Y:S02]  /*b4e0*/  FMUL.FTZ R27, R0.reuse, R159 ;  /* 0x0000009f001b7220 */ /* 0x040fe40000410000 */
[----:B------:R5:W-:Y:S01]  /*b4f0*/  MUFU.EX2 R153, R48 ;  /* 0x0000003000997308 */ /* 0x000be20000000800 */
[C---:B------:R-:W-:Y:S01]  /*b500*/  FMUL.FTZ R30, R0.reuse, R162 ;  /* 0x000000a2001e7220 */ /* 0x040fe20000410000 */
[----:B------:R-:W-:Y:S01]  /*b510*/  MOV R158, R31 ;  /* 0x0000001f009e7202 */ /* 0x000fe20000000f00 */
[----:B------:R-:W-:Y:S01]  /*b520*/  FMUL.FTZ R31, R0, R163 ;  /* 0x000000a3001f7220 */ /* 0x000fe20000410000 */
[----:B------:R-:W-:Y:S01]  /*b530*/  MOV R162, R34 ;  /* 0x0000002200a27202 */ /* 0x000fe20000000f00 */
[C---:B------:R-:W-:Y:S01]  /*b540*/  FMUL.FTZ R22, R68.reuse, R154 ;  /* 0x0000009a44167220 */ /* 0x040fe20000410000 */
[----:B------:R-:W-:Y:S03]  /*b550*/  MOV R163, R148 ;  /* 0x0000009400a37202 */ /* 0x000fe60000000f00 */
[C---:B------:R-:W-:Y:S01]  /*b560*/  FMUL.FTZ R23, R68.reuse, R155 ;  /* 0x0000009b44177220 */ /* 0x040fe20000410000 */
[----:B------:R5:W-:Y:S01]  /*b570*/  MUFU.EX2 R154, R40 ;  /* 0x00000028009a7308 */ /* 0x000be20000000800 */
[----:B------:R-:W-:Y:S02]  /*b580*/  FMUL.FTZ R34, R68, R102 ;  /* 0x0000006644227220 */ /* 0x000fe40000410000 */
[C---:B------:R-:W-:Y:S02]  /*b590*/  FMUL.FTZ R42, R0.reuse, R106 ;  /* 0x0000006a002a7220 */ /* 0x040fe40000410000 */
[C---:B-1----:R-:W-:Y:S02]  /*b5a0*/  FMUL.FTZ R20, R69.reuse, R152 ;  /* 0x0000009845147220 */ /* 0x042fe40000410000 */
[----:B---3--:R-:W-:Y:S02]  /*b5b0*/  IMAD.MOV.U32 R115, RZ, RZ, R91 ;  /* 0x000000ffff737224 */ /* 0x008fe400078e005b */
[----:B------:R-:W-:Y:S01]  /*b5c0*/  IMAD.MOV.U32 R148, RZ, RZ, R144 ;  /* 0x000000ffff947224 */ /* 0x000fe200078e0090 */
[----:B------:R-:W-:Y:S01]  /*b5d0*/  MOV R144, R143 ;  /* 0x0000008f00907202 */ /* 0x000fe20000000f00 */
[----:B------:R-:W-:Y:S01]  /*b5e0*/  IMAD.MOV.U32 R152, RZ, RZ, R188 ;  /* 0x000000ffff987224 */ /* 0x000fe200078e00bc */
[-C--:B------:R-:W-:Y:S01]  /*b5f0*/  HMMA.16816.F32 R20, R72, R36.reuse, R20 ;  /* 0x000000244814723c */ /* 0x080fe20000001814 */
[C---:B------:R-:W-:Y:S02]  /*b600*/  FMUL.FTZ R43, R0.reuse, R107 ;  /* 0x0000006b002b7220 */ /* 0x040fe40000410000 */
[----:B-----5:R-:W-:Y:S02]  /*b610*/  FMUL.FTZ R48, R69, R112 ;  /* 0x0000007045307220 */ /* 0x020fe40000410000 */
[----:B------:R1:W-:Y:S01]  /*b620*/  MUFU.EX2 R112, R58 ;  /* 0x0000003a00707308 */ /* 0x0003e20000000800 */
[C---:B------:R-:W-:Y:S02]  /*b630*/  FMUL.FTZ R46, R0.reuse, R110 ;  /* 0x0000006e002e7220 */ /* 0x040fe40000410000 */
[C---:B------:R-:W-:Y:S01]  /*b640*/  HMMA.16816.F32 R24, R64.reuse, R36, R24 ;  /* 0x000000244018723c */ /* 0x040fe20000001818 */
[----:B------:R-:W-:Y:S03]  /*b650*/  FMUL.FTZ R47, R0, R111 ;  /* 0x0000006f002f7220 */ /* 0x000fe60000410000 */
[C---:B------:R-:W-:Y:S02]  /*b660*/  FMUL.FTZ R40, R2.reuse, R104 ;  /* 0x0000006802287220 */ /* 0x040fe40000410000 */
[----:B------:R-:W-:Y:S01]  /*b670*/  FMUL.FTZ R57, R2, R121 ;  /* 0x0000007902397220 */ /* 0x000fe20000410000 */
[----:B------:R3:W-:Y:S01]  /*b680*/  MUFU.EX2 R104, R62 ;  /* 0x0000003e00687308 */ /* 0x0007e20000000800 */
[-C--:B------:R-:W-:Y:S01]  /*b690*/  HMMA.16816.F32 R28, R64, R38.reuse, R28 ;  /* 0x00000026401c723c */ /* 0x080fe2000000181c */
[----:B------:R-:W-:Y:S03]  /*b6a0*/  FFMA.FTZ R36, R49, c[0x0][0x2d0], -R93 ;  /* 0x0000b40031247a23 */ /* 0x000fe6000001085d */
[C---:B------:R-:W-:Y:S02]  /*b6b0*/  FMUL.FTZ R37, R69.reuse, R165 ;  /* 0x000000a545257220 */ /* 0x040fe40000410000 */
[C---:B------:R-:W-:Y:S02]  /*b6c0*/  FMUL.FTZ R49, R69.reuse, R113 ;  /* 0x0000007145317220 */ /* 0x040fe40000410000 */
[C---:B------:R-:W-:Y:S01]  /*b6d0*/  HMMA.16816.F32 R32, R72.reuse, R38, R32 ;  /* 0x000000264820723c */ /* 0x040fe20000001820 */
[----:B------:R5:W-:Y:S03]  /*b6e0*/  MUFU.EX2 R160, R36 ;  /* 0x0000002400a07308 */ /* 0x000be60000000800 */
[----:B------:R-:W-:Y:S02]  /*b6f0*/  IMAD.MOV.U32 R146, RZ, RZ, R59 ;  /* 0x000000ffff927224 */ /* 0x000fe400078e003b */
[----:B-1----:R-:W-:Y:S02]  /*b700*/  FMUL.FTZ R58, R0, R122 ;  /* 0x0000007a003a7220 */ /* 0x002fe40000410000 */
[C---:B------:R-:W-:Y:S03]  /*b710*/  FMUL.FTZ R38, R68.reuse, R166 ;  /* 0x000000a644267220 */ /* 0x040fe60000410000 */
[----:B------:R1:W-:Y:S01]  /*b720*/  MUFU.EX2 R166, R88 ;  /* 0x0000005800a67308 */ /* 0x0003e20000000800 */
[----:B------:R-:W-:Y:S02]  /*b730*/  FMUL.FTZ R39, R68, R167 ;  /* 0x000000a744277220 */ /* 0x000fe40000410000 */
[C---:B------:R-:W-:Y:S02]  /*b740*/  FMUL.FTZ R59, R0.reuse, R123 ;  /* 0x0000007b003b7220 */ /* 0x040fe40000410000 */
[C---:B---3--:R-:W-:Y:S02]  /*b750*/  FMUL.FTZ R62, R0.reuse, R126 ;  /* 0x0000007e003e7220 */ /* 0x048fe40000410000 */
[----:B------:R-:W-:Y:S02]  /*b760*/  FMUL.FTZ R63, R0, R127 ;  /* 0x0000007f003f7220 */ /* 0x000fe40000410000 */
[----:B------:R-:W-:Y:S02]  /*b770*/  IMAD.MOV.U32 R113, RZ, RZ, R133 ;  /* 0x000000ffff717224 */ /* 0x000fe400078e0085 */
[----:B------:R-:W-:Y:S02]  /*b780*/  IMAD.MOV.U32 R133, RZ, RZ, R85 ;  /* 0x000000ffff857224 */ /* 0x000fe400078e0055 */
[----:B------:R-:W-:Y:S01]  /*b790*/  IMAD.MOV.U32 R143, RZ, RZ, R142 ;  /* 0x000000ffff8f7224 */ /* 0x000fe200078e008e */
[----:B------:R-:W-:Y:S01]  /*b7a0*/  MOV R142, R140 ;  /* 0x0000008c008e7202 */ /* 0x000fe20000000f00 */
[C---:B-----5:R-:W-:Y:S02]  /*b7b0*/  FMUL.FTZ R36, R69.reuse, R164 ;  /* 0x000000a445247220 */ /* 0x060fe40000410000 */
[----:B------:R-:W-:Y:S02]  /*b7c0*/  IMAD.MOV.U32 R140, RZ, RZ, R189 ;  /* 0x000000ffff8c7224 */ /* 0x000fe400078e00bd */
[----:B------:R-:W-:Y:S02]  /*b7d0*/  IMAD.MOV.U32 R155, RZ, RZ, R186 ;  /* 0x000000ffff9b7224 */ /* 0x000fe400078e00ba */
[----:B------:R-:W-:Y:S01]  /*b7e0*/  IMAD.MOV.U32 R159, RZ, RZ, R185 ;  /* 0x000000ffff9f7224 */ /* 0x000fe200078e00b9 */
[-C--:B------:R-:W-:Y:S01]  /*b7f0*/  HMMA.16816.F32 R36, R72, R52.reuse, R36 ;  /* 0x000000344824723c */ /* 0x080fe20000001824 */
[----:B-1----:R-:W-:Y:S07]  /*b800*/  LDSM.16.MT88.4 R88, [R214+0x900] ;  /* 0x00090000d658783b */ /* 0x002fee0000004200 */
[C---:B------:R-:W-:Y:S07]  /*b810*/  HMMA.16816.F32 R40, R64.reuse, R52, R40 ;  /* 0x000000344028723c */ /* 0x040fee0000001828 */
        /* <DEDUP_REMOVED lines=8> */
[C---:B-1----:R-:W-:Y:S07]  /*b8a0*/  FMUL.FTZ R52, R69.reuse, R116 ;  /* 0x0000007445347220 */ /* 0x042fee0000410000 */
[-C--:B------:R-:W-:Y:S08]  /*b8b0*/  HMMA.16816.F32 R52, R72, R76.reuse, R52 ;  /* 0x0000004c4834723c */ /* 0x080ff00000001834 */
[C---:B------:R-:W-:Y:S07]  /*b8c0*/  HMMA.16816.F32 R56, R64.reuse, R76, R56 ;  /* 0x0000004c4038723c */ /* 0x040fee0000001838 */
[----:B------:R-:W-:Y:S01]  /*b8d0*/  FFMA.FTZ R76, R84, c[0x0][0x2d0], -R94 ;  /* 0x0000b400544c7a23 */ /* 0x000fe2000001085e */
[-C--:B------:R-:W-:Y:S01]  /*b8e0*/  HMMA.16816.F32 R60, R64, R78.reuse, R60 ;  /* 0x0000004e403c723c */ /* 0x080fe2000000183c */
[----:B---3--:R-:W-:Y:S01]  /*b8f0*/  F2FP.PACK_AB R77, R112, R100 ;  /* 0x00000064704d723e */ /* 0x008fe200000000ff */
[----:B------:R-:W1:Y:S01]  /*b900*/  LDSM.16.MT88.4 R84, [R216+0x900] ;  /* 0x00090000d854783b */ /* 0x000e620000004200 */
[----:B------:R3:W5:Y:S04]  /*b910*/  MUFU.EX2 R141, R76 ;  /* 0x0000004c008d7308 */ /* 0x0007680000000800 */
[C---:B------:R-:W-:Y:S02]  /*b920*/  FMUL.FTZ R64, R69.reuse, R168 ;  /* 0x000000a845407220 */ /* 0x040fe40000410000 */
[----:B------:R-:W-:Y:S03]  /*b930*/  FMUL.FTZ R65, R69, R169 ;  /* 0x000000a945417220 */ /* 0x000fe60000410000 */
[C---:B------:R-:W-:Y:S02]  /*b940*/  FMUL.FTZ R66, R68.reuse, R170 ;  /* 0x000000aa44427220 */ /* 0x040fe40000410000 */
[----:B------:R-:W-:Y:S07]  /*b950*/  FMUL.FTZ R67, R68, R171 ;  /* 0x000000ab44437220 */ /* 0x000fee0000410000 */
[----:B------:R-:W-:Y:S01]  /*b960*/  HMMA.16816.F32 R64, R72, R78, R64 ;  /* 0x0000004e4840723c */ /* 0x000fe20000001840 */
[--C-:B---3--:R-:W-:Y:S06]  /*b970*/  FFMA.FTZ R76, R197, c[0x0][0x2d0], -R71.reuse ;  /* 0x0000b400c54c7a23 */ /* 0x108fec0000010847 */
[----:B------:R-:W-:Y:S02]  /*b980*/  F2FP.PACK_AB R74, R115, R162 ;  /* 0x000000a2734a723e */ /* 0x000fe400000000ff */
[----:B------:R-:W-:Y:S01]  /*b990*/  F2FP.PACK_AB R75, R114, R161 ;  /* 0x000000a1724b723e */ /* 0x000fe200000000ff */
[----:B------:R3:W-:Y:S02]  /*b9a0*/  MUFU.EX2 R101, R76 ;  /* 0x0000004c00657308 */ /* 0x0007e40000000800 */
[----:B------:R-:W-:Y:S02]  /*b9b0*/  F2FP.PACK_AB R72, R137, R158 ;  /* 0x0000009e8948723e */ /* 0x000fe400000000ff */
[----:B------:R-:W-:Y:S02]  /*b9c0*/  F2FP.PACK_AB R73, R138, R157 ;  /* 0x0000009d8a49723e */ /* 0x000fe400000000ff */
[----:B------:R-:W-:Y:S02]  /*b9d0*/  F2FP.PACK_AB R78, R113, R154 ;  /* 0x0000009a714e723e */ /* 0x000fe400000000ff */
[----:B-----5:R-:W-:Y:S03]  /*b9e0*/  F2FP.PACK_AB R79, R141, R104 ;  /* 0x000000688d4f723e */ /* 0x020fe600000000ff */
[-C--:B------:R-:W-:Y:S01]  /*b9f0*/  HMMA.16816.F32 R4, R72, R80.reuse, R4 ;  /* 0x000000504804723c */ /* 0x080fe20000001804 */
[--C-:B---3--:R-:W-:Y:S04]  /*ba00*/  FFMA.FTZ R76, R198, c[0x0][0x2d0], -R92.reuse ;  /* 0x0000b400c64c7a23 */ /* 0x108fe8000001085c */
        /* <DEDUP_REMOVED lines=12> */
[----:B------:R1:W3:Y:S07]  /*bad0*/  MUFU.EX2 R103, R80 ;  /* 0x0000005000677308 */ /* 0x0002ee0000000800 */
        /* <DEDUP_REMOVED lines=8> */
[----:B-----5:R-:W-:Y:S06]  /*bb60*/  FFMA.FTZ R84, R200, c[0x0][0x2d0], -R93 ;  /* 0x0000b400c8547a23 */ /* 0x020fec000001085d */
[----:B------:R5:W-:Y:S01]  /*bb70*/  MUFU.EX2 R202, R88 ;  /* 0x0000005800ca7308 */ /* 0x000be20000000800 */
[C---:B------:R-:W-:Y:S09]  /*bb80*/  HMMA.16816.F32 R48, R72.reuse, R90, R48 ;  /* 0x0000005a4830723c */ /* 0x040ff20000001830 */
[----:B------:R2:W-:Y:S03]  /*bb90*/  MUFU.EX2 R107, R84 ;  /* 0x00000054006b7308 */ /* 0x0005e60000000800 */
[----:B-1----:R-:W-:Y:S02]  /*bba0*/  FFMA.FTZ R80, R206, c[0x0][0x2d0], -R92 ;  /* 0x0000b400ce507a23 */ /* 0x002fe4000001085c */
[----:B---3--:R-:W-:Y:S01]  /*bbb0*/  IMAD.MOV.U32 R206, RZ, RZ, R103 ;  /* 0x000000ffffce7224 */ /* 0x008fe200078e0067 */
[----:B------:R-:W-:Y:S04]  /*bbc0*/  MOV R103, R184 ;  /* 0x000000b800677202 */ /* 0x000fe80000000f00 */
[----:B------:R1:W-:Y:S01]  /*bbd0*/  MUFU.EX2 R204, R80 ;  /* 0x0000005000cc7308 */ /* 0x0003e20000000800 */
[----:B-----5:R-:W-:Y:S02]  /*bbe0*/  FFMA.FTZ R88, R98, c[0x0][0x2d0], -R94 ;  /* 0x0000b40062587a23 */ /* 0x020fe4000001085e */
[--C-:B--2---:R-:W-:Y:S07]  /*bbf0*/  FFMA.FTZ R84, R201, c[0x0][0x2d0], -R93.reuse ;  /* 0x0000b400c9547a23 */ /* 0x104fee000001085d */
[----:B------:R2:W-:Y:S01]  /*bc00*/  MUFU.EX2 R201, R88 ;  /* 0x0000005800c97308 */ /* 0x0005e20000000800 */
[----:B-1----:R-:W-:Y:S09]  /*bc10*/  FFMA.FTZ R80, R135, c[0x0][0x2d0], -R93 ;  /* 0x0000b40087507a23 */ /* 0x002ff2000001085d */
[----:B------:R1:W3:Y:S10]  /*bc20*/  MUFU.EX2 R106, R84 ;  /* 0x00000054006a7308 */ /* 0x0002f40000000800 */
[----:B------:R5:W-:Y:S01]  /*bc30*/  MUFU.EX2 R165, R80 ;  /* 0x0000005000a57308 */ /* 0x000be20000000800 */
[----:B--2---:R-:W-:Y:S01]  /*bc40*/  FFMA.FTZ R88, R232, c[0x0][0x2d0], -R92 ;  /* 0x0000b400e8587a23 */ /* 0x004fe2000001085c */
[----:B------:R-:W-:Y:S08]  /*bc50*/  MOV R232, R153 ;  /* 0x0000009900e87202 */ /* 0x000ff00000000f00 */
[----:B------:R2:W-:Y:S01]  /*bc60*/  MUFU.EX2 R109, R88 ;  /* 0x00000058006d7308 */ /* 0x0005e20000000800 */
[--C-:B-1----:R-:W-:Y:S01]  /*bc70*/  FFMA.FTZ R84, R207, c[0x0][0x2d0], -R71.reuse ;  /* 0x0000b400cf547a23 */ /* 0x102fe20000010847 */
[----:B------:R-:W-:Y:S02]  /*bc80*/  MOV R207, R102 ;  /* 0x0000006600cf7202 */ /* 0x000fe40000000f00 */
[----:B------:R-:W-:Y:S06]  /*bc90*/  MOV R102, R95 ;  /* 0x0000005f00667202 */ /* 0x000fec0000000f00 */
[----:B------:R1:W-:Y:S01]  /*bca0*/  MUFU.EX2 R203, R84 ;  /* 0x0000005400cb7308 */ /* 0x0003e20000000800 */
[----:B-----5:R-:W5:Y:S08]  /*bcb0*/  LDSM.16.MT88.4 R80, [R215+0x900] ;  /* 0x00090000d750783b */ /* 0x020f700000004200 */
[----:B--2---:R-:W-:Y:S01]  /*bcc0*/  LDSM.16.MT88.4 R88, [R214+0x1100] ;  /* 0x00110000d658783b */ /* 0x004fe20000004200 */
[--C-:B-1----:R-:W-:Y:S04]  /*bcd0*/  FFMA.FTZ R84, R96, c[0x0][0x2d0], -R94.reuse ;  /* 0x0000b40060547a23 */ /* 0x102fe8000001085e */
[----:B------:R1:W2:Y:S01]  /*bce0*/  MUFU.EX2 R105, R84 ;  /* 0x0000005400697308 */ /* 0x0002a20000000800 */
[-C--:B-----5:R-:W-:Y:S08]  /*bcf0*/  HMMA.16816.F32 R52, R72, R80.reuse, R52 ;  /* 0x000000504834723c */ /* 0x0a0ff00000001834 */
[C---:B------:R-:W-:Y:S01]  /*bd00*/  HMMA.16816.F32 R56, R76.reuse, R80, R56 ;  /* 0x000000504c38723c */ /* 0x040fe20000001838 */
[----:B-1----:R-:W1:Y:S06]  /*bd10*/  LDSM.16.MT88.4 R84, [R213+0x1100] ;  /* 0x00110000d554783b */ /* 0x002e6c0000004200 */
[----:B------:R-:W-:Y:S01]  /*bd20*/  FFMA.FTZ R80, R99, c[0x0][0x2d0], -R94 ;  /* 0x0000b40063507a23 */ /* 0x000fe2000001085e */
[-C--:B------:R-:W-:Y:S03]  /*bd30*/  HMMA.16816.F32 R60, R76, R82.reuse, R60 ;  /* 0x000000524c3c723c */ /* 0x080fe6000000183c */
[----:B------:R5:W4:Y:S04]  /*bd40*/  MUFU.EX2 R200, R80 ;  /* 0x0000005000c87308 */ /* 0x000b280000000800 */
[----:B------:R-:W-:Y:S01]  /*bd50*/  FFMA.FTZ R76, R208, c[0x0][0x2d0], -R71 ;  /* 0x0000b400d04c7a23 */ /* 0x000fe20000010847 */
[----:B------:R-:W-:Y:S01]  /*bd60*/  HMMA.16816.F32 R64, R72, R82, R64 ;  /* 0x000000524840723c */ /* 0x000fe20000001840 */
[----:B---3--:R-:W-:Y:S03]  /*bd70*/  F2FP.PACK_AB R78, R106, R107 ;  /* 0x0000006b6a4e723e */ /* 0x008fe600000000ff */
[----:B--2---:R-:W-:Y:S01]  /*bd80*/  F2FP.PACK_AB R77, R202, R105 ;  /* 0x00000069ca4d723e */ /* 0x004fe200000000ff */
[----:B------:R2:W-:Y:S01]  /*bd90*/  MUFU.EX2 R111, R76 ;  /* 0x0000004c006f7308 */ /* 0x0005e20000000800 */
[----:B------:R-:W-:Y:S02]  /*bda0*/  MOV R208, R141 ;  /* 0x0000008d00d07202 */ /* 0x000fe40000000f00 */
[----:B------:R-:W-:Y:S04]  /*bdb0*/  F2FP.PACK_AB R73, R166, R167 ;  /* 0x000000a7a649723e */ /* 0x000fe800000000ff */
[----:B------:R-:W-:Y:S02]  /*bdc0*/  F2FP.PACK_AB R74, R206, R207 ;  /* 0x000000cfce4a723e */ /* 0x000fe400000000ff */
[----:B------:R-:W-:Y:S01]  /*bdd0*/  F2FP.PACK_AB R75, R204, R205 ;  /* 0x000000cdcc4b723e */ /* 0x000fe200000000ff */
[----:B-----5:R-:W3:Y:S01]  /*bde0*/  LDSM.16.MT88.4 R80, [R216+0x1100] ;  /* 0x00110000d850783b */ /* 0x020ee20000004200 */
[----:B----4-:R-:W-:Y:S01]  /*bdf0*/  F2FP.PACK_AB R79, R200, R201 ;  /* 0x000000c9c84f723e */ /* 0x010fe200000000ff */
[----:B--2---:R-:W-:Y:S02]  /*be00*/  FFMA.FTZ R76, R210, c[0x0][0x2d0], -R92 ;  /* 0x0000b400d24c7a23 */ /* 0x004fe4000001085c */
[----:B------:R-:W-:Y:S01]  /*be10*/  IMAD.MOV.U32 R210, RZ, RZ, R101 ;  /* 0x000000ffffd27224 */ /* 0x000fe200078e0065 */
[----:B------:R-:W-:Y:S01]  /*be20*/  MOV R101, R187 ;  /* 0x000000bb00657202 */ /* 0x000fe20000000f00 */
[----:B------:R2:W-:Y:S03]  /*be30*/  MUFU.EX2 R110, R76 ;  /* 0x0000004c006e7308 */ /* 0x0005e60000000800 */
[----:B------:R-:W-:Y:S01]  /*be40*/  F2FP.PACK_AB R72, R210, R153 ;  /* 0x00000099d248723e */ /* 0x000fe200000000ff */
[----:B------:R-:W-:Y:S04]  /*be50*/  IMAD.MOV.U32 R153, RZ, RZ, R149 ;  /* 0x000000ffff997224 */ /* 0x000fe800078e0095 */
[----:B------:R-:W-:Y:S02]  /*be60*/  FFMA.FTZ R68, R68, R124, R153 ;  /* 0x0000007c44447223 */ /* 0x000fe40000010099 */
[-C--:B-1----:R-:W-:Y:S01]  /*be70*/  HMMA.16816.F32 R4, R72, R84.reuse, R4 ;  /* 0x000000544804723c */ /* 0x082fe20000001804 */
[----:B--2---:R-:W-:Y:S07]  /*be80*/  F2FP.PACK_AB R76, R164, R165 ;  /* 0x000000a5a44c723e */ /* 0x004fee00000000ff */
[C---:B------:R-:W-:Y:S07]  /*be90*/  HMMA.16816.F32 R8, R76.reuse, R84, R8 ;  /* 0x000000544c08723c */ /* 0x040fee0000001808 */
[--C-:B------:R-:W-:Y:S01]  /*bea0*/  FFMA.FTZ R84, R234, c[0x0][0x2d0], -R71.reuse ;  /* 0x0000b400ea547a23 */ /* 0x100fe20000010847 */
[-C--:B------:R-:W-:Y:S01]  /*beb0*/  HMMA.16816.F32 R12, R76, R86.reuse, R12 ;  /* 0x000000564c0c723c */ /* 0x080fe2000000180c */
[----:B------:R-:W-:Y:S02]  /*bec0*/  IMAD.MOV.U32 R234, RZ, RZ, R100 ;  /* 0x000000ffffea7224 */ /* 0x000fe400078e0064 */
[----:B------:R1:W-:Y:S05]  /*bed0*/  MUFU.EX2 R199, R84 ;  /* 0x0000005400c77308 */ /* 0x0003ea0000000800 */
[C---:B------:R-:W-:Y:S08]  /*bee0*/  HMMA.16816.F32 R16, R72.reuse, R86, R16 ;  /* 0x000000564810723c */ /* 0x040ff00000001810 */
[-C--:B---3--:R-:W-:Y:S08]  /*bef0*/  HMMA.16816.F32 R20, R72, R80.reuse, R20 ;  /* 0x000000504814723c */ /* 0x088ff00000001814 */
[C---:B------:R-:W-:Y:S01]  /*bf00*/  HMMA.16816.F32 R24, R76.reuse, R80, R24 ;  /* 0x000000504c18723c */ /* 0x040fe20000001818 */
[----:B-1----:R-:W-:Y:S03]  /*bf10*/  FFMA.FTZ R84, R235, c[0x0][0x2d0], -R71 ;  /* 0x0000b400eb547a23 */ /* 0x002fe60000010847 */
[----:B------:R-:W-:Y:S03]  /*bf20*/  MOV R235, R154 ;  /* 0x0000009a00eb7202 */ /* 0x000fe60000000f00 */
[--C-:B------:R-:W-:Y:S01]  /*bf30*/  FFMA.FTZ R80, R209, c[0x0][0x2d0], -R93.reuse ;  /* 0x0000b400d1507a23 */ /* 0x100fe2000001085d */
[-C--:B------:R-:W-:Y:S01]  /*bf40*/  HMMA.16816.F32 R28, R76, R82.reuse, R28 ;  /* 0x000000524c1c723c */ /* 0x080fe2000000181c */
[----:B------:R1:W-:Y:S03]  /*bf50*/  MUFU.EX2 R198, R84 ;  /* 0x0000005400c67308 */ /* 0x0003e60000000800 */
[----:B------:R-:W-:Y:S01]  /*bf60*/  MOV R154, R148 ;  /* 0x00000094009a7202 */ /* 0x000fe20000000f00 */
[----:B------:R-:W-:Y:S01]  /*bf70*/  IMAD.MOV.U32 R209, RZ, RZ, R234 ;  /* 0x000000ffffd17224 */ /* 0x000fe200078e00ea */
[----:B------:R-:W-:Y:S02]  /*bf80*/  MOV R234, R112 ;  /* 0x0000007000ea7202 */ /* 0x000fe40000000f00 */
[C---:B------:R-:W-:Y:S01]  /*bf90*/  HMMA.16816.F32 R32, R72.reuse, R82, R32 ;  /* 0x000000524820723c */ /* 0x040fe20000001820 */
[----:B------:R-:W-:Y:S02]  /*bfa0*/  FFMA.FTZ R69, R69, R125, R154 ;  /* 0x0000007d45457223 */ /* 0x000fe4000001009a */
[----:B------:R2:W-:Y:S05]  /*bfb0*/  MUFU.EX2 R108, R80 ;  /* 0x00000050006c7308 */ /* 0x0005ea0000000800 */
[-C--:B------:R-:W-:Y:S08]  /*bfc0*/  HMMA.16816.F32 R36, R72, R88.reuse, R36 ;  /* 0x000000584824723c */ /* 0x080ff00000001824 */
[C---:B------:R-:W-:Y:S01]  /*bfd0*/  HMMA.16816.F32 R40, R76.reuse, R88, R40 ;  /* 0x000000584c28723c */ /* 0x040fe20000001828 */
[----:B-1----:R-:W-:Y:S03]  /*bfe0*/  FFMA.FTZ R84, R236, c[0x0][0x2d0], -R92 ;  /* 0x0000b400ec547a23 */ /* 0x002fe6000001085c */
[----:B------:R-:W-:Y:S01]  /*bff0*/  IMAD.MOV.U32 R236, RZ, RZ, R152 ;  /* 0x000000ffffec7224 */ /* 0x000fe200078e0098 */
[----:B------:R1:W-:Y:S01]  /*c000*/  MUFU.EX2 R196, R84 ;  /* 0x0000005400c47308 */ /* 0x0003e20000000800 */
[----:B------:R-:W-:Y:S01]  /*c010*/  MOV R152, R150 ;  /* 0x0000009600987202 */ /* 0x000fe20000000f00 */
[----:B------:R-:W-:Y:S01]  /*c020*/  FFMA.FTZ R88, R173, c[0x0][0x2d0], -R94 ;  /* 0x0000b400ad587a23 */ /* 0x000fe2000001085e */
[-C--:B------:R-:W-:Y:S01]  /*c030*/  HMMA.16816.F32 R44, R76, R90.reuse, R44 ;  /* 0x0000005a4c2c723c */ /* 0x080fe2000000182c */
[----:B--2---:R-:W-:Y:S03]  /*c040*/  FFMA.FTZ R80, R211, c[0x0][0x2d0], -R93 ;  /* 0x0000b400d3507a23 */ /* 0x004fe6000001085d */
[----:B------:R-:W-:Y:S01]  /*c050*/  MOV R211, R235 ;  /* 0x000000eb00d37202 */ /* 0x000fe20000000f00 */
[----:B------:R-:W-:Y:S02]  /*c060*/  IMAD.MOV.U32 R235, RZ, RZ, R113 ;  /* 0x000000ffffeb7224 */ /* 0x000fe400078e0071 */
[----:B------:R2:W-:Y:S01]  /*c070*/  MUFU.EX2 R119, R88 ;  /* 0x0000005800777308 */ /* 0x0005e20000000800 */
[C---:B------:R-:W-:Y:S09]  /*c080*/  HMMA.16816.F32 R48, R72.reuse, R90, R48 ;  /* 0x0000005a4830723c */ /* 0x040ff20000001830 */
[----:B------:R3:W-:Y:S03]  /*c090*/  MUFU.EX2 R195, R80 ;  /* 0x0000005000c37308 */ /* 0x0007e60000000800 */
[----:B-1----:R-:W-:Y:S01]  /*c0a0*/  FFMA.FTZ R84, R237, c[0x0][0x2d0], -R92 ;  /* 0x0000b400ed547a23 */ /* 0x002fe2000001085c */
[----:B------:R-:W-:Y:S02]  /*c0b0*/  MOV R237, R151 ;  /* 0x0000009700ed7202 */ /* 0x000fe40000000f00 */
[----:B------:R-:W-:Y:S04]  /*c0c0*/  LDSM.16.MT88.4 R148, [R213+0x2900] ;  /* 0x00290000d594783b */ /* 0x000fe80000004200 */
[----:B------:R1:W-:Y:S01]  /*c0d0*/  MUFU.EX2 R197, R84 ;  /* 0x0000005400c57308 */ /* 0x0003e20000000800 */
[----:B--2---:R-:W-:Y:S09]  /*c0e0*/  FFMA.FTZ R88, R174, c[0x0][0x2d0], -R94 ;  /* 0x0000b400ae587a23 */ /* 0x004ff2000001085e */
[----:B------:R2:W-:Y:S01]  /*c0f0*/  MUFU.EX2 R118, R88 ;  /* 0x0000005800767308 */ /* 0x0005e20000000800 */
[--C-:B---3--:R-:W-:Y:S01]  /*c100*/  FFMA.FTZ R80, R230, c[0x0][0x2d0], -R93.reuse ;  /* 0x0000b400e6507a23 */ /* 0x108fe2000001085d */
[----:B------:R-:W-:Y:S08]  /*c110*/  MOV R230, R138 ;  /* 0x0000008a00e67202 */ /* 0x000ff00000000f00 */
[----:B------:R3:W-:Y:S01]  /*c120*/  MUFU.EX2 R193, R80 ;  /* 0x0000005000c17308 */ /* 0x0007e20000000800 */
[----:B-1----:R-:W1:Y:S01]  /*c130*/  LDSM.16.MT88.4 R84, [R215+0x1100] ;  /* 0x00110000d754783b */ /* 0x002e620000004200 */
[----:B--2---:R-:W-:Y:S08]  /*c140*/  FFMA.FTZ R88, R243, c[0x0][0x2d0], -R92 ;  /* 0x0000b400f3587a23 */ /* 0x004ff0000001085c */
[----:B------:R2:W-:Y:S01]  /*c150*/  MUFU.EX2 R189, R88 ;  /* 0x0000005800bd7308 */ /* 0x0005e20000000800 */
[----:B---3--:R-:W-:Y:S02]  /*c160*/  FFMA.FTZ R80, R233, c[0x0][0x2d0], -R93 ;  /* 0x0000b400e9507a23 */ /* 0x008fe4000001085d */
[----:B------:R-:W-:Y:S07]  /*c170*/  IMAD.MOV.U32 R233, RZ, RZ, R137 ;  /* 0x000000ffffe97224 */ /* 0x000fee00078e0089 */
[----:B------:R3:W4:Y:S01]  /*c180*/  MUFU.EX2 R194, R80 ;  /* 0x0000005000c27308 */ /* 0x0007220000000800 */
[----:B--2---:R-:W-:Y:S01]  /*c190*/  LDSM.16.MT88.4 R88, [R214+0x1900] ;  /* 0x00190000d658783b */ /* 0x004fe20000004200 */
[-C--:B-1----:R-:W-:Y:S08]  /*c1a0*/  HMMA.16816.F32 R52, R72, R84.reuse, R52 ;  /* 0x000000544834723c */ /* 0x082ff00000001834 */
[C---:B------:R-:W-:Y:S01]  /*c1b0*/  HMMA.16816.F32 R56, R76.reuse, R84, R56 ;  /* 0x000000544c38723c */ /* 0x040fe20000001838 */
[--C-:B---3--:R-:W-:Y:S03]  /*c1c0*/  FFMA.FTZ R80, R238, c[0x0][0x2d0], -R71.reuse ;  /* 0x0000b400ee507a23 */ /* 0x108fe60000010847 */
[----:B------:R-:W-:Y:S01]  /*c1d0*/  MOV R238, R136 ;  /* 0x0000008800ee7202 */ /* 0x000fe20000000f00 */
[----:B------:R1:W-:Y:S02]  /*c1e0*/  MUFU.EX2 R192, R80 ;  /* 0x0000005000c07308 */ /* 0x0003e40000000800 */
[----:B------:R-:W-:Y:S01]  /*c1f0*/  FFMA.FTZ R84, R175, c[0x0][0x2d0], -R94 ;  /* 0x0000b400af547a23 */ /* 0x000fe2000001085e */
[-C--:B------:R-:W-:Y:S07]  /*c200*/  HMMA.16816.F32 R60, R76, R86.reuse, R60 ;  /* 0x000000564c3c723c */ /* 0x080fee000000183c */
[--C-:B------:R-:W-:Y:S01]  /*c210*/  FFMA.FTZ R76, R239, c[0x0][0x2d0], -R71.reuse ;  /* 0x0000b400ef4c7a23 */ /* 0x100fe20000010847 */
[----:B------:R-:W-:Y:S01]  /*c220*/  HMMA.16816.F32 R64, R72, R86, R64 ;  /* 0x000000564840723c */ /* 0x000fe20000001840 */
[----:B------:R-:W2:Y:S03]  /*c230*/  MUFU.EX2 R98, R84 ;  /* 0x0000005400627308 */ /* 0x000ea60000000800 */
[----:B----4-:R-:W-:Y:S01]  /*c240*/  F2FP.PACK_AB R78, R194, R193 ;  /* 0x000000c1c24e723e */ /* 0x010fe200000000ff */
[----:B------:R-:W-:Y:S02]  /*c250*/  IMAD.MOV.U32 R239, RZ, RZ, R140 ;  /* 0x000000ffffef7224 */ /* 0x000fe400078e008c */
[----:B------:R-:W-:Y:S02]  /*c260*/  F2FP.PACK_AB R72, R111, R203 ;  /* 0x000000cb6f48723e */ /* 0x000fe400000000ff */
[----:B------:R-:W-:Y:S02]  /*c270*/  F2FP.PACK_AB R73, R109, R110 ;  /* 0x0000006e6d49723e */ /* 0x000fe400000000ff */
[----:B------:R3:W-:Y:S01]  /*c280*/  MUFU.EX2 R190, R76 ;  /* 0x0000004c00be7308 */ /* 0x0007e20000000800 */
[----:B------:R-:W-:Y:S01]  /*c290*/  F2FP.PACK_AB R74, R198, R199 ;  /* 0x000000c7c64a723e */ /* 0x000fe200000000ff */
[----:B-1----:R-:W-:Y:S01]  /*c2a0*/  FFMA.FTZ R80, R172, c[0x0][0x2d0], -R94 ;  /* 0x0000b400ac507a23 */ /* 0x002fe2000001085e */
[----:B------:R-:W-:Y:S07]  /*c2b0*/  F2FP.PACK_AB R75, R197, R196 ;  /* 0x000000c4c54b723e */ /* 0x000fee00000000ff */
        /* <DEDUP_REMOVED lines=11> */
[--C-:B------:R-:W-:Y:S01]  /*c370*/  FFMA.FTZ R80, R245, c[0x0][0x2d0], -R71.reuse ;  /* 0x0000b400f5507a23 */ /* 0x100fe20000010847 */
[-C--:B------:R-:W-:Y:S03]  /*c380*/  HMMA.16816.F32 R12, R76, R82.reuse, R12 ;  /* 0x000000524c0c723c */ /* 0x080fe6000000180c */
[----:B------:R1:W-:Y:S05]  /*c390*/  MUFU.EX2 R123, R80 ;  /* 0x00000050007b7308 */ /* 0x0003ea0000000800 */
[C---:B------:R-:W-:Y:S08]  /*c3a0*/  HMMA.16816.F32 R16, R72.reuse, R82, R16 ;  /* 0x000000524810723c */ /* 0x040ff00000001810 */
[-C--:B------:R-:W-:Y:S08]  /*c3b0*/  HMMA.16816.F32 R20, R72, R84.reuse, R20 ;  /* 0x000000544814723c */ /* 0x080ff00000001814 */
[C---:B------:R-:W-:Y:S01]  /*c3c0*/  HMMA.16816.F32 R24, R76.reuse, R84, R24 ;  /* 0x000000544c18723c */ /* 0x040fe20000001818 */
[----:B-1----:R-:W-:Y:S06]  /*c3d0*/  FFMA.FTZ R80, R247, c[0x0][0x2d0], -R71 ;  /* 0x0000b400f7507a23 */ /* 0x002fec0000010847 */
        /* <DEDUP_REMOVED lines=41> */
[----:B------:R3:W4:Y:S02]  /*c670*/  MUFU.EX2 R175, R76 ;  /* 0x0000004c00af7308 */ /* 0x0007240000000800 */
[----:B------:R-:W-:Y:S02]  /*c680*/  F2FP.PACK_AB R72, R190, R192 ;  /* 0x000000c0be48723e */ /* 0x000fe400000000ff */
[----:B------:R-:W-:Y:S03]  /*c690*/  F2FP.PACK_AB R73, R189, R117 ;  /* 0x00000075bd49723e */ /* 0x000fe600000000ff */
[----:B------:R-:W-:Y:S02]  /*c6a0*/  F2FP.PACK_AB R74, R188, R123 ;  /* 0x0000007bbc4a723e */ /* 0x000fe400000000ff */
[----:B------:R-:W-:Y:S01]  /*c6b0*/  F2FP.PACK_AB R75, R187, R122 ;  /* 0x0000007abb4b723e */ /* 0x000fe200000000ff */
[----:B--2---:R-:W2:Y:S01]  /*c6c0*/  LDSM.16.MT88.4 R80, [R216+0x2100] ;  /* 0x00210000d850783b */ /* 0x004ea20000004200 */
[----:B-----5:R-:W-:Y:S05]  /*c6d0*/  F2FP.PACK_AB R79, R95, R96 ;  /* 0x000000605f4f723e */ /* 0x020fea00000000ff */
[-C--:B-1----:R-:W-:Y:S01]  /*c6e0*/  HMMA.16816.F32 R4, R72, R84.reuse, R4 ;  /* 0x000000544804723c */ /* 0x082fe20000001804 */
[--C-:B---3--:R-:W-:Y:S01]  /*c6f0*/  FFMA.FTZ R76, R252, c[0x0][0x2d0], -R92.reuse ;  /* 0x0000b400fc4c7a23 */ /* 0x108fe2000001085c */
[----:B----4-:R-:W-:Y:S03]  /*c700*/  F2FP.PACK_AB R168, R175, R184 ;  /* 0x000000b8afa8723e */ /* 0x010fe600000000ff */
[----:B------:R1:W3:Y:S02]  /*c710*/  MUFU.EX2 R174, R76 ;  /* 0x0000004c00ae7308 */ /* 0x0002e40000000800 */
[----:B-1----:R-:W-:Y:S02]  /*c720*/  F2FP.PACK_AB R76, R121, R116 ;  /* 0x00000074794c723e */ /* 0x002fe400000000ff */
[----:B---3--:R-:W-:Y:S05]  /*c730*/  F2FP.PACK_AB R169, R172, R174 ;  /* 0x000000aeaca9723e */ /* 0x008fea00000000ff */
[C---:B------:R-:W-:Y:S07]  /*c740*/  HMMA.16816.F32 R8, R76.reuse, R84, R8 ;  /* 0x000000544c08723c */ /* 0x040fee0000001808 */
[--C-:B------:R-:W-:Y:S01]  /*c750*/  FFMA.FTZ R84, R102, c[0x0][0x2d0], -R71.reuse ;  /* 0x0000b40066547a23 */ /* 0x100fe20000010847 */
[-C--:B------:R-:W-:Y:S01]  /*c760*/  HMMA.16816.F32 R12, R76, R86.reuse, R12 ;  /* 0x000000564c0c723c */ /* 0x080fe2000000180c */
[----:B------:R-:W-:Y:S02]  /*c770*/  FFMA.FTZ R71, R101, c[0x0][0x2d0], -R71 ;  /* 0x0000b40065477a23 */ /* 0x000fe40000010847 */
[----:B------:R-:W-:Y:S01]  /*c780*/  LDSM.16.MT88.4 R100, [R216+0x2900] ;  /* 0x00290000d864783b */ /* 0x000fe20000004200 */
[----:B------:R1:W-:Y:S04]  /*c790*/  MUFU.EX2 R173, R84 ;  /* 0x0000005400ad7308 */ /* 0x0003e80000000800 */
[C---:B------:R-:W-:Y:S06]  /*c7a0*/  HMMA.16816.F32 R16, R72.reuse, R86, R16 ;  /* 0x000000564810723c */ /* 0x040fec0000001810 */
[----:B------:R3:W4:Y:S02]  /*c7b0*/  MUFU.EX2 R135, R71 ;  /* 0x0000004700877308 */ /* 0x0007240000000800 */
[-C--:B--2---:R-:W-:Y:S08]  /*c7c0*/  HMMA.16816.F32 R20, R72, R80.reuse, R20 ;  /* 0x000000504814723c */ /* 0x084ff00000001814 */
[C---:B------:R-:W-:Y:S01]  /*c7d0*/  HMMA.16816.F32 R24, R76.reuse, R80, R24 ;  /* 0x000000504c18723c */ /* 0x040fe20000001818 */
[----:B-1----:R-:W1:Y:S07]  /*c7e0*/  LDSM.16.MT88.4 R84, [R215+0x2100] ;  /* 0x00210000d754783b */ /* 0x002e6e0000004200 */
[-C--:B------:R-:W-:Y:S01]  /*c7f0*/  HMMA.16816.F32 R28, R76, R82.reuse, R28 ;  /* 0x000000524c1c723c */ /* 0x080fe2000000181c */
[----:B---3--:R-:W-:Y:S03]  /*c800*/  FFMA.FTZ R71, R147, c[0x0][0x2d0], -R92 ;  /* 0x0000b40093477a23 */ /* 0x008fe6000001085c */
[----:B----4-:R-:W-:Y:S01]  /*c810*/  F2FP.PACK_AB R170, R135, R173 ;  /* 0x000000ad87aa723e */ /* 0x010fe200000000ff */
[----:B------:R-:W-:Y:S01]  /*c820*/  IMAD.MOV.U32 R147, RZ, RZ, R146 ;  /* 0x000000ffff937224 */ /* 0x000fe200078e0092 */
[----:B------:R-:W-:Y:S02]  /*c830*/  MOV R146, R145 ;  /* 0x0000009100927202 */ /* 0x000fe40000000f00 */
[C---:B------:R-:W-:Y:S01]  /*c840*/  HMMA.16816.F32 R32, R72.reuse, R82, R32 ;  /* 0x000000524820723c */ /* 0x040fe20000001820 */
[----:B------:R-:W2:Y:S03]  /*c850*/  LDL.LU R83, [R1+0x10] ;  /* 0x0000100001537983 */ /* 0x000ea60000300800 */
[----:B------:R-:W-:Y:S01]  /*c860*/  FFMA.FTZ R92, R133, c[0x0][0x2d0], -R92 ;  /* 0x0000b400855c7a23 */ /* 0x000fe2000001085c */
[----:B------:R-:W-:Y:S01]  /*c870*/  MOV R145, R134 ;  /* 0x0000008600917202 */ /* 0x000fe20000000f00 */
[----:B------:R-:W-:Y:S01]  /*c880*/  IMAD.MOV.U32 R154, RZ, RZ, R146 ;  /* 0x000000ffff9a7224 */ /* 0x000fe200078e0092 */
[----:B------:R3:W-:Y:S02]  /*c890*/  MUFU.EX2 R134, R71 ;  /* 0x0000004700867308 */ /* 0x0007e40000000800 */
[----:B------:R-:W-:Y:S01]  /*c8a0*/  MOV R153, R145 ;  /* 0x0000009100997202 */ /* 0x000fe20000000f00 */
[-C--:B------:R-:W-:Y:S07]  /*c8b0*/  HMMA.16816.F32 R36, R72, R88.reuse, R36 ;  /* 0x000000584824723c */ /* 0x080fee0000001824 */
[----:B------:R-:W4:Y:S01]  /*c8c0*/  MUFU.EX2 R133, R92 ;  /* 0x0000005c00857308 */ /* 0x000f220000000800 */
[C---:B------:R-:W-:Y:S08]  /*c8d0*/  HMMA.16816.F32 R40, R76.reuse, R88, R40 ;  /* 0x000000584c28723c */ /* 0x040ff00000001828 */
[-C--:B------:R-:W-:Y:S01]  /*c8e0*/  HMMA.16816.F32 R44, R76, R90.reuse, R44 ;  /* 0x0000005a4c2c723c */ /* 0x080fe2000000182c */
[----:B---3--:R-:W-:Y:S03]  /*c8f0*/  FFMA.FTZ R71, R163, c[0x0][0x2d0], -R93 ;  /* 0x0000b400a3477a23 */ /* 0x008fe6000001085d */
[----:B------:R-:W-:Y:S04]  /*c900*/  IMAD.MOV.U32 R163, RZ, RZ, R143 ;  /* 0x000000ffffa37224 */ /* 0x000fe800078e008f */
[C---:B------:R-:W-:Y:S01]  /*c910*/  HMMA.16816.F32 R48, R72.reuse, R90, R48 ;  /* 0x0000005a4830723c */ /* 0x040fe20000001830 */
[----:B------:R3:W-:Y:S03]  /*c920*/  MUFU.EX2 R99, R71 ;  /* 0x0000004700637308 */ /* 0x0007e60000000800 */
[----:B----4-:R-:W-:Y:S04]  /*c930*/  F2FP.PACK_AB R171, R133, R134 ;  /* 0x0000008685ab723e */ /* 0x010fe800000000ff */
[-C--:B-1----:R-:W-:Y:S08]  /*c940*/  HMMA.16816.F32 R52, R72, R84.reuse, R52 ;  /* 0x000000544834723c */ /* 0x082ff00000001834 */
[C---:B------:R-:W-:Y:S08]  /*c950*/  HMMA.16816.F32 R56, R76.reuse, R84, R56 ;  /* 0x000000544c38723c */ /* 0x040ff00000001838 */
[-C--:B------:R-:W-:Y:S01]  /*c960*/  HMMA.16816.F32 R60, R76, R86.reuse, R60 ;  /* 0x000000564c3c723c */ /* 0x080fe2000000183c */
[----:B---3--:R-:W-:Y:S03]  /*c970*/  FFMA.FTZ R71, R159, c[0x0][0x2d0], -R93 ;  /* 0x0000b4009f477a23 */ /* 0x008fe6000001085d */
[----:B------:R-:W-:Y:S01]  /*c980*/  MOV R159, R139 ;  /* 0x0000008b009f7202 */ /* 0x000fe20000000f00 */
[----:B------:R1:W3:Y:S03]  /*c990*/  MUFU.EX2 R92, R71 ;  /* 0x00000047005c7308 */ /* 0x0002e60000000800 */
[----:B------:R-:W-:Y:S08]  /*c9a0*/  HMMA.16816.F32 R64, R72, R86, R64 ;  /* 0x000000564840723c */ /* 0x000ff00000001840 */
[-C--:B------:R-:W-:Y:S07]  /*c9b0*/  HMMA.16816.F32 R136, R168, R148.reuse, R4 ;  /* 0x00000094a888723c */ /* 0x080fee0000001804 */
[----:B------:R-:W-:Y:S01]  /*c9c0*/  FADD.FTZ R4, R237, R69 ;  /* 0x00000045ed047221 */ /* 0x000fe20000010000 */
[----:B------:R-:W-:Y:S01]  /*c9d0*/  MOV R237, R115 ;  /* 0x0000007300ed7202 */ /* 0x000fe20000000f00 */
[----:B------:R-:W-:Y:S03]  /*c9e0*/  FADD.FTZ R6, R236, R68 ;  /* 0x00000044ec067221 */ /* 0x000fe60000010000 */
[----:B------:R-:W-:Y:S01]  /*c9f0*/  FADD.FTZ R4, R154, R4 ;  /* 0x000000049a047221 */ /* 0x000fe20000010000 */
[----:B------:R-:W-:Y:S01]  /*ca00*/  MOV R236, R114 ;  /* 0x0000007200ec7202 */ /* 0x000fe20000000f00 */
[--C-:B-1----:R-:W-:Y:S01]  /*ca10*/  FFMA.FTZ R71, R155, c[0x0][0x2d0], -R93.reuse ;  /* 0x0000b4009b477a23 */ /* 0x102fe2000001085d */
[----:B------:R-:W1:Y:S01]  /*ca20*/  LDSM.16.MT88.4 R112, [R214+0x2900] ;  /* 0x00290000d670783b */ /* 0x000e620000004200 */
[----:B------:R-:W-:Y:S01]  /*ca30*/  FFMA.FTZ R93, R183, c[0x0][0x2d0], -R93 ;  /* 0x0000b400b75d7a23 */ /* 0x000fe2000001085d */
[----:B---3--:R-:W-:Y:S01]  /*ca40*/  F2FP.PACK_AB R124, R92, R99 ;  /* 0x000000635c7c723e */ /* 0x008fe200000000ff */
[----:B------:R-:W-:Y:S01]  /*ca50*/  FADD.FTZ R6, R153, R6 ;  /* 0x0000000699067221 */ /* 0x000fe20000010000 */
[----:B------:R3:W-:Y:S01]  /*ca60*/  MUFU.EX2 R82, R71 ;  /* 0x0000004700527308 */ /* 0x0007e20000000800 */
[----:B------:R-:W-:Y:S01]  /*ca70*/  FADD.FTZ R4, R240, R4 ;  /* 0x00000004f0047221 */ /* 0x000fe20000010000 */
[----:B------:R-:W-:Y:S08]  /*ca80*/  MOV R155, R147 ;  /* 0x00000093009b7202 */ /* 0x000ff00000000f00 */
[----:B------:R-:W4:Y:S01]  /*ca90*/  MUFU.EX2 R93, R93 ;  /* 0x0000005d005d7308 */ /* 0x000f220000000800 */
[--C-:B---3--:R-:W-:Y:S09]  /*caa0*/  FFMA.FTZ R71, R178, c[0x0][0x2d0], -R94.reuse ;  /* 0x0000b400b2477a23 */ /* 0x108ff2000001085e */
[----:B------:R3:W-:Y:S01]  /*cab0*/  MUFU.EX2 R80, R71 ;  /* 0x0000004700507308 */ /* 0x0007e20000000800 */
[----:B----4-:R-:W-:Y:S01]  /*cac0*/  F2FP.PACK_AB R126, R93, R82 ;  /* 0x000000525d7e723e */ /* 0x010fe200000000ff */
[--C-:B---3--:R-:W-:Y:S08]  /*cad0*/  FFMA.FTZ R71, R179, c[0x0][0x2d0], -R94.reuse ;  /* 0x0000b400b3477a23 */ /* 0x108ff0000001085e */
[----:B------:R3:W4:Y:S02]  /*cae0*/  MUFU.EX2 R81, R71 ;  /* 0x0000004700517308 */ /* 0x0007240000000800 */
[--C-:B---3--:R-:W-:Y:S01]  /*caf0*/  FFMA.FTZ R71, R180, c[0x0][0x2d0], -R94.reuse ;  /* 0x0000b400b4477a23 */ /* 0x108fe2000001085e */
[----:B----4-:R-:W-:Y:S01]  /*cb00*/  F2FP.PACK_AB R125, R81, R80 ;  /* 0x00000050517d723e */ /* 0x010fe200000000ff */
[----:B------:R-:W-:Y:S02]  /*cb10*/  FFMA.FTZ R94, R70, c[0x0][0x2d0], -R94 ;  /* 0x0000b400465e7a23 */ /* 0x000fe4000001085e */
[----:B------:R-:W3:Y:S04]  /*cb20*/  LDL.LU R70, [R1+0x14] ;  /* 0x0000140001467983 */ /* 0x000ee80000300800 */
[----:B------:R-:W-:Y:S10]  /*cb30*/  MUFU.EX2 R71, R71 ;  /* 0x0000004700477308 */ /* 0x000ff40000000800 */
[----:B------:R-:W4:Y:S02]  /*cb40*/  MUFU.EX2 R94, R94 ;  /* 0x0000005e005e7308 */ /* 0x000f240000000800 */
[----:B----4-:R-:W-:Y:S07]  /*cb50*/  F2FP.PACK_AB R127, R94, R71 ;  /* 0x000000475e7f723e */ /* 0x010fee00000000ff */
[C---:B------:R-:W-:Y:S01]  /*cb60*/  HMMA.16816.F32 R140, R124.reuse, R148, R8 ;  /* 0x000000947c8c723c */ /* 0x040fe20000001808 */
[----:B--2---:R-:W-:Y:S01]  /*cb70*/  FFMA.FTZ R2, R2, R83, R152 ;  /* 0x0000005302027223 */ /* 0x004fe20000010098 */
[----:B------:R-:W-:Y:S06]  /*cb80*/  MOV R152, R144 ;  /* 0x0000009000987202 */ /* 0x000fec0000000f00 */
[-C--:B------:R-:W-:Y:S01]  /*cb90*/  HMMA.16816.F32 R144, R124, R150.reuse, R12 ;  /* 0x000000967c90723c */ /* 0x080fe2000000180c */
[----:B------:R-:W-:Y:S04]  /*cba0*/  FADD.FTZ R2, R155, R2 ;  /* 0x000000029b027221 */ /* 0x000fe80000010000 */
[----:B------:R-:W-:Y:S02]  /*cbb0*/  FADD.FTZ R5, R152, R2 ;  /* 0x0000000298057221 */ /* 0x000fe40000010000 */
[----:B------:R-:W-:Y:S01]  /*cbc0*/  FADD.FTZ R2, R239, R6 ;  /* 0x00000006ef027221 */ /* 0x000fe20000010000 */
[C---:B------:R-:W-:Y:S01]  /*cbd0*/  HMMA.16816.F32 R148, R168.reuse, R150, R16 ;  /* 0x00000096a894723c */ /* 0x040fe20000001810 */
[----:B------:R-:W-:Y:S07]  /*cbe0*/  FADD.FTZ R6, R158, R4 ;  /* 0x000000049e067221 */ /* 0x000fee0000010000 */
[-C--:B------:R-:W-:Y:S01]  /*cbf0*/  HMMA.16816.F32 R152, R168, R100.reuse, R20 ;  /* 0x00000064a898723c */ /* 0x080fe20000001814 */
[----:B---3--:R-:W-:Y:S03]  /*cc00*/  FFMA.FTZ R8, R0, R70, R131 ;  /* 0x0000004600087223 */ /* 0x008fe60000010083 */
[----:B------:R-:W-:Y:S02]  /*cc10*/  FADD.FTZ R0, R159, R5 ;  /* 0x000000059f007221 */ /* 0x000fe40000010000 */
[----:B------:R-:W-:Y:S01]  /*cc20*/  FADD.FTZ R8, R132, R8 ;  /* 0x0000000884087221 */ /* 0x000fe20000010000 */
[----:B------:R-:W-:Y:S01]  /*cc30*/  MOV R132, R129 ;  /* 0x0000008100847202 */ /* 0x000fe20000000f00 */
        /* <DEDUP_REMOVED lines=18> */
[----:B------:R-:W2:Y:S02]  /*cd60*/  LDSM.16.MT88.4 R4, [R215+0x2900] ;  /* 0x00290000d704783b */ /* 0x000ea40000004200 */
        /* <DEDUP_REMOVED lines=41> */
[-C--:B--2---:R-:W-:Y:S01]  /*d000*/  HMMA.16816.F32 R116, R168, R4.reuse, R52 ;  /* 0x00000004a874723c */ /* 0x084fe20000001834 */
        /* <DEDUP_REMOVED lines=8> */
[----:B------:R-:W-:Y:S02]  /*d090*/  FADD.FTZ R0, R188, R11 ;  /* 0x0000000bbc007221 */ /* 0x000fe40000010000 */
[----:B------:R-:W-:Y:S04]  /*d0a0*/  IMAD.MOV.U32 R131, RZ, RZ, R130 ;  /* 0x000000ffff837224 */ /* 0x000fe800078e0082 */
        /* <DEDUP_REMOVED lines=17> */
[----:B------:R-:W-:Y:S02]  /*d1c0*/  FADD.FTZ R6, R135, R0 ;  /* 0x0000000087067221 */ /* 0x000fe40000010000 */
        /* <DEDUP_REMOVED lines=8> */
[----:B------:R-:W-:Y:S03]  /*d250*/  FADD.FTZ R0, R94, R0 ;  /* 0x000000005e007221 */ /* 0x000fe60000010000 */
[----:B------:R1:W-:Y:S04]  /*d260*/  STL [R1+0x10], R2 ;  /* 0x0000100201007387 */ /* 0x0003e80000100800 */
[----:B------:R1:W-:Y:S01]  /*d270*/  STL [R1+0x14], R0 ;  /* 0x0000140001007387 */ /* 0x0003e20000100800 */
[----:B------:R-:W-:-:S05]  /*d280*/  @P0 BRA `(.L_x_916) ;  /* 0xffffa49000000947 */ /* 0x000fca000383ffff */
.L_x_899:
        /* <DEDUP_REMOVED lines=24> */
.L_x_918:
[----:B------:R-:W-:Y:S02]  /*d410*/  ULDC UR4, c[0x0][0x32c] ;  /* 0x0000cb0000047ab9 */ /* 0x000fe40000000800 */
[----:B------:R-:W-:-:S03]  /*d420*/  UISETP.NE.AND UP0, UPT, UR4, 0x1, UPT ;  /* 0x000000010400788c */ /* 0x000fc6000bf05270 */
[----:B------:R-:W-:Y:S02]  /*d430*/  ULDC.64 UR4, c[0x0][0x330] ;  /* 0x0000cc0000047ab9 */ /* 0x000fe40000000a00 */
[----:B------:R-:W-:-:S06]  /*d440*/  UIMAD.WIDE.U32 UR14, UR7, UR4, URZ ;  /* 0x00000004070e72a5 */ /* 0x000fcc000f8e003f */
[----:B------:R-:W-:Y:S02]  /*d450*/  @UP0 USHF.R.U32.HI UR7, URZ, UR5, UR15 ;  /* 0x000000053f070299 */ /* 0x000fe4000801160f */
.L_x_919:
[----:B------:R-:W-:Y:S02]  /*d460*/  ULDC UR4, c[0x0][0x32c] ;  /* 0x0000cb0000047ab9 */ /* 0x000fe40000000800 */
[----:B------:R-:W-:-:S04]  /*d470*/  UIMAD UR4, UR7, UR4, URZ ;  /* 0x00000004070472a4 */ /* 0x000fc8000f8e023f */
[----:B------:R-:W-:-:S04]  /*d480*/  UISETP.LT.AND UP0, UPT, UR6, UR4, UPT ;  /* 0x000000040600728c */ /* 0x000fc8000bf01270 */
[----:B------:R-:W-:-:S04]  /*d490*/  USEL UR6, UR6, UR4, !UP0 ;  /* 0x0000000406067287 */ /* 0x000fc8000c000000 */
.L_x_917:
        /* <DEDUP_REMOVED lines=12> */
[----:B------:R-:W-:Y:S01]  /*d560*/  MOV R134, R128 ;  /* 0x0000008000867202 */ /* 0x000fe20000000f00 */
[----:B------:R-:W-:Y:S01]  /*d570*/  IMAD.MOV.U32 R250, RZ, RZ, c[0x0][0x1e4] ;  /* 0x00007900fffa7624 */ /* 0x000fe200078e00ff */
[----:B------:R-:W-:Y:S02]  /*d580*/  MOV R249, c[0x0][0x1e0] ;  /* 0x0000780000f97a02 */ /* 0x000fe40000000f00 */
.L_x_921:
[----:B------:R-:W-:Y:S04]  /*d590*/  DEPBAR.LE SB0, 0x0 ;  /* 0x000080000000791a */ /* 0x000fe80000000000 */
[----:B------:R-:W-:Y:S01]  /*d5a0*/  BAR.SYNC.DEFER_BLOCKING 0x0 ;  /* 0x0000000000007b1d */ /* 0x000fe20000010000 */
[C---:B------:R-:W-:Y:S02]  /*d5b0*/  ISETP.LT.AND P0, PT, R230.reuse, UR8, PT ;  /* 0x00000008e6007c0c */ /* 0x040fe4000bf01270 */
[C---:B------:R-:W-:Y:S11]  /*d5c0*/  IADD3 R229, R230.reuse, -0x1, RZ ;  /* 0xffffffffe6e57810 */ /* 0x040ff60007ffe0ff */
[----:B------:R-:W-:Y:S01]  /*d5d0*/  @!P0 SHF.R.S32.HI R2, RZ, 0x1f, R230 ;  /* 0x0000001fff028819 */ /* 0x000fe200000114e6 */
[----:B------:R-:W-:Y:S04]  /*d5e0*/  @!P0 IMAD.WIDE.U32 R128, R230, c[0x0][0x208], RZ ;  /* 0x00008200e6808a25 */ /* 0x000fe800078e00ff */
[----:B------:R-:W-:Y:S04]  /*d5f0*/  @!P0 IMAD R2, R2, c[0x0][0x208], RZ ;  /* 0x0000820002028a24 */ /* 0x000fe800078e02ff */
[----:B------:R-:W-:Y:S01]  /*d600*/  @!P0 IMAD R2, R230, c[0x0][0x20c], R2 ;  /* 0x00008300e6028a24 */ /* 0x000fe200078e0202 */
[----:B------:R-:W2:Y:S04]  /*d610*/  LDL.64 R202, [R1+0x30] ;  /* 0x0000300001ca7983 */ /* 0x000ea80000100a00 */
[----:B------:R-:W-:Y:S02]  /*d620*/  @!P0 IADD3 R129, R129, R2, RZ ;  /* 0x0000000281818210 */ /* 0x000fe40007ffe0ff */
[----:B------:R-:W3:Y:S06]  /*d630*/  LDL.64 R200, [R1+0x40] ;  /* 0x0000400001c87983 */ /* 0x000eec0000100a00 */
[----:B-----5:R-:W-:Y:S08]  /*d640*/  LDSM.16.M88.4 R96, [R219+0x6100] ;  /* 0x00610000db60783b */ /* 0x020ff00000000200 */
[----:B------:R-:W1:Y:S08]  /*d650*/  LDSM.16.M88.4 R16, [R212+0x3100] ;  /* 0x00310000d410783b */ /* 0x000e700000000200 */
[----:B------:R-:W4:Y:S08]  /*d660*/  LDSM.16.M88.4 R92, [R219+0x8100] ;  /* 0x00810000db5c783b */ /* 0x000f300000000200 */
[----:B------:R-:W4:Y:S08]  /*d670*/  LDSM.16.M88.4 R32, [R212+0x3900] ;  /* 0x00390000d420783b */ /* 0x000f300000000200 */
[----:B------:R-:W3:Y:S06]  /*d680*/  LDL.64 R232, [R1+0x38] ;  /* 0x0000380001e87983 */ /* 0x000eec0000100a00 */
[----:B------:R-:W4:Y:S08]  /*d690*/  LDSM.16.M88.4 R48, [R212+0x4100] ;  /* 0x00410000d430783b */ /* 0x000f300000000200 */
[----:B------:R-:W4:Y:S01]  /*d6a0*/  LDSM.16.M88.4 R64, [R212+0x4900] ;  /* 0x00490000d440783b */ /* 0x000f220000000200 */
[-C--:B-1----:R-:W-:Y:S07]  /*d6b0*/  HMMA.16816.F32 R4, R96, R16.reuse, RZ ;  /* 0x000000106004723c */ /* 0x082fee00000018ff */
[----:B------:R-:W1:Y:S01]  /*d6c0*/  LDSM.16.M88.4 R80, [R212+0x5100] ;  /* 0x00510000d450783b */ /* 0x000e620000000200 */
[C---:B----4-:R-:W-:Y:S07]  /*d6d0*/  HMMA.16816.F32 R8, R92.reuse, R16, RZ ;  /* 0x000000105c08723c */ /* 0x050fee00000018ff */
[----:B------:R-:W4:Y:S01]  /*d6e0*/  LDSM.16.M88.4 R172, [R212+0x5900] ;  /* 0x00590000d4ac783b */ /* 0x000f220000000200 */
[-C--:B------:R-:W-:Y:S07]  /*d6f0*/  HMMA.16816.F32 R12, R92, R18.reuse, RZ ;  /* 0x000000125c0c723c */ /* 0x080fee00000018ff */
[----:B------:R-:W-:Y:S01]  /*d700*/  LDSM.16.M88.4 R176, [R222+0x6100] ;  /* 0x00610000deb0783b */ /* 0x000fe20000000200 */
[C---:B------:R-:W-:Y:S07]  /*d710*/  HMMA.16816.F32 R16, R96.reuse, R18, RZ ;  /* 0x000000126010723c */ /* 0x040fee00000018ff */
[----:B------:R-:W1:Y:S01]  /*d720*/  LDSM.16.M88.4 R180, [R223] ;  /* 0x00000000dfb4783b */ /* 0x000e620000000200 */
[-C--:B------:R-:W-:Y:S07]  /*d730*/  HMMA.16816.F32 R20, R96, R32.reuse, RZ ;  /* 0x000000206014723c */ /* 0x080fee00000018ff */
[----:B------:R-:W1:Y:S01]  /*d740*/  LDSM.16.M88.4 R184, [R222+0x8100] ;  /* 0x00810000deb8783b */ /* 0x000e620000000200 */
[C---:B------:R-:W-:Y:S07]  /*d750*/  HMMA.16816.F32 R24, R92.reuse, R32, RZ ;  /* 0x000000205c18723c */ /* 0x040fee00000018ff */
[----:B------:R-:W1:Y:S01]  /*d760*/  LDSM.16.M88.4 R188, [R228] ;  /* 0x00000000e4bc783b */ /* 0x000e620000000200 */
[-C--:B------:R-:W-:Y:S07]  /*d770*/  HMMA.16816.F32 R28, R92, R34.reuse, RZ ;  /* 0x000000225c1c723c */ /* 0x080fee00000018ff */
[----:B------:R-:W1:Y:S01]  /*d780*/  LDSM.16.M88.4 R192, [R227] ;  /* 0x00000000e3c0783b */ /* 0x000e620000000200 */
[C---:B------:R-:W-:Y:S07]  /*d790*/  HMMA.16816.F32 R32, R96.reuse, R34, RZ ;  /* 0x000000226020723c */ /* 0x040fee00000018ff */
[----:B------:R-:W3:Y:S01]  /*d7a0*/  LDL.64 R234, [R1+0x28] ;  /* 0x0000280001ea7983 */ /* 0x000ee20000100a00 */
[-C--:B------:R-:W-:Y:S05]  /*d7b0*/  HMMA.16816.F32 R36, R96, R48.reuse, RZ ;  /* 0x000000306024723c */ /* 0x080fea00000018ff */
[----:B------:R-:W3:Y:S03]  /*d7c0*/  LDL.LU R252, [R1+0x10] ;  /* 0x0000100001fc7983 */ /* 0x000ee60000300800 */
[C---:B------:R-:W-:Y:S01]  /*d7d0*/  HMMA.16816.F32 R40, R92.reuse, R48, RZ ;  /* 0x000000305c28723c */ /* 0x040fe200000018ff */
[----:B------:R-:W3:Y:S07]  /*d7e0*/  LDL.LU R251, [R1+0x14] ;  /* 0x0000140001fb7983 */ /* 0x000eee0000300800 */
        /* <DEDUP_REMOVED lines=10> */
[-C--:B----4-:R-:W-:Y:S08]  /*d890*/  HMMA.16816.F32 R84, R96, R172.reuse, RZ ;  /* 0x000000ac6054723c */ /* 0x090ff000000018ff */
        /* <DEDUP_REMOVED lines=8> */
[----:B------:R-:W4:Y:S07]  /*d920*/  LDSM.16.M88.4 R180, [R225] ;  /* 0x00000000e1b4783b */ /* 0x000f2e0000000200 */
[-C--:B------:R-:W-:Y:S08]  /*d930*/  HMMA.16816.F32 R20, R176, R188.reuse, R20 ;  /* 0x000000bcb014723c */ /* 0x080ff00000001814 */
[C---:B------:R-:W-:Y:S08]  /*d940*/  HMMA.16816.F32 R24, R184.reuse, R188, R24 ;  /* 0x000000bcb818723c */ /* 0x040ff00000001818 */
[-C--:B------:R-:W-:Y:S04]  /*d950*/  HMMA.16816.F32 R28, R184, R190.reuse, R28 ;  /* 0x000000beb81c723c */ /* 0x080fe8000000181c */
[----:B--2---:R-:W-:Y:S02]  /*d960*/  @!P0 MOV R3, R203 ;  /* 0x000000cb00038202 */ /* 0x004fe40000000f00 */
[----:B---3--:R-:W-:Y:S02]  /*d970*/  @!P0 MOV R2, R200 ;  /* 0x000000c800028202 */ /* 0x008fe40000000f00 */
[C---:B------:R-:W-:Y:S01]  /*d980*/  HMMA.16816.F32 R32, R176.reuse, R190, R32 ;  /* 0x000000beb020723c */ /* 0x040fe20000001820 */
[----:B------:R-:W2:Y:S03]  /*d990*/  LDSM.16.M88.4 R188, [R224] ;  /* 0x00000000e0bc783b */ /* 0x000ea60000000200 */
[----:B------:R-:W-:Y:S04]  /*d9a0*/  @!P0 IMAD.WIDE.U32 R2, R128, 0x60, R2 ;  /* 0x0000006080028825 */ /* 0x000fe800078e0002 */
[-C--:B------:R-:W-:Y:S04]  /*d9b0*/  HMMA.16816.F32 R36, R176, R192.reuse, R36 ;  /* 0x000000c0b024723c */ /* 0x080fe80000001824 */
[----:B------:R-:W-:Y:S01]  /*d9c0*/  @!P0 IMAD R128, R129, 0x60, RZ ;  /* 0x0000006081808824 */ /* 0x000fe200078e02ff */
[----:B------:R-:W-:Y:S03]  /*d9d0*/  @!P0 LEA R198, P1, R2, c[0x0][0x1f8], 0x1 ;  /* 0x00007e0002c68a11 */ /* 0x000fe600078208ff */
[C---:B------:R-:W-:Y:S04]  /*d9e0*/  HMMA.16816.F32 R40, R184.reuse, R192, R40 ;  /* 0x000000c0b828723c */ /* 0x040fe80000001828 */
[----:B------:R-:W-:Y:S02]  /*d9f0*/  @!P0 IADD3 R3, R3, R128, RZ ;  /* 0x0000008003038210 */ /* 0x000fe40007ffe0ff */
[----:B------:R-:W-:Y:S02]  /*da00*/  @!P0 IADD3 R196, P2, R198, UR10, RZ ;  /* 0x0000000ac6c48c10 */ /* 0x000fe4000ff5e0ff */
[-C--:B------:R-:W-:Y:S04]  /*da10*/  HMMA.16816.F32 R44, R184, R194.reuse, R44 ;  /* 0x000000c2b82c723c */ /* 0x080fe8000000182c */
[----:B------:R-:W-:Y:S02]  /*da20*/  @!P0 LEA.HI.X R199, R2, c[0x0][0x1fc], R3, 0x1, P1 ;  /* 0x00007f0002c78a11 */ /* 0x000fe400008f0c03 */
[----:B------:R-:W-:Y:S02]  /*da30*/  @!P0 IADD3 R132, P1, R196, UR10, RZ ;  /* 0x0000000ac4848c10 */ /* 0x000fe4000ff3e0ff */
[C---:B------:R-:W-:Y:S01]  /*da40*/  HMMA.16816.F32 R48, R176.reuse, R194, R48 ;  /* 0x000000c2b030723c */ /* 0x040fe20000001830 */
[----:B------:R-:W-:Y:S01]  /*da50*/  @!PT LDS RZ, [RZ] ;  /* 0x00000000fffff984 */ /* 0x000fe20000000800 */
[----:B------:R-:W-:Y:S01]  /*da60*/  @!PT LDS RZ, [RZ] ;  /* 0x00000000fffff984 */ /* 0x000fe20000000800 */
[----:B------:R-:W-:Y:S01]  /*da70*/  @!PT LDS RZ, [RZ] ;  /* 0x00000000fffff984 */ /* 0x000fe20000000800 */
[----:B------:R3:W-:Y:S03]  /*da80*/  @!P0 LDGSTS.E.BYPASS.LTC128B.128 [R231+0x100], [R198.64], !P6 ;  /* 0x00100000c6e78fae */ /* 0x0007e6000f101d4c */
[----:B------:R-:W-:Y:S02]  /*da90*/  @!P0 IADD3.X R197, R199, UR9, RZ, P2, !PT ;  /* 0x00000009c7c58c10 */ /* 0x000fe400097fe4ff */
[----:B------:R-:W-:Y:S02]  /*daa0*/  @!P0 IADD3 R128, P3, R132, UR10, RZ ;  /* 0x0000000a84808c10 */ /* 0x000fe4000ff7e0ff */
[-C--:B-1----:R-:W-:Y:S01]  /*dab0*/  HMMA.16816.F32 R52, R176, R172.reuse, R52 ;  /* 0x000000acb034723c */ /* 0x082fe20000001834 */
[----:B------:R3:W-:Y:S03]  /*dac0*/  @!P0 LDGSTS.E.BYPASS.LTC128B.128 [R231+0x900], [R196.64], !P6 ;  /* 0x00900000c4e78fae */ /* 0x0007e6000f101d4c */
[----:B------:R-:W-:Y:S02]  /*dad0*/  @!P0 IADD3.X R133, R197, UR9, RZ, P1, !PT ;  /* 0x00000009c5858c10 */ /* 0x000fe40008ffe4ff */
[----:B------:R-:W-:Y:S02]  /*dae0*/  @!P0 IADD3 R2, P2, R128, UR10, RZ ;  /* 0x0000000a80028c10 */ /* 0x000fe4000ff5e0ff */
[C---:B------:R-:W-:Y:S01]  /*daf0*/  HMMA.16816.F32 R56, R184.reuse, R172, R56 ;  /* 0x000000acb838723c */ /* 0x040fe20000001838 */
[----:B------:R1:W-:Y:S03]  /*db00*/  @!P0 LDGSTS.E.BYPASS.LTC128B.128 [R231+0x1100], [R132.64], !P6 ;  /* 0x0110000084e78fae */ /* 0x0003e6000f101d4c */
[----:B------:R-:W-:Y:S02]  /*db10*/  @!P0 IADD3.X R129, R133, UR9, RZ, P3, !PT ;  /* 0x0000000985818c10 */ /* 0x000fe40009ffe4ff */
[----:B------:R-:W-:Y:S02]  /*db20*/  @!P0 IADD3 R192, P1, R2, UR10, RZ ;  /* 0x0000000a02c08c10 */ /* 0x000fe4000ff3e0ff */
[-C--:B------:R-:W-:Y:S01]  /*db30*/  HMMA.16816.F32 R60, R184, R174.reuse, R60 ;  /* 0x000000aeb83c723c */ /* 0x080fe2000000183c */
[----:B------:R1:W-:Y:S03]  /*db40*/  @!P0 LDGSTS.E.BYPASS.LTC128B.128 [R231+0x1900], [R128.64], !P6 ;  /* 0x0190000080e78fae */ /* 0x0003e6000f101d4c */
[----:B------:R-:W-:Y:S04]  /*db50*/  @!P0 IADD3.X R3, R129, UR9, RZ, P2, !PT ;  /* 0x0000000981038c10 */ /* 0x000fe800097fe4ff */
[C---:B------:R-:W-:Y:S01]  /*db60*/  HMMA.16816.F32 R64, R176.reuse, R174, R64 ;  /* 0x000000aeb040723c */ /* 0x040fe20000001840 */
[----:B------:R1:W-:Y:S03]  /*db70*/  @!P0 LDGSTS.E.BYPASS.LTC128B.128 [R231+0x2100], [R2.64], !P6 ;  /* 0x0210000002e78fae */ /* 0x0003e6000f101d4c */
[----:B------:R-:W-:Y:S04]  /*db80*/  @!P0 IADD3.X R193, R3, UR9, RZ, P1, !PT ;  /* 0x0000000903c18c10 */ /* 0x000fe80008ffe4ff */
[-C--:B----4-:R-:W-:Y:S01]  /*db90*/  HMMA.16816.F32 R68, R176, R180.reuse, R68 ;  /* 0x000000b4b044723c */ /* 0x090fe20000001844 */
[----:B------:R4:W-:Y:S02]  /*dba0*/  @!P0 LDGSTS.E.BYPASS.LTC128B.128 [R231+0x2900], [R192.64], !P6 ;  /* 0x02900000c0e78fae */ /* 0x0009e4000f101d4c */
[----:B------:R-:W-:Y:S05]  /*dbb0*/  ISETP.GT.AND P0, PT, R230, UR8, PT ;  /* 0x00000008e6007c0c */ /* 0x000fea000bf04270 */
[C---:B------:R-:W-:Y:S01]  /*dbc0*/  HMMA.16816.F32 R72, R184.reuse, R180, R72 ;  /* 0x000000b4b848723c */ /* 0x040fe20000001848 */
[----:B---3--:R-:W-:Y:S07]  /*dbd0*/  LDSM.16.M88.4 R196, [R218+0x3100] ;  /* 0x00310000dac4783b */ /* 0x008fee0000000200 */
[-C--:B------:R-:W-:Y:S01]  /*dbe0*/  HMMA.16816.F32 R76, R184, R182.reuse, R76 ;  /* 0x000000b6b84c723c */ /* 0x080fe2000000184c */
[----:B------:R-:W0:Y:S07]  /*dbf0*/  LDGDEPBAR ;  /* 0x00000000000079af */ /* 0x000e2e0000000000 */
[C---:B------:R-:W-:Y:S01]  /*dc00*/  HMMA.16816.F32 R80, R176.reuse, R182, R80 ;  /* 0x000000b6b050723c */ /* 0x040fe20000001850 */
[----:B------:R-:W-:Y:S07]  /*dc10*/  LDSM.16.M88.4 R200, [R220+0x8100] ;  /* 0x00810000dcc8783b */ /* 0x000fee0000000200 */
[-C--:B--2---:R-:W-:Y:S01]  /*dc20*/  HMMA.16816.F32 R84, R176, R188.reuse, R84 ;  /* 0x000000bcb054723c */ /* 0x084fe20000001854 */
[----:B----4-:R-:W2:Y:S07]  /*dc30*/  LDSM.16.M88.4 R192, [R220+0x6100] ;  /* 0x00610000dcc0783b */ /* 0x010eae0000000200 */
[C---:B------:R-:W-:Y:S01]  /*dc40*/  HMMA.16816.F32 R88, R184.reuse, R188, R88 ;  /* 0x000000bcb858723c */ /* 0x040fe20000001858 */
[----:B------:R-:W3:Y:S07]  /*dc50*/  LDSM.16.M88.4 R204, [R218+0x3900] ;  /* 0x00390000dacc783b */ /* 0x000eee0000000200 */
[-C--:B------:R-:W-:Y:S01]  /*dc60*/  HMMA.16816.F32 R92, R184, R190.reuse, R92 ;  /* 0x000000beb85c723c */ /* 0x080fe2000000185c */
[----:B------:R-:W4:Y:S07]  /*dc70*/  LDSM.16.M88.4 R208, [R218+0x4100] ;  /* 0x00410000dad0783b */ /* 0x000f2e0000000200 */
[----:B------:R-:W-:Y:S01]  /*dc80*/  HMMA.16816.F32 R96, R176, R190, R96 ;  /* 0x000000beb060723c */ /* 0x000fe20000001860 */
[----:B------:R-:W1:Y:S08]  /*dc90*/  LDSM.16.M88.4 R172, [R218+0x4900] ;  /* 0x00490000daac783b */ /* 0x000e700000000200 */
[----:B------:R-:W1:Y:S01]  /*dca0*/  LDSM.16.M88.4 R176, [R218+0x5100] ;  /* 0x00510000dab0783b */ /* 0x000e620000000200 */
[-C--:B--2---:R-:W-:Y:S07]  /*dcb0*/  HMMA.16816.F32 R4, R192, R196.reuse, R4 ;  /* 0x000000c4c004723c */ /* 0x084fee0000001804 */
[----:B------:R-:W2:Y:S01]  /*dcc0*/  LDSM.16.M88.4 R180, [R218+0x5900] ;  /* 0x00590000dab4783b */ /* 0x000ea20000000200 */
[C---:B------:R-:W-:Y:S07]  /*dcd0*/  HMMA.16816.F32 R8, R200.reuse, R196, R8 ;  /* 0x000000c4c808723c */ /* 0x040fee0000001808 */
[----:B------:R-:W-:Y:S01]  /*dce0*/  LDSM.16.M88.4 R184, [R221+0x6100] ;  /* 0x00610000ddb8783b */ /* 0x000fe20000000200 */
[-C--:B------:R-:W-:Y:S07]  /*dcf0*/  HMMA.16816.F32 R12, R200, R198.reuse, R12 ;  /* 0x000000c6c80c723c */ /* 0x080fee000000180c */
[----:B------:R-:W1:Y:S01]  /*dd00*/  LDSM.16.M88.4 R188, [R217] ;  /* 0x00000000d9bc783b */ /* 0x000e620000000200 */
[C---:B------:R-:W-:Y:S07]  /*dd10*/  HMMA.16816.F32 R16, R192.reuse, R198, R16 ;  /* 0x000000c6c010723c */ /* 0x040fee0000001810 */
[----:B------:R-:W-:Y:S01]  /*dd20*/  LDSM.16.M88.4 R196, [R217+0x800] ;  /* 0x00080000d9c4783b */ /* 0x000fe20000000200 */
        /* <DEDUP_REMOVED lines=10> */
[-C--:B-1----:R-:W-:Y:S08]  /*ddd0*/  HMMA.16816.F32 R52, R192, R172.reuse, R52 ;  /* 0x000000acc034723c */ /* 0x082ff00000001834 */
        /* <DEDUP_REMOVED lines=8> */
[----:B------:R-:W3:Y:S07]  /*de60*/  LDSM.16.M88.4 R176, [R217+0x2000] ;  /* 0x00200000d9b0783b */ /* 0x000eee0000000200 */
[-C--:B--2---:R-:W-:Y:S08]  /*de70*/  HMMA.16816.F32 R84, R192, R180.reuse, R84 ;  /* 0x000000b4c054723c */ /* 0x084ff00000001854 */
[C---:B------:R-:W-:Y:S08]  /*de80*/  HMMA.16816.F32 R88, R200.reuse, R180, R88 ;  /* 0x000000b4c858723c */ /* 0x040ff00000001858 */
[-C--:B------:R-:W-:Y:S08]  /*de90*/  HMMA.16816.F32 R92, R200, R182.reuse, R92 ;  /* 0x000000b6c85c723c */ /* 0x080ff0000000185c */
[----:B------:R-:W-:Y:S01]  /*dea0*/  HMMA.16816.F32 R96, R192, R182, R96 ;  /* 0x000000b6c060723c */ /* 0x000fe20000001860 */
[----:B------:R-:W2:Y:S01]  /*deb0*/  LDSM.16.M88.4 R180, [R217+0x2800] ;  /* 0x00280000d9b4783b */ /* 0x000ea20000000200 */
[----:B------:R-:W-:Y:S06]  /*dec0*/  DEPBAR.LE SB0, 0x0 ;  /* 0x000080000000791a */ /* 0x000fec0000000000 */
[-C--:B------:R-:W-:Y:S01]  /*ded0*/  HMMA.16816.F32 R4, R184, R188.reuse, R4 ;  /* 0x000000bcb804723c */ /* 0x080fe20000001804 */
[----:B------:R-:W-:Y:S07]  /*dee0*/  BAR.SYNC.DEFER_BLOCKING 0x0 ;  /* 0x0000000000007b1d */ /* 0x000fee0000010000 */
[C---:B-1----:R-:W-:Y:S08]  /*def0*/  HMMA.16816.F32 R8, R172.reuse, R188, R8 ;  /* 0x000000bcac08723c */ /* 0x042ff00000001808 */
[-C--:B------:R-:W-:Y:S08]  /*df00*/  HMMA.16816.F32 R12, R172, R190.reuse, R12 ;  /* 0x000000beac0c723c */ /* 0x080ff0000000180c */
[C---:B------:R-:W-:Y:S04]  /*df10*/  HMMA.16816.F32 R16, R184.reuse, R190, R16 ;  /* 0x000000beb810723c */ /* 0x040fe80000001810 */
[----:B------:R-:W-:Y:S02]  /*df20*/  FMNMX.FTZ R2, R4, R0, !PT ;  /* 0x0000000004027209 */ /* 0x000fe40007810000 */
[----:B------:R-:W-:Y:S02]  /*df30*/  FMNMX.FTZ R3, R6, R131, !PT ;  /* 0x0000008306037209 */ /* 0x000fe40007810000 */
[-C--:B------:R-:W-:Y:S04]  /*df40*/  HMMA.16816.F32 R20, R184, R196.reuse, R20 ;  /* 0x000000c4b814723c */ /* 0x080fe80000001814 */
[----:B------:R-:W-:Y:S02]  /*df50*/  FMNMX.FTZ R2, R5, R2, !PT ;  /* 0x0000000205027209 */ /* 0x000fe40007810000 */
[----:B------:R-:W-:Y:S02]  /*df60*/  FMNMX.FTZ R3, R7, R3, !PT ;  /* 0x0000000307037209 */ /* 0x000fe40007810000 */
[C---:B------:R-:W-:Y:S04]  /*df70*/  HMMA.16816.F32 R24, R172.reuse, R196, R24 ;  /* 0x000000c4ac18723c */ /* 0x040fe80000001818 */
[----:B------:R-:W-:Y:S04]  /*df80*/  FMNMX.FTZ R128, R8, R134, !PT ;  /* 0x0000008608807209 */ /* 0x000fe80007810000 */
        /* <DEDUP_REMOVED lines=106> */
[----:B------:R-:W-:Y:S01]  /*e630*/  FMUL.FTZ R180, R130, c[0x0][0x2d0] ;  /* 0x0000b40082b47a20 */ /* 0x000fe20000410000 */
[----:B--2---:R-:W-:Y:S03]  /*e640*/  FMNMX.FTZ R3, R3, R129, !PT ;  /* 0x0000008103037209 */ /* 0x004fe60007810000 */
[--C-:B------:R-:W-:Y:S01]  /*e650*/  FFMA.FTZ R52, R52, c[0x0][0x2d0], -R180.reuse ;  /* 0x0000b40034347a23 */ /* 0x100fe200000108b4 */
[----:B------:R-:W-:Y:S01]  /*e660*/  FMNMX.FTZ R128, R58, R128, !PT ;  /* 0x000000803a807209 */ /* 0x000fe20007810000 */
[--C-:B------:R-:W-:Y:S02]  /*e670*/  FFMA.FTZ R53, R53, c[0x0][0x2d0], -R180.reuse ;  /* 0x0000b40035357a23 */ /* 0x100fe400000108b4 */
[----:B------:R-:W-:Y:S01]  /*e680*/  MUFU.EX2 R194, R52 ;  /* 0x0000003400c27308 */ /* 0x000fe20000000800 */
[----:B------:R-:W-:Y:S01]  /*e690*/  FMNMX.FTZ R128, R59, R128, !PT ;  /* 0x000000803b807209 */ /* 0x000fe20007810000 */
        /* <DEDUP_REMOVED lines=8> */
[----:B------:R-:W-:Y:S02]  /*e720*/  FMUL.FTZ R181, R129, c[0x0][0x2d0] ;  /* 0x0000b40081b57a20 */ /* 0x000fe40000410000 */
[----:B------:R-:W-:Y:S01]  /*e730*/  FMNMX.FTZ R128, R74, R128, !PT ;  /* 0x000000804a807209 */ /* 0x000fe20007810000 */
[--C-:B------:R-:W-:Y:S02]  /*e740*/  FFMA.FTZ R16, R16, c[0x0][0x2d0], -R180.reuse ;  /* 0x0000b40010107a23 */ /* 0x100fe400000108b4 */
[--C-:B------:R-:W-:Y:S01]  /*e750*/  FFMA.FTZ R54, R54, c[0x0][0x2d0], -R181.reuse ;  /* 0x0000b40036367a23 */ /* 0x100fe200000108b5 */
[----:B------:R-:W-:Y:S01]  /*e760*/  FMNMX.FTZ R128, R75, R128, !PT ;  /* 0x000000804b807209 */ /* 0x000fe20007810000 */
[--C-:B------:R-:W-:Y:S02]  /*e770*/  FFMA.FTZ R55, R55, c[0x0][0x2d0], -R181.reuse ;  /* 0x0000b40037377a23 */ /* 0x100fe400000108b5 */
[----:B------:R3:W-:Y:S01]  /*e780*/  MUFU.EX2 R246, R16 ;  /* 0x0000001000f67308 */ /* 0x0007e20000000800 */
[----:B------:R-:W-:Y:S01]  /*e790*/  FMNMX.FTZ R128, R78, R128, !PT ;  /* 0x000000804e807209 */ /* 0x000fe20007810000 */
[--C-:B------:R-:W-:Y:S02]  /*e7a0*/  FFMA.FTZ R6, R6, c[0x0][0x2d0], -R181.reuse ;  /* 0x0000b40006067a23 */ /* 0x100fe400000108b5 */
[--C-:B------:R-:W-:Y:S01]  /*e7b0*/  FFMA.FTZ R66, R66, c[0x0][0x2d0], -R181.reuse ;  /* 0x0000b40042427a23 */ /* 0x100fe200000108b5 */
[----:B------:R-:W-:Y:S01]  /*e7c0*/  FMNMX.FTZ R128, R79, R128, !PT ;  /* 0x000000804f807209 */ /* 0x000fe20007810000 */
[----:B------:R-:W-:Y:S02]  /*e7d0*/  FFMA.FTZ R67, R67, c[0x0][0x2d0], -R181 ;  /* 0x0000b40043437a23 */ /* 0x000fe400000108b5 */
[--C-:B------:R-:W-:Y:S01]  /*e7e0*/  FFMA.FTZ R17, R17, c[0x0][0x2d0], -R180.reuse ;  /* 0x0000b40011117a23 */ /* 0x100fe200000108b4 */
[----:B------:R-:W-:Y:S01]  /*e7f0*/  FMNMX.FTZ R128, R90, R128, !PT ;  /* 0x000000805a807209 */ /* 0x000fe20007810000 */
[----:B------:R4:W-:Y:S01]  /*e800*/  MUFU.EX2 R240, R6 ;  /* 0x0000000600f07308 */ /* 0x0009e20000000800 */
[--C-:B------:R-:W-:Y:S02]  /*e810*/  FFMA.FTZ R4, R4, c[0x0][0x2d0], -R180.reuse ;  /* 0x0000b40004047a23 */ /* 0x100fe400000108b4 */
[----:B------:R-:W-:Y:S01]  /*e820*/  FMNMX.FTZ R0, R91, R128, !PT ;  /* 0x000000805b007209 */ /* 0x000fe20007810000 */
[----:B--2---:R-:W-:Y:S01]  /*e830*/  FADD.FTZ R2, -R129, R131 ;  /* 0x0000008381027221 */ /* 0x004fe20000010100 */
[----:B-1----:R-:W-:Y:S01]  /*e840*/  FMNMX.FTZ R128, R3, R172, !PT ;  /* 0x000000ac03807209 */ /* 0x002fe20007810000 */
[--C-:B------:R-:W-:Y:S01]  /*e850*/  FFMA.FTZ R5, R5, c[0x0][0x2d0], -R180.reuse ;  /* 0x0000b40005057a23 */ /* 0x100fe200000108b4 */
[----:B------:R-:W-:Y:S01]  /*e860*/  FMNMX.FTZ R0, R94, R0, !PT ;  /* 0x000000005e007209 */ /* 0x000fe20007810000 */
[----:B------:R-:W-:Y:S02]  /*e870*/  FMUL.FTZ R2, R2, c[0x0][0x2d0] ;  /* 0x0000b40002027a20 */ /* 0x000fe40000410000 */
[----:B------:R-:W-:Y:S01]  /*e880*/  MUFU.EX2 R242, R4 ;  /* 0x0000000400f27308 */ /* 0x000fe20000000800 */
[--C-:B------:R-:W-:Y:S01]  /*e890*/  FFMA.FTZ R18, R18, c[0x0][0x2d0], -R181.reuse ;  /* 0x0000b40012127a23 */ /* 0x100fe200000108b5 */
[----:B------:R-:W-:Y:S01]  /*e8a0*/  FMNMX.FTZ R0, R95, R0, !PT ;  /* 0x000000005f007209 */ /* 0x000fe20007810000 */
[----:B------:R-:W-:Y:S02]  /*e8b0*/  FFMA.FTZ R19, R19, c[0x0][0x2d0], -R181 ;  /* 0x0000b40013137a23 */ /* 0x000fe400000108b5 */
[----:B---3--:R-:W-:Y:S02]  /*e8c0*/  FMUL.FTZ R16, R133, R148 ;  /* 0x0000009485107220 */ /* 0x008fe40000410000 */
[--C-:B------:R-:W-:Y:S01]  /*e8d0*/  FFMA.FTZ R20, R20, c[0x0][0x2d0], -R180.reuse ;  /* 0x0000b40014147a23 */ /* 0x100fe200000108b4 */
[----:B------:R-:W1:Y:S01]  /*e8e0*/  SHFL.BFLY PT, R3, R0, 0x2, 0x1f ;  /* 0x0c401f0000037f89 */ /* 0x000e6200000e0000 */
[--C-:B------:R-:W-:Y:S01]  /*e8f0*/  FFMA.FTZ R21, R21, c[0x0][0x2d0], -R180.reuse ;  /* 0x0000b40015157a23 */ /* 0x100fe200000108b4 */
[----:B------:R2:W3:Y:S01]  /*e900*/  MUFU.EX2 R132, R2 ;  /* 0x0000000200847308 */ /* 0x0004e20000000800 */
[C---:B------:R-:W-:Y:S02]  /*e910*/  FMUL.FTZ R112, R133.reuse, R112 ;  /* 0x0000007085707220 */ /* 0x040fe40000410000 */
[C---:B------:R-:W-:Y:S01]  /*e920*/  FMUL.FTZ R113, R133.reuse, R113 ;  /* 0x0000007185717220 */ /* 0x040fe20000410000 */
[----:B----4-:R-:W-:Y:S01]  /*e930*/  @P0 SHF.R.S32.HI R6, RZ, 0x1f, R229 ;  /* 0x0000001fff060819 */ /* 0x010fe200000114e5 */
[C---:B------:R-:W-:Y:S02]  /*e940*/  FMUL.FTZ R116, R133.reuse, R116 ;  /* 0x0000007485747220 */ /* 0x040fe40000410000 */
[----:B------:R-:W-:Y:S02]  /*e950*/  FMUL.FTZ R117, R133, R117 ;  /* 0x0000007585757220 */ /* 0x000fe40000410000 */
[--C-:B------:R-:W-:Y:S01]  /*e960*/  FFMA.FTZ R23, R23, c[0x0][0x2d0], -R181.reuse ;  /* 0x0000b40017177a23 */ /* 0x100fe200000108b5 */
[----:B------:R4:W-:Y:S01]  /*e970*/  MUFU.EX2 R247, R5 ;  /* 0x0000000500f77308 */ /* 0x0009e20000000800 */
[--C-:B------:R-:W-:Y:S02]  /*e980*/  FFMA.FTZ R7, R7, c[0x0][0x2d0], -R181.reuse ;  /* 0x0000b40007077a23 */ /* 0x100fe400000108b5 */
[--C-:B------:R-:W-:Y:S02]  /*e990*/  FFMA.FTZ R32, R32, c[0x0][0x2d0], -R180.reuse ;  /* 0x0000b40020207a23 */ /* 0x100fe400000108b4 */
[----:B------:R-:W-:Y:S02]  /*e9a0*/  FFMA.FTZ R33, R33, c[0x0][0x2d0], -R180 ;  /* 0x0000b40021217a23 */ /* 0x000fe400000108b4 */
[--C-:B------:R-:W-:Y:S02]  /*e9b0*/  FFMA.FTZ R34, R34, c[0x0][0x2d0], -R181.reuse ;  /* 0x0000b40022227a23 */ /* 0x100fe400000108b5 */
[----:B------:R-:W-:Y:S01]  /*e9c0*/  FFMA.FTZ R35, R35, c[0x0][0x2d0], -R181 ;  /* 0x0000b40023237a23 */ /* 0x000fe200000108b5 */
[----:B------:R4:W-:Y:S01]  /*e9d0*/  MUFU.EX2 R243, R7 ;  /* 0x0000000700f37308 */ /* 0x0009e20000000800 */
[----:B------:R-:W-:Y:S01]  /*e9e0*/  @P0 IMAD R6, R6, c[0x0][0x1e0], RZ ;  /* 0x0000780006060a24 */ /* 0x000fe200078e02ff */
[----:B-1----:R-:W-:Y:S01]  /*e9f0*/  FMNMX.FTZ R0, R0, R3, !PT ;  /* 0x0000000300007209 */ /* 0x002fe20007810000 */
[----:B------:R-:W-:Y:S02]  /*ea00*/  FMUL.FTZ R100, R133, R100 ;  /* 0x0000006485647220 */ /* 0x000fe40000410000 */
[----:B--2---:R-:W-:Y:S02]  /*ea10*/  FADD.FTZ R2, -R128, R134 ;  /* 0x0000008680027221 */ /* 0x004fe40000010100 */
[C---:B------:R-:W-:Y:S02]  /*ea20*/  @P0 IMAD R6, R229.reuse, c[0x0][0x1e4], R6 ;  /* 0x00007900e5060a24 */ /* 0x040fe400078e0206 */
[----:B------:R-:W-:Y:S01]  /*ea30*/  FMUL.FTZ R2, R2, c[0x0][0x2d0] ;  /* 0x0000b40002027a20 */ /* 0x000fe20000410000 */
[----:B------:R1:W-:Y:S01]  /*ea40*/  MUFU.EX2 R248, R17 ;  /* 0x0000001100f87308 */ /* 0x0003e20000000800 */
[C---:B---3--:R-:W-:Y:S02]  /*ea50*/  FMUL.FTZ R114, R132.reuse, R114 ;  /* 0x0000007284727220 */ /* 0x048fe40000410000 */
[C---:B------:R-:W-:Y:S02]  /*ea60*/  FMUL.FTZ R115, R132.reuse, R115 ;  /* 0x0000007384737220 */ /* 0x040fe40000410000 */
[----:B----4-:R-:W-:Y:S04]  /*ea70*/  @P0 IMAD.WIDE.U32 R4, R229, c[0x0][0x1e0], RZ ;  /* 0x00007800e5040a25 */ /* 0x010fe800078e00ff */
[C---:B------:R-:W-:Y:S01]  /*ea80*/  FMUL.FTZ R118, R132.reuse, R118 ;  /* 0x0000007684767220 */ /* 0x040fe20000410000 */
[----:B------:R2:W3:Y:S01]  /*ea90*/  MUFU.EX2 R131, R2 ;  /* 0x0000000200837308 */ /* 0x0004e20000000800 */
[----:B------:R-:W-:Y:S01]  /*eaa0*/  @P0 IADD3 R5, R5, R6, RZ ;  /* 0x0000000605050210 */ /* 0x000fe20007ffe0ff */
[C---:B------:R-:W-:Y:S01]  /*eab0*/  FMUL.FTZ R119, R132.reuse, R119 ;  /* 0x0000007784777220 */ /* 0x040fe20000410000 */
[----:B------:R-:W-:Y:S01]  /*eac0*/  @P0 MOV R6, R232 ;  /* 0x000000e800060202 */ /* 0x000fe20000000f00 */
[----:B------:R-:W-:Y:S01]  /*ead0*/  FMUL.FTZ R101, R133, R101 ;  /* 0x0000006585657220 */ /* 0x000fe20000410000 */
[----:B------:R-:W-:Y:S01]  /*eae0*/  @P0 MOV R7, R235 ;  /* 0x000000eb00070202 */ /* 0x000fe20000000f00 */
[----:B------:R-:W-:Y:S02]  /*eaf0*/  @P0 IMAD R5, R5, 0x60, RZ ;  /* 0x0000006005050824 */ /* 0x000fe400078e02ff */
[----:B------:R-:W-:Y:S02]  /*eb00*/  FMUL.FTZ R102, R132, R102 ;  /* 0x0000006684667220 */ /* 0x000fe40000410000 */
[----:B------:R4:W-:Y:S01]  /*eb10*/  MUFU.EX2 R245, R18 ;  /* 0x0000001200f57308 */ /* 0x0009e20000000800 */
[----:B------:R-:W-:Y:S04]  /*eb20*/  @P0 IMAD.WIDE.U32 R6, R4, 0x60, R6 ;  /* 0x0000006004060825 */ /* 0x000fe800078e0006 */
[----:B-1----:R-:W-:Y:S01]  /*eb30*/  FMUL.FTZ R17, R133, R149 ;  /* 0x0000009585117220 */ /* 0x002fe20000410000 */
[----:B------:R-:W-:Y:S01]  /*eb40*/  @P0 LEA R4, P1, R6, c[0x0][0x1c8], 0x1 ;  /* 0x0000720006040a11 */ /* 0x000fe200078208ff */
[----:B------:R-:W-:Y:S01]  /*eb50*/  FMUL.FTZ R103, R132, R103 ;  /* 0x0000006784677220 */ /* 0x000fe20000410000 */
[----:B------:R-:W-:Y:S01]  /*eb60*/  @P0 IADD3 R5, R7, R5, RZ ;  /* 0x0000000507050210 */ /* 0x000fe20007ffe0ff */
[--C-:B------:R-:W-:Y:S01]  /*eb70*/  FFMA.FTZ R36, R36, c[0x0][0x2d0], -R180.reuse ;  /* 0x0000b40024247a23 */ /* 0x100fe200000108b4 */
[----:B------:R1:W-:Y:S01]  /*eb80*/  MUFU.EX2 R244, R19 ;  /* 0x0000001300f47308 */ /* 0x0003e20000000800 */
[--C-:B------:R-:W-:Y:S01]  /*eb90*/  FFMA.FTZ R37, R37, c[0x0][0x2d0], -R180.reuse ;  /* 0x0000b40025257a23 */ /* 0x100fe200000108b4 */
[----:B------:R-:W-:Y:S01]  /*eba0*/  @P0 LEA.HI.X R5, R6, c[0x0][0x1cc], R5, 0x1, P1 ;  /* 0x0000730006050a11 */ /* 0x000fe200008f0c05 */
[--C-:B------:R-:W-:Y:S01]  /*ebb0*/  FFMA.FTZ R38, R38, c[0x0][0x2d0], -R181.reuse ;  /* 0x0000b40026267a23 */ /* 0x100fe200000108b5 */
[----:B--2---:R-:W2:Y:S01]  /*ebc0*/  SHFL.BFLY PT, R2, R0, 0x1, 0x1f ;  /* 0x0c201f0000027f89 */ /* 0x004ea200000e0000 */
[C---:B---3--:R-:W-:Y:S02]  /*ebd0*/  FMUL.FTZ R104, R131.reuse, R104 ;  /* 0x0000006883687220 */ /* 0x048fe40000410000 */
[C---:B------:R-:W-:Y:S02]  /*ebe0*/  FMUL.FTZ R105, R131.reuse, R105 ;  /* 0x0000006983697220 */ /* 0x040fe40000410000 */
[C---:B------:R-:W-:Y:S01]  /*ebf0*/  FMUL.FTZ R108, R131.reuse, R108 ;  /* 0x0000006c836c7220 */ /* 0x040fe20000410000 */
[----:B------:R3:W-:Y:S01]  /*ec00*/  MUFU.EX2 R236, R20 ;  /* 0x0000001400ec7308 */ /* 0x0007e20000000800 */
[C---:B------:R-:W-:Y:S01]  /*ec10*/  FMUL.FTZ R109, R131.reuse, R109 ;  /* 0x0000006d836d7220 */ /* 0x040fe20000410000 */
[----:B------:R3:W-:Y:S01]  /*ec20*/  @P0 LDGSTS.E.BYPASS.LTC128B.128 [R231+0x3100], [R4.64], !P6 ;  /* 0x0310000004e70fae */ /* 0x0007e2000f101d4c */
[C---:B------:R-:W-:Y:S02]  /*ec30*/  FMUL.FTZ R120, R131.reuse, R120 ;  /* 0x0000007883787220 */ /* 0x040fe40000410000 */
[C---:B----4-:R-:W-:Y:S02]  /*ec40*/  FMUL.FTZ R18, R132.reuse, R150 ;  /* 0x0000009684127220 */ /* 0x050fe40000410000 */
[C---:B------:R-:W-:Y:S02]  /*ec50*/  FMUL.FTZ R121, R131.reuse, R121 ;  /* 0x0000007983797220 */ /* 0x040fe40000410000 */
[C---:B------:R-:W-:Y:S01]  /*ec60*/  FMUL.FTZ R124, R131.reuse, R124 ;  /* 0x0000007c837c7220 */ /* 0x040fe20000410000 */
[----:B------:R4:W-:Y:S01]  /*ec70*/  MUFU.EX2 R235, R21 ;  /* 0x0000001500eb7308 */ /* 0x0009e20000000800 */
[----:B------:R-:W-:Y:S02]  /*ec80*/  FMUL.FTZ R125, R131, R125 ;  /* 0x0000007d837d7220 */ /* 0x000fe40000410000 */
[--C-:B------:R-:W-:Y:S02]  /*ec90*/  FFMA.FTZ R39, R39, c[0x0][0x2d0], -R181.reuse ;  /* 0x0000b40027277a23 */ /* 0x100fe400000108b5 */
[----:B-1----:R-:W-:Y:S02]  /*eca0*/  FMUL.FTZ R19, R132, R151 ;  /* 0x0000009784137220 */ /* 0x002fe40000410000 */
[--C-:B------:R-:W-:Y:S01]  /*ecb0*/  FFMA.FTZ R48, R48, c[0x0][0x2d0], -R180.reuse ;  /* 0x0000b40030307a23 */ /* 0x100fe200000108b4 */
[----:B--2---:R-:W-:Y:S01]  /*ecc0*/  FMNMX.FTZ R3, R0, R2, !PT ;  /* 0x0000000200037209 */ /* 0x004fe20007810000 */
[----:B------:R-:W-:Y:S01]  /*ecd0*/  FFMA.FTZ R49, R49, c[0x0][0x2d0], -R180 ;  /* 0x0000b40031317a23 */ /* 0x000fe200000108b4 */
[----:B------:R-:W-:Y:S01]  /*ece0*/  MUFU.EX2 R210, R23 ;  /* 0x0000001700d27308 */ /* 0x000fe20000000800 */
[----:B------:R-:W-:Y:S02]  /*ecf0*/  FFMA.FTZ R50, R50, c[0x0][0x2d0], -R181 ;  /* 0x0000b40032327a23 */ /* 0x000fe400000108b5 */
[C---:B------:R-:W-:Y:S02]  /*ed00*/  FADD.FTZ R0, -R3.reuse, R135 ;  /* 0x0000008703007221 */ /* 0x040fe40000010100 */
[----:B------:R-:W-:Y:S02]  /*ed10*/  FMUL.FTZ R135, R128, c[0x0][0x2d0] ;  /* 0x0000b40080877a20 */ /* 0x000fe40000410000 */
[----:B------:R-:W-:Y:S02]  /*ed20*/  FMUL.FTZ R2, R3, c[0x0][0x2d0] ;  /* 0x0000b40003027a20 */ /* 0x000fe40000410000 */
[--C-:B------:R-:W-:Y:S01]  /*ed30*/  FFMA.FTZ R13, R13, c[0x0][0x2d0], -R135.reuse ;  /* 0x0000b4000d0d7a23 */ /* 0x100fe20000010887 */
[----:B------:R-:W-:Y:S01]  /*ed40*/  MUFU.EX2 R234, R32 ;  /* 0x0000002000ea7308 */ /* 0x000fe20000000800 */
[C---:B---3--:R-:W-:Y:S02]  /*ed50*/  FMUL.FTZ R20, R133.reuse, R152 ;  /* 0x0000009885147220 */ /* 0x048fe40000410000 */
[----:B------:R-:W2:Y:S01]  /*ed60*/  LDL.LU R152, [R1+0xc] ;  /* 0x00000c0001987983 */ /* 0x000ea20000300800 */
[----:B----4-:R-:W-:Y:S02]  /*ed70*/  FMUL.FTZ R21, R133, R153 ;  /* 0x0000009985157220 */ /* 0x010fe40000410000 */
[--C-:B------:R-:W-:Y:S01]  /*ed80*/  FFMA.FTZ R44, R44, c[0x0][0x2d0], -R135.reuse ;  /* 0x0000b4002c2c7a23 */ /* 0x100fe20000010887 */
[----:B------:R-:W3:Y:S01]  /*ed90*/  LDL.LU R153, [R1+0x8] ;  /* 0x0000080001997983 */ /* 0x000ee20000300800 */
[--C-:B------:R-:W-:Y:S02]  /*eda0*/  FFMA.FTZ R45, R45, c[0x0][0x2d0], -R135.reuse ;  /* 0x0000b4002d2d7a23 */ /* 0x100fe40000010887 */
        /* <DEDUP_REMOVED lines=15> */
[----:B-1----:R-:W-:Y:S01]  /*eea0*/  @P0 SHF.L.U32 R13, R249, 0x5, RZ ;  /* 0x00000005f90d0819 */ /* 0x002fe200000006ff */
[--C-:B------:R-:W-:Y:S02]  /*eeb0*/  FFMA.FTZ R9, R9, c[0x0][0x2d0], -R135.reuse ;  /* 0x0000b40009097a23 */ /* 0x100fe40000010887 */
[----:B------:R-:W-:Y:S02]  /*eec0*/  FMUL.FTZ R32, R131, R156 ;  /* 0x0000009c83207220 */ /* 0x000fe40000410000 */
[--C-:B------:R-:W-:Y:S01]  /*eed0*/  FFMA.FTZ R60, R60, c[0x0][0x2d0], -R135.reuse ;  /* 0x0000b4003c3c7a23 */ /* 0x100fe20000010887 */
[----:B------:R1:W-:Y:S01]  /*eee0*/  MUFU.EX2 R186, R11 ;  /* 0x0000000b00ba7308 */ /* 0x0003e20000000800 */
[--C-:B------:R-:W-:Y:S02]  /*eef0*/  FFMA.FTZ R61, R61, c[0x0][0x2d0], -R135.reuse ;  /* 0x0000b4003d3d7a23 */ /* 0x100fe40000010887 */
[----:B------:R-:W-:Y:S01]  /*ef00*/  FMUL.FTZ R0, R0, c[0x0][0x2d0] ;  /* 0x0000b40000007a20 */ /* 0x000fe20000410000 */
[----:B----4-:R-:W-:Y:S01]  /*ef10*/  @P0 IADD3 R10, P2, R4, R13, RZ ;  /* 0x0000000d040a0210 */ /* 0x010fe20007f5e0ff */
[--C-:B------:R-:W-:Y:S02]  /*ef20*/  FFMA.FTZ R28, R28, c[0x0][0x2d0], -R135.reuse ;  /* 0x0000b4001c1c7a23 */ /* 0x100fe40000010887 */
[--C-:B------:R-:W-:Y:S02]  /*ef30*/  FFMA.FTZ R24, R24, c[0x0][0x2d0], -R135.reuse ;  /* 0x0000b40018187a23 */ /* 0x100fe40000010887 */
[--C-:B------:R-:W-:Y:S01]  /*ef40*/  FFMA.FTZ R25, R25, c[0x0][0x2d0], -R135.reuse ;  /* 0x0000b40019197a23 */ /* 0x100fe20000010887 */
[----:B------:R-:W4:Y:S01]  /*ef50*/  MUFU.EX2 R0, R0 ;  /* 0x0000000000007308 */ /* 0x000f220000000800 */
[----:B------:R-:W-:Y:S02]  /*ef60*/  FFMA.FTZ R26, R26, c[0x0][0x2d0], -R2 ;  /* 0x0000b4001a1a7a23 */ /* 0x000fe40000010802 */
[----:B------:R-:W-:Y:S01]  /*ef70*/  FMUL.FTZ R23, R132, R155 ;  /* 0x0000009b84177220 */ /* 0x000fe20000410000 */
[----:B------:R-:W-:Y:S01]  /*ef80*/  @P0 SHF.L.U64.HI R12, R249, 0x5, R250 ;  /* 0x00000005f90c0819 */ /* 0x000fe200000102fa */
[--C-:B------:R-:W-:Y:S02]  /*ef90*/  FFMA.FTZ R29, R29, c[0x0][0x2d0], -R135.reuse ;  /* 0x0000b4001d1d7a23 */ /* 0x100fe40000010887 */
[--C-:B------:R-:W-:Y:S02]  /*efa0*/  FFMA.FTZ R30, R30, c[0x0][0x2d0], -R2.reuse ;  /* 0x0000b4001e1e7a23 */ /* 0x100fe40000010802 */
[--C-:B------:R-:W-:Y:S01]  /*efb0*/  FFMA.FTZ R134, R31, c[0x0][0x2d0], -R2.reuse ;  /* 0x0000b4001f867a23 */ /* 0x100fe20000010802 */
[----:B------:R4:W-:Y:S01]  /*efc0*/  MUFU.EX2 R237, R8 ;  /* 0x0000000800ed7308 */ /* 0x0009e20000000800 */
[----:B------:R-:W-:Y:S02]  /*efd0*/  FMUL.FTZ R31, R132, R167 ;  /* 0x000000a7841f7220 */ /* 0x000fe40000410000 */
[--C-:B------:R-:W-:Y:S01]  /*efe0*/  FFMA.FTZ R40, R40, c[0x0][0x2d0], -R135.reuse ;  /* 0x0000b40028287a23 */ /* 0x100fe20000010887 */
[----:B-1----:R-:W-:Y:S01]  /*eff0*/  @P0 IADD3.X R11, R5, R12, RZ, P2, !PT ;  /* 0x0000000c050b0210 */ /* 0x002fe200017fe4ff */
[----:B------:R-:W-:Y:S02]  /*f000*/  FFMA.FTZ R41, R41, c[0x0][0x2d0], -R135 ;  /* 0x0000b40029297a23 */ /* 0x000fe40000010887 */
[--C-:B------:R-:W-:Y:S02]  /*f010*/  FFMA.FTZ R42, R42, c[0x0][0x2d0], -R2.reuse ;  /* 0x0000b4002a2a7a23 */ /* 0x100fe40000010802 */
[----:B------:R1:W-:Y:S01]  /*f020*/  @P0 LDGSTS.E.BYPASS.LTC128B.128 [R231+0x3900], [R10.64], !P6 ;  /* 0x039000000ae70fae */ /* 0x0003e2000f101d4c */
[----:B------:R1:W-:Y:S01]  /*f030*/  MUFU.EX2 R185, R14 ;  /* 0x0000000e00b97308 */ /* 0x0003e20000000800 */
[----:B------:R-:W-:Y:S02]  /*f040*/  FFMA.FTZ R43, R43, c[0x0][0x2d0], -R2 ;  /* 0x0000b4002b2b7a23 */ /* 0x000fe40000010802 */
[----:B------:R-:W-:Y:S02]  /*f050*/  FFMA.FTZ R97, R97, c[0x0][0x2d0], -R180 ;  /* 0x0000b40061617a23 */ /* 0x000fe400000108b4 */
[C---:B----4-:R-:W-:Y:S02]  /*f060*/  FMUL.FTZ R106, R0.reuse, R106 ;  /* 0x0000006a006a7220 */ /* 0x050fe40000410000 */
[C---:B------:R-:W-:Y:S02]  /*f070*/  FMUL.FTZ R107, R0.reuse, R107 ;  /* 0x0000006b006b7220 */ /* 0x040fe40000410000 */
[----:B------:R-:W-:Y:S01]  /*f080*/  FMUL.FTZ R110, R0, R110 ;  /* 0x0000006e006e7220 */ /* 0x000fe20000410000 */
[----:B------:R4:W4:Y:S01]  /*f090*/  MUFU.EX2 R238, R9 ;  /* 0x0000000900ee7308 */ /* 0x0009220000000800 */
[--C-:B------:R-:W-:Y:S02]  /*f0a0*/  FFMA.FTZ R22, R22, c[0x0][0x2d0], -R181.reuse ;  /* 0x0000b40016167a23 */ /* 0x100fe400000108b5 */
[----:B------:R-:W-:Y:S01]  /*f0b0*/  FMUL.FTZ R111, R0, R111 ;  /* 0x0000006f006f7220 */ /* 0x000fe20000410000 */
[----:B------:R-:W-:Y:S01]  /*f0c0*/  @P0 IADD3 R8, P1, R10, R13, RZ ;  /* 0x0000000d0a080210 */ /* 0x000fe20007f3e0ff */
[C---:B------:R-:W-:Y:S02]  /*f0d0*/  FMUL.FTZ R122, R0.reuse, R122 ;  /* 0x0000007a007a7220 */ /* 0x040fe40000410000 */
[----:B------:R-:W-:Y:S01]  /*f0e0*/  FMUL.FTZ R123, R0, R123 ;  /* 0x0000007b007b7220 */ /* 0x000fe20000410000 */
[----:B------:R-:W-:Y:S01]  /*f0f0*/  @P0 IADD3 R6, P3, R8, R13, RZ ;  /* 0x0000000d08060210 */ /* 0x000fe20007f7e0ff */
[C---:B------:R-:W-:Y:S01]  /*f100*/  FMUL.FTZ R126, R0.reuse, R126 ;  /* 0x0000007e007e7220 */ /* 0x040fe20000410000 */
[----:B------:R4:W4:Y:S01]  /*f110*/  MUFU.EX2 R183, R15 ;  /* 0x0000000f00b77308 */ /* 0x0009220000000800 */
[----:B------:R-:W-:Y:S01]  /*f120*/  FMUL.FTZ R127, R0, R127 ;  /* 0x0000007f007f7220 */ /* 0x000fe20000410000 */
[-C--:B------:R-:W-:Y:S01]  /*f130*/  @P0 IADD3 R4, P2, R6, R13.reuse, RZ ;  /* 0x0000000d06040210 */ /* 0x080fe20007f5e0ff */
[----:B------:R-:W-:Y:S02]  /*f140*/  FFMA.FTZ R99, R99, c[0x0][0x2d0], -R181 ;  /* 0x0000b40063637a23 */ /* 0x000fe400000108b5 */
[----:B-1----:R-:W-:Y:S02]  /*f150*/  FMUL.FTZ R14, R0, R146 ;  /* 0x00000092000e7220 */ /* 0x002fe40000410000 */
[----:B------:R-:W-:Y:S02]  /*f160*/  FFMA.FTZ R93, R93, c[0x0][0x2d0], -R135 ;  /* 0x0000b4005d5d7a23 */ /* 0x000fe40000010887 */
[--C-:B------:R-:W-:Y:S01]  /*f170*/  FFMA.FTZ R62, R62, c[0x0][0x2d0], -R2.reuse ;  /* 0x0000b4003e3e7a23 */ /* 0x100fe20000010802 */
[----:B------:R1:W-:Y:S01]  /*f180*/  MUFU.EX2 R209, R22 ;  /* 0x0000001600d17308 */ /* 0x0003e20000000800 */
[----:B------:R-:W-:Y:S02]  /*f190*/  FFMA.FTZ R63, R63, c[0x0][0x2d0], -R2 ;  /* 0x0000b4003f3f7a23 */ /* 0x000fe40000010802 */
[--C-:B------:R-:W-:Y:S01]  /*f1a0*/  FFMA.FTZ R68, R68, c[0x0][0x2d0], -R180.reuse ;  /* 0x0000b40044447a23 */ /* 0x100fe200000108b4 */
[-C--:B----4-:R-:W-:Y:S01]  /*f1b0*/  @P0 IADD3.X R9, R11, R12.reuse, RZ, P1, !PT ;  /* 0x0000000c0b090210 */ /* 0x090fe20000ffe4ff */
[--C-:B------:R-:W-:Y:S01]  /*f1c0*/  FFMA.FTZ R69, R69, c[0x0][0x2d0], -R180.reuse ;  /* 0x0000b40045457a23 */ /* 0x100fe200000108b4 */
[----:B------:R-:W-:Y:S01]  /*f1d0*/  @P0 IADD3 R10, P1, R4, R13, RZ ;  /* 0x0000000d040a0210 */ /* 0x000fe20007f3e0ff */
[----:B------:R-:W-:Y:S01]  /*f1e0*/  FMUL.FTZ R13, R131, R145 ;  /* 0x00000091830d7220 */ /* 0x000fe20000410000 */
[-C--:B------:R-:W-:Y:S01]  /*f1f0*/  @P0 IADD3.X R7, R9, R12.reuse, RZ, P3, !PT ;  /* 0x0000000c09070210 */ /* 0x080fe20001ffe4ff */
[----:B------:R4:W-:Y:S01]  /*f200*/  @P0 LDGSTS.E.BYPASS.LTC128B.128 [R231+0x4100], [R8.64], !P6 ;  /* 0x0410000008e70fae */ /* 0x0009e2000f101d4c */
[----:B------:R4:W-:Y:S01]  /*f210*/  MUFU.EX2 R206, R28 ;  /* 0x0000001c00ce7308 */ /* 0x0009e20000000800 */
[--C-:B------:R-:W-:Y:S01]  /*f220*/  FFMA.FTZ R80, R80, c[0x0][0x2d0], -R180.reuse ;  /* 0x0000b40050507a23 */ /* 0x100fe200000108b4 */
[-C--:B------:R-:W-:Y:S01]  /*f230*/  @P0 IADD3.X R5, R7, R12.reuse, RZ, P2, !PT ;  /* 0x0000000c07050210 */ /* 0x080fe200017fe4ff */
[----:B------:R-:W-:Y:S02]  /*f240*/  FFMA.FTZ R81, R81, c[0x0][0x2d0], -R180 ;  /* 0x0000b40051517a23 */ /* 0x000fe400000108b4 */
[----:B------:R-:W-:Y:S01]  /*f250*/  FMUL.FTZ R15, R0, R147 ;  /* 0x00000093000f7220 */ /* 0x000fe20000410000 */
[----:B------:R-:W-:Y:S01]  /*f260*/  @P0 IADD3.X R11, R5, R12, RZ, P1, !PT ;  /* 0x0000000c050b0210 */ /* 0x000fe20000ffe4ff */
[----:B------:R4:W-:Y:S01]  /*f270*/  @P0 LDGSTS.E.BYPASS.LTC128B.128 [R231+0x4900], [R6.64], !P6 ;  /* 0x0490000006e70fae */ /* 0x0009e2000f101d4c */
[----:B------:R-:W-:Y:S02]  /*f280*/  FMUL.FTZ R12, R131, R144 ;  /* 0x00000090830c7220 */ /* 0x000fe40000410000 */
[----:B------:R4:W-:Y:S01]  /*f290*/  MUFU.EX2 R211, R34 ;  /* 0x0000002200d37308 */ /* 0x0009e20000000800 */
[--C-:B------:R-:W-:Y:S02]  /*f2a0*/  FFMA.FTZ R70, R70, c[0x0][0x2d0], -R181.reuse ;  /* 0x0000b40046467a23 */ /* 0x100fe400000108b5 */
[--C-:B------:R-:W-:Y:S02]  /*f2b0*/  FFMA.FTZ R71, R71, c[0x0][0x2d0], -R181.reuse ;  /* 0x0000b40047477a23 */ /* 0x100fe400000108b5 */
[----:B------:R4:W-:Y:S01]  /*f2c0*/  @P0 LDGSTS.E.BYPASS.LTC128B.128 [R231+0x5100], [R4.64], !P6 ;  /* 0x0510000004e70fae */ /* 0x0009e2000f101d4c */
[----:B-1----:R-:W-:Y:S02]  /*f2d0*/  FMUL.FTZ R22, R132, R154 ;  /* 0x0000009a84167220 */ /* 0x002fe40000410000 */
[--C-:B------:R-:W-:Y:S02]  /*f2e0*/  FFMA.FTZ R82, R82, c[0x0][0x2d0], -R181.reuse ;  /* 0x0000b40052527a23 */ /* 0x100fe400000108b5 */
[----:B------:R1:W-:Y:S01]  /*f2f0*/  MUFU.EX2 R233, R33 ;  /* 0x0000002100e97308 */ /* 0x0003e20000000800 */
[----:B------:R-:W-:Y:S02]  /*f300*/  FFMA.FTZ R83, R83, c[0x0][0x2d0], -R181 ;  /* 0x0000b40053537a23 */ /* 0x000fe400000108b5 */
[----:B------:R1:W-:Y:S01]  /*f310*/  @P0 LDGSTS.E.BYPASS.LTC128B.128 [R231+0x5900], [R10.64], !P6 ;  /* 0x059000000ae70fae */ /* 0x0003e2000f101d4c */
[--C-:B----4-:R-:W-:Y:S01]  /*f320*/  FFMA.FTZ R28, R27, c[0x0][0x2d0], -R2.reuse ;  /* 0x0000b4001b1c7a23 */ /* 0x110fe20000010802 */
[----:B------:R-:W-:Y:S01]  /*f330*/  ISETP.GT.AND P0, PT, R230, UR4, PT ;  /* 0x00000004e6007c0c */ /* 0x000fe2000bf04270 */
[C---:B------:R-:W-:Y:S01]  /*f340*/  FMUL.FTZ R8, R131.reuse, R140 ;  /* 0x0000008c83087220 */ /* 0x040fe20000410000 */
[----:B------:R-:W-:Y:S01]  /*f350*/  F2FP.PACK_AB R140, R238, R237 ;  /* 0x000000edee8c723e */ /* 0x000fe200000000ff */
[----:B------:R-:W-:Y:S01]  /*f360*/  FMUL.FTZ R9, R131, R141 ;  /* 0x0000008d83097220 */ /* 0x000fe20000410000 */
[----:B------:R-:W-:Y:S01]  /*f370*/  F2FP.PACK_AB R141, R186, R184 ;  /* 0x000000b8ba8d723e */ /* 0x000fe200000000ff */
[----:B------:R4:W2:Y:S01]  /*f380*/  MUFU.EX2 R232, R35 ;  /* 0x0000002300e87308 */ /* 0x0008a20000000800 */
[----:B------:R-:W4:Y:S01]  /*f390*/  LDSM.16.MT88.4 R172, [R213+0x100] ;  /* 0x00010000d5ac783b */ /* 0x000f220000004200 */
[----:B------:R-:W-:Y:S01]  /*f3a0*/  FMUL.FTZ R27, R0, R163 ;  /* 0x000000a3001b7220 */ /* 0x000fe20000410000 */
[----:B------:R-:W-:Y:S01]  /*f3b0*/  MOV R230, R229 ;  /* 0x000000e500e67202 */ /* 0x000fe20000000f00 */
[----:B------:R-:W-:Y:S01]  /*f3c0*/  FMUL.FTZ R6, R132, R138 ;  /* 0x0000008a84067220 */ /* 0x000fe20000410000 */
[----:B------:R-:W-:Y:S01]  /*f3d0*/  F2FP.PACK_AB R138, R248, R246 ;  /* 0x000000f6f88a723e */ /* 0x000fe200000000ff */
[----:B------:R-:W-:Y:S01]  /*f3e0*/  FMUL.FTZ R7, R132, R139 ;  /* 0x0000008b84077220 */ /* 0x000fe20000410000 */
[----:B------:R-:W-:Y:S01]  /*f3f0*/  F2FP.PACK_AB R139, R244, R245 ;  /* 0x000000f5f48b723e */ /* 0x000fe200000000ff */
[----:B------:R-:W-:Y:S01]  /*f400*/  FMUL.FTZ R34, R0, R158 ;  /* 0x0000009e00227220 */ /* 0x000fe20000410000 */
[----:B------:R-:W4:Y:S01]  /*f410*/  LDSM.16.MT88.4 R176, [R216+0x100] ;  /* 0x00010000d8b0783b */ /* 0x000f220000004200 */
[----:B------:R4:W-:Y:S01]  /*f420*/  MUFU.EX2 R207, R25 ;  /* 0x0000001900cf7308 */ /* 0x0009e20000000800 */
[--C-:B------:R-:W-:Y:S02]  /*f430*/  FFMA.FTZ R72, R72, c[0x0][0x2d0], -R135.reuse ;  /* 0x0000b40048487a23 */ /* 0x100fe40000010887 */
[----:B------:R-:W-:Y:S01]  /*f440*/  FMUL.FTZ R4, R133, R136 ;  /* 0x0000008885047220 */ /* 0x000fe20000410000 */
[----:B------:R-:W-:Y:S01]  /*f450*/  F2FP.PACK_AB R136, R247, R242 ;  /* 0x000000f2f788723e */ /* 0x000fe200000000ff */
[----:B------:R-:W-:Y:S01]  /*f460*/  FMUL.FTZ R5, R133, R137 ;  /* 0x0000008985057220 */ /* 0x000fe20000410000 */
[----:B------:R-:W-:Y:S01]  /*f470*/  F2FP.PACK_AB R137, R243, R240 ;  /* 0x000000f0f389723e */ /* 0x000fe200000000ff */
[----:B------:R-:W4:Y:S01]  /*f480*/  LDSM.16.MT88.4 R144, [R214+0x100] ;  /* 0x00010000d690783b */ /* 0x000f220000004200 */
[----:B-1----:R-:W-:Y:S02]  /*f490*/  FMUL.FTZ R33, R131, R157 ;  /* 0x0000009d83217220 */ /* 0x002fe40000410000 */
[----:B------:R-:W-:Y:S01]  /*f4a0*/  MUFU.EX2 R196, R44 ;  /* 0x0000002c00c47308 */ /* 0x000fe20000000800 */
[C---:B------:R-:W-:Y:S01]  /*f4b0*/  FMUL.FTZ R10, R0.reuse, R142 ;  /* 0x0000008e000a7220 */ /* 0x040fe20000410000 */
[----:B------:R-:W-:Y:S01]  /*f4c0*/  F2FP.PACK_AB R142, R241, R239 ;  /* 0x000000eff18e723e */ /* 0x000fe200000000ff */
[C---:B------:R-:W-:Y:S01]  /*f4d0*/  FMUL.FTZ R11, R0.reuse, R143 ;  /* 0x0000008f000b7220 */ /* 0x040fe20000410000 */
[----:B------:R-:W-:Y:S01]  /*f4e0*/  F2FP.PACK_AB R143, R183, R185 ;  /* 0x000000b9b78f723e */ /* 0x000fe200000000ff */
[----:B------:R-:W1:Y:S01]  /*f4f0*/  LDSM.16.MT88.4 R148, [R215+0x100] ;  /* 0x00010000d794783b */ /* 0x000e620000004200 */
[----:B----4-:R-:W-:Y:S02]  /*f500*/  FMUL.FTZ R35, R0, R159 ;  /* 0x0000009f00237220 */ /* 0x010fe40000410000 */
[--C-:B------:R-:W-:Y:S02]  /*f510*/  FFMA.FTZ R73, R73, c[0x0][0x2d0], -R135.reuse ;  /* 0x0000b40049497a23 */ /* 0x100fe40000010887 */
[----:B------:R-:W-:Y:S01]  /*f520*/  MUFU.EX2 R195, R45 ;  /* 0x0000002d00c37308 */ /* 0x000fe20000000800 */
[--C-:B------:R-:W-:Y:S02]  /*f530*/  FFMA.FTZ R76, R76, c[0x0][0x2d0], -R135.reuse ;  /* 0x0000b4004c4c7a23 */ /* 0x100fe40000010887 */
[----:B------:R-:W0:Y:S01]  /*f540*/  LDGDEPBAR ;  /* 0x00000000000079af */ /* 0x000e220000000000 */
[----:B------:R-:W-:Y:S02]  /*f550*/  FMUL.FTZ R25, R131, R161 ;  /* 0x000000a183197220 */ /* 0x000fe40000410000 */
[----:B------:R-:W-:Y:S02]  /*f560*/  FFMA.FTZ R77, R77, c[0x0][0x2d0], -R135 ;  /* 0x0000b4004d4d7a23 */ /* 0x000fe40000010887 */
[--C-:B------:R-:W-:Y:S02]  /*f570*/  FFMA.FTZ R74, R74, c[0x0][0x2d0], -R2.reuse ;  /* 0x0000b4004a4a7a23 */ /* 0x100fe40000010802 */
[----:B------:R-:W-:Y:S01]  /*f580*/  MUFU.EX2 R193, R53 ;  /* 0x0000003500c17308 */ /* 0x000fe20000000800 */
[-C--:B------:R-:W-:Y:S05]  /*f590*/  HMMA.16816.F32 R4, R136, R172.reuse, R4 ;  /* 0x000000ac8804723c */ /* 0x080fea0000001804 */
[--C-:B------:R-:W-:Y:S02]  /*f5a0*/  FFMA.FTZ R75, R75, c[0x0][0x2d0], -R2.reuse ;  /* 0x0000b4004b4b7a23 */ /* 0x100fe40000010802 */
[--C-:B------:R-:W-:Y:S01]  /*f5b0*/  FFMA.FTZ R78, R78, c[0x0][0x2d0], -R2.reuse ;  /* 0x0000b4004e4e7a23 */ /* 0x100fe20000010802 */
[C---:B------:R-:W-:Y:S01]  /*f5c0*/  HMMA.16816.F32 R8, R140.reuse, R172, R8 ;  /* 0x000000ac8c08723c */ /* 0x040fe20000001808 */
[----:B------:R-:W-:Y:S03]  /*f5d0*/  MUFU.EX2 R172, R46 ;  /* 0x0000002e00ac7308 */ /* 0x000fe60000000800 */
[----:B------:R-:W-:Y:S02]  /*f5e0*/  FFMA.FTZ R79, R79, c[0x0][0x2d0], -R2 ;  /* 0x0000b4004f4f7a23 */ /* 0x000fe40000010802 */
[--C-:B------:R-:W-:Y:S02]  /*f5f0*/  FFMA.FTZ R84, R84, c[0x0][0x2d0], -R180.reuse ;  /* 0x0000b40054547a23 */ /* 0x100fe400000108b4 */
[-C--:B------:R-:W-:Y:S03]  /*f600*/  HMMA.16816.F32 R12, R140, R174.reuse, R12 ;  /* 0x000000ae8c0c723c */ /* 0x080fe6000000180c */
[----:B------:R4:W1:Y:S01]  /*f610*/  MUFU.EX2 R208, R24 ;  /* 0x0000001800d07308 */ /* 0x0008620000000800 */
[--C-:B------:R-:W-:Y:S02]  /*f620*/  FFMA.FTZ R85, R85, c[0x0][0x2d0], -R180.reuse ;  /* 0x0000b40055557a23 */ /* 0x100fe400000108b4 */
[----:B------:R-:W-:Y:S02]  /*f630*/  FFMA.FTZ R96, R96, c[0x0][0x2d0], -R180 ;  /* 0x0000b40060607a23 */ /* 0x000fe400000108b4 */
[C---:B------:R-:W-:Y:S04]  /*f640*/  HMMA.16816.F32 R16, R136.reuse, R174, R16 ;  /* 0x000000ae8810723c */ /* 0x040fe80000001810 */
[--C-:B------:R-:W-:Y:S01]  /*f650*/  FFMA.FTZ R86, R86, c[0x0][0x2d0], -R181.reuse ;  /* 0x0000b40056567a23 */ /* 0x100fe200000108b5 */
[----:B------:R1:W-:Y:S01]  /*f660*/  MUFU.EX2 R182, R26 ;  /* 0x0000001a00b67308 */ /* 0x0003e20000000800 */
[--C-:B------:R-:W-:Y:S02]  /*f670*/  FFMA.FTZ R87, R87, c[0x0][0x2d0], -R181.reuse ;  /* 0x0000b40057577a23 */ /* 0x100fe400000108b5 */
[-C--:B------:R-:W-:Y:S04]  /*f680*/  HMMA.16816.F32 R20, R136, R176.reuse, R20 ;  /* 0x000000b08814723c */ /* 0x080fe80000001814 */
[----:B------:R-:W-:Y:S02]  /*f690*/  FFMA.FTZ R98, R98, c[0x0][0x2d0], -R181 ;  /* 0x0000b40062627a23 */ /* 0x000fe400000108b5 */
[--C-:B------:R-:W-:Y:S01]  /*f6a0*/  FFMA.FTZ R92, R92, c[0x0][0x2d0], -R135.reuse ;  /* 0x0000b4005c5c7a23 */ /* 0x100fe20000010887 */
[----:B------:R1:W-:Y:S01]  /*f6b0*/  MUFU.EX2 R175, R28 ;  /* 0x0000001c00af7308 */ /* 0x0003e20000000800 */
[C---:B------:R-:W-:Y:S04]  /*f6c0*/  HMMA.16816.F32 R32, R140.reuse, R176, R32 ;  /* 0x000000b08c20723c */ /* 0x040fe80000001820 */
[----:B----4-:R-:W-:Y:S02]  /*f6d0*/  FMUL.FTZ R24, R131, R160 ;  /* 0x000000a083187220 */ /* 0x010fe40000410000 */
[--C-:B------:R-:W-:Y:S02]  /*f6e0*/  FFMA.FTZ R90, R90, c[0x0][0x2d0], -R2.reuse ;  /* 0x0000b4005a5a7a23 */ /* 0x100fe40000010802 */
[--C-:B------:R-:W-:Y:S01]  /*f6f0*/  FFMA.FTZ R91, R91, c[0x0][0x2d0], -R2.reuse ;  /* 0x0000b4005b5b7a23 */ /* 0x100fe20000010802 */
[----:B------:R4:W-:Y:S03]  /*f700*/  MUFU.EX2 R174, R30 ;  /* 0x0000001e00ae7308 */ /* 0x0009e60000000800 */
[--C-:B------:R-:W-:Y:S02]  /*f710*/  FFMA.FTZ R94, R94, c[0x0][0x2d0], -R2.reuse ;  /* 0x0000b4005e5e7a23 */ /* 0x100fe40000010802 */
[----:B-1----:R-:W-:Y:S02]  /*f720*/  FMUL.FTZ R26, R0, R162 ;  /* 0x000000a2001a7220 */ /* 0x002fe40000410000 */
[----:B------:R-:W-:Y:S02]  /*f730*/  FFMA.FTZ R2, R95, c[0x0][0x2d0], -R2 ;  /* 0x0000b4005f027a23 */ /* 0x000fe40000010802 */
[--C-:B------:R-:W-:Y:S01]  /*f740*/  FFMA.FTZ R88, R88, c[0x0][0x2d0], -R135.reuse ;  /* 0x0000b40058587a23 */ /* 0x100fe20000010887 */
[----:B------:R1:W1:Y:S01]  /*f750*/  MUFU.EX2 R205, R29 ;  /* 0x0000001d00cd7308 */ /* 0x0002620000000800 */
[----:B------:R-:W-:Y:S01]  /*f760*/  FFMA.FTZ R89, R89, c[0x0][0x2d0], -R135 ;  /* 0x0000b40059597a23 */ /* 0x000fe20000010887 */
[-C--:B------:R-:W-:Y:S03]  /*f770*/  HMMA.16816.F32 R24, R140, R178.reuse, R24 ;  /* 0x000000b28c18723c */ /* 0x080fe60000001818 */
[----:B------:R-:W-:Y:S01]  /*f780*/  FMUL.FTZ R28, R133, R164 ;  /* 0x000000a4851c7220 */ /* 0x000fe20000410000 */
[----:B------:R-:W-:Y:S01]  /*f790*/  MOV R135, R3 ;  /* 0x0000000300877202 */ /* 0x000fe20000000f00 */
[----:B------:R-:W-:Y:S02]  /*f7a0*/  FFMA.FTZ R131, R131, R252, R237 ;  /* 0x000000fc83837223 */ /* 0x000fe400000100ed */
[----:B------:R-:W-:Y:S01]  /*f7b0*/  FFMA.FTZ R0, R0, R251, R184 ;  /* 0x000000fb00007223 */ /* 0x000fe200000100b8 */
[C---:B------:R-:W-:Y:S01]  /*f7c0*/  HMMA.16816.F32 R100, R136.reuse, R178, R100 ;  /* 0x000000b28864723c */ /* 0x040fe20000001864 */
[----:B------:R1:W-:Y:S03]  /*f7d0*/  MUFU.EX2 R204, R36 ;  /* 0x0000002400cc7308 */ /* 0x0003e60000000800 */
[----:B----4-:R-:W-:Y:S02]  /*f7e0*/  FMUL.FTZ R30, R132, R166 ;  /* 0x000000a6841e7220 */ /* 0x010fe40000410000 */
[----:B------:R-:W-:Y:S05]  /*f7f0*/  FADD.FTZ R0, R186, R0 ;  /* 0x00000000ba007221 */ /* 0x000fea0000010000 */
[----:B------:R4:W-:Y:S01]  /*f800*/  MUFU.EX2 R203, R37 ;  /* 0x0000002500cb7308 */ /* 0x0009e20000000800 */
[----:B------:R-:W-:Y:S02]  /*f810*/  FADD.FTZ R0, R185, R0 ;  /* 0x00000000b9007221 */ /* 0x000fe40000010000 */
[C---:B-1----:R-:W-:Y:S07]  /*f820*/  FMUL.FTZ R29, R133.reuse, R165 ;  /* 0x000000a5851d7220 */ /* 0x042fee0000410000 */
[-C--:B------:R-:W-:Y:S01]  /*f830*/  HMMA.16816.F32 R28, R136, R144.reuse, R28 ;  /* 0x00000090881c723c */ /* 0x080fe2000000181c */
[----:B------:R-:W-:Y:S02]  /*f840*/  MUFU.EX2 R190, R54 ;  /* 0x0000003600be7308 */ /* 0x000fe40000000800 */
[C---:B------:R-:W-:Y:S05]  /*f850*/  FMUL.FTZ R36, R133.reuse, R168 ;  /* 0x000000a885247220 */ /* 0x040fea0000410000 */
[C---:B------:R-:W-:Y:S03]  /*f860*/  HMMA.16816.F32 R104, R140.reuse, R144, R104 ;  /* 0x000000908c68723c */ /* 0x040fe60000001868 */
[----:B------:R1:W-:Y:S01]  /*f870*/  MUFU.EX2 R189, R55 ;  /* 0x0000003700bd7308 */ /* 0x0003e20000000800 */
[C---:B----4-:R-:W-:Y:S04]  /*f880*/  FMUL.FTZ R37, R133.reuse, R169 ;  /* 0x000000a985257220 */ /* 0x050fe80000410000 */
[-C--:B------:R-:W-:Y:S05]  /*f890*/  HMMA.16816.F32 R108, R140, R146.reuse, R108 ;  /* 0x000000928c6c723c */ /* 0x080fea000000186c */
[----:B------:R-:W-:Y:S03]  /*f8a0*/  MUFU.EX2 R191, R64 ;  /* 0x0000004000bf7308 */ /* 0x000fe60000000800 */
[C---:B------:R-:W-:Y:S01]  /*f8b0*/  HMMA.16816.F32 R112, R136.reuse, R146, R112 ;  /* 0x000000928870723c */ /* 0x040fe20000001870 */
[----:B------:R-:W4:Y:S06]  /*f8c0*/  LDSM.16.MT88.4 R144, [R213+0x900] ;  /* 0x00090000d590783b */ /* 0x000f2c0000004200 */
[----:B------:R2:W-:Y:S01]  /*f8d0*/  MUFU.EX2 R167, R38 ;  /* 0x0000002600a77308 */ /* 0x0005e20000000800 */
[-C--:B------:R-:W-:Y:S01]  /*f8e0*/  HMMA.16816.F32 R116, R136, R148.reuse, R116 ;  /* 0x000000948874723c */ /* 0x080fe20000001874 */
[----:B-1----:R-:W-:Y:S03]  /*f8f0*/  LDSM.16.MT88.4 R52, [R216+0x1100] ;  /* 0x00110000d834783b */ /* 0x002fe60000004200 */
[----:B---3--:R-:W-:Y:S04]  /*f900*/  FFMA.FTZ R133, R133, R153, R242 ;  /* 0x0000009985857223 */ /* 0x008fe800000100f2 */
[C---:B------:R-:W-:Y:S01]  /*f910*/  HMMA.16816.F32 R120, R140.reuse, R148, R120 ;  /* 0x000000948c78723c */ /* 0x040fe20000001878 */
[----:B------:R1:W-:Y:S07]  /*f920*/  MUFU.EX2 R200, R39 ;  /* 0x0000002700c87308 */ /* 0x0003ee0000000800 */
[-C--:B------:R-:W-:Y:S01]  /*f930*/  HMMA.16816.F32 R124, R140, R150.reuse, R124 ;  /* 0x000000968c7c723c */ /* 0x080fe2000000187c */
[----:B------:R-:W3:Y:S02]  /*f940*/  LDSM.16.MT88.4 R140, [R216+0x900] ;  /* 0x00090000d88c783b */ /* 0x000ee40000004200 */
[----:B------:R4:W3:Y:S01]  /*f950*/  MUFU.EX2 R165, R134 ;  /* 0x0000008600a57308 */ /* 0x0008e20000000800 */
[C---:B--2---:R-:W-:Y:S09]  /*f960*/  FMUL.FTZ R38, R132.reuse, R170 ;  /* 0x000000aa84267220 */ /* 0x044ff20000410000 */
[----:B------:R2:W-:Y:S01]  /*f970*/  MUFU.EX2 R202, R48 ;  /* 0x0000003000ca7308 */ /* 0x0005e20000000800 */
[C---:B-1----:R-:W-:Y:S02]  /*f980*/  FMUL.FTZ R39, R132.reuse, R171 ;  /* 0x000000ab84277220 */ /* 0x042fe40000410000 */
[----:B------:R-:W-:Y:S07]  /*f990*/  FFMA.FTZ R132, R132, R152, R240 ;  /* 0x0000009884847223 */ /* 0x000fee00000100f0 */
[----:B------:R1:W1:Y:S01]  /*f9a0*/  MUFU.EX2 R201, R49 ;  /* 0x0000003100c97308 */ /* 0x0002620000000800 */
[----:B------:R-:W-:Y:S01]  /*f9b0*/  HMMA.16816.F32 R36, R136, R150, R36 ;  /* 0x000000968824723c */ /* 0x000fe20000001824 */
[----:B------:R-:W1:Y:S03]  /*f9c0*/  LDSM.16.MT88.4 R148, [R214+0x900] ;  /* 0x00090000d694783b */ /* 0x000e660000004200 */
[----:B----4-:R-:W-:Y:S01]  /*f9d0*/  FFMA.FTZ R134, R51, c[0x0][0x2d0], -R181 ;  /* 0x0000b40033867a23 */ /* 0x010fe200000108b5 */
[----:B------:R-:W-:Y:S02]  /*f9e0*/  F2FP.PACK_AB R51, R232, R211 ;  /* 0x000000d3e833723e */ /* 0x000fe400000000ff */
[----:B------:R-:W-:Y:S02]  /*f9f0*/  F2FP.PACK_AB R136, R207, R208 ;  /* 0x000000d0cf88723e */ /* 0x000fe400000000ff */
[----:B------:R4:W-:Y:S03]  /*fa00*/  MUFU.EX2 R199, R50 ;  /* 0x0000003200c77308 */ /* 0x0009e60000000800 */
[----:B------:R-:W-:Y:S02]  /*fa10*/  F2FP.PACK_AB R138, R205, R206 ;  /* 0x000000cecd8a723e */ /* 0x000fe400000000ff */
[----:B--2---:R-:W-:Y:S02]  /*fa20*/  F2FP.PACK_AB R48, R235, R236 ;  /* 0x000000eceb30723e */ /* 0x004fe400000000ff */
[----:B------:R-:W-:Y:S02]  /*fa30*/  F2FP.PACK_AB R137, R175, R182 ;  /* 0x000000b6af89723e */ /* 0x000fe400000000ff */
[----:B---3--:R-:W-:Y:S01]  /*fa40*/  F2FP.PACK_AB R139, R165, R174 ;  /* 0x000000aea58b723e */ /* 0x008fe200000000ff */
[----:B------:R-:W-:Y:S01]  /*fa50*/  MUFU.EX2 R192, R65 ;  /* 0x0000004100c07308 */ /* 0x000fe20000000800 */
[----:B-1----:R-:W-:Y:S09]  /*fa60*/  F2FP.PACK_AB R49, R210, R209 ;  /* 0x000000d1d231723e */ /* 0x002ff200000000ff */
[----:B------:R-:W-:Y:S01]  /*fa70*/  MUFU.EX2 R187, R66 ;  /* 0x0000004200bb7308 */ /* 0x000fe20000000800 */
[----:B----4-:R-:W-:Y:S09]  /*fa80*/  F2FP.PACK_AB R50, R233, R234 ;  /* 0x000000eae932723e */ /* 0x010ff200000000ff */
[----:B------:R1:W-:Y:S01]  /*fa90*/  MUFU.EX2 R188, R67 ;  /* 0x0000004300bc7308 */ /* 0x0003e20000000800 */
[-C--:B------:R-:W-:Y:S08]  /*faa0*/  HMMA.16816.F32 R4, R48, R144.reuse, R4 ;  /* 0x000000903004723c */ /* 0x080ff00000001804 */
[C---:B------:R-:W-:Y:S01]  /*fab0*/  HMMA.16816.F32 R8, R136.reuse, R144, R8 ;  /* 0x000000908808723c */ /* 0x040fe20000001808 */
[----:B------:R-:W-:Y:S07]  /*fac0*/  MUFU.EX2 R177, R56 ;  /* 0x0000003800b17308 */ /* 0x000fee0000000800 */
[-C--:B------:R-:W-:Y:S03]  /*fad0*/  HMMA.16816.F32 R12, R136, R146.reuse, R12 ;  /* 0x00000092880c723c */ /* 0x080fe6000000180c */
[----:B------:R-:W-:Y:S01]  /*fae0*/  MUFU.EX2 R179, R57 ;  /* 0x0000003900b37308 */ /* 0x000fe20000000800 */
[----:B-1----:R-:W-:Y:S04]  /*faf0*/  LDSM.16.MT88.4 R64, [R214+0x1100] ;  /* 0x00110000d640783b */ /* 0x002fe80000004200 */
[C---:B------:R-:W-:Y:S05]  /*fb00*/  HMMA.16816.F32 R16, R48.reuse, R146, R16 ;  /* 0x000000923010723c */ /* 0x040fea0000001810 */
[----:B------:R-:W1:Y:S01]  /*fb10*/  MUFU.EX2 R198, R134 ;  /* 0x0000008600c67308 */ /* 0x000e620000000800 */
[----:B------:R-:W2:Y:S02]  /*fb20*/  LDSM.16.MT88.4 R144, [R215+0x900] ;  /* 0x00090000d790783b */ /* 0x000ea40000004200 */
[-C--:B------:R-:W-:Y:S07]  /*fb30*/  HMMA.16816.F32 R20, R48, R140.reuse, R20 ;  /* 0x0000008c3014723c */ /* 0x080fee0000001814 */
[----:B------:R3:W-:Y:S01]  /*fb40*/  MUFU.EX2 R134, R47 ;  /* 0x0000002f00867308 */ /* 0x0007e20000000800 */
[C---:B------:R-:W-:Y:S08]  /*fb50*/  HMMA.16816.F32 R32, R136.reuse, R140, R32 ;  /* 0x0000008c8820723c */ /* 0x040ff00000001820 */
[-C--:B------:R-:W-:Y:S01]  /*fb60*/  HMMA.16816.F32 R24, R136, R142.reuse, R24 ;  /* 0x0000008e8818723c */ /* 0x080fe20000001818 */
[----:B------:R4:W-:Y:S07]  /*fb70*/  MUFU.EX2 R166, R40 ;  /* 0x0000002800a67308 */ /* 0x0009ee0000000800 */
[C---:B------:R-:W-:Y:S03]  /*fb80*/  HMMA.16816.F32 R100, R48.reuse, R142, R100 ;  /* 0x0000008e3064723c */ /* 0x040fe60000001864 */
[----:B------:R1:W1:Y:S01]  /*fb90*/  MUFU.EX2 R197, R41 ;  /* 0x0000002900c57308 */ /* 0x0002620000000800 */
[----:B---3--:R-:W3:Y:S04]  /*fba0*/  LDSM.16.MT88.4 R44, [R213+0x1100] ;  /* 0x00110000d52c783b */ /* 0x008ee80000004200 */
[-C--:B------:R-:W-:Y:S05]  /*fbb0*/  HMMA.16816.F32 R28, R48, R148.reuse, R28 ;  /* 0x00000094301c723c */ /* 0x080fea000000181c */
[----:B------:R2:W-:Y:S03]  /*fbc0*/  MUFU.EX2 R164, R42 ;  /* 0x0000002a00a47308 */ /* 0x0005e60000000800 */
[C---:B------:R-:W-:Y:S04]  /*fbd0*/  HMMA.16816.F32 R104, R136.reuse, R148, R104 ;  /* 0x000000948868723c */ /* 0x040fe80000001868 */
[----:B----4-:R-:W-:Y:S03]  /*fbe0*/  F2FP.PACK_AB R40, R203, R204 ;  /* 0x000000cccb28723e */ /* 0x010fe600000000ff */
[----:B------:R4:W3:Y:S01]  /*fbf0*/  MUFU.EX2 R173, R43 ;  /* 0x0000002b00ad7308 */ /* 0x0008e20000000800 */
[-C--:B------:R-:W-:Y:S04]  /*fc00*/  HMMA.16816.F32 R108, R136, R150.reuse, R108 ;  /* 0x00000096886c723c */ /* 0x080fe8000000186c */
[----:B-1----:R-:W-:Y:S04]  /*fc10*/  F2FP.PACK_AB R41, R200, R167 ;  /* 0x000000a7c829723e */ /* 0x002fe800000000ff */
[C---:B------:R-:W-:Y:S01]  /*fc20*/  HMMA.16816.F32 R112, R48.reuse, R150, R112 ;  /* 0x000000963070723c */ /* 0x040fe20000001870 */
[----:B------:R-:W-:Y:S01]  /*fc30*/  LDSM.16.MT88.4 R148, [R213+0x2900] ;  /* 0x00290000d594783b */ /* 0x000fe20000004200 */
[----:B------:R-:W-:Y:S02]  /*fc40*/  MUFU.EX2 R178, R60 ;  /* 0x0000003c00b27308 */ /* 0x000fe40000000800 */
[----:B--2---:R-:W-:Y:S04]  /*fc50*/  F2FP.PACK_AB R42, R201, R202 ;  /* 0x000000cac92a723e */ /* 0x004fe800000000ff */
[-C--:B------:R-:W-:Y:S04]  /*fc60*/  HMMA.16816.F32 R116, R48, R144.reuse, R116 ;  /* 0x000000903074723c */ /* 0x080fe80000001874 */
[----:B------:R-:W-:Y:S01]  /*fc70*/  MUFU.EX2 R60, R59 ;  /* 0x0000003b003c7308 */ /* 0x000fe20000000800 */
[----:B----4-:R-:W-:Y:S03]  /*fc80*/  F2FP.PACK_AB R43, R198, R199 ;  /* 0x000000c7c62b723e */ /* 0x010fe600000000ff */
[C---:B------:R-:W-:Y:S06]  /*fc90*/  HMMA.16816.F32 R120, R136.reuse, R144, R120 ;  /* 0x000000908878723c */ /* 0x040fec0000001878 */
[----:B------:R-:W-:Y:S02]  /*fca0*/  MUFU.EX2 R176, R61 ;  /* 0x0000003d00b07308 */ /* 0x000fe40000000800 */
[-C--:B------:R-:W-:Y:S08]  /*fcb0*/  HMMA.16816.F32 R124, R136, R146.reuse, R124 ;  /* 0x00000092887c723c */ /* 0x080ff0000000187c */
[----:B------:R-:W-:Y:S01]  /*fcc0*/  HMMA.16816.F32 R36, R48, R146, R36 ;  /* 0x000000923024723c */ /* 0x000fe20000001824 */
[----:B------:R1:W2:Y:S06]  /*fcd0*/  MUFU.EX2 R61, R58 ;  /* 0x0000003a003d7308 */ /* 0x0002ac0000000800 */
[----:B------:R-:W-:Y:S01]  /*fce0*/  F2FP.PACK_AB R48, R197, R166 ;  /* 0x000000a6c530723e */ /* 0x000fe200000000ff */
[-C--:B---3--:R-:W-:Y:S03]  /*fcf0*/  HMMA.16816.F32 R4, R40, R44.reuse, R4 ;  /* 0x0000002c2804723c */ /* 0x088fe60000001804 */
[----:B------:R-:W-:Y:S02]  /*fd00*/  MUFU.EX2 R97, R97 ;  /* 0x0000006100617308 */ /* 0x000fe40000000800 */
[----:B------:R-:W-:Y:S02]  /*fd10*/  F2FP.PACK_AB R50, R195, R196 ;  /* 0x000000c4c332723e */ /* 0x000fe400000000ff */
[----:B------:R-:W-:Y:S02]  /*fd20*/  F2FP.PACK_AB R49, R173, R164 ;  /* 0x000000a4ad31723e */ /* 0x000fe400000000ff */
[----:B------:R-:W-:Y:S04]  /*fd30*/  F2FP.PACK_AB R51, R134, R172 ;  /* 0x000000ac8633723e */ /* 0x000fe800000000ff */
[----:B------:R-:W-:Y:S03]  /*fd40*/  MUFU.EX2 R99, R99 ;  /* 0x0000006300637308 */ /* 0x000fe60000000800 */
[C---:B------:R-:W-:Y:S01]  /*fd50*/  HMMA.16816.F32 R8, R48.reuse, R44, R8 ;  /* 0x0000002c3008723c */ /* 0x040fe20000001808 */
[----:B-1----:R-:W-:Y:S06]  /*fd60*/  LDSM.16.MT88.4 R56, [R214+0x1900] ;  /* 0x00190000d638783b */ /* 0x002fec0000004200 */
[----:B------:R-:W-:Y:S01]  /*fd70*/  MUFU.EX2 R93, R93 ;  /* 0x0000005d005d7308 */ /* 0x000fe20000000800 */
[-C--:B------:R-:W-:Y:S08]  /*fd80*/  HMMA.16816.F32 R12, R48, R46.reuse, R12 ;  /* 0x0000002e300c723c */ /* 0x080ff0000000180c */
[C---:B------:R-:W-:Y:S01]  /*fd90*/  HMMA.16816.F32 R16, R40.reuse, R46, R16 ;  /* 0x0000002e2810723c */ /* 0x040fe20000001810 */
[----:B------:R-:W1:Y:S01]  /*fda0*/  LDSM.16.MT88.4 R44, [R215+0x1100] ;  /* 0x00110000d72c783b */ /* 0x000e620000004200 */
[----:B------:R-:W-:Y:S06]  /*fdb0*/  MUFU.EX2 R62, R62 ;  /* 0x0000003e003e7308 */ /* 0x000fec0000000800 */
[-C--:B------:R-:W-:Y:S04]  /*fdc0*/  HMMA.16816.F32 R20, R40, R52.reuse, R20 ;  /* 0x000000342814723c */ /* 0x080fe80000001814 */
[----:B------:R-:W3:Y:S04]  /*fdd0*/  MUFU.EX2 R63, R63 ;  /* 0x0000003f003f7308 */ /* 0x000ee80000000800 */
[C---:B------:R-:W-:Y:S06]  /*fde0*/  HMMA.16816.F32 R32, R48.reuse, R52, R32 ;  /* 0x000000343020723c */ /* 0x040fec0000001820 */
[----:B------:R-:W-:Y:S02]  /*fdf0*/  MUFU.EX2 R68, R68 ;  /* 0x0000004400447308 */ /* 0x000fe40000000800 */
[-C--:B------:R-:W-:Y:S08]  /*fe00*/  HMMA.16816.F32 R24, R48, R54.reuse, R24 ;  /* 0x000000363018723c */ /* 0x080ff00000001818 */
[C---:B------:R-:W-:Y:S01]  /*fe10*/  HMMA.16816.F32 R100, R40.reuse, R54, R100 ;  /* 0x000000362864723c */ /* 0x040fe20000001864 */
[----:B------:R-:W4:Y:S01]  /*fe20*/  LDSM.16.MT88.4 R52, [R213+0x1900] ;  /* 0x00190000d534783b */ /* 0x000f220000004200 */
        /* <DEDUP_REMOVED lines=8> */
[-C--:B-1----:R-:W-:Y:S03]  /*feb0*/  HMMA.16816.F32 R116, R40, R44.reuse, R116 ;  /* 0x0000002c2874723c */ /* 0x082fe60000001874 */
[----:B------:R-:W-:Y:S05]  /*fec0*/  MUFU.EX2 R71, R71 ;  /* 0x0000004700477308 */ /* 0x000fea0000000800 */
[C---:B------:R-:W-:Y:S05]  /*fed0*/  HMMA.16816.F32 R120, R48.reuse, R44, R120 ;  /* 0x0000002c3078723c */ /* 0x040fea0000001878 */
[----:B------:R-:W-:Y:S02]  /*fee0*/  MUFU.EX2 R82, R82 ;  /* 0x0000005200527308 */ /* 0x000fe40000000800 */
[----:B------:R-:W-:Y:S01]  /*fef0*/  F2FP.PACK_AB R44, R179, R177 ;  /* 0x000000b1b32c723e */ /* 0x000fe200000000ff */
[-C--:B------:R-:W-:Y:S01]  /*ff00*/  HMMA.16816.F32 R124, R48, R46.reuse, R124 ;  /* 0x0000002e307c723c */ /* 0x080fe2000000187c */
[----:B------:R-:W1:Y:S03]  /*ff10*/  LDSM.16.MT88.4 R48, [R216+0x1900] ;  /* 0x00190000d830783b */ /* 0x000e660000004200 */
[----:B--2---:R-:W-:Y:S03]  /*ff20*/  F2FP.PACK_AB R45, R60, R61 ;  /* 0x0000003d3c2d723e */ /* 0x004fe600000000ff */
[----:B------:R-:W-:Y:S01]  /*ff30*/  MUFU.EX2 R83, R83 ;  /* 0x0000005300537308 */ /* 0x000fe20000000800 */
[----:B------:R-:W-:Y:S07]  /*ff40*/  HMMA.16816.F32 R36, R40, R46, R36 ;  /* 0x0000002e2824723c */ /* 0x000fee0000001824 */
[----:B------:R-:W-:Y:S02]  /*ff50*/  F2FP.PACK_AB R40, R193, R194 ;  /* 0x000000c2c128723e */ /* 0x000fe400000000ff */
[----:B------:R-:W-:Y:S01]  /*ff60*/  F2FP.PACK_AB R42, R192, R191 ;  /* 0x000000bfc02a723e */ /* 0x000fe200000000ff */
[----:B------:R-:W-:Y:S02]  /*ff70*/  MUFU.EX2 R72, R72 ;  /* 0x0000004800487308 */ /* 0x000fe40000000800 */
[----:B------:R-:W-:Y:S02]  /*ff80*/  F2FP.PACK_AB R41, R189, R190 ;  /* 0x000000bebd29723e */ /* 0x000fe400000000ff */
[----:B------:R-:W-:Y:S02]  /*ff90*/  F2FP.PACK_AB R43, R188, R187 ;  /* 0x000000bbbc2b723e */ /* 0x000fe400000000ff */
[----:B------:R-:W-:Y:S02]  /*ffa0*/  F2FP.PACK_AB R46, R176, R178 ;  /* 0x000000b2b02e723e */ /* 0x000fe400000000ff */
[----:B---3--:R-:W-:Y:S02]  /*ffb0*/  F2FP.PACK_AB R47, R63, R62 ;  /* 0x0000003e3f2f723e */ /* 0x008fe400000000ff */
[----:B------:R-:W-:Y:S01]  /*ffc0*/  MUFU.EX2 R73, R73 ;  /* 0x0000004900497308 */ /* 0x000fe20000000800 */
[-C--:B----4-:R-:W-:Y:S08]  /*ffd0*/  HMMA.16816.F32 R4, R40, R52.reuse, R4 ;  /* 0x000000342804723c */ /* 0x090ff00000001804 */
[C---:B------:R-:W-:Y:S01]  /*ffe0*/  HMMA.16816.F32 R8, R44.reuse, R52, R8 ;  /* 0x000000342c08723c */ /* 0x040fe20000001808 */
[----:B------:R-:W-:Y:S07]  /*fff0*/  MUFU.EX2 R76, R76 ;  /* 0x0000004c004c7308 */ /* 0x000fee0000000800 */
[-C--:B------:R-:W-:Y:S03]  /*10000*/  HMMA.16816.F32 R12, R44, R54.reuse, R12 ;  /* 0x000000362c0c723c */ /* 0x080fe6000000180c */
[----:B------:R-:W-:Y:S05]  /*10010*/  MUFU.EX2 R77, R77 ;  /* 0x0000004d004d7308 */ /* 0x000fea0000000800 */
[C---:B------:R-:W-:Y:S01]  /*10020*/  HMMA.16816.F32 R16, R40.reuse, R54, R16 ;  /* 0x000000362810723c */ /* 0x040fe20000001810 */
[----:B------:R-:W2:Y:S04]  /*10030*/  LDSM.16.MT88.4 R52, [R215+0x1900] ;  /* 0x00190000d734783b */ /* 0x000ea80000004200 */
[----:B------:R-:W-:Y:S03]  /*10040*/  MUFU.EX2 R74, R74 ;  /* 0x0000004a004a7308 */ /* 0x000fe60000000800 */
[-C--:B-1----:R-:W-:Y:S07]  /*10050*/  HMMA.16816.F32 R20, R40, R48.reuse, R20 ;  /* 0x000000302814723c */ /* 0x082fee0000001814 */
[----:B------:R-:W-:Y:S01]  /*10060*/  MUFU.EX2 R75, R75 ;  /* 0x0000004b004b7308 */ /* 0x000fe20000000800 */
[C---:B------:R-:W-:Y:S08]  /*10070*/  HMMA.16816.F32 R32, R44.reuse, R48, R32 ;  /* 0x000000302c20723c */ /* 0x040ff00000001820 */
[-C--:B------:R-:W-:Y:S01]  /*10080*/  HMMA.16816.F32 R24, R44, R50.reuse, R24 ;  /* 0x000000322c18723c */ /* 0x080fe20000001818 */
[----:B------:R-:W-:Y:S07]  /*10090*/  MUFU.EX2 R78, R78 ;  /* 0x0000004e004e7308 */ /* 0x000fee0000000800 */
[C---:B------:R-:W-:Y:S01]  /*100a0*/  HMMA.16816.F32 R100, R40.reuse, R50, R100 ;  /* 0x000000322864723c */ /* 0x040fe20000001864 */
[----:B------:R-:W1:Y:S02]  /*100b0*/  LDSM.16.MT88.4 R48, [R213+0x2100] ;  /* 0x00210000d530783b */ /* 0x000e640000004200 */
[----:B------:R-:W-:Y:S05]  /*100c0*/  MUFU.EX2 R79, R79 ;  /* 0x0000004f004f7308 */ /* 0x000fea0000000800 */
[-C--:B------:R-:W-:Y:S05]  /*100d0*/  HMMA.16816.F32 R28, R40, R56.reuse, R28 ;  /* 0x00000038281c723c */ /* 0x080fea000000181c */
[----:B------:R-:W-:Y:S03]  /*100e0*/  MUFU.EX2 R84, R84 ;  /* 0x0000005400547308 */ /* 0x000fe60000000800 */
[C---:B------:R-:W-:Y:S07]  /*100f0*/  HMMA.16816.F32 R104, R44.reuse, R56, R104 ;  /* 0x000000382c68723c */ /* 0x040fee0000001868 */
[----:B------:R-:W3:Y:S01]  /*10100*/  MUFU.EX2 R85, R85 ;  /* 0x0000005500557308 */ /* 0x000ee20000000800 */
[-C--:B------:R-:W-:Y:S08]  /*10110*/  HMMA.16816.F32 R108, R44, R58.reuse, R108 ;  /* 0x0000003a2c6c723c */ /* 0x080ff0000000186c */
[C---:B------:R-:W-:Y:S01]  /*10120*/  HMMA.16816.F32 R112, R40.reuse, R58, R112 ;  /* 0x0000003a2870723c */ /* 0x040fe20000001870 */
[----:B------:R-:W-:Y:S01]  /*10130*/  LDSM.16.MT88.4 R56, [R214+0x2100] ;  /* 0x00210000d638783b */ /* 0x000fe20000004200 */
[----:B------:R-:W4:Y:S06]  /*10140*/  MUFU.EX2 R96, R96 ;  /* 0x0000006000607308 */ /* 0x000f2c0000000800 */
[-C--:B--2---:R-:W-:Y:S04]  /*10150*/  HMMA.16816.F32 R116, R40, R52.reuse, R116 ;  /* 0x000000342874723c */ /* 0x084fe80000001874 */
[----:B------:R-:W-:Y:S01]  /*10160*/  MUFU.EX2 R86, R86 ;  /* 0x0000005600567308 */ /* 0x000fe20000000800 */
[----:B---3--:R-:W-:Y:S03]  /*10170*/  F2FP.PACK_AB R168, R85, R84 ;  /* 0x0000005455a8723e */ /* 0x008fe600000000ff */
[C---:B------:R-:W-:Y:S06]  /*10180*/  HMMA.16816.F32 R120, R44.reuse, R52, R120 ;  /* 0x000000342c78723c */ /* 0x040fec0000001878 */
[----:B------:R-:W2:Y:S02]  /*10190*/  MUFU.EX2 R87, R87 ;  /* 0x0000005700577308 */ /* 0x000ea40000000800 */
[-C--:B------:R-:W-:Y:S04]  /*101a0*/  HMMA.16816.F32 R124, R44, R54.reuse, R124 ;  /* 0x000000362c7c723c */ /* 0x080fe8000000187c */
[----:B----4-:R-:W-:Y:S03]  /*101b0*/  F2FP.PACK_AB R170, R97, R96 ;  /* 0x0000006061aa723e */ /* 0x010fe600000000ff */
[----:B------:R-:W-:Y:S01]  /*101c0*/  F2FP.PACK_AB R44, R73, R72 ;  /* 0x00000048492c723e */ /* 0x000fe200000000ff */
[----:B------:R-:W-:Y:S01]  /*101d0*/  HMMA.16816.F32 R36, R40, R54, R36 ;  /* 0x000000362824723c */ /* 0x000fe20000001824 */
[----:B------:R-:W3:Y:S01]  /*101e0*/  LDSM.16.MT88.4 R52, [R216+0x2100] ;  /* 0x00210000d834783b */ /* 0x000ee20000004200 */
        /* <DEDUP_REMOVED lines=8> */
[----:B------:R-:W-:Y:S02]  /*10270*/  F2FP.PACK_AB R47, R79, R78 ;  /* 0x0000004e4f2f723e */ /* 0x000fe400000000ff */
[----:B--2---:R-:W-:Y:S03]  /*10280*/  F2FP.PACK_AB R169, R87, R86 ;  /* 0x0000005657a9723e */ /* 0x004fe600000000ff */
[-C--:B-1----:R-:W-:Y:S01]  /*10290*/  HMMA.16816.F32 R4, R40, R48.reuse, R4 ;  /* 0x000000302804723c */ /* 0x082fe20000001804 */
[----:B------:R-:W-:Y:S02]  /*102a0*/  MUFU.EX2 R91, R91 ;  /* 0x0000005b005b7308 */ /* 0x000fe40000000800 */
[----:B----4-:R-:W-:Y:S05]  /*102b0*/  F2FP.PACK_AB R171, R99, R98 ;  /* 0x0000006263ab723e */ /* 0x010fea00000000ff */
[C---:B------:R-:W-:Y:S03]  /*102c0*/  HMMA.16816.F32 R8, R44.reuse, R48, R8 ;  /* 0x000000302c08723c */ /* 0x040fe60000001808 */
[----:B------:R-:W-:Y:S05]  /*102d0*/  MUFU.EX2 R94, R94 ;  /* 0x0000005e005e7308 */ /* 0x000fea0000000800 */
[-C--:B------:R-:W-:Y:S05]  /*102e0*/  HMMA.16816.F32 R12, R44, R50.reuse, R12 ;  /* 0x000000322c0c723c */ /* 0x080fea000000180c */
[----:B------:R-:W-:Y:S03]  /*102f0*/  MUFU.EX2 R88, R88 ;  /* 0x0000005800587308 */ /* 0x000fe60000000800 */
[C---:B------:R-:W-:Y:S01]  /*10300*/  HMMA.16816.F32 R16, R40.reuse, R50, R16 ;  /* 0x000000322810723c */ /* 0x040fe20000001810 */
[----:B------:R-:W1:Y:S06]  /*10310*/  LDSM.16.MT88.4 R48, [R215+0x2100] ;  /* 0x00210000d730783b */ /* 0x000e6c0000004200 */
[----:B------:R-:W2:Y:S01]  /*10320*/  MUFU.EX2 R89, R89 ;  /* 0x0000005900597308 */ /* 0x000ea20000000800 */
[-C--:B---3--:R-:W-:Y:S08]  /*10330*/  HMMA.16816.F32 R20, R40, R52.reuse, R20 ;  /* 0x000000342814723c */ /* 0x088ff00000001814 */
[C---:B------:R-:W-:Y:S01]  /*10340*/  HMMA.16816.F32 R32, R44.reuse, R52, R32 ;  /* 0x000000342c20723c */ /* 0x040fe20000001820 */
[----:B------:R-:W3:Y:S07]  /*10350*/  MUFU.EX2 R90, R90 ;  /* 0x0000005a005a7308 */ /* 0x000eee0000000800 */
[-C--:B------:R-:W-:Y:S08]  /*10360*/  HMMA.16816.F32 R24, R44, R54.reuse, R24 ;  /* 0x000000362c18723c */ /* 0x080ff00000001818 */
[C---:B------:R-:W-:Y:S01]  /*10370*/  HMMA.16816.F32 R100, R40.reuse, R54, R100 ;  /* 0x000000362864723c */ /* 0x040fe20000001864 */
[----:B------:R-:W4:Y:S07]  /*10380*/  LDSM.16.MT88.4 R52, [R216+0x2900] ;  /* 0x00290000d834783b */ /* 0x000f2e0000004200 */
[-C--:B------:R-:W-:Y:S08]  /*10390*/  HMMA.16816.F32 R28, R40, R56.reuse, R28 ;  /* 0x00000038281c723c */ /* 0x080ff0000000181c */
[C---:B------:R-:W-:Y:S01]  /*103a0*/  HMMA.16816.F32 R104, R44.reuse, R56, R104 ;  /* 0x000000382c68723c */ /* 0x040fe20000001868 */
[----:B------:R2:W2:Y:S07]  /*103b0*/  MUFU.EX2 R56, R2 ;  /* 0x0000000200387308 */ /* 0x0004ae0000000800 */
[-C--:B------:R-:W-:Y:S08]  /*103c0*/  HMMA.16816.F32 R108, R44, R58.reuse, R108 ;  /* 0x0000003a2c6c723c */ /* 0x080ff0000000186c */
[C---:B------:R-:W-:Y:S08]  /*103d0*/  HMMA.16816.F32 R112, R40.reuse, R58, R112 ;  /* 0x0000003a2870723c */ /* 0x040ff00000001870 */
[-C--:B-1----:R-:W-:Y:S04]  /*103e0*/  HMMA.16816.F32 R116, R40, R48.reuse, R116 ;  /* 0x000000302874723c */ /* 0x082fe80000001874 */
[----:B--2---:R-:W-:Y:S01]  /*103f0*/  FADD.FTZ R2, R238, R131 ;  /* 0x00000083ee027221 */ /* 0x004fe20000010000 */
[----:B------:R-:W-:Y:S03]  /*10400*/  MOV R131, R129 ;  /* 0x0000008100837202 */ /* 0x000fe60000000f00 */
[----:B------:R-:W-:Y:S01]  /*10410*/  FADD.FTZ R2, R239, R2 ;  /* 0x00000002ef027221 */ /* 0x000fe20000010000 */
[C---:B------:R-:W-:Y:S08]  /*10420*/  HMMA.16816.F32 R120, R44.reuse, R48, R120 ;  /* 0x000000302c78723c */ /* 0x040ff00000001878 */
[-C--:B------:R-:W-:Y:S08]  /*10430*/  HMMA.16816.F32 R124, R44, R50.reuse, R124 ;  /* 0x000000322c7c723c */ /* 0x080ff0000000187c */
[----:B------:R-:W-:Y:S07]  /*10440*/  HMMA.16816.F32 R36, R40, R50, R36 ;  /* 0x000000322824723c */ /* 0x000fee0000001824 */
[----:B------:R-:W-:Y:S01]  /*10450*/  F2FP.PACK_AB R40, R89, R88 ;  /* 0x000000585928723e */ /* 0x000fe200000000ff */
[-C--:B------:R-:W-:Y:S01]  /*10460*/  HMMA.16816.F32 R136, R168, R148.reuse, R4 ;  /* 0x00000094a888723c */ /* 0x080fe20000001804 */
[----:B------:R-:W1:Y:S04]  /*10470*/  LDSM.16.MT88.4 R4, [R214+0x2900] ;  /* 0x00290000d604783b */ /* 0x000e680000004200 */
[----:B------:R-:W-:Y:S02]  /*10480*/  F2FP.PACK_AB R42, R93, R92 ;  /* 0x0000005c5d2a723e */ /* 0x000fe400000000ff */
[----:B---3--:R-:W-:Y:S02]  /*10490*/  F2FP.PACK_AB R41, R91, R90 ;  /* 0x0000005a5b29723e */ /* 0x008fe400000000ff */
[----:B------:R-:W-:Y:S07]  /*104a0*/  F2FP.PACK_AB R43, R56, R94 ;  /* 0x0000005e382b723e */ /* 0x000fee00000000ff */
        /* <DEDUP_REMOVED lines=10> */
[-C--:B----4-:R-:W-:Y:S03]  /*10550*/  HMMA.16816.F32 R152, R168, R52.reuse, R20 ;  /* 0x00000034a898723c */ /* 0x090fe60000001814 */
        /* <DEDUP_REMOVED lines=16> */
[----:B------:R-:W-:Y:S01]  /*10660*/  FADD.FTZ R14, R233, R2 ;  /* 0x00000002e90e7221 */ /* 0x000fe20000010000 */
[----:B------:R-:W2:Y:S01]  /*10670*/  LDSM.16.MT88.4 R8, [R215+0x2900] ;  /* 0x00290000d708783b */ /* 0x000ea20000004200 */
        /* <DEDUP_REMOVED lines=24> */
[-C--:B--2---:R-:W-:Y:S03]  /*10800*/  HMMA.16816.F32 R116, R168, R8.reuse, R116 ;  /* 0x00000008a874723c */ /* 0x084fe60000001874 */
        /* <DEDUP_REMOVED lines=52> */
[----:B------:R-:W-:Y:S04]  /*10b50*/  STL [R1+0xc], R4 ;  /* 0x00000c0401007387 */ /* 0x000fe80000100800 */
[----:B------:R-:W-:Y:S04]  /*10b60*/  STL [R1+0x10], R2 ;  /* 0x0000100201007387 */ /* 0x000fe80000100800 */
[----:B------:R1:W-:Y:S02]  /*10b70*/  STL [R1+0x14], R0 ;  /* 0x0000140001007387 */ /* 0x0003e40000100800 */
[----:B-1----:R-:W-:Y:S01]  /*10b80*/  MOV R0, R130 ;  /* 0x0000008200007202 */ /* 0x002fe20000000f00 */
[----:B------:R-:W-:-:S05]  /*10b90*/  @P0 BRA `(.L_x_921) ;  /* 0xffffc9f000000947 */ /* 0x000fca000383ffff */
.L_x_920:
[----:B------:R-:W-:-:S13]  /*10ba0*/  ISETP.GE.AND P0, PT, R229, UR8, PT ;  /* 0x00000008e5007c0c */ /* 0x000fda000bf06270 */
[----:B------:R-:W-:Y:S05]  /*10bb0*/  @!P0 BRA `(.L_x_922) ;  /* 0x00005a9000008947 */ /* 0x000fea0003800000 */
[----:B-1----:R-:W2:Y:S01]  /*10bc0*/  LDL.LU.64 R6, [R1+0x30] ;  /* 0x0000300001067983 */ /* 0x002ea20000300a00 */
[----:B------:R-:W-:Y:S01]  /*10bd0*/  MOV R134, R3 ;  /* 0x0000000300867202 */ /* 0x000fe20000000f00 */
[----:B------:R-:W-:Y:S01]  /*10be0*/  UMOV UR14, 0x60 ;  /* 0x00000060000e7882 */ /* 0x000fe20000000000 */
[----:B------:R-:W-:Y:S01]  /*10bf0*/  IMAD.MOV.U32 R132, RZ, RZ, R129 ;  /* 0x000000ffff847224 */ /* 0x000fe200078e0081 */
[----:B------:R-:W3:Y:S01]  /*10c00*/  LDL.LU.64 R4, [R1+0x40] ;  /* 0x0000400001047983 */ /* 0x000ee20000300a00 */
        /* <DEDUP_REMOVED lines=9> */
[----:B--2---:R-:W-:Y:S02]  /*10ca0*/  MOV R3, R7 ;  /* 0x0000000700037202 */ /* 0x004fe40000000f00 */
[----:B---3--:R-:W-:-:S05]  /*10cb0*/  MOV R2, R4 ;  /* 0x0000000400027202 */ /* 0x008fca0000000f00 */
[----:B------:R1:W-:Y:S04]  /*10cc0*/  STL.64 [R1], R2 ;  /* 0x0000000201007387 */ /* 0x0003e80000100a00 */
.L_x_939:
[----:B------:R-:W-:Y:S04]  /*10cd0*/  DEPBAR.LE SB0, 0x0 ;  /* 0x000080000000791a */ /* 0x000fe80000000000 */
[----:B------:R-:W-:Y:S01]  /*10ce0*/  BAR.SYNC.DEFER_BLOCKING 0x0 ;  /* 0x0000000000007b1d */ /* 0x000fe20000010000 */
[----:B------:R-:W-:Y:S01]  /*10cf0*/  SHF.R.S32.HI R128, RZ, 0x1f, R229 ;  /* 0x0000001fff807819 */ /* 0x000fe200000114e5 */
[C---:B------:R-:W-:Y:S01]  /*10d00*/  IMAD R0, R229.reuse, UR5, RZ ;  /* 0x00000005e5007c24 */ /* 0x040fe2000f8e02ff */
[----:B------:R-:W-:Y:S03]  /*10d10*/  PLOP3.LUT P3, PT, PT, PT, UP2, 0x80, 0x0 ;  /* 0x000000000000781c */ /* 0x000fe60003f6f028 */
[----:B------:R-:W-:Y:S01]  /*10d20*/  IMAD R0, R128, UR16, R0 ;  /* 0x0000001080007c24 */ /* 0x000fe2000f8e0200 */
[----:B-----5:R-:W-:Y:S06]  /*10d30*/  LDSM.16.M88.4 R96, [R219+0x6100] ;  /* 0x00610000db60783b */ /* 0x020fec0000000200 */
[----:B--2---:R-:W2:Y:S06]  /*10d40*/  LDSM.16.M88.4 R16, [R212+0x3100] ;  /* 0x00310000d410783b */ /* 0x004eac0000000200 */
[----:B------:R-:W3:Y:S06]  /*10d50*/  LDSM.16.M88.4 R92, [R219+0x8100] ;  /* 0x00810000db5c783b */ /* 0x000eec0000000200 */
[----:B-1----:R-:W4:Y:S06]  /*10d60*/  LDL.64 R2, [R1] ;  /* 0x0000000001027983 */ /* 0x002f2c0000100a00 */
[----:B------:R-:W1:Y:S06]  /*10d70*/  LDSM.16.M88.4 R32, [R212+0x3900] ;  /* 0x00390000d420783b */ /* 0x000e6c0000000200 */
[----:B------:R-:W4:Y:S06]  /*10d80*/  LDL.64 R234, [R1+0x28] ;  /* 0x0000280001ea7983 */ /* 0x000f2c0000100a00 */
[----:B------:R-:W1:Y:S06]  /*10d90*/  LDSM.16.M88.4 R48, [R212+0x4100] ;  /* 0x00410000d430783b */ /* 0x000e6c0000000200 */
[----:B------:R-:W4:Y:S01]  /*10da0*/  LDL.64 R232, [R1+0x38] ;  /* 0x0000380001e87983 */ /* 0x000f220000100a00 */
[-C--:B--2---:R-:W-:Y:S05]  /*10db0*/  HMMA.16816.F32 R4, R96, R16.reuse, RZ ;  /* 0x000000106004723c */ /* 0x084fea00000018ff */
[----:B------:R-:W2:Y:S03]  /*10dc0*/  LDSM.16.M88.4 R64, [R212+0x4900] ;  /* 0x00490000d440783b */ /* 0x000ea60000000200 */
[C---:B---3--:R-:W-:Y:S03]  /*10dd0*/  HMMA.16816.F32 R8, R92.reuse, R16, RZ ;  /* 0x000000105c08723c */ /* 0x048fe600000018ff */
[----:B------:R-:W3:Y:S06]  /*10de0*/  LDL R135, [R1+0x20] ;  /* 0x0000200001877983 */ /* 0x000eec0000100800 */
[----:B------:R-:W2:Y:S01]  /*10df0*/  LDSM.16.M88.4 R80, [R212+0x5100] ;  /* 0x00510000d450783b */ /* 0x000ea20000000200 */
[-C--:B------:R-:W-:Y:S05]  /*10e00*/  HMMA.16816.F32 R12, R92, R18.reuse, RZ ;  /* 0x000000125c0c723c */ /* 0x080fea00000018ff */
[----:B------:R-:W3:Y:S03]  /*10e10*/  LDL R130, [R1+0x18] ;  /* 0x0000180001827983 */ /* 0x000ee60000100800 */
[C---:B------:R-:W-:Y:S03]  /*10e20*/  HMMA.16816.F32 R16, R96.reuse, R18, RZ ;  /* 0x000000126010723c */ /* 0x040fe600000018ff */
[----:B------:R-:W2:Y:S05]  /*10e30*/  LDSM.16.M88.4 R172, [R212+0x5900] ;  /* 0x00590000d4ac783b */ /* 0x000eaa0000000200 */
[-C--:B-1----:R-:W-:Y:S01]  /*10e40*/  HMMA.16816.F32 R20, R96, R32.reuse, RZ ;  /* 0x000000206014723c */ /* 0x082fe200000018ff */
[----:B------:R-:W-:Y:S06]  /*10e50*/  LDSM.16.M88.4 R176, [R222+0x6100] ;  /* 0x00610000deb0783b */ /* 0x000fec0000000200 */
[----:B------:R-:W1:Y:S01]  /*10e60*/  LDSM.16.M88.4 R180, [R223] ;  /* 0x00000000dfb4783b */ /* 0x000e620000000200 */
[C---:B------:R-:W-:Y:S05]  /*10e70*/  HMMA.16816.F32 R24, R92.reuse, R32, RZ ;  /* 0x000000205c18723c */ /* 0x040fea00000018ff */
[----:B------:R-:W1:Y:S03]  /*10e80*/  LDSM.16.M88.4 R184, [R222+0x8100] ;  /* 0x00810000deb8783b */ /* 0x000e660000000200 */
[-C--:B------:R-:W-:Y:S03]  /*10e90*/  HMMA.16816.F32 R28, R92, R34.reuse, RZ ;  /* 0x000000225c1c723c */ /* 0x080fe600000018ff */
[----:B------:R-:W1:Y:S05]  /*10ea0*/  LDSM.16.M88.4 R188, [R228] ;  /* 0x00000000e4bc783b */ /* 0x000e6a0000000200 */
[C---:B------:R-:W-:Y:S01]  /*10eb0*/  HMMA.16816.F32 R32, R96.reuse, R34, RZ ;  /* 0x000000226020723c */ /* 0x040fe200000018ff */
[----:B------:R-:W-:Y:S06]  /*10ec0*/  LDSM.16.M88.4 R192, [R225] ;  /* 0x00000000e1c0783b */ /* 0x000fec0000000200 */
[----:B------:R-:W-:Y:S01]  /*10ed0*/  LDSM.16.M88.4 R196, [R224] ;  /* 0x00000000e0c4783b */ /* 0x000fe20000000200 */
[-C--:B------:R-:W-:Y:S08]  /*10ee0*/  HMMA.16816.F32 R36, R96, R48.reuse, RZ ;  /* 0x000000306024723c */ /* 0x080ff000000018ff */
[C---:B------:R-:W-:Y:S08]  /*10ef0*/  HMMA.16816.F32 R40, R92.reuse, R48, RZ ;  /* 0x000000305c28723c */ /* 0x040ff000000018ff */
[-C--:B------:R-:W-:Y:S08]  /*10f00*/  HMMA.16816.F32 R44, R92, R50.reuse, RZ ;  /* 0x000000325c2c723c */ /* 0x080ff000000018ff */
[C---:B------:R-:W-:Y:S08]  /*10f10*/  HMMA.16816.F32 R48, R96.reuse, R50, RZ ;  /* 0x000000326030723c */ /* 0x040ff000000018ff */
[-C--:B--2---:R-:W-:Y:S08]  /*10f20*/  HMMA.16816.F32 R52, R96, R64.reuse, RZ ;  /* 0x000000406034723c */ /* 0x084ff000000018ff */
        /* <DEDUP_REMOVED lines=11> */
[----:B------:R-:W2:Y:S07]  /*10fe0*/  LDSM.16.M88.4 R172, [R227] ;  /* 0x00000000e3ac783b */ /* 0x000eae0000000200 */
[-C--:B-1----:R-:W-:Y:S08]  /*10ff0*/  HMMA.16816.F32 R4, R176, R180.reuse, R4 ;  /* 0x000000b4b004723c */ /* 0x082ff00000001804 */
[C---:B------:R-:W-:Y:S08]  /*11000*/  HMMA.16816.F32 R8, R184.reuse, R180, R8 ;  /* 0x000000b4b808723c */ /* 0x040ff00000001808 */
[-C--:B------:R-:W-:Y:S08]  /*11010*/  HMMA.16816.F32 R12, R184, R182.reuse, R12 ;  /* 0x000000b6b80c723c */ /* 0x080ff0000000180c */
[C---:B------:R-:W-:Y:S01]  /*11020*/  HMMA.16816.F32 R16, R176.reuse, R182, R16 ;  /* 0x000000b6b010723c */ /* 0x040fe20000001810 */
[----:B------:R-:W1:Y:S07]  /*11030*/  LDSM.16.M88.4 R180, [R226] ;  /* 0x00000000e2b4783b */ /* 0x000e6e0000000200 */
[-C--:B------:R-:W-:Y:S08]  /*11040*/  HMMA.16816.F32 R20, R176, R188.reuse, R20 ;  /* 0x000000bcb014723c */ /* 0x080ff00000001814 */
[C---:B------:R-:W-:Y:S08]  /*11050*/  HMMA.16816.F32 R24, R184.reuse, R188, R24 ;  /* 0x000000bcb818723c */ /* 0x040ff00000001818 */
[-C--:B------:R-:W-:Y:S08]  /*11060*/  HMMA.16816.F32 R28, R184, R190.reuse, R28 ;  /* 0x000000beb81c723c */ /* 0x080ff0000000181c */
[C---:B------:R-:W-:Y:S08]  /*11070*/  HMMA.16816.F32 R32, R176.reuse, R190, R32 ;  /* 0x000000beb020723c */ /* 0x040ff00000001820 */
[-C--:B--2---:R-:W-:Y:S08]  /*11080*/  HMMA.16816.F32 R36, R176, R172.reuse, R36 ;  /* 0x000000acb024723c */ /* 0x084ff00000001824 */
[C---:B------:R-:W-:Y:S08]  /*11090*/  HMMA.16816.F32 R40, R184.reuse, R172, R40 ;  /* 0x000000acb828723c */ /* 0x040ff00000001828 */
[-C--:B------:R-:W-:Y:S04]  /*110a0*/  HMMA.16816.F32 R44, R184, R174.reuse, R44 ;  /* 0x000000aeb82c723c */ /* 0x080fe8000000182c */
[----:B----4-:R-:W-:Y:S04]  /*110b0*/  IMAD.WIDE.U32 R2, R229, UR16, R2 ;  /* 0x00000010e5027c25 */ /* 0x010fe8000f8e0002 */
[C---:B------:R-:W-:Y:S04]  /*110c0*/  HMMA.16816.F32 R48, R176.reuse, R174, R48 ;  /* 0x000000aeb030723c */ /* 0x040fe80000001830 */
[----:B------:R-:W-:Y:S01]  /*110d0*/  IMAD.IADD R0, R3, 0x1, R0 ;  /* 0x0000000103007824 */ /* 0x000fe200078e0200 */
[C---:B------:R-:W-:Y:S03]  /*110e0*/  LEA R202, P0, R2.reuse, c[0x0][0x1f8], 0x1 ;  /* 0x00007e0002ca7a11 */ /* 0x040fe600078008ff */
[-C--:B-1----:R-:W-:Y:S04]  /*110f0*/  HMMA.16816.F32 R52, R176, R180.reuse, R52 ;  /* 0x000000b4b034723c */ /* 0x082fe80000001834 */
[----:B------:R-:W-:Y:S02]  /*11100*/  LEA.HI.X R203, R2, c[0x0][0x1fc], R0, 0x1, P0 ;  /* 0x00007f0002cb7a11 */ /* 0x000fe400000f0c00 */
[----:B------:R-:W-:Y:S02]  /*11110*/  IADD3 R128, P0, R202, UR10, RZ ;  /* 0x0000000aca807c10 */ /* 0x000fe4000ff1e0ff */
[C---:B------:R-:W-:Y:S01]  /*11120*/  HMMA.16816.F32 R56, R184.reuse, R180, R56 ;  /* 0x000000b4b838723c */ /* 0x040fe20000001838 */
[----:B------:R-:W-:Y:S01]  /*11130*/  @!PT LDS RZ, [RZ] ;  /* 0x00000000fffff984 */ /* 0x000fe20000000800 */
[----:B------:R-:W-:Y:S01]  /*11140*/  @!PT LDS RZ, [RZ] ;  /* 0x00000000fffff984 */ /* 0x000fe20000000800 */
[----:B------:R-:W-:Y:S01]  /*11150*/  @!PT LDS RZ, [RZ] ;  /* 0x00000000fffff984 */ /* 0x000fe20000000800 */
[----:B------:R1:W-:Y:S03]  /*11160*/  LDGSTS.E.BYPASS.LTC128B.128 [R231+0x100], [R202.64], !P6 ;  /* 0x00100000cae77fae */ /* 0x0003e6000f101d4c */
[----:B------:R-:W-:Y:S02]  /*11170*/  IADD3.X R129, R203, UR9, RZ, P0, !PT ;  /* 0x00000009cb817c10 */ /* 0x000fe400087fe4ff */
[----:B------:R-:W-:Y:S02]  /*11180*/  IADD3 R200, P1, R128, UR10, RZ ;  /* 0x0000000a80c87c10 */ /* 0x000fe4000ff3e0ff */
[-C--:B------:R-:W-:Y:S01]  /*11190*/  HMMA.16816.F32 R60, R184, R182.reuse, R60 ;  /* 0x000000b6b83c723c */ /* 0x080fe2000000183c */
[----:B------:R2:W-:Y:S03]  /*111a0*/  LDGSTS.E.BYPASS.LTC128B.128 [R231+0x900], [R128.64], !P6 ;  /* 0x0090000080e77fae */ /* 0x0005e6000f101d4c */
        /* <DEDUP_REMOVED lines=9> */
[----:B------:R-:W-:Y:S02]  /*11240*/  PLOP3.LUT P1, PT, PT, PT, UP2, 0x80, 0x0 ;  /* 0x000000000000781c */ /* 0x000fe40003f2f028 */
[C---:B------:R-:W-:Y:S01]  /*11250*/  HMMA.16816.F32 R72, R184.reuse, R192, R72 ;  /* 0x000000c0b848723c */ /* 0x040fe20000001848 */
[----:B------:R3:W-:Y:S03]  /*11260*/  LDGSTS.E.BYPASS.LTC128B.128 [R231+0x2100], [R188.64], !P6 ;  /* 0x02100000bce77fae */ /* 0x0007e6000f101d4c */
[----:B--2---:R-:W-:Y:S04]  /*11270*/  IADD3 R128, P0, R188, UR10, RZ ;  /* 0x0000000abc807c10 */ /* 0x004fe8000ff1e0ff */
[-C--:B------:R-:W-:Y:S04]  /*11280*/  HMMA.16816.F32 R76, R184, R194.reuse, R76 ;  /* 0x000000c2b84c723c */ /* 0x080fe8000000184c */
[----:B------:R-:W-:Y:S02]  /*11290*/  IADD3.X R129, R189, UR9, RZ, P0, !PT ;  /* 0x00000009bd817c10 */ /* 0x000fe400087fe4ff */
[C---:B------:R-:W-:Y:S02]  /*112a0*/  ISETP.GT.AND P0, PT, R229.reuse, UR8, PT ;  /* 0x00000008e5007c0c */ /* 0x040fe4000bf04270 */
[C---:B------:R-:W-:Y:S01]  /*112b0*/  HMMA.16816.F32 R80, R176.reuse, R194, R80 ;  /* 0x000000c2b050723c */ /* 0x040fe20000001850 */
[----:B------:R2:W-:Y:S06]  /*112c0*/  LDGSTS.E.BYPASS.LTC128B.128 [R231+0x2900], [R128.64], !P6 ;  /* 0x0290000080e77fae */ /* 0x0005ec000f101d4c */
[----:B-1----:R-:W-:Y:S01]  /*112d0*/  LDSM.16.M88.4 R200, [R218+0x3100] ;  /* 0x00310000dac8783b */ /* 0x002fe20000000200 */
[-C--:B------:R-:W-:Y:S04]  /*112e0*/  HMMA.16816.F32 R84, R176, R196.reuse, R84 ;  /* 0x000000c4b054723c */ /* 0x080fe80000001854 */
[----:B------:R-:W-:Y:S01]  /*112f0*/  @P0 IADD3 R0, R229, -0x1, RZ ;  /* 0xffffffffe5000810 */ /* 0x000fe20007ffe0ff */
[----:B---3--:R-:W1:Y:S01]  /*11300*/  LDSM.16.M88.4 R188, [R220+0x6100] ;  /* 0x00610000dcbc783b */ /* 0x008e620000000200 */
[----:B----4-:R-:W-:Y:S02]  /*11310*/  @P0 IMAD.MOV.U32 R3, RZ, RZ, R235 ;  /* 0x000000ffff030224 */ /* 0x010fe400078e00eb */
[C---:B------:R-:W-:Y:S03]  /*11320*/  HMMA.16816.F32 R88, R184.reuse, R196, R88 ;  /* 0x000000c4b858723c */ /* 0x040fe60000001858 */
[----:B------:R-:W3:Y:S01]  /*11330*/  LDSM.16.M88.4 R204, [R220+0x8100] ;  /* 0x00810000dccc783b */ /* 0x000ee20000000200 */
[----:B------:R-:W-:Y:S04]  /*11340*/  @P0 SHF.R.S32.HI R2, RZ, 0x1f, R0 ;  /* 0x0000001fff020819 */ /* 0x000fe80000011400 */
[-C--:B------:R-:W-:Y:S01]  /*11350*/  HMMA.16816.F32 R92, R184, R198.reuse, R92 ;  /* 0x000000c6b85c723c */ /* 0x080fe2000000185c */
[----:B------:R-:W0:Y:S03]  /*11360*/  LDGDEPBAR ;  /* 0x00000000000079af */ /* 0x000e260000000000 */
[----:B--2---:R-:W-:Y:S03]  /*11370*/  @P0 IMAD.WIDE.U32 R128, R0, c[0x0][0x1e0], RZ ;  /* 0x0000780000800a25 */ /* 0x004fe600078e00ff */
[----:B------:R-:W2:Y:S01]  /*11380*/  LDSM.16.M88.4 R208, [R218+0x3900] ;  /* 0x00390000dad0783b */ /* 0x000ea20000000200 */
[----:B------:R-:W-:Y:S04]  /*11390*/  HMMA.16816.F32 R96, R176, R198, R96 ;  /* 0x000000c6b060723c */ /* 0x000fe80000001860 */
[----:B------:R-:W-:Y:S01]  /*113a0*/  @P0 IMAD R2, R2, c[0x0][0x1e0], RZ ;  /* 0x0000780002020a24 */ /* 0x000fe200078e02ff */
[----:B------:R-:W4:Y:S03]  /*113b0*/  LDSM.16.M88.4 R172, [R218+0x4100] ;  /* 0x00410000daac783b */ /* 0x000f260000000200 */
[----:B------:R-:W-:Y:S03]  /*113c0*/  @P0 IMAD R2, R0, c[0x0][0x1e4], R2 ;  /* 0x0000790000020a24 */ /* 0x000fe600078e0202 */
[----:B------:R-:W2:Y:S01]  /*113d0*/  LDSM.16.M88.4 R180, [R218+0x4900] ;  /* 0x00490000dab4783b */ /* 0x000ea20000000200 */
[----:B------:R-:W-:Y:S02]  /*113e0*/  @P0 IMAD.IADD R0, R129, 0x1, R2 ;  /* 0x0000000181000824 */ /* 0x000fe400078e0202 */
[----:B------:R-:W-:Y:S02]  /*113f0*/  @P0 IMAD.MOV.U32 R2, RZ, RZ, R232 ;  /* 0x000000ffff020224 */ /* 0x000fe400078e00e8 */
[----:B------:R-:W-:Y:S01]  /*11400*/  @P0 IMAD R0, R0, 0x60, RZ ;  /* 0x0000006000000824 */ /* 0x000fe200078e02ff */
[----:B------:R-:W4:Y:S01]  /*11410*/  LDSM.16.M88.4 R176, [R218+0x5100] ;  /* 0x00510000dab0783b */ /* 0x000f220000000200 */
[----:B------:R-:W-:Y:S01]  /*11420*/  @P0 IMAD.WIDE.U32 R2, R128, 0x60, R2 ;  /* 0x0000006080020825 */ /* 0x000fe200078e0002 */
[-C--:B-1----:R-:W-:Y:S04]  /*11430*/  HMMA.16816.F32 R4, R188, R200.reuse, R4 ;  /* 0x000000c8bc04723c */ /* 0x082fe80000001804 */
[----:B------:R-:W1:Y:S01]  /*11440*/  LDSM.16.M88.4 R184, [R218+0x5900] ;  /* 0x00590000dab8783b */ /* 0x000e620000000200 */
[C---:B------:R-:W-:Y:S01]  /*11450*/  @P0 LEA R128, P2, R2.reuse, c[0x0][0x1c8], 0x1 ;  /* 0x0000720002800a11 */ /* 0x040fe200078408ff */
[----:B------:R-:W-:Y:S02]  /*11460*/  @P0 IMAD.IADD R0, R3, 0x1, R0 ;  /* 0x0000000103000824 */ /* 0x000fe400078e0200 */
[C---:B---3--:R-:W-:Y:S02]  /*11470*/  HMMA.16816.F32 R8, R204.reuse, R200, R8 ;  /* 0x000000c8cc08723c */ /* 0x048fe40000001808 */
[----:B------:R-:W-:Y:S02]  /*11480*/  LDSM.16.M88.4 R192, [R217] ;  /* 0x00000000d9c0783b */ /* 0x000fe40000000200 */
[----:B------:R-:W-:Y:S01]  /*11490*/  @P0 LEA.HI.X R129, R2, c[0x0][0x1cc], R0, 0x1, P2 ;  /* 0x0000730002810a11 */ /* 0x000fe200010f0c00 */
[----:B------:R-:W-:Y:S01]  /*114a0*/  @P1 IMAD.HI.U32 R0, R135, c[0x0][0x2c8], RZ ;  /* 0x0000b20087001a27 */ /* 0x000fe200078e00ff */
[----:B------:R-:W-:Y:S02]  /*114b0*/  @P0 IADD3 R2, P1, R128, UR6, RZ ;  /* 0x0000000680020c10 */ /* 0x000fe4000ff3e0ff */
[----:B------:R-:W-:Y:S01]  /*114c0*/  LDSM.16.M88.4 R196, [R221+0x8100] ;  /* 0x00810000ddc4783b */ /* 0x000fe20000000200 */
[-C--:B------:R-:W-:Y:S03]  /*114d0*/  HMMA.16816.F32 R12, R204, R202.reuse, R12 ;  /* 0x000000cacc0c723c */ /* 0x080fe6000000180c */
[----:B------:R-:W-:Y:S02]  /*114e0*/  @P0 IADD3.X R3, R129, UR7, RZ, P1, !PT ;  /* 0x0000000781030c10 */ /* 0x000fe40008ffe4ff */
[----:B------:R-:W-:Y:S03]  /*114f0*/  @P3 SHF.R.U32.HI R135, RZ, c[0x0][0x2cc], R0 ;  /* 0x0000b300ff873a19 */ /* 0x000fe60000011600 */
[C---:B------:R-:W-:Y:S01]  /*11500*/  HMMA.16816.F32 R16, R188.reuse, R202, R16 ;  /* 0x000000cabc10723c */ /* 0x040fe20000001810 */
[----:B------:R-:W-:Y:S07]  /*11510*/  LDSM.16.M88.4 R200, [R217+0x800] ;  /* 0x00080000d9c8783b */ /* 0x000fee0000000200 */
[-C--:B--2---:R-:W-:Y:S08]  /*11520*/  HMMA.16816.F32 R20, R188, R208.reuse, R20 ;  /* 0x000000d0bc14723c */ /* 0x084ff00000001814 */
[C---:B------:R-:W-:Y:S08]  /*11530*/  HMMA.16816.F32 R24, R204.reuse, R208, R24 ;  /* 0x000000d0cc18723c */ /* 0x040ff00000001818 */
[-C--:B------:R-:W-:Y:S08]  /*11540*/  HMMA.16816.F32 R28, R204, R210.reuse, R28 ;  /* 0x000000d2cc1c723c */ /* 0x080ff0000000181c */
[C---:B------:R-:W-:Y:S08]  /*11550*/  HMMA.16816.F32 R32, R188.reuse, R210, R32 ;  /* 0x000000d2bc20723c */ /* 0x040ff00000001820 */
[-C--:B----4-:R-:W-:Y:S08]  /*11560*/  HMMA.16816.F32 R36, R188, R172.reuse, R36 ;  /* 0x000000acbc24723c */ /* 0x090ff00000001824 */
        /* <DEDUP_REMOVED lines=14> */
[-C--:B-1----:R-:W-:Y:S08]  /*11650*/  HMMA.16816.F32 R84, R188, R184.reuse, R84 ;  /* 0x000000b8bc54723c */ /* 0x082ff00000001854 */
[C---:B------:R-:W-:Y:S08]  /*11660*/  HMMA.16816.F32 R88, R204.reuse, R184, R88 ;  /* 0x000000b8cc58723c */ /* 0x040ff00000001858 */
[-C--:B------:R-:W-:Y:S08]  /*11670*/  HMMA.16816.F32 R92, R204, R186.reuse, R92 ;  /* 0x000000bacc5c723c */ /* 0x080ff0000000185c */
[----:B------:R-:W-:Y:S01]  /*11680*/  HMMA.16816.F32 R96, R188, R186, R96 ;  /* 0x000000babc60723c */ /* 0x000fe20000001860 */
[----:B------:R-:W1:Y:S07]  /*11690*/  LDSM.16.M88.4 R184, [R217+0x2000] ;  /* 0x00200000d9b8783b */ /* 0x000e6e0000000200 */
[-C--:B--2---:R-:W-:Y:S08]  /*116a0*/  HMMA.16816.F32 R4, R172, R192.reuse, R4 ;  /* 0x000000c0ac04723c */ /* 0x084ff00000001804 */
[C---:B------:R-:W-:Y:S08]  /*116b0*/  HMMA.16816.F32 R8, R196.reuse, R192, R8 ;  /* 0x000000c0c408723c */ /* 0x040ff00000001808 */
[-C--:B------:R-:W-:Y:S08]  /*116c0*/  HMMA.16816.F32 R12, R196, R194.reuse, R12 ;  /* 0x000000c2c40c723c */ /* 0x080ff0000000180c */
[C---:B------:R-:W-:Y:S08]  /*116d0*/  HMMA.16816.F32 R16, R172.reuse, R194, R16 ;  /* 0x000000c2ac10723c */ /* 0x040ff00000001810 */
[-C--:B------:R-:W-:Y:S08]  /*116e0*/  HMMA.16816.F32 R20, R172, R200.reuse, R20 ;  /* 0x000000c8ac14723c */ /* 0x080ff00000001814 */
[C---:B------:R-:W-:Y:S08]  /*116f0*/  HMMA.16816.F32 R24, R196.reuse, R200, R24 ;  /* 0x000000c8c418723c */ /* 0x040ff00000001818 */
[-C--:B------:R-:W-:Y:S08]  /*11700*/  HMMA.16816.F32 R28, R196, R202.reuse, R28 ;  /* 0x000000cac41c723c */ /* 0x080ff0000000181c */
[C---:B------:R-:W-:Y:S08]  /*11710*/  HMMA.16816.F32 R32, R172.reuse, R202, R32 ;  /* 0x000000caac20723c */ /* 0x040ff00000001820 */
[-C--:B---3--:R-:W-:Y:S08]  /*11720*/  HMMA.16816.F32 R36, R172, R180.reuse, R36 ;  /* 0x000000b4ac24723c */ /* 0x088ff00000001824 */
[C---:B------:R-:W-:Y:S07]  /*11730*/  HMMA.16816.F32 R40, R196.reuse, R180, R40 ;  /* 0x000000b4c428723c */ /* 0x040fee0000001828 */
[----:B------:R-:W-:Y:S01]  /*11740*/  @P0 IADD3 R180, P2, R2, UR6, RZ ;  /* 0x0000000602b40c10 */ /* 0x000fe2000ff5e0ff */
[-C--:B------:R-:W-:Y:S04]  /*11750*/  HMMA.16816.F32 R44, R196, R182.reuse, R44 ;  /* 0x000000b6c42c723c */ /* 0x080fe8000000182c */
[----:B------:R-:W-:Y:S04]  /*11760*/  @P0 IADD3.X R181, R3, UR7, RZ, P2, !PT ;  /* 0x0000000703b50c10 */ /* 0x000fe800097fe4ff */
[C---:B------:R-:W-:Y:S08]  /*11770*/  HMMA.16816.F32 R48, R172.reuse, R182, R48 ;  /* 0x000000b6ac30723c */ /* 0x040ff00000001830 */
[-C--:B----4-:R-:W-:Y:S08]  /*11780*/  HMMA.16816.F32 R52, R172, R176.reuse, R52 ;  /* 0x000000b0ac34723c */ /* 0x090ff00000001834 */
[C---:B------:R-:W-:Y:S08]  /*11790*/  HMMA.16816.F32 R56, R196.reuse, R176, R56 ;  /* 0x000000b0c438723c */ /* 0x040ff00000001838 */
[-C--:B------:R-:W-:Y:S08]  /*117a0*/  HMMA.16816.F32 R60, R196, R178.reuse, R60 ;  /* 0x000000b2c43c723c */ /* 0x080ff0000000183c */
[C---:B------:R-:W-:Y:S01]  /*117b0*/  HMMA.16816.F32 R64, R172.reuse, R178, R64 ;  /* 0x000000b2ac40723c */ /* 0x040fe20000001840 */
[----:B------:R-:W2:Y:S01]  /*117c0*/  LDSM.16.M88.4 R176, [R217+0x2800] ;  /* 0x00280000d9b0783b */ /* 0x000ea20000000200 */
[----:B------:R-:W-:Y:S05]  /*117d0*/  DEPBAR.LE SB0, 0x0 ;  /* 0x000080000000791a */ /* 0x000fea0000000000 */
[----:B------:R-:W-:Y:S01]  /*117e0*/  BAR.SYNC.DEFER_BLOCKING 0x0 ;  /* 0x0000000000007b1d */ /* 0x000fe20000010000 */
[-C--:B-1----:R-:W-:Y:S08]  /*117f0*/  HMMA.16816.F32 R68, R172, R184.reuse, R68 ;  /* 0x000000b8ac44723c */ /* 0x082ff00000001844 */
[C---:B------:R-:W-:Y:S08]  /*11800*/  HMMA.16816.F32 R72, R196.reuse, R184, R72 ;  /* 0x000000b8c448723c */ /* 0x040ff00000001848 */
[-C--:B------:R-:W-:Y:S01]  /*11810*/  HMMA.16816.F32 R76, R196, R186.reuse, R76 ;  /* 0x000000bac44c723c */ /* 0x080fe2000000184c */
[----:B------:R-:W-:Y:S01]  /*11820*/  @!PT LDS RZ, [RZ] ;  /* 0x00000000fffff984 */ /* 0x000fe20000000800 */
[----:B------:R-:W-:Y:S01]  /*11830*/  @!PT LDS RZ, [RZ] ;  /* 0x00000000fffff984 */ /* 0x000fe20000000800 */
[----:B------:R-:W-:Y:S01]  /*11840*/  @!PT LDS RZ, [RZ] ;  /* 0x00000000fffff984 */ /* 0x000fe20000000800 */
[----:B------:R1:W-:Y:S07]  /*11850*/  @P0 LDGSTS.E.BYPASS.LTC128B.128 [R231+0x3100], [R128.64], !P6 ;  /* 0x0310000080e70fae */ /* 0x0003ee000f101d4c */
[C---:B------:R-:W-:Y:S01]  /*11860*/  HMMA.16816.F32 R80, R172.reuse, R186, R80 ;  /* 0x000000baac50723c */ /* 0x040fe20000001850 */
[----:B------:R3:W-:Y:S07]  /*11870*/  @P0 LDGSTS.E.BYPASS.LTC128B.128 [R231+0x3900], [R2.64], !P6 ;  /* 0x0390000002e70fae */ /* 0x0007ee000f101d4c */
[-C--:B--2---:R-:W-:Y:S01]  /*11880*/  HMMA.16816.F32 R84, R172, R176.reuse, R84 ;  /* 0x000000b0ac54723c */ /* 0x084fe20000001854 */
[----:B------:R2:W-:Y:S07]  /*11890*/  @P0 LDGSTS.E.BYPASS.LTC128B.128 [R231+0x4100], [R180.64], !P6 ;  /* 0x04100000b4e70fae */ /* 0x0005ee000f101d4c */
[C---:B------:R-:W-:Y:S08]  /*118a0*/  HMMA.16816.F32 R88, R196.reuse, R176, R88 ;  /* 0x000000b0c458723c */ /* 0x040ff00000001858 */
[-C--:B------:R-:W-:Y:S04]  /*118b0*/  HMMA.16816.F32 R92, R196, R178.reuse, R92 ;  /* 0x000000b2c45c723c */ /* 0x080fe8000000185c */
[----:B-1----:R-:W-:Y:S04]  /*118c0*/  @P0 IADD3 R128, P1, R180, UR6, RZ ;  /* 0x00000006b4800c10 */ /* 0x002fe8000ff3e0ff */
[----:B------:R-:W-:Y:S01]  /*118d0*/  @P0 IADD3.X R129, R181, UR7, RZ, P1, !PT ;  /* 0x00000007b5810c10 */ /* 0x000fe20008ffe4ff */
[----:B------:R-:W-:Y:S04]  /*118e0*/  HMMA.16816.F32 R96, R172, R178, R96 ;  /* 0x000000b2ac60723c */ /* 0x000fe80000001860 */
[----:B------:R1:W-:Y:S01]  /*118f0*/  @P0 LDGSTS.E.BYPASS.LTC128B.128 [R231+0x4900], [R128.64], !P6 ;  /* 0x0490000080e70fae */ /* 0x0003e2000f101d4c */
[----:B---3--:R-:W-:Y:S04]  /*11900*/  @P0 IADD3 R2, P2, R128, UR6, RZ ;  /* 0x0000000680020c10 */ /* 0x008fe8000ff5e0ff */
[----:B------:R-:W-:Y:S03]  /*11910*/  @P0 IADD3.X R3, R129, UR7, RZ, P2, !PT ;  /* 0x0000000781030c10 */ /* 0x000fe600097fe4ff */
[----:B------:R-:W-:Y:S02]  /*11920*/  @P0 IADD3 R176, P1, R2, UR6, RZ ;  /* 0x0000000602b00c10 */ /* 0x000fe4000ff3e0ff */
[----:B------:R3:W-:Y:S02]  /*11930*/  @P0 LDGSTS.E.BYPASS.LTC128B.128 [R231+0x5100], [R2.64], !P6 ;  /* 0x0510000002e70fae */ /* 0x0007e4000f101d4c */
[----:B------:R-:W-:Y:S05]  /*11940*/  @P0 IADD3.X R177, R3, UR7, RZ, P1, !PT ;  /* 0x0000000703b10c10 */ /* 0x000fea0008ffe4ff */
[----:B------:R2:W-:Y:S01]  /*11950*/  @P0 LDGSTS.E.BYPASS.LTC128B.128 [R231+0x5900], [R176.64], !P6 ;  /* 0x05900000b0e70fae */ /* 0x0005e2000f101d4c */
[----:B------:R-:W-:Y:S05]  /*11960*/  PLOP3.LUT P0, PT, PT, PT, UP1, 0x40, 0x0 ;  /* 0x000000000000781c */ /* 0x000fea0003f0e818 */
[----:B------:R-:W0:Y:S01]  /*11970*/  LDGDEPBAR ;  /* 0x00000000000079af */ /* 0x000e220000000000 */
[----:B-1----:R-:W-:Y:S05]  /*11980*/  IMAD R129, R229, -0x60, RZ ;  /* 0xffffffa0e5817824 */ /* 0x002fea00078e02ff */
[----:B------:R-:W3:Y:S01]  /*11990*/  SHFL.IDX PT, R128, R135, RZ, 0x1c1f ;  /* 0x001c1fff87807589 */ /* 0x000ee200000e0000 */
[----:B------:R-:W-:Y:S01]  /*119a0*/  IMAD.IADD R174, R129, 0x1, -R130 ;  /* 0x0000000181ae7824 */ /* 0x000fe200078e0a82 */
[----:B------:R-:W-:Y:S04]  /*119b0*/  IADD3 R173, -R130, 0x1, R129 ;  /* 0x0000000182ad7810 */ /* 0x000fe80007ffe181 */
[----:B------:R-:W-:Y:S04]  /*119c0*/  IADD3 R173, R173, c[0x0][0x1d0], RZ ;  /* 0x00007400adad7a10 */ /* 0x000fe80007ffe0ff */
[----:B------:R-:W-:Y:S04]  /*119d0*/  IADD3 R173, R173, -c[0x0][0x168], RZ ;  /* 0x80005a00adad7a10 */ /* 0x000fe80007ffe0ff */
[C---:B------:R-:W-:Y:S02]  /*119e0*/  IADD3 R172, R173.reuse, c[0x0][0x328], RZ ;  /* 0x0000ca00adac7a10 */ /* 0x040fe40007ffe0ff */
[----:B------:R-:W-:Y:S03]  /*119f0*/  IADD3 R173, R173, UR11, RZ ;  /* 0x0000000badad7c10 */ /* 0x000fe6000fffe0ff */
[--C-:B---3--:R-:W-:Y:S02]  /*11a00*/  IMAD.IADD R2, R172, 0x1, R128.reuse ;  /* 0x00000001ac027824 */ /* 0x108fe400078e0280 */
[----:B------:R-:W-:Y:S01]  /*11a10*/  IMAD.IADD R0, R173, 0x1, R128 ;  /* 0x00000001ad007824 */ /* 0x000fe200078e0280 */
[----:B------:R-:W-:-:S05]  /*11a20*/  @P0 BRA `(.L_x_923) ;  /* 0x0000018000000947 */ /* 0x000fca0003800000 */
[----:B--2---:R-:W-:Y:S01]  /*11a30*/  IADD3 R3, R128, c[0x0][0x1d0], RZ ;  /* 0x0000740080037a10 */ /* 0x004fe20007ffe0ff */
        /* <DEDUP_REMOVED lines=13> */
.L_x_925:
[----:B------:R-:W-:Y:S04]  /*11b10*/  MOV R128, c[0x0][0x32c] ;  /* 0x0000cb0000807a02 */ /* 0x000fe80000000f00 */
[----:B------:R-:W-:Y:S11]  /*11b20*/  ISETP.NE.AND P0, PT, R128, 0x1, PT ;  /* 0x000000018000780c */ /* 0x000ff60003f05270 */
[----:B------:R-:W-:Y:S02]  /*11b30*/  @!UPT UIADD3 URZ, URZ, URZ, URZ ;  /* 0x0000003f3f3ff290 */ /* 0x000fe4000fffe03f */
[----:B------:R-:W-:Y:S05]  /*11b40*/  @P0 IMAD.HI.U32 R128, R3, c[0x0][0x330], RZ ;  /* 0x0000cc0003800a27 */ /* 0x000fea00078e00ff */
[----:B------:R-:W-:Y:S02]  /*11b50*/  @P0 SHF.R.U32.HI R3, RZ, c[0x0][0x334], R128 ;  /* 0x0000cd00ff030a19 */ /* 0x000fe40000011680 */
.L_x_926:
[----:B------:R-:W-:Y:S05]  /*11b60*/  BSYNC B0 ;  /* 0x0000000000007941 */ /* 0x000fea0003800000 */
.L_x_924:
[----:B------:R-:W-:Y:S05]  /*11b70*/  IMAD R3, R3, c[0x0][0x32c], R174 ;  /* 0x0000cb0003037a24 */ /* 0x000fea00078e02ae */
[----:B------:R-:W-:Y:S02]  /*11b80*/  IADD3 R128, R3, c[0x0][0x32c], RZ ;  /* 0x0000cb0003807a10 */ /* 0x000fe40007ffe0ff */
[----:B------:R-:W-:Y:S02]  /*11b90*/  IMNMX R0, R0, R3, !PT ;  /* 0x0000000300007217 */ /* 0x000fe40007800200 */
[----:B------:R-:W-:Y:S02]  /*11ba0*/  IMNMX R2, R2, R128, PT ;  /* 0x0000008002027217 */ /* 0x000fe40003800200 */
.L_x_923:
[----:B--2---:R-:W-:Y:S01]  /*11bb0*/  PLOP3.LUT P0, PT, PT, PT, UP1, 0x40, 0x0 ;  /* 0x000000000000781c */ /* 0x004fe20003f0e818 */
        /* <DEDUP_REMOVED lines=18> */
.L_x_929:
[----:B------:R-:W-:Y:S04]  /*11ce0*/  MOV R175, c[0x0][0x32c] ;  /* 0x0000cb0000af7a02 */ /* 0x000fe80000000f00 */
[----:B------:R-:W-:Y:S11]  /*11cf0*/  ISETP.NE.AND P0, PT, R175, 0x1, PT ;  /* 0x00000001af00780c */ /* 0x000ff60003f05270 */
[----:B------:R-:W-:Y:S02]  /*11d00*/  @!UPT UIADD3 URZ, URZ, URZ, URZ ;  /* 0x0000003f3f3ff290 */ /* 0x000fe4000fffe03f */
[----:B------:R-:W-:Y:S05]  /*11d10*/  @P0 IMAD.HI.U32 R175, R130, c[0x0][0x330], RZ ;  /* 0x0000cc0082af0a27 */ /* 0x000fea00078e00ff */
[----:B------:R-:W-:Y:S02]  /*11d20*/  @P0 SHF.R.U32.HI R130, RZ, c[0x0][0x334], R175 ;  /* 0x0000cd00ff820a19 */ /* 0x000fe400000116af */
.L_x_930:
[----:B------:R-:W-:Y:S05]  /*11d30*/  BSYNC B0 ;  /* 0x0000000000007941 */ /* 0x000fea0003800000 */
.L_x_928:
[----:B------:R-:W-:Y:S05]  /*11d40*/  IMAD R130, R130, c[0x0][0x32c], R174 ;  /* 0x0000cb0082827a24 */ /* 0x000fea00078e02ae */
[----:B------:R-:W-:Y:S02]  /*11d50*/  IADD3 R175, R130, c[0x0][0x32c], RZ ;  /* 0x0000cb0082af7a10 */ /* 0x000fe40007ffe0ff */
[----:B------:R-:W-:Y:S02]  /*11d60*/  IMNMX R3, R3, R130, !PT ;  /* 0x0000008203037217 */ /* 0x000fe40007800200 */
[----:B------:R-:W-:Y:S02]  /*11d70*/  IMNMX R128, R128, R175, PT ;  /* 0x000000af80807217 */ /* 0x000fe40003800200 */
.L_x_927:
[C---:B------:R-:W-:Y:S02]  /*11d80*/  ISETP.GE.AND P0, PT, R129.reuse, 0x9, PT ;  /* 0x000000098100780c */ /* 0x040fe40003f06270 */
[C---:B------:R-:W-:Y:S02]  /*11d90*/  ISETP.GE.AND P1, PT, R129.reuse, 0x2, PT ;  /* 0x000000028100780c */ /* 0x040fe40003f26270 */
[----:B------:R-:W-:Y:S02]  /*11da0*/  P2R R181, PR, RZ, 0x1 ;  /* 0x00000001ffb57803 */ /* 0x000fe40000000000 */
[C---:B------:R-:W-:Y:S02]  /*11db0*/  ISETP.GT.AND P0, PT, R0.reuse, 0x8, !P0 ;  /* 0x000000080000780c */ /* 0x040fe40004704270 */
[----:B------:R-:W-:Y:S02]  /*11dc0*/  P2R R182, PR, RZ, 0x2 ;  /* 0x00000002ffb67803 */ /* 0x000fe40000000000 */
[----:B------:R-:W-:Y:S02]  /*11dd0*/  ISETP.GT.AND P1, PT, R0, 0x1, !P1 ;  /* 0x000000010000780c */ /* 0x000fe40004f24270 */
[C---:B------:R-:W-:Y:S02]  /*11de0*/  ISETP.GE.AND P2, PT, R129.reuse, 0x11, PT ;  /* 0x000000118100780c */ /* 0x040fe40003f46270 */
[C---:B------:R-:W-:Y:S02]  /*11df0*/  ISETP.LT.OR P0, PT, R2.reuse, 0x9, P0 ;  /* 0x000000090200780c */ /* 0x040fe40000701670 */
[----:B------:R-:W-:Y:S02]  /*11e00*/  ISETP.LT.OR P1, PT, R2, 0x2, P1 ;  /* 0x000000020200780c */ /* 0x000fe40000f21670 */
[----:B------:R-:W-:Y:S02]  /*11e10*/  ISETP.GE.AND P3, PT, R129, 0xa, PT ;  /* 0x0000000a8100780c */ /* 0x000fe40003f66270 */
[----:B------:R-:W-:Y:S02]  /*11e20*/  FSEL R184, R16, -INF , !P0 ;  /* 0xff80000010b87808 */ /* 0x000fe40004000000 */
[C---:B------:R-:W-:Y:S02]  /*11e30*/  ISETP.GT.AND P0, PT, R0.reuse, 0x10, !P2 ;  /* 0x000000100000780c */ /* 0x040fe40005704270 */
        /* <DEDUP_REMOVED lines=15> */
[C---:B------:R-:W-:Y:S02]  /*11f30*/  ISETP.GE.AND P1, PT, R129.reuse, 0x1a, PT ;  /* 0x0000001a8100780c */ /* 0x040fe40003f26270 */
        /* <DEDUP_REMOVED lines=76> */
[----:B------:R-:W-:Y:S04]  /*12400*/  ISETP.GT.AND P0, PT, R0, 0x58, !P5 ;  /* 0x000000580000780c */ /* 0x000fe80006f04270 */
[----:B------:R-:W-:Y:S04]  /*12410*/  ISETP.LT.OR P0, PT, R2, 0x59, P0 ;  /* 0x000000590200780c */ /* 0x000fe80000701670 */
[----:B------:R-:W-:Y:S02]  /*12420*/  FSEL R246, R96, -INF , !P0 ;  /* 0xff80000060f67808 */ /* 0x000fe40004000000 */
[----:B------:R-:W-:Y:S04]  /*12430*/  ISETP.GT.AND P0, PT, R0, RZ, !P1 ;  /* 0x000000ff0000720c */ /* 0x000fe80004f04270 */
[----:B------:R-:W-:Y:S04]  /*12440*/  ISETP.LT.OR P0, PT, R2, 0x1, P0 ;  /* 0x000000010200780c */ /* 0x000fe80000701670 */
[----:B------:R-:W-:Y:S02]  /*12450*/  FSEL R52, R4, -INF , !P0 ;  /* 0xff80000004347808 */ /* 0x000fe40004000000 */
[----:B------:R-:W-:Y:S01]  /*12460*/  ISETP.GE.AND P0, PT, R129, 0x5a, PT ;  /* 0x0000005a8100780c */ /* 0x000fe20003f06270 */
[----:B------:R-:W1:Y:S03]  /*12470*/  SHFL.IDX PT, R4, R135, 0x2, 0x1c1f ;  /* 0x005c1f0087047f89 */ /* 0x000e6600000e0000 */
[----:B------:R-:W-:Y:S02]  /*12480*/  P2R R37, PR, RZ, 0x1 ;  /* 0x00000001ff257803 */ /* 0x000fe40000000000 */
[----:B------:R-:W-:Y:S04]  /*12490*/  ISETP.GT.AND P0, PT, R0, 0x59, !P0 ;  /* 0x000000590000780c */ /* 0x000fe80004704270 */
        /* <DEDUP_REMOVED lines=20> */
.L_x_933:
[----:B------:R-:W-:Y:S04]  /*125e0*/  MOV R49, c[0x0][0x32c] ;  /* 0x0000cb0000317a02 */ /* 0x000fe80000000f00 */
[----:B------:R-:W-:Y:S11]  /*125f0*/  ISETP.NE.AND P0, PT, R49, 0x1, PT ;  /* 0x000000013100780c */ /* 0x000ff60003f05270 */
[----:B------:R-:W-:Y:S02]  /*12600*/  @!UPT UIADD3 URZ, URZ, URZ, URZ ;  /* 0x0000003f3f3ff290 */ /* 0x000fe4000fffe03f */
[----:B------:R-:W-:Y:S05]  /*12610*/  @P0 IMAD.HI.U32 R49, R4, c[0x0][0x330], RZ ;  /* 0x0000cc0004310a27 */ /* 0x000fea00078e00ff */
[----:B------:R-:W-:Y:S02]  /*12620*/  @P0 SHF.R.U32.HI R4, RZ, c[0x0][0x334], R49 ;  /* 0x0000cd00ff040a19 */ /* 0x000fe40000011631 */
.L_x_934:
[----:B------:R-:W-:Y:S05]  /*12630*/  BSYNC B0 ;  /* 0x0000000000007941 */ /* 0x000fea0003800000 */
.L_x_932:
[----:B------:R-:W-:Y:S05]  /*12640*/  IMAD R4, R4, c[0x0][0x32c], R174 ;  /* 0x0000cb0004047a24 */ /* 0x000fea00078e02ae */
[----:B------:R-:W-:Y:S02]  /*12650*/  IADD3 R49, R4, c[0x0][0x32c], RZ ;  /* 0x0000cb0004317a10 */ /* 0x000fe40007ffe0ff */
[----:B------:R-:W-:Y:S02]  /*12660*/  IMNMX R0, R0, R4, !PT ;  /* 0x0000000400007217 */ /* 0x000fe40007800200 */
[----:B------:R-:W-:Y:S02]  /*12670*/  IMNMX R2, R2, R49, PT ;  /* 0x0000003102027217 */ /* 0x000fe40003800200 */
.L_x_931:
[----:B------:R-:W-:Y:S02]  /*12680*/  ISETP.NE.AND P0, PT, R181, RZ, PT ;  /* 0x000000ffb500720c */ /* 0x000fe40003f05270 */
[----:B------:R-:W-:Y:S02]  /*12690*/  P2R R4, PR, RZ, 0x10 ;  /* 0x00000010ff047803 */ /* 0x000fe40000000000 */
[----:B------:R-:W-:Y:S02]  /*126a0*/  ISETP.GT.AND P0, PT, R3, 0x8, !P0 ;  /* 0x000000080300780c */ /* 0x000fe40004704270 */
[----:B------:R-:W-:Y:S02]  /*126b0*/  P2R R49, PR, RZ, 0x40 ;  /* 0x00000040ff317803 */ /* 0x000fe40000000000 */
[----:B------:R-:W-:Y:S02]  /*126c0*/  ISETP.LT.OR P0, PT, R128, 0x9, P0 ;  /* 0x000000098000780c */ /* 0x000fe40000701670 */
[----:B------:R-:W-:Y:S02]  /*126d0*/  ISETP.NE.AND P6, PT, R37, RZ, PT ;  /* 0x000000ff2500720c */ /* 0x000fe40003fc5270 */
[----:B------:R-:W-:Y:S02]  /*126e0*/  FSEL R53, R18, -INF , !P0 ;  /* 0xff80000012357808 */ /* 0x000fe40004000000 */
[----:B------:R-:W-:Y:S04]  /*126f0*/  ISETP.NE.AND P0, PT, R180, RZ, PT ;  /* 0x000000ffb400720c */ /* 0x000fe80003f05270 */
[----:B------:R-:W-:Y:S04]  /*12700*/  ISETP.GT.AND P0, PT, R3, 0x9, !P0 ;  /* 0x000000090300780c */ /* 0x000fe80004704270 */
[C---:B------:R-:W-:Y:S04]  /*12710*/  ISETP.LT.OR P0, PT, R128.reuse, 0xa, P0 ;  /* 0x0000000a8000780c */ /* 0x040fe80000701670 */
[----:B------:R-:W-:Y:S02]  /*12720*/  FSEL R68, R19, -INF , !P0 ;  /* 0xff80000013447808 */ /* 0x000fe40004000000 */
[----:B------:R-:W-:Y:S04]  /*12730*/  ISETP.NE.AND P0, PT, R179, RZ, PT ;  /* 0x000000ffb300720c */ /* 0x000fe80003f05270 */
[C---:B------:R-:W-:Y:S04]  /*12740*/  ISETP.GT.AND P0, PT, R3.reuse, 0x10, !P0 ;  /* 0x000000100300780c */ /* 0x040fe80004704270 */
[----:B------:R-:W-:Y:S04]  /*12750*/  ISETP.LT.OR P0, PT, R128, 0x11, P0 ;  /* 0x000000118000780c */ /* 0x000fe80000701670 */
        /* <DEDUP_REMOVED lines=45> */
[C---:B------:R-:W-:Y:S02]  /*12a30*/  ISETP.GT.AND P0, PT, R3.reuse, 0x40, !P4 ;  /* 0x000000400300780c */ /* 0x040fe40006704270 */
[----:B------:R-:W-:Y:S02]  /*12a40*/  ISETP.NE.AND P4, PT, R182, RZ, PT ;  /* 0x000000ffb600720c */ /* 0x000fe40003f85270 */
[----:B------:R-:W-:Y:S04]  /*12a50*/  ISETP.LT.OR P0, PT, R128, 0x41, P0 ;  /* 0x000000418000780c */ /* 0x000fe80000701670 */
[----:B------:R-:W-:Y:S02]  /*12a60*/  FSEL R206, R70, -INF , !P0 ;  /* 0xff80000046ce7808 */ /* 0x000fe40004000000 */
[----:B------:R-:W-:Y:S04]  /*12a70*/  ISETP.GT.AND P0, PT, R3, 0x41, !P3 ;  /* 0x000000410300780c */ /* 0x000fe80005f04270 */
[C---:B------:R-:W-:Y:S04]  /*12a80*/  ISETP.LT.OR P0, PT, R128.reuse, 0x42, P0 ;  /* 0x000000428000780c */ /* 0x040fe80000701670 */
[----:B------:R-:W-:Y:S02]  /*12a90*/  FSEL R207, R71, -INF , !P0 ;  /* 0xff80000047cf7808 */ /* 0x000fe40004000000 */
        /* <DEDUP_REMOVED lines=15> */
[----:B------:R-:W-:Y:S04]  /*12b90*/  ISETP.GT.AND P0, PT, R3, 0x1, !P4 ;  /* 0x000000010300780c */ /* 0x000fe80006704270 */
[C---:B------:R-:W-:Y:S04]  /*12ba0*/  ISETP.LT.OR P0, PT, R128.reuse, 0x2, P0 ;  /* 0x000000028000780c */ /* 0x040fe80000701670 */
[----:B------:R-:W-:Y:S02]  /*12bb0*/  FSEL R19, R7, -INF , !P0 ;  /* 0xff80000007137808 */ /* 0x000fe40004000000 */
[C---:B------:R-:W-:Y:S04]  /*12bc0*/  ISETP.GT.AND P0, PT, R3.reuse, RZ, !P1 ;  /* 0x000000ff0300720c */ /* 0x040fe80004f04270 */
[----:B------:R-:W-:Y:S04]  /*12bd0*/  ISETP.LT.OR P0, PT, R128, 0x1, P0 ;  /* 0x000000018000780c */ /* 0x000fe80000701670 */
[----:B------:R-:W-:Y:S02]  /*12be0*/  FSEL R18, R6, -INF , !P0 ;  /* 0xff80000006127808 */ /* 0x000fe40004000000 */
[C---:B------:R-:W-:Y:S04]  /*12bf0*/  ISETP.GT.AND P0, PT, R3.reuse, 0x58, !P5 ;  /* 0x000000580300780c */ /* 0x040fe80006f04270 */
[----:B------:R-:W-:Y:S04]  /*12c00*/  ISETP.LT.OR P0, PT, R128, 0x59, P0 ;  /* 0x000000598000780c */ /* 0x000fe80000701670 */
[----:B------:R-:W-:Y:S02]  /*12c10*/  FSEL R242, R98, -INF , !P0 ;  /* 0xff80000062f27808 */ /* 0x000fe40004000000 */
[----:B------:R-:W-:Y:S02]  /*12c20*/  ISETP.GT.AND P0, PT, R3, 0x59, !P6 ;  /* 0x000000590300780c */ /* 0x000fe40007704270 */
[----:B------:R-:W1:Y:S02]  /*12c30*/  SHFL.IDX PT, R3, R135, 0x3, 0x1c1f ;  /* 0x007c1f0087037f89 */ /* 0x000e6400000e0000 */
[----:B------:R-:W-:Y:S04]  /*12c40*/  ISETP.LT.OR P0, PT, R128, 0x5a, P0 ;  /* 0x0000005a8000780c */ /* 0x000fe80000701670 */
[----:B------:R-:W-:Y:S02]  /*12c50*/  FSEL R245, R99, -INF , !P0 ;  /* 0xff80000063f57808 */ /* 0x000fe40004000000 */
[----:B------:R-:W-:Y:S04]  /*12c60*/  ISETP.GT.AND P0, PT, R0, RZ, !P1 ;  /* 0x000000ff0000720c */ /* 0x000fe80004f04270 */
[----:B------:R-:W-:Y:S04]  /*12c70*/  ISETP.LT.OR P0, PT, R2, 0x1, P0 ;  /* 0x000000010200780c */ /* 0x000fe80000701670 */
[----:B------:R-:W-:Y:S02]  /*12c80*/  FSEL R8, R8, -INF , !P0 ;  /* 0xff80000008087808 */ /* 0x000fe40004000000 */
[----:B------:R-:W-:Y:S02]  /*12c90*/  ISETP.GT.AND P0, PT, R0, 0x1, !P4 ;  /* 0x000000010000780c */ /* 0x000fe40006704270 */
[----:B------:R-:W-:Y:S02]  /*12ca0*/  ISETP.NE.AND P4, PT, R4, RZ, PT ;  /* 0x000000ff0400720c */ /* 0x000fe40003f85270 */
        /* <DEDUP_REMOVED lines=82> */
[----:B------:R-:W-:Y:S01]  /*131d0*/  ISETP.GT.AND P0, PT, R0, 0x59, !P6 ;  /* 0x000000590000780c */ /* 0x000fe20007704270 */
[--C-:B-1----:R-:W-:Y:S01]  /*131e0*/  IMAD.IADD R0, R173, 0x1, R3.reuse ;  /* 0x00000001ad007824 */ /* 0x102fe200078e0203 */
[----:B------:R-:W-:Y:S02]  /*131f0*/  ISETP.NE.AND P6, PT, R49, RZ, PT ;  /* 0x000000ff3100720c */ /* 0x000fe40003fc5270 */
        /* <DEDUP_REMOVED lines=20> */
.L_x_937:
[----:B------:R-:W-:Y:S04]  /*13340*/  MOV R4, c[0x0][0x32c] ;  /* 0x0000cb0000047a02 */ /* 0x000fe80000000f00 */
[----:B------:R-:W-:Y:S11]  /*13350*/  ISETP.NE.AND P0, PT, R4, 0x1, PT ;  /* 0x000000010400780c */ /* 0x000ff60003f05270 */
[----:B------:R-:W-:Y:S02]  /*13360*/  @!UPT UIADD3 URZ, URZ, URZ, URZ ;  /* 0x0000003f3f3ff290 */ /* 0x000fe4000fffe03f */
[----:B------:R-:W-:Y:S05]  /*13370*/  @P0 IMAD.HI.U32 R4, R3, c[0x0][0x330], RZ ;  /* 0x0000cc0003040a27 */ /* 0x000fea00078e00ff */
[----:B------:R-:W-:Y:S02]  /*13380*/  @P0 SHF.R.U32.HI R3, RZ, c[0x0][0x334], R4 ;  /* 0x0000cd00ff030a19 */ /* 0x000fe40000011604 */
.L_x_938:
[----:B------:R-:W-:Y:S05]  /*13390*/  BSYNC B0 ;  /* 0x0000000000007941 */ /* 0x000fea0003800000 */
.L_x_936:
[----:B------:R-:W-:Y:S05]  /*133a0*/  IMAD R3, R3, c[0x0][0x32c], R174 ;  /* 0x0000cb0003037a24 */ /* 0x000fea00078e02ae */
[----:B------:R-:W-:Y:S02]  /*133b0*/  IADD3 R4, R3, c[0x0][0x32c], RZ ;  /* 0x0000cb0003047a10 */ /* 0x000fe40007ffe0ff */
[----:B------:R-:W-:Y:S02]  /*133c0*/  IMNMX R0, R0, R3, !PT ;  /* 0x0000000300007217 */ /* 0x000fe40007800200 */
[----:B------:R-:W-:Y:S02]  /*133d0*/  IMNMX R2, R2, R4, PT ;  /* 0x0000000402027217 */ /* 0x000fe40003800200 */
.L_x_935:
        /* <DEDUP_REMOVED lines=115> */
[----:B------:R-:W-:Y:S02]  /*13b10*/  ISETP.NE.AND P3, PT, R5, RZ, PT ;  /* 0x000000ff0500720c */ /* 0x000fe40003f65270 */
[----:B------:R-:W1:Y:S01]  /*13b20*/  SHFL.BFLY PT, R5, R130, 0x2, 0x1f ;  /* 0x0c401f0082057f89 */ /* 0x000e6200000e0000 */
        /* <DEDUP_REMOVED lines=17> */
[----:B------:R-:W-:Y:S02]  /*13c40*/  ISETP.LT.OR P0, PT, R2, 0x42, P0 ;  /* 0x000000420200780c */ /* 0x000fe40000701670 */
[----:B------:R-:W-:Y:S02]  /*13c50*/  FMNMX.FTZ R4, R199, R4, !PT ;  /* 0x00000004c7047209 */ /* 0x000fe40007810000 */
[----:B------:R-:W-:Y:S01]  /*13c60*/  FMNMX.FTZ R5, R10, R134, !PT ;  /* 0x000000860a057209 */ /* 0x000fe20007810000 */
[----:B------:R-:W2:Y:S01]  /*13c70*/  SHFL.BFLY PT, R129, R3, 0x2, 0x1f ;  /* 0x0c401f0003817f89 */ /* 0x000ea200000e0000 */
[----:B------:R-:W-:Y:S02]  /*13c80*/  FMNMX.FTZ R4, R200, R4, !PT ;  /* 0x00000004c8047209 */ /* 0x000fe40007810000 */
[----:B------:R-:W-:Y:S02]  /*13c90*/  FSEL R172, R75, -INF , !P0 ;  /* 0xff8000004bac7808 */ /* 0x000fe40004000000 */
[----:B------:R-:W-:Y:S02]  /*13ca0*/  FMNMX.FTZ R4, R208, R4, !PT ;  /* 0x00000004d0047209 */ /* 0x000fe40007810000 */
[----:B------:R-:W-:Y:S02]  /*13cb0*/  ISETP.GT.AND P0, PT, R0, 0x48, !P2 ;  /* 0x000000480000780c */ /* 0x000fe40005704270 */
        /* <DEDUP_REMOVED lines=9> */
[----:B--2---:R-:W-:Y:S02]  /*13d50*/  FMNMX.FTZ R129, R3, R129, !PT ;  /* 0x0000008103817209 */ /* 0x004fe40007810000 */
[----:B------:R-:W-:Y:S02]  /*13d60*/  FSEL R43, R43, RZ, P2 ;  /* 0x000000ff2b2b7208 */ /* 0x000fe40001000000 */
[----:B------:R-:W-:Y:S01]  /*13d70*/  FMNMX.FTZ R3, R239, R4, !PT ;  /* 0x00000004ef037209 */ /* 0x000fe20007810000 */
[----:B------:R-:W1:Y:S01]  /*13d80*/  SHFL.BFLY PT, R6, R129, 0x1, 0x1f ;  /* 0x0c201f0081067f89 */ /* 0x000e6200000e0000 */
[----:B------:R-:W-:Y:S01]  /*13d90*/  FMNMX.FTZ R5, R57, R5, !PT ;  /* 0x0000000539057209 */ /* 0x000fe20007810000 */
[--C-:B------:R-:W-:Y:S01]  /*13da0*/  FFMA.FTZ R4, R52, c[0x0][0x2d0], -R43.reuse ;  /* 0x0000b40034047a23 */ /* 0x100fe2000001082b */
[----:B------:R-:W-:Y:S01]  /*13db0*/  ISETP.NE.AND P1, PT, R16, RZ, PT ;  /* 0x000000ff1000720c */ /* 0x000fe20003f25270 */
[--C-:B------:R-:W-:Y:S01]  /*13dc0*/  FFMA.FTZ R16, R188, c[0x0][0x2d0], -R43.reuse ;  /* 0x0000b400bc107a23 */ /* 0x100fe2000001082b */
[----:B------:R-:W-:Y:S01]  /*13dd0*/  FMNMX.FTZ R5, R60, R5, !PT ;  /* 0x000000053c057209 */ /* 0x000fe20007810000 */
[----:B------:R2:W3:Y:S01]  /*13de0*/  MUFU.EX2 R24, R4 ;  /* 0x0000000400187308 */ /* 0x0004e20000000800 */
[----:B------:R-:W-:Y:S02]  /*13df0*/  FMNMX.FTZ R3, R241, R3, !PT ;  /* 0x00000003f1037209 */ /* 0x000fe40007810000 */
[----:B------:R-:W-:Y:S02]  /*13e00*/  FMNMX.FTZ R5, R61, R5, !PT ;  /* 0x000000053d057209 */ /* 0x000fe40007810000 */
[----:B------:R-:W-:Y:S02]  /*13e10*/  FMNMX.FTZ R3, R243, R3, !PT ;  /* 0x00000003f3037209 */ /* 0x000fe40007810000 */
[----:B------:R-:W-:Y:S02]  /*13e20*/  FMNMX.FTZ R5, R71, R5, !PT ;  /* 0x0000000547057209 */ /* 0x000fe40007810000 */
[----:B------:R-:W-:Y:S01]  /*13e30*/  FMNMX.FTZ R3, R244, R3, !PT ;  /* 0x00000003f4037209 */ /* 0x000fe20007810000 */
[----:B------:R-:W-:Y:S01]  /*13e40*/  MUFU.EX2 R63, R16 ;  /* 0x00000010003f7308 */ /* 0x000fe20000000800 */
[----:B------:R-:W-:Y:S02]  /*13e50*/  FMNMX.FTZ R5, R72, R5, !PT ;  /* 0x0000000548057209 */ /* 0x000fe40007810000 */
[----:B------:R-:W-:Y:S01]  /*13e60*/  ISETP.LT.OR P0, PT, R2, 0x49, P0 ;  /* 0x000000490200780c */ /* 0x000fe20000701670 */
[----:B------:R-:W4:Y:S01]  /*13e70*/  SHFL.BFLY PT, R7, R3, 0x2, 0x1f ;  /* 0x0c401f0003077f89 */ /* 0x000f2200000e0000 */
[----:B------:R-:W-:Y:S02]  /*13e80*/  FMNMX.FTZ R5, R73, R5, !PT ;  /* 0x0000000549057209 */ /* 0x000fe40007810000 */
[----:B------:R-:W-:Y:S02]  /*13e90*/  FSEL R78, R78, -INF , !P0 ;  /* 0xff8000004e4e7808 */ /* 0x000fe40004000000 */
[----:B-1----:R-:W-:Y:S02]  /*13ea0*/  FMNMX.FTZ R129, R129, R6, !PT ;  /* 0x0000000681817209 */ /* 0x002fe40007810000 */
[----:B------:R-:W-:Y:S02]  /*13eb0*/  ISETP.GT.AND P0, PT, R0, 0x49, !P1 ;  /* 0x000000490000780c */ /* 0x000fe40004f04270 */
[C---:B------:R-:W-:Y:S01]  /*13ec0*/  FSETP.NEU.FTZ.AND P1, PT, R129.reuse, -INF , PT ;  /* 0xff8000008100780b */ /* 0x040fe20003f3d000 */
[----:B------:R-:W-:Y:S01]  /*13ed0*/  FMUL.FTZ R64, R129, c[0x0][0x2d0] ;  /* 0x0000b40081407a20 */ /* 0x000fe20000410000 */
[----:B--2---:R-:W-:Y:S01]  /*13ee0*/  FMNMX.FTZ R4, R76, R5, !PT ;  /* 0x000000054c047209 */ /* 0x004fe20007810000 */
[--C-:B------:R-:W-:Y:S01]  /*13ef0*/  FFMA.FTZ R5, R183, c[0x0][0x2d0], -R43.reuse ;  /* 0x0000b400b7057a23 */ /* 0x100fe2000001082b */
[----:B------:R-:W-:Y:S02]  /*13f00*/  ISETP.LT.OR P0, PT, R2, 0x4a, P0 ;  /* 0x0000004a0200780c */ /* 0x000fe40000701670 */
[----:B------:R-:W-:Y:S01]  /*13f10*/  FSEL R64, R64, RZ, P1 ;  /* 0x000000ff40407208 */ /* 0x000fe20000800000 */
[----:B------:R1:W2:Y:S01]  /*13f20*/  MUFU.EX2 R56, R5 ;  /* 0x0000000500387308 */ /* 0x0002a20000000800 */
[----:B------:R-:W-:Y:S02]  /*13f30*/  FMNMX.FTZ R4, R77, R4, !PT ;  /* 0x000000044d047209 */ /* 0x000fe40007810000 */
[----:B------:R-:W-:Y:S01]  /*13f40*/  FSEL R79, R79, -INF , !P0 ;  /* 0xff8000004f4f7808 */ /* 0x000fe20004000000 */
[--C-:B------:R-:W-:Y:S01]  /*13f50*/  FFMA.FTZ R28, R84, c[0x0][0x2d0], -R64.reuse ;  /* 0x0000b400541c7a23 */ /* 0x100fe20000010840 */
[----:B------:R-:W-:Y:S02]  /*13f60*/  ISETP.NE.AND P0, PT, R48, RZ, PT ;  /* 0x000000ff3000720c */ /* 0x000fe40003f05270 */
[----:B------:R-:W-:Y:S01]  /*13f70*/  ISETP.NE.AND P4, PT, R37, RZ, PT ;  /* 0x000000ff2500720c */ /* 0x000fe20003f85270 */
[----:B------:R-:W-:Y:S01]  /*13f80*/  LDSM.16.MT88.4 R48, [R214+0x100] ;  /* 0x00010000d630783b */ /* 0x000fe20000004200 */
[----:B----4-:R-:W-:Y:S02]  /*13f90*/  FMNMX.FTZ R3, R3, R7, !PT ;  /* 0x0000000703037209 */ /* 0x010fe40007810000 */
[C---:B------:R-:W-:Y:S02]  /*13fa0*/  ISETP.GT.AND P0, PT, R0.reuse, 0x51, !P0 ;  /* 0x000000510000780c */ /* 0x040fe40004704270 */
[----:B------:R-:W-:Y:S02]  /*13fb0*/  ISETP.GT.AND P4, PT, R0, 0x59, !P4 ;  /* 0x000000590000780c */ /* 0x000fe40006784270 */
[----:B------:R-:W-:Y:S01]  /*13fc0*/  ISETP.LT.OR P0, PT, R2, 0x52, P0 ;  /* 0x000000520200780c */ /* 0x000fe20000701670 */
[----:B------:R-:W4:Y:S01]  /*13fd0*/  SHFL.BFLY PT, R128, R3, 0x1, 0x1f ;  /* 0x0c201f0003807f89 */ /* 0x000f2200000e0000 */
[----:B------:R-:W-:Y:S02]  /*13fe0*/  ISETP.GT.AND P3, PT, R0, 0x50, !P3 ;  /* 0x000000500000780c */ /* 0x000fe40005f64270 */
[----:B------:R-:W-:Y:S02]  /*13ff0*/  FSEL R91, R91, -INF , !P0 ;  /* 0xff8000005b5b7808 */ /* 0x000fe40004000000 */
[----:B------:R-:W-:Y:S02]  /*14000*/  ISETP.LT.OR P0, PT, R2, 0x5a, P4 ;  /* 0x0000005a0200780c */ /* 0x000fe40002701670 */
[----:B------:R-:W-:Y:S02]  /*14010*/  ISETP.GT.AND P5, PT, R0, 0x58, !P5 ;  /* 0x000000580000780c */ /* 0x000fe40006fa4270 */
[----:B-1----:R-:W-:Y:S01]  /*14020*/  FMNMX.FTZ R5, R88, R4, !PT ;  /* 0x0000000458057209 */ /* 0x002fe20007810000 */
[--C-:B------:R-:W-:Y:S01]  /*14030*/  FFMA.FTZ R4, R184, c[0x0][0x2d0], -R43.reuse ;  /* 0x0000b400b8047a23 */ /* 0x100fe2000001082b */
[----:B------:R-:W-:Y:S02]  /*14040*/  FSEL R42, R95, -INF , !P0 ;  /* 0xff8000005f2a7808 */ /* 0x000fe40004000000 */
[----:B---3--:R-:W-:Y:S01]  /*14050*/  MOV R95, R24 ;  /* 0x00000018005f7202 */ /* 0x008fe20000000f00 */
[----:B------:R1:W-:Y:S01]  /*14060*/  MUFU.EX2 R174, R4 ;  /* 0x0000000400ae7308 */ /* 0x0003e20000000800 */
[----:B------:R-:W-:Y:S01]  /*14070*/  FMNMX.FTZ R5, R89, R5, !PT ;  /* 0x0000000559057209 */ /* 0x000fe20007810000 */
[--C-:B------:R-:W-:Y:S01]  /*14080*/  FFMA.FTZ R24, R81, c[0x0][0x2d0], -R64.reuse ;  /* 0x0000b40051187a23 */ /* 0x100fe20000010840 */
[----:B------:R-:W-:Y:S02]  /*14090*/  ISETP.LT.OR P3, PT, R2, 0x51, P3 ;  /* 0x000000510200780c */ /* 0x000fe40001f61670 */
[----:B------:R-:W-:Y:S02]  /*140a0*/  FMNMX.FTZ R5, R92, R5, !PT ;  /* 0x000000055c057209 */ /* 0x000fe40007810000 */
[----:B------:R-:W-:Y:S02]  /*140b0*/  FSEL R90, R90, -INF , !P3 ;  /* 0xff8000005a5a7808 */ /* 0x000fe40005800000 */
[----:B------:R-:W-:Y:S01]  /*140c0*/  FMNMX.FTZ R5, R93, R5, !PT ;  /* 0x000000055d057209 */ /* 0x000fe20007810000 */
[----:B------:R-:W-:Y:S01]  /*140d0*/  MUFU.EX2 R30, R24 ;  /* 0x00000018001e7308 */ /* 0x000fe20000000800 */
[----:B----4-:R-:W-:Y:S01]  /*140e0*/  FMNMX.FTZ R128, R3, R128, !PT ;  /* 0x0000008003807209 */ /* 0x010fe20007810000 */
[--C-:B------:R-:W-:Y:S01]  /*140f0*/  FFMA.FTZ R3, R68, c[0x0][0x2d0], -R64.reuse ;  /* 0x0000b40044037a23 */ /* 0x100fe20000010840 */
[----:B--2---:R-:W-:Y:S02]  /*14100*/  F2FP.PACK_AB R44, R56, R95 ;  /* 0x0000005f382c723e */ /* 0x004fe400000000ff */
[C---:B------:R-:W-:Y:S01]  /*14110*/  FSETP.NEU.FTZ.AND P0, PT, R128.reuse, -INF , PT ;  /* 0xff8000008000780b */ /* 0x040fe20003f1d000 */
[----:B------:R-:W-:Y:S01]  /*14120*/  FMUL.FTZ R65, R128, c[0x0][0x2d0] ;  /* 0x0000b40080417a20 */ /* 0x000fe20000410000 */
[----:B------:R-:W-:Y:S01]  /*14130*/  ISETP.LT.OR P3, PT, R2, 0x59, P5 ;  /* 0x000000590200780c */ /* 0x000fe20002f61670 */
[--C-:B------:R-:W-:Y:S01]  /*14140*/  FFMA.FTZ R2, R53, c[0x0][0x2d0], -R64.reuse ;  /* 0x0000b40035027a23 */ /* 0x100fe20000010840 */
[----:B------:R-:W-:Y:S01]  /*14150*/  FMNMX.FTZ R5, R135, R5, !PT ;  /* 0x0000000587057209 */ /* 0x000fe20007810000 */
[----:B------:R2:W3:Y:S01]  /*14160*/  MUFU.EX2 R6, R3 ;  /* 0x0000000300067308 */ /* 0x0004e20000000800 */
[----:B------:R-:W-:Y:S02]  /*14170*/  FSEL R65, R65, RZ, P0 ;  /* 0x000000ff41417208 */ /* 0x000fe40000000000 */
[----:B------:R-:W-:Y:S01]  /*14180*/  FMNMX.FTZ R5, R172, R5, !PT ;  /* 0x00000005ac057209 */ /* 0x000fe20007810000 */
[----:B-1----:R-:W-:Y:S01]  /*14190*/  FFMA.FTZ R4, R185, c[0x0][0x2d0], -R43 ;  /* 0x0000b400b9047a23 */ /* 0x002fe2000001082b */
[----:B------:R-:W-:Y:S05]  /*141a0*/  FSEL R94, R94, -INF , !P3 ;  /* 0xff8000005e5e7808 */ /* 0x000fea0005800000 */
[----:B------:R1:W4:Y:S10]  /*141b0*/  MUFU.EX2 R23, R4 ;  /* 0x0000000400177308 */ /* 0x0003340000000800 */
[----:B------:R-:W5:Y:S01]  /*141c0*/  MUFU.EX2 R58, R2 ;  /* 0x00000002003a7308 */ /* 0x000f620000000800 */
[----:B--2---:R-:W-:Y:S02]  /*141d0*/  FFMA.FTZ R3, R8, c[0x0][0x2d0], -R65 ;  /* 0x0000b40008037a23 */ /* 0x004fe40000010841 */
[----:B------:R-:W-:Y:S02]  /*141e0*/  FFMA.FTZ R8, R69, c[0x0][0x2d0], -R64 ;  /* 0x0000b40045087a23 */ /* 0x000fe40000010840 */
[----:B---3--:R-:W-:Y:S05]  /*141f0*/  IMAD.MOV.U32 R69, RZ, RZ, R6 ;  /* 0x000000ffff457224 */ /* 0x008fea00078e0006 */
[----:B------:R-:W-:Y:S01]  /*14200*/  MUFU.EX2 R62, R8 ;  /* 0x00000008003e7308 */ /* 0x000fe20000000800 */
[--C-:B-1----:R-:W-:Y:S02]  /*14210*/  FFMA.FTZ R4, R18, c[0x0][0x2d0], -R64.reuse ;  /* 0x0000b40012047a23 */ /* 0x102fe40000010840 */
[----:B----4-:R-:W-:Y:S07]  /*14220*/  IMAD.MOV.U32 R68, RZ, RZ, R23 ;  /* 0x000000ffff447224 */ /* 0x010fee00078e0017 */
[----:B------:R1:W-:Y:S01]  /*14230*/  MUFU.EX2 R22, R4 ;  /* 0x0000000400167308 */ /* 0x0003e20000000800 */
[----:B------:R-:W-:Y:S02]  /*14240*/  F2FP.PACK_AB R46, R68, R174 ;  /* 0x000000ae442e723e */ /* 0x000fe400000000ff */
[----:B-----5:R-:W-:Y:S02]  /*14250*/  F2FP.PACK_AB R47, R69, R58 ;  /* 0x0000003a452f723e */ /* 0x020fe400000000ff */
[----:B-1----:R-:W-:Y:S05]  /*14260*/  FMNMX.FTZ R4, R78, R5, !PT ;  /* 0x000000054e047209 */ /* 0x002fea0007810000 */
[----:B------:R1:W2:Y:S01]  /*14270*/  MUFU.EX2 R5, R3 ;  /* 0x0000000300057308 */ /* 0x0002a20000000800 */
[----:B------:R-:W-:Y:S01]  /*14280*/  FMNMX.FTZ R0, R79, R4, !PT ;  /* 0x000000044f007209 */ /* 0x000fe20007810000 */
[----:B------:R-:W-:Y:S03]  /*14290*/  FFMA.FTZ R4, R19, c[0x0][0x2d0], -R64 ;  /* 0x0000b40013047a23 */ /* 0x000fe60000010840 */
[----:B------:R-:W-:Y:S05]  /*142a0*/  FMNMX.FTZ R0, R90, R0, !PT ;  /* 0x000000005a007209 */ /* 0x000fea0007810000 */
[----:B------:R3:W-:Y:S01]  /*142b0*/  MUFU.EX2 R173, R4 ;  /* 0x0000000400ad7308 */ /* 0x0007e20000000800 */
[----:B------:R-:W-:Y:S04]  /*142c0*/  FMNMX.FTZ R0, R91, R0, !PT ;  /* 0x000000005b007209 */ /* 0x000fe80007810000 */
[----:B------:R-:W-:Y:S04]  /*142d0*/  FMNMX.FTZ R0, R94, R0, !PT ;  /* 0x000000005e007209 */ /* 0x000fe80007810000 */
[----:B------:R-:W-:Y:S01]  /*142e0*/  FMNMX.FTZ R0, R42, R0, !PT ;  /* 0x000000002a007209 */ /* 0x000fe20007810000 */
[--C-:B-1----:R-:W-:Y:S04]  /*142f0*/  FFMA.FTZ R3, R9, c[0x0][0x2d0], -R65.reuse ;  /* 0x0000b40009037a23 */ /* 0x102fe80000010841 */
[----:B------:R-:W1:Y:S01]  /*14300*/  SHFL.BFLY PT, R2, R0, 0x2, 0x1f ;  /* 0x0c401f0000027f89 */ /* 0x000e6200000e0000 */
[----:B------:R4:W5:Y:S01]  /*14310*/  MUFU.EX2 R52, R3 ;  /* 0x0000000300347308 */ /* 0x0009620000000800 */
[--C-:B---3--:R-:W-:Y:S09]  /*14320*/  FFMA.FTZ R4, R13, c[0x0][0x2d0], -R65.reuse ;  /* 0x0000b4000d047a23 */ /* 0x108ff20000010841 */
[----:B------:R-:W-:Y:S01]  /*14330*/  MUFU.EX2 R7, R4 ;  /* 0x0000000400077308 */ /* 0x000fe20000000800 */
[----:B----4-:R-:W-:Y:S09]  /*14340*/  FFMA.FTZ R3, R12, c[0x0][0x2d0], -R65 ;  /* 0x0000b4000c037a23 */ /* 0x010ff20000010841 */
[----:B------:R1:W-:Y:S02]  /*14350*/  MUFU.EX2 R53, R3 ;  /* 0x0000000300357308 */ /* 0x0003e40000000800 */
[----:B-1----:R-:W-:Y:S01]  /*14360*/  FMNMX.FTZ R3, R0, R2, !PT ;  /* 0x0000000200037209 */ /* 0x002fe20007810000 */
[----:B------:R-:W-:Y:S01]  /*14370*/  FFMA.FTZ R2, R186, c[0x0][0x2d0], -R43 ;  /* 0x0000b400ba027a23 */ /* 0x000fe2000001082b */
[----:B------:R-:W-:Y:S06]  /*14380*/  FSEL R0, R130, RZ, P2 ;  /* 0x000000ff82007208 */ /* 0x000fec0001000000 */
[----:B------:R1:W-:Y:S01]  /*14390*/  MUFU.EX2 R59, R2 ;  /* 0x00000002003b7308 */ /* 0x0003e20000000800 */
[----:B------:R-:W3:Y:S01]  /*143a0*/  SHFL.BFLY PT, R4, R3, 0x1, 0x1f ;  /* 0x0c201f0003047f89 */ /* 0x000ee200000e0000 */
[----:B------:R-:W-:Y:S01]  /*143b0*/  FADD.FTZ R0, -R0, R131 ;  /* 0x0000008300007221 */ /* 0x000fe20000010100 */
[----:B--2---:R-:W-:Y:S03]  /*143c0*/  MOV R131, R5 ;  /* 0x0000000500837202 */ /* 0x004fe60000000f00 */
[----:B------:R-:W-:Y:S01]  /*143d0*/  FMUL.FTZ R0, R0, c[0x0][0x2d0] ;  /* 0x0000b40000007a20 */ /* 0x000fe20000410000 */
[----:B-----5:R-:W-:Y:S03]  /*143e0*/  F2FP.PACK_AB R36, R52, R131 ;  /* 0x000000833424723e */ /* 0x020fe600000000ff */
[----:B------:R2:W4:Y:S01]  /*143f0*/  MUFU.EX2 R41, R0 ;  /* 0x0000000000297308 */ /* 0x0005220000000800 */
[----:B-1----:R-:W-:Y:S02]  /*14400*/  FSEL R2, R129, RZ, P1 ;  /* 0x000000ff81027208 */ /* 0x002fe40000800000 */
[----:B---3--:R-:W-:Y:S03]  /*14410*/  FMNMX.FTZ R3, R3, R4, !PT ;  /* 0x0000000403037209 */ /* 0x008fe60007810000 */
[----:B------:R-:W-:Y:S02]  /*14420*/  FADD.FTZ R2, -R2, R132 ;  /* 0x0000008402027221 */ /* 0x000fe40000010100 */
[C---:B------:R-:W-:Y:S02]  /*14430*/  FMUL.FTZ R66, R3.reuse, c[0x0][0x2d0] ;  /* 0x0000b40003427a20 */ /* 0x040fe40000410000 */
[----:B------:R-:W-:Y:S01]  /*14440*/  FMUL.FTZ R2, R2, c[0x0][0x2d0] ;  /* 0x0000b40002027a20 */ /* 0x000fe20000410000 */
[----:B--2---:R-:W-:Y:S01]  /*14450*/  FSEL R0, R128, RZ, P0 ;  /* 0x000000ff80007208 */ /* 0x004fe20000000000 */
[----:B------:R-:W-:Y:S01]  /*14460*/  IMAD.MOV.U32 R132, RZ, RZ, R22 ;  /* 0x000000ffff847224 */ /* 0x000fe200078e0016 */
[----:B------:R-:W-:Y:S01]  /*14470*/  FSETP.NEU.FTZ.AND P0, PT, R3, -INF , PT ;  /* 0xff8000000300780b */ /* 0x000fe20003f1d000 */
[----:B------:R-:W1:Y:S01]  /*14480*/  MUFU.EX2 R40, R2 ;  /* 0x0000000200287308 */ /* 0x000e620000000800 */
[----:B------:R-:W2:Y:S01]  /*14490*/  LDSM.16.MT88.4 R20, [R213+0x100] ;  /* 0x00010000d514783b */ /* 0x000ea20000004200 */
[----:B------:R-:W-:Y:S01]  /*144a0*/  FADD.FTZ R0, -R0, R133 ;  /* 0x0000008500007221 */ /* 0x000fe20000010100 */
[----:B------:R-:W-:Y:S01]  /*144b0*/  FSEL R66, R66, RZ, P0 ;  /* 0x000000ff42427208 */ /* 0x000fe20000000000 */
[----:B----4-:R-:W-:Y:S01]  /*144c0*/  FMUL.FTZ R16, R41, R148 ;  /* 0x0000009429107220 */ /* 0x010fe20000410000 */
[----:B------:R-:W-:Y:S01]  /*144d0*/  F2FP.PACK_AB R45, R173, R132 ;  /* 0x00000084ad2d723e */ /* 0x000fe200000000ff */
[----:B------:R-:W-:Y:S02]  /*144e0*/  FMUL.FTZ R0, R0, c[0x0][0x2d0] ;  /* 0x0000b40000007a20 */ /* 0x000fe40000410000 */
[C---:B------:R-:W-:Y:S02]  /*144f0*/  FMUL.FTZ R17, R41.reuse, R149 ;  /* 0x0000009529117220 */ /* 0x040fe40000410000 */
[----:B------:R3:W4:Y:S01]  /*14500*/  MUFU.EX2 R2, R0 ;  /* 0x0000000000027308 */ /* 0x0007220000000800 */
[--C-:B------:R-:W-:Y:S02]  /*14510*/  FFMA.FTZ R4, R14, c[0x0][0x2d0], -R66.reuse ;  /* 0x0000b4000e047a23 */ /* 0x100fe40000010842 */
[C---:B------:R-:W-:Y:S02]  /*14520*/  FMUL.FTZ R112, R41.reuse, R112 ;  /* 0x0000007029707220 */ /* 0x040fe40000410000 */
[C---:B------:R-:W-:Y:S02]  /*14530*/  FMUL.FTZ R113, R41.reuse, R113 ;  /* 0x0000007129717220 */ /* 0x040fe40000410000 */
[C---:B------:R-:W-:Y:S02]  /*14540*/  FMUL.FTZ R100, R41.reuse, R100 ;  /* 0x0000006429647220 */ /* 0x040fe40000410000 */
[C---:B------:R-:W-:Y:S01]  /*14550*/  FMUL.FTZ R101, R41.reuse, R101 ;  /* 0x0000006529657220 */ /* 0x040fe20000410000 */
[----:B------:R5:W-:Y:S01]  /*14560*/  MUFU.EX2 R5, R4 ;  /* 0x0000000400057308 */ /* 0x000be20000000800 */
[C---:B------:R-:W-:Y:S02]  /*14570*/  FMUL.FTZ R116, R41.reuse, R116 ;  /* 0x0000007429747220 */ /* 0x040fe40000410000 */
[----:B------:R-:W-:Y:S02]  /*14580*/  FMUL.FTZ R117, R41, R117 ;  /* 0x0000007529757220 */ /* 0x000fe40000410000 */
[C---:B-1----:R-:W-:Y:S02]  /*14590*/  FMUL.FTZ R6, R40.reuse, R138 ;  /* 0x0000008a28067220 */ /* 0x042fe40000410000 */
[C---:B------:R-:W-:Y:S02]  /*145a0*/  FMUL.FTZ R18, R40.reuse, R150 ;  /* 0x0000009628127220 */ /* 0x040fe40000410000 */
[C---:B------:R-:W-:Y:S02]  /*145b0*/  FMUL.FTZ R19, R40.reuse, R151 ;  /* 0x0000009728137220 */ /* 0x040fe40000410000 */
[C---:B------:R-:W-:Y:S01]  /*145c0*/  FMUL.FTZ R102, R40.reuse, R102 ;  /* 0x0000006628667220 */ /* 0x040fe20000410000 */
[----:B------:R-:W-:Y:S01]  /*145d0*/  LDSM.16.MT88.4 R148, [R213+0x2900] ;  /* 0x00290000d594783b */ /* 0x000fe20000004200 */
[----:B------:R-:W-:Y:S02]  /*145e0*/  FMUL.FTZ R103, R40, R103 ;  /* 0x0000006728677220 */ /* 0x000fe40000410000 */
[--C-:B---3--:R-:W-:Y:S02]  /*145f0*/  FFMA.FTZ R0, R10, c[0x0][0x2d0], -R66.reuse ;  /* 0x0000b4000a007a23 */ /* 0x108fe40000010842 */
[C---:B----4-:R-:W-:Y:S02]  /*14600*/  FMUL.FTZ R25, R2.reuse, R157 ;  /* 0x0000009d02197220 */ /* 0x050fe40000410000 */
[----:B------:R1:W-:Y:S01]  /*14610*/  MUFU.EX2 R75, R0 ;  /* 0x00000000004b7308 */ /* 0x0003e20000000800 */
[C---:B------:R-:W-:Y:S02]  /*14620*/  FMUL.FTZ R8, R2.reuse, R140 ;  /* 0x0000008c02087220 */ /* 0x040fe40000410000 */
[C---:B------:R-:W-:Y:S01]  /*14630*/  FMUL.FTZ R13, R2.reuse, R145 ;  /* 0x00000091020d7220 */ /* 0x040fe20000410000 */
[----:B------:R-:W-:Y:S01]  /*14640*/  MOV R145, R95 ;  /* 0x0000005f00917202 */ /* 0x000fe20000000f00 */
[----:B-----5:R-:W-:Y:S02]  /*14650*/  FFMA.FTZ R4, R15, c[0x0][0x2d0], -R66 ;  /* 0x0000b4000f047a23 */ /* 0x020fe40000010842 */
[----:B------:R-:W-:Y:S02]  /*14660*/  IMAD.MOV.U32 R157, RZ, RZ, R62 ;  /* 0x000000ffff9d7224 */ /* 0x000fe400078e003e */
[C---:B------:R-:W-:Y:S01]  /*14670*/  FMUL.FTZ R104, R2.reuse, R104 ;  /* 0x0000006802687220 */ /* 0x040fe20000410000 */
[----:B------:R3:W-:Y:S01]  /*14680*/  MUFU.EX2 R12, R4 ;  /* 0x00000004000c7308 */ /* 0x0007e20000000800 */
[C---:B------:R-:W-:Y:S02]  /*14690*/  FMUL.FTZ R24, R2.reuse, R156 ;  /* 0x0000009c02187220 */ /* 0x040fe40000410000 */
[C---:B------:R-:W-:Y:S02]  /*146a0*/  FMUL.FTZ R29, R2.reuse, R161 ;  /* 0x000000a1021d7220 */ /* 0x040fe40000410000 */
[----:B------:R-:W-:Y:S02]  /*146b0*/  IMAD.MOV.U32 R161, RZ, RZ, R30 ;  /* 0x000000ffffa17224 */ /* 0x000fe400078e001e */
[C---:B------:R-:W-:Y:S02]  /*146c0*/  FMUL.FTZ R105, R2.reuse, R105 ;  /* 0x0000006902697220 */ /* 0x040fe40000410000 */
[C---:B------:R-:W-:Y:S02]  /*146d0*/  FMUL.FTZ R108, R2.reuse, R108 ;  /* 0x0000006c026c7220 */ /* 0x040fe40000410000 */
[----:B------:R-:W-:Y:S02]  /*146e0*/  FMUL.FTZ R109, R2, R109 ;  /* 0x0000006d026d7220 */ /* 0x000fe40000410000 */
[C---:B------:R-:W-:Y:S02]  /*146f0*/  FMUL.FTZ R114, R40.reuse, R114 ;  /* 0x0000007228727220 */ /* 0x040fe40000410000 */
[----:B-1----:R-:W-:Y:S02]  /*14700*/  FFMA.FTZ R0, R11, c[0x0][0x2d0], -R66 ;  /* 0x0000b4000b007a23 */ /* 0x002fe40000010842 */
[C---:B------:R-:W-:Y:S02]  /*14710*/  FMUL.FTZ R115, R40.reuse, R115 ;  /* 0x0000007328737220 */ /* 0x040fe40000410000 */
[----:B------:R1:W4:Y:S01]  /*14720*/  MUFU.EX2 R9, R0 ;  /* 0x0000000000097308 */ /* 0x0003220000000800 */
[C---:B------:R-:W-:Y:S02]  /*14730*/  FMUL.FTZ R118, R40.reuse, R118 ;  /* 0x0000007628767220 */ /* 0x040fe40000410000 */
[----:B------:R-:W-:Y:S02]  /*14740*/  FMUL.FTZ R119, R40, R119 ;  /* 0x0000007728777220 */ /* 0x000fe40000410000 */
[--C-:B---3--:R-:W-:Y:S02]  /*14750*/  FFMA.FTZ R4, R187, c[0x0][0x2d0], -R43.reuse ;  /* 0x0000b400bb047a23 */ /* 0x108fe4000001082b */
[C---:B------:R-:W-:Y:S02]  /*14760*/  FMUL.FTZ R120, R2.reuse, R120 ;  /* 0x0000007802787220 */ /* 0x040fe40000410000 */
[C---:B------:R-:W-:Y:S01]  /*14770*/  FMUL.FTZ R121, R2.reuse, R121 ;  /* 0x0000007902797220 */ /* 0x040fe20000410000 */
[----:B------:R3:W5:Y:S01]  /*14780*/  MUFU.EX2 R31, R4 ;  /* 0x00000004001f7308 */ /* 0x0007620000000800 */
[C---:B------:R-:W-:Y:S02]  /*14790*/  FMUL.FTZ R124, R2.reuse, R124 ;  /* 0x0000007c027c7220 */ /* 0x040fe40000410000 */
[C---:B------:R-:W-:Y:S01]  /*147a0*/  FMUL.FTZ R125, R2.reuse, R125 ;  /* 0x0000007d027d7220 */ /* 0x040fe20000410000 */
[----:B-1----:R-:W-:Y:S02]  /*147b0*/  FSEL R0, R3, RZ, P0 ;  /* 0x000000ff03007208 */ /* 0x002fe40000000000 */
[----:B----4-:R-:W-:Y:S01]  /*147c0*/  MOV R140, R9 ;  /* 0x00000009008c7202 */ /* 0x010fe20000000f00 */
[----:B------:R-:W-:Y:S01]  /*147d0*/  FMUL.FTZ R9, R2, R141 ;  /* 0x0000008d02097220 */ /* 0x000fe20000410000 */
[----:B------:R-:W-:Y:S01]  /*147e0*/  ISETP.GT.AND P0, PT, R229, UR8, PT ;  /* 0x00000008e5007c0c */ /* 0x000fe2000bf04270 */
[----:B------:R-:W-:Y:S01]  /*147f0*/  FADD.FTZ R0, -R0, R134 ;  /* 0x0000008600007221 */ /* 0x000fe20000010100 */
[----:B------:R-:W-:Y:S01]  /*14800*/  MOV R134, R7 ;  /* 0x0000000700867202 */ /* 0x000fe20000000f00 */
[----:B------:R-:W-:Y:S01]  /*14810*/  FMUL.FTZ R7, R40, R139 ;  /* 0x0000008b28077220 */ /* 0x000fe20000410000 */
[----:B------:R-:W-:Y:S01]  /*14820*/  F2FP.PACK_AB R37, R140, R75 ;  /* 0x0000004b8c25723e */ /* 0x000fe200000000ff */
[----:B------:R-:W-:Y:S01]  /*14830*/  FMUL.FTZ R0, R0, c[0x0][0x2d0] ;  /* 0x0000b40000007a20 */ /* 0x000fe20000410000 */
[----:B------:R-:W-:Y:S01]  /*14840*/  F2FP.PACK_AB R38, R134, R53 ;  /* 0x000000358626723e */ /* 0x000fe200000000ff */
[----:B------:R-:W-:Y:S02]  /*14850*/  IMAD.MOV.U32 R139, RZ, RZ, R12 ;  /* 0x000000ffff8b7224 */ /* 0x000fe400078e000c */
[----:B------:R-:W-:Y:S02]  /*14860*/  FFMA.FTZ R12, R80, c[0x0][0x2d0], -R64 ;  /* 0x0000b400500c7a23 */ /* 0x000fe40000010840 */
[----:B------:R-:W1:Y:S01]  /*14870*/  MUFU.EX2 R0, R0 ;  /* 0x0000000000007308 */ /* 0x000e620000000800 */
[C---:B---3--:R-:W-:Y:S01]  /*14880*/  FMUL.FTZ R4, R41.reuse, R136 ;  /* 0x0000008829047220 */ /* 0x048fe20000410000 */
[----:B------:R-:W-:Y:S01]  /*14890*/  MOV R136, R5 ;  /* 0x0000000500887202 */ /* 0x000fe20000000f00 */
[----:B------:R-:W-:Y:S01]  /*148a0*/  FMUL.FTZ R5, R41, R137 ;  /* 0x0000008929057220 */ /* 0x000fe20000410000 */
[----:B-----5:R-:W-:Y:S02]  /*148b0*/  MOV R137, R31 ;  /* 0x0000001f00897202 */ /* 0x020fe40000000f00 */
[----:B------:R-:W-:Y:S04]  /*148c0*/  F2FP.PACK_AB R39, R139, R136 ;  /* 0x000000888b27723e */ /* 0x000fe800000000ff */
[-C--:B--2---:R-:W-:Y:S01]  /*148d0*/  HMMA.16816.F32 R4, R44, R20.reuse, R4 ;  /* 0x000000142c04723c */ /* 0x084fe20000001804 */
[----:B------:R2:W-:Y:S04]  /*148e0*/  MUFU.EX2 R138, R12 ;  /* 0x0000000c008a7308 */ /* 0x0005e80000000800 */
[C---:B-1----:R-:W-:Y:S02]  /*148f0*/  FMUL.FTZ R10, R0.reuse, R142 ;  /* 0x0000008e000a7220 */ /* 0x042fe40000410000 */
[C---:B------:R-:W-:Y:S04]  /*14900*/  FMUL.FTZ R11, R0.reuse, R143 ;  /* 0x0000008f000b7220 */ /* 0x040fe80000410000 */
[----:B------:R1:W-:Y:S01]  /*14910*/  MUFU.EX2 R142, R28 ;  /* 0x0000001c008e7308 */ /* 0x0003e20000000800 */
[C---:B------:R-:W-:Y:S01]  /*14920*/  FMUL.FTZ R26, R0.reuse, R158 ;  /* 0x0000009e001a7220 */ /* 0x040fe20000410000 */
[----:B------:R-:W-:Y:S01]  /*14930*/  MOV R158, R59 ;  /* 0x0000003b009e7202 */ /* 0x000fe20000000f00 */
[C---:B------:R-:W-:Y:S01]  /*14940*/  FMUL.FTZ R30, R0.reuse, R162 ;  /* 0x000000a2001e7220 */ /* 0x040fe20000410000 */
[----:B------:R-:W-:Y:S01]  /*14950*/  MOV R162, R63 ;  /* 0x0000003f00a27202 */ /* 0x000fe20000000f00 */
[----:B------:R-:W-:Y:S01]  /*14960*/  FMUL.FTZ R106, R0, R106 ;  /* 0x0000006a006a7220 */ /* 0x000fe20000410000 */
[C---:B------:R-:W-:Y:S04]  /*14970*/  HMMA.16816.F32 R8, R36.reuse, R20, R8 ;  /* 0x000000142408723c */ /* 0x040fe80000001808 */
[----:B--2---:R-:W-:Y:S02]  /*14980*/  FMUL.FTZ R12, R2, R144 ;  /* 0x00000090020c7220 */ /* 0x004fe40000410000 */
[C---:B------:R-:W-:Y:S02]  /*14990*/  FMUL.FTZ R14, R0.reuse, R146 ;  /* 0x00000092000e7220 */ /* 0x040fe40000410000 */
[----:B------:R-:W-:Y:S04]  /*149a0*/  FFMA.FTZ R20, R189, c[0x0][0x2d0], -R43 ;  /* 0x0000b400bd147a23 */ /* 0x000fe8000001082b */
[----:B------:R2:W-:Y:S01]  /*149b0*/  MUFU.EX2 R141, R20 ;  /* 0x00000014008d7308 */ /* 0x0005e20000000800 */
[C---:B------:R-:W-:Y:S02]  /*149c0*/  FMUL.FTZ R15, R0.reuse, R147 ;  /* 0x00000093000f7220 */ /* 0x040fe40000410000 */
[C---:B------:R-:W-:Y:S01]  /*149d0*/  FMUL.FTZ R21, R41.reuse, R153 ;  /* 0x0000009929157220 */ /* 0x040fe20000410000 */
[----:B------:R-:W-:Y:S01]  /*149e0*/  MOV R153, R58 ;  /* 0x0000003a00997202 */ /* 0x000fe20000000f00 */
[C---:B------:R-:W-:Y:S02]  /*149f0*/  FMUL.FTZ R107, R0.reuse, R107 ;  /* 0x0000006b006b7220 */ /* 0x040fe40000410000 */
[C---:B------:R-:W-:Y:S01]  /*14a00*/  FMUL.FTZ R110, R0.reuse, R110 ;  /* 0x0000006e006e7220 */ /* 0x040fe20000410000 */
[-C--:B------:R-:W-:Y:S03]  /*14a10*/  HMMA.16816.F32 R12, R36, R22.reuse, R12 ;  /* 0x00000016240c723c */ /* 0x080fe6000000180c */
[C---:B------:R-:W-:Y:S02]  /*14a20*/  FMUL.FTZ R111, R0.reuse, R111 ;  /* 0x0000006f006f7220 */ /* 0x040fe40000410000 */
[----:B------:R-:W-:Y:S01]  /*14a30*/  FMUL.FTZ R27, R0, R159 ;  /* 0x0000009f001b7220 */ /* 0x000fe20000410000 */
[----:B------:R-:W-:Y:S01]  /*14a40*/  MOV R159, R140 ;  /* 0x0000008c009f7202 */ /* 0x000fe20000000f00 */
[----:B-1----:R-:W-:Y:S01]  /*14a50*/  FMUL.FTZ R28, R2, R160 ;  /* 0x000000a0021c7220 */ /* 0x002fe20000410000 */
[C---:B------:R-:W-:Y:S04]  /*14a60*/  HMMA.16816.F32 R16, R44.reuse, R22, R16 ;  /* 0x000000162c10723c */ /* 0x040fe80000001810 */
[C---:B------:R-:W-:Y:S02]  /*14a70*/  FMUL.FTZ R31, R0.reuse, R163 ;  /* 0x000000a3001f7220 */ /* 0x040fe40000410000 */
[----:B------:R-:W-:Y:S02]  /*14a80*/  FMUL.FTZ R122, R0, R122 ;  /* 0x0000007a007a7220 */ /* 0x000fe40000410000 */
[----:B--2---:R-:W-:Y:S04]  /*14a90*/  FMUL.FTZ R20, R41, R152 ;  /* 0x0000009829147220 */ /* 0x004fe80000410000 */
[C---:B------:R-:W-:Y:S01]  /*14aa0*/  FMUL.FTZ R23, R40.reuse, R155 ;  /* 0x0000009b28177220 */ /* 0x040fe20000410000 */
[----:B------:R-:W-:Y:S01]  /*14ab0*/  MOV R155, R52 ;  /* 0x00000034009b7202 */ /* 0x000fe20000000f00 */
[----:B------:R-:W-:Y:S02]  /*14ac0*/  FMUL.FTZ R22, R40, R154 ;  /* 0x0000009a28167220 */ /* 0x000fe40000410000 */
[----:B------:R-:W-:Y:S02]  /*14ad0*/  IMAD.MOV.U32 R152, RZ, RZ, R53 ;  /* 0x000000ffff987224 */ /* 0x000fe400078e0035 */
[----:B------:R-:W-:Y:S02]  /*14ae0*/  IMAD.MOV.U32 R163, RZ, RZ, R139 ;  /* 0x000000ffffa37224 */ /* 0x000fe400078e008b */
[C---:B------:R-:W-:Y:S01]  /*14af0*/  FMUL.FTZ R123, R0.reuse, R123 ;  /* 0x0000007b007b7220 */ /* 0x040fe20000410000 */
[-C--:B------:R-:W-:Y:S03]  /*14b00*/  HMMA.16816.F32 R20, R44, R32.reuse, R20 ;  /* 0x000000202c14723c */ /* 0x080fe60000001814 */
[----:B------:R-:W-:Y:S02]  /*14b10*/  IMAD.MOV.U32 R143, RZ, RZ, R56 ;  /* 0x000000ffff8f7224 */ /* 0x000fe400078e0038 */
[--C-:B------:R-:W-:Y:S02]  /*14b20*/  FFMA.FTZ R56, R67, c[0x0][0x2d0], -R65.reuse ;  /* 0x0000b40043387a23 */ /* 0x100fe40000010841 */
[C---:B------:R-:W-:Y:S01]  /*14b30*/  FMUL.FTZ R126, R0.reuse, R126 ;  /* 0x0000007e007e7220 */ /* 0x040fe20000410000 */
[C---:B------:R-:W-:Y:S01]  /*14b40*/  HMMA.16816.F32 R24, R36.reuse, R32, R24 ;  /* 0x000000202418723c */ /* 0x040fe20000001818 */
[----:B------:R1:W-:Y:S03]  /*14b50*/  MUFU.EX2 R80, R56 ;  /* 0x0000003800507308 */ /* 0x0003e60000000800 */
[----:B------:R-:W-:Y:S02]  /*14b60*/  FMUL.FTZ R127, R0, R127 ;  /* 0x0000007f007f7220 */ /* 0x000fe40000410000 */
[----:B------:R-:W-:Y:S02]  /*14b70*/  IMAD.MOV.U32 R154, RZ, RZ, R174 ;  /* 0x000000ffff9a7224 */ /* 0x000fe400078e00ae */
[-C--:B------:R-:W-:Y:S04]  /*14b80*/  HMMA.16816.F32 R28, R36, R34.reuse, R28 ;  /* 0x00000022241c723c */ /* 0x080fe8000000181c */
[--C-:B------:R-:W-:Y:S02]  /*14b90*/  FFMA.FTZ R32, R54, c[0x0][0x2d0], -R65.reuse ;  /* 0x0000b40036207a23 */ /* 0x100fe40000010841 */
[----:B------:R-:W-:Y:S02]  /*14ba0*/  FMUL.FTZ R33, R41, R165 ;  /* 0x000000a529217220 */ /* 0x000fe40000410000 */
[C---:B------:R-:W-:Y:S01]  /*14bb0*/  HMMA.16816.F32 R100, R44.reuse, R34, R100 ;  /* 0x000000222c64723c */ /* 0x040fe20000001864 */
[----:B------:R2:W-:Y:S06]  /*14bc0*/  MUFU.EX2 R156, R32 ;  /* 0x00000020009c7308 */ /* 0x0005ec0000000800 */
[C---:B------:R-:W-:Y:S02]  /*14bd0*/  FMUL.FTZ R34, R40.reuse, R166 ;  /* 0x000000a628227220 */ /* 0x040fe40000410000 */
[----:B------:R-:W-:Y:S03]  /*14be0*/  FMUL.FTZ R35, R40, R167 ;  /* 0x000000a728237220 */ /* 0x000fe60000410000 */
[--C-:B-1----:R-:W-:Y:S04]  /*14bf0*/  FFMA.FTZ R56, R70, c[0x0][0x2d0], -R65.reuse ;  /* 0x0000b40046387a23 */ /* 0x102fe80000010841 */
[----:B------:R1:W3:Y:S01]  /*14c00*/  MUFU.EX2 R81, R56 ;  /* 0x0000003800517308 */ /* 0x0002e20000000800 */
[----:B--2---:R-:W-:Y:S02]  /*14c10*/  FFMA.FTZ R32, R55, c[0x0][0x2d0], -R65 ;  /* 0x0000b40037207a23 */ /* 0x004fe40000010841 */
[----:B------:R-:W2:Y:S07]  /*14c20*/  LDSM.16.MT88.4 R52, [R215+0x100] ;  /* 0x00010000d734783b */ /* 0x000eae0000004200 */
[----:B------:R4:W-:Y:S01]  /*14c30*/  MUFU.EX2 R160, R32 ;  /* 0x0000002000a07308 */ /* 0x0009e20000000800 */
[--C-:B-1----:R-:W-:Y:S09]  /*14c40*/  FFMA.FTZ R56, R61, c[0x0][0x2d0], -R66.reuse ;  /* 0x0000b4003d387a23 */ /* 0x102ff20000010842 */
[----:B------:R-:W-:Y:S01]  /*14c50*/  MUFU.EX2 R250, R56 ;  /* 0x0000003800fa7308 */ /* 0x000fe20000000800 */
[----:B----4-:R-:W-:Y:S07]  /*14c60*/  FMUL.FTZ R32, R41, R164 ;  /* 0x000000a429207220 */ /* 0x010fee0000410000 */
[-C--:B------:R-:W-:Y:S08]  /*14c70*/  HMMA.16816.F32 R32, R44, R48.reuse, R32 ;  /* 0x000000302c20723c */ /* 0x080ff00000001820 */
[C---:B------:R-:W-:Y:S07]  /*14c80*/  HMMA.16816.F32 R104, R36.reuse, R48, R104 ;  /* 0x000000302468723c */ /* 0x040fee0000001868 */
[--C-:B------:R-:W-:Y:S01]  /*14c90*/  FFMA.FTZ R48, R190, c[0x0][0x2d0], -R43.reuse ;  /* 0x0000b400be307a23 */ /* 0x100fe2000001082b */
[-C--:B------:R-:W-:Y:S03]  /*14ca0*/  HMMA.16816.F32 R108, R36, R50.reuse, R108 ;  /* 0x00000032246c723c */ /* 0x080fe6000000186c */
[----:B------:R1:W-:Y:S05]  /*14cb0*/  MUFU.EX2 R252, R48 ;  /* 0x0000003000fc7308 */ /* 0x0003ea0000000800 */
[C---:B------:R-:W-:Y:S08]  /*14cc0*/  HMMA.16816.F32 R112, R44.reuse, R50, R112 ;  /* 0x000000322c70723c */ /* 0x040ff00000001870 */
[-C--:B--2---:R-:W-:Y:S08]  /*14cd0*/  HMMA.16816.F32 R116, R44, R52.reuse, R116 ;  /* 0x000000342c74723c */ /* 0x084ff00000001874 */
[C---:B------:R-:W-:Y:S04]  /*14ce0*/  HMMA.16816.F32 R120, R36.reuse, R52, R120 ;  /* 0x000000342478723c */ /* 0x040fe80000001878 */
[--C-:B-1----:R-:W-:Y:S02]  /*14cf0*/  FFMA.FTZ R48, R57, c[0x0][0x2d0], -R66.reuse ;  /* 0x0000b40039307a23 */ /* 0x102fe40000010842 */
[----:B------:R-:W-:Y:S01]  /*14d00*/  LDSM.16.MT88.4 R56, [R216+0x900] ;  /* 0x00090000d838783b */ /* 0x000fe20000004200 */
[--C-:B------:R-:W-:Y:S01]  /*14d10*/  FFMA.FTZ R52, R71, c[0x0][0x2d0], -R66.reuse ;  /* 0x0000b40047347a23 */ /* 0x100fe20000010842 */
[----:B------:R1:W-:Y:S01]  /*14d20*/  MUFU.EX2 R74, R48 ;  /* 0x00000030004a7308 */ /* 0x0003e20000000800 */
[-C--:B------:R-:W-:Y:S07]  /*14d30*/  HMMA.16816.F32 R124, R36, R54.reuse, R124 ;  /* 0x00000036247c723c */ /* 0x080fee000000187c */
[C---:B------:R-:W-:Y:S02]  /*14d40*/  FMUL.FTZ R36, R41.reuse, R168 ;  /* 0x000000a829247220 */ /* 0x040fe40000410000 */
[----:B------:R2:W4:Y:S03]  /*14d50*/  MUFU.EX2 R249, R52 ;  /* 0x0000003400f97308 */ /* 0x0005260000000800 */
[----:B------:R-:W-:Y:S02]  /*14d60*/  FMUL.FTZ R37, R41, R169 ;  /* 0x000000a929257220 */ /* 0x000fe40000410000 */
[C---:B------:R-:W-:Y:S02]  /*14d70*/  FMUL.FTZ R38, R40.reuse, R170 ;  /* 0x000000aa28267220 */ /* 0x040fe40000410000 */
[----:B------:R-:W-:Y:S07]  /*14d80*/  FMUL.FTZ R39, R40, R171 ;  /* 0x000000ab28277220 */ /* 0x000fee0000410000 */
[----:B------:R-:W-:Y:S04]  /*14d90*/  HMMA.16816.F32 R36, R44, R54, R36 ;  /* 0x000000362c24723c */ /* 0x000fe80000001824 */
[----:B-1----:R-:W-:Y:S02]  /*14da0*/  FFMA.FTZ R48, R60, c[0x0][0x2d0], -R66 ;  /* 0x0000b4003c307a23 */ /* 0x002fe40000010842 */
[--C-:B------:R-:W-:Y:S01]  /*14db0*/  FFMA.FTZ R60, R96, c[0x0][0x2d0], -R64.reuse ;  /* 0x0000b400603c7a23 */ /* 0x100fe20000010840 */
[----:B---3--:R-:W-:Y:S01]  /*14dc0*/  F2FP.PACK_AB R54, R81, R80 ;  /* 0x000000505136723e */ /* 0x008fe200000000ff */
[----:B------:R1:W3:Y:S01]  /*14dd0*/  MUFU.EX2 R251, R48 ;  /* 0x0000003000fb7308 */ /* 0x0002e20000000800 */
[----:B------:R-:W-:Y:S03]  /*14de0*/  F2FP.PACK_AB R44, R137, R158 ;  /* 0x0000009e892c723e */ /* 0x000fe600000000ff */
[--C-:B--2---:R-:W-:Y:S01]  /*14df0*/  FFMA.FTZ R52, R191, c[0x0][0x2d0], -R43.reuse ;  /* 0x0000b400bf347a23 */ /* 0x104fe2000001082b */
[----:B------:R-:W-:Y:S02]  /*14e00*/  F2FP.PACK_AB R45, R138, R157 ;  /* 0x0000009d8a2d723e */ /* 0x000fe400000000ff */
[----:B------:R-:W-:Y:S02]  /*14e10*/  F2FP.PACK_AB R46, R141, R162 ;  /* 0x000000a28d2e723e */ /* 0x000fe400000000ff */
[----:B------:R-:W-:Y:S01]  /*14e20*/  F2FP.PACK_AB R47, R142, R161 ;  /* 0x000000a18e2f723e */ /* 0x000fe200000000ff */
[----:B------:R2:W-:Y:S01]  /*14e30*/  MUFU.EX2 R248, R52 ;  /* 0x0000003400f87308 */ /* 0x0005e20000000800 */
[----:B----4-:R-:W-:Y:S09]  /*14e40*/  F2FP.PACK_AB R55, R249, R250 ;  /* 0x000000faf937723e */ /* 0x010ff200000000ff */
[----:B------:R4:W-:Y:S01]  /*14e50*/  MUFU.EX2 R166, R60 ;  /* 0x0000003c00a67308 */ /* 0x0009e20000000800 */
[----:B-1----:R-:W1:Y:S01]  /*14e60*/  LDSM.16.MT88.4 R48, [R213+0x900] ;  /* 0x00090000d530783b */ /* 0x002e620000004200 */
[----:B---3--:R-:W-:Y:S01]  /*14e70*/  F2FP.PACK_AB R53, R251, R74 ;  /* 0x0000004afb35723e */ /* 0x008fe200000000ff */
[--C-:B--2---:R-:W-:Y:S07]  /*14e80*/  FFMA.FTZ R52, R85, c[0x0][0x2d0], -R64.reuse ;  /* 0x0000b40055347a23 */ /* 0x104fee0000010840 */
[----:B------:R2:W-:Y:S01]  /*14e90*/  MUFU.EX2 R167, R52 ;  /* 0x0000003400a77308 */ /* 0x0005e20000000800 */
[----:B----4-:R-:W3:Y:S01]  /*14ea0*/  LDSM.16.MT88.4 R60, [R214+0x900] ;  /* 0x00090000d63c783b */ /* 0x010ee20000004200 */
[----:B--2---:R-:W-:Y:S01]  /*14eb0*/  F2FP.PACK_AB R52, R160, R156 ;  /* 0x0000009ca034723e */ /* 0x004fe200000000ff */
[-C--:B-1----:R-:W-:Y:S08]  /*14ec0*/  HMMA.16816.F32 R4, R44, R48.reuse, R4 ;  /* 0x000000302c04723c */ /* 0x082ff00000001804 */
[C---:B------:R-:W-:Y:S07]  /*14ed0*/  HMMA.16816.F32 R8, R52.reuse, R48, R8 ;  /* 0x000000303408723c */ /* 0x040fee0000001808 */
[----:B------:R-:W-:Y:S01]  /*14ee0*/  FFMA.FTZ R48, R193, c[0x0][0x2d0], -R43 ;  /* 0x0000b400c1307a23 */ /* 0x000fe2000001082b */
[-C--:B------:R-:W-:Y:S03]  /*14ef0*/  HMMA.16816.F32 R12, R52, R50.reuse, R12 ;  /* 0x00000032340c723c */ /* 0x080fe6000000180c */
[----:B------:R1:W-:Y:S01]  /*14f00*/  MUFU.EX2 R191, R48 ;  /* 0x0000003000bf7308 */ /* 0x0003e20000000800 */
[----:B------:R-:W-:Y:S04]  /*14f10*/  IMAD.MOV.U32 R193, RZ, RZ, R81 ;  /* 0x000000ffffc17224 */ /* 0x000fe800078e0051 */
        /* <DEDUP_REMOVED lines=8> */
[----:B------:R-:W-:Y:S04]  /*14fa0*/  MOV R142, R132 ;  /* 0x00000084008e7202 */ /* 0x000fe80000000f00 */
[C---:B------:R-:W-:Y:S03]  /*14fb0*/  HMMA.16816.F32 R100, R44.reuse, R58, R100 ;  /* 0x0000003a2c64723c */ /* 0x040fe60000001864 */
[----:B------:R2:W-:Y:S05]  /*14fc0*/  MUFU.EX2 R164, R56 ;  /* 0x0000003800a47308 */ /* 0x0005ea0000000800 */
[-C--:B---3--:R-:W-:Y:S08]  /*14fd0*/  HMMA.16816.F32 R32, R44, R60.reuse, R32 ;  /* 0x0000003c2c20723c */ /* 0x088ff00000001820 */
[C---:B------:R-:W-:Y:S04]  /*14fe0*/  HMMA.16816.F32 R104, R52.reuse, R60, R104 ;  /* 0x0000003c3468723c */ /* 0x040fe80000001868 */
[----:B-1----:R-:W-:Y:S03]  /*14ff0*/  FFMA.FTZ R48, R97, c[0x0][0x2d0], -R64 ;  /* 0x0000b40061307a23 */ /* 0x002fe60000010840 */
[----:B------:R-:W-:Y:S01]  /*15000*/  FFMA.FTZ R60, R73, c[0x0][0x2d0], -R66 ;  /* 0x0000b400493c7a23 */ /* 0x000fe20000010842 */
[----:B------:R1:W-:Y:S01]  /*15010*/  MUFU.EX2 R189, R48 ;  /* 0x0000003000bd7308 */ /* 0x0003e20000000800 */
[-C--:B------:R-:W-:Y:S03]  /*15020*/  HMMA.16816.F32 R108, R52, R62.reuse, R108 ;  /* 0x0000003e346c723c */ /* 0x080fe6000000186c */
[--C-:B--2---:R-:W-:Y:S05]  /*15030*/  FFMA.FTZ R56, R86, c[0x0][0x2d0], -R65.reuse ;  /* 0x0000b40056387a23 */ /* 0x104fea0000010841 */
[C---:B------:R-:W-:Y:S01]  /*15040*/  HMMA.16816.F32 R112, R44.reuse, R62, R112 ;  /* 0x0000003e2c70723c */ /* 0x040fe20000001870 */
[----:B------:R2:W-:Y:S10]  /*15050*/  MUFU.EX2 R187, R56 ;  /* 0x0000003800bb7308 */ /* 0x0005f40000000800 */
[----:B------:R3:W-:Y:S01]  /*15060*/  MUFU.EX2 R183, R60 ;  /* 0x0000003c00b77308 */ /* 0x0007e20000000800 */
[----:B-1----:R-:W-:Y:S01]  /*15070*/  FFMA.FTZ R48, R192, c[0x0][0x2d0], -R64 ;  /* 0x0000b400c0307a23 */ /* 0x002fe20000010840 */
[----:B------:R-:W-:Y:S01]  /*15080*/  MOV R192, R141 ;  /* 0x0000008d00c07202 */ /* 0x000fe20000000f00 */
[----:B------:R-:W-:Y:S07]  /*15090*/  IMAD.MOV.U32 R141, RZ, RZ, R134 ;  /* 0x000000ffff8d7224 */ /* 0x000fee00078e0086 */
[----:B------:R1:W-:Y:S01]  /*150a0*/  MUFU.EX2 R188, R48 ;  /* 0x0000003000bc7308 */ /* 0x0003e20000000800 */
[--C-:B--2---:R-:W-:Y:S09]  /*150b0*/  FFMA.FTZ R56, R87, c[0x0][0x2d0], -R65.reuse ;  /* 0x0000b40057387a23 */ /* 0x104ff20000010841 */
[----:B------:R2:W-:Y:S01]  /*150c0*/  MUFU.EX2 R186, R56 ;  /* 0x0000003800ba7308 */ /* 0x0005e20000000800 */
[----:B---3--:R-:W-:Y:S09]  /*150d0*/  FFMA.FTZ R60, R76, c[0x0][0x2d0], -R66 ;  /* 0x0000b4004c3c7a23 */ /* 0x008ff20000010842 */
[----:B------:R3:W-:Y:S01]  /*150e0*/  MUFU.EX2 R182, R60 ;  /* 0x0000003c00b67308 */ /* 0x0007e20000000800 */
[----:B-1----:R-:W-:Y:S09]  /*150f0*/  FFMA.FTZ R48, R82, c[0x0][0x2d0], -R65 ;  /* 0x0000b40052307a23 */ /* 0x002ff20000010841 */
[----:B------:R1:W-:Y:S01]  /*15100*/  MUFU.EX2 R165, R48 ;  /* 0x0000003000a57308 */ /* 0x0003e20000000800 */
[--C-:B--2---:R-:W-:Y:S02]  /*15110*/  FFMA.FTZ R56, R195, c[0x0][0x2d0], -R43.reuse ;  /* 0x0000b400c3387a23 */ /* 0x104fe4000001082b */
[----:B------:R-:W-:Y:S07]  /*15120*/  IMAD.MOV.U32 R195, RZ, RZ, R80 ;  /* 0x000000ffffc37224 */ /* 0x000fee00078e0050 */
[----:B------:R2:W-:Y:S01]  /*15130*/  MUFU.EX2 R185, R56 ;  /* 0x0000003800b97308 */ /* 0x0005e20000000800 */
[----:B---3--:R-:W-:Y:S02]  /*15140*/  FFMA.FTZ R60, R197, c[0x0][0x2d0], -R64 ;  /* 0x0000b400c53c7a23 */ /* 0x008fe40000010840 */
[----:B------:R-:W-:Y:S07]  /*15150*/  IMAD.MOV.U32 R197, RZ, RZ, R136 ;  /* 0x000000ffffc57224 */ /* 0x000fee00078e0088 */
        /* <DEDUP_REMOVED lines=9> */
[-C--:B------:R-:W-:Y:S01]  /*151f0*/  HMMA.16816.F32 R124, R52, R50.reuse, R124 ;  /* 0x00000032347c723c */ /* 0x080fe2000000187c */
[----:B------:R-:W1:Y:S02]  /*15200*/  LDSM.16.MT88.4 R52, [R216+0x1100] ;  /* 0x00110000d834783b */ /* 0x000e640000004200 */
[----:B------:R3:W5:Y:S01]  /*15210*/  MUFU.EX2 R181, R48 ;  /* 0x0000003000b57308 */ /* 0x0007620000000800 */
[----:B----4-:R-:W-:Y:S04]  /*15220*/  F2FP.PACK_AB R49, R183, R184 ;  /* 0x000000b8b731723e */ /* 0x010fe800000000ff */
[----:B------:R-:W-:Y:S07]  /*15230*/  HMMA.16816.F32 R36, R44, R50, R36 ;  /* 0x000000322c24723c */ /* 0x000fee0000001824 */
[----:B------:R-:W-:Y:S02]  /*15240*/  F2FP.PACK_AB R44, R248, R252 ;  /* 0x000000fcf82c723e */ /* 0x000fe400000000ff */
[----:B------:R-:W-:Y:S03]  /*15250*/  F2FP.PACK_AB R45, R166, R167 ;  /* 0x000000a7a62d723e */ /* 0x000fe600000000ff */
[----:B------:R-:W-:Y:S02]  /*15260*/  F2FP.PACK_AB R46, R190, R191 ;  /* 0x000000bfbe2e723e */ /* 0x000fe400000000ff */
[----:B------:R-:W-:Y:S02]  /*15270*/  F2FP.PACK_AB R47, R188, R189 ;  /* 0x000000bdbc2f723e */ /* 0x000fe400000000ff */
[----:B------:R-:W-:Y:S01]  /*15280*/  F2FP.PACK_AB R50, R186, R187 ;  /* 0x000000bbba32723e */ /* 0x000fe200000000ff */
[--C-:B---3--:R-:W-:Y:S01]  /*15290*/  FFMA.FTZ R48, R198, c[0x0][0x2d0], -R43.reuse ;  /* 0x0000b400c6307a23 */ /* 0x108fe2000001082b */
[----:B-----5:R-:W-:Y:S03]  /*152a0*/  F2FP.PACK_AB R51, R181, R182 ;  /* 0x000000b6b533723e */ /* 0x020fe600000000ff */
[-C--:B--2---:R-:W-:Y:S01]  /*152b0*/  HMMA.16816.F32 R4, R44, R56.reuse, R4 ;  /* 0x000000382c04723c */ /* 0x084fe20000001804 */
[----:B------:R2:W-:Y:S02]  /*152c0*/  MUFU.EX2 R180, R48 ;  /* 0x0000003000b47308 */ /* 0x0005e40000000800 */
[----:B------:R-:W-:Y:S01]  /*152d0*/  MOV R198, R138 ;  /* 0x0000008a00c67202 */ /* 0x000fe20000000f00 */
[--C-:B--2---:R-:W-:Y:S01]  /*152e0*/  FFMA.FTZ R48, R196, c[0x0][0x2d0], -R64.reuse ;  /* 0x0000b400c4307a23 */ /* 0x104fe20000010840 */
[----:B------:R-:W-:Y:S06]  /*152f0*/  MOV R196, R137 ;  /* 0x0000008900c47202 */ /* 0x000fec0000000f00 */
[----:B------:R2:W-:Y:S02]  /*15300*/  MUFU.EX2 R179, R48 ;  /* 0x0000003000b37308 */ /* 0x0005e40000000800 */
[----:B--2---:R-:W-:Y:S07]  /*15310*/  F2FP.PACK_AB R48, R164, R165 ;  /* 0x000000a5a430723e */ /* 0x004fee00000000ff */
[C---:B------:R-:W-:Y:S07]  /*15320*/  HMMA.16816.F32 R8, R48.reuse, R56, R8 ;  /* 0x000000383008723c */ /* 0x040fee0000001808 */
[--C-:B------:R-:W-:Y:S01]  /*15330*/  FFMA.FTZ R56, R203, c[0x0][0x2d0], -R43.reuse ;  /* 0x0000b400cb387a23 */ /* 0x100fe2000001082b */
[-C--:B------:R-:W-:Y:S03]  /*15340*/  HMMA.16816.F32 R12, R48, R58.reuse, R12 ;  /* 0x0000003a300c723c */ /* 0x080fe6000000180c */
[----:B------:R2:W-:Y:S01]  /*15350*/  MUFU.EX2 R177, R56 ;  /* 0x0000003800b17308 */ /* 0x0005e20000000800 */
[----:B------:R-:W-:Y:S04]  /*15360*/  MOV R203, R141 ;  /* 0x0000008d00cb7202 */ /* 0x000fe80000000f00 */
        /* <DEDUP_REMOVED lines=17> */
[----:B------:R2:W-:Y:S01]  /*15480*/  MUFU.EX2 R98, R60 ;  /* 0x0000003c00627308 */ /* 0x0005e20000000800 */
[----:B-1----:R-:W-:Y:S01]  /*15490*/  FFMA.FTZ R56, R202, c[0x0][0x2d0], -R64 ;  /* 0x0000b400ca387a23 */ /* 0x002fe20000010840 */
[----:B------:R-:W-:Y:S08]  /*154a0*/  MOV R202, R173 ;  /* 0x000000ad00ca7202 */ /* 0x000ff00000000f00 */
[----:B------:R1:W-:Y:S01]  /*154b0*/  MUFU.EX2 R173, R52 ;  /* 0x0000003400ad7308 */ /* 0x0003e20000000800 */
[----:B--2---:R-:W-:Y:S09]  /*154c0*/  FFMA.FTZ R60, R92, c[0x0][0x2d0], -R66 ;  /* 0x0000b4005c3c7a23 */ /* 0x004ff20000010842 */
[----:B------:R2:W-:Y:S10]  /*154d0*/  MUFU.EX2 R175, R56 ;  /* 0x0000003800af7308 */ /* 0x0005f40000000800 */
[----:B------:R3:W-:Y:S01]  /*154e0*/  MUFU.EX2 R97, R60 ;  /* 0x0000003c00617308 */ /* 0x0007e20000000800 */
[--C-:B-1----:R-:W-:Y:S01]  /*154f0*/  FFMA.FTZ R52, R199, c[0x0][0x2d0], -R65.reuse ;  /* 0x0000b400c7347a23 */ /* 0x102fe20000010841 */
[----:B------:R-:W-:Y:S01]  /*15500*/  MOV R199, R143 ;  /* 0x0000008f00c77202 */ /* 0x000fe20000000f00 */
[----:B------:R-:W-:Y:S07]  /*15510*/  IMAD.MOV.U32 R143, RZ, RZ, R68 ;  /* 0x000000ffff8f7224 */ /* 0x000fee00078e0044 */
[----:B------:R1:W-:Y:S01]  /*15520*/  MUFU.EX2 R132, R52 ;  /* 0x0000003400847308 */ /* 0x0003e20000000800 */
[----:B------:R-:W-:Y:S01]  /*15530*/  MOV R201, R143 ;  /* 0x0000008f00c97202 */ /* 0x000fe20000000f00 */
[----:B--2---:R-:W2:Y:S01]  /*15540*/  LDSM.16.MT88.4 R56, [R215+0x1100] ;  /* 0x00110000d738783b */ /* 0x004ea20000004200 */
[----:B---3--:R-:W-:Y:S07]  /*15550*/  FFMA.FTZ R60, R207, c[0x0][0x2d0], -R64 ;  /* 0x0000b400cf3c7a23 */ /* 0x008fee0000010840 */
[----:B------:R3:W-:Y:S01]  /*15560*/  MUFU.EX2 R95, R60 ;  /* 0x0000003c005f7308 */ /* 0x0007e20000000800 */
[----:B-1----:R-:W-:Y:S02]  /*15570*/  FFMA.FTZ R52, R200, c[0x0][0x2d0], -R65 ;  /* 0x0000b400c8347a23 */ /* 0x002fe40000010841 */
[----:B------:R-:W4:Y:S07]  /*15580*/  LDL.LU R200, [R1+0x10] ;  /* 0x0000100001c87983 */ /* 0x000f2e0000300800 */
[----:B------:R1:W5:Y:S01]  /*15590*/  MUFU.EX2 R134, R52 ;  /* 0x0000003400867308 */ /* 0x0003620000000800 */
[----:B---3--:R-:W-:Y:S01]  /*155a0*/  LDSM.16.MT88.4 R60, [R214+0x1900] ;  /* 0x00190000d63c783b */ /* 0x008fe20000004200 */
[-C--:B--2---:R-:W-:Y:S08]  /*155b0*/  HMMA.16816.F32 R116, R44, R56.reuse, R116 ;  /* 0x000000382c74723c */ /* 0x084ff00000001874 */
[C---:B------:R-:W-:Y:S04]  /*155c0*/  HMMA.16816.F32 R120, R48.reuse, R56, R120 ;  /* 0x000000383078723c */ /* 0x040fe80000001878 */
[--C-:B-1----:R-:W-:Y:S01]  /*155d0*/  FFMA.FTZ R52, R205, c[0x0][0x2d0], -R43.reuse ;  /* 0x0000b400cd347a23 */ /* 0x102fe2000001082b */
[----:B------:R-:W-:Y:S02]  /*155e0*/  MOV R205, R131 ;  /* 0x0000008300cd7202 */ /* 0x000fe40000000f00 */
[--C-:B------:R-:W-:Y:S01]  /*155f0*/  FFMA.FTZ R56, R93, c[0x0][0x2d0], -R66.reuse ;  /* 0x0000b4005d387a23 */ /* 0x100fe20000010842 */
[-C--:B------:R-:W-:Y:S01]  /*15600*/  HMMA.16816.F32 R124, R48, R58.reuse, R124 ;  /* 0x0000003a307c723c */ /* 0x080fe2000000187c */
[----:B------:R1:W-:Y:S06]  /*15610*/  MUFU.EX2 R131, R52 ;  /* 0x0000003400837308 */ /* 0x0003ec0000000800 */
[--C-:B------:R-:W-:Y:S01]  /*15620*/  FFMA.FTZ R48, R210, c[0x0][0x2d0], -R43.reuse ;  /* 0x0000b400d2307a23 */ /* 0x100fe2000001082b */
[----:B------:R-:W-:Y:S01]  /*15630*/  HMMA.16816.F32 R36, R44, R58, R36 ;  /* 0x0000003a2c24723c */ /* 0x000fe20000001824 */
[----:B------:R-:W2:Y:S02]  /*15640*/  LDL.LU R210, [R1+0xc] ;  /* 0x00000c0001d27983 */ /* 0x000ea40000300800 */
[----:B------:R3:W-:Y:S01]  /*15650*/  MUFU.EX2 R96, R48 ;  /* 0x0000003000607308 */ /* 0x0007e20000000800 */
[----:B-----5:R-:W-:Y:S01]  /*15660*/  F2FP.PACK_AB R50, R134, R132 ;  /* 0x000000848632723e */ /* 0x020fe200000000ff */
[----:B------:R-:W5:Y:S02]  /*15670*/  LDL.LU R144, [R1+0x8] ;  /* 0x0000080001907983 */ /* 0x000f640000300800 */
[----:B------:R-:W-:Y:S02]  /*15680*/  F2FP.PACK_AB R44, R180, R185 ;  /* 0x000000b9b42c723e */ /* 0x000fe400000000ff */
[----:B------:R-:W-:Y:S03]  /*15690*/  F2FP.PACK_AB R45, R178, R179 ;  /* 0x000000b3b22d723e */ /* 0x000fe600000000ff */
[----:B------:R-:W-:Y:S01]  /*156a0*/  F2FP.PACK_AB R46, R176, R177 ;  /* 0x000000b1b02e723e */ /* 0x000fe200000000ff */
[----:B------:R-:W3:Y:S01]  /*156b0*/  MUFU.EX2 R71, R56 ;  /* 0x0000003800477308 */ /* 0x000ee20000000800 */
[----:B------:R-:W-:Y:S01]  /*156c0*/  F2FP.PACK_AB R47, R175, R174 ;  /* 0x000000aeaf2f723e */ /* 0x000fe200000000ff */
[----:B-1----:R-:W-:Y:S08]  /*156d0*/  FFMA.FTZ R52, R88, c[0x0][0x2d0], -R66 ;  /* 0x0000b40058347a23 */ /* 0x002ff00000010842 */
[----:B------:R1:W1:Y:S01]  /*156e0*/  MUFU.EX2 R99, R52 ;  /* 0x0000003400637308 */ /* 0x0002620000000800 */
[----:B---3--:R-:W-:Y:S01]  /*156f0*/  FFMA.FTZ R48, R206, c[0x0][0x2d0], -R64 ;  /* 0x0000b400ce307a23 */ /* 0x008fe20000010840 */
[----:B------:R-:W-:Y:S02]  /*15700*/  MOV R206, R142 ;  /* 0x0000008e00ce7202 */ /* 0x000fe40000000f00 */
[----:B------:R-:W-:Y:S06]  /*15710*/  MOV R142, R69 ;  /* 0x00000045008e7202 */ /* 0x000fec0000000f00 */
[----:B------:R3:W-:Y:S01]  /*15720*/  MUFU.EX2 R92, R48 ;  /* 0x00000030005c7308 */ /* 0x0007e20000000800 */
[----:B------:R-:W-:Y:S01]  /*15730*/  IMAD.MOV.U32 R204, RZ, RZ, R142 ;  /* 0x000000ffffcc7224 */ /* 0x000fe200078e008e */
[----:B------:R-:W-:Y:S01]  /*15740*/  F2FP.PACK_AB R51, R71, R97 ;  /* 0x000000614733723e */ /* 0x000fe200000000ff */
[----:B------:R-:W-:Y:S08]  /*15750*/  LDSM.16.MT88.4 R56, [R216+0x1900] ;  /* 0x00190000d838783b */ /* 0x000ff00000004200 */
[----:B-1----:R-:W1:Y:S01]  /*15760*/  LDSM.16.MT88.4 R52, [R213+0x1900] ;  /* 0x00190000d534783b */ /* 0x002e620000004200 */
[----:B------:R-:W-:Y:S02]  /*15770*/  F2FP.PACK_AB R49, R98, R99 ;  /* 0x000000636231723e */ /* 0x000fe400000000ff */
[----:B---3--:R-:W-:Y:S01]  /*15780*/  F2FP.PACK_AB R48, R173, R133 ;  /* 0x00000085ad30723e */ /* 0x008fe200000000ff */
[-C--:B-1----:R-:W-:Y:S08]  /*15790*/  HMMA.16816.F32 R4, R44, R52.reuse, R4 ;  /* 0x000000342c04723c */ /* 0x082ff00000001804 */
[C---:B------:R-:W-:Y:S07]  /*157a0*/  HMMA.16816.F32 R8, R48.reuse, R52, R8 ;  /* 0x000000343008723c */ /* 0x040fee0000001808 */
[--C-:B------:R-:W-:Y:S01]  /*157b0*/  FFMA.FTZ R52, R234, c[0x0][0x2d0], -R43.reuse ;  /* 0x0000b400ea347a23 */ /* 0x100fe2000001082b */
[-C--:B------:R-:W-:Y:S03]  /*157c0*/  HMMA.16816.F32 R12, R48, R54.reuse, R12 ;  /* 0x00000036300c723c */ /* 0x080fe6000000180c */
[----:B------:R1:W-:Y:S05]  /*157d0*/  MUFU.EX2 R89, R52 ;  /* 0x0000003400597308 */ /* 0x0003ea0000000800 */
[C---:B------:R-:W-:Y:S08]  /*157e0*/  HMMA.16816.F32 R16, R44.reuse, R54, R16 ;  /* 0x000000362c10723c */ /* 0x040ff00000001810 */
[-C--:B------:R-:W-:Y:S08]  /*157f0*/  HMMA.16816.F32 R20, R44, R56.reuse, R20 ;  /* 0x000000382c14723c */ /* 0x080ff00000001814 */
[C---:B------:R-:W-:Y:S04]  /*15800*/  HMMA.16816.F32 R24, R48.reuse, R56, R24 ;  /* 0x000000383018723c */ /* 0x040fe80000001818 */
[----:B-1----:R-:W-:Y:S03]  /*15810*/  FFMA.FTZ R52, R235, c[0x0][0x2d0], -R43 ;  /* 0x0000b400eb347a23 */ /* 0x002fe6000001082b */
        /* <DEDUP_REMOVED lines=16> */
[----:B------:R1:W-:Y:S01]  /*15920*/  MUFU.EX2 R88, R52 ;  /* 0x0000003400587308 */ /* 0x0003e20000000800 */
[--C-:B---3--:R-:W-:Y:S09]  /*15930*/  FFMA.FTZ R56, R230, c[0x0][0x2d0], -R65.reuse ;  /* 0x0000b400e6387a23 */ /* 0x108ff20000010841 */
[----:B------:R3:W2:Y:S01]  /*15940*/  MUFU.EX2 R83, R56 ;  /* 0x0000003800537308 */ /* 0x0006a20000000800 */
[----:B------:R-:W-:Y:S09]  /*15950*/  FFMA.FTZ R60, R78, c[0x0][0x2d0], -R66 ;  /* 0x0000b4004e3c7a23 */ /* 0x000ff20000010842 */
[----:B------:R3:W-:Y:S01]  /*15960*/  MUFU.EX2 R68, R60 ;  /* 0x0000003c00447308 */ /* 0x0007e20000000800 */
[----:B-1----:R-:W-:Y:S09]  /*15970*/  FFMA.FTZ R52, R208, c[0x0][0x2d0], -R65 ;  /* 0x0000b400d0347a23 */ /* 0x002ff20000010841 */
[----:B------:R1:W-:Y:S01]  /*15980*/  MUFU.EX2 R84, R52 ;  /* 0x0000003400547308 */ /* 0x0003e20000000800 */
[----:B---3--:R-:W-:Y:S09]  /*15990*/  FFMA.FTZ R56, R236, c[0x0][0x2d0], -R43 ;  /* 0x0000b400ec387a23 */ /* 0x008ff2000001082b */
[----:B------:R3:W-:Y:S01]  /*159a0*/  MUFU.EX2 R82, R56 ;  /* 0x0000003800527308 */ /* 0x0007e20000000800 */
[----:B------:R-:W-:Y:S09]  /*159b0*/  FFMA.FTZ R60, R238, c[0x0][0x2d0], -R64 ;  /* 0x0000b400ee3c7a23 */ /* 0x000ff20000010840 */
[----:B------:R3:W-:Y:S01]  /*159c0*/  MUFU.EX2 R78, R60 ;  /* 0x0000003c004e7308 */ /* 0x0007e20000000800 */
[----:B-1----:R-:W1:Y:S01]  /*159d0*/  LDSM.16.MT88.4 R52, [R215+0x1900] ;  /* 0x00190000d734783b */ /* 0x002e620000004200 */
[----:B----4-:R-:W-:Y:S02]  /*159e0*/  FFMA.FTZ R2, R2, R200, R205 ;  /* 0x000000c802027223 */ /* 0x010fe400000100cd */
[----:B---3--:R-:W-:Y:S02]  /*159f0*/  FFMA.FTZ R56, R135, c[0x0][0x2d0], -R66 ;  /* 0x0000b40087387a23 */ /* 0x008fe40000010842 */
[----:B------:R-:W-:Y:S04]  /*15a00*/  FADD.FTZ R2, R155, R2 ;  /* 0x000000029b027221 */ /* 0x000fe80000010000 */
[----:B------:R3:W4:Y:S01]  /*15a10*/  MUFU.EX2 R70, R56 ;  /* 0x0000003800467308 */ /* 0x0007220000000800 */
[----:B------:R-:W-:Y:S08]  /*15a20*/  LDSM.16.MT88.4 R60, [R214+0x2100] ;  /* 0x00210000d63c783b */ /* 0x000ff00000004200 */
[----:B---3--:R-:W3:Y:S01]  /*15a30*/  LDSM.16.MT88.4 R56, [R213+0x2100] ;  /* 0x00210000d538783b */ /* 0x008ee20000004200 */
[-C--:B-1----:R-:W-:Y:S08]  /*15a40*/  HMMA.16816.F32 R116, R44, R52.reuse, R116 ;  /* 0x000000342c74723c */ /* 0x082ff00000001874 */
[C---:B------:R-:W-:Y:S04]  /*15a50*/  HMMA.16816.F32 R120, R48.reuse, R52, R120 ;  /* 0x000000343078723c */ /* 0x040fe80000001878 */
[----:B--2---:R-:W-:Y:S02]  /*15a60*/  FFMA.FTZ R40, R40, R210, R206 ;  /* 0x000000d228287223 */ /* 0x004fe400000100ce */
[----:B-----5:R-:W-:Y:S02]  /*15a70*/  FFMA.FTZ R41, R41, R144, R145 ;  /* 0x0000009029297223 */ /* 0x020fe40000010091 */
[-C--:B------:R-:W-:Y:S04]  /*15a80*/  HMMA.16816.F32 R124, R48, R54.reuse, R124 ;  /* 0x00000036307c723c */ /* 0x080fe8000000187c */
[----:B------:R-:W-:Y:S03]  /*15a90*/  FFMA.FTZ R52, R79, c[0x0][0x2d0], -R66 ;  /* 0x0000b4004f347a23 */ /* 0x000fe60000010842 */
[--C-:B------:R-:W-:Y:S01]  /*15aa0*/  FFMA.FTZ R48, R240, c[0x0][0x2d0], -R43.reuse ;  /* 0x0000b400f0307a23 */ /* 0x100fe2000001082b */
[----:B------:R-:W-:Y:S01]  /*15ab0*/  HMMA.16816.F32 R36, R44, R54, R36 ;  /* 0x000000362c24723c */ /* 0x000fe20000001824 */
[----:B------:R1:W2:Y:S03]  /*15ac0*/  MUFU.EX2 R67, R52 ;  /* 0x0000003400437308 */ /* 0x0002a60000000800 */
[----:B------:R-:W-:Y:S02]  /*15ad0*/  F2FP.PACK_AB R50, R83, R85 ;  /* 0x000000555332723e */ /* 0x000fe400000000ff */
[----:B----4-:R-:W-:Y:S02]  /*15ae0*/  F2FP.PACK_AB R49, R69, R70 ;  /* 0x000000464531723e */ /* 0x010fe400000000ff */
[----:B------:R-:W-:Y:S03]  /*15af0*/  F2FP.PACK_AB R44, R96, R131 ;  /* 0x00000083602c723e */ /* 0x000fe600000000ff */
[----:B------:R4:W5:Y:S01]  /*15b00*/  MUFU.EX2 R81, R48 ;  /* 0x0000003000517308 */ /* 0x0009620000000800 */
[----:B------:R-:W-:Y:S02]  /*15b10*/  F2FP.PACK_AB R45, R95, R92 ;  /* 0x0000005c5f2d723e */ /* 0x000fe400000000ff */
[----:B------:R-:W-:Y:S02]  /*15b20*/  F2FP.PACK_AB R46, R93, R89 ;  /* 0x000000595d2e723e */ /* 0x000fe400000000ff */
[----:B------:R-:W-:Y:S07]  /*15b30*/  F2FP.PACK_AB R47, R88, R87 ;  /* 0x00000057582f723e */ /* 0x000fee00000000ff */
[-C--:B---3--:R-:W-:Y:S01]  /*15b40*/  HMMA.16816.F32 R4, R44, R56.reuse, R4 ;  /* 0x000000382c04723c */ /* 0x088fe20000001804 */
[----:B-1----:R-:W1:Y:S02]  /*15b50*/  LDSM.16.MT88.4 R52, [R216+0x2100] ;  /* 0x00210000d834783b */ /* 0x002e640000004200 */
[----:B--2---:R-:W-:Y:S01]  /*15b60*/  F2FP.PACK_AB R51, R67, R68 ;  /* 0x000000444333723e */ /* 0x004fe200000000ff */
[--C-:B----4-:R-:W-:Y:S01]  /*15b70*/  FFMA.FTZ R48, R237, c[0x0][0x2d0], -R64.reuse ;  /* 0x0000b400ed307a23 */ /* 0x110fe20000010840 */
[----:B-----5:R-:W-:Y:S03]  /*15b80*/  F2FP.PACK_AB R168, R81, R82 ;  /* 0x0000005251a8723e */ /* 0x020fe600000000ff */
[----:B------:R2:W3:Y:S04]  /*15b90*/  MUFU.EX2 R80, R48 ;  /* 0x0000003000507308 */ /* 0x0004e80000000800 */
[----:B--2---:R-:W-:Y:S02]  /*15ba0*/  F2FP.PACK_AB R48, R86, R84 ;  /* 0x000000545630723e */ /* 0x004fe400000000ff */
[----:B---3--:R-:W-:Y:S05]  /*15bb0*/  F2FP.PACK_AB R169, R78, R80 ;  /* 0x000000504ea9723e */ /* 0x008fea00000000ff */
        /* <DEDUP_REMOVED lines=26> */
[--C-:B--2---:R-:W-:Y:S04]  /*15d60*/  FFMA.FTZ R43, R241, c[0x0][0x2d0], -R65.reuse ;  /* 0x0000b400f12b7a23 */ /* 0x104fe80000010841 */
[-C--:B------:R-:W-:Y:S01]  /*15d70*/  HMMA.16816.F32 R124, R48, R58.reuse, R124 ;  /* 0x0000003a307c723c */ /* 0x080fe2000000187c */
[----:B------:R-:W1:Y:S01]  /*15d80*/  LDSM.16.MT88.4 R48, [R216+0x2900] ;  /* 0x00290000d830783b */ /* 0x000e620000004200 */
[----:B------:R2:W3:Y:S06]  /*15d90*/  MUFU.EX2 R64, R43 ;  /* 0x0000002b00407308 */ /* 0x0004ec0000000800 */
[----:B------:R-:W-:Y:S08]  /*15da0*/  HMMA.16816.F32 R36, R44, R58, R36 ;  /* 0x0000003a2c24723c */ /* 0x000ff00000001824 */
[-C--:B------:R-:W-:Y:S01]  /*15db0*/  HMMA.16816.F32 R136, R168, R148.reuse, R4 ;  /* 0x00000094a888723c */ /* 0x080fe20000001804 */
[----:B------:R-:W4:Y:S04]  /*15dc0*/  LDSM.16.MT88.4 R4, [R214+0x2900] ;  /* 0x00290000d604783b */ /* 0x000f280000004200 */
[--C-:B--2---:R-:W-:Y:S01]  /*15dd0*/  FFMA.FTZ R43, R243, c[0x0][0x2d0], -R65.reuse ;  /* 0x0000b400f32b7a23 */ /* 0x104fe20000010841 */
[----:B---3--:R-:W-:Y:S01]  /*15de0*/  F2FP.PACK_AB R44, R64, R72 ;  /* 0x00000048402c723e */ /* 0x008fe200000000ff */
[----:B------:R-:W-:Y:S02]  /*15df0*/  FFMA.FTZ R65, R244, c[0x0][0x2d0], -R65 ;  /* 0x0000b400f4417a23 */ /* 0x000fe40000010841 */
[----:B------:R2:W-:Y:S10]  /*15e00*/  MUFU.EX2 R54, R43 ;  /* 0x0000002b00367308 */ /* 0x0005f40000000800 */
[----:B------:R-:W3:Y:S01]  /*15e10*/  MUFU.EX2 R65, R65 ;  /* 0x0000004100417308 */ /* 0x000ee20000000800 */
[--C-:B--2---:R-:W-:Y:S09]  /*15e20*/  FFMA.FTZ R43, R90, c[0x0][0x2d0], -R66.reuse ;  /* 0x0000b4005a2b7a23 */ /* 0x104ff20000010842 */
[----:B------:R2:W-:Y:S01]  /*15e30*/  MUFU.EX2 R52, R43 ;  /* 0x0000002b00347308 */ /* 0x0005e20000000800 */
[----:B---3--:R-:W-:Y:S01]  /*15e40*/  F2FP.PACK_AB R46, R65, R54 ;  /* 0x00000036412e723e */ /* 0x008fe200000000ff */
[--C-:B--2---:R-:W-:Y:S08]  /*15e50*/  FFMA.FTZ R43, R91, c[0x0][0x2d0], -R66.reuse ;  /* 0x0000b4005b2b7a23 */ /* 0x104ff00000010842 */
[----:B------:R2:W3:Y:S02]  /*15e60*/  MUFU.EX2 R53, R43 ;  /* 0x0000002b00357308 */ /* 0x0004e40000000800 */
[--C-:B--2---:R-:W-:Y:S01]  /*15e70*/  FFMA.FTZ R43, R94, c[0x0][0x2d0], -R66.reuse ;  /* 0x0000b4005e2b7a23 */ /* 0x104fe20000010842 */
[----:B---3--:R-:W-:Y:S01]  /*15e80*/  F2FP.PACK_AB R45, R53, R52 ;  /* 0x00000034352d723e */ /* 0x008fe200000000ff */
[----:B------:R-:W-:Y:S02]  /*15e90*/  FFMA.FTZ R66, R42, c[0x0][0x2d0], -R66 ;  /* 0x0000b4002a427a23 */ /* 0x000fe40000010842 */
[----:B------:R-:W2:Y:S04]  /*15ea0*/  LDL.LU R42, [R1+0x14] ;  /* 0x00001400012a7983 */ /* 0x000ea80000300800 */
[----:B------:R-:W-:Y:S10]  /*15eb0*/  MUFU.EX2 R43, R43 ;  /* 0x0000002b002b7308 */ /* 0x000ff40000000800 */
[----:B------:R-:W3:Y:S02]  /*15ec0*/  MUFU.EX2 R66, R66 ;  /* 0x0000004200427308 */ /* 0x000ee40000000800 */
[----:B---3--:R-:W-:Y:S07]  /*15ed0*/  F2FP.PACK_AB R47, R66, R43 ;  /* 0x0000002b422f723e */ /* 0x008fee00000000ff */
        /* <DEDUP_REMOVED lines=12> */
[----:B--2---:R-:W-:Y:S02]  /*15fa0*/  FFMA.FTZ R12, R0, R42, R75 ;  /* 0x0000002a000c7223 */ /* 0x004fe4000001004b */
        /* <DEDUP_REMOVED lines=45> */
[----:B------:R-:W-:Y:S01]  /*16280*/  FADD.FTZ R13, R133, R13 ;  /* 0x0000000d850d7221 */ /* 0x000fe20000010000 */
[----:B------:R-:W-:Y:S01]  /*16290*/  MOV R133, R128 ;  /* 0x0000008000857202 */ /* 0x000fe20000000f00 */
        /* <DEDUP_REMOVED lines=10> */
[----:B------:R-:W-:Y:S01]  /*16340*/  FADD.FTZ R13, R132, R2 ;  /* 0x00000002840d7221 */ /* 0x000fe20000010000 */
[----:B------:R-:W-:Y:S01]  /*16350*/  MOV R132, R129 ;  /* 0x0000008100847202 */ /* 0x000fe20000000f00 */
        /* <DEDUP_REMOVED lines=47> */
.L_x_922:
[----:B-1----:R-:W3:Y:S04]  /*16650*/  LDL.LU R0, [R1+0x8] ;  /* 0x0000080001007983 */ /* 0x002ee80000300800 */
[----:B------:R-:W4:Y:S04]  /*16660*/  LDL.LU R9, [R1+0xc] ;  /* 0x00000c0001097983 */ /* 0x000f280000300800 */
[----:B--2---:R-:W2:Y:S04]  /*16670*/  LDL.LU R8, [R1+0x10] ;  /* 0x0000100001087983 */ /* 0x004ea80000300800 */
[----:B------:R-:W2:Y:S01]  /*16680*/  LDL.LU R4, [R1+0x14] ;  /* 0x0000140001047983 */ /* 0x000ea20000300800 */
[----:B------:R-:W-:-:S02]  /*16690*/  MOV R24, 0xff800000 ;  /* 0xff80000000187802 */ /* 0x000fc40000000f00 */
[----:B------:R-:W-:Y:S02]  /*166a0*/  MOV R25, 0xff800000 ;  /* 0xff80000000197802 */ /* 0x000fe40000000f00 */
[----:B------:R-:W-:Y:S02]  /*166b0*/  MOV R26, 0xff800000 ;  /* 0xff800000001a7802 */ /* 0x000fe40000000f00 */
[----:B------:R-:W-:Y:S02]  /*166c0*/  MOV R27, 0xff800000 ;  /* 0xff800000001b7802 */ /* 0x000fe40000000f00 */
[----:B------:R-:W-:Y:S01]  /*166d0*/  PLOP3.LUT P4, PT, PT, PT, PT, 0x8, 0x0 ;  /* 0x000000000000781c */ /* 0x000fe20003f8e170 */
[----:B---3--:R-:W1:Y:S04]  /*166e0*/  SHFL.BFLY PT, R5, R0, 0x2, 0x1f ;  /* 0x0c401f0000057f89 */ /* 0x008e6800000e0000 */
[----:B----4-:R-:W3:Y:S04]  /*166f0*/  SHFL.BFLY PT, R6, R9, 0x2, 0x1f ;  /* 0x0c401f0009067f89 */ /* 0x010ee800000e0000 */
[----:B--2---:R-:W2:Y:S04]  /*16700*/  SHFL.BFLY PT, R7, R8, 0x2, 0x1f ;  /* 0x0c401f0008077f89 */ /* 0x004ea800000e0000 */
[----:B------:R-:W4:Y:S01]  /*16710*/  SHFL.BFLY PT, R2, R4, 0x2, 0x1f ;  /* 0x0c401f0004027f89 */ /* 0x000f2200000e0000 */
[----:B-1----:R-:W-:-:S02]  /*16720*/  FADD.FTZ R5, R5, R0 ;  /* 0x0000000005057221 */ /* 0x002fc40000010000 */
[----:B---3--:R-:W-:-:S03]  /*16730*/  FADD.FTZ R6, R6, R9 ;  /* 0x0000000906067221 */ /* 0x008fc60000010000 */
[----:B------:R-:W1:Y:S01]  /*16740*/  SHFL.BFLY PT, R0, R5, 0x1, 0x1f ;  /* 0x0c201f0005007f89 */ /* 0x000e6200000e0000 */
[----:B--2---:R-:W-:-:S03]  /*16750*/  FADD.FTZ R7, R7, R8 ;  /* 0x0000000807077221 */ /* 0x004fc60000010000 */
        /* <DEDUP_REMOVED lines=104> */
.L_x_878:
        /* <DEDUP_REMOVED lines=288> */
.L_x_940:
        /* <DEDUP_REMOVED lines=40> */
.L_x_942:
[----:B------:R-:W-:Y:S05]  /*18260*/  BSYNC B0 ;  /* 0x0000000000007941 */ /* 0x000fea0003800000 */
.L_x_941:
        /* <DEDUP_REMOVED lines=102> */
.L_x_943:
        /* <DEDUP_REMOVED lines=11> */
.L_x_1484:


//--------------------- .text._ZN7cutlass13device_kernelIN5flash19enable_sm80_to_sm89INS1_16FlashAttnFwdSm80INS1_25CollectiveMainloopFwdSm80ILi4ELi1ELb0EN4cute5tupleIJNS5_1CILi128EEENS7_ILi96EEENS7_ILi64EEEEEELi64ENS_6half_tEfNS_4arch4Sm80ELb0ELb1ELb0ELb1ELb0ELb0ELb1ELb0EEENS1_21CollectiveEpilogueFwdINS6_IJS8_SA_S9_EEENS6_IJNS7_ILi1EEESI_SI_EEESC_SE_Li128ELb1ELb1ELb0ELb0EEENS1_19SingleTileSchedulerILb1ELb0ELb1ELi128EEEEEEEEEvNT_6ParamsE --------------------------
	.section	.text._ZN7cutlass13device_kernelIN5flash19enable_sm80_to_sm89INS1_16FlashAttnFwdSm80INS1_25CollectiveMainloopFwdSm80ILi4ELi1ELb0EN4cute5tupleIJNS5_1CILi128EEENS7_ILi96EEENS7_ILi64EEEEEELi64ENS_6half_tEfNS_4arch4Sm80ELb0ELb1ELb0ELb1ELb0ELb0ELb1ELb0EEENS1_21CollectiveEpilogueFwdINS6_IJS8_SA_S9_EEENS6_IJNS7_ILi1EEESI_SI_EEESC_SE_Li128ELb1ELb1ELb0ELb0EEENS1_19SingleTileSchedulerILb1ELb0ELb1ELi128EEEEEEEEEvNT_6ParamsE,"ax",@progbits
	.sectioninfo	@"SHI_REGISTERS=255"
	.align	128
.text._ZN7cutlass13device_kernelIN5flash19enable_sm80_to_sm89INS1_16FlashAttnFwdSm80INS1_25CollectiveMainloopFwdSm80ILi4ELi1ELb0EN4cute5tupleIJNS5_1CILi128EEENS7_ILi96EEENS7_ILi64EEEEEELi64ENS_6half_tEfNS_4arch4Sm80ELb0ELb1ELb0ELb1ELb0ELb0ELb1ELb0EEENS1_21CollectiveEpilogueFwdINS6_IJS8_SA_S9_EEENS6_IJNS7_ILi1EEESI_SI_EEESC_SE_Li128ELb1ELb1ELb0ELb0EEENS1_19SingleTileSchedulerILb1ELb0ELb1ELi128EEEEEEEEEvNT_6ParamsE:
        .type           _ZN7cutlass13device_kernelIN5flash19enable_sm80_to_sm89INS1_16FlashAttnFwdSm80INS1_25CollectiveMainloopFwdSm80ILi4ELi1ELb0EN4cute5tupleIJNS5_1CILi128EEENS7_ILi96EEENS7_ILi64EEEEEELi64ENS_6half_tEfNS_4arch4Sm80ELb0ELb1ELb0ELb1ELb0ELb0ELb1ELb0EEENS1_21CollectiveEpilogueFwdINS6_IJS8_SA_S9_EEENS6_IJNS7_ILi1EEESI_SI_EEESC_SE_Li128ELb1ELb1ELb0ELb0EEENS1_19SingleTileSchedulerILb1ELb0ELb1ELi128EEEEEEEEEvNT_6ParamsE,@function
        .size           _ZN7cutlass13device_kernelIN5flash19enable_sm80_to_sm89INS1_16FlashAttnFwdSm80INS1_25CollectiveMainloopFwdSm80ILi4ELi1ELb0EN4cute5tupleIJNS5_1CILi128EEENS7_ILi96EEENS7_ILi64EEEEEELi64ENS_6half_tEfNS_4arch4Sm80ELb0ELb1ELb0ELb1ELb0ELb0ELb1ELb0EEENS1_21CollectiveEpilogueFwdINS6_IJS8_SA_S9_EEENS6_IJNS7_ILi1EEESI_SI_EEESC_SE_Li128ELb1ELb1ELb0ELb0EEENS1_19SingleTileSchedulerILb1ELb0ELb1ELi128EEEEEEEEEvNT_6ParamsE,(.L_x_1485 - _ZN7cutlass13device_kernelIN5flash19enable_sm80_to_sm89INS1_16FlashAttnFwdSm80INS1_25CollectiveMainloopFwdSm80ILi4ELi1ELb0EN4cute5tupleIJNS5_1CILi128EEENS7_ILi96EEENS7_ILi64EEEEEELi64ENS_6half_tEfNS_4arch4Sm80ELb0ELb1ELb0ELb1ELb0ELb0ELb1ELb0EEENS1_21CollectiveEpilogueFwdINS6_IJS8_SA_S9_EEENS6_IJNS7_ILi1EEESI_SI_EEESC_SE_Li128ELb1ELb1ELb0ELb0EEENS1_19SingleTileSchedulerILb1ELb0ELb1ELi128EEEEEEEEEvNT_6ParamsE)
        .other          _ZN7cutlass13device_kernelIN5flash19enable_sm80_to_sm89INS1_16FlashAttnFwdSm80INS1_25CollectiveMainloopFwdSm80ILi4ELi1ELb0EN4cute5tupleIJNS5_1CILi128EEENS7_ILi96EEENS7_ILi64EEEEEELi64ENS_6half_tEfNS_4arch4Sm80ELb0ELb1ELb0ELb1ELb0ELb0ELb1ELb0EEENS1_21CollectiveEpilogueFwdINS6_IJS8_SA_S9_EEENS6_IJNS7_ILi1EEESI_SI_EEESC_SE_Li128ELb1ELb1ELb0ELb0EEENS1_19SingleTileSchedulerILb1ELb0ELb1ELi128EEEEEEEEEvNT_6ParamsE,@"STO_CUDA_ENTRY STV_DEFAULT"
_ZN7cutlass13device_kernelIN5flash19enable_sm80_to_sm89INS1_16FlashAttnFwdSm80INS1_25CollectiveMainloopFwdSm80ILi4ELi1ELb0EN4cute5tupleIJNS5_1CILi128EEENS7_ILi96EEENS7_ILi64EEEEEELi64ENS_6half_tEfNS_4arch4Sm80ELb0ELb1ELb0ELb1ELb0ELb0ELb1ELb0EEENS1_21CollectiveEpilogueFwdINS6_IJS8_SA_S9_EEENS6_IJNS7_ILi1EEESI_SI_EEESC_SE_Li128ELb1ELb1ELb0ELb0EEENS1_19SingleTileSchedulerILb1ELb0ELb1ELi128EEEEEEEEEvNT_6ParamsE:
        /* <DEDUP_REMOVED lines=17> */
.L_x_945:
        /* <DEDUP_REMOVED lines=8> */
.L_x_947:
[----:B------:R-:W-:-:S04]  /*0190*/  MOV R0, c[0x0][0x54c] ;  /* 0x0001530000007a02 */ /* 0x000fc80000000f00 */
.L_x_946:
[----:B------:R-:W-:Y:S01]  /*01a0*/  USHF.L.U32 UR4, UR4, 0x7, URZ ;  /* 0x0000000704047899 */ /* 0x000fe2000800063f */
[----:B-----5:R-:W-:-:S05]  /*01b0*/  IMAD R0, R0, c[0x0][0x548], RZ ;  /* 0x0001520000007a24 */ /* 0x020fca00078e02ff */
[----:B------:R-:W-:-:S04]  /*01c0*/  MOV R6, UR4 ;  /* 0x0000000400067c02 */ /* 0x000fc80008000f00 */
[----:B------:R-:W-:-:S04]  /*01d0*/  ISETP.GE.AND P0, PT, R6, R0, PT ;  /* 0x000000000600720c */ /* 0x000fc80003f06270 */
[----:B------:R-:W-:-:S05]  /*01e0*/  SEL R0, R5, 0xffffffff, !P0 ;  /* 0xffffffff05007807 */ /* 0x000fca0004000000 */
[----:B------:R2:W-:Y:S01]  /*01f0*/  STL [R1+0x2c], R0 ;  /* 0x00002c0001007387 */ /* 0x0005e20000100800 */
[----:B------:R-:W-:Y:S05]  /*0200*/  BRA `(.L_x_948) ;  /* 0x0000014000007947 */ /* 0x000fea0003800000 */
.L_x_944:
[----:B------:R-:W-:-:S04]  /*0210*/  ISETP.NE.U32.AND P0, PT, RZ, c[0x0][0x568], PT ;  /* 0x00015a00ff007a0c */ /* 0x000fc80003f05070 */
[----:B------:R-:W-:-:S13]  /*0220*/  ISETP.NE.AND.EX P0, PT, RZ, c[0x0][0x56c], PT, P0 ;  /* 0x00015b00ff007a0c */ /* 0x000fda0003f05300 */
[----:B------:R-:W-:Y:S05]  /*0230*/  @!P0 BRA `(.L_x_949) ;  /* 0x0000002000008947 */ /* 0x000fea0003800000 */
[----:B------:R1:W5:Y:S01]  /*0240*/  LDG.E R0, [R2.64] ;  /* 0x0000002c02007981 */ /* 0x000362000c1e1900 */
[----:B------:R-:W-:Y:S05]  /*0250*/  BRA `(.L_x_950) ;  /* 0x0000009000007947 */ /* 0x000fea0003800000 */
.L_x_949:
        /* <DEDUP_REMOVED lines=8> */
.L_x_951:
[----:B------:R-:W-:-:S04]  /*02e0*/  MOV R0, c[0x0][0x54c] ;  /* 0x0001530000007a02 */ /* 0x000fc80000000f00 */
.L_x_950:
[----:B------:R-:W-:Y:S01]  /*02f0*/  USHF.L.U32 UR4, UR4, 0x7, URZ ;  /* 0x0000000704047899 */ /* 0x000fe2000800063f */
[----:B-----5:R-:W-:-:S05]  /*0300*/  IMAD R0, R0, c[0x0][0x548], RZ ;  /* 0x0001520000007a24 */ /* 0x020fca00078e02ff */
[----:B------:R-:W-:-:S04]  /*0310*/  MOV R6, UR4 ;  /* 0x0000000400067c02 */ /* 0x000fc80008000f00 */
[----:B------:R-:W-:-:S04]  /*0320*/  ISETP.GE.AND P0, PT, R6, R0, PT ;  /* 0x000000000600720c */ /* 0x000fc80003f06270 */
[----:B------:R-:W-:-:S05]  /*0330*/  SEL R0, R5, 0xffffffff, !P0 ;  /* 0xffffffff05007807 */ /* 0x000fca0004000000 */
[----:B------:R2:W-:Y:S04]  /*0340*/  STL [R1+0x2c], R0 ;  /* 0x00002c0001007387 */ /* 0x0005e80000100800 */
.L_x_948:
        /* <DEDUP_REMOVED lines=33> */
.L_x_952:
[----:B------:R-:W-:-:S04]  /*0560*/  ISETP.NE.U32.AND P2, PT, RZ, c[0x0][0x368], PT ;  /* 0x0000da00ff007a0c */ /* 0x000fc80003f45070 */
[----:B------:R-:W-:-:S13]  /*0570*/  ISETP.NE.AND.EX P2, PT, RZ, c[0x0][0x36c], PT, P2 ;  /* 0x0000db00ff007a0c */ /* 0x000fda0003f45320 */
[----:B------:R-:W-:Y:S05]  /*0580*/  @!P2 BRA `(.L_x_953) ;  /* 0x000000400000a947 */ /* 0x000fea0003800000 */
[----:B------:R-:W-:-:S05]  /*0590*/  IMAD.WIDE R2, R35, R10, c[0x0][0x368] ;  /* 0x0000da0023027625 */ /* 0x000fca00078e020a */
[----:B------:R-:W2:Y:S02]  /*05a0*/  LDG.E R0, [R2.64] ;  /* 0x0000002c02007981 */ /* 0x000ea4000c1e1900 */
[----:B--2---:R1:W2:Y:S02]  /*05b0*/  R2UR UR7, R0 ;  /* 0x00000000000773c2 */ /* 0x0042a400000e0000 */
[----:B-12---:R-:W-:Y:S05]  /*05c0*/  BRA `(.L_x_954) ;  /* 0x0000006000007947 */ /* 0x006fea0003800000 */
.L_x_953:
[----:B------:R-:W-:Y:S05]  /*05d0*/  @!P0 BRA `(.L_x_954) ;  /* 0x0000005000008947 */ /* 0x000fea0003800000 */
[----:B------:R1:W2:Y:S04]  /*05e0*/  LDG.E R0, [R2.64] ;  /* 0x0000002c02007981 */ /* 0x0002a8000c1e1900 */
[----:B-1----:R-:W4:Y:S01]  /*05f0*/  LDG.E R2, [R2.64+0x4] ;  /* 0x0000042c02027981 */ /* 0x002f22000c1e1900 */
[----:B--2---:R-:W1:Y:S08]  /*0600*/  R2UR UR7, R0 ;  /* 0x00000000000773c2 */ /* 0x004e7000000e0000 */
[----:B----4-:R-:W1:Y:S02]  /*0610*/  R2UR UR4, R2 ;  /* 0x00000000020473c2 */ /* 0x010e6400000e0000 */
[----:B-1----:R-:W-:-:S06]  /*0620*/  UIADD3 UR7, -UR7, UR4, URZ ;  /* 0x0000000407077290 */ /* 0x002fcc000fffe13f */
.L_x_954:
        /* <DEDUP_REMOVED lines=30> */
.L_x_956:
[----:B------:R-:W-:Y:S02]  /*0810*/  UISETP.NE.AND UP2, UPT, UR9, 0x1, UPT ;  /* 0x000000010900788c */ /* 0x000fe4000bf45270 */
[----:B------:R-:W-:Y:S02]  /*0820*/  ULDC.64 UR4, c[0x0][0x330] ;  /* 0x0000cc0000047ab9 */ /* 0x000fe40000000a00 */
[----:B------:R-:W-:-:S07]  /*0830*/  UIMAD.WIDE.U32 UR14, UR6, UR4, URZ ;  /* 0x00000004060e72a5 */ /* 0x000fce000f8e003f */
[----:B------:R-:W-:Y:S02]  /*0840*/  @UP2 UMOV UR13, UR15 ;  /* 0x0000000f000d2c82 */ /* 0x000fe40008000000 */
[----:B------:R-:W-:Y:S02]  /*0850*/  @UP2 USHF.R.U32.HI UR6, URZ, UR5, UR13 ;  /* 0x000000053f062299 */ /* 0x000fe4000801160d */
.L_x_957:
[----:B------:R-:W-:Y:S02]  /*0860*/  ULDC UR4, c[0x0][0x32c] ;  /* 0x0000cb0000047ab9 */ /* 0x000fe40000000800 */
[----:B------:R-:W-:-:S04]  /*0870*/  UIMAD UR4, UR6, UR9, UR4 ;  /* 0x00000009060472a4 */ /* 0x000fc8000f8e0204 */
[----:B------:R-:W-:-:S04]  /*0880*/  UISETP.LT.AND UP2, UPT, UR8, UR4, UPT ;  /* 0x000000040800728c */ /* 0x000fc8000bf41270 */
[----:B------:R-:W-:-:S03]  /*0890*/  USEL UR8, UR8, UR4, UP2 ;  /* 0x0000000408087287 */ /* 0x000fc60009000000 */
.L_x_955:
        /* <DEDUP_REMOVED lines=34> */
.L_x_959:
[----:B------:R-:W-:-:S03]  /*0ac0*/  UISETP.NE.AND UP2, UPT, UR9, 0x1, UPT ;  /* 0x000000010900788c */ /* 0x000fc6000bf45270 */
[----:B------:R-:W-:Y:S02]  /*0ad0*/  ULDC.64 UR8, c[0x0][0x330] ;  /* 0x0000cc0000087ab9 */ /* 0x000fe40000000a00 */
[----:B------:R-:W-:-:S07]  /*0ae0*/  UIMAD.WIDE.U32 UR14, UR10, UR8, URZ ;  /* 0x000000080a0e72a5 */ /* 0x000fce000f8e003f */
[----:B------:R-:W-:Y:S02]  /*0af0*/  @UP2 UMOV UR13, UR15 ;  /* 0x0000000f000d2c82 */ /* 0x000fe40008000000 */
[----:B------:R-:W-:Y:S02]  /*0b00*/  @UP2 USHF.R.U32.HI UR10, URZ, UR9, UR13 ;  /* 0x000000093f0a2299 */ /* 0x000fe4000801160d */
.L_x_960:
[----:B------:R-:W-:Y:S02]  /*0b10*/  ULDC UR8, c[0x0][0x32c] ;  /* 0x0000cb0000087ab9 */ /* 0x000fe40000000800 */
[----:B------:R-:W-:-:S04]  /*0b20*/  UIMAD UR8, UR10, UR8, URZ ;  /* 0x000000080a0872a4 */ /* 0x000fc8000f8e023f */
[----:B------:R-:W-:-:S04]  /*0b30*/  UISETP.LT.AND UP2, UPT, UR4, UR8, UPT ;  /* 0x000000080400728c */ /* 0x000fc8000bf41270 */
[----:B------:R-:W-:-:S04]  /*0b40*/  USEL UR4, UR4, UR8, !UP2 ;  /* 0x0000000804047287 */ /* 0x000fc8000d000000 */
.L_x_958:
        /* <DEDUP_REMOVED lines=177> */
.L_x_963:
[----:B--23--:R-:W-:Y:S05]  /*1660*/  BSYNC B0 ;  /* 0x0000000000007941 */ /* 0x00cfea0003800000 */
.L_x_962:
        /* <DEDUP_REMOVED lines=11> */
.L_x_965:
[----:B------:R-:W-:Y:S05]  /*1720*/  BSYNC B0 ;  /* 0x0000000000007941 */ /* 0x000fea0003800000 */
.L_x_964:
        /* <DEDUP_REMOVED lines=11> */
.L_x_967:
[----:B------:R-:W-:Y:S05]  /*17e0*/  BSYNC B0 ;  /* 0x0000000000007941 */ /* 0x000fea0003800000 */
.L_x_966:
        /* <DEDUP_REMOVED lines=11> */
.L_x_969:
[----:B------:R-:W-:Y:S05]  /*18a0*/  BSYNC B0 ;  /* 0x0000000000007941 */ /* 0x000fea0003800000 */
.L_x_968:
        /* <DEDUP_REMOVED lines=11> */
.L_x_971:
[----:B------:R-:W-:Y:S05]  /*1960*/  BSYNC B0 ;  /* 0x0000000000007941 */ /* 0x000fea0003800000 */
.L_x_970:
        /* <DEDUP_REMOVED lines=11> */
.L_x_973:
[----:B------:R-:W-:Y:S05]  /*1a20*/  BSYNC B0 ;  /* 0x0000000000007941 */ /* 0x000fea0003800000 */
.L_x_972:
        /* <DEDUP_REMOVED lines=11> */
.L_x_975:
[----:B------:R-:W-:Y:S05]  /*1ae0*/  BSYNC B0 ;  /* 0x0000000000007941 */ /* 0x000fea0003800000 */
.L_x_974:
        /* <DEDUP_REMOVED lines=206> */
[----:B------:R-:W-:-:S07]  /*27d0*/  IMAD.IADD R217, R0, 0x1, R223 ;  /* 0x0000000100d97824 */ /* 0x000fce00078e02df */
        /* <DEDUP_REMOVED lines=13> */
[----:B------:R-:W-:Y:S01]  /*28b0*/  LDSM.16.M88.4 R60, [R218+0x3100] ;  /* 0x00310000da3c783b */ /* 0x000fe20000000200 */
[C---:B------:R-:W-:Y:S03]  /*28c0*/  HMMA.16816.F32 R188, R16.reuse, R30, R116 ;  /* 0x0000001e10bc723c */ /* 0x040fe60000001874 */
[----:B------:R-:W-:Y:S04]  /*28d0*/  LDSM.16.M88.4 R52, [R218+0x4100] ;  /* 0x00410000da34783b */ /* 0x000fe80000000200 */
[----:B------:R-:W-:Y:S01]  /*28e0*/  LDSM.16.M88.4 R84, [R218+0x5900] ;  /* 0x00590000da54783b */ /* 0x000fe20000000200 */
[C---:B------:R-:W-:Y:S03]  /*28f0*/  HMMA.16816.F32 R172, R16.reuse, R26, R108 ;  /* 0x0000001a10ac723c */ /* 0x040fe6000000186c */
[----:B------:R-:W-:Y:S04]  /*2900*/  LDSM.16.M88.4 R48, [R218+0x4900] ;  /* 0x00490000da30783b */ /* 0x000fe80000000200 */
[----:B------:R-:W0:Y:S01]  /*2910*/  LDGDEPBAR ;  /* 0x00000000000079af */ /* 0x000e220000000000 */
[----:B-1----:R-:W-:Y:S03]  /*2920*/  HMMA.16816.F32 R12, R16, R28, R56 ;  /* 0x0000001c100c723c */ /* 0x002fe60000001838 */
[----:B------:R-:W1:Y:S04]  /*2930*/  LDSM.16.M88.4 R56, [R218+0x3900] ;  /* 0x00390000da38783b */ /* 0x000e680000000200 */
[----:B------:R-:W4:Y:S01]  /*2940*/  LDSM.16.M88.4 R16, [R220+0x6100] ;  /* 0x00610000dc10783b */ /* 0x000f220000000200 */
        /* <DEDUP_REMOVED lines=17> */
[----:B------:R-:W5:Y:S04]  /*2a60*/  LDSM.16.M88.4 R8, [R221+0x8100] ;  /* 0x00810000dd08783b */ /* 0x000f680000000200 */
[----:B------:R-:W-:Y:S03]  /*2a70*/  LDSM.16.M88.4 R24, [R217+0x2800] ;  /* 0x00280000d918783b */ /* 0x000fe60000000200 */
        /* <DEDUP_REMOVED lines=26> */
[C---:B-----5:R-:W-:Y:S08]  /*2c20*/  HMMA.16816.F32 R140, R8.reuse, R34, R104 ;  /* 0x00000022088c723c */ /* 0x060ff00000001868 */
[C---:B------:R-:W-:Y:S08]  /*2c30*/  HMMA.16816.F32 R136, R8.reuse, R32, R136 ;  /* 0x000000200888723c */ /* 0x040ff00000001888 */
[C---:B------:R-:W-:Y:S08]  /*2c40*/  HMMA.16816.F32 R104, R8.reuse, R28, R128 ;  /* 0x0000001c0868723c */ /* 0x040ff00000001880 */
[----:B------:R-:W-:Y:S08]  /*2c50*/  HMMA.16816.F32 R176, R8, R30, R100 ;  /* 0x0000001e08b0723c */ /* 0x000ff00000001864 */
[C---:B---3--:R-:W-:Y:S08]  /*2c60*/  HMMA.16816.F32 R60, R12.reuse, R32, R60 ;  /* 0x000000200c3c723c */ /* 0x048ff0000000183c */
        /* <DEDUP_REMOVED lines=21> */
[----:B--2---:R-:W-:Y:S01]  /*2dc0*/  UIADD3 UR13, UR6, -0x2, URZ ;  /* 0xfffffffe060d7890 */ /* 0x004fe2000fffe03f */
[C---:B------:R-:W-:Y:S01]  /*2dd0*/  IMAD.SHL.U32 R5, R210.reuse, 0x20, RZ ;  /* 0x00000020d2057824 */ /* 0x040fe200078e00ff */
[----:B------:R-:W-:-:S02]  /*2de0*/  SHF.L.U64.HI R3, R210, 0x5, R211 ;  /* 0x00000005d2037819 */ /* 0x000fc400000102d3 */
[----:B------:R-:W-:Y:S02]  /*2df0*/  USHF.R.S32.HI UR10, URZ, 0x1f, UR13 ;  /* 0x0000001f3f0a7899 */ /* 0x000fe4000801140d */
[----:B------:R-:W-:Y:S01]  /*2e00*/  IMAD.U32 R0, RZ, RZ, UR13 ;  /* 0x0000000dff007e24 */ /* 0x000fe2000f8e00ff */
[----:B------:R-:W-:-:S03]  /*2e10*/  UIMAD UR13, UR16, UR13, URZ ;  /* 0x0000000d100d72a4 */ /* 0x000fc6000f8e023f */
[----:B------:R-:W-:Y:S01]  /*2e20*/  IMAD.WIDE.U32 R6, R0, UR18, R214 ;  /* 0x0000001200067c25 */ /* 0x000fe2000f8e00d6 */
[----:B------:R-:W-:-:S04]  /*2e30*/  UIMAD UR10, UR10, UR18, UR13 ;  /* 0x000000120a0a72a4 */ /* 0x000fc8000f8e020d */
[C---:B------:R-:W-:Y:S02]  /*2e40*/  LEA R14, P1, R6.reuse, c[0x0][0x1c8], 0x1 ;  /* 0x00007200060e7a11 */ /* 0x040fe400078208ff */
        /* <DEDUP_REMOVED lines=21> */
.L_x_976:
[----:B--2---:R-:W-:Y:S01]  /*2fa0*/  LOP3.LUT R0, R207, 0xffffffe0, RZ, 0xc0, !PT ;  /* 0xffffffe0cf007812 */ /* 0x004fe200078ec0ff */
[----:B------:R-:W-:Y:S01]  /*2fb0*/  UIADD3 UR10, UR7, 0x1, UR32 ;  /* 0x00000001070a7890 */ /* 0x000fe2000fffe020 */
[----:B------:R-:W-:Y:S01]  /*2fc0*/  LEA.HI R3, R208, R209, RZ, 0x2 ;  /* 0x000000d1d0037211 */ /* 0x000fe200078f10ff */
[----:B------:R-:W0:Y:S01]  /*2fd0*/  LDGDEPBAR ;  /* 0x00000000000079af */ /* 0x000e220000000000 */
[----:B------:R-:W-:Y:S01]  /*2fe0*/  SHF.R.S32.HI R6, RZ, 0x1f, R206 ;  /* 0x0000001fff067819 */ /* 0x000fe200000114ce */
[----:B------:R-:W-:Y:S01]  /*2ff0*/  IMAD.IADD R0, R209, 0x1, -R0 ;  /* 0x00000001d1007824 */ /* 0x000fe200078e0a00 */
[----:B------:R-:W-:Y:S02]  /*3000*/  LOP3.LUT R3, R3, 0xfffffffc, RZ, 0xc0, !PT ;  /* 0xfffffffc03037812 */ /* 0x000fe400078ec0ff */
        /* <DEDUP_REMOVED lines=24> */
[----:B------:R-:W-:-:S02]  /*3190*/  IMAD.IADD R3, R0, 0x1, -R3 ;  /* 0x0000000100037824 */ /* 0x000fc400078e0a03 */
[----:B------:R-:W-:Y:S01]  /*31a0*/  IMAD.U32 R0, RZ, RZ, UR10 ;  /* 0x0000000aff007e24 */ /* 0x000fe2000f8e00ff */
[----:B------:R-:W-:Y:S01]  /*31b0*/  ULDC UR10, c[0x0][0x324] ;  /* 0x0000c900000a7ab9 */ /* 0x000fe20000000800 */
[----:B------:R-:W-:Y:S01]  /*31c0*/  IMAD.SHL.U32 R8, R3, 0x2, RZ ;  /* 0x0000000203087824 */ /* 0x000fe200078e00ff */
[----:B------:R-:W-:Y:S01]  /*31d0*/  ULOP3.LUT UR10, URZ, UR10, URZ, 0x33, !UPT ;  /* 0x0000000a3f0a7292 */ /* 0x000fe2000f8e333f */
[----:B------:R-:W-:-:S03]  /*31e0*/  IMAD.U32 R3, RZ, RZ, UR32 ;  /* 0x00000020ff037e24 */ /* 0x000fc6000f8e00ff */
[----:B------:R3:W-:Y:S01]  /*31f0*/  STL [R1+0x18], R8 ;  /* 0x0000180801007387 */ /* 0x0007e20000100800 */
[----:B------:R-:W-:Y:S02]  /*3200*/  IADD3 R0, R0, -UR12, -R8 ;  /* 0x8000000c00007c10 */ /* 0x000fe4000fffe808 */
[----:B------:R-:W-:Y:S02]  /*3210*/  IADD3 R11, -R8, UR7, R3 ;  /* 0x00000007080b7c10 */ /* 0x000fe4000fffe103 */
[C---:B-1----:R-:W-:Y:S02]  /*3220*/  IADD3 R10, R0.reuse, c[0x0][0x328], RZ ;  /* 0x0000ca00000a7a10 */ /* 0x042fe40007ffe0ff */
[----:B------:R-:W-:Y:S01]  /*3230*/  IADD3 R12, R0, UR10, RZ ;  /* 0x0000000a000c7c10 */ /* 0x000fe2000fffe0ff */
[----:B------:R-:W-:Y:S01]  /*3240*/  IMAD.IADD R0, R205, 0x1, R204 ;  /* 0x00000001cd007824 */ /* 0x000fe200078e02cc */
[----:B------:R-:W-:Y:S01]  /*3250*/  IADD3 R13, -R8, UR32, RZ ;  /* 0x00000020080d7c10 */ /* 0x000fe2000fffe1ff */
[----:B--2---:R-:W-:-:S02]  /*3260*/  IMAD.IADD R5, R10, 0x1, R6 ;  /* 0x000000010a057824 */ /* 0x004fc400078e0206 */
[----:B------:R-:W-:-:S03]  /*3270*/  IMAD.IADD R3, R12, 0x1, R6 ;  /* 0x000000010c037824 */ /* 0x000fc600078e0206 */
[----:B------:R-:W-:Y:S01]  /*3280*/  IMNMX R5, R5, R11, PT ;  /* 0x0000000b05057217 */ /* 0x000fe20003800200 */
[----:B------:R-:W-:Y:S05]  /*3290*/  @P0 BRA `(.L_x_977) ;  /* 0x0000015000000947 */ /* 0x000fea0003800000 */
[----:B------:R-:W-:Y:S01]  /*32a0*/  IMAD.U32 R7, RZ, RZ, UR12 ;  /* 0x0000000cff077e24 */ /* 0x000fe2000f8e00ff */
        /* <DEDUP_REMOVED lines=11> */
.L_x_979:
[----:B------:R-:W-:-:S04]  /*3360*/  MOV R7, c[0x0][0x32c] ;  /* 0x0000cb0000077a02 */ /* 0x000fc80000000f00 */
[----:B------:R-:W-:-:S13]  /*3370*/  ISETP.NE.AND P0, PT, R7, 0x1, PT ;  /* 0x000000010700780c */ /* 0x000fda0003f05270 */
[----:B------:R-:W-:-:S05]  /*3380*/  @P0 IMAD.HI.U32 R7, R6, c[0x0][0x330], RZ ;  /* 0x0000cc0006070a27 */ /* 0x000fca00078e00ff */
[----:B------:R-:W-:Y:S02]  /*3390*/  @P0 SHF.R.U32.HI R6, RZ, c[0x0][0x334], R7 ;  /* 0x0000cd00ff060a19 */ /* 0x000fe40000011607 */
.L_x_980:
[----:B------:R-:W-:Y:S05]  /*33a0*/  BSYNC B0 ;  /* 0x0000000000007941 */ /* 0x000fea0003800000 */
.L_x_978:
[----:B------:R-:W-:-:S05]  /*33b0*/  IMAD R6, R6, c[0x0][0x32c], R13 ;  /* 0x0000cb0006067a24 */ /* 0x000fca00078e020d */
[----:B------:R-:W-:Y:S02]  /*33c0*/  IADD3 R7, R6, c[0x0][0x32c], RZ ;  /* 0x0000cb0006077a10 */ /* 0x000fe40007ffe0ff */
[----:B------:R-:W-:Y:S02]  /*33d0*/  IMNMX R3, R3, R6, !PT ;  /* 0x0000000603037217 */ /* 0x000fe40007800200 */
[----:B------:R-:W-:Y:S02]  /*33e0*/  IMNMX R5, R5, R7, PT ;  /* 0x0000000705057217 */ /* 0x000fe40003800200 */
.L_x_977:
[----:B---3--:R-:W1:Y:S01]  /*33f0*/  SHFL.IDX PT, R8, R9, 0x1, 0x1c1f ;  /* 0x003c1f0009087f89 */ /* 0x008e6200000e0000 */
[----:B------:R-:W-:Y:S01]  /*3400*/  PLOP3.LUT P0, PT, PT, PT, UP0, 0x40, 0x0 ;  /* 0x000000000000781c */ /* 0x000fe20003f0e808 */
[--C-:B-1----:R-:W-:Y:S02]  /*3410*/  IMAD.IADD R7, R10, 0x1, R8.reuse ;  /* 0x000000010a077824 */ /* 0x102fe400078e0208 */
[----:B------:R-:W-:-:S03]  /*3420*/  IMAD.IADD R6, R12, 0x1, R8 ;  /* 0x000000010c067824 */ /* 0x000fc600078e0208 */
[----:B------:R-:W-:-:S07]  /*3430*/  IMNMX R7, R7, R11, PT ;  /* 0x0000000b07077217 */ /* 0x000fce0003800200 */
        /* <DEDUP_REMOVED lines=13> */
.L_x_983:
[----:B------:R-:W-:-:S04]  /*3510*/  MOV R14, c[0x0][0x32c] ;  /* 0x0000cb00000e7a02 */ /* 0x000fc80000000f00 */
[----:B------:R-:W-:-:S13]  /*3520*/  ISETP.NE.AND P0, PT, R14, 0x1, PT ;  /* 0x000000010e00780c */ /* 0x000fda0003f05270 */
[----:B------:R-:W-:-:S05]  /*3530*/  @P0 IMAD.HI.U32 R14, R8, c[0x0][0x330], RZ ;  /* 0x0000cc00080e0a27 */ /* 0x000fca00078e00ff */
[----:B------:R-:W-:Y:S02]  /*3540*/  @P0 SHF.R.U32.HI R8, RZ, c[0x0][0x334], R14 ;  /* 0x0000cd00ff080a19 */ /* 0x000fe4000001160e */
.L_x_984:
[----:B------:R-:W-:Y:S05]  /*3550*/  BSYNC B0 ;  /* 0x0000000000007941 */ /* 0x000fea0003800000 */
.L_x_982:
[----:B------:R-:W-:-:S05]  /*3560*/  IMAD R8, R8, c[0x0][0x32c], R13 ;  /* 0x0000cb0008087a24 */ /* 0x000fca00078e020d */
[----:B------:R-:W-:Y:S02]  /*3570*/  IADD3 R14, R8, c[0x0][0x32c], RZ ;  /* 0x0000cb00080e7a10 */ /* 0x000fe40007ffe0ff */
[----:B------:R-:W-:Y:S02]  /*3580*/  IMNMX R6, R6, R8, !PT ;  /* 0x0000000806067217 */ /* 0x000fe40007800200 */
[----:B------:R-:W-:Y:S02]  /*3590*/  IMNMX R7, R7, R14, PT ;  /* 0x0000000e07077217 */ /* 0x000fe40003800200 */
.L_x_981:
[----:B------:R-:W-:Y:S01]  /*35a0*/  UISETP.GE.AND UP2, UPT, UR32, 0x11, UPT ;  /* 0x000000112000788c */ /* 0x000fe2000bf46270 */
[----:B------:R-:W1:Y:S01]  /*35b0*/  SHFL.IDX PT, R8, R9, 0x2, 0x1c1f ;  /* 0x005c1f0009087f89 */ /* 0x000e6200000e0000 */
[----:B------:R-:W-:Y:S02]  /*35c0*/  UISETP.GE.AND UP6, UPT, UR32, 0x1, UPT ;  /* 0x000000012000788c */ /* 0x000fe4000bfc6270 */
[----:B------:R-:W-:Y:S02]  /*35d0*/  UP2UR UR27, UPR, URZ, 0x4 ;  /* 0x000000043f1b7883 */ /* 0x000fe40008000000 */
        /* <DEDUP_REMOVED lines=13> */
[----:B------:R-:W-:Y:S01]  /*36b0*/  UP2UR UR25, UPR, URZ, 0x4 ;  /* 0x000000043f197883 */ /* 0x000fe20008000000 */
[----:B------:R-:W-:Y:S01]  /*36c0*/  ISETP.GT.AND P6, PT, R3, 0x1, P6 ;  /* 0x000000010300780c */ /* 0x000fe200037c4270 */
[----:B------:R-:W-:Y:S01]  /*36d0*/  UP2UR UR31, UPR, URZ, 0x40 ;  /* 0x000000403f1f7883 */ /* 0x000fe20008000000 */
[----:B------:R-:W-:Y:S01]  /*36e0*/  FSEL R17, R92, -INF , !P0 ;  /* 0xff8000005c117808 */ /* 0x000fe20004000000 */
[----:B------:R-:W-:Y:S01]  /*36f0*/  UP2UR UR30, UPR, URZ, 0x20 ;  /* 0x000000203f1e7883 */ /* 0x000fe20008000000 */
[----:B------:R-:W-:Y:S01]  /*3700*/  PLOP3.LUT P0, PT, PT, PT, UP2, 0x40, 0x0 ;  /* 0x000000000000781c */ /* 0x000fe20003f0e828 */
[----:B------:R-:W-:Y:S01]  /*3710*/  UISETP.GE.AND UP2, UPT, UR32, 0x1a, UPT ;  /* 0x0000001a2000788c */ /* 0x000fe2000bf46270 */
[----:B------:R-:W-:Y:S01]  /*3720*/  PLOP3.LUT P5, PT, PT, PT, UP4, 0x40, 0x0 ;  /* 0x000000000000781c */ /* 0x000fe20003fae848 */
[----:B------:R-:W-:Y:S01]  /*3730*/  UP2UR UR29, UPR, URZ, 0x10 ;  /* 0x000000103f1d7883 */ /* 0x000fe20008000000 */
[----:B------:R-:W-:Y:S01]  /*3740*/  ISETP.LT.OR P6, PT, R5, 0x2, P6 ;  /* 0x000000020500780c */ /* 0x000fe200037c1670 */
[----:B------:R-:W-:Y:S01]  /*3750*/  UP2UR UR24, UPR, URZ, 0x4 ;  /* 0x000000043f187883 */ /* 0x000fe20008000000 */
[----:B------:R-:W-:Y:S01]  /*3760*/  ISETP.GT.AND P5, PT, R3, 0x8, P5 ;  /* 0x000000080300780c */ /* 0x000fe20002fa4270 */
[----:B------:R-:W-:Y:S01]  /*3770*/  UP2UR UR28, UPR, URZ, 0x8 ;  /* 0x000000083f1c7883 */ /* 0x000fe20008000000 */
[----:B------:R-:W-:Y:S01]  /*3780*/  FSEL R18, R93, -INF , !P6 ;  /* 0xff8000005d127808 */ /* 0x000fe20007000000 */
        /* <DEDUP_REMOVED lines=8> */
[----:B------:R-:W-:Y:S01]  /*3810*/  UISETP.GE.AND UP4, UPT, UR32, 0x52, UPT ;  /* 0x000000522000788c */ /* 0x000fe2000bf86270 */
[----:B------:R-:W-:Y:S01]  /*3820*/  FSEL R20, R88, -INF , !P5 ;  /* 0xff80000058147808 */ /* 0x000fe20006800000 */
[----:B------:R-:W-:Y:S01]  /*3830*/  UISETP.GE.AND UP3, UPT, UR32, 0x59, UPT ;  /* 0x000000592000788c */ /* 0x000fe2000bf66270 */
[----:B------:R-:W-:Y:S01]  /*3840*/  PLOP3.LUT P5, PT, PT, PT, UP2, 0x40, 0x0 ;  /* 0x000000000000781c */ /* 0x000fe20003fae828 */
[----:B------:R-:W-:Y:S01]  /*3850*/  UISETP.GE.AND UP2, UPT, UR32, 0x22, UPT ;  /* 0x000000222000788c */ /* 0x000fe2000bf46270 */
[----:B------:R-:W-:-:S02]  /*3860*/  ISETP.LT.OR P4, PT, R5, 0xa, P4 ;  /* 0x0000000a0500780c */ /* 0x000fc40002781670 */
[----:B------:R-:W-:Y:S01]  /*3870*/  ISETP.LT.OR P2, PT, R5, 0x11, P2 ;  /* 0x000000110500780c */ /* 0x000fe20001741670 */
[----:B------:R-:W-:Y:S01]  /*3880*/  UP2UR UR22, UPR, URZ, 0x4 ;  /* 0x000000043f167883 */ /* 0x000fe20008000000 */
[----:B------:R-:W-:Y:S02]  /*3890*/  FSEL R21, R89, -INF , !P4 ;  /* 0xff80000059157808 */ /* 0x000fe40006000000 */
[----:B------:R-:W-:Y:S01]  /*38a0*/  PLOP3.LUT P4, PT, PT, PT, UP2, 0x40, 0x0 ;  /* 0x000000000000781c */ /* 0x000fe20003f8e828 */
[----:B------:R-:W-:Y:S01]  /*38b0*/  UISETP.GE.AND UP2, UPT, UR32, 0x29, UPT ;  /* 0x000000292000788c */ /* 0x000fe2000bf46270 */
[----:B------:R-:W-:Y:S02]  /*38c0*/  ISETP.GT.AND P1, PT, R3, 0x11, P1 ;  /* 0x000000110300780c */ /* 0x000fe40000f24270 */
[----:B------:R-:W-:Y:S01]  /*38d0*/  FSEL R22, R80, -INF , !P2 ;  /* 0xff80000050167808 */ /* 0x000fe20005000000 */
[----:B------:R-:W-:Y:S01]  /*38e0*/  UP2UR UR21, UPR, URZ, 0x4 ;  /* 0x000000043f157883 */ /* 0x000fe20008000000 */
[----:B------:R-:W-:-:S02]  /*38f0*/  ISETP.LT.OR P1, PT, R5, 0x12, P1 ;  /* 0x000000120500780c */ /* 0x000fc40000f21670 */
[----:B------:R-:W-:Y:S01]  /*3900*/  PLOP3.LUT P2, PT, PT, PT, UP2, 0x40, 0x0 ;  /* 0x000000000000781c */ /* 0x000fe20003f4e828 */
[----:B------:R-:W-:Y:S01]  /*3910*/  UISETP.GE.AND UP2, UPT, UR32, 0x2a, UPT ;  /* 0x0000002a2000788c */ /* 0x000fe2000bf46270 */
[----:B------:R-:W-:Y:S02]  /*3920*/  ISETP.GT.AND P0, PT, R3, 0x18, P0 ;  /* 0x000000180300780c */ /* 0x000fe40000704270 */
[----:B------:R-:W-:Y:S01]  /*3930*/  FSEL R23, R81, -INF , !P1 ;  /* 0xff80000051177808 */ /* 0x000fe20004800000 */
[----:B------:R-:W-:Y:S01]  /*3940*/  UP2UR UR20, UPR, URZ, 0x4 ;  /* 0x000000043f147883 */ /* 0x000fe20008000000 */
[----:B------:R-:W-:Y:S02]  /*3950*/  ISETP.LT.OR P0, PT, R5, 0x19, P0 ;  /* 0x000000190500780c */ /* 0x000fe40000701670 */
[----:B------:R-:W-:Y:S01]  /*3960*/  PLOP3.LUT P1, PT, PT, PT, UP2, 0x40, 0x0 ;  /* 0x000000000000781c */ /* 0x000fe20003f2e828 */
[----:B------:R-:W-:Y:S01]  /*3970*/  UISETP.GE.AND UP2, UPT, UR32, 0x31, UPT ;  /* 0x000000312000788c */ /* 0x000fe2000bf46270 */
[----:B------:R-:W-:-:S02]  /*3980*/  ISETP.GT.AND P6, PT, R3, 0x19, P6 ;  /* 0x000000190300780c */ /* 0x000fc400037c4270 */
[----:B------:R-:W-:Y:S01]  /*3990*/  FSEL R24, R72, -INF , !P0 ;  /* 0xff80000048187808 */ /* 0x000fe20004000000 */
[----:B------:R-:W-:Y:S01]  /*39a0*/  UP2UR UR19, UPR, URZ, 0x4 ;  /* 0x000000043f137883 */ /* 0x000fe20008000000 */
[----:B------:R-:W-:Y:S02]  /*39b0*/  ISETP.LT.OR P6, PT, R5, 0x1a, P6 ;  /* 0x0000001a0500780c */ /* 0x000fe400037c1670 */
        /* <DEDUP_REMOVED lines=32> */
[----:B------:R-:W-:-:S02]  /*3bc0*/  FSEL R43, R60, -INF , !P0 ;  /* 0xff8000003c2b7808 */ /* 0x000fc40004000000 */
[C---:B------:R-:W-:Y:S01]  /*3bd0*/  ISETP.GT.AND P6, PT, R3.reuse, 0x31, P6 ;  /* 0x000000310300780c */ /* 0x040fe200037c4270 */
[----:B------:R-:W-:Y:S01]  /*3be0*/  UP2UR UR13, UPR, URZ, 0x4 ;  /* 0x000000043f0d7883 */ /* 0x000fe20008000000 */
[C---:B------:R-:W-:Y:S02]  /*3bf0*/  ISETP.GT.AND P5, PT, R3.reuse, 0x38, P5 ;  /* 0x000000380300780c */ /* 0x040fe40002fa4270 */
[----:B------:R-:W-:Y:S01]  /*3c00*/  PLOP3.LUT P0, PT, PT, PT, UP2, 0x40, 0x0 ;  /* 0x000000000000781c */ /* 0x000fe20003f0e828 */
[----:B------:R-:W-:Y:S01]  /*3c10*/  UISETP.GE.AND UP2, UPT, UR32, 0x5a, UPT ;  /* 0x0000005a2000788c */ /* 0x000fe2000bf46270 */
[C---:B------:R-:W-:Y:S02]  /*3c20*/  ISETP.GT.AND P4, PT, R3.reuse, 0x39, P4 ;  /* 0x000000390300780c */ /* 0x040fe40002784270 */
[C---:B------:R-:W-:Y:S02]  /*3c30*/  ISETP.GT.AND P0, PT, R3.reuse, 0x48, P0 ;  /* 0x000000480300780c */ /* 0x040fe40000704270 */
[----:B------:R-:W-:-:S02]  /*3c40*/  ISETP.GT.AND P2, PT, R3, 0x40, P2 ;  /* 0x000000400300780c */ /* 0x000fc40001744270 */
[----:B------:R-:W-:Y:S02]  /*3c50*/  ISETP.GT.AND P1, PT, R3, 0x41, P1 ;  /* 0x000000410300780c */ /* 0x000fe40000f24270 */
[C---:B------:R-:W-:Y:S02]  /*3c60*/  ISETP.LT.OR P0, PT, R5.reuse, 0x49, P0 ;  /* 0x000000490500780c */ /* 0x040fe40000701670 */
[C---:B------:R-:W-:Y:S02]  /*3c70*/  ISETP.LT.OR P6, PT, R5.reuse, 0x32, P6 ;  /* 0x000000320500780c */ /* 0x040fe400037c1670 */
[C---:B------:R-:W-:Y:S02]  /*3c80*/  ISETP.LT.OR P5, PT, R5.reuse, 0x39, P5 ;  /* 0x000000390500780c */ /* 0x040fe40002fa1670 */
[C---:B------:R-:W-:Y:S02]  /*3c90*/  ISETP.LT.OR P4, PT, R5.reuse, 0x3a, P4 ;  /* 0x0000003a0500780c */ /* 0x040fe40002781670 */
[----:B------:R-:W-:-:S02]  /*3ca0*/  ISETP.LT.OR P2, PT, R5, 0x41, P2 ;  /* 0x000000410500780c */ /* 0x000fc40001741670 */
[----:B------:R-:W-:Y:S02]  /*3cb0*/  ISETP.LT.OR P1, PT, R5, 0x42, P1 ;  /* 0x000000420500780c */ /* 0x000fe40000f21670 */
[----:B------:R-:W-:Y:S02]  /*3cc0*/  FSEL R190, R48, -INF , !P0 ;  /* 0xff80000030be7808 */ /* 0x000fe40004000000 */
[----:B------:R-:W-:Y:S02]  /*3cd0*/  FSEL R110, R61, -INF , !P6 ;  /* 0xff8000003d6e7808 */ /* 0x000fe40007000000 */
[----:B------:R-:W-:Y:S02]  /*3ce0*/  FSEL R113, R56, -INF , !P5 ;  /* 0xff80000038717808 */ /* 0x000fe40006800000 */
[----:B------:R-:W-:Y:S02]  /*3cf0*/  FSEL R119, R57, -INF , !P4 ;  /* 0xff80000039777808 */ /* 0x000fe40006000000 */
[----:B------:R-:W-:-:S02]  /*3d00*/  FSEL R162, R52, -INF , !P2 ;  /* 0xff80000034a27808 */ /* 0x000fc40005000000 */
[----:B------:R-:W-:Y:S02]  /*3d10*/  FSEL R192, R53, -INF , !P1 ;  /* 0xff80000035c07808 */ /* 0x000fe40004800000 */
[----:B------:R-:W-:Y:S02]  /*3d20*/  PLOP3.LUT P0, PT, PT, PT, UP0, 0x40, 0x0 ;  /* 0x000000000000781c */ /* 0x000fe40003f0e808 */
[----:B------:R-:W-:Y:S02]  /*3d30*/  PLOP3.LUT P6, PT, PT, PT, UP6, 0x40, 0x0 ;  /* 0x000000000000781c */ /* 0x000fe40003fce868 */
[----:B------:R-:W-:Y:S02]  /*3d40*/  PLOP3.LUT P5, PT, PT, PT, UP5, 0x40, 0x0 ;  /* 0x000000000000781c */ /* 0x000fe40003fae858 */
[----:B------:R-:W-:Y:S02]  /*3d50*/  PLOP3.LUT P4, PT, PT, PT, UP4, 0x40, 0x0 ;  /* 0x000000000000781c */ /* 0x000fe40003f8e848 */
[----:B------:R-:W-:-:S02]  /*3d60*/  PLOP3.LUT P2, PT, PT, PT, UP3, 0x40, 0x0 ;  /* 0x000000000000781c */ /* 0x000fc40003f4e838 */
[----:B------:R-:W-:Y:S02]  /*3d70*/  PLOP3.LUT P1, PT, PT, PT, UP2, 0x40, 0x0 ;  /* 0x000000000000781c */ /* 0x000fe40003f2e828 */
[C---:B------:R-:W-:Y:S02]  /*3d80*/  ISETP.GT.AND P6, PT, R3.reuse, 0x49, P6 ;  /* 0x000000490300780c */ /* 0x040fe400037c4270 */
[C---:B------:R-:W-:Y:S02]  /*3d90*/  ISETP.GT.AND P5, PT, R3.reuse, 0x50, P5 ;  /* 0x000000500300780c */ /* 0x040fe40002fa4270 */
[C---:B------:R-:W-:Y:S02]  /*3da0*/  ISETP.GT.AND P4, PT, R3.reuse, 0x51, P4 ;  /* 0x000000510300780c */ /* 0x040fe40002784270 */
[C---:B------:R-:W-:Y:S02]  /*3db0*/  ISETP.GT.AND P2, PT, R3.reuse, 0x58, P2 ;  /* 0x000000580300780c */ /* 0x040fe40001744270 */
[----:B------:R-:W-:Y:S01]  /*3dc0*/  ISETP.GT.AND P1, PT, R3, 0x59, P1 ;  /* 0x000000590300780c */ /* 0x000fe20000f24270 */
[----:B-1----:R-:W-:Y:S01]  /*3dd0*/  IMAD.IADD R3, R12, 0x1, R8 ;  /* 0x000000010c037824 */ /* 0x002fe200078e0208 */
[----:B------:R-:W-:-:S02]  /*3de0*/  ISETP.LT.OR P6, PT, R5, 0x4a, P6 ;  /* 0x0000004a0500780c */ /* 0x000fc400037c1670 */
[C---:B------:R-:W-:Y:S02]  /*3df0*/  ISETP.LT.OR P5, PT, R5.reuse, 0x51, P5 ;  /* 0x000000510500780c */ /* 0x040fe40002fa1670 */
[C---:B------:R-:W-:Y:S02]  /*3e00*/  ISETP.LT.OR P4, PT, R5.reuse, 0x52, P4 ;  /* 0x000000520500780c */ /* 0x040fe40002781670 */
[C---:B------:R-:W-:Y:S02]  /*3e10*/  ISETP.LT.OR P2, PT, R5.reuse, 0x59, P2 ;  /* 0x000000590500780c */ /* 0x040fe40001741670 */
[----:B------:R-:W-:Y:S01]  /*3e20*/  ISETP.LT.OR P1, PT, R5, 0x5a, P1 ;  /* 0x0000005a0500780c */ /* 0x000fe20000f21670 */
[----:B------:R-:W-:Y:S01]  /*3e30*/  IMAD.IADD R5, R10, 0x1, R8 ;  /* 0x000000010a057824 */ /* 0x000fe200078e0208 */
[----:B------:R-:W-:Y:S02]  /*3e40*/  FSEL R194, R49, -INF , !P6 ;  /* 0xff80000031c27808 */ /* 0x000fe40007000000 */
[----:B------:R-:W-:-:S02]  /*3e50*/  FSEL R195, R32, -INF , !P5 ;  /* 0xff80000020c37808 */ /* 0x000fc40006800000 */
[----:B------:R-:W-:Y:S02]  /*3e60*/  IMNMX R5, R5, R11, PT ;  /* 0x0000000b05057217 */ /* 0x000fe40003800200 */
[----:B------:R-:W-:Y:S02]  /*3e70*/  FSEL R196, R33, -INF , !P4 ;  /* 0xff80000021c47808 */ /* 0x000fe40006000000 */
[----:B------:R-:W-:Y:S02]  /*3e80*/  FSEL R204, R28, -INF , !P2 ;  /* 0xff8000001ccc7808 */ /* 0x000fe40005000000 */
[----:B------:R-:W-:Y:S01]  /*3e90*/  FSEL R207, R29, -INF , !P1 ;  /* 0xff8000001dcf7808 */ /* 0x000fe20004800000 */
        /* <DEDUP_REMOVED lines=13> */
.L_x_987:
[----:B------:R-:W-:-:S04]  /*3f70*/  MOV R14, c[0x0][0x32c] ;  /* 0x0000cb00000e7a02 */ /* 0x000fc80000000f00 */
[----:B------:R-:W-:-:S13]  /*3f80*/  ISETP.NE.AND P0, PT, R14, 0x1, PT ;  /* 0x000000010e00780c */ /* 0x000fda0003f05270 */
[----:B------:R-:W-:-:S05]  /*3f90*/  @P0 IMAD.HI.U32 R14, R8, c[0x0][0x330], RZ ;  /* 0x0000cc00080e0a27 */ /* 0x000fca00078e00ff */
[----:B------:R-:W-:Y:S02]  /*3fa0*/  @P0 SHF.R.U32.HI R8, RZ, c[0x0][0x334], R14 ;  /* 0x0000cd00ff080a19 */ /* 0x000fe4000001160e */
.L_x_988:
[----:B------:R-:W-:Y:S05]  /*3fb0*/  BSYNC B0 ;  /* 0x0000000000007941 */ /* 0x000fea0003800000 */
.L_x_986:
[----:B------:R-:W-:-:S05]  /*3fc0*/  IMAD R8, R8, c[0x0][0x32c], R13 ;  /* 0x0000cb0008087a24 */ /* 0x000fca00078e020d */
[----:B------:R-:W-:Y:S02]  /*3fd0*/  IADD3 R14, R8, c[0x0][0x32c], RZ ;  /* 0x0000cb00080e7a10 */ /* 0x000fe40007ffe0ff */
[----:B------:R-:W-:Y:S02]  /*3fe0*/  IMNMX R3, R3, R8, !PT ;  /* 0x0000000803037217 */ /* 0x000fe40007800200 */
[----:B------:R-:W-:Y:S02]  /*3ff0*/  IMNMX R5, R5, R14, PT ;  /* 0x0000000e05057217 */ /* 0x000fe40003800200 */
.L_x_985:
[----:B------:R-:W-:Y:S02]  /*4000*/  UP2UR UR38, UPR, URZ, 0x40 ;  /* 0x000000403f267883 */ /* 0x000fe40008000000 */
[----:B------:R-:W-:Y:S02]  /*4010*/  UISETP.NE.AND UP6, UPT, UR26, URZ, UPT ;  /* 0x0000003f1a00728c */ /* 0x000fe4000bfc5270 */
[----:B------:R-:W-:Y:S02]  /*4020*/  UP2UR UR34, UPR, URZ, 0x4 ;  /* 0x000000043f227883 */ /* 0x000fe40008000000 */
[----:B------:R-:W-:-:S02]  /*4030*/  UP2UR UR39, UPR, URZ, 0x40 ;  /* 0x000000403f277883 */ /* 0x000fc40008000000 */
[----:B------:R-:W-:Y:S02]  /*4040*/  UISETP.NE.AND UP2, UPT, UR30, URZ, UPT ;  /* 0x0000003f1e00728c */ /* 0x000fe4000bf45270 */
[----:B------:R-:W-:Y:S02]  /*4050*/  UISETP.NE.AND UP6, UPT, UR31, URZ, UPT ;  /* 0x0000003f1f00728c */ /* 0x000fe4000bfc5270 */
[----:B------:R-:W-:Y:S02]  /*4060*/  UP2UR UR36, UPR, URZ, 0x10 ;  /* 0x000000103f247883 */ /* 0x000fe40008000000 */
[----:B------:R-:W-:Y:S01]  /*4070*/  PLOP3.LUT P0, PT, PT, PT, UP2, 0x40, 0x0 ;  /* 0x000000000000781c */ /* 0x000fe20003f0e828 */
[----:B------:R-:W-:Y:S01]  /*4080*/  UISETP.NE.AND UP4, UPT, UR28, URZ, UPT ;  /* 0x0000003f1c00728c */ /* 0x000fe2000bf85270 */
[----:B------:R-:W-:Y:S01]  /*4090*/  PLOP3.LUT P1, PT, PT, PT, UP6, 0x40, 0x0 ;  /* 0x000000000000781c */ /* 0x000fe20003f2e868 */
[----:B------:R-:W-:Y:S01]  /*40a0*/  UP2UR UR35, UPR, URZ, 0x8 ;  /* 0x000000083f237883 */ /* 0x000fe20008000000 */
[C---:B------:R-:W-:Y:S01]  /*40b0*/  ISETP.GT.AND P0, PT, R6.reuse, 0x1, P0 ;  /* 0x000000010600780c */ /* 0x040fe20000704270 */
[----:B------:R-:W-:Y:S01]  /*40c0*/  UISETP.NE.AND UP3, UPT, UR29, URZ, UPT ;  /* 0x0000003f1d00728c */ /* 0x000fe2000bf65270 */
[C---:B------:R-:W-:Y:S01]  /*40d0*/  ISETP.GT.AND P1, PT, R6.reuse, RZ, P1 ;  /* 0x000000ff0600720c */ /* 0x040fe20000f24270 */
[----:B------:R-:W-:Y:S01]  /*40e0*/  UP2UR UR37, UPR, URZ, 0x20 ;  /* 0x000000203f257883 */ /* 0x000fe20008000000 */
[C---:B------:R-:W-:Y:S01]  /*40f0*/  ISETP.LT.OR P0, PT, R7.reuse, 0x2, P0 ;  /* 0x000000020700780c */ /* 0x040fe20000701670 */
[----:B------:R-:W-:Y:S01]  /*4100*/  UISETP.NE.AND UP6, UPT, UR39, URZ, UPT ;  /* 0x0000003f2700728c */ /* 0x000fe2000bfc5270 */
[----:B------:R-:W-:Y:S01]  /*4110*/  PLOP3.LUT P2, PT, PT, PT, UP4, 0x40, 0x0 ;  /* 0x000000000000781c */ /* 0x000fe20003f4e848 */
[----:B------:R-:W-:Y:S01]  /*4120*/  UISETP.NE.AND UP5, UPT, UR27, URZ, UPT ;  /* 0x0000003f1b00728c */ /* 0x000fe2000bfa5270 */
[----:B------:R-:W-:Y:S01]  /*4130*/  ISETP.LT.OR P1, PT, R7, 0x1, P1 ;  /* 0x000000010700780c */ /* 0x000fe20000f21670 */
[----:B------:R-:W-:Y:S01]  /*4140*/  UISETP.NE.AND UP4, UPT, UR22, URZ, UPT ;  /* 0x0000003f1600728c */ /* 0x000fe2000bf85270 */
[----:B------:R-:W-:Y:S01]  /*4150*/  PLOP3.LUT P4, PT, PT, PT, UP3, 0x40, 0x0 ;  /* 0x000000000000781c */ /* 0x000fe20003f8e838 */
[----:B------:R-:W-:Y:S01]  /*4160*/  UISETP.NE.AND UP3, UPT, UR24, URZ, UPT ;  /* 0x0000003f1800728c */ /* 0x000fe2000bf65270 */
[----:B------:R-:W-:Y:S01]  /*4170*/  FSEL R15, R95, -INF , !P0 ;  /* 0xff8000005f0f7808 */ /* 0x000fe20004000000 */
[----:B------:R-:W-:Y:S01]  /*4180*/  UISETP.NE.AND UP2, UPT, UR23, URZ, UPT ;  /* 0x0000003f1700728c */ /* 0x000fe2000bf45270 */
[----:B------:R-:W-:Y:S01]  /*4190*/  ISETP.GT.AND P2, PT, R6, 0x9, P2 ;  /* 0x000000090600780c */ /* 0x000fe20001744270 */
[----:B------:R-:W-:Y:S01]  /*41a0*/  UP2UR UR33, UPR, URZ, 0x1 ;  /* 0x000000013f217883 */ /* 0x000fe20008000000 */
[----:B------:R-:W-:Y:S01]  /*41b0*/  FSEL R14, R94, -INF , !P1 ;  /* 0xff8000005e0e7808 */ /* 0x000fe20004800000 */
[----:B------:R-:W-:Y:S01]  /*41c0*/  UISETP.NE.AND UP0, UPT, UR14, URZ, UPT ;  /* 0x0000003f0e00728c */ /* 0x000fe2000bf05270 */
[----:B------:R-:W-:Y:S01]  /*41d0*/  PLOP3.LUT P0, PT, PT, PT, UP6, 0x40, 0x0 ;  /* 0x000000000000781c */ /* 0x000fe20003f0e868 */
[----:B------:R-:W-:Y:S01]  /*41e0*/  UISETP.NE.AND UP6, UPT, UR19, URZ, UPT ;  /* 0x0000003f1300728c */ /* 0x000fe2000bfc5270 */
[----:B------:R-:W-:Y:S01]  /*41f0*/  PLOP3.LUT P1, PT, PT, PT, UP5, 0x40, 0x0 ;  /* 0x000000000000781c */ /* 0x000fe20003f2e858 */
[----:B------:R-:W-:Y:S01]  /*4200*/  UISETP.NE.AND UP5, UPT, UR25, URZ, UPT ;  /* 0x0000003f1900728c */ /* 0x000fe2000bfa5270 */
[C---:B------:R-:W-:Y:S01]  /*4210*/  ISETP.GT.AND P4, PT, R6.reuse, 0x8, P4 ;  /* 0x000000080600780c */ /* 0x040fe20002784270 */
[----:B------:R-:W-:Y:S01]  /*4220*/  UP2UR UR32, UPR, URZ, 0x2 ;  /* 0x000000023f207883 */ /* 0x000fe20008000000 */
[----:B------:R-:W-:Y:S01]  /*4230*/  ISETP.LT.OR P2, PT, R7, 0xa, P2 ;  /* 0x0000000a0700780c */ /* 0x000fe20001741670 */
[----:B------:R-:W-:Y:S01]  /*4240*/  UISETP.NE.AND UP1, UPT, UR13, URZ, UPT ;  /* 0x0000003f0d00728c */ /* 0x000fe2000bf25270 */
[----:B------:R-:W-:-:S02]  /*4250*/  ISETP.GT.AND P0, PT, R6, 0x11, P0 ;  /* 0x000000110600780c */ /* 0x000fc40000704270 */
[----:B------:R-:W-:Y:S02]  /*4260*/  ISETP.GT.AND P1, PT, R6, 0x10, P1 ;  /* 0x000000100600780c */ /* 0x000fe40000f24270 */
[----:B------:R-:W-:Y:S02]  /*4270*/  ISETP.LT.OR P4, PT, R7, 0x9, P4 ;  /* 0x000000090700780c */ /* 0x000fe40002781670 */
[----:B------:R-:W-:Y:S02]  /*4280*/  FSEL R19, R91, -INF , !P2 ;  /* 0xff8000005b137808 */ /* 0x000fe40005000000 */
[C---:B------:R-:W-:Y:S02]  /*4290*/  ISETP.LT.OR P0, PT, R7.reuse, 0x12, P0 ;  /* 0x000000120700780c */ /* 0x040fe40000701670 */
[----:B------:R-:W-:Y:S01]  /*42a0*/  PLOP3.LUT P2, PT, PT, PT, UP3, 0x40, 0x0 ;  /* 0x000000000000781c */ /* 0x000fe20003f4e838 */
[----:B------:R-:W-:Y:S01]  /*42b0*/  UISETP.NE.AND UP3, UPT, UR21, URZ, UPT ;  /* 0x0000003f1500728c */ /* 0x000fe2000bf65270 */
[----:B------:R-:W-:-:S02]  /*42c0*/  ISETP.LT.OR P1, PT, R7, 0x11, P1 ;  /* 0x000000110700780c */ /* 0x000fc40000f21670 */
[----:B------:R-:W-:Y:S02]  /*42d0*/  FSEL R16, R90, -INF , !P4 ;  /* 0xff8000005a107808 */ /* 0x000fe40006000000 */
[----:B------:R-:W-:Y:S01]  /*42e0*/  PLOP3.LUT P4, PT, PT, PT, UP5, 0x40, 0x0 ;  /* 0x000000000000781c */ /* 0x000fe20003f8e858 */
[----:B------:R-:W-:Y:S01]  /*42f0*/  UISETP.NE.AND UP5, UPT, UR18, URZ, UPT ;  /* 0x0000003f1200728c */ /* 0x000fe2000bfa5270 */
[----:B------:R-:W-:Y:S02]  /*4300*/  FSEL R27, R83, -INF , !P0 ;  /* 0xff800000531b7808 */ /* 0x000fe40004000000 */
[----:B------:R-:W-:Y:S02]  /*4310*/  ISETP.GT.AND P2, PT, R6, 0x19, P2 ;  /* 0x000000190600780c */ /* 0x000fe40001744270 */
[----:B------:R-:W-:Y:S02]  /*4320*/  FSEL R25, R82, -INF , !P1 ;  /* 0xff80000052197808 */ /* 0x000fe40004800000 */
[----:B------:R-:W-:Y:S01]  /*4330*/  PLOP3.LUT P0, PT, PT, PT, UP4, 0x40, 0x0 ;  /* 0x000000000000781c */ /* 0x000fe20003f0e848 */
[----:B------:R-:W-:Y:S01]  /*4340*/  UISETP.NE.AND UP4, UPT, UR17, URZ, UPT ;  /* 0x0000003f1100728c */ /* 0x000fe2000bf85270 */
[----:B------:R-:W-:Y:S01]  /*4350*/  PLOP3.LUT P1, PT, PT, PT, UP2, 0x40, 0x0 ;  /* 0x000000000000781c */ /* 0x000fe20003f2e828 */
[----:B------:R-:W-:Y:S01]  /*4360*/  UISETP.NE.AND UP2, UPT, UR20, URZ, UPT ;  /* 0x0000003f1400728c */ /* 0x000fe2000bf45270 */
[----:B------:R-:W-:-:S02]  /*4370*/  ISETP.GT.AND P4, PT, R6, 0x18, P4 ;  /* 0x000000180600780c */ /* 0x000fc40002784270 */
[C---:B------:R-:W-:Y:S02]  /*4380*/  ISETP.LT.OR P2, PT, R7.reuse, 0x1a, P2 ;  /* 0x0000001a0700780c */ /* 0x040fe40001741670 */
[C---:B------:R-:W-:Y:S02]  /*4390*/  ISETP.GT.AND P0, PT, R6.reuse, 0x21, P0 ;  /* 0x000000210600780c */ /* 0x040fe40000704270 */
[----:B------:R-:W-:Y:S02]  /*43a0*/  ISETP.GT.AND P1, PT, R6, 0x20, P1 ;  /* 0x000000200600780c */ /* 0x000fe40000f24270 */
[----:B------:R-:W-:Y:S02]  /*43b0*/  ISETP.LT.OR P4, PT, R7, 0x19, P4 ;  /* 0x000000190700780c */ /* 0x000fe40002781670 */
[----:B------:R-:W-:Y:S02]  /*43c0*/  FSEL R32, R75, -INF , !P2 ;  /* 0xff8000004b207808 */ /* 0x000fe40005000000 */
[----:B------:R-:W-:-:S02]  /*43d0*/  ISETP.LT.OR P0, PT, R7, 0x22, P0 ;  /* 0x000000220700780c */ /* 0x000fc40000701670 */
[----:B------:R-:W-:Y:S01]  /*43e0*/  PLOP3.LUT P2, PT, PT, PT, UP2, 0x40, 0x0 ;  /* 0x000000000000781c */ /* 0x000fe20003f4e828 */
[----:B------:R-:W-:Y:S01]  /*43f0*/  UISETP.NE.AND UP2, UPT, UR15, URZ, UPT ;  /* 0x0000003f0f00728c */ /* 0x000fe2000bf45270 */
[----:B------:R-:W-:Y:S02]  /*4400*/  ISETP.LT.OR P1, PT, R7, 0x21, P1 ;  /* 0x000000210700780c */ /* 0x000fe40000f21670 */
[----:B------:R-:W-:Y:S02]  /*4410*/  FSEL R28, R74, -INF , !P4 ;  /* 0xff8000004a1c7808 */ /* 0x000fe40006000000 */
[----:B------:R-:W-:Y:S01]  /*4420*/  PLOP3.LUT P4, PT, PT, PT, UP3, 0x40, 0x0 ;  /* 0x000000000000781c */ /* 0x000fe20003f8e838 */
[----:B------:R-:W-:Y:S01]  /*4430*/  UISETP.NE.AND UP3, UPT, UR16, URZ, UPT ;  /* 0x0000003f1000728c */ /* 0x000fe2000bf65270 */
[----:B------:R-:W-:Y:S02]  /*4440*/  FSEL R57, R71, -INF , !P0 ;  /* 0xff80000047397808 */ /* 0x000fe40004000000 */
[----:B------:R-:W-:-:S02]  /*4450*/  ISETP.GT.AND P2, PT, R6, 0x29, P2 ;  /* 0x000000290600780c */ /* 0x000fc40001744270 */
[----:B------:R-:W-:Y:S01]  /*4460*/  PLOP3.LUT P0, PT, PT, PT, UP5, 0x40, 0x0 ;  /* 0x000000000000781c */ /* 0x000fe20003f0e858 */
[----:B------:R-:W-:Y:S01]  /*4470*/  UISETP.NE.AND UP5, UPT, UR37, URZ, UPT ;  /* 0x0000003f2500728c */ /* 0x000fe2000bfa5270 */
[----:B------:R-:W-:Y:S02]  /*4480*/  FSEL R56, R70, -INF , !P1 ;  /* 0xff80000046387808 */ /* 0x000fe40004800000 */
[----:B------:R-:W-:Y:S01]  /*4490*/  PLOP3.LUT P1, PT, PT, PT, UP6, 0x40, 0x0 ;  /* 0x000000000000781c */ /* 0x000fe20003f2e868 */
[----:B------:R-:W-:Y:S01]  /*44a0*/  UISETP.NE.AND UP6, UPT, UR38, URZ, UPT ;  /* 0x0000003f2600728c */ /* 0x000fe2000bfc5270 */
[C---:B------:R-:W-:Y:S01]  /*44b0*/  ISETP.GT.AND P4, PT, R6.reuse, 0x28, P4 ;  /* 0x000000280600780c */ /* 0x040fe20002784270 */
[----:B------:R-:W-:Y:S01]  /*44c0*/  UP2UR UR37, UPR, URZ, 0x20 ;  /* 0x000000203f257883 */ /* 0x000fe20008000000 */
[----:B------:R-:W-:Y:S02]  /*44d0*/  ISETP.LT.OR P2, PT, R7, 0x2a, P2 ;  /* 0x0000002a0700780c */ /* 0x000fe40001741670 */
[----:B------:R-:W-:-:S02]  /*44e0*/  ISETP.GT.AND P0, PT, R6, 0x31, P0 ;  /* 0x000000310600780c */ /* 0x000fc40000704270 */
[----:B------:R-:W-:Y:S02]  /*44f0*/  ISETP.GT.AND P1, PT, R6, 0x30, P1 ;  /* 0x000000300600780c */ /* 0x000fe40000f24270 */
[----:B------:R-:W-:Y:S02]  /*4500*/  ISETP.LT.OR P4, PT, R7, 0x29, P4 ;  /* 0x000000290700780c */ /* 0x000fe40002781670 */
[----:B------:R-:W-:Y:S02]  /*4510*/  FSEL R72, R67, -INF , !P2 ;  /* 0xff80000043487808 */ /* 0x000fe40005000000 */
[C---:B------:R-:W-:Y:S02]  /*4520*/  ISETP.LT.OR P0, PT, R7.reuse, 0x32, P0 ;  /* 0x000000320700780c */ /* 0x040fe40000701670 */
[----:B------:R-:W-:Y:S01]  /*4530*/  PLOP3.LUT P2, PT, PT, PT, UP3, 0x40, 0x0 ;  /* 0x000000000000781c */ /* 0x000fe20003f4e838 */
[----:B------:R-:W-:Y:S01]  /*4540*/  UISETP.NE.AND UP3, UPT, UR35, URZ, UPT ;  /* 0x0000003f2300728c */ /* 0x000fe2000bf65270 */
[----:B------:R-:W-:Y:S01]  /*4550*/  ISETP.LT.OR P1, PT, R7, 0x31, P1 ;  /* 0x000000310700780c */ /* 0x000fe20000f21670 */
[----:B------:R-:W-:Y:S01]  /*4560*/  UP2UR UR35, UPR, URZ, 0x2 ;  /* 0x000000023f237883 */ /* 0x000fe20008000000 */
[----:B------:R-:W-:Y:S01]  /*4570*/  FSEL R64, R66, -INF , !P4 ;  /* 0xff80000042407808 */ /* 0x000fe20006000000 */
[----:B------:R-:W-:Y:S01]  /*4580*/  UP2UR UR39, UPR, URZ, 0x8 ;  /* 0x000000083f277883 */ /* 0x000fe20008000000 */
[----:B------:R-:W-:Y:S01]  /*4590*/  PLOP3.LUT P4, PT, PT, PT, UP4, 0x40, 0x0 ;  /* 0x000000000000781c */ /* 0x000fe20003f8e848 */
[----:B------:R-:W-:Y:S01]  /*45a0*/  UISETP.NE.AND UP4, UPT, UR36, URZ, UPT ;  /* 0x0000003f2400728c */ /* 0x000fe2000bf85270 */
[----:B------:R-:W-:Y:S01]  /*45b0*/  FSEL R75, R63, -INF , !P0 ;  /* 0xff8000003f4b7808 */ /* 0x000fe20004000000 */
[----:B------:R-:W-:Y:S01]  /*45c0*/  UP2UR UR36, UPR, URZ, 0x40 ;  /* 0x000000403f247883 */ /* 0x000fe20008000000 */
[----:B------:R-:W-:Y:S01]  /*45d0*/  ISETP.GT.AND P2, PT, R6, 0x39, P2 ;  /* 0x000000390600780c */ /* 0x000fe20001744270 */
[----:B------:R-:W-:Y:S01]  /*45e0*/  UP2UR UR38, UPR, URZ, 0x10 ;  /* 0x000000103f267883 */ /* 0x000fe20008000000 */
[----:B------:R-:W-:-:S02]  /*45f0*/  PLOP3.LUT P0, PT, PT, PT, UP0, 0x40, 0x0 ;  /* 0x000000000000781c */ /* 0x000fc40003f0e808 */
[----:B------:R-:W-:Y:S02]  /*4600*/  FSEL R73, R62, -INF , !P1 ;  /* 0xff8000003e497808 */ /* 0x000fe40004800000 */
[----:B------:R-:W-:Y:S01]  /*4610*/  PLOP3.LUT P1, PT, PT, PT, UP2, 0x40, 0x0 ;  /* 0x000000000000781c */ /* 0x000fe20003f2e828 */
[----:B------:R-:W-:Y:S01]  /*4620*/  UISETP.NE.AND UP2, UPT, UR34, URZ, UPT ;  /* 0x0000003f2200728c */ /* 0x000fe2000bf45270 */
[C---:B------:R-:W-:Y:S01]  /*4630*/  ISETP.GT.AND P4, PT, R6.reuse, 0x38, P4 ;  /* 0x000000380600780c */ /* 0x040fe20002784270 */
[----:B------:R-:W-:Y:S01]  /*4640*/  UP2UR UR34, UPR, URZ, 0x1 ;  /* 0x000000013f227883 */ /* 0x000fe20008000000 */
[C---:B------:R-:W-:Y:S01]  /*4650*/  ISETP.LT.OR P2, PT, R7.reuse, 0x3a, P2 ;  /* 0x0000003a0700780c */ /* 0x040fe20001741670 */
[----:B------:R-:W-:Y:S01]  /*4660*/  UISETP.NE.AND UP0, UPT, UR23, URZ, UPT ;  /* 0x0000003f1700728c */ /* 0x000fe2000bf05270 */
[C---:B------:R-:W-:Y:S01]  /*4670*/  ISETP.GT.AND P0, PT, R6.reuse, 0x41, P0 ;  /* 0x000000410600780c */ /* 0x040fe20000704270 */
[----:B------:R-:W-:Y:S01]  /*4680*/  UP2UR UR40, UPR, URZ, 0x4 ;  /* 0x000000043f287883 */ /* 0x000fe20008000000 */
[----:B------:R-:W-:Y:S01]  /*4690*/  ISETP.LT.OR P4, PT, R7, 0x39, P4 ;  /* 0x000000390700780c */ /* 0x000fe20002781670 */
[----:B------:R-:W-:Y:S01]  /*46a0*/  UP2UR UR41, UPR, URZ, 0x1 ;  /* 0x000000013f297883 */ /* 0x000fe20008000000 */
[----:B------:R-:W-:Y:S01]  /*46b0*/  FSEL R111, R59, -INF , !P2 ;  /* 0xff8000003b6f7808 */ /* 0x000fe20005000000 */
[----:B------:R-:W-:Y:S01]  /*46c0*/  UISETP.NE.AND UP0, UPT, UR30, URZ, UPT ;  /* 0x0000003f1e00728c */ /* 0x000fe2000bf05270 */
[----:B------:R-:W-:-:S02]  /*46d0*/  ISETP.GT.AND P1, PT, R6, 0x40, P1 ;  /* 0x000000400600780c */ /* 0x000fc40000f24270 */
[C---:B------:R-:W-:Y:S01]  /*46e0*/  ISETP.LT.OR P0, PT, R7.reuse, 0x42, P0 ;  /* 0x000000420700780c */ /* 0x040fe20000701670 */
[----:B------:R-:W-:Y:S01]  /*46f0*/  UP2UR UR42, UPR, URZ, 0x1 ;  /* 0x000000013f2a7883 */ /* 0x000fe20008000000 */
[----:B------:R-:W-:Y:S01]  /*4700*/  PLOP3.LUT P2, PT, PT, PT, UP4, 0x40, 0x0 ;  /* 0x000000000000781c */ /* 0x000fe20003f4e848 */
[----:B------:R-:W-:Y:S01]  /*4710*/  UISETP.NE.AND UP0, UPT, UR31, URZ, UPT ;  /* 0x0000003f1f00728c */ /* 0x000fe2000bf05270 */
[----:B------:R-:W-:Y:S01]  /*4720*/  FSEL R108, R58, -INF , !P4 ;  /* 0xff8000003a6c7808 */ /* 0x000fe20006000000 */
[----:B------:R-:W-:Y:S01]  /*4730*/  UISETP.NE.AND UP4, UPT, UR27, URZ, UPT ;  /* 0x0000003f1b00728c */ /* 0x000fe2000bf85270 */
[----:B------:R-:W-:Y:S01]  /*4740*/  PLOP3.LUT P4, PT, PT, PT, UP5, 0x40, 0x0 ;  /* 0x000000000000781c */ /* 0x000fe20003f8e858 */
[----:B------:R-:W-:Y:S01]  /*4750*/  UISETP.NE.AND UP5, UPT, UR26, URZ, UPT ;  /* 0x0000003f1a00728c */ /* 0x000fe2000bfa5270 */
[----:B------:R-:W-:Y:S02]  /*4760*/  ISETP.LT.OR P1, PT, R7, 0x41, P1 ;  /* 0x000000410700780c */ /* 0x000fe40000f21670 */
[----:B------:R-:W-:-:S02]  /*4770*/  FSEL R191, R55, -INF , !P0 ;  /* 0xff80000037bf7808 */ /* 0x000fc40004000000 */
[----:B------:R-:W-:Y:S01]  /*4780*/  PLOP3.LUT P5, PT, PT, PT, UP6, 0x40, 0x0 ;  /* 0x000000000000781c */ /* 0x000fe20003fae868 */
[----:B------:R-:W-:Y:S01]  /*4790*/  UISETP.NE.AND UP6, UPT, UR25, URZ, UPT ;  /* 0x0000003f1900728c */ /* 0x000fe2000bfc5270 */
[C---:B------:R-:W-:Y:S02]  /*47a0*/  ISETP.GT.AND P2, PT, R6.reuse, 0x51, P2 ;  /* 0x000000510600780c */ /* 0x040fe40001744270 */
[----:B------:R-:W-:Y:S01]  /*47b0*/  PLOP3.LUT P0, PT, PT, PT, UP2, 0x40, 0x0 ;  /* 0x000000000000781c */ /* 0x000fe20003f0e828 */
[----:B------:R-:W-:Y:S01]  /*47c0*/  UISETP.NE.AND UP2, UPT, UR29, URZ, UPT ;  /* 0x0000003f1d00728c */ /* 0x000fe2000bf45270 */
[----:B------:R-:W-:Y:S01]  /*47d0*/  PLOP3.LUT P6, PT, PT, PT, UP1, 0x40, 0x0 ;  /* 0x000000000000781c */ /* 0x000fe20003fce818 */
[----:B------:R-:W-:Y:S01]  /*47e0*/  UISETP.NE.AND UP1, UPT, UR24, URZ, UPT ;  /* 0x0000003f1800728c */ /* 0x000fe2000bf25270 */
[----:B------:R-:W-:Y:S02]  /*47f0*/  ISETP.GT.AND P4, PT, R6, 0x50, P4 ;  /* 0x000000500600780c */ /* 0x000fe40002784270 */
[----:B------:R-:W-:-:S02]  /*4800*/  FSEL R163, R54, -INF , !P1 ;  /* 0xff80000036a37808 */ /* 0x000fc40004800000 */
[C---:B------:R-:W-:Y:S02]  /*4810*/  ISETP.GT.AND P5, PT, R6.reuse, 0x49, P5 ;  /* 0x000000490600780c */ /* 0x040fe40002fa4270 */
[C---:B------:R-:W-:Y:S02]  /*4820*/  ISETP.LT.OR P2, PT, R7.reuse, 0x52, P2 ;  /* 0x000000520700780c */ /* 0x040fe40001741670 */
[----:B------:R-:W-:Y:S01]  /*4830*/  PLOP3.LUT P1, PT, PT, PT, UP3, 0x40, 0x0 ;  /* 0x000000000000781c */ /* 0x000fe20003f2e838 */
[----:B------:R-:W-:Y:S01]  /*4840*/  UISETP.NE.AND UP3, UPT, UR28, URZ, UPT ;  /* 0x0000003f1c00728c */ /* 0x000fe2000bf65270 */
[C---:B------:R-:W-:Y:S02]  /*4850*/  ISETP.GT.AND P0, PT, R6.reuse, 0x59, P0 ;  /* 0x000000590600780c */ /* 0x040fe40000704270 */
[----:B------:R-:W-:Y:S02]  /*4860*/  ISETP.GT.AND P6, PT, R6, 0x48, P6 ;  /* 0x000000480600780c */ /* 0x000fe400037c4270 */
[----:B------:R-:W-:-:S02]  /*4870*/  ISETP.LT.OR P4, PT, R7, 0x51, P4 ;  /* 0x000000510700780c */ /* 0x000fc40002781670 */
[----:B------:R-:W-:Y:S02]  /*4880*/  ISETP.LT.OR P5, PT, R7, 0x4a, P5 ;  /* 0x0000004a0700780c */ /* 0x000fe40002fa1670 */
[----:B------:R-:W-:Y:S02]  /*4890*/  FSEL R199, R35, -INF , !P2 ;  /* 0xff80000023c77808 */ /* 0x000fe40005000000 */
[C---:B------:R-:W-:Y:S02]  /*48a0*/  ISETP.LT.OR P0, PT, R7.reuse, 0x5a, P0 ;  /* 0x0000005a0700780c */ /* 0x040fe40000701670 */
[----:B------:R-:W-:Y:S01]  /*48b0*/  PLOP3.LUT P2, PT, PT, PT, UP0, 0x40, 0x0 ;  /* 0x000000000000781c */ /* 0x000fe20003f4e808 */
[----:B------:R-:W-:Y:S01]  /*48c0*/  UISETP.NE.AND UP0, UPT, UR42, URZ, UPT ;  /* 0x0000003f2a00728c */ /* 0x000fe2000bf05270 */
[----:B------:R-:W-:Y:S02]  /*48d0*/  ISETP.LT.OR P6, PT, R7, 0x49, P6 ;  /* 0x000000490700780c */ /* 0x000fe400037c1670 */
[----:B------:R-:W-:-:S02]  /*48e0*/  FSEL R197, R34, -INF , !P4 ;  /* 0xff80000022c57808 */ /* 0x000fc40006000000 */
[----:B------:R-:W-:Y:S02]  /*48f0*/  FSEL R193, R51, -INF , !P5 ;  /* 0xff80000033c17808 */ /* 0x000fe40006800000 */
[----:B------:R-:W-:Y:S01]  /*4900*/  PLOP3.LUT P4, PT, PT, PT, UP3, 0x40, 0x0 ;  /* 0x000000000000781c */ /* 0x000fe20003f8e838 */
[----:B------:R-:W-:Y:S01]  /*4910*/  UISETP.NE.AND UP3, UPT, UR20, URZ, UPT ;  /* 0x0000003f1400728c */ /* 0x000fe2000bf65270 */
[----:B------:R-:W-:Y:S02]  /*4920*/  FSEL R206, R31, -INF , !P0 ;  /* 0xff8000001fce7808 */ /* 0x000fe40004000000 */
[----:B------:R-:W-:Y:S01]  /*4930*/  PLOP3.LUT P5, PT, PT, PT, UP2, 0x40, 0x0 ;  /* 0x000000000000781c */ /* 0x000fe20003fae828 */
[----:B------:R-:W-:Y:S01]  /*4940*/  UISETP.NE.AND UP2, UPT, UR21, URZ, UPT ;  /* 0x0000003f1500728c */ /* 0x000fe2000bf45270 */
[----:B------:R-:W-:Y:S02]  /*4950*/  ISETP.GT.AND P0, PT, R3, RZ, P2 ;  /* 0x000000ff0300720c */ /* 0x000fe40001704270 */
[----:B------:R-:W-:-:S02]  /*4960*/  FSEL R189, R50, -INF , !P6 ;  /* 0xff80000032bd7808 */ /* 0x000fc40007000000 */
[----:B------:R-:W-:Y:S01]  /*4970*/  PLOP3.LUT P6, PT, PT, PT, UP0, 0x40, 0x0 ;  /* 0x000000000000781c */ /* 0x000fe20003fce808 */
[----:B------:R-:W-:Y:S01]  /*4980*/  UISETP.NE.AND UP0, UPT, UR41, URZ, UPT ;  /* 0x0000003f2900728c */ /* 0x000fe2000bf05270 */
[----:B------:R-:W-:Y:S01]  /*4990*/  ISETP.GT.AND P4, PT, R3, 0x9, P4 ;  /* 0x000000090300780c */ /* 0x000fe20002784270 */
[----:B------:R-:W-:Y:S01]  /*49a0*/  UP2UR UR41, UPR, URZ, 0x4 ;  /* 0x000000043f297883 */ /* 0x000fe20008000000 */
[----:B------:R-:W-:Y:S01]  /*49b0*/  ISETP.GT.AND P1, PT, R6, 0x58, P1 ;  /* 0x000000580600780c */ /* 0x000fe20000f24270 */
[----:B------:R-:W-:Y:S01]  /*49c0*/  UISETP.NE.AND UP2, UPT, UR22, URZ, UPT ;  /* 0x0000003f1600728c */ /* 0x000fe2000bf45270 */
[C---:B------:R-:W-:Y:S01]  /*49d0*/  ISETP.LT.OR P0, PT, R5.reuse, 0x1, P0 ;  /* 0x000000010500780c */ /* 0x040fe20000701670 */
[----:B------:R-:W1:Y:S01]  /*49e0*/  SHFL.IDX PT, R6, R9, 0x3, 0x1c1f ;  /* 0x007c1f0009067f89 */ /* 0x000e6200000e0000 */
[----:B------:R-:W-:Y:S01]  /*49f0*/  PLOP3.LUT P2, PT, PT, PT, UP4, 0x40, 0x0 ;  /* 0x000000000000781c */ /* 0x000fe20003f4e848 */
[----:B------:R-:W-:Y:S01]  /*4a00*/  UISETP.NE.AND UP4, UPT, UR19, URZ, UPT ;  /* 0x0000003f1300728c */ /* 0x000fe2000bf85270 */
[----:B------:R-:W-:-:S02]  /*4a10*/  ISETP.LT.OR P4, PT, R5, 0xa, P4 ;  /* 0x0000000a0500780c */ /* 0x000fc40002781670 */
[----:B------:R-:W-:Y:S02]  /*4a20*/  ISETP.LT.OR P1, PT, R7, 0x59, P1 ;  /* 0x000000590700780c */ /* 0x000fe40000f21670 */
[----:B------:R-:W-:Y:S02]  /*4a30*/  FSEL R74, R156, -INF , !P0 ;  /* 0xff8000009c4a7808 */ /* 0x000fe40004000000 */
[----:B------:R-:W-:Y:S01]  /*4a40*/  PLOP3.LUT P0, PT, PT, PT, UP6, 0x40, 0x0 ;  /* 0x000000000000781c */ /* 0x000fe20003f0e868 */
[----:B------:R-:W-:Y:S01]  /*4a50*/  UISETP.NE.AND UP6, UPT, UR17, URZ, UPT ;  /* 0x0000003f1100728c */ /* 0x000fe2000bfc5270 */
[----:B------:R-:W-:Y:S02]  /*4a60*/  ISETP.GT.AND P2, PT, R3, 0x10, P2 ;  /* 0x000000100300780c */ /* 0x000fe40001744270 */
[----:B------:R-:W-:Y:S02]  /*4a70*/  FSEL R116, R133, -INF , !P4 ;  /* 0xff80000085747808 */ /* 0x000fe40006000000 */
[----:B------:R-:W-:-:S02]  /*4a80*/  FSEL R203, R30, -INF , !P1 ;  /* 0xff8000001ecb7808 */ /* 0x000fc40004800000 */
[----:B------:R-:W-:Y:S01]  /*4a90*/  PLOP3.LUT P4, PT, PT, PT, UP2, 0x40, 0x0 ;  /* 0x000000000000781c */ /* 0x000fe20003f8e828 */
[----:B------:R-:W-:Y:S01]  /*4aa0*/  UISETP.NE.AND UP2, UPT, UR41, URZ, UPT ;  /* 0x0000003f2900728c */ /* 0x000fe2000bf45270 */
[----:B------:R-:W-:Y:S02]  /*4ab0*/  ISETP.GT.AND P6, PT, R3, 0x1, P6 ;  /* 0x000000010300780c */ /* 0x000fe400037c4270 */
[----:B------:R-:W-:Y:S01]  /*4ac0*/  PLOP3.LUT P1, PT, PT, PT, UP5, 0x40, 0x0 ;  /* 0x000000000000781c */ /* 0x000fe20003f2e858 */
[----:B------:R-:W-:Y:S01]  /*4ad0*/  UISETP.NE.AND UP5, UPT, UR18, URZ, UPT ;  /* 0x0000003f1200728c */ /* 0x000fe2000bfa5270 */
[----:B------:R-:W-:Y:S02]  /*4ae0*/  ISETP.LT.OR P2, PT, R5, 0x11, P2 ;  /* 0x000000110500780c */ /* 0x000fe40001741670 */
[C---:B------:R-:W-:Y:S02]  /*4af0*/  ISETP.GT.AND P0, PT, R3.reuse, 0x18, P0 ;  /* 0x000000180300780c */ /* 0x040fe40000704270 */
[----:B------:R-:W-:-:S02]  /*4b00*/  ISETP.GT.AND P5, PT, R3, 0x8, P5 ;  /* 0x000000080300780c */ /* 0x000fc40002fa4270 */
[----:B------:R-:W-:Y:S02]  /*4b10*/  ISETP.LT.OR P6, PT, R5, 0x2, P6 ;  /* 0x000000020500780c */ /* 0x000fe400037c1670 */
[----:B------:R-:W-:Y:S02]  /*4b20*/  ISETP.GT.AND P1, PT, R3, 0x11, P1 ;  /* 0x000000110300780c */ /* 0x000fe40000f24270 */
[----:B------:R-:W-:Y:S02]  /*4b30*/  FSEL R121, R148, -INF , !P2 ;  /* 0xff80000094797808 */ /* 0x000fe40005000000 */
[C---:B------:R-:W-:Y:S02]  /*4b40*/  ISETP.LT.OR P0, PT, R5.reuse, 0x19, P0 ;  /* 0x000000190500780c */ /* 0x040fe40000701670 */
[----:B------:R-:W-:Y:S01]  /*4b50*/  PLOP3.LUT P2, PT, PT, PT, UP2, 0x40, 0x0 ;  /* 0x000000000000781c */ /* 0x000fe20003f4e828 */
[----:B------:R-:W-:Y:S01]  /*4b60*/  UISETP.NE.AND UP2, UPT, UR40, URZ, UPT ;  /* 0x0000003f2800728c */ /* 0x000fe2000bf45270 */
[----:B------:R-:W-:-:S02]  /*4b70*/  ISETP.LT.OR P5, PT, R5, 0x9, P5 ;  /* 0x000000090500780c */ /* 0x000fc40002fa1670 */
[----:B------:R-:W-:Y:S02]  /*4b80*/  ISETP.GT.AND P4, PT, R3, 0x21, P4 ;  /* 0x000000210300780c */ /* 0x000fe40002784270 */
[----:B------:R-:W-:Y:S02]  /*4b90*/  FSEL R109, R157, -INF , !P6 ;  /* 0xff8000009d6d7808 */ /* 0x000fe40007000000 */
[----:B------:R-:W-:Y:S02]  /*4ba0*/  ISETP.LT.OR P1, PT, R5, 0x12, P1 ;  /* 0x000000120500780c */ /* 0x000fe40000f21670 */
[----:B------:R-:W-:Y:S01]  /*4bb0*/  PLOP3.LUT P6, PT, PT, PT, UP1, 0x40, 0x0 ;  /* 0x000000000000781c */ /* 0x000fe20003fce818 */
[----:B------:R-:W-:Y:S01]  /*4bc0*/  UISETP.NE.AND UP1, UPT, UR16, URZ, UPT ;  /* 0x0000003f1000728c */ /* 0x000fe2000bf25270 */
[----:B------:R-:W-:Y:S02]  /*4bd0*/  FSEL R124, R84, -INF , !P0 ;  /* 0xff800000547c7808 */ /* 0x000fe40004000000 */
[----:B------:R-:W-:Y:S01]  /*4be0*/  PLOP3.LUT P0, PT, PT, PT, UP4, 0x40, 0x0 ;  /* 0x000000000000781c */ /* 0x000fe20003f0e848 */
[----:B------:R-:W-:Y:S01]  /*4bf0*/  UISETP.NE.AND UP4, UPT, UR38, URZ, UPT ;  /* 0x0000003f2600728c */ /* 0x000fe2000bf85270 */
[----:B------:R-:W-:-:S02]  /*4c00*/  ISETP.GT.AND P2, PT, R3, 0x28, P2 ;  /* 0x000000280300780c */ /* 0x000fc40001744270 */
[----:B------:R-:W-:Y:S02]  /*4c10*/  FSEL R112, R132, -INF , !P5 ;  /* 0xff80000084707808 */ /* 0x000fe40006800000 */
[----:B------:R-:W-:Y:S02]  /*4c20*/  ISETP.LT.OR P4, PT, R5, 0x22, P4 ;  /* 0x000000220500780c */ /* 0x000fe40002781670 */
[----:B------:R-:W-:Y:S01]  /*4c30*/  PLOP3.LUT P5, PT, PT, PT, UP0, 0x40, 0x0 ;  /* 0x000000000000781c */ /* 0x000fe20003fae808 */
[----:B------:R-:W-:Y:S01]  /*4c40*/  UISETP.NE.AND UP0, UPT, UR15, URZ, UPT ;  /* 0x0000003f0f00728c */ /* 0x000fe2000bf05270 */
[----:B------:R-:W-:Y:S02]  /*4c50*/  FSEL R122, R149, -INF , !P1 ;  /* 0xff800000957a7808 */ /* 0x000fe40004800000 */
[----:B------:R-:W-:Y:S01]  /*4c60*/  PLOP3.LUT P1, PT, PT, PT, UP3, 0x40, 0x0 ;  /* 0x000000000000781c */ /* 0x000fe20003f2e838 */
[----:B------:R-:W-:Y:S01]  /*4c70*/  UISETP.NE.AND UP3, UPT, UR39, URZ, UPT ;  /* 0x0000003f2700728c */ /* 0x000fe2000bf65270 */
[----:B------:R-:W-:-:S02]  /*4c80*/  ISETP.LT.OR P2, PT, R5, 0x29, P2 ;  /* 0x000000290500780c */ /* 0x000fc40001741670 */
[----:B------:R-:W-:Y:S02]  /*4c90*/  ISETP.GT.AND P0, PT, R3, 0x30, P0 ;  /* 0x000000300300780c */ /* 0x000fe40000704270 */
[----:B------:R-:W-:Y:S02]  /*4ca0*/  FSEL R160, R145, -INF , !P4 ;  /* 0xff80000091a07808 */ /* 0x000fe40006000000 */
[C---:B------:R-:W-:Y:S02]  /*4cb0*/  ISETP.GT.AND P5, PT, R3.reuse, 0x20, P5 ;  /* 0x000000200300780c */ /* 0x040fe40002fa4270 */
[----:B------:R-:W-:Y:S01]  /*4cc0*/  PLOP3.LUT P4, PT, PT, PT, UP1, 0x40, 0x0 ;  /* 0x000000000000781c */ /* 0x000fe20003f8e818 */
[----:B------:R-:W-:Y:S01]  /*4cd0*/  UISETP.NE.AND UP1, UPT, UR35, URZ, UPT ;  /* 0x0000003f2300728c */ /* 0x000fe2000bf25270 */
[C---:B------:R-:W-:Y:S02]  /*4ce0*/  ISETP.GT.AND P6, PT, R3.reuse, 0x19, P6 ;  /* 0x000000190300780c */ /* 0x040fe400037c4270 */
[----:B------:R-:W-:-:S02]  /*4cf0*/  ISETP.GT.AND P1, PT, R3, 0x29, P1 ;  /* 0x000000290300780c */ /* 0x000fc40000f24270 */
[----:B------:R-:W-:Y:S02]  /*4d00*/  FSEL R145, R76, -INF , !P2 ;  /* 0xff8000004c917808 */ /* 0x000fe40005000000 */
[C---:B------:R-:W-:Y:S02]  /*4d10*/  ISETP.LT.OR P0, PT, R5.reuse, 0x31, P0 ;  /* 0x000000310500780c */ /* 0x040fe40000701670 */
[----:B------:R-:W-:Y:S01]  /*4d20*/  PLOP3.LUT P2, PT, PT, PT, UP0, 0x40, 0x0 ;  /* 0x000000000000781c */ /* 0x000fe20003f4e808 */
[----:B------:R-:W-:Y:S01]  /*4d30*/  UISETP.NE.AND UP0, UPT, UR34, URZ, UPT ;  /* 0x0000003f2200728c */ /* 0x000fe2000bf05270 */
[C---:B------:R-:W-:Y:S02]  /*4d40*/  ISETP.LT.OR P5, PT, R5.reuse, 0x21, P5 ;  /* 0x000000210500780c */ /* 0x040fe40002fa1670 */
[C---:B------:R-:W-:Y:S02]  /*4d50*/  ISETP.LT.OR P6, PT, R5.reuse, 0x1a, P6 ;  /* 0x0000001a0500780c */ /* 0x040fe400037c1670 */
[----:B------:R-:W-:-:S02]  /*4d60*/  ISETP.LT.OR P1, PT, R5, 0x2a, P1 ;  /* 0x0000002a0500780c */ /* 0x000fc40000f21670 */
[----:B------:R-:W-:Y:S02]  /*4d70*/  FSEL R198, R136, -INF , !P0 ;  /* 0xff80000088c67808 */ /* 0x000fe40004000000 */
[----:B------:R-:W-:Y:S01]  /*4d80*/  PLOP3.LUT P0, PT, PT, PT, UP1, 0x40, 0x0 ;  /* 0x000000000000781c */ /* 0x000fe20003f0e818 */
[----:B------:R-:W-:Y:S01]  /*4d90*/  UISETP.NE.AND UP1, UPT, UR32, URZ, UPT ;  /* 0x0000003f2000728c */ /* 0x000fe2000bf25270 */
[----:B------:R-:W-:Y:S02]  /*4da0*/  FSEL R161, R144, -INF , !P5 ;  /* 0xff80000090a17808 */ /* 0x000fe40006800000 */
[----:B------:R-:W-:Y:S02]  /*4db0*/  FSEL R126, R85, -INF , !P6 ;  /* 0xff800000557e7808 */ /* 0x000fe40007000000 */
[----:B------:R-:W-:Y:S02]  /*4dc0*/  FSEL R144, R77, -INF , !P1 ;  /* 0xff8000004d907808 */ /* 0x000fe40004800000 */
[----:B------:R-:W-:Y:S01]  /*4dd0*/  PLOP3.LUT P6, PT, PT, PT, UP5, 0x40, 0x0 ;  /* 0x000000000000781c */ /* 0x000fe20003fce858 */
[----:B------:R-:W-:Y:S01]  /*4de0*/  UISETP.NE.AND UP5, UPT, UR37, URZ, UPT ;  /* 0x0000003f2500728c */ /* 0x000fe2000bfa5270 */
[----:B------:R-:W-:Y:S01]  /*4df0*/  PLOP3.LUT P5, PT, PT, PT, UP6, 0x40, 0x0 ;  /* 0x000000000000781c */ /* 0x000fe20003fae868 */
[----:B------:R-:W-:Y:S01]  /*4e00*/  UISETP.NE.AND UP6, UPT, UR36, URZ, UPT ;  /* 0x0000003f2400728c */ /* 0x000fe2000bfc5270 */
[----:B------:R-:W-:Y:S01]  /*4e10*/  PLOP3.LUT P1, PT, PT, PT, UP0, 0x40, 0x0 ;  /* 0x000000000000781c */ /* 0x000fe20003f2e808 */
[----:B------:R-:W-:Y:S01]  /*4e20*/  UISETP.NE.AND UP0, UPT, UR33, URZ, UPT ;  /* 0x0000003f2100728c */ /* 0x000fe2000bf05270 */
[----:B------:R-:W-:-:S02]  /*4e30*/  ISETP.GT.AND P0, PT, R3, 0x48, P0 ;  /* 0x000000480300780c */ /* 0x000fc40000704270 */
[C---:B------:R-:W-:Y:S02]  /*4e40*/  ISETP.GT.AND P6, PT, R3.reuse, 0x31, P6 ;  /* 0x000000310300780c */ /* 0x040fe400037c4270 */
[C---:B------:R-:W-:Y:S02]  /*4e50*/  ISETP.GT.AND P5, PT, R3.reuse, 0x38, P5 ;  /* 0x000000380300780c */ /* 0x040fe40002fa4270 */
[C---:B------:R-:W-:Y:S02]  /*4e60*/  ISETP.GT.AND P4, PT, R3.reuse, 0x39, P4 ;  /* 0x000000390300780c */ /* 0x040fe40002784270 */
[C---:B------:R-:W-:Y:S02]  /*4e70*/  ISETP.GT.AND P2, PT, R3.reuse, 0x40, P2 ;  /* 0x000000400300780c */ /* 0x040fe40001744270 */
[----:B------:R-:W-:Y:S02]  /*4e80*/  ISETP.GT.AND P1, PT, R3, 0x41, P1 ;  /* 0x000000410300780c */ /* 0x000fe40000f24270 */
[----:B------:R-:W-:-:S02]  /*4e90*/  ISETP.LT.OR P0, PT, R5, 0x49, P0 ;  /* 0x000000490500780c */ /* 0x000fc40000701670 */
[C---:B------:R-:W-:Y:S02]  /*4ea0*/  ISETP.LT.OR P6, PT, R5.reuse, 0x32, P6 ;  /* 0x000000320500780c */ /* 0x040fe400037c1670 */
[C---:B------:R-:W-:Y:S02]  /*4eb0*/  ISETP.LT.OR P5, PT, R5.reuse, 0x39, P5 ;  /* 0x000000390500780c */ /* 0x040fe40002fa1670 */
[C---:B------:R-:W-:Y:S02]  /*4ec0*/  ISETP.LT.OR P4, PT, R5.reuse, 0x3a, P4 ;  /* 0x0000003a0500780c */ /* 0x040fe40002781670 */
[C---:B------:R-:W-:Y:S02]  /*4ed0*/  ISETP.LT.OR P2, PT, R5.reuse, 0x41, P2 ;  /* 0x000000410500780c */ /* 0x040fe40001741670 */
[----:B------:R-:W-:Y:S02]  /*4ee0*/  ISETP.LT.OR P1, PT, R5, 0x42, P1 ;  /* 0x000000420500780c */ /* 0x000fe40000f21670 */
[----:B------:R-:W-:-:S02]  /*4ef0*/  FSEL R210, R176, -INF , !P0 ;  /* 0xff800000b0d27808 */ /* 0x000fc40004000000 */
[----:B------:R-:W-:Y:S02]  /*4f00*/  PLOP3.LUT P0, PT, PT, PT, UP0, 0x40, 0x0 ;  /* 0x000000000000781c */ /* 0x000fe40003f0e808 */
[----:B------:R-:W-:Y:S02]  /*4f10*/  FSEL R202, R137, -INF , !P6 ;  /* 0xff80000089ca7808 */ /* 0x000fe40007000000 */
[----:B------:R-:W-:Y:S02]  /*4f20*/  FSEL R205, R140, -INF , !P5 ;  /* 0xff8000008ccd7808 */ /* 0x000fe40006800000 */
[----:B------:R-:W-:Y:S02]  /*4f30*/  FSEL R208, R141, -INF , !P4 ;  /* 0xff8000008dd07808 */ /* 0x000fe40006000000 */
[----:B------:R-:W-:Y:S02]  /*4f40*/  FSEL R230, R104, -INF , !P2 ;  /* 0xff80000068e67808 */ /* 0x000fe40005000000 */
[----:B------:R-:W-:-:S02]  /*4f50*/  FSEL R232, R105, -INF , !P1 ;  /* 0xff80000069e87808 */ /* 0x000fc40004800000 */
[----:B------:R-:W-:Y:S02]  /*4f60*/  PLOP3.LUT P6, PT, PT, PT, UP6, 0x40, 0x0 ;  /* 0x000000000000781c */ /* 0x000fe40003fce868 */
[----:B------:R-:W-:Y:S02]  /*4f70*/  PLOP3.LUT P5, PT, PT, PT, UP5, 0x40, 0x0 ;  /* 0x000000000000781c */ /* 0x000fe40003fae858 */
[----:B------:R-:W-:Y:S02]  /*4f80*/  PLOP3.LUT P4, PT, PT, PT, UP4, 0x40, 0x0 ;  /* 0x000000000000781c */ /* 0x000fe40003f8e848 */
[----:B------:R-:W-:Y:S02]  /*4f90*/  PLOP3.LUT P2, PT, PT, PT, UP3, 0x40, 0x0 ;  /* 0x000000000000781c */ /* 0x000fe40003f4e838 */
[----:B------:R-:W-:Y:S02]  /*4fa0*/  PLOP3.LUT P1, PT, PT, PT, UP2, 0x40, 0x0 ;  /* 0x000000000000781c */ /* 0x000fe40003f2e828 */
[----:B------:R-:W-:-:S02]  /*4fb0*/  ISETP.GT.AND P6, PT, R3, 0x49, P6 ;  /* 0x000000490300780c */ /* 0x000fc400037c4270 */
[C---:B------:R-:W-:Y:S02]  /*4fc0*/  ISETP.GT.AND P5, PT, R3.reuse, 0x50, P5 ;  /* 0x000000500300780c */ /* 0x040fe40002fa4270 */
[C---:B------:R-:W-:Y:S02]  /*4fd0*/  ISETP.GT.AND P4, PT, R3.reuse, 0x51, P4 ;  /* 0x000000510300780c */ /* 0x040fe40002784270 */
[C---:B------:R-:W-:Y:S02]  /*4fe0*/  ISETP.GT.AND P2, PT, R3.reuse, 0x58, P2 ;  /* 0x000000580300780c */ /* 0x040fe40001744270 */
[----:B------:R-:W-:Y:S01]  /*4ff0*/  ISETP.GT.AND P1, PT, R3, 0x59, P1 ;  /* 0x000000590300780c */ /* 0x000fe20000f24270 */
[----:B-1----:R-:W-:Y:S01]  /*5000*/  IMAD.IADD R3, R10, 0x1, R6 ;  /* 0x000000010a037824 */ /* 0x002fe200078e0206 */
[C---:B------:R-:W-:Y:S02]  /*5010*/  ISETP.LT.OR P6, PT, R5.reuse, 0x4a, P6 ;  /* 0x0000004a0500780c */ /* 0x040fe400037c1670 */
[----:B------:R-:W-:-:S02]  /*5020*/  ISETP.LT.OR P5, PT, R5, 0x51, P5 ;  /* 0x000000510500780c */ /* 0x000fc40002fa1670 */
[C---:B------:R-:W-:Y:S02]  /*5030*/  ISETP.LT.OR P4, PT, R5.reuse, 0x52, P4 ;  /* 0x000000520500780c */ /* 0x040fe40002781670 */
[C---:B------:R-:W-:Y:S02]  /*5040*/  ISETP.LT.OR P2, PT, R5.reuse, 0x59, P2 ;  /* 0x000000590500780c */ /* 0x040fe40001741670 */
[----:B------:R-:W-:Y:S02]  /*5050*/  ISETP.LT.OR P1, PT, R5, 0x5a, P1 ;  /* 0x0000005a0500780c */ /* 0x000fe40000f21670 */
[----:B------:R-:W-:Y:S01]  /*5060*/  IMNMX R5, R3, R11, PT ;  /* 0x0000000b03057217 */ /* 0x000fe20003800200 */
[----:B------:R-:W-:Y:S01]  /*5070*/  IMAD.IADD R3, R12, 0x1, R6 ;  /* 0x000000010c037824 */ /* 0x000fe200078e0206 */
[----:B------:R-:W-:Y:S02]  /*5080*/  FSEL R209, R177, -INF , !P6 ;  /* 0xff800000b1d17808 */ /* 0x000fe40007000000 */
[----:B------:R-:W-:-:S02]  /*5090*/  FSEL R211, R164, -INF , !P5 ;  /* 0xff800000a4d37808 */ /* 0x000fc40006800000 */
        /* <DEDUP_REMOVED lines=16> */
.L_x_991:
[----:B------:R-:W-:-:S04]  /*51a0*/  MOV R7, c[0x0][0x32c] ;  /* 0x0000cb0000077a02 */ /* 0x000fc80000000f00 */
[----:B------:R-:W-:-:S13]  /*51b0*/  ISETP.NE.AND P0, PT, R7, 0x1, PT ;  /* 0x000000010700780c */ /* 0x000fda0003f05270 */
[----:B------:R-:W-:-:S05]  /*51c0*/  @P0 IMAD.HI.U32 R7, R6, c[0x0][0x330], RZ ;  /* 0x0000cc0006070a27 */ /* 0x000fca00078e00ff */
[----:B------:R-:W-:Y:S02]  /*51d0*/  @P0 SHF.R.U32.HI R6, RZ, c[0x0][0x334], R7 ;  /* 0x0000cd00ff060a19 */ /* 0x000fe40000011607 */
.L_x_992:
[----:B------:R-:W-:Y:S05]  /*51e0*/  BSYNC B0 ;  /* 0x0000000000007941 */ /* 0x000fea0003800000 */
.L_x_990:
[----:B------:R-:W-:-:S05]  /*51f0*/  IMAD R6, R6, c[0x0][0x32c], R13 ;  /* 0x0000cb0006067a24 */ /* 0x000fca00078e020d */
[----:B------:R-:W-:Y:S02]  /*5200*/  IADD3 R7, R6, c[0x0][0x32c], RZ ;  /* 0x0000cb0006077a10 */ /* 0x000fe40007ffe0ff */
[----:B------:R-:W-:Y:S02]  /*5210*/  IMNMX R3, R3, R6, !PT ;  /* 0x0000000603037217 */ /* 0x000fe40007800200 */
[----:B------:R-:W-:Y:S02]  /*5220*/  IMNMX R5, R5, R7, PT ;  /* 0x0000000705057217 */ /* 0x000fe40003800200 */
.L_x_989:
[----:B------:R-:W-:Y:S01]  /*5230*/  FMNMX.FTZ R7, R17, R18, !PT ;  /* 0x0000001211077209 */ /* 0x000fe20007810000 */
        /* <DEDUP_REMOVED lines=34> */
[--C-:B------:R-:W-:Y:S01]  /*5460*/  IMAD R214, R4, 0x2, R213.reuse ;  /* 0x0000000204d67824 */ /* 0x100fe200078e02d5 */
[----:B------:R-:W-:Y:S01]  /*5470*/  FMNMX.FTZ R130, R41, R130, !PT ;  /* 0x0000008229827209 */ /* 0x000fe20007810000 */
[----:B------:R-:W-:Y:S01]  /*5480*/  IMAD R216, R2, 0x2, R213 ;  /* 0x0000000202d87824 */ /* 0x000fe200078e02d5 */
        /* <DEDUP_REMOVED lines=43> */
[----:B------:R-:W-:Y:S02]  /*5740*/  ISETP.LT.OR P6, PT, R5, 0x1, P6 ;  /* 0x000000010500780c */ /* 0x000fe400037c1670 */
[----:B------:R-:W-:Y:S01]  /*5750*/  PLOP3.LUT P2, PT, PT, PT, UP0, 0x40, 0x0 ;  /* 0x000000000000781c */ /* 0x000fe20003f4e808 */
[----:B------:R-:W-:Y:S01]  /*5760*/  UISETP.NE.AND UP0, UPT, UR23, URZ, UPT ;  /* 0x0000003f1700728c */ /* 0x000fe2000bf05270 */
[----:B------:R-:W-:-:S02]  /*5770*/  FSEL R114, R158, -INF , !P6 ;  /* 0xff8000009e727808 */ /* 0x000fc40007000000 */
[----:B------:R-:W-:Y:S01]  /*5780*/  PLOP3.LUT P6, PT, PT, PT, UP2, 0x40, 0x0 ;  /* 0x000000000000781c */ /* 0x000fe20003fce828 */
[----:B------:R-:W-:Y:S01]  /*5790*/  UISETP.NE.AND UP2, UPT, UR21, URZ, UPT ;  /* 0x0000003f1500728c */ /* 0x000fe2000bf45270 */
[----:B------:R-:W-:Y:S02]  /*57a0*/  ISETP.LT.OR P4, PT, R5, 0x9, P4 ;  /* 0x000000090500780c */ /* 0x000fe40002781670 */
[----:B------:R-:W-:Y:S02]  /*57b0*/  ISETP.GT.AND P6, PT, R3, 0x18, P6 ;  /* 0x000000180300780c */ /* 0x000fe400037c4270 */
[----:B------:R-:W-:Y:S02]  /*57c0*/  FSEL R117, R134, -INF , !P4 ;  /* 0xff80000086757808 */ /* 0x000fe40006000000 */
[----:B------:R-:W-:Y:S01]  /*57d0*/  PLOP3.LUT P4, PT, PT, PT, UP0, 0x40, 0x0 ;  /* 0x000000000000781c */ /* 0x000fe20003f8e808 */
[----:B------:R-:W-:Y:S01]  /*57e0*/  UISETP.NE.AND UP0, UPT, UR19, URZ, UPT ;  /* 0x0000003f1300728c */ /* 0x000fe2000bf05270 */
[----:B------:R-:W-:-:S02]  /*57f0*/  ISETP.LT.OR P6, PT, R5, 0x19, P6 ;  /* 0x000000190500780c */ /* 0x000fc400037c1670 */
[----:B-1----:R-:W-:Y:S02]  /*5800*/  FMNMX.FTZ R130, R130, R6, !PT ;  /* 0x0000000682827209 */ /* 0x002fe40007810000 */
[----:B------:R-:W-:Y:S02]  /*5810*/  FSEL R125, R86, -INF , !P6 ;  /* 0xff800000567d7808 */ /* 0x000fe40007000000 */
[----:B--2---:R-:W-:Y:S01]  /*5820*/  FMNMX.FTZ R129, R129, R7, !PT ;  /* 0x0000000781817209 */ /* 0x004fe20007810000 */
[----:B------:R-:W1:Y:S01]  /*5830*/  SHFL.BFLY PT, R6, R130, 0x1, 0x1f ;  /* 0x0c201f0082067f89 */ /* 0x000e6200000e0000 */
[----:B------:R-:W-:Y:S01]  /*5840*/  PLOP3.LUT P6, PT, PT, PT, UP0, 0x40, 0x0 ;  /* 0x000000000000781c */ /* 0x000fe20003fce808 */
[----:B------:R-:W-:Y:S01]  /*5850*/  UISETP.NE.AND UP0, UPT, UR14, URZ, UPT ;  /* 0x0000003f0e00728c */ /* 0x000fe2000bf05270 */
[C---:B------:R-:W-:Y:S01]  /*5860*/  ISETP.GT.AND P2, PT, R3.reuse, 0x9, P2 ;  /* 0x000000090300780c */ /* 0x040fe20001744270 */
[----:B------:R-:W2:Y:S01]  /*5870*/  SHFL.BFLY PT, R7, R129, 0x1, 0x1f ;  /* 0x0c201f0081077f89 */ /* 0x000ea200000e0000 */
[----:B------:R-:W-:-:S02]  /*5880*/  ISETP.GT.AND P6, PT, R3, 0x30, P6 ;  /* 0x000000300300780c */ /* 0x000fc400037c4270 */
[----:B------:R-:W-:Y:S01]  /*5890*/  PLOP3.LUT P0, PT, PT, PT, UP3, 0x40, 0x0 ;  /* 0x000000000000781c */ /* 0x000fe20003f0e838 */
[----:B------:R-:W-:Y:S01]  /*58a0*/  UISETP.NE.AND UP3, UPT, UR22, URZ, UPT ;  /* 0x0000003f1600728c */ /* 0x000fe2000bf65270 */
[C---:B------:R-:W-:Y:S02]  /*58b0*/  ISETP.LT.OR P6, PT, R5.reuse, 0x31, P6 ;  /* 0x000000310500780c */ /* 0x040fe400037c1670 */
[----:B------:R-:W-:Y:S02]  /*58c0*/  ISETP.LT.OR P2, PT, R5, 0xa, P2 ;  /* 0x0000000a0500780c */ /* 0x000fe40001741670 */
[----:B------:R-:W-:Y:S02]  /*58d0*/  FSEL R185, R138, -INF , !P6 ;  /* 0xff8000008ab97808 */ /* 0x000fe40007000000 */
[----:B------:R-:W-:Y:S02]  /*58e0*/  ISETP.GT.AND P4, PT, R3, 0x20, P4 ;  /* 0x000000200300780c */ /* 0x000fe40002784270 */
[----:B------:R-:W-:-:S02]  /*58f0*/  FSEL R118, R135, -INF , !P2 ;  /* 0xff80000087767808 */ /* 0x000fc40005000000 */
[----:B------:R-:W-:Y:S01]  /*5900*/  PLOP3.LUT P2, PT, PT, PT, UP3, 0x40, 0x0 ;  /* 0x000000000000781c */ /* 0x000fe20003f4e838 */
[----:B------:R-:W-:Y:S01]  /*5910*/  UISETP.NE.AND UP3, UPT, UR17, URZ, UPT ;  /* 0x0000003f1100728c */ /* 0x000fe2000bf65270 */
[----:B------:R-:W-:Y:S01]  /*5920*/  ISETP.LT.OR P4, PT, R5, 0x21, P4 ;  /* 0x000000210500780c */ /* 0x000fe20002781670 */
[----:B------:R-:W-:Y:S01]  /*5930*/  LDSM.16.MT88.4 R132, [R216+0x1900] ;  /* 0x00190000d884783b */ /* 0x000fe20000004200 */
[----:B------:R-:W-:Y:S01]  /*5940*/  PLOP3.LUT P5, PT, PT, PT, UP6, 0x40, 0x0 ;  /* 0x000000000000781c */ /* 0x000fe20003fae868 */
[----:B------:R-:W-:Y:S01]  /*5950*/  UISETP.NE.AND UP6, UPT, UR32, URZ, UPT ;  /* 0x0000003f2000728c */ /* 0x000fe2000bfc5270 */
[----:B-1----:R-:W-:Y:S02]  /*5960*/  FMNMX.FTZ R130, R130, R6, !PT ;  /* 0x0000000682827209 */ /* 0x002fe40007810000 */
[----:B------:R-:W-:Y:S02]  /*5970*/  FSEL R146, R146, -INF , !P4 ;  /* 0xff80000092927808 */ /* 0x000fe40006000000 */
[----:B--2---:R-:W-:Y:S01]  /*5980*/  FMNMX.FTZ R129, R129, R7, !PT ;  /* 0x0000000781817209 */ /* 0x004fe20007810000 */
[C---:B------:R-:W-:Y:S01]  /*5990*/  FMUL.FTZ R7, R130.reuse, c[0x0][0x2d0] ;  /* 0x0000b40082077a20 */ /* 0x040fe20000410000 */
[----:B------:R-:W-:-:S02]  /*59a0*/  FSETP.NEU.FTZ.AND P6, PT, R130, -INF , PT ;  /* 0xff8000008200780b */ /* 0x000fc40003fdd000 */
[----:B------:R-:W-:Y:S01]  /*59b0*/  PLOP3.LUT P4, PT, PT, PT, UP3, 0x40, 0x0 ;  /* 0x000000000000781c */ /* 0x000fe20003f8e838 */
[----:B------:R-:W-:Y:S01]  /*59c0*/  FMUL.FTZ R6, R129, c[0x0][0x2d0] ;  /* 0x0000b40081067a20 */ /* 0x000fe20000410000 */
[----:B------:R-:W-:Y:S01]  /*59d0*/  FSEL R7, R7, RZ, P6 ;  /* 0x000000ff07077208 */ /* 0x000fe20003000000 */
[----:B------:R-:W-:Y:S01]  /*59e0*/  UISETP.NE.AND UP3, UPT, UR24, URZ, UPT ;  /* 0x0000003f1800728c */ /* 0x000fe2000bf65270 */
[----:B------:R-:W-:Y:S02]  /*59f0*/  FSETP.NEU.FTZ.AND P6, PT, R129, -INF , PT ;  /* 0xff8000008100780b */ /* 0x000fe40003fdd000 */
[----:B------:R-:W-:Y:S01]  /*5a00*/  PLOP3.LUT P1, PT, PT, PT, UP1, 0x40, 0x0 ;  /* 0x000000000000781c */ /* 0x000fe20003f2e818 */
[----:B------:R-:W-:Y:S01]  /*5a10*/  UISETP.NE.AND UP1, UPT, UR20, URZ, UPT ;  /* 0x0000003f1400728c */ /* 0x000fe2000bf25270 */
[----:B------:R-:W-:Y:S01]  /*5a20*/  FSEL R6, R6, RZ, P6 ;  /* 0x000000ff06067208 */ /* 0x000fe20003000000 */
[----:B------:R-:W-:Y:S01]  /*5a30*/  FFMA.FTZ R8, R17, c[0x0][0x2d0], -R7 ;  /* 0x0000b40011087a23 */ /* 0x000fe20000010807 */
[----:B------:R-:W-:-:S02]  /*5a40*/  ISETP.GT.AND P4, PT, R3, 0x38, P4 ;  /* 0x000000380300780c */ /* 0x000fc40002784270 */
[C---:B------:R-:W-:Y:S01]  /*5a50*/  ISETP.GT.AND P5, PT, R3.reuse, 0x1, P5 ;  /* 0x000000010300780c */ /* 0x040fe20002fa4270 */
[----:B------:R-:W-:Y:S01]  /*5a60*/  FFMA.FTZ R0, R16, c[0x0][0x2d0], -R6 ;  /* 0x0000b40010007a23 */ /* 0x000fe20000010806 */
[C---:B------:R-:W-:Y:S01]  /*5a70*/  ISETP.GT.AND P1, PT, R3.reuse, 0x10, P1 ;  /* 0x000000100300780c */ /* 0x040fe20000f24270 */
[----:B------:R1:W-:Y:S01]  /*5a80*/  MUFU.EX2 R152, R8 ;  /* 0x0000000800987308 */ /* 0x0003e20000000800 */
[----:B------:R-:W-:Y:S02]  /*5a90*/  ISETP.GT.AND P0, PT, R3, 0x11, P0 ;  /* 0x000000110300780c */ /* 0x000fe40000704270 */
[C---:B------:R-:W-:Y:S02]  /*5aa0*/  ISETP.LT.OR P4, PT, R5.reuse, 0x39, P4 ;  /* 0x000000390500780c */ /* 0x040fe40002781670 */
[C---:B------:R-:W-:Y:S02]  /*5ab0*/  ISETP.LT.OR P5, PT, R5.reuse, 0x2, P5 ;  /* 0x000000020500780c */ /* 0x040fe40002fa1670 */
[C---:B------:R-:W-:Y:S01]  /*5ac0*/  ISETP.LT.OR P1, PT, R5.reuse, 0x11, P1 ;  /* 0x000000110500780c */ /* 0x040fe20000f21670 */
[----:B------:R2:W-:Y:S01]  /*5ad0*/  MUFU.EX2 R172, R0 ;  /* 0x0000000000ac7308 */ /* 0x0005e20000000800 */
[----:B------:R-:W-:-:S02]  /*5ae0*/  ISETP.LT.OR P0, PT, R5, 0x12, P0 ;  /* 0x000000120500780c */ /* 0x000fc40000701670 */
[----:B------:R-:W-:Y:S02]  /*5af0*/  FSEL R186, R142, -INF , !P4 ;  /* 0xff8000008eba7808 */ /* 0x000fe40006000000 */
[----:B------:R-:W-:Y:S02]  /*5b00*/  FSEL R115, R159, -INF , !P5 ;  /* 0xff8000009f737808 */ /* 0x000fe40006800000 */
[----:B------:R-:W-:Y:S01]  /*5b10*/  FSEL R120, R150, -INF , !P1 ;  /* 0xff80000096787808 */ /* 0x000fe20004800000 */
[----:B-1----:R-:W-:Y:S01]  /*5b20*/  FFMA.FTZ R8, R18, c[0x0][0x2d0], -R7 ;  /* 0x0000b40012087a23 */ /* 0x002fe20000010807 */
[----:B------:R-:W-:Y:S01]  /*5b30*/  FSEL R123, R151, -INF , !P0 ;  /* 0xff800000977b7808 */ /* 0x000fe20004000000 */
[----:B------:R-:W-:Y:S01]  /*5b40*/  LDSM.16.MT88.4 R156, [R213+0x1900] ;  /* 0x00190000d59c783b */ /* 0x000fe20000004200 */
[----:B------:R-:W-:Y:S01]  /*5b50*/  PLOP3.LUT P5, PT, PT, PT, UP4, 0x40, 0x0 ;  /* 0x000000000000781c */ /* 0x000fe20003fae848 */
[----:B------:R-:W-:Y:S01]  /*5b60*/  UISETP.NE.AND UP4, UPT, UR18, URZ, UPT ;  /* 0x0000003f1200728c */ /* 0x000fe2000bf85270 */
[----:B------:R-:W-:Y:S01]  /*5b70*/  PLOP3.LUT P1, PT, PT, PT, UP2, 0x40, 0x0 ;  /* 0x000000000000781c */ /* 0x000fe20003f2e828 */
[----:B------:R-:W-:Y:S01]  /*5b80*/  UISETP.NE.AND UP2, UPT, UR16, URZ, UPT ;  /* 0x0000003f1000728c */ /* 0x000fe2000bf45270 */
[----:B------:R-:W-:Y:S01]  /*5b90*/  PLOP3.LUT P0, PT, PT, PT, UP1, 0x40, 0x0 ;  /* 0x000000000000781c */ /* 0x000fe20003f0e818 */
[----:B--2---:R-:W-:Y:S01]  /*5ba0*/  FFMA.FTZ R0, R19, c[0x0][0x2d0], -R6 ;  /* 0x0000b40013007a23 */ /* 0x004fe20000010806 */
[----:B------:R-:W-:Y:S01]  /*5bb0*/  FMNMX.FTZ R2, R74, R109, !PT ;  /* 0x0000006d4a027209 */ /* 0x000fe20007810000 */
[----:B------:R-:W-:Y:S01]  /*5bc0*/  UISETP.NE.AND UP1, UPT, UR15, URZ, UPT ;  /* 0x0000003f0f00728c */ /* 0x000fe2000bf25270 */
[C---:B------:R-:W-:Y:S01]  /*5bd0*/  ISETP.GT.AND P5, PT, R3.reuse, 0x19, P5 ;  /* 0x000000190300780c */ /* 0x040fe20002fa4270 */
[----:B------:R1:W-:Y:S01]  /*5be0*/  MUFU.EX2 R149, R0 ;  /* 0x0000000000957308 */ /* 0x0003e20000000800 */
[C---:B------:R-:W-:Y:S01]  /*5bf0*/  ISETP.GT.AND P2, PT, R3.reuse, 0x21, P2 ;  /* 0x000000210300780c */ /* 0x040fe20001744270 */
[----:B------:R-:W-:Y:S01]  /*5c00*/  ULDC.64 UR14, c[0x0][0x2c8] ;  /* 0x0000b200000e7ab9 */ /* 0x000fe20000000a00 */
[C---:B------:R-:W-:Y:S01]  /*5c10*/  ISETP.GT.AND P1, PT, R3.reuse, 0x28, P1 ;  /* 0x000000280300780c */ /* 0x040fe20000f24270 */
[----:B------:R-:W-:Y:S01]  /*5c20*/  UIMAD.WIDE.U32 UR16, UR11, UR14, URZ ;  /* 0x0000000e0b1072a5 */ /* 0x000fe2000f8e003f */
[----:B------:R-:W-:-:S02]  /*5c30*/  ISETP.GT.AND P0, PT, R3, 0x29, P0 ;  /* 0x000000290300780c */ /* 0x000fc40000704270 */
[----:B------:R-:W-:Y:S01]  /*5c40*/  FMNMX.FTZ R2, R112, R2, !PT ;  /* 0x0000000270027209 */ /* 0x000fe20007810000 */
[----:B------:R2:W3:Y:S01]  /*5c50*/  MUFU.EX2 R169, R8 ;  /* 0x0000000800a97308 */ /* 0x0004e20000000800 */
[C---:B------:R-:W-:Y:S02]  /*5c60*/  ISETP.LT.OR P5, PT, R5.reuse, 0x1a, P5 ;  /* 0x0000001a0500780c */ /* 0x040fe40002fa1670 */
[C---:B------:R-:W-:Y:S02]  /*5c70*/  ISETP.LT.OR P2, PT, R5.reuse, 0x22, P2 ;  /* 0x000000220500780c */ /* 0x040fe40001741670 */
[C---:B------:R-:W-:Y:S02]  /*5c80*/  ISETP.LT.OR P1, PT, R5.reuse, 0x29, P1 ;  /* 0x000000290500780c */ /* 0x040fe40000f21670 */
[----:B------:R-:W-:Y:S01]  /*5c90*/  ISETP.LT.OR P0, PT, R5, 0x2a, P0 ;  /* 0x0000002a0500780c */ /* 0x000fe20000701670 */
[----:B-1----:R-:W-:Y:S01]  /*5ca0*/  FFMA.FTZ R0, R22, c[0x0][0x2d0], -R7 ;  /* 0x0000b40016007a23 */ /* 0x002fe20000010807 */
[----:B------:R-:W-:-:S02]  /*5cb0*/  FSEL R127, R87, -INF , !P5 ;  /* 0xff800000577f7808 */ /* 0x000fc40006800000 */
[----:B------:R-:W-:Y:S01]  /*5cc0*/  FSEL R147, R147, -INF , !P2 ;  /* 0xff80000093937808 */ /* 0x000fe20005000000 */
[----:B------:R1:W-:Y:S01]  /*5cd0*/  MUFU.EX2 R142, R0 ;  /* 0x00000000008e7308 */ /* 0x0003e20000000800 */
[----:B------:R-:W-:Y:S01]  /*5ce0*/  FSEL R131, R78, -INF , !P1 ;  /* 0xff8000004e837808 */ /* 0x000fe20004800000 */
[----:B------:R-:W-:Y:S01]  /*5cf0*/  LDSM.16.MT88.4 R84, [R214+0x900] ;  /* 0x00090000d654783b */ /* 0x000fe20000004200 */
[----:B------:R-:W-:Y:S01]  /*5d00*/  FSEL R140, R79, -INF , !P0 ;  /* 0xff8000004f8c7808 */ /* 0x000fe20004000000 */
[--C-:B--2---:R-:W-:Y:S01]  /*5d10*/  FFMA.FTZ R8, R20, c[0x0][0x2d0], -R7.reuse ;  /* 0x0000b40014087a23 */ /* 0x104fe20000010807 */
[----:B------:R-:W-:Y:S01]  /*5d20*/  PLOP3.LUT P5, PT, PT, PT, UP4, 0x40, 0x0 ;  /* 0x000000000000781c */ /* 0x000fe20003fae848 */
[----:B------:R-:W-:Y:S01]  /*5d30*/  UISETP.NE.AND UP4, UPT, UR29, URZ, UPT ;  /* 0x0000003f1d00728c */ /* 0x000fe2000bf85270 */
[----:B------:R-:W-:Y:S01]  /*5d40*/  PLOP3.LUT P2, PT, PT, PT, UP2, 0x40, 0x0 ;  /* 0x000000000000781c */ /* 0x000fe20003f4e828 */
[----:B------:R-:W-:Y:S01]  /*5d50*/  UISETP.NE.AND UP2, UPT, UR26, URZ, UPT ;  /* 0x0000003f1a00728c */ /* 0x000fe2000bf45270 */
[----:B------:R-:W-:Y:S01]  /*5d60*/  PLOP3.LUT P1, PT, PT, PT, UP1, 0x40, 0x0 ;  /* 0x000000000000781c */ /* 0x000fe20003f2e818 */
[----:B------:R-:W2:Y:S01]  /*5d70*/  LDSM.16.MT88.4 R76, [R213+0x100] ;  /* 0x00010000d54c783b */ /* 0x000ea20000004200 */
[----:B------:R-:W-:Y:S01]  /*5d80*/  PLOP3.LUT P0, PT, PT, PT, UP0, 0x40, 0x0 ;  /* 0x000000000000781c */ /* 0x000fe20003f0e808 */
[----:B------:R-:W-:Y:S01]  /*5d90*/  UISETP.NE.AND UP0, UPT, UR13, URZ, UPT ;  /* 0x0000003f0d00728c */ /* 0x000fe2000bf05270 */
[C---:B------:R-:W-:Y:S01]  /*5da0*/  ISETP.GT.AND P5, PT, R3.reuse, 0x31, P5 ;  /* 0x000000310300780c */ /* 0x040fe20002fa4270 */
[----:B------:R4:W-:Y:S01]  /*5db0*/  MUFU.EX2 R177, R8 ;  /* 0x0000000800b17308 */ /* 0x0009e20000000800 */
[----:B------:R-:W-:Y:S01]  /*5dc0*/  ISETP.GT.AND P2, PT, R3, 0x39, P2 ;  /* 0x000000390300780c */ /* 0x000fe20001744270 */
[----:B-1----:R-:W-:Y:S01]  /*5dd0*/  FFMA.FTZ R0, R23, c[0x0][0x2d0], -R7 ;  /* 0x0000b40017007a23 */ /* 0x002fe20000010807 */
[C---:B------:R-:W-:Y:S01]  /*5de0*/  ISETP.GT.AND P1, PT, R3.reuse, 0x40, P1 ;  /* 0x000000400300780c */ /* 0x040fe20000f24270 */
[----:B------:R-:W-:Y:S01]  /*5df0*/  UISETP.NE.AND UP1, UPT, UR25, URZ, UPT ;  /* 0x0000003f1900728c */ /* 0x000fe2000bf25270 */
[----:B------:R-:W-:-:S02]  /*5e00*/  ISETP.GT.AND P0, PT, R3, 0x41, P0 ;  /* 0x000000410300780c */ /* 0x000fc40000704270 */
[C---:B------:R-:W-:Y:S01]  /*5e10*/  ISETP.LT.OR P5, PT, R5.reuse, 0x32, P5 ;  /* 0x000000320500780c */ /* 0x040fe20002fa1670 */
[----:B------:R1:W-:Y:S01]  /*5e20*/  MUFU.EX2 R237, R0 ;  /* 0x0000000000ed7308 */ /* 0x0003e20000000800 */
[C---:B------:R-:W-:Y:S02]  /*5e30*/  ISETP.LT.OR P2, PT, R5.reuse, 0x3a, P2 ;  /* 0x0000003a0500780c */ /* 0x040fe40001741670 */
[C---:B------:R-:W-:Y:S02]  /*5e40*/  ISETP.LT.OR P1, PT, R5.reuse, 0x41, P1 ;  /* 0x000000410500780c */ /* 0x040fe40000f21670 */
[----:B------:R-:W-:Y:S02]  /*5e50*/  ISETP.LT.OR P0, PT, R5, 0x42, P0 ;  /* 0x000000420500780c */ /* 0x000fe40000701670 */
[----:B------:R-:W-:Y:S01]  /*5e60*/  FSEL R187, R139, -INF , !P5 ;  /* 0xff8000008bbb7808 */ /* 0x000fe20006800000 */
[--C-:B----4-:R-:W-:Y:S01]  /*5e70*/  FFMA.FTZ R8, R21, c[0x0][0x2d0], -R7.reuse ;  /* 0x0000b40015087a23 */ /* 0x110fe20000010807 */
[----:B------:R-:W-:Y:S01]  /*5e80*/  FSEL R188, R143, -INF , !P2 ;  /* 0xff8000008fbc7808 */ /* 0x000fe20005000000 */
[----:B------:R-:W-:Y:S01]  /*5e90*/  @UP1 UMOV UR13, UR17 ;  /* 0x00000011000d1c82 */ /* 0x000fe20008000000 */
[----:B------:R-:W-:Y:S01]  /*5ea0*/  FSEL R201, R106, -INF , !P1 ;  /* 0xff8000006ac97808 */ /* 0x000fe20004800000 */
[----:B------:R4:W5:Y:S01]  /*5eb0*/  MUFU.EX2 R136, R8 ;  /* 0x0000000800887308 */ /* 0x0009620000000800 */
[----:B------:R-:W-:Y:S01]  /*5ec0*/  FSEL R200, R107, -INF , !P0 ;  /* 0xff8000006bc87808 */ /* 0x000fe20004000000 */
[----:B------:R-:W-:Y:S01]  /*5ed0*/  @UP1 USHF.R.U32.HI UR11, URZ, UR15, UR13 ;  /* 0x0000000f3f0b1299 */ /* 0x000fe2000801160d */
[----:B------:R-:W-:Y:S01]  /*5ee0*/  PLOP3.LUT P6, PT, PT, PT, UP0, 0x40, 0x0 ;  /* 0x000000000000781c */ /* 0x000fe20003fce808 */
[----:B-1----:R-:W-:Y:S01]  /*5ef0*/  FFMA.FTZ R0, R24, c[0x0][0x2d0], -R7 ;  /* 0x0000b40018007a23 */ /* 0x002fe20000010807 */
[----:B------:R-:W-:Y:S01]  /*5f00*/  PLOP3.LUT P5, PT, PT, PT, UP6, 0x40, 0x0 ;  /* 0x000000000000781c */ /* 0x000fe20003fae868 */
[----:B------:R-:W1:Y:S01]  /*5f10*/  LDSM.16.MT88.4 R104, [R213+0x900] ;  /* 0x00090000d568783b */ /* 0x000e620000004200 */
[----:B------:R-:W-:Y:S01]  /*5f20*/  PLOP3.LUT P4, PT, PT, PT, UP5, 0x40, 0x0 ;  /* 0x000000000000781c */ /* 0x000fe20003f8e858 */
[----:B------:R2:W-:Y:S01]  /*5f30*/  MUFU.EX2 R165, R0 ;  /* 0x0000000000a57308 */ /* 0x0005e20000000800 */
[----:B------:R-:W-:Y:S01]  /*5f40*/  PLOP3.LUT P2, PT, PT, PT, UP4, 0x40, 0x0 ;  /* 0x000000000000781c */ /* 0x000fe20003f4e848 */
[----:B------:R-:W-:Y:S01]  /*5f50*/  UISETP.NE.AND UP0, UPT, UR27, URZ, UPT ;  /* 0x0000003f1b00728c */ /* 0x000fe2000bf05270 */
[----:B------:R-:W-:Y:S01]  /*5f60*/  PLOP3.LUT P1, PT, PT, PT, UP3, 0x40, 0x0 ;  /* 0x000000000000781c */ /* 0x000fe20003f2e838 */
[----:B------:R-:W-:Y:S01]  /*5f70*/  UIADD3 UR13, UR6, -0x2, URZ ;  /* 0xfffffffe060d7890 */ /* 0x000fe2000fffe03f */
[----:B------:R-:W-:Y:S01]  /*5f80*/  PLOP3.LUT P0, PT, PT, PT, UP2, 0x40, 0x0 ;  /* 0x000000000000781c */ /* 0x000fe20003f0e828 */
[----:B------:R-:W-:Y:S01]  /*5f90*/  UIADD3 UR14, UR5, UR11, URZ ;  /* 0x0000000b050e7290 */ /* 0x000fe2000fffe03f */
[C---:B------:R-:W-:Y:S01]  /*5fa0*/  ISETP.GT.AND P6, PT, R3.reuse, 0x48, P6 ;  /* 0x000000480300780c */ /* 0x040fe200037c4270 */
[----:B----4-:R-:W-:Y:S01]  /*5fb0*/  FFMA.FTZ R8, R14, c[0x0][0x2d0], -R6 ;  /* 0x0000b4000e087a23 */ /* 0x010fe20000010806 */
[C---:B------:R-:W-:Y:S01]  /*5fc0*/  ISETP.GT.AND P5, PT, R3.reuse, 0x49, P5 ;  /* 0x000000490300780c */ /* 0x040fe20002fa4270 */
[----:B------:R-:W-:Y:S01]  /*5fd0*/  ULDC UR6, c[0x0][0x328] ;  /* 0x0000ca0000067ab9 */ /* 0x000fe20000000800 */
[C---:B------:R-:W-:Y:S01]  /*5fe0*/  ISETP.GT.AND P4, PT, R3.reuse, 0x50, P4 ;  /* 0x000000500300780c */ /* 0x040fe20002784270 */
[----:B------:R4:W-:Y:S01]  /*5ff0*/  MUFU.EX2 R238, R8 ;  /* 0x0000000800ee7308 */ /* 0x0009e20000000800 */
[C---:B------:R-:W-:Y:S01]  /*6000*/  ISETP.GT.AND P2, PT, R3.reuse, 0x51, P2 ;  /* 0x000000510300780c */ /* 0x040fe20001744270 */
[----:B------:R-:W-:Y:S01]  /*6010*/  UIADD3 UR6, UR14, UR6, URZ ;  /* 0x000000060e067290 */ /* 0x000fe2000fffe03f */
[----:B------:R-:W-:-:S02]  /*6020*/  ISETP.GT.AND P1, PT, R3, 0x58, P1 ;  /* 0x000000580300780c */ /* 0x000fc40000f24270 */
[----:B--2---:R-:W-:Y:S01]  /*6030*/  FMNMX.FTZ R0, R116, R2, !PT ;  /* 0x0000000274007209 */ /* 0x004fe20007810000 */
[----:B------:R-:W-:Y:S01]  /*6040*/  FFMA.FTZ R2, R26, c[0x0][0x2d0], -R7 ;  /* 0x0000b4001a027a23 */ /* 0x000fe20000010807 */
[----:B------:R-:W-:Y:S02]  /*6050*/  ISETP.GT.AND P0, PT, R3, 0x59, P0 ;  /* 0x000000590300780c */ /* 0x000fe40000704270 */
[----:B------:R-:W-:Y:S01]  /*6060*/  FMNMX.FTZ R0, R121, R0, !PT ;  /* 0x0000000079007209 */ /* 0x000fe20007810000 */
[----:B------:R2:W-:Y:S01]  /*6070*/  MUFU.EX2 R176, R2 ;  /* 0x0000000200b07308 */ /* 0x0005e20000000800 */
[----:B------:R-:W-:Y:S02]  /*6080*/  FMNMX.FTZ R3, R114, R115, !PT ;  /* 0x0000007372037209 */ /* 0x000fe40007810000 */
[----:B------:R-:W-:Y:S02]  /*6090*/  FMNMX.FTZ R0, R122, R0, !PT ;  /* 0x000000007a007209 */ /* 0x000fe40007810000 */
[----:B------:R-:W-:Y:S01]  /*60a0*/  FMNMX.FTZ R3, R117, R3, !PT ;  /* 0x0000000375037209 */ /* 0x000fe20007810000 */
[----:B----4-:R-:W-:Y:S01]  /*60b0*/  FFMA.FTZ R8, R15, c[0x0][0x2d0], -R6 ;  /* 0x0000b4000f087a23 */ /* 0x010fe20000010806 */
[----:B------:R-:W-:-:S02]  /*60c0*/  FMNMX.FTZ R0, R124, R0, !PT ;  /* 0x000000007c007209 */ /* 0x000fc40007810000 */
[----:B------:R-:W-:Y:S01]  /*60d0*/  FMNMX.FTZ R3, R118, R3, !PT ;  /* 0x0000000376037209 */ /* 0x000fe20007810000 */
[----:B------:R-:W4:Y:S01]  /*60e0*/  MUFU.EX2 R153, R8 ;  /* 0x0000000800997308 */ /* 0x000f220000000800 */
[----:B------:R-:W-:Y:S02]  /*60f0*/  FMNMX.FTZ R0, R126, R0, !PT ;  /* 0x000000007e007209 */ /* 0x000fe40007810000 */
[----:B------:R-:W-:Y:S02]  /*6100*/  FMNMX.FTZ R3, R120, R3, !PT ;  /* 0x0000000378037209 */ /* 0x000fe40007810000 */
[----:B------:R-:W-:Y:S01]  /*6110*/  FMNMX.FTZ R0, R161, R0, !PT ;  /* 0x00000000a1007209 */ /* 0x000fe20007810000 */
[----:B--2---:R-:W-:Y:S01]  /*6120*/  FFMA.FTZ R2, R25, c[0x0][0x2d0], -R6 ;  /* 0x0000b40019027a23 */ /* 0x004fe20000010806 */
[----:B------:R-:W-:Y:S02]  /*6130*/  FMNMX.FTZ R3, R123, R3, !PT ;  /* 0x000000037b037209 */ /* 0x000fe40007810000 */
[----:B------:R-:W-:Y:S01]  /*6140*/  FMNMX.FTZ R0, R160, R0, !PT ;  /* 0x00000000a0007209 */ /* 0x000fe20007810000 */
[----:B------:R2:W-:Y:S01]  /*6150*/  MUFU.EX2 R170, R2 ;  /* 0x0000000200aa7308 */ /* 0x0005e20000000800 */
[----:B------:R-:W-:-:S02]  /*6160*/  ISETP.LT.OR P6, PT, R5, 0x49, P6 ;  /* 0x000000490500780c */ /* 0x000fc400037c1670 */
[----:B------:R-:W-:Y:S02]  /*6170*/  FMNMX.FTZ R0, R145, R0, !PT ;  /* 0x0000000091007209 */ /* 0x000fe40007810000 */
[C---:B------:R-:W-:Y:S02]  /*6180*/  ISETP.LT.OR P5, PT, R5.reuse, 0x4a, P5 ;  /* 0x0000004a0500780c */ /* 0x040fe40002fa1670 */
[----:B------:R-:W-:Y:S02]  /*6190*/  FMNMX.FTZ R0, R144, R0, !PT ;  /* 0x0000000090007209 */ /* 0x000fe40007810000 */
[----:B------:R-:W-:Y:S02]  /*61a0*/  FSEL R180, R178, -INF , !P6 ;  /* 0xff800000b2b47808 */ /* 0x000fe40007000000 */
[----:B------:R-:W-:Y:S02]  /*61b0*/  FMNMX.FTZ R0, R198, R0, !PT ;  /* 0x00000000c6007209 */ /* 0x000fe40007810000 */
[----:B------:R-:W-:-:S02]  /*61c0*/  ISETP.LT.OR P4, PT, R5, 0x51, P4 ;  /* 0x000000510500780c */ /* 0x000fc40002781670 */
[----:B------:R-:W-:Y:S01]  /*61d0*/  FMNMX.FTZ R0, R202, R0, !PT ;  /* 0x00000000ca007209 */ /* 0x000fe20007810000 */
[----:B--2---:R-:W-:Y:S01]  /*61e0*/  FFMA.FTZ R2, R27, c[0x0][0x2d0], -R6 ;  /* 0x0000b4001b027a23 */ /* 0x004fe20000010806 */
[----:B------:R-:W-:Y:S02]  /*61f0*/  FSEL R179, R179, -INF , !P5 ;  /* 0xff800000b3b37808 */ /* 0x000fe40006800000 */
[----:B------:R-:W-:Y:S01]  /*6200*/  FMNMX.FTZ R0, R205, R0, !PT ;  /* 0x00000000cd007209 */ /* 0x000fe20007810000 */
[----:B------:R2:W1:Y:S01]  /*6210*/  MUFU.EX2 R141, R2 ;  /* 0x00000002008d7308 */ /* 0x0004620000000800 */
[----:B------:R-:W-:Y:S02]  /*6220*/  ISETP.LT.OR P2, PT, R5, 0x52, P2 ;  /* 0x000000520500780c */ /* 0x000fe40001741670 */
[----:B------:R-:W-:Y:S02]  /*6230*/  FMNMX.FTZ R0, R208, R0, !PT ;  /* 0x00000000d0007209 */ /* 0x000fe40007810000 */
[----:B------:R-:W-:-:S02]  /*6240*/  FSEL R181, R166, -INF , !P4 ;  /* 0xff800000a6b57808 */ /* 0x000fc40006000000 */
[----:B------:R-:W-:Y:S02]  /*6250*/  FMNMX.FTZ R0, R230, R0, !PT ;  /* 0x00000000e6007209 */ /* 0x000fe40007810000 */
[----:B------:R-:W-:Y:S02]  /*6260*/  ISETP.LT.OR P1, PT, R5, 0x59, P1 ;  /* 0x000000590500780c */ /* 0x000fe40000f21670 */
[----:B------:R-:W-:Y:S02]  /*6270*/  FSEL R184, R167, -INF , !P2 ;  /* 0xff800000a7b87808 */ /* 0x000fe40005000000 */
[----:B---3--:R-:W-:Y:S02]  /*6280*/  F2FP.PACK_AB R12, R169, R152 ;  /* 0x00000098a90c723e */ /* 0x008fe400000000ff */
[----:B-----5:R-:W-:Y:S01]  /*6290*/  F2FP.PACK_AB R14, R136, R177 ;  /* 0x000000b1880e723e */ /* 0x020fe200000000ff */
[----:B--2---:R-:W-:Y:S01]  /*62a0*/  FFMA.FTZ R2, R28, c[0x0][0x2d0], -R6 ;  /* 0x0000b4001c027a23 */ /* 0x004fe20000010806 */
[----:B----4-:R-:W-:-:S02]  /*62b0*/  F2FP.PACK_AB R13, R153, R238 ;  /* 0x000000ee990d723e */ /* 0x010fc400000000ff */
[----:B------:R-:W-:Y:S01]  /*62c0*/  F2FP.PACK_AB R15, R149, R172 ;  /* 0x000000ac950f723e */ /* 0x000fe200000000ff */
[----:B------:R2:W-:Y:S01]  /*62d0*/  MUFU.EX2 R164, R2 ;  /* 0x0000000200a47308 */ /* 0x0005e20000000800 */
[----:B------:R-:W-:Y:S02]  /*62e0*/  ISETP.LT.OR P0, PT, R5, 0x5a, P0 ;  /* 0x0000005a0500780c */ /* 0x000fe40000701670 */
[----:B------:R-:W-:Y:S02]  /*62f0*/  FSEL R183, R154, -INF , !P1 ;  /* 0xff8000009ab77808 */ /* 0x000fe40004800000 */
[----:B------:R-:W-:Y:S01]  /*6300*/  FSEL R182, R155, -INF , !P0 ;  /* 0xff8000009bb67808 */ /* 0x000fe20004000000 */
[----:B------:R-:W-:Y:S01]  /*6310*/  HMMA.16816.F32 R16, R12, R76, RZ ;  /* 0x0000004c0c10723c */ /* 0x000fe200000018ff */
[----:B------:R-:W-:Y:S02]  /*6320*/  F2FP.PACK_AB R8, R237, R142 ;  /* 0x0000008eed08723e */ /* 0x000fe400000000ff */
[----:B-1----:R-:W-:-:S02]  /*6330*/  F2FP.PACK_AB R9, R141, R170 ;  /* 0x000000aa8d09723e */ /* 0x002fc400000000ff */
[----:B------:R-:W-:-:S03]  /*6340*/  F2FP.PACK_AB R10, R176, R165 ;  /* 0x000000a5b00a723e */ /* 0x000fc600000000ff */
[----:B------:R-:W-:Y:S01]  /*6350*/  HMMA.16816.F32 R20, R12, R80, RZ ;  /* 0x000000500c14723c */ /* 0x000fe200000018ff */
[----:B--2---:R-:W-:-:S04]  /*6360*/  FFMA.FTZ R2, R32, c[0x0][0x2d0], -R6 ;  /* 0x0000b40020027a23 */ /* 0x004fc80000010806 */
[----:B------:R1:W2:Y:S03]  /*6370*/  MUFU.EX2 R171, R2 ;  /* 0x0000000200ab7308 */ /* 0x0002a60000000800 */
[C---:B------:R-:W-:Y:S08]  /*6380*/  HMMA.16816.F32 R32, R12.reuse, R78, RZ ;  /* 0x0000004e0c20723c */ /* 0x040ff000000018ff */
[----:B------:R-:W-:Y:S01]  /*6390*/  HMMA.16816.F32 R24, R12, R88, RZ ;  /* 0x000000580c18723c */ /* 0x000fe200000018ff */
[----:B-1----:R-:W-:Y:S01]  /*63a0*/  FMNMX.FTZ R2, R125, R3, !PT ;  /* 0x000000037d027209 */ /* 0x002fe20007810000 */
[----:B------:R-:W-:-:S06]  /*63b0*/  FFMA.FTZ R3, R36, c[0x0][0x2d0], -R7 ;  /* 0x0000b40024037a23 */ /* 0x000fcc0000010807 */
[C---:B------:R-:W-:Y:S01]  /*63c0*/  HMMA.16816.F32 R28, R12.reuse, R96, RZ ;  /* 0x000000600c1c723c */ /* 0x040fe200000018ff */
[----:B--2---:R-:W-:Y:S02]  /*63d0*/  F2FP.PACK_AB R11, R171, R164 ;  /* 0x000000a4ab0b723e */ /* 0x004fe400000000ff */
[----:B------:R-:W-:Y:S01]  /*63e0*/  FMNMX.FTZ R2, R127, R2, !PT ;  /* 0x000000027f027209 */ /* 0x000fe20007810000 */
[----:B------:R1:W-:Y:S04]  /*63f0*/  MUFU.EX2 R137, R3 ;  /* 0x0000000300897308 */ /* 0x0003e80000000800 */
[C---:B------:R-:W-:Y:S08]  /*6400*/  HMMA.16816.F32 R36, R12.reuse, R82, RZ ;  /* 0x000000520c24723c */ /* 0x040ff000000018ff */
[----:B------:R-:W-:Y:S01]  /*6410*/  HMMA.16816.F32 R48, R12, R90, RZ ;  /* 0x0000005a0c30723c */ /* 0x000fe200000018ff */
[----:B-1----:R-:W-:Y:S01]  /*6420*/  FMNMX.FTZ R3, R146, R2, !PT ;  /* 0x0000000292037209 */ /* 0x002fe20007810000 */
[----:B------:R-:W-:-:S03]  /*6430*/  FFMA.FTZ R2, R40, c[0x0][0x2d0], -R7 ;  /* 0x0000b40028027a23 */ /* 0x000fc60000010807 */
[----:B------:R-:W-:Y:S01]  /*6440*/  FMNMX.FTZ R3, R147, R3, !PT ;  /* 0x0000000393037209 */ /* 0x000fe20007810000 */
[----:B------:R1:W2:Y:S02]  /*6450*/  MUFU.EX2 R239, R2 ;  /* 0x0000000200ef7308 */ /* 0x0002a40000000800 */
[----:B------:R-:W-:Y:S08]  /*6460*/  HMMA.16816.F32 R44, R12, R98, RZ ;  /* 0x000000620c2c723c */ /* 0x000ff000000018ff */
        /* <DEDUP_REMOVED lines=18> */
[----:B------:R-:W-:-:S04]  /*6590*/  FMNMX.FTZ R0, R233, R0, !PT ;  /* 0x00000000e9007209 */ /* 0x000fc80007810000 */
[----:B------:R-:W-:Y:S01]  /*65a0*/  FMNMX.FTZ R0, R234, R0, !PT ;  /* 0x00000000ea007209 */ /* 0x000fe20007810000 */
[----:B-1----:R-:W-:-:S04]  /*65b0*/  FFMA.FTZ R3, R43, c[0x0][0x2d0], -R7 ;  /* 0x0000b4002b037a23 */ /* 0x002fc80000010807 */
[----:B------:R-:W1:Y:S01]  /*65c0*/  SHFL.BFLY PT, R4, R0, 0x2, 0x1f ;  /* 0x0c401f0000047f89 */ /* 0x000e6200000e0000 */
[C---:B------:R-:W-:Y:S01]  /*65d0*/  HMMA.16816.F32 R40, R8.reuse, R92, R20 ;  /* 0x0000005c0828723c */ /* 0x040fe20000001814 */
[----:B------:R4:W-:Y:S07]  /*65e0*/  MUFU.EX2 R235, R3 ;  /* 0x0000000300eb7308 */ /* 0x0009ee0000000800 */
[C---:B------:R-:W-:Y:S08]  /*65f0*/  HMMA.16816.F32 R20, R8.reuse, R84, R24 ;  /* 0x000000540814723c */ /* 0x040ff00000001818 */
[----:B------:R-:W-:Y:S01]  /*6600*/  HMMA.16816.F32 R24, R8, R86, R48 ;  /* 0x000000560818723c */ /* 0x000fe20000001830 */
[----:B----4-:R-:W-:Y:S01]  /*6610*/  FMNMX.FTZ R3, R186, R2, !PT ;  /* 0x00000002ba037209 */ /* 0x010fe20007810000 */
[----:B------:R-:W-:-:S04]  /*6620*/  FFMA.FTZ R2, R56, c[0x0][0x2d0], -R6 ;  /* 0x0000b40038027a23 */ /* 0x000fc80000010806 */
[----:B------:R4:W-:Y:S01]  /*6630*/  MUFU.EX2 R148, R2 ;  /* 0x0000000200947308 */ /* 0x0009e20000000800 */
[----:B-1----:R-:W-:Y:S02]  /*6640*/  FMNMX.FTZ R0, R0, R4, !PT ;  /* 0x0000000400007209 */ /* 0x002fe40007810000 */
[----:B--2---:R-:W-:Y:S02]  /*6650*/  F2FP.PACK_AB R8, R239, R137 ;  /* 0x00000089ef08723e */ /* 0x004fe400000000ff */
[----:B---3--:R-:W-:Y:S01]  /*6660*/  F2FP.PACK_AB R10, R173, R236 ;  /* 0x000000ecad0a723e */ /* 0x008fe200000000ff */
[----:B------:R-:W1:Y:S01]  /*6670*/  SHFL.BFLY PT, R5, R0, 0x1, 0x1f ;  /* 0x0c201f0000057f89 */ /* 0x000e6200000e0000 */
[----:B----4-:R-:W-:Y:S01]  /*6680*/  FMNMX.FTZ R2, R188, R3, !PT ;  /* 0x00000003bc027209 */ /* 0x010fe20007810000 */
[----:B------:R-:W-:Y:S02]  /*6690*/  FFMA.FTZ R3, R57, c[0x0][0x2d0], -R6 ;  /* 0x0000b40039037a23 */ /* 0x000fe40000010806 */
[----:B------:R-:W-:Y:S01]  /*66a0*/  LDSM.16.MT88.4 R56, [R215+0x1100] ;  /* 0x00110000d738783b */ /* 0x000fe20000004200 */
        /* <DEDUP_REMOVED lines=9> */
[----:B------:R1:W-:Y:S01]  /*6740*/  MUFU.EX2 R246, R0 ;  /* 0x0000000000f67308 */ /* 0x0003e20000000800 */
[----:B------:R-:W-:Y:S01]  /*6750*/  FMNMX.FTZ R2, R181, R2, !PT ;  /* 0x00000002b5027209 */ /* 0x000fe20007810000 */
[----:B--2---:R-:W-:Y:S01]  /*6760*/  FFMA.FTZ R3, R64, c[0x0][0x2d0], -R6 ;  /* 0x0000b40040037a23 */ /* 0x004fe20000010806 */
[----:B---3--:R-:W-:Y:S01]  /*6770*/  F2FP.PACK_AB R9, R143, R148 ;  /* 0x000000948f09723e */ /* 0x008fe200000000ff */
[----:B------:R-:W2:Y:S01]  /*6780*/  LDSM.16.MT88.4 R64, [R214+0x1100] ;  /* 0x00110000d640783b */ /* 0x000ea20000004200 */
[----:B------:R-:W-:-:S03]  /*6790*/  MOV R108, R176 ;  /* 0x000000b0006c7202 */ /* 0x000fc60000000f00 */
[----:B------:R3:W-:Y:S01]  /*67a0*/  MUFU.EX2 R168, R3 ;  /* 0x0000000300a87308 */ /* 0x0007e20000000800 */
[----:B-1----:R-:W-:Y:S02]  /*67b0*/  FFMA.FTZ R0, R111, c[0x0][0x2d0], -R6 ;  /* 0x0000b4006f007a23 */ /* 0x002fe40000010806 */
[----:B------:R-:W-:-:S05]  /*67c0*/  IMAD.MOV.U32 R111, RZ, RZ, R177 ;  /* 0x000000ffff6f7224 */ /* 0x000fca00078e00b1 */
[----:B------:R-:W-:Y:S01]  /*67d0*/  MUFU.EX2 R245, R0 ;  /* 0x0000000000f57308 */ /* 0x000fe20000000800 */
[----:B---3--:R-:W-:-:S07]  /*67e0*/  FFMA.FTZ R3, R72, c[0x0][0x2d0], -R6 ;  /* 0x0000b40048037a23 */ /* 0x008fce0000010806 */
[----:B------:R1:W3:Y:S02]  /*67f0*/  MUFU.EX2 R252, R3 ;  /* 0x0000000300fc7308 */ /* 0x0002e40000000800 */
[----:B-1----:R-:W-:Y:S01]  /*6800*/  FMNMX.FTZ R3, R184, R2, !PT ;  /* 0x00000002b8037209 */ /* 0x002fe20007810000 */
[----:B------:R-:W-:Y:S01]  /*6810*/  FFMA.FTZ R2, R110, c[0x0][0x2d0], -R7 ;  /* 0x0000b4006e027a23 */ /* 0x000fe20000010807 */
[----:B---3--:R-:W-:Y:S01]  /*6820*/  F2FP.PACK_AB R11, R252, R168 ;  /* 0x000000a8fc0b723e */ /* 0x008fe200000000ff */
[----:B------:R-:W-:Y:S01]  /*6830*/  IMAD.MOV.U32 R110, RZ, RZ, R171 ;  /* 0x000000ffff6e7224 */ /* 0x000fe200078e00ab */
[----:B------:R-:W-:Y:S02]  /*6840*/  FMNMX.FTZ R3, R183, R3, !PT ;  /* 0x00000003b7037209 */ /* 0x000fe40007810000 */
[----:B------:R1:W3:Y:S02]  /*6850*/  MUFU.EX2 R251, R2 ;  /* 0x0000000200fb7308 */ /* 0x0002e40000000800 */
[----:B------:R-:W-:Y:S01]  /*6860*/  FMNMX.FTZ R3, R182, R3, !PT ;  /* 0x00000003b6037209 */ /* 0x000fe20007810000 */
[C---:B------:R-:W-:Y:S04]  /*6870*/  HMMA.16816.F32 R48, R8.reuse, R60, R52 ;  /* 0x0000003c0830723c */ /* 0x040fe80000001834 */
[----:B------:R-:W4:Y:S04]  /*6880*/  SHFL.BFLY PT, R4, R3, 0x2, 0x1f ;  /* 0x0c401f0003047f89 */ /* 0x000f2800000e0000 */
[----:B------:R-:W-:Y:S01]  /*6890*/  HMMA.16816.F32 R16, R8, R62, R16 ;  /* 0x0000003e0810723c */ /* 0x000fe20000001810 */
[----:B-1----:R-:W-:-:S04]  /*68a0*/  FFMA.FTZ R2, R113, c[0x0][0x2d0], -R7 ;  /* 0x0000b40071027a23 */ /* 0x002fc80000010807 */
[----:B------:R1:W-:Y:S03]  /*68b0*/  MUFU.EX2 R249, R2 ;  /* 0x0000000200f97308 */ /* 0x0003e60000000800 */
[C---:B------:R-:W-:Y:S08]  /*68c0*/  HMMA.16816.F32 R44, R8.reuse, R68, R40 ;  /* 0x00000044082c723c */ /* 0x040ff00000001828 */
[----:B--2---:R-:W-:Y:S01]  /*68d0*/  HMMA.16816.F32 R40, R8, R64, R20 ;  /* 0x000000400828723c */ /* 0x004fe20000001814 */
[----:B----4-:R-:W-:Y:S01]  /*68e0*/  FMNMX.FTZ R3, R3, R4, !PT ;  /* 0x0000000403037209 */ /* 0x010fe20007810000 */
[----:B-1----:R-:W-:-:S04]  /*68f0*/  FFMA.FTZ R2, R119, c[0x0][0x2d0], -R7 ;  /* 0x0000b40077027a23 */ /* 0x002fc80000010807 */
[----:B------:R-:W1:Y:S02]  /*6900*/  SHFL.BFLY PT, R4, R3, 0x1, 0x1f ;  /* 0x0c201f0003047f89 */ /* 0x000e6400000e0000 */
[C---:B------:R-:W-:Y:S01]  /*6910*/  HMMA.16816.F32 R28, R8.reuse, R56, R12 ;  /* 0x00000038081c723c */ /* 0x040fe2000000180c */
[----:B------:R2:W4:Y:S07]  /*6920*/  MUFU.EX2 R250, R2 ;  /* 0x0000000200fa7308 */ /* 0x00052e0000000800 */
[C---:B------:R-:W-:Y:S07]  /*6930*/  HMMA.16816.F32 R20, R8.reuse, R70, R36 ;  /* 0x000000460814723c */ /* 0x040fee0000001824 */
[----:B------:R-:W-:Y:S01]  /*6940*/  MOV R39, R173 ;  /* 0x000000ad00277202 */ /* 0x000fe20000000f00 */
[----:B------:R-:W-:Y:S01]  /*6950*/  HMMA.16816.F32 R24, R8, R66, R24 ;  /* 0x000000420818723c */ /* 0x000fe20000001818 */
[----:B------:R-:W-:-:S02]  /*6960*/  IMAD.MOV.U32 R38, RZ, RZ, R172 ;  /* 0x000000ffff267224 */ /* 0x000fc400078e00ac */
[----:B--2---:R-:W-:Y:S01]  /*6970*/  FFMA.FTZ R2, R73, c[0x0][0x2d0], -R6 ;  /* 0x0000b40049027a23 */ /* 0x004fe20000010806 */
[----:B------:R-:W2:Y:S01]  /*6980*/  LDSM.16.MT88.4 R172, [R215+0x1900] ;  /* 0x00190000d7ac783b */ /* 0x000ea20000004200 */
[----:B------:R-:W-:Y:S02]  /*6990*/  IMAD.MOV.U32 R37, RZ, RZ, R137 ;  /* 0x000000ffff257224 */ /* 0x000fe400078e0089 */
[----:B------:R5:W-:Y:S01]  /*69a0*/  MUFU.EX2 R248, R2 ;  /* 0x0000000200f87308 */ /* 0x000be20000000800 */
[----:B-1----:R-:W-:Y:S01]  /*69b0*/  FMNMX.FTZ R3, R3, R4, !PT ;  /* 0x0000000403037209 */ /* 0x002fe20007810000 */
[----:B------:R-:W-:Y:S01]  /*69c0*/  HMMA.16816.F32 R12, R8, R58, R32 ;  /* 0x0000003a080c723c */ /* 0x000fe20000001820 */
[----:B------:R-:W-:-:S06]  /*69d0*/  IMAD.MOV.U32 R36, RZ, RZ, R136 ;  /* 0x000000ffff247224 */ /* 0x000fcc00078e0088 */
[----:B---3--:R-:W-:Y:S02]  /*69e0*/  F2FP.PACK_AB R8, R251, R235 ;  /* 0x000000ebfb08723e */ /* 0x008fe400000000ff */
[----:B----4-:R-:W-:Y:S02]  /*69f0*/  F2FP.PACK_AB R10, R250, R249 ;  /* 0x000000f9fa0a723e */ /* 0x010fe400000000ff */
[----:B------:R-:W-:Y:S01]  /*6a00*/  F2FP.PACK_AB R11, R245, R246 ;  /* 0x000000f6f50b723e */ /* 0x000fe200000000ff */
[----:B-----5:R-:W-:-:S04]  /*6a10*/  FFMA.FTZ R2, R75, c[0x0][0x2d0], -R6 ;  /* 0x0000b4004b027a23 */ /* 0x020fc80000010806 */
[----:B------:R1:W3:Y:S02]  /*6a20*/  MUFU.EX2 R247, R2 ;  /* 0x0000000200f77308 */ /* 0x0002e40000000800 */
[----:B-1----:R-:W-:Y:S01]  /*6a30*/  FMUL.FTZ R2, R128, c[0x0][0x2d0] ;  /* 0x0000b40080027a20 */ /* 0x002fe20000410000 */
[----:B---3--:R-:W-:-:S04]  /*6a40*/  F2FP.PACK_AB R9, R247, R248 ;  /* 0x000000f8f709723e */ /* 0x008fc800000000ff */
[----:B------:R-:W-:Y:S02]  /*6a50*/  FSEL R2, R2, RZ, P0 ;  /* 0x000000ff02027208 */ /* 0x000fe40000000000 */
[----:B------:R-:W-:Y:S01]  /*6a60*/  FSETP.NEU.FTZ.AND P0, PT, R3, -INF , PT ;  /* 0xff8000000300780b */ /* 0x000fe20003f1d000 */
[C---:B------:R-:W-:Y:S02]  /*6a70*/  HMMA.16816.F32 R136, R8.reuse, R156, R48 ;  /* 0x0000009c0888723c */ /* 0x040fe40000001830 */
[--C-:B------:R-:W-:Y:S02]  /*6a80*/  FFMA.FTZ R0, R74, c[0x0][0x2d0], -R2.reuse ;  /* 0x0000b4004a007a23 */ /* 0x100fe40000010802 */
[----:B------:R-:W1:Y:S01]  /*6a90*/  LDSM.16.MT88.4 R72, [R214+0x1900] ;  /* 0x00190000d648783b */ /* 0x000e620000004200 */
[----:B------:R-:W-:Y:S01]  /*6aa0*/  FFMA.FTZ R4, R122, c[0x0][0x2d0], -R2 ;  /* 0x0000b4007a047a23 */ /* 0x000fe20000010802 */
[----:B------:R3:W-:Y:S01]  /*6ab0*/  MUFU.EX2 R244, R0 ;  /* 0x0000000000f47308 */ /* 0x0007e20000000800 */
[----:B------:R-:W-:Y:S01]  /*6ac0*/  IMAD.MOV.U32 R49, RZ, RZ, R149 ;  /* 0x000000ffff317224 */ /* 0x000fe200078e0095 */
[----:B------:R-:W-:Y:S01]  /*6ad0*/  MOV R48, R148 ;  /* 0x0000009400307202 */ /* 0x000fe20000000f00 */
[----:B------:R-:W-:Y:S01]  /*6ae0*/  IMAD.MOV.U32 R50, RZ, RZ, R168 ;  /* 0x000000ffff327224 */ /* 0x000fe200078e00a8 */
[----:B------:R-:W-:Y:S01]  /*6af0*/  HMMA.16816.F32 R148, R8, R158, R16 ;  /* 0x0000009e0894723c */ /* 0x000fe20000001810 */
[----:B------:R-:W-:-:S06]  /*6b00*/  MOV R51, R165 ;  /* 0x000000a500337202 */ /* 0x000fcc0000000f00 */
[----:B------:R-:W-:Y:S01]  /*6b10*/  IMAD.MOV.U32 R19, RZ, RZ, R239 ;  /* 0x000000ffff137224 */ /* 0x000fe200078e00ef */
[C---:B--2---:R-:W-:Y:S01]  /*6b20*/  HMMA.16816.F32 R52, R8.reuse, R174, R12 ;  /* 0x000000ae0834723c */ /* 0x044fe2000000180c */
[----:B------:R-:W-:Y:S01]  /*6b30*/  MUFU.EX2 R239, R4 ;  /* 0x0000000400ef7308 */ /* 0x000fe20000000800 */
[----:B------:R-:W-:Y:S02]  /*6b40*/  IMAD.MOV.U32 R16, RZ, RZ, R153 ;  /* 0x000000ffff107224 */ /* 0x000fe400078e0099 */
[----:B---3--:R-:W-:Y:S02]  /*6b50*/  FFMA.FTZ R0, R109, c[0x0][0x2d0], -R2 ;  /* 0x0000b4006d007a23 */ /* 0x008fe40000010802 */
[----:B------:R-:W-:Y:S02]  /*6b60*/  IMAD.MOV.U32 R109, RZ, RZ, R237 ;  /* 0x000000ffff6d7224 */ /* 0x000fe400078e00ed */
[----:B------:R-:W-:Y:S01]  /*6b70*/  IMAD.MOV.U32 R17, RZ, RZ, R152 ;  /* 0x000000ffff117224 */ /* 0x000fe200078e0098 */
[----:B------:R2:W3:Y:S01]  /*6b80*/  MUFU.EX2 R242, R0 ;  /* 0x0000000000f27308 */ /* 0x0004e20000000800 */
[----:B------:R-:W-:Y:S01]  /*6b90*/  HMMA.16816.F32 R152, R8, R132, R44 ;  /* 0x000000840898723c */ /* 0x000fe2000000182c */
[----:B------:R-:W-:-:S06]  /*6ba0*/  IMAD.MOV.U32 R18, RZ, RZ, R170 ;  /* 0x000000ffff127224 */ /* 0x000fcc00078e00aa */
[----:B------:R-:W-:Y:S02]  /*6bb0*/  IMAD.MOV.U32 R47, RZ, RZ, R164 ;  /* 0x000000ffff2f7224 */ /* 0x000fe400078e00a4 */
[--C-:B--2---:R-:W-:Y:S01]  /*6bc0*/  FFMA.FTZ R0, R112, c[0x0][0x2d0], -R2.reuse ;  /* 0x0000b40070007a23 */ /* 0x104fe20000010802 */
[----:B-1----:R-:W-:Y:S03]  /*6bd0*/  HMMA.16816.F32 R164, R8, R72, R40 ;  /* 0x0000004808a4723c */ /* 0x002fe60000001828 */
[----:B------:R1:W-:Y:S02]  /*6be0*/  MUFU.EX2 R243, R0 ;  /* 0x0000000000f37308 */ /* 0x0003e40000000800 */
[----:B-1----:R-:W-:-:S06]  /*6bf0*/  FFMA.FTZ R0, R116, c[0x0][0x2d0], -R2 ;  /* 0x0000b40074007a23 */ /* 0x002fcc0000010802 */
[----:B------:R1:W2:Y:S02]  /*6c00*/  MUFU.EX2 R240, R0 ;  /* 0x0000000000f07308 */ /* 0x0002a40000000800 */
[----:B-1----:R-:W-:Y:S02]  /*6c10*/  FFMA.FTZ R0, R121, c[0x0][0x2d0], -R2 ;  /* 0x0000b40079007a23 */ /* 0x002fe40000010802 */
[----:B------:R-:W-:-:S04]  /*6c20*/  IMAD.MOV.U32 R121, RZ, RZ, R169 ;  /* 0x000000ffff797224 */ /* 0x000fc800078e00a9 */
[----:B------:R1:W-:Y:S01]  /*6c30*/  MUFU.EX2 R241, R0 ;  /* 0x0000000000f17308 */ /* 0x0003e20000000800 */
[----:B------:R-:W-:Y:S01]  /*6c40*/  HMMA.16816.F32 R168, R8, R134, R20 ;  /* 0x0000008608a8723c */ /* 0x000fe20000001814 */
[----:B-1----:R-:W-:-:S05]  /*6c50*/  FMUL.FTZ R0, R3, c[0x0][0x2d0] ;  /* 0x0000b40003007a20 */ /* 0x002fca0000410000 */
[----:B------:R-:W-:Y:S02]  /*6c60*/  FSEL R0, R0, RZ, P0 ;  /* 0x000000ff00007208 */ /* 0x000fe40000000000 */
[----:B------:R-:W-:-:S03]  /*6c70*/  PLOP3.LUT P0, PT, PT, PT, UP0, 0x40, 0x0 ;  /* 0x000000000000781c */ /* 0x000fc60003f0e808 */
[----:B------:R-:W-:-:S04]  /*6c80*/  FFMA.FTZ R4, R114, c[0x0][0x2d0], -R0 ;  /* 0x0000b40072047a23 */ /* 0x000fc80000010800 */
[----:B------:R1:W-:Y:S02]  /*6c90*/  MUFU.EX2 R178, R4 ;  /* 0x0000000400b27308 */ /* 0x0003e40000000800 */
[--C-:B-1----:R-:W-:Y:S02]  /*6ca0*/  FFMA.FTZ R4, R115, c[0x0][0x2d0], -R0.reuse ;  /* 0x0000b40073047a23 */ /* 0x102fe40000010800 */
[----:B------:R-:W-:Y:S04]  /*6cb0*/  HMMA.16816.F32 R112, R8, R74, R24 ;  /* 0x0000004a0870723c */ /* 0x000fe80000001818 */
[----:B------:R1:W4:Y:S02]  /*6cc0*/  MUFU.EX2 R177, R4 ;  /* 0x0000000400b17308 */ /* 0x0003240000000800 */
[----:B-1----:R-:W-:-:S06]  /*6cd0*/  FFMA.FTZ R4, R117, c[0x0][0x2d0], -R0 ;  /* 0x0000b40075047a23 */ /* 0x002fcc0000010800 */
[----:B------:R1:W-:Y:S02]  /*6ce0*/  MUFU.EX2 R122, R4 ;  /* 0x00000004007a7308 */ /* 0x0003e40000000800 */
[----:B-1----:R-:W-:Y:S02]  /*6cf0*/  FFMA.FTZ R4, R118, c[0x0][0x2d0], -R0 ;  /* 0x0000b40076047a23 */ /* 0x002fe40000010800 */
[----:B------:R-:W-:Y:S04]  /*6d00*/  HMMA.16816.F32 R116, R8, R172, R28 ;  /* 0x000000ac0874723c */ /* 0x000fe8000000181c */
[----:B------:R1:W5:Y:S03]  /*6d10*/  MUFU.EX2 R176, R4 ;  /* 0x0000000400b07308 */ /* 0x0003660000000800 */
[----:B---3--:R-:W-:-:S02]  /*6d20*/  F2FP.PACK_AB R8, R242, R244 ;  /* 0x000000f4f208723e */ /* 0x008fc400000000ff */
[----:B--2---:R-:W-:Y:S02]  /*6d30*/  F2FP.PACK_AB R10, R240, R243 ;  /* 0x000000f3f00a723e */ /* 0x004fe400000000ff */
[----:B----4-:R-:W-:Y:S01]  /*6d40*/  F2FP.PACK_AB R9, R177, R178 ;  /* 0x000000b2b109723e */ /* 0x010fe200000000ff */
[--C-:B-1----:R-:W-:Y:S01]  /*6d50*/  FFMA.FTZ R4, R124, c[0x0][0x2d0], -R2.reuse ;  /* 0x0000b4007c047a23 */ /* 0x102fe20000010802 */
[----:B-----5:R-:W-:Y:S01]  /*6d60*/  F2FP.PACK_AB R11, R176, R122 ;  /* 0x0000007ab00b723e */ /* 0x020fe200000000ff */
[----:B------:R-:W-:Y:S02]  /*6d70*/  IMAD.MOV.U32 R124, RZ, RZ, R121 ;  /* 0x000000ffff7c7224 */ /* 0x000fe400078e0079 */
[----:B------:R1:W-:Y:S04]  /*6d80*/  MUFU.EX2 R238, R4 ;  /* 0x0000000400ee7308 */ /* 0x0003e80000000800 */
[C---:B------:R-:W-:Y:S08]  /*6d90*/  HMMA.16816.F32 R24, R8.reuse, R80, RZ ;  /* 0x000000500818723c */ /* 0x040ff000000018ff */
[----:B------:R-:W-:Y:S01]  /*6da0*/  HMMA.16816.F32 R32, R8, R76, RZ ;  /* 0x0000004c0820723c */ /* 0x000fe200000018ff */
[----:B-1----:R-:W-:-:S02]  /*6db0*/  FFMA.FTZ R4, R126, c[0x0][0x2d0], -R2 ;  /* 0x0000b4007e047a23 */ /* 0x002fc40000010802 */
[----:B------:R-:W-:-:S04]  /*6dc0*/  IMAD.MOV.U32 R126, RZ, RZ, R17 ;  /* 0x000000ffff7e7224 */ /* 0x000fc800078e0011 */
[----:B------:R-:W-:Y:S01]  /*6dd0*/  MOV R76, R16 ;  /* 0x00000010004c7202 */ /* 0x000fe20000000f00 */
[----:B------:R1:W2:Y:S01]  /*6de0*/  MUFU.EX2 R237, R4 ;  /* 0x0000000400ed7308 */ /* 0x0002a20000000800 */
[----:B------:R-:W-:Y:S01]  /*6df0*/  HMMA.16816.F32 R20, R8, R82, RZ ;  /* 0x000000520814723c */ /* 0x000fe200000018ff */
[----:B------:R-:W-:-:S06]  /*6e00*/  IMAD.MOV.U32 R77, RZ, RZ, R47 ;  /* 0x000000ffff4d7224 */ /* 0x000fcc00078e002f */
[----:B------:R-:W-:Y:S01]  /*6e10*/  IMAD.MOV.U32 R83, RZ, RZ, R36 ;  /* 0x000000ffff537224 */ /* 0x000fe200078e0024 */
[----:B------:R-:W-:Y:S01]  /*6e20*/  HMMA.16816.F32 R28, R8, R78, RZ ;  /* 0x0000004e081c723c */ /* 0x000fe200000018ff */
[----:B------:R-:W-:Y:S02]  /*6e30*/  IMAD.MOV.U32 R82, RZ, RZ, R49 ;  /* 0x000000ffff527224 */ /* 0x000fe400078e0031 */
[----:B-1----:R-:W-:-:S05]  /*6e40*/  FFMA.FTZ R4, R120, c[0x0][0x2d0], -R0 ;  /* 0x0000b40078047a23 */ /* 0x002fca0000010800 */
[C---:B------:R-:W-:Y:S01]  /*6e50*/  HMMA.16816.F32 R12, R8.reuse, R96, RZ ;  /* 0x00000060080c723c */ /* 0x040fe200000018ff */
[----:B------:R-:W-:Y:S01]  /*6e60*/  IMAD.MOV.U32 R79, RZ, RZ, R18 ;  /* 0x000000ffff4f7224 */ /* 0x000fe200078e0012 */
[----:B------:R-:W-:Y:S01]  /*6e70*/  MOV R78, R48 ;  /* 0x00000030004e7202 */ /* 0x000fe20000000f00 */
[----:B------:R1:W-:Y:S05]  /*6e80*/  MUFU.EX2 R120, R4 ;  /* 0x0000000400787308 */ /* 0x0003ea0000000800 */
[----:B------:R-:W-:Y:S07]  /*6e90*/  HMMA.16816.F32 R40, R8, R98, RZ ;  /* 0x000000620828723c */ /* 0x000fee00000018ff */
[----:B------:R-:W-:-:S02]  /*6ea0*/  IMAD.MOV.U32 R98, RZ, RZ, R50 ;  /* 0x000000ffff627224 */ /* 0x000fc400078e0032 */
[----:B-1----:R-:W-:Y:S02]  /*6eb0*/  FFMA.FTZ R4, R123, c[0x0][0x2d0], -R0 ;  /* 0x0000b4007b047a23 */ /* 0x002fe40000010800 */
[----:B------:R-:W-:Y:S02]  /*6ec0*/  IMAD.MOV.U32 R123, RZ, RZ, R19 ;  /* 0x000000ffff7b7224 */ /* 0x000fe400078e0013 */
[----:B------:R1:W3:Y:S01]  /*6ed0*/  MUFU.EX2 R121, R4 ;  /* 0x0000000400797308 */ /* 0x0002e20000000800 */
[----:B------:R-:W-:Y:S07]  /*6ee0*/  HMMA.16816.F32 R16, R8, R88, RZ ;  /* 0x000000580810723c */ /* 0x000fee00000018ff */
[----:B------:R-:W-:Y:S01]  /*6ef0*/  MOV R88, R38 ;  /* 0x0000002600587202 */ /* 0x000fe20000000f00 */
[----:B------:R-:W-:-:S02]  /*6f00*/  IMAD.MOV.U32 R89, RZ, RZ, R39 ;  /* 0x000000ffff597224 */ /* 0x000fc400078e0027 */
[--C-:B-1----:R-:W-:Y:S02]  /*6f10*/  FFMA.FTZ R4, R125, c[0x0][0x2d0], -R0.reuse ;  /* 0x0000b4007d047a23 */ /* 0x102fe40000010800 */
[----:B------:R-:W-:Y:S02]  /*6f20*/  IMAD.MOV.U32 R125, RZ, RZ, R51 ;  /* 0x000000ffff7d7224 */ /* 0x000fe400078e0033 */
[----:B------:R1:W-:Y:S02]  /*6f30*/  MUFU.EX2 R80, R4 ;  /* 0x0000000400507308 */ /* 0x0003e40000000800 */
[----:B-1----:R-:W-:Y:S02]  /*6f40*/  FFMA.FTZ R4, R127, c[0x0][0x2d0], -R0 ;  /* 0x0000b4007f047a23 */ /* 0x002fe40000010800 */
[----:B------:R-:W-:-:S04]  /*6f50*/  IMAD.MOV.U32 R127, RZ, RZ, R37 ;  /* 0x000000ffff7f7224 */ /* 0x000fc800078e0025 */
[----:B------:R-:W1:Y:S01]  /*6f60*/  MUFU.EX2 R81, R4 ;  /* 0x0000000400517308 */ /* 0x000e620000000800 */
[----:B------:R-:W-:Y:S07]  /*6f70*/  HMMA.16816.F32 R36, R8, R90, RZ ;  /* 0x0000005a0824723c */ /* 0x000fee00000018ff */
[----:B------:R-:W-:Y:S01]  /*6f80*/  F2FP.PACK_AB R8, R239, R241 ;  /* 0x000000f1ef08723e */ /* 0x000fe200000000ff */
[----:B------:R-:W-:Y:S01]  /*6f90*/  IMAD.MOV.U32 R91, RZ, RZ, R83 ;  /* 0x000000ffff5b7224 */ /* 0x000fe200078e0053 */
[----:B--2---:R-:W-:Y:S01]  /*6fa0*/  F2FP.PACK_AB R10, R237, R238 ;  /* 0x000000eeed0a723e */ /* 0x004fe200000000ff */
[----:B------:R-:W-:Y:S01]  /*6fb0*/  IMAD.MOV.U32 R83, RZ, RZ, R77 ;  /* 0x000000ffff537224 */ /* 0x000fe200078e004d */
[----:B---3--:R-:W-:Y:S01]  /*6fc0*/  F2FP.PACK_AB R9, R121, R120 ;  /* 0x000000787909723e */ /* 0x008fe200000000ff */
[----:B------:R-:W-:Y:S01]  /*6fd0*/  IMAD.MOV.U32 R90, RZ, RZ, R78 ;  /* 0x000000ffff5a7224 */ /* 0x000fe200078e004e */
[----:B-1----:R-:W-:Y:S01]  /*6fe0*/  F2FP.PACK_AB R11, R81, R80 ;  /* 0x00000050510b723e */ /* 0x002fe200000000ff */
[----:B------:R-:W-:-:S06]  /*6ff0*/  FFMA.FTZ R4, R162, c[0x0][0x2d0], -R7 ;  /* 0x0000b400a2047a23 */ /* 0x000fcc0000010807 */
[C---:B------:R-:W-:Y:S07]  /*7000*/  HMMA.16816.F32 R48, R8.reuse, R104, R32 ;  /* 0x000000680830723c */ /* 0x040fee0000001820 */
[----:B------:R-:W-:Y:S01]  /*7010*/  IMAD.MOV.U32 R104, RZ, RZ, R236 ;  /* 0x000000ffff687224 */ /* 0x000fe200078e00ec */
[----:B------:R-:W-:Y:S01]  /*7020*/  HMMA.16816.F32 R20, R8, R94, R20 ;  /* 0x0000005e0814723c */ /* 0x000fe20000001814 */
[----:B------:R1:W-:Y:S01]  /*7030*/  MUFU.EX2 R236, R4 ;  /* 0x0000000400ec7308 */ /* 0x0003e20000000800 */
[----:B------:R-:W-:-:S06]  /*7040*/  MOV R105, R79 ;  /* 0x0000004f00697202 */ /* 0x000fcc0000000f00 */
[C---:B------:R-:W-:Y:S07]  /*7050*/  HMMA.16816.F32 R32, R8.reuse, R84, R16 ;  /* 0x000000540820723c */ /* 0x040fee0000001810 */
[----:B------:R-:W-:Y:S01]  /*7060*/  MOV R84, R88 ;  /* 0x0000005800547202 */ /* 0x000fe20000000f00 */
[----:B------:R-:W-:Y:S01]  /*7070*/  IMAD.MOV.U32 R88, RZ, RZ, R127 ;  /* 0x000000ffff587224 */ /* 0x000fe200078e007f */
[----:B------:R-:W-:Y:S01]  /*7080*/  HMMA.16816.F32 R44, R8, R92, R24 ;  /* 0x0000005c082c723c */ /* 0x000fe20000001818 */
[----:B-1----:R-:W-:-:S02]  /*7090*/  FFMA.FTZ R4, R161, c[0x0][0x2d0], -R2 ;  /* 0x0000b400a1047a23 */ /* 0x002fc40000010802 */
[----:B------:R-:W-:Y:S02]  /*70a0*/  IMAD.MOV.U32 R127, RZ, RZ, R76 ;  /* 0x000000ffff7f7224 */ /* 0x000fe400078e004c */
[----:B------:R1:W-:Y:S01]  /*70b0*/  MUFU.EX2 R95, R4 ;  /* 0x00000004005f7308 */ /* 0x0003e20000000800 */
[----:B------:R-:W-:Y:S01]  /*70c0*/  IMAD.MOV.U32 R85, RZ, RZ, R104 ;  /* 0x000000ffff557224 */ /* 0x000fe200078e0068 */
[----:B------:R-:W-:Y:S01]  /*70d0*/  MOV R93, R235 ;  /* 0x000000eb005d7202 */ /* 0x000fe20000000f00 */
[----:B------:R-:W-:Y:S01]  /*70e0*/  HMMA.16816.F32 R28, R8, R106, R28 ;  /* 0x0000006a081c723c */ /* 0x000fe2000000181c */
[----:B------:R-:W-:Y:S02]  /*70f0*/  IMAD.MOV.U32 R92, RZ, RZ, R105 ;  /* 0x000000ffff5c7224 */ /* 0x000fe400078e0069 */
[----:B------:R-:W-:Y:S01]  /*7100*/  IMAD.MOV.U32 R104, RZ, RZ, R91 ;  /* 0x000000ffff687224 */ /* 0x000fe200078e005b */
[----:B------:R-:W-:Y:S01]  /*7110*/  MOV R91, R82 ;  /* 0x00000052005b7202 */ /* 0x000fe20000000f00 */
[----:B------:R-:W-:-:S02]  /*7120*/  IMAD.MOV.U32 R105, RZ, RZ, R88 ;  /* 0x000000ffff697224 */ /* 0x000fc400078e0058 */
[----:B------:R-:W-:Y:S01]  /*7130*/  IMAD.MOV.U32 R88, RZ, RZ, R109 ;  /* 0x000000ffff587224 */ /* 0x000fe200078e006d */
[C---:B------:R-:W-:Y:S01]  /*7140*/  HMMA.16816.F32 R24, R8.reuse, R100, R12 ;  /* 0x000000640818723c */ /* 0x040fe2000000180c */
[----:B------:R-:W-:Y:S01]  /*7150*/  IMAD.MOV.U32 R82, RZ, RZ, R111 ;  /* 0x000000ffff527224 */ /* 0x000fe200078e006f */
[----:B------:R-:W-:Y:S01]  /*7160*/  MOV R109, R110 ;  /* 0x0000006e006d7202 */ /* 0x000fe20000000f00 */
[----:B------:R-:W-:Y:S02]  /*7170*/  IMAD.MOV.U32 R111, RZ, RZ, R143 ;  /* 0x000000ffff6f7224 */ /* 0x000fe400078e008f */
[----:B-1----:R-:W-:Y:S02]  /*7180*/  FFMA.FTZ R4, R160, c[0x0][0x2d0], -R2 ;  /* 0x0000b400a0047a23 */ /* 0x002fe40000010802 */
[----:B------:R-:W-:Y:S01]  /*7190*/  IMAD.MOV.U32 R110, RZ, RZ, R141 ;  /* 0x000000ffff6e7224 */ /* 0x000fe200078e008d */
[----:B------:R-:W-:Y:S01]  /*71a0*/  HMMA.16816.F32 R16, R8, R86, R36 ;  /* 0x000000560810723c */ /* 0x000fe20000001824 */
[----:B------:R1:W2:Y:S01]  /*71b0*/  MUFU.EX2 R96, R4 ;  /* 0x0000000400607308 */ /* 0x0002a20000000800 */
[----:B------:R-:W3:Y:S01]  /*71c0*/  LDSM.16.MT88.4 R36, [R213+0x2100] ;  /* 0x00210000d524783b */ /* 0x000ee20000004200 */
[----:B------:R-:W-:Y:S01]  /*71d0*/  IMAD.MOV.U32 R101, RZ, RZ, R109 ;  /* 0x000000ffff657224 */ /* 0x000fe200078e006d */
[----:B------:R-:W-:-:S04]  /*71e0*/  MOV R100, R111 ;  /* 0x0000006f00647202 */ /* 0x000fc80000000f00 */
[----:B------:R-:W-:Y:S07]  /*71f0*/  HMMA.16816.F32 R12, R8, R102, R40 ;  /* 0x00000066080c723c */ /* 0x000fee0000001828 */
[----:B------:R-:W-:Y:S01]  /*7200*/  IMAD.MOV.U32 R42, RZ, RZ, R104 ;  /* 0x000000ffff2a7224 */ /* 0x000fe200078e0068 */
[----:B------:R-:W-:Y:S01]  /*7210*/  MOV R40, R91 ;  /* 0x0000005b00287202 */ /* 0x000fe20000000f00 */
[----:B-1----:R-:W-:Y:S01]  /*7220*/  FFMA.FTZ R4, R145, c[0x0][0x2d0], -R2 ;  /* 0x0000b40091047a23 */ /* 0x002fe20000010802 */
[----:B--2---:R-:W-:Y:S01]  /*7230*/  F2FP.PACK_AB R8, R96, R95 ;  /* 0x0000005f6008723e */ /* 0x004fe200000000ff */
[----:B------:R-:W-:-:S02]  /*7240*/  IMAD.MOV.U32 R43, RZ, RZ, R105 ;  /* 0x000000ffff2b7224 */ /* 0x000fc400078e0069 */
[----:B------:R1:W-:Y:S01]  /*7250*/  MUFU.EX2 R97, R4 ;  /* 0x0000000400617308 */ /* 0x0003e20000000800 */
[----:B------:R-:W-:Y:S02]  /*7260*/  IMAD.MOV.U32 R102, RZ, RZ, R110 ;  /* 0x000000ffff667224 */ /* 0x000fe400078e006e */
[----:B-1----:R-:W-:-:S05]  /*7270*/  FFMA.FTZ R4, R144, c[0x0][0x2d0], -R2 ;  /* 0x0000b40090047a23 */ /* 0x002fca0000010802 */
        /* <DEDUP_REMOVED lines=14> */
[C---:B------:R-:W-:Y:S01]  /*7360*/  HMMA.16816.F32 R144, R8.reuse, R62, R28 ;  /* 0x0000003e0890723c */ /* 0x040fe2000000181c */
[----:B------:R-:W-:Y:S07]  /*7370*/  LDSM.16.MT88.4 R28, [R214+0x2100] ;  /* 0x00210000d61c783b */ /* 0x000fee0000004200 */
[----:B------:R-:W-:Y:S01]  /*7380*/  HMMA.16816.F32 R104, R8, R64, R32 ;  /* 0x000000400868723c */ /* 0x000fe20000001820 */
[----:B------:R-:W4:Y:S01]  /*7390*/  LDSM.16.MT88.4 R32, [R216+0x2100] ;  /* 0x00210000d820783b */ /* 0x000f220000004200 */
[----:B-1----:R-:W-:-:S04]  /*73a0*/  FFMA.FTZ R4, R190, c[0x0][0x2d0], -R7 ;  /* 0x0000b400be047a23 */ /* 0x002fc80000010807 */
[----:B------:R1:W-:Y:S02]  /*73b0*/  MUFU.EX2 R190, R4 ;  /* 0x0000000400be7308 */ /* 0x0003e40000000800 */
[----:B------:R-:W-:Y:S07]  /*73c0*/  HMMA.16816.F32 R44, R8, R68, R44 ;  /* 0x00000044082c723c */ /* 0x000fee000000182c */
[----:B------:R-:W-:Y:S02]  /*73d0*/  IMAD.MOV.U32 R68, RZ, RZ, R85 ;  /* 0x000000ffff447224 */ /* 0x000fe400078e0055 */
[----:B-1----:R-:W-:-:S02]  /*73e0*/  FFMA.FTZ R4, R194, c[0x0][0x2d0], -R7 ;  /* 0x0000b400c2047a23 */ /* 0x002fc40000010807 */
[----:B------:R-:W-:Y:S01]  /*73f0*/  IMAD.MOV.U32 R194, RZ, RZ, R93 ;  /* 0x000000ffffc27224 */ /* 0x000fe200078e005d */
[----:B------:R-:W-:Y:S01]  /*7400*/  MOV R93, R90 ;  /* 0x0000005a005d7202 */ /* 0x000fe20000000f00 */
[----:B------:R1:W5:Y:S01]  /*7410*/  MUFU.EX2 R192, R4 ;  /* 0x0000000400c07308 */ /* 0x0003620000000800 */
[----:B------:R-:W-:Y:S02]  /*7420*/  IMAD.MOV.U32 R90, RZ, RZ, R89 ;  /* 0x000000ffff5a7224 */ /* 0x000fe400078e0059 */
[----:B------:R-:W-:Y:S02]  /*7430*/  IMAD.MOV.U32 R89, RZ, RZ, R108 ;  /* 0x000000ffff597224 */ /* 0x000fe400078e006c */
[----:B------:R-:W-:Y:S02]  /*7440*/  IMAD.MOV.U32 R108, RZ, RZ, R142 ;  /* 0x000000ffff6c7224 */ /* 0x000fe400078e008e */
[----:B------:R-:W-:Y:S01]  /*7450*/  HMMA.16816.F32 R140, R8, R60, R48 ;  /* 0x0000003c088c723c */ /* 0x000fe20000001830 */
[----:B------:R-:W-:-:S02]  /*7460*/  IMAD.MOV.U32 R41, RZ, RZ, R90 ;  /* 0x000000ffff297224 */ /* 0x000fc400078e005a */
[----:B------:R-:W-:Y:S02]  /*7470*/  IMAD.MOV.U32 R103, RZ, RZ, R108 ;  /* 0x000000ffff677224 */ /* 0x000fe400078e006c */
[----:B------:R-:W-:Y:S02]  /*7480*/  IMAD.MOV.U32 R85, RZ, RZ, R89 ;  /* 0x000000ffff557224 */ /* 0x000fe400078e0059 */
[----:B------:R-:W-:Y:S01]  /*7490*/  MOV R48, R84 ;  /* 0x0000005400307202 */ /* 0x000fe20000000f00 */
[C---:B------:R-:W-:Y:S01]  /*74a0*/  HMMA.16816.F32 R60, R8.reuse, R56, R24 ;  /* 0x00000038083c723c */ /* 0x040fe20000001818 */
[----:B-1----:R-:W-:Y:S01]  /*74b0*/  FFMA.FTZ R4, R195, c[0x0][0x2d0], -R7 ;  /* 0x0000b400c3047a23 */ /* 0x002fe20000010807 */
[----:B------:R-:W-:Y:S01]  /*74c0*/  MOV R84, R93 ;  /* 0x0000005d00547202 */ /* 0x000fe20000000f00 */
[----:B------:R-:W-:Y:S01]  /*74d0*/  IMAD.MOV.U32 R195, RZ, RZ, R88 ;  /* 0x000000ffffc37224 */ /* 0x000fe200078e0058 */
[----:B------:R-:W-:Y:S01]  /*74e0*/  MOV R69, R103 ;  /* 0x0000006700457202 */ /* 0x000fe20000000f00 */
[----:B------:R1:W-:Y:S01]  /*74f0*/  MUFU.EX2 R131, R4 ;  /* 0x0000000400837308 */ /* 0x0003e20000000800 */
[----:B------:R-:W-:Y:S01]  /*7500*/  IMAD.MOV.U32 R49, RZ, RZ, R100 ;  /* 0x000000ffff317224 */ /* 0x000fe200078e0064 */
[----:B------:R-:W-:Y:S01]  /*7510*/  LDSM.16.MT88.4 R24, [R216+0x2900] ;  /* 0x00290000d818783b */ /* 0x000fe20000004200 */
[----:B------:R-:W-:Y:S01]  /*7520*/  HMMA.16816.F32 R108, R8, R66, R16 ;  /* 0x00000042086c723c */ /* 0x000fe20000001810 */
[----:B------:R-:W-:-:S02]  /*7530*/  IMAD.MOV.U32 R51, RZ, RZ, R101 ;  /* 0x000000ffff337224 */ /* 0x000fc400078e0065 */
[----:B------:R-:W-:Y:S01]  /*7540*/  LDSM.16.MT88.4 R16, [R213+0x2900] ;  /* 0x00290000d510783b */ /* 0x000fe20000004200 */
[----:B------:R-:W-:-:S04]  /*7550*/  IMAD.MOV.U32 R50, RZ, RZ, R85 ;  /* 0x000000ffff327224 */ /* 0x000fc800078e0055 */
[C---:B------:R-:W-:Y:S01]  /*7560*/  HMMA.16816.F32 R56, R8.reuse, R58, R12 ;  /* 0x0000003a0838723c */ /* 0x040fe2000000180c */
[----:B-1----:R-:W-:Y:S02]  /*7570*/  FFMA.FTZ R4, R196, c[0x0][0x2d0], -R7 ;  /* 0x0000b400c4047a23 */ /* 0x002fe40000010807 */
[----:B------:R-:W-:Y:S02]  /*7580*/  IMAD.MOV.U32 R196, RZ, RZ, R98 ;  /* 0x000000ffffc47224 */ /* 0x000fe400078e0062 */
[----:B------:R1:W-:Y:S02]  /*7590*/  MUFU.EX2 R98, R4 ;  /* 0x0000000400627308 */ /* 0x0003e40000000800 */
[----:B-1----:R-:W-:Y:S02]  /*75a0*/  FFMA.FTZ R4, R163, c[0x0][0x2d0], -R6 ;  /* 0x0000b400a3047a23 */ /* 0x002fe40000010806 */
[----:B------:R-:W-:Y:S01]  /*75b0*/  HMMA.16816.F32 R160, R8, R70, R20 ;  /* 0x0000004608a0723c */ /* 0x000fe20000001814 */
[----:B------:R-:W1:Y:S03]  /*75c0*/  LDSM.16.MT88.4 R20, [R215+0x2100] ;  /* 0x00210000d714783b */ /* 0x000e660000004200 */
[----:B------:R3:W-:Y:S03]  /*75d0*/  MUFU.EX2 R94, R4 ;  /* 0x00000004005e7308 */ /* 0x0007e60000000800 */
[----:B------:R-:W-:Y:S01]  /*75e0*/  IMAD.MOV.U32 R71, RZ, RZ, R92 ;  /* 0x000000ffff477224 */ /* 0x000fe200078e005c */
[----:B--2---:R-:W-:-:S02]  /*75f0*/  F2FP.PACK_AB R8, R235, R236 ;  /* 0x000000eceb08723e */ /* 0x004fc400000000ff */
[----:B-----5:R-:W-:Y:S01]  /*7600*/  F2FP.PACK_AB R10, R192, R190 ;  /* 0x000000bec00a723e */ /* 0x020fe200000000ff */
[----:B---3--:R-:W-:Y:S02]  /*7610*/  FFMA.FTZ R4, R191, c[0x0][0x2d0], -R6 ;  /* 0x0000b400bf047a23 */ /* 0x008fe40000010806 */
[----:B------:R-:W-:Y:S02]  /*7620*/  IMAD.MOV.U32 R191, RZ, RZ, R68 ;  /* 0x000000ffffbf7224 */ /* 0x000fe400078e0044 */
[----:B------:R2:W3:Y:S01]  /*7630*/  MUFU.EX2 R93, R4 ;  /* 0x00000004005d7308 */ /* 0x0004e20000000800 */
[----:B------:R-:W-:Y:S02]  /*7640*/  IMAD.MOV.U32 R68, RZ, RZ, R48 ;  /* 0x000000ffff447224 */ /* 0x000fe400078e0030 */
[----:B------:R-:W-:Y:S01]  /*7650*/  IMAD.MOV.U32 R48, RZ, RZ, R127 ;  /* 0x000000ffff307224 */ /* 0x000fe200078e007f */
[----:B------:R-:W-:Y:S01]  /*7660*/  MOV R127, R83 ;  /* 0x00000053007f7202 */ /* 0x000fe20000000f00 */
[----:B--2---:R-:W-:Y:S01]  /*7670*/  FFMA.FTZ R4, R189, c[0x0][0x2d0], -R6 ;  /* 0x0000b400bd047a23 */ /* 0x004fe20000010806 */
[----:B---3--:R-:W-:Y:S01]  /*7680*/  F2FP.PACK_AB R9, R93, R94 ;  /* 0x0000005e5d09723e */ /* 0x008fe200000000ff */
[----:B------:R-:W-:-:S02]  /*7690*/  IMAD.MOV.U32 R189, RZ, RZ, R49 ;  /* 0x000000ffffbd7224 */ /* 0x000fc400078e0031 */
[----:B------:R2:W-:Y:S02]  /*76a0*/  MUFU.EX2 R92, R4 ;  /* 0x00000004005c7308 */ /* 0x0005e40000000800 */
[----:B--2---:R-:W-:-:S06]  /*76b0*/  FFMA.FTZ R4, R193, c[0x0][0x2d0], -R6 ;  /* 0x0000b400c1047a23 */ /* 0x004fcc0000010806 */
[----:B------:R2:W3:Y:S02]  /*76c0*/  MUFU.EX2 R90, R4 ;  /* 0x00000004005a7308 */ /* 0x0004e40000000800 */
[----:B--2---:R-:W-:Y:S01]  /*76d0*/  FFMA.FTZ R4, R204, c[0x0][0x2d0], -R7 ;  /* 0x0000b400cc047a23 */ /* 0x004fe20000010807 */
[----:B---3--:R-:W-:Y:S01]  /*76e0*/  F2FP.PACK_AB R11, R90, R92 ;  /* 0x0000005c5a0b723e */ /* 0x008fe200000000ff */
[----:B------:R-:W-:-:S04]  /*76f0*/  IMAD.MOV.U32 R204, RZ, RZ, R43 ;  /* 0x000000ffffcc7224 */ /* 0x000fc800078e002b */
[----:B------:R2:W-:Y:S01]  /*7700*/  MUFU.EX2 R91, R4 ;  /* 0x00000004005b7308 */ /* 0x0005e20000000800 */
[----:B------:R-:W-:Y:S02]  /*7710*/  FFMA.FTZ R7, R207, c[0x0][0x2d0], -R7 ;  /* 0x0000b400cf077a23 */ /* 0x000fe40000010807 */
[----:B------:R-:W-:Y:S01]  /*7720*/  IMAD.MOV.U32 R207, RZ, RZ, R51 ;  /* 0x000000ffffcf7224 */ /* 0x000fe200078e0033 */
[C---:B------:R-:W-:Y:S04]  /*7730*/  HMMA.16816.F32 R136, R8.reuse, R36, R136 ;  /* 0x000000240888723c */ /* 0x040fe80000001888 */
[----:B------:R-:W-:Y:S04]  /*7740*/  MUFU.EX2 R89, R7 ;  /* 0x0000000700597308 */ /* 0x000fe80000000800 */
[----:B------:R-:W-:Y:S01]  /*7750*/  HMMA.16816.F32 R148, R8, R38, R148 ;  /* 0x000000260894723c */ /* 0x000fe20000001894 */
[----:B--2---:R-:W-:-:S02]  /*7760*/  FFMA.FTZ R4, R197, c[0x0][0x2d0], -R6 ;  /* 0x0000b400c5047a23 */ /* 0x004fc40000010806 */
[----:B------:R-:W-:Y:S02]  /*7770*/  IMAD.MOV.U32 R197, RZ, RZ, R50 ;  /* 0x000000ffffc57224 */ /* 0x000fe400078e0032 */
[----:B------:R2:W-:Y:S03]  /*7780*/  MUFU.EX2 R88, R4 ;  /* 0x0000000400587308 */ /* 0x0005e60000000800 */
[C---:B----4-:R-:W-:Y:S08]  /*7790*/  HMMA.16816.F32 R152, R8.reuse, R32, R152 ;  /* 0x000000200898723c */ /* 0x050ff00000001898 */
[----:B------:R-:W-:Y:S01]  /*77a0*/  HMMA.16816.F32 R164, R8, R28, R164 ;  /* 0x0000001c08a4723c */ /* 0x000fe200000018a4 */
[----:B--2---:R-:W-:-:S07]  /*77b0*/  FFMA.FTZ R4, R199, c[0x0][0x2d0], -R6 ;  /* 0x0000b400c7047a23 */ /* 0x004fce0000010806 */
[C---:B------:R-:W-:Y:S01]  /*77c0*/  HMMA.16816.F32 R112, R8.reuse, R30, R112 ;  /* 0x0000001e0870723c */ /* 0x040fe20000001870 */
[----:B------:R-:W-:Y:S01]  /*77d0*/  IMAD.MOV.U32 R199, RZ, RZ, R127 ;  /* 0x000000ffffc77224 */ /* 0x000fe200078e007f */
[----:B------:R2:W3:Y:S06]  /*77e0*/  MUFU.EX2 R87, R4 ;  /* 0x0000000400577308 */ /* 0x0004ec0000000800 */
[----:B-1----:R-:W-:Y:S01]  /*77f0*/  HMMA.16816.F32 R116, R8, R20, R116 ;  /* 0x000000140874723c */ /* 0x002fe20000001874 */
[--C-:B--2---:R-:W-:Y:S02]  /*7800*/  FFMA.FTZ R4, R203, c[0x0][0x2d0], -R6.reuse ;  /* 0x0000b400cb047a23 */ /* 0x104fe40000010806 */
[----:B------:R-:W-:-:S02]  /*7810*/  FFMA.FTZ R6, R206, c[0x0][0x2d0], -R6 ;  /* 0x0000b400ce067a23 */ /* 0x000fc40000010806 */
[----:B------:R1:W-:Y:S01]  /*7820*/  MUFU.EX2 R86, R4 ;  /* 0x0000000400567308 */ /* 0x0003e20000000800 */
[----:B------:R-:W-:Y:S02]  /*7830*/  IMAD.MOV.U32 R206, RZ, RZ, R102 ;  /* 0x000000ffffce7224 */ /* 0x000fe400078e0066 */
[----:B------:R-:W-:Y:S01]  /*7840*/  HMMA.16816.F32 R100, R8, R34, R168 ;  /* 0x000000220864723c */ /* 0x000fe200000018a8 */
[----:B------:R-:W-:-:S04]  /*7850*/  IMAD.MOV.U32 R203, RZ, RZ, R125 ;  /* 0x000000ffffcb7224 */ /* 0x000fc800078e007d */
[----:B------:R-:W2:Y:S02]  /*7860*/  MUFU.EX2 R85, R6 ;  /* 0x0000000600557308 */ /* 0x000ea40000000800 */
[----:B------:R-:W-:Y:S01]  /*7870*/  F2FP.PACK_AB R168, R98, R131 ;  /* 0x0000008362a8723e */ /* 0x000fe200000000ff */
[----:B------:R-:W-:Y:S01]  /*7880*/  HMMA.16816.F32 R8, R8, R22, R52 ;  /* 0x000000160808723c */ /* 0x000fe20000001834 */
[----:B------:R-:W4:Y:S01]  /*7890*/  LDSM.16.MT88.4 R52, [R215+0x2900] ;  /* 0x00290000d734783b */ /* 0x000f220000004200 */
[----:B---3--:R-:W-:Y:S02]  /*78a0*/  F2FP.PACK_AB R169, R87, R88 ;  /* 0x0000005857a9723e */ /* 0x008fe400000000ff */
[----:B------:R-:W-:Y:S01]  /*78b0*/  F2FP.PACK_AB R170, R89, R91 ;  /* 0x0000005b59aa723e */ /* 0x000fe200000000ff */
[----:B-1----:R-:W-:Y:S01]  /*78c0*/  FFMA.FTZ R4, R198, c[0x0][0x2d0], -R2 ;  /* 0x0000b400c6047a23 */ /* 0x002fe20000010802 */
[----:B------:R-:W-:Y:S01]  /*78d0*/  MOV R198, R195 ;  /* 0x000000c300c67202 */ /* 0x000fe20000000f00 */
[----:B------:R-:W-:-:S02]  /*78e0*/  IMAD.MOV.U32 R195, RZ, RZ, R41 ;  /* 0x000000ffffc37224 */ /* 0x000fc400078e0029 */
[----:B------:R-:W-:Y:S02]  /*78f0*/  IMAD.MOV.U32 R41, RZ, RZ, R42 ;  /* 0x000000ffff297224 */ /* 0x000fe400078e002a */
[----:B------:R-:W-:Y:S02]  /*7900*/  IMAD.MOV.U32 R42, RZ, RZ, R84 ;  /* 0x000000ffff2a7224 */ /* 0x000fe400078e0054 */
[----:B------:R1:W-:Y:S01]  /*7910*/  MUFU.EX2 R84, R4 ;  /* 0x0000000400547308 */ /* 0x0003e20000000800 */
[----:B--2---:R-:W-:Y:S01]  /*7920*/  F2FP.PACK_AB R171, R85, R86 ;  /* 0x0000005655ab723e */ /* 0x004fe200000000ff */
[----:B------:R-:W-:-:S06]  /*7930*/  IMAD.MOV.U32 R193, RZ, RZ, R42 ;  /* 0x000000ffffc17224 */ /* 0x000fcc00078e002a */
[----:B------:R-:W-:Y:S01]  /*7940*/  HMMA.16816.F32 R136, R168, R16, R136 ;  /* 0x00000010a888723c */ /* 0x000fe20000001888 */
[----:B-1----:R-:W-:Y:S01]  /*7950*/  FFMA.FTZ R4, R202, c[0x0][0x2d0], -R2 ;  /* 0x0000b400ca047a23 */ /* 0x002fe20000010802 */
[----:B------:R-:W-:-:S06]  /*7960*/  MOV R202, R71 ;  /* 0x0000004700ca7202 */ /* 0x000fcc0000000f00 */
[C---:B------:R-:W-:Y:S01]  /*7970*/  HMMA.16816.F32 R148, R168.reuse, R18, R148 ;  /* 0x00000012a894723c */ /* 0x040fe20000001894 */
[----:B------:R1:W-:Y:S07]  /*7980*/  MUFU.EX2 R83, R4 ;  /* 0x0000000400537308 */ /* 0x0003ee0000000800 */
[C---:B------:R-:W-:Y:S08]  /*7990*/  HMMA.16816.F32 R152, R168.reuse, R24, R152 ;  /* 0x00000018a898723c */ /* 0x040ff00000001898 */
[----:B------:R-:W-:Y:S01]  /*79a0*/  HMMA.16816.F32 R100, R168, R26, R100 ;  /* 0x0000001aa864723c */ /* 0x000fe20000001864 */
[----:B-1----:R-:W-:-:S02]  /*79b0*/  FFMA.FTZ R4, R205, c[0x0][0x2d0], -R2 ;  /* 0x0000b400cd047a23 */ /* 0x002fc40000010802 */
[----:B------:R-:W-:Y:S02]  /*79c0*/  IMAD.MOV.U32 R205, RZ, RZ, R69 ;  /* 0x000000ffffcd7224 */ /* 0x000fe400078e0045 */
[----:B------:R-:W-:Y:S02]  /*79d0*/  IMAD.MOV.U32 R69, RZ, RZ, R82 ;  /* 0x000000ffff457224 */ /* 0x000fe400078e0052 */
[----:B------:R1:W-:Y:S01]  /*79e0*/  MUFU.EX2 R82, R4 ;  /* 0x0000000400527308 */ /* 0x0003e20000000800 */
[----:B----4-:R-:W-:Y:S01]  /*79f0*/  HMMA.16816.F32 R116, R168, R52, R116 ;  /* 0x00000034a874723c */ /* 0x010fe20000001874 */
[----:B-1----:R-:W-:Y:S01]  /*7a00*/  FFMA.FTZ R4, R208, c[0x0][0x2d0], -R2 ;  /* 0x0000b400d0047a23 */ /* 0x002fe20000010802 */
[----:B------:R-:W-:-:S05]  /*7a10*/  MOV R208, R40 ;  /* 0x0000002800d07202 */ /* 0x000fca0000000f00 */
[----:B------:R1:W2:Y:S02]  /*7a20*/  MUFU.EX2 R71, R4 ;  /* 0x0000000400477308 */ /* 0x0002a40000000800 */
[--C-:B-1----:R-:W-:Y:S01]  /*7a30*/  FFMA.FTZ R4, R185, c[0x0][0x2d0], -R0.reuse ;  /* 0x0000b400b9047a23 */ /* 0x102fe20000010800 */
[----:B--2---:R-:W-:Y:S01]  /*7a40*/  F2FP.PACK_AB R6, R71, R82 ;  /* 0x000000524706723e */ /* 0x004fe200000000ff */
[----:B------:R-:W-:Y:S02]  /*7a50*/  IMAD.MOV.U32 R185, RZ, RZ, R41 ;  /* 0x000000ffffb97224 */ /* 0x000fe400078e0029 */
[----:B------:R-:W1:Y:S02]  /*7a60*/  LDSM.16.MT88.4 R40, [R214+0x2900] ;  /* 0x00290000d628783b */ /* 0x000e640000004200 */
[----:B------:R2:W-:Y:S02]  /*7a70*/  MUFU.EX2 R49, R4 ;  /* 0x0000000400317308 */ /* 0x0005e40000000800 */
[----:B--2---:R-:W-:Y:S01]  /*7a80*/  FFMA.FTZ R4, R187, c[0x0][0x2d0], -R0 ;  /* 0x0000b400bb047a23 */ /* 0x004fe20000010800 */
[----:B------:R-:W-:-:S05]  /*7a90*/  MOV R187, R68 ;  /* 0x0000004400bb7202 */ /* 0x000fca0000000f00 */
[----:B------:R2:W3:Y:S02]  /*7aa0*/  MUFU.EX2 R64, R4 ;  /* 0x0000000400407308 */ /* 0x0004e40000000800 */
[--C-:B--2---:R-:W-:Y:S02]  /*7ab0*/  FFMA.FTZ R4, R186, c[0x0][0x2d0], -R0.reuse ;  /* 0x0000b400ba047a23 */ /* 0x104fe40000010800 */
[----:B------:R-:W-:Y:S01]  /*7ac0*/  IMAD.MOV.U32 R186, RZ, RZ, R69 ;  /* 0x000000ffffba7224 */ /* 0x000fe200078e0045 */
[C---:B-1----:R-:W-:Y:S03]  /*7ad0*/  HMMA.16816.F32 R164, R168.reuse, R40, R164 ;  /* 0x00000028a8a4723c */ /* 0x042fe600000018a4 */
[----:B------:R1:W-:Y:S05]  /*7ae0*/  MUFU.EX2 R51, R4 ;  /* 0x0000000400337308 */ /* 0x0003ea0000000800 */
[C---:B------:R-:W-:Y:S08]  /*7af0*/  HMMA.16816.F32 R112, R168.reuse, R42, R112 ;  /* 0x0000002aa870723c */ /* 0x040ff00000001870 */
[----:B------:R-:W-:Y:S01]  /*7b00*/  HMMA.16816.F32 R168, R168, R54, R8 ;  /* 0x00000036a8a8723c */ /* 0x000fe20000001808 */
[----:B-1----:R-:W-:Y:S01]  /*7b10*/  FFMA.FTZ R4, R188, c[0x0][0x2d0], -R0 ;  /* 0x0000b400bc047a23 */ /* 0x002fe20000010800 */
[----:B------:R-:W-:-:S02]  /*7b20*/  MOV R188, R5 ;  /* 0x0000000500bc7202 */ /* 0x000fc40000000f00 */
[----:B---3--:R-:W-:Y:S01]  /*7b30*/  F2FP.PACK_AB R5, R64, R49 ;  /* 0x000000314005723e */ /* 0x008fe200000000ff */
[----:B------:R1:W2:Y:S02]  /*7b40*/  MUFU.EX2 R50, R4 ;  /* 0x0000000400327308 */ /* 0x0002a40000000800 */
[----:B------:R-:W-:-:S06]  /*7b50*/  FFMA.FTZ R8, R230, c[0x0][0x2d0], -R2 ;  /* 0x0000b400e6087a23 */ /* 0x000fcc0000010802 */
[----:B------:R3:W-:Y:S01]  /*7b60*/  MUFU.EX2 R65, R8 ;  /* 0x0000000800417308 */ /* 0x0007e20000000800 */
[----:B-1----:R-:W-:Y:S02]  /*7b70*/  F2FP.PACK_AB R4, R83, R84 ;  /* 0x000000545304723e */ /* 0x002fe400000000ff */
[----:B--2---:R-:W-:Y:S01]  /*7b80*/  F2FP.PACK_AB R7, R50, R51 ;  /* 0x000000333207723e */ /* 0x004fe200000000ff */
[----:B---3--:R-:W-:-:S06]  /*7b90*/  FFMA.FTZ R8, R232, c[0x0][0x2d0], -R2 ;  /* 0x0000b400e8087a23 */ /* 0x008fcc0000010802 */
[C---:B------:R-:W-:Y:S01]  /*7ba0*/  HMMA.16816.F32 R140, R4.reuse, R156, R140 ;  /* 0x0000009c048c723c */ /* 0x040fe2000000188c */
[----:B------:R1:W-:Y:S07]  /*7bb0*/  MUFU.EX2 R66, R8 ;  /* 0x0000000800427308 */ /* 0x0003ee0000000800 */
[C---:B------:R-:W-:Y:S08]  /*7bc0*/  HMMA.16816.F32 R144, R4.reuse, R158, R144 ;  /* 0x0000009e0490723c */ /* 0x040ff00000001890 */
[----:B------:R-:W-:Y:S01]  /*7bd0*/  HMMA.16816.F32 R156, R4, R132, R44 ;  /* 0x00000084049c723c */ /* 0x000fe2000000182c */
[----:B-1----:R-:W-:-:S04]  /*7be0*/  FFMA.FTZ R8, R210, c[0x0][0x2d0], -R2 ;  /* 0x0000b400d2087a23 */ /* 0x002fc80000010802 */
[----:B------:R1:W-:Y:S02]  /*7bf0*/  MUFU.EX2 R67, R8 ;  /* 0x0000000800437308 */ /* 0x0003e40000000800 */
[----:B------:R-:W-:Y:S01]  /*7c00*/  IMAD.MOV.U32 R133, RZ, RZ, R48 ;  /* 0x000000ffff857224 */ /* 0x000fe200078e0030 */
[----:B------:R-:W-:Y:S01]  /*7c10*/  HMMA.16816.F32 R12, R4, R172, R60 ;  /* 0x000000ac040c723c */ /* 0x000fe2000000183c */
[----:B------:R-:W-:-:S07]  /*7c20*/  MOV R132, R126 ;  /* 0x0000007e00847202 */ /* 0x000fce0000000f00 */
[----:B------:R-:W-:Y:S01]  /*7c30*/  HMMA.16816.F32 R160, R4, R134, R160 ;  /* 0x0000008604a0723c */ /* 0x000fe200000018a0 */
[----:B-1----:R-:W-:-:S07]  /*7c40*/  FFMA.FTZ R8, R209, c[0x0][0x2d0], -R2 ;  /* 0x0000b400d1087a23 */ /* 0x002fce0000010802 */
[C---:B------:R-:W-:Y:S01]  /*7c50*/  HMMA.16816.F32 R104, R4.reuse, R72, R104 ;  /* 0x000000480468723c */ /* 0x040fe20000001868 */
[----:B------:R-:W-:Y:S01]  /*7c60*/  IMAD.MOV.U32 R135, RZ, RZ, R124 ;  /* 0x000000ffff877224 */ /* 0x000fe200078e007c */
[----:B------:R1:W-:Y:S06]  /*7c70*/  MUFU.EX2 R68, R8 ;  /* 0x0000000800447308 */ /* 0x0003ec0000000800 */
[----:B------:R-:W-:Y:S01]  /*7c80*/  HMMA.16816.F32 R108, R4, R74, R108 ;  /* 0x0000004a046c723c */ /* 0x000fe2000000186c */
[----:B-1----:R-:W-:-:S04]  /*7c90*/  FFMA.FTZ R8, R211, c[0x0][0x2d0], -R2 ;  /* 0x0000b400d3087a23 */ /* 0x002fc80000010802 */
[----:B------:R1:W-:Y:S02]  /*7ca0*/  MUFU.EX2 R69, R8 ;  /* 0x0000000800457308 */ /* 0x0003e40000000800 */
[----:B-1----:R-:W-:Y:S02]  /*7cb0*/  FFMA.FTZ R8, R229, c[0x0][0x2d0], -R2 ;  /* 0x0000b400e5087a23 */ /* 0x002fe40000010802 */
[----:B------:R-:W-:-:S04]  /*7cc0*/  IMAD.U32 R229, RZ, RZ, UR13 ;  /* 0x0000000dffe57e24 */ /* 0x000fc8000f8e00ff */
        /* <DEDUP_REMOVED lines=155> */
.L_x_994:
[----:B------:R-:W-:Y:S02]  /*8680*/  UISETP.NE.AND UP2, UPT, UR5, 0x1, UPT ;  /* 0x000000010500788c */ /* 0x000fe4000bf45270 */
[----:B------:R-:W-:Y:S02]  /*8690*/  ULDC.64 UR14, c[0x0][0x330] ;  /* 0x0000cc00000e7ab9 */ /* 0x000fe40000000a00 */
[----:B------:R-:W-:-:S07]  /*86a0*/  UIMAD.WIDE.U32 UR16, UR11, UR14, URZ ;  /* 0x0000000e0b1072a5 */ /* 0x000fce000f8e003f */
[----:B------:R-:W-:Y:S02]  /*86b0*/  @UP2 UMOV UR13, UR17 ;  /* 0x00000011000d2c82 */ /* 0x000fe40008000000 */
[----:B------:R-:W-:-:S03]  /*86c0*/  @UP2 USHF.R.U32.HI UR11, URZ, UR15, UR13 ;  /* 0x0000000f3f0b2299 */ /* 0x000fc6000801160d */
.L_x_995:
[----:B------:R-:W-:Y:S02]  /*86d0*/  ULDC UR13, c[0x0][0x32c] ;  /* 0x0000cb00000d7ab9 */ /* 0x000fe40000000800 */
[----:B------:R-:W-:-:S04]  /*86e0*/  UIMAD UR13, UR11, UR5, UR13 ;  /* 0x000000050b0d72a4 */ /* 0x000fc8000f8e020d */
[----:B------:R-:W-:-:S04]  /*86f0*/  UISETP.LT.AND UP2, UPT, UR6, UR13, UPT ;  /* 0x0000000d0600728c */ /* 0x000fc8000bf41270 */
[----:B------:R-:W-:-:S04]  /*8700*/  USEL UR6, UR6, UR13, UP2 ;  /* 0x0000000d06067287 */ /* 0x000fc80009000000 */
.L_x_993:
        /* <DEDUP_REMOVED lines=18> */
.L_x_1013:
[----:B------:R-:W-:Y:S04]  /*8830*/  DEPBAR.LE SB0, 0x0 ;  /* 0x000080000000791a */ /* 0x000fe80000000000 */
[----:B------:R-:W-:Y:S01]  /*8840*/  BAR.SYNC.DEFER_BLOCKING 0x0 ;  /* 0x0000000000007b1d */ /* 0x000fe20000010000 */
[C---:B------:R-:W-:Y:S01]  /*8850*/  ISETP.LT.AND P2, PT, R229.reuse, UR4, PT ;  /* 0x00000004e5007c0c */ /* 0x040fe2000bf41270 */
[----:B------:R-:W-:Y:S01]  /*8860*/  IMAD.MOV.U32 R230, RZ, RZ, c[0x0][0x1e0] ;  /* 0x00007800ffe67624 */ /* 0x000fe200078e00ff */
[C---:B------:R-:W-:Y:S11]  /*8870*/  ISETP.GT.AND P4, PT, R229.reuse, UR4, PT ;  /* 0x00000004e5007c0c */ /* 0x040ff6000bf84270 */
[----:B-1----:R-:W-:Y:S01]  /*8880*/  @!P2 SHF.R.S32.HI R0, RZ, 0x1f, R229 ;  /* 0x0000001fff00a819 */ /* 0x002fe200000114e5 */
[C---:B------:R-:W-:Y:S04]  /*8890*/  @!P2 IMAD.WIDE.U32 R2, R229.reuse, c[0x0][0x208], RZ ;  /* 0x00008200e502aa25 */ /* 0x040fe800078e00ff */
[----:B------:R-:W-:Y:S02]  /*88a0*/  @!P2 IMAD R0, R0, c[0x0][0x208], RZ ;  /* 0x000082000000aa24 */ /* 0x000fe400078e02ff */
[----:B------:R-:W-:Y:S02]  /*88b0*/  @P4 IMAD.SHL.U32 R130, R230, 0x20, RZ ;  /* 0x00000020e6824824 */ /* 0x000fe400078e00ff */
[----:B------:R-:W-:Y:S01]  /*88c0*/  @!P2 IMAD R0, R229, c[0x0][0x20c], R0 ;  /* 0x00008300e500aa24 */ /* 0x000fe200078e0200 */
[----:B------:R-:W-:Y:S03]  /*88d0*/  LDSM.16.M88.4 R96, [R219+0x6100] ;  /* 0x00610000db60783b */ /* 0x000fe60000000200 */
[----:B------:R-:W-:Y:S03]  /*88e0*/  @!P2 IMAD.IADD R0, R3, 0x1, R0 ;  /* 0x000000010300a824 */ /* 0x000fe600078e0200 */
[----:B------:R-:W1:Y:S01]  /*88f0*/  LDSM.16.M88.4 R16, [R212+0x3100] ;  /* 0x00310000d410783b */ /* 0x000e620000000200 */
[----:B------:R-:W-:Y:S05]  /*8900*/  @!P2 IMAD R0, R0, 0x60, RZ ;  /* 0x000000600000a824 */ /* 0x000fea00078e02ff */
[----:B------:R-:W2:Y:S06]  /*8910*/  LDSM.16.M88.4 R92, [R219+0x8100] ;  /* 0x00810000db5c783b */ /* 0x000eac0000000200 */
[----:B------:R-:W3:Y:S06]  /*8920*/  LDL.64 R192, [R1+0x38] ;  /* 0x0000380001c07983 */ /* 0x000eec0000100a00 */
[----:B------:R-:W3:Y:S06]  /*8930*/  LDL.64 R128, [R1+0x40] ;  /* 0x0000400001807983 */ /* 0x000eec0000100a00 */
[----:B------:R-:W4:Y:S06]  /*8940*/  LDSM.16.M88.4 R32, [R212+0x3900] ;  /* 0x00390000d420783b */ /* 0x000f2c0000000200 */
[----:B------:R-:W5:Y:S06]  /*8950*/  LDL.64 R234, [R1+0x20] ;  /* 0x0000200001ea7983 */ /* 0x000f6c0000100a00 */
[----:B------:R-:W4:Y:S01]  /*8960*/  LDSM.16.M88.4 R48, [R212+0x4100] ;  /* 0x00410000d430783b */ /* 0x000f220000000200 */
[-C--:B-1----:R-:W-:Y:S05]  /*8970*/  HMMA.16816.F32 R4, R96, R16.reuse, RZ ;  /* 0x000000106004723c */ /* 0x082fea00000018ff */
[----:B------:R-:W5:Y:S03]  /*8980*/  LDL.64 R232, [R1+0x30] ;  /* 0x0000300001e87983 */ /* 0x000f660000100a00 */
        /* <DEDUP_REMOVED lines=69> */
[----:B------:R-:W-:Y:S02]  /*8de0*/  @P4 IADD3 R0, R229, -0x1, RZ ;  /* 0xffffffffe5004810 */ /* 0x000fe40007ffe0ff */
        /* <DEDUP_REMOVED lines=10> */
[----:B------:R1:W-:Y:S03]  /*8e90*/  @!P2 LDGSTS.E.BYPASS.LTC128B.128 [R231+0x2900], [R172.64], !P3 ;  /* 0x02900000ace7afae */ /* 0x0003e6000d901d6c */
[----:B-----5:R-:W-:Y:S03]  /*8ea0*/  @P4 IMAD.MOV.U32 R129, RZ, RZ, R235 ;  /* 0x000000ffff814224 */ /* 0x020fe600078e00eb */
[----:B----4-:R-:W-:Y:S01]  /*8eb0*/  LDSM.16.M88.4 R196, [R220+0x6100] ;  /* 0x00610000dcc4783b */ /* 0x010fe20000000200 */
[C---:B------:R-:W-:Y:S05]  /*8ec0*/  HMMA.16816.F32 R88, R184.reuse, R192, R88 ;  /* 0x000000c0b858723c */ /* 0x040fea0000001858 */
[----:B------:R-:W3:Y:S03]  /*8ed0*/  LDSM.16.M88.4 R200, [R218+0x3100] ;  /* 0x00310000dac8783b */ /* 0x000ee60000000200 */
[-C--:B------:R-:W-:Y:S03]  /*8ee0*/  HMMA.16816.F32 R92, R184, R194.reuse, R92 ;  /* 0x000000c2b85c723c */ /* 0x080fe6000000185c */
[----:B------:R-:W4:Y:S01]  /*8ef0*/  LDSM.16.M88.4 R204, [R220+0x8100] ;  /* 0x00810000dccc783b */ /* 0x000f220000000200 */
[----:B--2---:R-:W-:Y:S04]  /*8f00*/  @P4 SHF.R.S32.HI R2, RZ, 0x1f, R0 ;  /* 0x0000001fff024819 */ /* 0x004fe80000011400 */
[----:B------:R-:W-:Y:S01]  /*8f10*/  HMMA.16816.F32 R96, R176, R194, R96 ;  /* 0x000000c2b060723c */ /* 0x000fe20000001860 */
[----:B------:R-:W0:Y:S03]  /*8f20*/  LDGDEPBAR ;  /* 0x00000000000079af */ /* 0x000e260000000000 */
[----:B------:R-:W-:Y:S02]  /*8f30*/  @P4 IMAD R128, R2, c[0x0][0x1e0], RZ ;  /* 0x0000780002804a24 */ /* 0x000fe400078e02ff */
[C---:B------:R-:W-:Y:S01]  /*8f40*/  @P4 IMAD.WIDE.U32 R2, R0.reuse, c[0x0][0x1e0], RZ ;  /* 0x0000780000024a25 */ /* 0x040fe200078e00ff */
[----:B-1----:R-:W1:Y:S05]  /*8f50*/  LDSM.16.M88.4 R172, [R218+0x3900] ;  /* 0x00390000daac783b */ /* 0x002e6a0000000200 */
[----:B------:R-:W-:Y:S01]  /*8f60*/  @P4 IMAD R128, R0, c[0x0][0x1e4], R128 ;  /* 0x0000790000804a24 */ /* 0x000fe200078e0280 */
[----:B------:R-:W2:Y:S03]  /*8f70*/  LDSM.16.M88.4 R180, [R218+0x4100] ;  /* 0x00410000dab4783b */ /* 0x000ea60000000200 */
[----:B------:R-:W-:Y:S02]  /*8f80*/  @P4 IMAD.IADD R0, R3, 0x1, R128 ;  /* 0x0000000103004824 */ /* 0x000fe400078e0280 */
[----:B------:R-:W-:Y:S01]  /*8f90*/  @P4 IMAD.MOV.U32 R128, RZ, RZ, R232 ;  /* 0x000000ffff804224 */ /* 0x000fe200078e00e8 */
[----:B------:R-:W5:Y:S01]  /*8fa0*/  LDSM.16.M88.4 R184, [R218+0x4900] ;  /* 0x00490000dab8783b */ /* 0x000f620000000200 */
[----:B------:R-:W-:Y:S02]  /*8fb0*/  @P4 IMAD R0, R0, 0x60, RZ ;  /* 0x0000006000004824 */ /* 0x000fe400078e02ff */
[----:B------:R-:W-:Y:S03]  /*8fc0*/  @P4 IMAD.WIDE.U32 R128, R2, 0x60, R128 ;  /* 0x0000006002804825 */ /* 0x000fe600078e0080 */
[----:B------:R-:W2:Y:S01]  /*8fd0*/  LDSM.16.M88.4 R176, [R218+0x5100] ;  /* 0x00510000dab0783b */ /* 0x000ea20000000200 */
[----:B------:R-:W-:Y:S01]  /*8fe0*/  @P4 IMAD.IADD R0, R129, 0x1, R0 ;  /* 0x0000000181004824 */ /* 0x000fe200078e0200 */
[C---:B------:R-:W-:Y:S01]  /*8ff0*/  @P4 LEA R2, P0, R128.reuse, c[0x0][0x1c8], 0x1 ;  /* 0x0000720080024a11 */ /* 0x040fe200078008ff */
[----:B------:R-:W-:Y:S01]  /*9000*/  IMAD.MOV.U32 R232, RZ, RZ, c[0x0][0x1e4] ;  /* 0x00007900ffe87624 */ /* 0x000fe200078e00ff */
[-C--:B---3--:R-:W-:Y:S02]  /*9010*/  HMMA.16816.F32 R4, R196, R200.reuse, R4 ;  /* 0x000000c8c404723c */ /* 0x088fe40000001804 */
[----:B------:R-:W-:Y:S03]  /*9020*/  LDSM.16.M88.4 R188, [R221+0x6100] ;  /* 0x00610000ddbc783b */ /* 0x000fe60000000200 */
[----:B------:R-:W-:Y:S02]  /*9030*/  @P4 LEA.HI.X R3, R128, c[0x0][0x1cc], R0, 0x1, P0 ;  /* 0x0000730080034a11 */ /* 0x000fe400000f0c00 */
[----:B------:R-:W-:Y:S01]  /*9040*/  @P4 SHF.L.U64.HI R0, R230, 0x5, R232 ;  /* 0x00000005e6004819 */ /* 0x000fe200000102e8 */
[C---:B----4-:R-:W-:Y:S01]  /*9050*/  HMMA.16816.F32 R8, R204.reuse, R200, R8 ;  /* 0x000000c8cc08723c */ /* 0x050fe20000001808 */
[----:B------:R-:W-:Y:S01]  /*9060*/  LDSM.16.M88.4 R192, [R217] ;  /* 0x00000000d9c0783b */ /* 0x000fe20000000200 */
[----:B------:R-:W-:Y:S05]  /*9070*/  PLOP3.LUT P0, PT, PT, PT, UP1, 0x80, 0x0 ;  /* 0x000000000000781c */ /* 0x000fea0003f0f018 */
[----:B------:R-:W-:Y:S01]  /*9080*/  LDSM.16.M88.4 R208, [R217+0x1000] ;  /* 0x00100000d9d0783b */ /* 0x000fe20000000200 */
        /* <DEDUP_REMOVED lines=13> */
[-C--:B-----5:R-:W-:Y:S08]  /*9160*/  HMMA.16816.F32 R52, R196, R184.reuse, R52 ;  /* 0x000000b8c434723c */ /* 0x0a0ff00000001834 */
        /* <DEDUP_REMOVED lines=33> */
[C---:B------:R-:W-:Y:S08]  /*9380*/  HMMA.16816.F32 R40, R200.reuse, R208, R40 ;  /* 0x000000d0c828723c */ /* 0x040ff00000001828 */
[-C--:B------:R-:W-:Y:S08]  /*9390*/  HMMA.16816.F32 R44, R200, R210.reuse, R44 ;  /* 0x000000d2c82c723c */ /* 0x080ff0000000182c */
[C---:B------:R-:W-:Y:S08]  /*93a0*/  HMMA.16816.F32 R48, R188.reuse, R210, R48 ;  /* 0x000000d2bc30723c */ /* 0x040ff00000001830 */
[-C--:B---3--:R-:W-:Y:S08]  /*93b0*/  HMMA.16816.F32 R52, R188, R184.reuse, R52 ;  /* 0x000000b8bc34723c */ /* 0x088ff00000001834 */
[C---:B------:R-:W-:Y:S08]  /*93c0*/  HMMA.16816.F32 R56, R200.reuse, R184, R56 ;  /* 0x000000b8c838723c */ /* 0x040ff00000001838 */
[-C--:B------:R-:W-:Y:S08]  /*93d0*/  HMMA.16816.F32 R60, R200, R186.reuse, R60 ;  /* 0x000000bac83c723c */ /* 0x080ff0000000183c */
[C---:B------:R-:W-:Y:S08]  /*93e0*/  HMMA.16816.F32 R64, R188.reuse, R186, R64 ;  /* 0x000000babc40723c */ /* 0x040ff00000001840 */
[-C--:B-1----:R-:W-:Y:S08]  /*93f0*/  HMMA.16816.F32 R68, R188, R172.reuse, R68 ;  /* 0x000000acbc44723c */ /* 0x082ff00000001844 */
[C---:B------:R-:W-:Y:S01]  /*9400*/  HMMA.16816.F32 R72, R200.reuse, R172, R72 ;  /* 0x000000acc848723c */ /* 0x040fe20000001848 */
[----:B------:R1:W3:Y:S07]  /*9410*/  LDL R173, [R1+0x28] ;  /* 0x0000280001ad7983 */ /* 0x0002ee0000100800 */
[-C--:B------:R-:W-:Y:S08]  /*9420*/  HMMA.16816.F32 R76, R200, R174.reuse, R76 ;  /* 0x000000aec84c723c */ /* 0x080ff0000000184c */
[C---:B------:R-:W-:Y:S07]  /*9430*/  HMMA.16816.F32 R80, R188.reuse, R174, R80 ;  /* 0x000000aebc50723c */ /* 0x040fee0000001850 */
[-C--:B------:R-:W-:Y:S01]  /*9440*/  @P4 IADD3 R174, P1, R180, R130.reuse, RZ ;  /* 0x00000082b4ae4210 */ /* 0x080fe20007f3e0ff */
[-C--:B------:R-:W-:Y:S04]  /*9450*/  HMMA.16816.F32 R84, R188, R176.reuse, R84 ;  /* 0x000000b0bc54723c */ /* 0x080fe80000001854 */
[--C-:B------:R-:W-:Y:S01]  /*9460*/  @P4 IMAD.X R175, R181, 0x1, R0.reuse, P1 ;  /* 0x00000001b5af4824 */ /* 0x100fe200008e0600 */
[-C--:B------:R-:W-:Y:S03]  /*9470*/  @P4 IADD3 R128, P2, R174, R130.reuse, RZ ;  /* 0x00000082ae804210 */ /* 0x080fe60007f5e0ff */
[C---:B------:R-:W-:Y:S01]  /*9480*/  HMMA.16816.F32 R88, R200.reuse, R176, R88 ;  /* 0x000000b0c858723c */ /* 0x040fe20000001858 */
[----:B------:R5:W-:Y:S03]  /*9490*/  @P4 LDGSTS.E.BYPASS.LTC128B.128 [R231+0x4100], [R174.64], !P3 ;  /* 0x04100000aee74fae */ /* 0x000be6000d901d6c */
[--C-:B------:R-:W-:Y:S01]  /*94a0*/  @P4 IMAD.X R129, R175, 0x1, R0.reuse, P2 ;  /* 0x00000001af814824 */ /* 0x100fe200010e0600 */
[-C--:B----4-:R-:W-:Y:S03]  /*94b0*/  @P4 IADD3 R2, P1, R128, R130.reuse, RZ ;  /* 0x0000008280024210 */ /* 0x090fe60007f3e0ff */
[-C--:B------:R-:W-:Y:S01]  /*94c0*/  HMMA.16816.F32 R92, R200, R178.reuse, R92 ;  /* 0x000000b2c85c723c */ /* 0x080fe2000000185c */
[----:B------:R1:W-:Y:S03]  /*94d0*/  @P4 LDGSTS.E.BYPASS.LTC128B.128 [R231+0x4900], [R128.64], !P3 ;  /* 0x0490000080e74fae */ /* 0x0003e6000d901d6c */
[--C-:B------:R-:W-:Y:S04]  /*94e0*/  @P4 IMAD.X R3, R129, 0x1, R0.reuse, P1 ;  /* 0x0000000181034824 */ /* 0x100fe800008e0600 */
[----:B------:R-:W-:Y:S01]  /*94f0*/  HMMA.16816.F32 R96, R188, R178, R96 ;  /* 0x000000b2bc60723c */ /* 0x000fe20000001860 */
[----:B------:R4:W-:Y:S03]  /*9500*/  @P4 LDGSTS.E.BYPASS.LTC128B.128 [R231+0x5100], [R2.64], !P3 ;  /* 0x0510000002e74fae */ /* 0x0009e6000d901d6c */
[----:B---3--:R-:W-:Y:S01]  /*9510*/  @P0 IMAD.MOV.U32 R173, RZ, RZ, R135 ;  /* 0x000000ffffad0224 */ /* 0x008fe200078e0087 */
[----:B------:R-:W-:Y:S04]  /*9520*/  @P4 IADD3 R176, P0, R2, R130, RZ ;  /* 0x0000008202b04210 */ /* 0x000fe80007f1e0ff */
[----:B------:R-:W3:Y:S03]  /*9530*/  SHFL.IDX PT, R130, R173, RZ, 0x1c1f ;  /* 0x001c1fffad827589 */ /* 0x000ee600000e0000 */
[----:B------:R-:W-:Y:S01]  /*9540*/  @P4 IMAD.X R177, R3, 0x1, R0, P0 ;  /* 0x0000000103b14824 */ /* 0x000fe200000e0600 */
[----:B------:R-:W-:Y:S01]  /*9550*/  PLOP3.LUT P0, PT, PT, PT, UP0, 0x40, 0x0 ;  /* 0x000000000000781c */ /* 0x000fe20003f0e808 */
[----:B------:R-:W-:Y:S03]  /*9560*/  IMAD R0, R229, -0x60, RZ ;  /* 0xffffffa0e5007824 */ /* 0x000fe600078e02ff */
[----:B------:R1:W-:Y:S02]  /*9570*/  @P4 LDGSTS.E.BYPASS.LTC128B.128 [R231+0x5900], [R176.64], !P3 ;  /* 0x05900000b0e74fae */ /* 0x0003e4000d901d6c */
[----:B--2---:R-:W-:Y:S04]  /*9580*/  IADD3 R182, -R183, 0x1, R0 ;  /* 0x00000001b7b67810 */ /* 0x004fe80007ffe100 */
[----:B------:R-:W0:Y:S01]  /*9590*/  LDGDEPBAR ;  /* 0x00000000000079af */ /* 0x000e220000000000 */
[----:B-1----:R-:W-:Y:S05]  /*95a0*/  IMAD.U32 R176, RZ, RZ, UR12 ;  /* 0x0000000cffb07e24 */ /* 0x002fea000f8e00ff */
[----:B------:R-:W-:Y:S04]  /*95b0*/  IADD3 R176, -R176, UR7, R182 ;  /* 0x00000007b0b07c10 */ /* 0x000fe8000fffe1b6 */
[C---:B-----5:R-:W-:Y:S02]  /*95c0*/  IADD3 R174, R176.reuse, c[0x0][0x328], RZ ;  /* 0x0000ca00b0ae7a10 */ /* 0x060fe40007ffe0ff */
[----:B------:R-:W-:Y:S03]  /*95d0*/  IADD3 R175, R176, UR10, RZ ;  /* 0x0000000ab0af7c10 */ /* 0x000fe6000fffe0ff */
[----:B---3--:R-:W-:Y:S02]  /*95e0*/  IMAD.IADD R135, R174, 0x1, R130 ;  /* 0x00000001ae877824 */ /* 0x008fe400078e0282 */
[----:B----4-:R-:W-:Y:S01]  /*95f0*/  IMAD.IADD R2, R130, 0x1, R175 ;  /* 0x0000000182027824 */ /* 0x010fe200078e02af */
        /* <DEDUP_REMOVED lines=15> */
.L_x_999:
[----:B------:R-:W-:Y:S04]  /*96f0*/  MOV R128, c[0x0][0x32c] ;  /* 0x0000cb0000807a02 */ /* 0x000fe80000000f00 */
[----:B------:R-:W-:Y:S11]  /*9700*/  ISETP.NE.AND P0, PT, R128, 0x1, PT ;  /* 0x000000018000780c */ /* 0x000ff60003f05270 */
[----:B------:R-:W-:Y:S02]  /*9710*/  @!UPT UIADD3 URZ, URZ, URZ, URZ ;  /* 0x0000003f3f3ff290 */ /* 0x000fe4000fffe03f */
[----:B------:R-:W-:Y:S05]  /*9720*/  @P0 IMAD.HI.U32 R128, R3, c[0x0][0x330], RZ ;  /* 0x0000cc0003800a27 */ /* 0x000fea00078e00ff */
[----:B------:R-:W-:Y:S02]  /*9730*/  @P0 SHF.R.U32.HI R3, RZ, c[0x0][0x334], R128 ;  /* 0x0000cd00ff030a19 */ /* 0x000fe40000011680 */
.L_x_1000:
[----:B------:R-:W-:Y:S05]  /*9740*/  BSYNC B0 ;  /* 0x0000000000007941 */ /* 0x000fea0003800000 */
.L_x_998:
[----:B------:R-:W-:Y:S04]  /*9750*/  IMAD.IADD R128, R0, 0x1, -R183 ;  /* 0x0000000100807824 */ /* 0x000fe800078e0ab7 */
[----:B------:R-:W-:Y:S05]  /*9760*/  IMAD R3, R3, c[0x0][0x32c], R128 ;  /* 0x0000cb0003037a24 */ /* 0x000fea00078e0280 */
[----:B------:R-:W-:Y:S02]  /*9770*/  IADD3 R128, R3, c[0x0][0x32c], RZ ;  /* 0x0000cb0003807a10 */ /* 0x000fe40007ffe0ff */
[----:B------:R-:W-:Y:S02]  /*9780*/  IMNMX R2, R2, R3, !PT ;  /* 0x0000000302027217 */ /* 0x000fe40007800200 */
[----:B------:R-:W-:Y:S02]  /*9790*/  IMNMX R135, R135, R128, PT ;  /* 0x0000008087877217 */ /* 0x000fe40003800200 */
.L_x_997:
[----:B------:R-:W-:Y:S01]  /*97a0*/  PLOP3.LUT P0, PT, PT, PT, UP0, 0x40, 0x0 ;  /* 0x000000000000781c */ /* 0x000fe20003f0e808 */
[----:B------:R-:W1:Y:S02]  /*97b0*/  SHFL.IDX PT, R128, R173, 0x1, 0x1c1f ;  /* 0x003c1f00ad807f89 */ /* 0x000e6400000e0000 */
[----:B-1----:R-:W-:Y:S01]  /*97c0*/  IADD3 R3, R175, R128, RZ ;  /* 0x00000080af037210 */ /* 0x002fe20007ffe0ff */
[----:B------:R-:W-:Y:S09]  /*97d0*/  IMAD.IADD R130, R174, 0x1, R128 ;  /* 0x00000001ae827824 */ /* 0x000ff200078e0280 */
        /* <DEDUP_REMOVED lines=15> */
.L_x_1003:
[----:B------:R-:W-:Y:S04]  /*98d0*/  MOV R129, c[0x0][0x32c] ;  /* 0x0000cb0000817a02 */ /* 0x000fe80000000f00 */
[----:B------:R-:W-:Y:S11]  /*98e0*/  ISETP.NE.AND P0, PT, R129, 0x1, PT ;  /* 0x000000018100780c */ /* 0x000ff60003f05270 */
[----:B------:R-:W-:Y:S02]  /*98f0*/  @!UPT UIADD3 URZ, URZ, URZ, URZ ;  /* 0x0000003f3f3ff290 */ /* 0x000fe4000fffe03f */
[----:B------:R-:W-:Y:S05]  /*9900*/  @P0 IMAD.HI.U32 R129, R128, c[0x0][0x330], RZ ;  /* 0x0000cc0080810a27 */ /* 0x000fea00078e00ff */
[----:B------:R-:W-:Y:S02]  /*9910*/  @P0 SHF.R.U32.HI R128, RZ, c[0x0][0x334], R129 ;  /* 0x0000cd00ff800a19 */ /* 0x000fe40000011681 */
.L_x_1004:
[----:B------:R-:W-:Y:S05]  /*9920*/  BSYNC B0 ;  /* 0x0000000000007941 */ /* 0x000fea0003800000 */
.L_x_1002:
[----:B------:R-:W-:Y:S04]  /*9930*/  IMAD.IADD R129, R0, 0x1, -R183 ;  /* 0x0000000100817824 */ /* 0x000fe800078e0ab7 */
[----:B------:R-:W-:Y:S05]  /*9940*/  IMAD R128, R128, c[0x0][0x32c], R129 ;  /* 0x0000cb0080807a24 */ /* 0x000fea00078e0281 */
[----:B------:R-:W-:Y:S02]  /*9950*/  IADD3 R129, R128, c[0x0][0x32c], RZ ;  /* 0x0000cb0080817a10 */ /* 0x000fe40007ffe0ff */
[----:B------:R-:W-:Y:S02]  /*9960*/  IMNMX R3, R3, R128, !PT ;  /* 0x0000008003037217 */ /* 0x000fe40007800200 */
[----:B------:R-:W-:Y:S02]  /*9970*/  IMNMX R130, R130, R129, PT ;  /* 0x0000008182827217 */ /* 0x000fe40003800200 */
.L_x_1001:
        /* <DEDUP_REMOVED lines=19> */
.L_x_1007:
[----:B------:R-:W-:Y:S04]  /*9ab0*/  MOV R177, c[0x0][0x32c] ;  /* 0x0000cb0000b17a02 */ /* 0x000fe80000000f00 */
[----:B------:R-:W-:Y:S11]  /*9ac0*/  ISETP.NE.AND P0, PT, R177, 0x1, PT ;  /* 0x00000001b100780c */ /* 0x000ff60003f05270 */
[----:B------:R-:W-:Y:S02]  /*9ad0*/  @!UPT UIADD3 URZ, URZ, URZ, URZ ;  /* 0x0000003f3f3ff290 */ /* 0x000fe4000fffe03f */
[----:B------:R-:W-:Y:S05]  /*9ae0*/  @P0 IMAD.HI.U32 R177, R172, c[0x0][0x330], RZ ;  /* 0x0000cc00acb10a27 */ /* 0x000fea00078e00ff */
[----:B------:R-:W-:Y:S02]  /*9af0*/  @P0 SHF.R.U32.HI R172, RZ, c[0x0][0x334], R177 ;  /* 0x0000cd00ffac0a19 */ /* 0x000fe400000116b1 */
.L_x_1008:
[----:B------:R-:W-:Y:S05]  /*9b00*/  BSYNC B0 ;  /* 0x0000000000007941 */ /* 0x000fea0003800000 */
.L_x_1006:
[----:B------:R-:W-:Y:S04]  /*9b10*/  IMAD.IADD R177, R0, 0x1, -R183 ;  /* 0x0000000100b17824 */ /* 0x000fe800078e0ab7 */
[----:B------:R-:W-:Y:S05]  /*9b20*/  IMAD R172, R172, c[0x0][0x32c], R177 ;  /* 0x0000cb00acac7a24 */ /* 0x000fea00078e02b1 */
[----:B------:R-:W-:Y:S02]  /*9b30*/  IADD3 R177, R172, c[0x0][0x32c], RZ ;  /* 0x0000cb00acb17a10 */ /* 0x000fe40007ffe0ff */
[----:B------:R-:W-:Y:S02]  /*9b40*/  IMNMX R128, R128, R172, !PT ;  /* 0x000000ac80807217 */ /* 0x000fe40007800200 */
[----:B------:R-:W-:Y:S02]  /*9b50*/  IMNMX R129, R129, R177, PT ;  /* 0x000000b181817217 */ /* 0x000fe40003800200 */
.L_x_1005:
[C---:B------:R-:W-:Y:S02]  /*9b60*/  ISETP.GE.AND P1, PT, R0.reuse, 0x9, PT ;  /* 0x000000090000780c */ /* 0x040fe40003f26270 */
[----:B------:R-:W-:Y:S02]  /*9b70*/  ISETP.GE.AND P5, PT, R0, 0xa, PT ;  /* 0x0000000a0000780c */ /* 0x000fe40003fa6270 */
[----:B------:R-:W-:Y:S02]  /*9b80*/  ISETP.GT.AND P0, PT, R2, 0x8, !P1 ;  /* 0x000000080200780c */ /* 0x000fe40004f04270 */
[----:B------:R-:W-:Y:S02]  /*9b90*/  P2R R183, PR, RZ, 0x8 ;  /* 0x00000008ffb77803 */ /* 0x000fe40000000000 */
[----:B------:R-:W-:Y:S02]  /*9ba0*/  ISETP.LT.OR P0, PT, R135, 0x9, P0 ;  /* 0x000000098700780c */ /* 0x000fe40000701670 */
[----:B------:R-:W-:Y:S02]  /*9bb0*/  ISETP.GE.AND P3, PT, R0, 0x12, PT ;  /* 0x000000120000780c */ /* 0x000fe40003f66270 */
[----:B------:R-:W-:Y:S02]  /*9bc0*/  FSEL R184, R16, -INF , !P0 ;  /* 0xff80000010b87808 */ /* 0x000fe40004000000 */
[----:B------:R-:W-:Y:S02]  /*9bd0*/  ISETP.GT.AND P0, PT, R3, 0x9, !P5 ;  /* 0x000000090300780c */ /* 0x000fe40006f04270 */
[----:B------:R-:W-:Y:S02]  /*9be0*/  ISETP.GT.AND P2, PT, R2, 0x9, !P5 ;  /* 0x000000090200780c */ /* 0x000fe40006f44270 */
        /* <DEDUP_REMOVED lines=15> */
[----:B------:R-:W-:Y:S02]  /*9ce0*/  ISETP.LT.OR P0, PT, R135, 0x19, P0 ;  /* 0x000000198700780c */ /* 0x000fe40000701670 */
        /* <DEDUP_REMOVED lines=13> */
[C---:B------:R-:W-:Y:S02]  /*9dc0*/  ISETP.GT.AND P0, PT, R3.reuse, 0x19, !P2 ;  /* 0x000000190300780c */ /* 0x040fe40005704270 */
        /* <DEDUP_REMOVED lines=17> */
[C---:B------:R-:W-:Y:S02]  /*9ee0*/  ISETP.GT.AND P0, PT, R3.reuse, 0x20, !P2 ;  /* 0x000000200300780c */ /* 0x040fe40005704270 */
        /* <DEDUP_REMOVED lines=15> */
[C---:B------:R-:W-:Y:S02]  /*9fe0*/  ISETP.GE.AND P5, PT, R0.reuse, 0x52, PT ;  /* 0x000000520000780c */ /* 0x040fe40003fa6270 */
        /* <DEDUP_REMOVED lines=20> */
[----:B------:R-:W-:Y:S04]  /*a130*/  ISETP.LT.OR P0, PT, R135, 0x32, P0 ;  /* 0x000000328700780c */ /* 0x000fe80000701670 */
        /* <DEDUP_REMOVED lines=49> */
[C---:B------:R-:W-:Y:S04]  /*a450*/  ISETP.GT.AND P0, PT, R3.reuse, 0x48, !P2 ;  /* 0x000000480300780c */ /* 0x040fe80005704270 */
[----:B------:R-:W-:Y:S04]  /*a460*/  ISETP.LT.OR P0, PT, R130, 0x49, P0 ;  /* 0x000000498200780c */ /* 0x000fe80000701670 */
        /* <DEDUP_REMOVED lines=21> */
[----:B------:R-:W-:Y:S02]  /*a5c0*/  ISETP.GT.AND P0, PT, R2, RZ, !P3 ;  /* 0x000000ff0200720c */ /* 0x000fe40005f04270 */
[----:B------:R-:W-:Y:S02]  /*a5d0*/  P2R R5, PR, RZ, 0x8 ;  /* 0x00000008ff057803 */ /* 0x000fe40000000000 */
[----:B------:R-:W-:Y:S04]  /*a5e0*/  ISETP.LT.OR P0, PT, R135, 0x1, P0 ;  /* 0x000000018700780c */ /* 0x000fe80000701670 */
[----:B------:R-:W-:Y:S02]  /*a5f0*/  FSEL R36, R4, -INF , !P0 ;  /* 0xff80000004247808 */ /* 0x000fe40004000000 */
[----:B------:R-:W-:Y:S04]  /*a600*/  ISETP.GT.AND P0, PT, R3, 0x1, !P1 ;  /* 0x000000010300780c */ /* 0x000fe80004f04270 */
[C---:B------:R-:W-:Y:S04]  /*a610*/  ISETP.LT.OR P0, PT, R130.reuse, 0x2, P0 ;  /* 0x000000028200780c */ /* 0x040fe80000701670 */
[----:B------:R-:W-:Y:S02]  /*a620*/  FSEL R48, R7, -INF , !P0 ;  /* 0xff80000007307808 */ /* 0x000fe40004000000 */
[----:B------:R-:W-:Y:S04]  /*a630*/  ISETP.GT.AND P0, PT, R3, RZ, !P3 ;  /* 0x000000ff0300720c */ /* 0x000fe80005f04270 */
[----:B------:R-:W-:Y:S04]  /*a640*/  ISETP.LT.OR P0, PT, R130, 0x1, P0 ;  /* 0x000000018200780c */ /* 0x000fe80000701670 */
[----:B------:R-:W-:Y:S02]  /*a650*/  FSEL R39, R6, -INF , !P0 ;  /* 0xff80000006277808 */ /* 0x000fe40004000000 */
[----:B------:R-:W-:Y:S04]  /*a660*/  ISETP.GT.AND P0, PT, R2, 0x58, !P4 ;  /* 0x000000580200780c */ /* 0x000fe80006704270 */
[C---:B------:R-:W-:Y:S04]  /*a670*/  ISETP.LT.OR P0, PT, R135.reuse, 0x59, P0 ;  /* 0x000000598700780c */ /* 0x040fe80000701670 */
[----:B------:R-:W-:Y:S02]  /*a680*/  FSEL R80, R96, -INF , !P0 ;  /* 0xff80000060507808 */ /* 0x000fe40004000000 */
[----:B------:R-:W-:Y:S04]  /*a690*/  ISETP.GE.AND P0, PT, R0, 0x5a, PT ;  /* 0x0000005a0000780c */ /* 0x000fe80003f06270 */
[----:B------:R-:W-:Y:S04]  /*a6a0*/  ISETP.GT.AND P2, PT, R2, 0x59, !P0 ;  /* 0x000000590200780c */ /* 0x000fe80004744270 */
        /* <DEDUP_REMOVED lines=9> */
[C---:B------:R-:W-:Y:S02]  /*a740*/  ISETP.GT.AND P2, PT, R128.reuse, 0x1, !P1 ;  /* 0x000000018000780c */ /* 0x040fe40004f44270 */
[----:B------:R-:W-:Y:S02]  /*a750*/  ISETP.NE.AND P1, PT, R35, RZ, PT ;  /* 0x000000ff2300720c */ /* 0x000fe40003f25270 */
        /* <DEDUP_REMOVED lines=70> */
[C---:B------:R-:W-:Y:S04]  /*abc0*/  ISETP.LT.OR P2, PT, R129.reuse, 0x49, P2 ;  /* 0x000000498100780c */ /* 0x040fe80001741670 */
[----:B------:R-:W-:Y:S02]  /*abd0*/  FSEL R244, R76, -INF , !P2 ;  /* 0xff8000004cf47808 */ /* 0x000fe40005000000 */
[C---:B------:R-:W-:Y:S04]  /*abe0*/  ISETP.GT.AND P2, PT, R128.reuse, 0x49, !P1 ;  /* 0x000000498000780c */ /* 0x040fe80004f44270 */
        /* <DEDUP_REMOVED lines=8> */
[----:B------:R-:W-:Y:S04]  /*ac70*/  ISETP.GT.AND P2, PT, R128, 0x58, !P4 ;  /* 0x000000588000780c */ /* 0x000fe80006744270 */
[----:B------:R-:W-:Y:S04]  /*ac80*/  ISETP.LT.OR P2, PT, R129, 0x59, P2 ;  /* 0x000000598100780c */ /* 0x000fe80001741670 */
[----:B------:R-:W-:Y:S02]  /*ac90*/  FSEL R81, R92, -INF , !P2 ;  /* 0xff8000005c517808 */ /* 0x000fe40005000000 */
[----:B------:R-:W-:Y:S02]  /*aca0*/  ISETP.GT.AND P2, PT, R128, RZ, !P3 ;  /* 0x000000ff8000720c */ /* 0x000fe40005f44270 */
[----:B------:R-:W-:Y:S02]  /*acb0*/  ISETP.NE.AND P3, PT, R183, RZ, PT ;  /* 0x000000ffb700720c */ /* 0x000fe40003f65270 */
[C---:B------:R-:W-:Y:S04]  /*acc0*/  ISETP.LT.OR P2, PT, R129.reuse, 0x1, P2 ;  /* 0x000000018100780c */ /* 0x040fe80001741670 */
[----:B------:R-:W-:Y:S02]  /*acd0*/  FSEL R8, R8, -INF , !P2 ;  /* 0xff80000008087808 */ /* 0x000fe40005000000 */
[----:B------:R-:W-:Y:S04]  /*ace0*/  ISETP.GT.AND P2, PT, R128, 0x59, !P0 ;  /* 0x000000598000780c */ /* 0x000fe80004744270 */
[----:B------:R-:W-:Y:S04]  /*acf0*/  ISETP.LT.OR P2, PT, R129, 0x5a, P2 ;  /* 0x0000005a8100780c */ /* 0x000fe80001741670 */
        /* <DEDUP_REMOVED lines=18> */
.L_x_1011:
[----:B------:R-:W-:Y:S04]  /*ae20*/  MOV R2, c[0x0][0x32c] ;  /* 0x0000cb0000027a02 */ /* 0x000fe80000000f00 */
[----:B------:R-:W-:Y:S11]  /*ae30*/  ISETP.NE.AND P2, PT, R2, 0x1, PT ;  /* 0x000000010200780c */ /* 0x000ff60003f45270 */
[----:B------:R-:W-:Y:S02]  /*ae40*/  @!UPT UIADD3 URZ, URZ, URZ, URZ ;  /* 0x0000003f3f3ff290 */ /* 0x000fe4000fffe03f */
[----:B------:R-:W-:Y:S05]  /*ae50*/  @P2 IMAD.HI.U32 R2, R0, c[0x0][0x330], RZ ;  /* 0x0000cc0000022a27 */ /* 0x000fea00078e00ff */
[----:B------:R-:W-:Y:S02]  /*ae60*/  @P2 SHF.R.U32.HI R0, RZ, c[0x0][0x334], R2 ;  /* 0x0000cd00ff002a19 */ /* 0x000fe40000011602 */
.L_x_1012:
[----:B------:R-:W-:Y:S05]  /*ae70*/  BSYNC B0 ;  /* 0x0000000000007941 */ /* 0x000fea0003800000 */
.L_x_1010:
[----:B------:R-:W-:Y:S02]  /*ae80*/  IADD3 R2, R182, -0x1, RZ ;  /* 0xffffffffb6027810 */ /* 0x000fe40007ffe0ff */
[C-C-:B------:R-:W-:Y:S02]  /*ae90*/  IADD3 R4, R3.reuse, UR10, R176.reuse ;  /* 0x0000000a03047c10 */ /* 0x140fe4000fffe0b0 */
[----:B------:R-:W-:Y:S01]  /*aea0*/  IADD3 R3, R3, c[0x0][0x328], R176 ;  /* 0x0000ca0003037a10 */ /* 0x000fe20007ffe0b0 */
[----:B------:R-:W-:Y:S05]  /*aeb0*/  IMAD R0, R0, c[0x0][0x32c], R2 ;  /* 0x0000cb0000007a24 */ /* 0x000fea00078e0202 */
[----:B------:R-:W-:Y:S02]  /*aec0*/  IADD3 R2, R0, c[0x0][0x32c], RZ ;  /* 0x0000cb0000027a10 */ /* 0x000fe40007ffe0ff */
[----:B------:R-:W-:Y:S02]  /*aed0*/  IMNMX R0, R4, R0, !PT ;  /* 0x0000000004007217 */ /* 0x000fe40007800200 */
[----:B------:R-:W-:Y:S02]  /*aee0*/  IMNMX R2, R3, R2, PT ;  /* 0x0000000203027217 */ /* 0x000fe40003800200 */
.L_x_1009:
[----:B------:R-:W-:Y:S01]  /*aef0*/  ISETP.NE.AND P2, PT, R5, RZ, PT ;  /* 0x000000ff0500720c */ /* 0x000fe20003f45270 */
[----:B------:R-:W-:Y:S01]  /*af00*/  IMAD.MOV.U32 R40, RZ, RZ, R52 ;  /* 0x000000ffff287224 */ /* 0x000fe200078e0034 */
        /* <DEDUP_REMOVED lines=110> */
[----:B------:R-:W1:Y:S01]  /*b5f0*/  SHFL.BFLY PT, R5, R130, 0x2, 0x1f ;  /* 0x0c401f0082057f89 */ /* 0x000e6200000e0000 */
[----:B------:R-:W-:Y:S02]  /*b600*/  MOV R58, R53 ;  /* 0x00000035003a7202 */ /* 0x000fe40000000f00 */
[----:B------:R-:W-:Y:S02]  /*b610*/  FMNMX.FTZ R3, R87, R3, !PT ;  /* 0x0000000357037209 */ /* 0x000fe40007810000 */
[----:B------:R-:W-:Y:S02]  /*b620*/  FSEL R173, R59, -INF , !P2 ;  /* 0xff8000003bad7808 */ /* 0x000fe40005000000 */
[----:B------:R-:W-:Y:S01]  /*b630*/  ISETP.NE.AND P2, PT, R20, RZ, PT ;  /* 0x000000ff1400720c */ /* 0x000fe20003f45270 */
[----:B------:R-:W-:Y:S01]  /*b640*/  LDSM.16.MT88.4 R52, [R214+0x100] ;  /* 0x00010000d634783b */ /* 0x000fe20000004200 */
[----:B------:R-:W-:Y:S02]  /*b650*/  FMNMX.FTZ R4, R201, R4, !PT ;  /* 0x00000004c9047209 */ /* 0x000fe40007810000 */
[----:B------:R-:W-:Y:S02]  /*b660*/  FMNMX.FTZ R3, R58, R3, !PT ;  /* 0x000000033a037209 */ /* 0x000fe40007810000 */
[----:B------:R-:W-:Y:S02]  /*b670*/  ISETP.GT.AND P2, PT, R0, 0x38, !P2 ;  /* 0x000000380000780c */ /* 0x000fe40005744270 */
[----:B------:R-:W-:Y:S02]  /*b680*/  FMNMX.FTZ R4, R209, R4, !PT ;  /* 0x00000004d1047209 */ /* 0x000fe40007810000 */
[----:B------:R-:W-:Y:S02]  /*b690*/  FMNMX.FTZ R3, R40, R3, !PT ;  /* 0x0000000328037209 */ /* 0x000fe40007810000 */
[----:B------:R-:W-:Y:S02]  /*b6a0*/  ISETP.LT.OR P2, PT, R2, 0x39, P2 ;  /* 0x000000390200780c */ /* 0x000fe40001741670 */
[----:B------:R-:W-:Y:S01]  /*b6b0*/  FMNMX.FTZ R4, R211, R4, !PT ;  /* 0x00000004d3047209 */ /* 0x000fe20007810000 */
[----:B------:R-:W2:Y:S01]  /*b6c0*/  SHFL.BFLY PT, R129, R3, 0x2, 0x1f ;  /* 0x0c401f0003817f89 */ /* 0x000ea200000e0000 */
        /* <DEDUP_REMOVED lines=14> */
[----:B------:R-:W-:Y:S02]  /*b7b0*/  FMNMX.FTZ R4, R246, R4, !PT ;  /* 0x00000004f6047209 */ /* 0x000fe40007810000 */
[----:B------:R-:W-:Y:S01]  /*b7c0*/  FSEL R181, R74, -INF , !P2 ;  /* 0xff8000004ab57808 */ /* 0x000fe20005000000 */
[----:B------:R-:W1:Y:S01]  /*b7d0*/  SHFL.BFLY PT, R6, R130, 0x1, 0x1f ;  /* 0x0c201f0082067f89 */ /* 0x000e6200000e0000 */
[----:B--2---:R-:W-:Y:S02]  /*b7e0*/  FMNMX.FTZ R129, R3, R129, !PT ;  /* 0x0000008103817209 */ /* 0x004fe40007810000 */
        /* <DEDUP_REMOVED lines=9> */
[----:B------:R-:W2:Y:S01]  /*b880*/  SHFL.BFLY PT, R7, R3, 0x2, 0x1f ;  /* 0x0c401f0003077f89 */ /* 0x000ea200000e0000 */
[----:B------:R-:W-:Y:S02]  /*b890*/  FMNMX.FTZ R5, R10, R134, !PT ;  /* 0x000000860a057209 */ /* 0x000fe40007810000 */
[----:B------:R-:W-:Y:S02]  /*b8a0*/  ISETP.GT.AND P2, PT, R0, 0x48, !P2 ;  /* 0x000000480000780c */ /* 0x000fe40005744270 */
[----:B-1----:R-:W-:Y:S02]  /*b8b0*/  FMNMX.FTZ R130, R130, R6, !PT ;  /* 0x0000000682827209 */ /* 0x002fe40007810000 */
[----:B------:R-:W-:Y:S01]  /*b8c0*/  ISETP.LT.OR P2, PT, R2, 0x49, P2 ;  /* 0x000000490200780c */ /* 0x000fe20001741670 */
[----:B------:R-:W1:Y:S01]  /*b8d0*/  SHFL.BFLY PT, R6, R129, 0x1, 0x1f ;  /* 0x0c201f0081067f89 */ /* 0x000e6200000e0000 */
[----:B------:R-:W-:Y:S01]  /*b8e0*/  FMNMX.FTZ R5, R11, R5, !PT ;  /* 0x000000050b057209 */ /* 0x000fe20007810000 */
[----:B------:R-:W-:Y:S01]  /*b8f0*/  FMUL.FTZ R71, R130, c[0x0][0x2d0] ;  /* 0x0000b40082477a20 */ /* 0x000fe20000410000 */
[----:B------:R-:W-:Y:S02]  /*b900*/  FSEL R177, R78, -INF , !P2 ;  /* 0xff8000004eb17808 */ /* 0x000fe40005000000 */
[----:B------:R-:W-:Y:S02]  /*b910*/  FSETP.NEU.FTZ.AND P2, PT, R130, -INF , PT ;  /* 0xff8000008200780b */ /* 0x000fe40003f5d000 */
[----:B------:R-:W-:Y:S02]  /*b920*/  FMNMX.FTZ R5, R14, R5, !PT ;  /* 0x000000050e057209 */ /* 0x000fe40007810000 */
[----:B------:R-:W-:Y:S02]  /*b930*/  FSEL R71, R71, RZ, P2 ;  /* 0x000000ff47477208 */ /* 0x000fe40001000000 */
[----:B------:R-:W-:Y:S02]  /*b940*/  FMNMX.FTZ R5, R15, R5, !PT ;  /* 0x000000050f057209 */ /* 0x000fe40007810000 */
[----:B------:R-:W-:Y:S01]  /*b950*/  ISETP.GT.AND P1, PT, R0, 0x49, !P1 ;  /* 0x000000490000780c */ /* 0x000fe20004f24270 */
[--C-:B------:R-:W-:Y:S01]  /*b960*/  FFMA.FTZ R4, R36, c[0x0][0x2d0], -R71.reuse ;  /* 0x0000b40024047a23 */ /* 0x100fe20000010847 */
[----:B------:R-:W-:Y:S01]  /*b970*/  FMNMX.FTZ R5, R56, R5, !PT ;  /* 0x0000000538057209 */ /* 0x000fe20007810000 */
[--C-:B------:R-:W-:Y:S01]  /*b980*/  FFMA.FTZ R16, R192, c[0x0][0x2d0], -R71.reuse ;  /* 0x0000b400c0107a23 */ /* 0x100fe20000010847 */
[----:B------:R-:W-:Y:S01]  /*b990*/  ISETP.LT.OR P1, PT, R2, 0x4a, P1 ;  /* 0x0000004a0200780c */ /* 0x000fe20000f21670 */
[----:B------:R3:W-:Y:S01]  /*b9a0*/  MUFU.EX2 R27, R4 ;  /* 0x00000004001b7308 */ /* 0x0007e20000000800 */
[----:B------:R-:W-:Y:S02]  /*b9b0*/  FMNMX.FTZ R5, R57, R5, !PT ;  /* 0x0000000539057209 */ /* 0x000fe40007810000 */
[----:B--2---:R-:W-:Y:S02]  /*b9c0*/  FMNMX.FTZ R3, R3, R7, !PT ;  /* 0x0000000703037209 */ /* 0x004fe40007810000 */
[----:B------:R-:W-:Y:S02]  /*b9d0*/  FMNMX.FTZ R5, R60, R5, !PT ;  /* 0x000000053c057209 */ /* 0x000fe40007810000 */
[----:B-1----:R-:W-:Y:S01]  /*b9e0*/  FMNMX.FTZ R129, R129, R6, !PT ;  /* 0x0000000681817209 */ /* 0x002fe20007810000 */
[----:B------:R-:W1:Y:S01]  /*b9f0*/  SHFL.BFLY PT, R128, R3, 0x1, 0x1f ;  /* 0x0c201f0003807f89 */ /* 0x000e6200000e0000 */
[----:B------:R-:W-:Y:S01]  /*ba00*/  FMNMX.FTZ R5, R84, R5, !PT ;  /* 0x0000000554057209 */ /* 0x000fe20007810000 */
[----:B------:R-:W-:Y:S01]  /*ba10*/  MUFU.EX2 R34, R16 ;  /* 0x0000001000227308 */ /* 0x000fe20000000800 */
[----:B------:R-:W-:Y:S01]  /*ba20*/  FSEL R176, R79, -INF , !P1 ;  /* 0xff8000004fb07808 */ /* 0x000fe20004800000 */
[C---:B------:R-:W-:Y:S01]  /*ba30*/  FMUL.FTZ R92, R129.reuse, c[0x0][0x2d0] ;  /* 0x0000b400815c7a20 */ /* 0x040fe20000410000 */
[----:B------:R-:W-:Y:S02]  /*ba40*/  FMNMX.FTZ R5, R96, R5, !PT ;  /* 0x0000000560057209 */ /* 0x000fe40007810000 */
[----:B------:R-:W-:Y:S01]  /*ba50*/  FSETP.NEU.FTZ.AND P1, PT, R129, -INF , PT ;  /* 0xff8000008100780b */ /* 0x000fe20003f3d000 */
[----:B------:R-:W-:Y:S01]  /*ba60*/  LDSM.16.MT88.4 R76, [R215+0x100] ;  /* 0x00010000d74c783b */ /* 0x000fe20000004200 */
[----:B------:R-:W-:Y:S02]  /*ba70*/  FMNMX.FTZ R5, R97, R5, !PT ;  /* 0x0000000561057209 */ /* 0x000fe40007810000 */
[----:B------:R-:W-:Y:S02]  /*ba80*/  FSEL R92, R92, RZ, P1 ;  /* 0x000000ff5c5c7208 */ /* 0x000fe40000800000 */
[C---:B------:R-:W-:Y:S02]  /*ba90*/  ISETP.GT.AND P0, PT, R0.reuse, 0x59, !P0 ;  /* 0x000000590000780c */ /* 0x040fe40004704270 */
[----:B------:R-:W-:Y:S01]  /*baa0*/  ISETP.GT.AND P6, PT, R0, 0x50, !P6 ;  /* 0x000000500000780c */ /* 0x000fe200077c4270 */
[--C-:B------:R-:W-:Y:S01]  /*bab0*/  FFMA.FTZ R28, R195, c[0x0][0x2d0], -R92.reuse ;  /* 0x0000b400c31c7a23 */ /* 0x100fe2000001085c */
[----:B---3--:R-:W-:Y:S01]  /*bac0*/  FMNMX.FTZ R4, R98, R5, !PT ;  /* 0x0000000562047209 */ /* 0x008fe20007810000 */
[--C-:B------:R-:W-:Y:S01]  /*bad0*/  FFMA.FTZ R5, R38, c[0x0][0x2d0], -R71.reuse ;  /* 0x0000b40026057a23 */ /* 0x100fe20000010847 */
[----:B------:R-:W-:Y:S02]  /*bae0*/  ISETP.LT.OR P0, PT, R2, 0x5a, P0 ;  /* 0x0000005a0200780c */ /* 0x000fe40000701670 */
[----:B------:R-:W-:Y:S01]  /*baf0*/  FMNMX.FTZ R4, R99, R4, !PT ;  /* 0x0000000463047209 */ /* 0x000fe20007810000 */
[----:B------:R2:W-:Y:S01]  /*bb00*/  MUFU.EX2 R22, R5 ;  /* 0x0000000500167308 */ /* 0x0005e20000000800 */
[----:B------:R-:W-:Y:S02]  /*bb10*/  FSEL R70, R95, -INF , !P0 ;  /* 0xff8000005f467808 */ /* 0x000fe40004000000 */
[----:B-1----:R-:W-:Y:S01]  /*bb20*/  FMNMX.FTZ R128, R3, R128, !PT ;  /* 0x0000008003807209 */ /* 0x002fe20007810000 */
[--C-:B------:R-:W-:Y:S01]  /*bb30*/  FFMA.FTZ R3, R187, c[0x0][0x2d0], -R92.reuse ;  /* 0x0000b400bb037a23 */ /* 0x100fe2000001085c */
[----:B------:R-:W-:Y:S02]  /*bb40*/  MOV R187, R81 ;  /* 0x0000005100bb7202 */ /* 0x000fe40000000f00 */
[C---:B------:R-:W-:Y:S01]  /*bb50*/  FSETP.NEU.FTZ.AND P0, PT, R128.reuse, -INF , PT ;  /* 0xff8000008000780b */ /* 0x040fe20003f1d000 */
[----:B------:R-:W-:Y:S01]  /*bb60*/  FMUL.FTZ R93, R128, c[0x0][0x2d0] ;  /* 0x0000b400805d7a20 */ /* 0x000fe20000410000 */
[C---:B------:R-:W-:Y:S01]  /*bb70*/  ISETP.GT.AND P5, PT, R0.reuse, 0x51, !P5 ;  /* 0x000000510000780c */ /* 0x040fe20006fa4270 */
[----:B------:R1:W-:Y:S01]  /*bb80*/  MUFU.EX2 R26, R3 ;  /* 0x00000003001a7308 */ /* 0x0003e20000000800 */
[----:B------:R-:W-:Y:S01]  /*bb90*/  ISETP.GT.AND P4, PT, R0, 0x58, !P4 ;  /* 0x000000580000780c */ /* 0x000fe20006784270 */
[--C-:B------:R-:W-:Y:S01]  /*bba0*/  FFMA.FTZ R0, R48, c[0x0][0x2d0], -R92.reuse ;  /* 0x0000b40030007a23 */ /* 0x100fe2000001085c */
[----:B------:R-:W-:Y:S01]  /*bbb0*/  FSEL R93, R93, RZ, P0 ;  /* 0x000000ff5d5d7208 */ /* 0x000fe20000000000 */
[----:B------:R-:W-:Y:S01]  /*bbc0*/  FFMA.FTZ R48, R196, c[0x0][0x2d0], -R71 ;  /* 0x0000b400c4307a23 */ /* 0x000fe20000010847 */
[C---:B------:R-:W-:Y:S02]  /*bbd0*/  ISETP.LT.OR P6, PT, R2.reuse, 0x51, P6 ;  /* 0x000000510200780c */ /* 0x040fe400037c1670 */
[----:B------:R-:W-:Y:S01]  /*bbe0*/  ISETP.LT.OR P5, PT, R2, 0x52, P5 ;  /* 0x000000520200780c */ /* 0x000fe20002fa1670 */
[----:B------:R-:W-:Y:S01]  /*bbf0*/  FFMA.FTZ R32, R35, c[0x0][0x2d0], -R93 ;  /* 0x0000b40023207a23 */ /* 0x000fe2000001085d */
[----:B------:R-:W-:Y:S01]  /*bc00*/  FSEL R178, R90, -INF , !P6 ;  /* 0xff8000005ab27808 */ /* 0x000fe20007000000 */
[----:B------:R-:W-:Y:S01]  /*bc10*/  MUFU.EX2 R23, R0 ;  /* 0x0000000000177308 */ /* 0x000fe20000000800 */
[----:B------:R-:W-:Y:S01]  /*bc20*/  ISETP.LT.OR P4, PT, R2, 0x59, P4 ;  /* 0x000000590200780c */ /* 0x000fe20002781670 */
[----:B------:R-:W-:Y:S01]  /*bc30*/  FFMA.FTZ R2, R186, c[0x0][0x2d0], -R92 ;  /* 0x0000b400ba027a23 */ /* 0x000fe2000001085c */
[----:B------:R-:W-:Y:S01]  /*bc40*/  FSEL R179, R91, -INF , !P5 ;  /* 0xff8000005bb37808 */ /* 0x000fe20006800000 */
[----:B------:R-:W-:Y:S01]  /*bc50*/  IMAD.MOV.U32 R186, RZ, RZ, R89 ;  /* 0x000000ffffba7224 */ /* 0x000fe200078e0059 */
[----:B--2---:R-:W-:Y:S01]  /*bc60*/  FMNMX.FTZ R5, R172, R4, !PT ;  /* 0x00000004ac057209 */ /* 0x004fe20007810000 */
[----:B------:R-:W-:Y:S01]  /*bc70*/  FFMA.FTZ R4, R184, c[0x0][0x2d0], -R71 ;  /* 0x0000b400b8047a23 */ /* 0x000fe20000010847 */
[----:B------:R-:W-:Y:S01]  /*bc80*/  FSEL R180, R94, -INF , !P4 ;  /* 0xff8000005eb47808 */ /* 0x000fe20006000000 */
[----:B------:R-:W-:Y:S01]  /*bc90*/  IMAD.MOV.U32 R184, RZ, RZ, R40 ;  /* 0x000000ffffb87224 */ /* 0x000fe200078e0028 */
[----:B------:R-:W-:Y:S01]  /*bca0*/  FMNMX.FTZ R5, R173, R5, !PT ;  /* 0x00000005ad057209 */ /* 0x000fe20007810000 */
[----:B------:R2:W-:Y:S01]  /*bcb0*/  MUFU.EX2 R63, R4 ;  /* 0x00000004003f7308 */ /* 0x0005e20000000800 */
[--C-:B------:R-:W-:Y:S02]  /*bcc0*/  FFMA.FTZ R40, R50, c[0x0][0x2d0], -R93.reuse ;  /* 0x0000b40032287a23 */ /* 0x100fe4000001085d */
[--C-:B------:R-:W-:Y:S02]  /*bcd0*/  FFMA.FTZ R44, R51, c[0x0][0x2d0], -R93.reuse ;  /* 0x0000b400332c7a23 */ /* 0x100fe4000001085d */
[----:B-1----:R-:W-:Y:S02]  /*bce0*/  FFMA.FTZ R3, R8, c[0x0][0x2d0], -R93 ;  /* 0x0000b40008037a23 */ /* 0x002fe4000001085d */
[----:B------:R-:W-:Y:S03]  /*bcf0*/  FFMA.FTZ R8, R189, c[0x0][0x2d0], -R92 ;  /* 0x0000b400bd087a23 */ /* 0x000fe6000001085c */
[----:B------:R1:W-:Y:S10]  /*bd00*/  MUFU.EX2 R85, R3 ;  /* 0x0000000300557308 */ /* 0x0003f40000000800 */
[----:B------:R-:W-:Y:S01]  /*bd10*/  MUFU.EX2 R83, R2 ;  /* 0x0000000200537308 */ /* 0x000fe20000000800 */
[----:B--2---:R-:W-:Y:S01]  /*bd20*/  FMNMX.FTZ R4, R174, R5, !PT ;  /* 0x00000005ae047209 */ /* 0x004fe20007810000 */
[----:B------:R-:W-:Y:S02]  /*bd30*/  FFMA.FTZ R5, R185, c[0x0][0x2d0], -R71 ;  /* 0x0000b400b9057a23 */ /* 0x000fe40000010847 */
[----:B------:R-:W-:Y:S01]  /*bd40*/  IMAD.MOV.U32 R185, RZ, RZ, R88 ;  /* 0x000000ffffb97224 */ /* 0x000fe200078e0058 */
[----:B------:R-:W-:Y:S01]  /*bd50*/  FMNMX.FTZ R4, R175, R4, !PT ;  /* 0x00000004af047209 */ /* 0x000fe20007810000 */
[--C-:B------:R-:W-:Y:S04]  /*bd60*/  FFMA.FTZ R88, R202, c[0x0][0x2d0], -R92.reuse ;  /* 0x0000b400ca587a23 */ /* 0x100fe8000001085c */
[----:B------:R2:W-:Y:S01]  /*bd70*/  MUFU.EX2 R25, R5 ;  /* 0x0000000500197308 */ /* 0x0005e20000000800 */
[----:B------:R-:W-:Y:S01]  /*bd80*/  FMNMX.FTZ R4, R181, R4, !PT ;  /* 0x00000004b5047209 */ /* 0x000fe20007810000 */
[--C-:B-1----:R-:W-:Y:S03]  /*bd90*/  FFMA.FTZ R3, R9, c[0x0][0x2d0], -R93.reuse ;  /* 0x0000b40009037a23 */ /* 0x102fe6000001085d */
[----:B------:R-:W-:Y:S05]  /*bda0*/  FMNMX.FTZ R4, R182, R4, !PT ;  /* 0x00000004b6047209 */ /* 0x000fea0007810000 */
[----:B------:R1:W3:Y:S01]  /*bdb0*/  MUFU.EX2 R62, R3 ;  /* 0x00000003003e7308 */ /* 0x0002e20000000800 */
[----:B------:R-:W-:Y:S04]  /*bdc0*/  FMNMX.FTZ R4, R177, R4, !PT ;  /* 0x00000004b1047209 */ /* 0x000fe80007810000 */
[----:B------:R-:W-:Y:S04]  /*bdd0*/  FMNMX.FTZ R4, R176, R4, !PT ;  /* 0x00000004b0047209 */ /* 0x000fe80007810000 */
[----:B------:R-:W-:Y:S01]  /*bde0*/  FMNMX.FTZ R4, R178, R4, !PT ;  /* 0x00000004b2047209 */ /* 0x000fe20007810000 */
[----:B------:R-:W-:Y:S03]  /*bdf0*/  MUFU.EX2 R33, R8 ;  /* 0x0000000800217308 */ /* 0x000fe60000000800 */
[----:B------:R-:W-:Y:S01]  /*be00*/  FMNMX.FTZ R0, R179, R4, !PT ;  /* 0x00000004b3007209 */ /* 0x000fe20007810000 */
[--C-:B------:R-:W-:Y:S02]  /*be10*/  FFMA.FTZ R4, R13, c[0x0][0x2d0], -R93.reuse ;  /* 0x0000b4000d047a23 */ /* 0x100fe4000001085d */
[--C-:B--2---:R-:W-:Y:S01]  /*be20*/  FFMA.FTZ R5, R39, c[0x0][0x2d0], -R92.reuse ;  /* 0x0000b40027057a23 */ /* 0x104fe2000001085c */
[----:B------:R-:W-:Y:S01]  /*be30*/  FMNMX.FTZ R0, R180, R0, !PT ;  /* 0x00000000b4007209 */ /* 0x000fe20007810000 */
[----:B------:R-:W-:Y:S02]  /*be40*/  LDSM.16.MT88.4 R36, [R216+0x100] ;  /* 0x00010000d824783b */ /* 0x000fe40000004200 */
[----:B------:R-:W-:Y:S01]  /*be50*/  MUFU.EX2 R24, R4 ;  /* 0x0000000400187308 */ /* 0x000fe20000000800 */
[----:B------:R-:W-:Y:S01]  /*be60*/  FMNMX.FTZ R0, R70, R0, !PT ;  /* 0x0000000046007209 */ /* 0x000fe20007810000 */
[----:B-1----:R-:W-:Y:S01]  /*be70*/  FFMA.FTZ R3, R12, c[0x0][0x2d0], -R93 ;  /* 0x0000b4000c037a23 */ /* 0x002fe2000001085d */
[-C--:B---3--:R-:W-:Y:S01]  /*be80*/  F2FP.PACK_AB R64, R62, R85.reuse ;  /* 0x000000553e40723e */ /* 0x088fe200000000ff */
[----:B------:R-:W-:Y:S01]  /*be90*/  FFMA.FTZ R12, R191, c[0x0][0x2d0], -R92 ;  /* 0x0000b400bf0c7a23 */ /* 0x000fe2000001085c */
[----:B------:R-:W-:Y:S01]  /*bea0*/  MOV R191, R85 ;  /* 0x0000005500bf7202 */ /* 0x000fe20000000f00 */
[----:B------:R-:W1:Y:S04]  /*beb0*/  SHFL.BFLY PT, R2, R0, 0x2, 0x1f ;  /* 0x0c401f0000027f89 */ /* 0x000e6800000e0000 */
[----:B------:R1:W-:Y:S10]  /*bec0*/  MUFU.EX2 R61, R3 ;  /* 0x00000003003d7308 */ /* 0x0003f40000000800 */
[----:B------:R-:W2:Y:S10]  /*bed0*/  MUFU.EX2 R86, R5 ;  /* 0x0000000500567308 */ /* 0x000eb40000000800 */
[----:B------:R-:W-:Y:S01]  /*bee0*/  MUFU.EX2 R95, R28 ;  /* 0x0000001c005f7308 */ /* 0x000fe20000000800 */
[----:B-1----:R-:W-:Y:S01]  /*bef0*/  FMNMX.FTZ R3, R0, R2, !PT ;  /* 0x0000000200037209 */ /* 0x002fe20007810000 */
[----:B------:R-:W-:Y:S01]  /*bf00*/  FFMA.FTZ R2, R188, c[0x0][0x2d0], -R71 ;  /* 0x0000b400bc027a23 */ /* 0x000fe20000010847 */
[----:B------:R-:W-:Y:S01]  /*bf10*/  FSEL R0, R130, RZ, P2 ;  /* 0x000000ff82007208 */ /* 0x000fe20001000000 */
[----:B------:R-:W-:Y:S02]  /*bf20*/  IMAD.MOV.U32 R188, RZ, RZ, R82 ;  /* 0x000000ffffbc7224 */ /* 0x000fe400078e0052 */
[----:B------:R-:W1:Y:S04]  /*bf30*/  SHFL.BFLY PT, R4, R3, 0x1, 0x1f ;  /* 0x0c201f0003047f89 */ /* 0x000e6800000e0000 */
[----:B------:R3:W-:Y:S01]  /*bf40*/  MUFU.EX2 R31, R2 ;  /* 0x00000002001f7308 */ /* 0x0007e20000000800 */
[----:B------:R-:W-:Y:S01]  /*bf50*/  FADD.FTZ R0, -R0, R131 ;  /* 0x0000008300007221 */ /* 0x000fe20000010100 */
[----:B------:R-:W-:Y:S01]  /*bf60*/  MOV R131, R27 ;  /* 0x0000001b00837202 */ /* 0x000fe20000000f00 */
[----:B--2---:R-:W-:Y:S02]  /*bf70*/  IMAD.MOV.U32 R192, RZ, RZ, R86 ;  /* 0x000000ffffc07224 */ /* 0x004fe400078e0056 */
[----:B------:R-:W-:Y:S05]  /*bf80*/  FMUL.FTZ R0, R0, c[0x0][0x2d0] ;  /* 0x0000b40000007a20 */ /* 0x000fea0000410000 */
[----:B------:R2:W4:Y:S01]  /*bf90*/  MUFU.EX2 R69, R0 ;  /* 0x0000000000457308 */ /* 0x0005220000000800 */
[----:B-1----:R-:W-:Y:S02]  /*bfa0*/  FMNMX.FTZ R3, R3, R4, !PT ;  /* 0x0000000403037209 */ /* 0x002fe40007810000 */
[----:B---3--:R-:W-:Y:S03]  /*bfb0*/  FSEL R2, R129, RZ, P1 ;  /* 0x000000ff81027208 */ /* 0x008fe60000800000 */
[C---:B------:R-:W-:Y:S02]  /*bfc0*/  FMUL.FTZ R94, R3.reuse, c[0x0][0x2d0] ;  /* 0x0000b400035e7a20 */ /* 0x040fe40000410000 */
[----:B------:R-:W-:Y:S02]  /*bfd0*/  FADD.FTZ R2, -R2, R132 ;  /* 0x0000008402027221 */ /* 0x000fe40000010100 */
[----:B------:R-:W-:Y:S01]  /*bfe0*/  IMAD.MOV.U32 R132, RZ, RZ, R23 ;  /* 0x000000ffff847224 */ /* 0x000fe200078e0017 */
[----:B--2---:R-:W-:Y:S01]  /*bff0*/  FSEL R0, R128, RZ, P0 ;  /* 0x000000ff80007208 */ /* 0x004fe20000000000 */
[----:B------:R-:W-:Y:S01]  /*c000*/  FMUL.FTZ R2, R2, c[0x0][0x2d0] ;  /* 0x0000b40002027a20 */ /* 0x000fe20000410000 */
[----:B------:R-:W-:Y:S01]  /*c010*/  FSETP.NEU.FTZ.AND P0, PT, R3, -INF , PT ;  /* 0xff8000000300780b */ /* 0x000fe20003f1d000 */
[C---:B----4-:R-:W-:Y:S01]  /*c020*/  FMUL.FTZ R16, R69.reuse, R148 ;  /* 0x0000009445107220 */ /* 0x050fe20000410000 */
[----:B------:R-:W-:Y:S01]  /*c030*/  F2FP.PACK_AB R73, R132, R86 ;  /* 0x000000568449723e */ /* 0x000fe200000000ff */
[----:B------:R-:W1:Y:S01]  /*c040*/  MUFU.EX2 R68, R2 ;  /* 0x0000000200447308 */ /* 0x000e620000000800 */
[----:B------:R-:W-:Y:S01]  /*c050*/  FADD.FTZ R0, -R0, R133 ;  /* 0x0000008500007221 */ /* 0x000fe20000010100 */
[----:B------:R-:W-:Y:S01]  /*c060*/  FSEL R94, R94, RZ, P0 ;  /* 0x000000ff5e5e7208 */ /* 0x000fe20000000000 */
[----:B------:R-:W-:Y:S01]  /*c070*/  FMUL.FTZ R17, R69, R149 ;  /* 0x0000009545117220 */ /* 0x000fe20000410000 */
[----:B------:R-:W-:Y:S01]  /*c080*/  MOV R133, R22 ;  /* 0x0000001600857202 */ /* 0x000fe20000000f00 */
[----:B------:R-:W-:Y:S01]  /*c090*/  FMUL.FTZ R0, R0, c[0x0][0x2d0] ;  /* 0x0000b40000007a20 */ /* 0x000fe20000410000 */
[----:B------:R-:W2:Y:S01]  /*c0a0*/  LDSM.16.MT88.4 R20, [R213+0x100] ;  /* 0x00010000d514783b */ /* 0x000ea20000004200 */
[--C-:B------:R-:W-:Y:S01]  /*c0b0*/  FFMA.FTZ R4, R14, c[0x0][0x2d0], -R94.reuse ;  /* 0x0000b4000e047a23 */ /* 0x100fe2000001085e */
[----:B------:R-:W-:Y:S02]  /*c0c0*/  MOV R148, R184 ;  /* 0x000000b800947202 */ /* 0x000fe40000000f00 */
[----:B------:R3:W4:Y:S01]  /*c0d0*/  MUFU.EX2 R2, R0 ;  /* 0x0000000000027308 */ /* 0x0007220000000800 */
[----:B------:R-:W-:Y:S02]  /*c0e0*/  MOV R184, R87 ;  /* 0x0000005700b87202 */ /* 0x000fe40000000f00 */
[----:B------:R-:W-:Y:S07]  /*c0f0*/  F2FP.PACK_AB R72, R133, R131 ;  /* 0x000000838548723e */ /* 0x000fee00000000ff */
[----:B------:R5:W-:Y:S01]  /*c100*/  MUFU.EX2 R5, R4 ;  /* 0x0000000400057308 */ /* 0x000be20000000800 */
[C---:B-1----:R-:W-:Y:S02]  /*c110*/  FMUL.FTZ R18, R68.reuse, R150 ;  /* 0x0000009644127220 */ /* 0x042fe40000410000 */
[C---:B------:R-:W-:Y:S01]  /*c120*/  FMUL.FTZ R19, R68.reuse, R151 ;  /* 0x0000009744137220 */ /* 0x040fe20000410000 */
[----:B------:R-:W-:Y:S01]  /*c130*/  MOV R151, R191 ;  /* 0x000000bf00977202 */ /* 0x000fe20000000f00 */
[C---:B------:R-:W-:Y:S05]  /*c140*/  FMUL.FTZ R35, R68.reuse, R103 ;  /* 0x0000006744237220 */ /* 0x040fea0000410000 */
[----:B------:R1:W-:Y:S01]  /*c150*/  MUFU.EX2 R149, R48 ;  /* 0x0000003000957308 */ /* 0x0003e20000000800 */
[C---:B------:R-:W-:Y:S02]  /*c160*/  FMUL.FTZ R51, R68.reuse, R115 ;  /* 0x0000007344337220 */ /* 0x040fe40000410000 */
[----:B------:R-:W-:Y:S02]  /*c170*/  FMUL.FTZ R50, R68, R114 ;  /* 0x0000007244327220 */ /* 0x000fe40000410000 */
[----:B---3--:R-:W-:Y:S02]  /*c180*/  FFMA.FTZ R0, R10, c[0x0][0x2d0], -R94 ;  /* 0x0000b4000a007a23 */ /* 0x008fe4000001085e */
[----:B------:R-:W-:Y:S02]  /*c190*/  IMAD.MOV.U32 R103, RZ, RZ, R148 ;  /* 0x000000ffff677224 */ /* 0x000fe400078e0094 */
[C---:B----4-:R-:W-:Y:S01]  /*c1a0*/  FMUL.FTZ R45, R2.reuse, R109 ;  /* 0x0000006d022d7220 */ /* 0x050fe20000410000 */
[----:B------:R3:W4:Y:S01]  /*c1b0*/  MUFU.EX2 R6, R0 ;  /* 0x0000000000067308 */ /* 0x0007220000000800 */
[C---:B------:R-:W-:Y:S01]  /*c1c0*/  FMUL.FTZ R8, R2.reuse, R140 ;  /* 0x0000008c02087220 */ /* 0x040fe20000410000 */
[----:B------:R-:W-:Y:S01]  /*c1d0*/  MOV R140, R61 ;  /* 0x0000003d008c7202 */ /* 0x000fe20000000f00 */
[C---:B------:R-:W-:Y:S02]  /*c1e0*/  FMUL.FTZ R9, R2.reuse, R141 ;  /* 0x0000008d02097220 */ /* 0x040fe40000410000 */
[----:B-----5:R-:W-:Y:S02]  /*c1f0*/  FFMA.FTZ R4, R15, c[0x0][0x2d0], -R94 ;  /* 0x0000b4000f047a23 */ /* 0x020fe4000001085e */
[----:B------:R-:W-:Y:S02]  /*c200*/  IMAD.MOV.U32 R150, RZ, RZ, R192 ;  /* 0x000000ffff967224 */ /* 0x000fe400078e00c0 */
[C---:B------:R-:W-:Y:S01]  /*c210*/  FMUL.FTZ R13, R2.reuse, R145 ;  /* 0x00000091020d7220 */ /* 0x040fe20000410000 */
[----:B------:R5:W2:Y:S01]  /*c220*/  MUFU.EX2 R59, R4 ;  /* 0x00000004003b7308 */ /* 0x000aa20000000800 */
[C---:B------:R-:W-:Y:S02]  /*c230*/  FMUL.FTZ R28, R2.reuse, R160 ;  /* 0x000000a0021c7220 */ /* 0x040fe40000410000 */
[C---:B------:R-:W-:Y:S02]  /*c240*/  FMUL.FTZ R29, R2.reuse, R161 ;  /* 0x000000a1021d7220 */ /* 0x040fe40000410000 */
[----:B------:R-:W-:Y:S02]  /*c250*/  FMUL.FTZ R41, R2, R105 ;  /* 0x0000006902297220 */ /* 0x000fe40000410000 */
[----:B-1----:R-:W-:Y:S02]  /*c260*/  FMUL.FTZ R48, R69, R112 ;  /* 0x0000007045307220 */ /* 0x002fe40000410000 */
[----:B---3--:R-:W-:Y:S02]  /*c270*/  FFMA.FTZ R0, R11, c[0x0][0x2d0], -R94 ;  /* 0x0000b4000b007a23 */ /* 0x008fe4000001085e */
[----:B----4-:R-:W-:Y:S02]  /*c280*/  IMAD.MOV.U32 R189, RZ, RZ, R6 ;  /* 0x000000ffffbd7224 */ /* 0x010fe400078e0006 */
[----:B------:R1:W3:Y:S01]  /*c290*/  MUFU.EX2 R7, R0 ;  /* 0x0000000000077308 */ /* 0x0002e20000000800 */
[----:B------:R-:W-:Y:S02]  /*c2a0*/  FMUL.FTZ R6, R68, R138 ;  /* 0x0000008a44067220 */ /* 0x000fe40000410000 */
[----:B-----5:R-:W-:Y:S01]  /*c2b0*/  FFMA.FTZ R4, R190, c[0x0][0x2d0], -R71 ;  /* 0x0000b400be047a23 */ /* 0x020fe20000010847 */
[----:B------:R-:W-:Y:S01]  /*c2c0*/  MOV R190, R25 ;  /* 0x0000001900be7202 */ /* 0x000fe20000000f00 */
[----:B------:R-:W-:Y:S05]  /*c2d0*/  FMUL.FTZ R25, R2, R157 ;  /* 0x0000009d02197220 */ /* 0x000fea0000410000 */
[----:B------:R4:W-:Y:S01]  /*c2e0*/  MUFU.EX2 R90, R4 ;  /* 0x00000004005a7308 */ /* 0x0009e20000000800 */
[----:B------:R-:W-:Y:S01]  /*c2f0*/  F2FP.PACK_AB R74, R190, R63 ;  /* 0x0000003fbe4a723e */ /* 0x000fe200000000ff */
[----:B------:R-:W-:Y:S02]  /*c300*/  IMAD.MOV.U32 R157, RZ, RZ, R33 ;  /* 0x000000ffff9d7224 */ /* 0x000fe400078e0021 */
[----:B------:R-:W-:Y:S02]  /*c310*/  FMUL.FTZ R33, R69, R101 ;  /* 0x0000006545217220 */ /* 0x000fe40000410000 */
[----:B--2---:R-:W-:Y:S01]  /*c320*/  IMAD.MOV.U32 R145, RZ, RZ, R59 ;  /* 0x000000ffff917224 */ /* 0x004fe200078e003b */
[----:B-1----:R-:W-:Y:S01]  /*c330*/  FSEL R0, R3, RZ, P0 ;  /* 0x000000ff03007208 */ /* 0x002fe20000000000 */
[----:B---3--:R-:W-:Y:S01]  /*c340*/  IMAD.MOV.U32 R138, RZ, RZ, R7 ;  /* 0x000000ffff8a7224 */ /* 0x008fe200078e0007 */
[----:B------:R-:W-:Y:S01]  /*c350*/  ISETP.GT.AND P0, PT, R229, UR5, PT ;  /* 0x00000005e5007c0c */ /* 0x000fe2000bf04270 */
[----:B------:R-:W-:Y:S01]  /*c360*/  FMUL.FTZ R7, R68, R139 ;  /* 0x0000008b44077220 */ /* 0x000fe20000410000 */
[----:B------:R-:W-:Y:S01]  /*c370*/  MOV R139, R24 ;  /* 0x00000018008b7202 */ /* 0x000fe20000000f00 */
[----:B------:R-:W-:Y:S01]  /*c380*/  FADD.FTZ R0, -R0, R134 ;  /* 0x0000008600007221 */ /* 0x000fe20000010100 */
[----:B------:R-:W-:Y:S01]  /*c390*/  F2FP.PACK_AB R65, R138, R189 ;  /* 0x000000bd8a41723e */ /* 0x000fe200000000ff */
[----:B------:R-:W-:Y:S01]  /*c3a0*/  IMAD.MOV.U32 R134, RZ, RZ, R26 ;  /* 0x000000ffff867224 */ /* 0x000fe200078e001a */
[----:B------:R-:W-:Y:S01]  /*c3b0*/  F2FP.PACK_AB R66, R139, R61 ;  /* 0x0000003d8b42723e */ /* 0x000fe200000000ff */
[----:B------:R-:W-:Y:S01]  /*c3c0*/  FMUL.FTZ R0, R0, c[0x0][0x2d0] ;  /* 0x0000b40000007a20 */ /* 0x000fe20000410000 */
[----:B------:R-:W-:Y:S01]  /*c3d0*/  IADD3 R229, R229, -0x1, RZ ;  /* 0xffffffffe5e57810 */ /* 0x000fe20007ffe0ff */
[C---:B----4-:R-:W-:Y:S01]  /*c3e0*/  FMUL.FTZ R4, R69.reuse, R136 ;  /* 0x0000008845047220 */ /* 0x050fe20000410000 */
[----:B------:R-:W-:Y:S01]  /*c3f0*/  F2FP.PACK_AB R75, R134, R83 ;  /* 0x00000053864b723e */ /* 0x000fe200000000ff */
[----:B------:R-:W-:Y:S01]  /*c400*/  FFMA.FTZ R24, R194, c[0x0][0x2d0], -R92 ;  /* 0x0000b400c2187a23 */ /* 0x000fe2000001085c */
[----:B------:R-:W-:Y:S01]  /*c410*/  MOV R136, R5 ;  /* 0x0000000500887202 */ /* 0x000fe20000000f00 */
[----:B------:R-:W1:Y:S01]  /*c420*/  MUFU.EX2 R0, R0 ;  /* 0x0000000000007308 */ /* 0x000e620000000800 */
[----:B------:R-:W-:Y:S02]  /*c430*/  FMUL.FTZ R5, R69, R137 ;  /* 0x0000008945057220 */ /* 0x000fe40000410000 */
[----:B------:R-:W-:Y:S01]  /*c440*/  FMUL.FTZ R61, R2, R125 ;  /* 0x0000007d023d7220 */ /* 0x000fe20000410000 */
[----:B------:R-:W-:Y:S01]  /*c450*/  F2FP.PACK_AB R67, R59, R136 ;  /* 0x000000883b43723e */ /* 0x000fe200000000ff */
[----:B------:R-:W2:Y:S03]  /*c460*/  LDL.LU R125, [R1+0x8] ;  /* 0x00000800017d7983 */ /* 0x000ea60000300800 */
[-C--:B------:R-:W-:Y:S02]  /*c470*/  HMMA.16816.F32 R4, R72, R20.reuse, R4 ;  /* 0x000000144804723c */ /* 0x080fe40000001804 */
[----:B------:R3:W-:Y:S10]  /*c480*/  MUFU.EX2 R30, R24 ;  /* 0x00000018001e7308 */ /* 0x0007f40000000800 */
[----:B------:R-:W4:Y:S01]  /*c490*/  MUFU.EX2 R137, R44 ;  /* 0x0000002c00897308 */ /* 0x000f220000000800 */
[C---:B-1----:R-:W-:Y:S02]  /*c4a0*/  FMUL.FTZ R11, R0.reuse, R143 ;  /* 0x0000008f000b7220 */ /* 0x042fe40000410000 */
[C---:B------:R-:W-:Y:S02]  /*c4b0*/  FMUL.FTZ R10, R0.reuse, R142 ;  /* 0x0000008e000a7220 */ /* 0x040fe40000410000 */
[----:B------:R-:W-:Y:S05]  /*c4c0*/  IMAD.MOV.U32 R142, RZ, RZ, R83 ;  /* 0x000000ffff8e7224 */ /* 0x000fea00078e0053 */
[----:B------:R1:W-:Y:S01]  /*c4d0*/  MUFU.EX2 R143, R12 ;  /* 0x0000000c008f7308 */ /* 0x0003e20000000800 */
[C---:B------:R-:W-:Y:S01]  /*c4e0*/  FMUL.FTZ R14, R0.reuse, R146 ;  /* 0x00000092000e7220 */ /* 0x040fe20000410000 */
[----:B------:R-:W-:Y:S01]  /*c4f0*/  MOV R146, R62 ;  /* 0x0000003e00927202 */ /* 0x000fe20000000f00 */
[C---:B------:R-:W-:Y:S01]  /*c500*/  HMMA.16816.F32 R8, R64.reuse, R20, R8 ;  /* 0x000000144008723c */ /* 0x040fe20000001808 */
[----:B------:R-:W-:Y:S02]  /*c510*/  FMUL.FTZ R15, R0, R147 ;  /* 0x00000093000f7220 */ /* 0x000fe40000410000 */
[----:B---3--:R-:W-:Y:S01]  /*c520*/  FMUL.FTZ R24, R2, R156 ;  /* 0x0000009c02187220 */ /* 0x008fe20000410000 */
[----:B------:R-:W-:Y:S01]  /*c530*/  MOV R148, R146 ;  /* 0x0000009200947202 */ /* 0x000fe20000000f00 */
[C---:B------:R-:W-:Y:S01]  /*c540*/  FMUL.FTZ R26, R0.reuse, R158 ;  /* 0x0000009e001a7220 */ /* 0x040fe20000410000 */
[----:B------:R-:W-:Y:S01]  /*c550*/  MOV R158, R31 ;  /* 0x0000001f009e7202 */ /* 0x000fe20000000f00 */
[----:B------:R-:W-:Y:S01]  /*c560*/  FFMA.FTZ R20, R193, c[0x0][0x2d0], -R71 ;  /* 0x0000b400c1147a23 */ /* 0x000fe20000010847 */
[----:B------:R3:W-:Y:S01]  /*c570*/  MUFU.EX2 R156, R32 ;  /* 0x00000020009c7308 */ /* 0x0007e20000000800 */
[----:B------:R-:W-:Y:S03]  /*c580*/  FMUL.FTZ R21, R69, R153 ;  /* 0x0000009945157220 */ /* 0x000fe60000410000 */
[C---:B------:R-:W-:Y:S01]  /*c590*/  FMUL.FTZ R27, R0.reuse, R159 ;  /* 0x0000009f001b7220 */ /* 0x040fe20000410000 */
[----:B----4-:R-:W-:Y:S01]  /*c5a0*/  MOV R112, R137 ;  /* 0x0000008900707202 */ /* 0x010fe20000000f00 */
[----:B------:R-:W-:Y:S02]  /*c5b0*/  IMAD.MOV.U32 R161, RZ, RZ, R30 ;  /* 0x000000ffffa17224 */ /* 0x000fe400078e001e */
[C---:B------:R-:W-:Y:S01]  /*c5c0*/  FMUL.FTZ R30, R0.reuse, R162 ;  /* 0x000000a2001e7220 */ /* 0x040fe20000410000 */
[----:B------:R-:W-:Y:S01]  /*c5d0*/  MOV R162, R34 ;  /* 0x0000002200a27202 */ /* 0x000fe20000000f00 */
[----:B------:R4:W5:Y:S01]  /*c5e0*/  MUFU.EX2 R91, R20 ;  /* 0x00000014005b7308 */ /* 0x0009620000000800 */
[----:B------:R-:W-:Y:S01]  /*c5f0*/  FMUL.FTZ R31, R0, R163 ;  /* 0x000000a3001f7220 */ /* 0x000fe20000410000 */
[----:B------:R-:W-:Y:S01]  /*c600*/  MOV R163, R186 ;  /* 0x000000ba00a37202 */ /* 0x000fe20000000f00 */
[----:B-1----:R-:W-:Y:S01]  /*c610*/  FMUL.FTZ R12, R2, R144 ;  /* 0x00000090020c7220 */ /* 0x002fe20000410000 */
[----:B------:R-:W-:Y:S01]  /*c620*/  MOV R144, R58 ;  /* 0x0000003a00907202 */ /* 0x000fe20000000f00 */
[----:B------:R-:W-:Y:S02]  /*c630*/  IMAD.MOV.U32 R137, RZ, RZ, R90 ;  /* 0x000000ffff897224 */ /* 0x000fe400078e005a */
[--C-:B------:R-:W-:Y:S02]  /*c640*/  FFMA.FTZ R58, R57, c[0x0][0x2d0], -R94.reuse ;  /* 0x0000b400393a7a23 */ /* 0x100fe4000001085e */
[----:B------:R-:W-:Y:S01]  /*c650*/  FFMA.FTZ R62, R60, c[0x0][0x2d0], -R94 ;  /* 0x0000b4003c3e7a23 */ /* 0x000fe2000001085e */
[-C--:B------:R-:W-:Y:S01]  /*c660*/  HMMA.16816.F32 R12, R64, R22.reuse, R12 ;  /* 0x00000016400c723c */ /* 0x080fe2000000180c */
[----:B------:R1:W-:Y:S01]  /*c670*/  MUFU.EX2 R159, R40 ;  /* 0x00000028009f7308 */ /* 0x0003e20000000800 */
[----:B------:R-:W-:Y:S01]  /*c680*/  FMUL.FTZ R60, R2, R124 ;  /* 0x0000007c023c7220 */ /* 0x000fe20000410000 */
[----:B------:R-:W-:Y:S01]  /*c690*/  MOV R124, R144 ;  /* 0x00000090007c7202 */ /* 0x000fe20000000f00 */
[C---:B---3--:R-:W-:Y:S02]  /*c6a0*/  FMUL.FTZ R32, R69.reuse, R100 ;  /* 0x0000006445207220 */ /* 0x048fe40000410000 */
[----:B------:R-:W-:Y:S02]  /*c6b0*/  IMAD.MOV.U32 R144, RZ, RZ, R189 ;  /* 0x000000ffff907224 */ /* 0x000fe400078e00bd */
[C---:B------:R-:W-:Y:S01]  /*c6c0*/  HMMA.16816.F32 R16, R72.reuse, R22, R16 ;  /* 0x000000164810723c */ /* 0x040fe20000001810 */
[----:B------:R-:W-:Y:S02]  /*c6d0*/  FMUL.FTZ R34, R68, R102 ;  /* 0x0000006644227220 */ /* 0x000fe40000410000 */
[----:B------:R3:W-:Y:S01]  /*c6e0*/  MUFU.EX2 R100, R58 ;  /* 0x0000003a00647308 */ /* 0x0007e20000000800 */
[----:B------:R-:W-:Y:S02]  /*c6f0*/  FMUL.FTZ R42, R0, R106 ;  /* 0x0000006a002a7220 */ /* 0x000fe40000410000 */
[----:B----4-:R-:W-:Y:S01]  /*c700*/  FMUL.FTZ R20, R69, R152 ;  /* 0x0000009845147220 */ /* 0x010fe20000410000 */
[----:B-----5:R-:W-:Y:S01]  /*c710*/  MOV R114, R91 ;  /* 0x0000005b00727202 */ /* 0x020fe20000000f00 */
[C---:B------:R-:W-:Y:S01]  /*c720*/  FMUL.FTZ R22, R68.reuse, R154 ;  /* 0x0000009a44167220 */ /* 0x040fe20000410000 */
[----:B------:R-:W-:Y:S03]  /*c730*/  MOV R152, R133 ;  /* 0x0000008500987202 */ /* 0x000fe60000000f00 */
[----:B------:R-:W-:Y:S01]  /*c740*/  FMUL.FTZ R23, R68, R155 ;  /* 0x0000009b44177220 */ /* 0x000fe20000410000 */
[----:B------:R-:W-:Y:S01]  /*c750*/  MOV R155, R188 ;  /* 0x000000bc009b7202 */ /* 0x000fe20000000f00 */
[----:B------:R-:W-:Y:S01]  /*c760*/  IMAD.MOV.U32 R133, RZ, RZ, R187 ;  /* 0x000000ffff857224 */ /* 0x000fe200078e00bb */
[----:B------:R4:W-:Y:S01]  /*c770*/  MUFU.EX2 R153, R62 ;  /* 0x0000003e00997308 */ /* 0x0009e20000000800 */
[----:B------:R-:W-:Y:S02]  /*c780*/  IMAD.MOV.U32 R102, RZ, RZ, R184 ;  /* 0x000000ffff667224 */ /* 0x000fe400078e00b8 */
[----:B-1----:R-:W-:Y:S01]  /*c790*/  FMUL.FTZ R40, R2, R104 ;  /* 0x0000006802287220 */ /* 0x002fe20000410000 */
[-C--:B------:R-:W-:Y:S01]  /*c7a0*/  HMMA.16816.F32 R20, R72, R36.reuse, R20 ;  /* 0x000000244814723c */ /* 0x080fe20000001814 */
[----:B------:R-:W-:Y:S02]  /*c7b0*/  FMUL.FTZ R43, R0, R107 ;  /* 0x0000006b002b7220 */ /* 0x000fe40000410000 */
[----:B------:R-:W-:Y:S02]  /*c7c0*/  FMUL.FTZ R44, R2, R108 ;  /* 0x0000006c022c7220 */ /* 0x000fe40000410000 */
[C---:B------:R-:W-:Y:S02]  /*c7d0*/  FMUL.FTZ R46, R0.reuse, R110 ;  /* 0x0000006e002e7220 */ /* 0x040fe40000410000 */
[----:B------:R-:W-:Y:S01]  /*c7e0*/  FMUL.FTZ R47, R0, R111 ;  /* 0x0000006f002f7220 */ /* 0x000fe20000410000 */
[C---:B------:R-:W-:Y:S01]  /*c7f0*/  HMMA.16816.F32 R24, R64.reuse, R36, R24 ;  /* 0x000000244018723c */ /* 0x040fe20000001818 */
[----:B------:R-:W-:Y:S03]  /*c800*/  FMUL.FTZ R57, R2, R121 ;  /* 0x0000007902397220 */ /* 0x000fe60000410000 */
[C---:B---3--:R-:W-:Y:S02]  /*c810*/  FMUL.FTZ R58, R0.reuse, R122 ;  /* 0x0000007a003a7220 */ /* 0x048fe40000410000 */
[C---:B------:R-:W-:Y:S02]  /*c820*/  FMUL.FTZ R59, R0.reuse, R123 ;  /* 0x0000007b003b7220 */ /* 0x040fe40000410000 */
[-C--:B------:R-:W-:Y:S01]  /*c830*/  HMMA.16816.F32 R28, R64, R38.reuse, R28 ;  /* 0x00000026401c723c */ /* 0x080fe2000000181c */
[----:B------:R-:W-:Y:S03]  /*c840*/  FFMA.FTZ R36, R49, c[0x0][0x2d0], -R93 ;  /* 0x0000b40031247a23 */ /* 0x000fe6000001085d */
[C---:B------:R-:W-:Y:S01]  /*c850*/  FMUL.FTZ R37, R69.reuse, R165 ;  /* 0x000000a545257220 */ /* 0x040fe20000410000 */
[----:B------:R1:W-:Y:S01]  /*c860*/  MUFU.EX2 R160, R36 ;  /* 0x0000002400a07308 */ /* 0x0003e20000000800 */
[C---:B------:R-:W-:Y:S02]  /*c870*/  FMUL.FTZ R49, R69.reuse, R113 ;  /* 0x0000007145317220 */ /* 0x040fe40000410000 */
[C---:B------:R-:W-:Y:S01]  /*c880*/  HMMA.16816.F32 R32, R72.reuse, R38, R32 ;  /* 0x000000264820723c */ /* 0x040fe20000001820 */
[----:B------:R-:W-:Y:S03]  /*c890*/  IMAD.MOV.U32 R113, RZ, RZ, R95 ;  /* 0x000000ffff717224 */ /* 0x000fe600078e005f */
[----:B------:R-:W-:Y:S01]  /*c8a0*/  MOV R95, R80 ;  /* 0x00000050005f7202 */ /* 0x000fe20000000f00 */
[----:B----4-:R-:W-:Y:S01]  /*c8b0*/  FMUL.FTZ R62, R0, R126 ;  /* 0x0000007e003e7220 */ /* 0x010fe20000410000 */
[----:B------:R-:W3:Y:S01]  /*c8c0*/  LDSM.16.MT88.4 R80, [R213+0x900] ;  /* 0x00090000d550783b */ /* 0x000ee20000004200 */
[C---:B------:R-:W-:Y:S01]  /*c8d0*/  FMUL.FTZ R38, R68.reuse, R166 ;  /* 0x000000a644267220 */ /* 0x040fe20000410000 */
[----:B------:R4:W-:Y:S01]  /*c8e0*/  MUFU.EX2 R165, R88 ;  /* 0x0000005800a57308 */ /* 0x0009e20000000800 */
[----:B------:R-:W-:Y:S03]  /*c8f0*/  FMUL.FTZ R39, R68, R167 ;  /* 0x000000a744277220 */ /* 0x000fe60000410000 */
[----:B------:R-:W-:Y:S02]  /*c900*/  IMAD.MOV.U32 R147, RZ, RZ, R63 ;  /* 0x000000ffff937224 */ /* 0x000fe400078e003f */
[----:B------:R-:W-:Y:S02]  /*c910*/  FMUL.FTZ R63, R0, R127 ;  /* 0x0000007f003f7220 */ /* 0x000fe40000410000 */
[----:B------:R-:W-:Y:S01]  /*c920*/  IMAD.MOV.U32 R146, RZ, RZ, R142 ;  /* 0x000000ffff927224 */ /* 0x000fe200078e008e */
[----:B------:R-:W-:Y:S01]  /*c930*/  MOV R142, R190 ;  /* 0x000000be008e7202 */ /* 0x000fe20000000f00 */
[----:B------:R-:W-:Y:S01]  /*c940*/  IMAD.MOV.U32 R154, RZ, RZ, R132 ;  /* 0x000000ffff9a7224 */ /* 0x000fe200078e0084 */
[----:B------:R-:W-:Y:S01]  /*c950*/  MOV R132, R185 ;  /* 0x000000b900847202 */ /* 0x000fe20000000f00 */
[C---:B-1----:R-:W-:Y:S07]  /*c960*/  FMUL.FTZ R36, R69.reuse, R164 ;  /* 0x000000a445247220 */ /* 0x042fee0000410000 */
[-C--:B------:R-:W-:Y:S01]  /*c970*/  HMMA.16816.F32 R36, R72, R52.reuse, R36 ;  /* 0x000000344824723c */ /* 0x080fe20000001824 */
[----:B----4-:R-:W-:Y:S07]  /*c980*/  LDSM.16.MT88.4 R88, [R214+0x900] ;  /* 0x00090000d658783b */ /* 0x010fee0000004200 */
[C---:B------:R-:W-:Y:S07]  /*c990*/  HMMA.16816.F32 R40, R64.reuse, R52, R40 ;  /* 0x000000344028723c */ /* 0x040fee0000001828 */
[--C-:B------:R-:W-:Y:S01]  /*c9a0*/  FFMA.FTZ R52, R56, c[0x0][0x2d0], -R94.reuse ;  /* 0x0000b40038347a23 */ /* 0x100fe2000001085e */
[-C--:B------:R-:W-:Y:S01]  /*c9b0*/  HMMA.16816.F32 R44, R64, R54.reuse, R44 ;  /* 0x00000036402c723c */ /* 0x080fe2000000182c */
[----:B------:R-:W-:Y:S02]  /*c9c0*/  FMUL.FTZ R56, R2, R120 ;  /* 0x0000007802387220 */ /* 0x000fe40000410000 */
[----:B------:R1:W4:Y:S01]  /*c9d0*/  MUFU.EX2 R115, R52 ;  /* 0x0000003400737308 */ /* 0x0003220000000800 */
        /* <DEDUP_REMOVED lines=9> */
[----:B----4-:R-:W-:Y:S01]  /*ca70*/  F2FP.PACK_AB R77, R100, R115 ;  /* 0x00000073644d723e */ /* 0x010fe200000000ff */
[----:B------:R-:W1:Y:S01]  /*ca80*/  LDSM.16.MT88.4 R84, [R216+0x900] ;  /* 0x00090000d854783b */ /* 0x000e620000004200 */
[----:B------:R4:W5:Y:S04]  /*ca90*/  MUFU.EX2 R141, R76 ;  /* 0x0000004c008d7308 */ /* 0x0009680000000800 */
[C---:B------:R-:W-:Y:S02]  /*caa0*/  FMUL.FTZ R64, R69.reuse, R168 ;  /* 0x000000a845407220 */ /* 0x040fe40000410000 */
[----:B------:R-:W-:Y:S03]  /*cab0*/  FMUL.FTZ R65, R69, R169 ;  /* 0x000000a945417220 */ /* 0x000fe60000410000 */
[C---:B------:R-:W-:Y:S02]  /*cac0*/  FMUL.FTZ R66, R68.reuse, R170 ;  /* 0x000000aa44427220 */ /* 0x040fe40000410000 */
[----:B------:R-:W-:Y:S07]  /*cad0*/  FMUL.FTZ R67, R68, R171 ;  /* 0x000000ab44437220 */ /* 0x000fee0000410000 */
[----:B------:R-:W-:Y:S01]  /*cae0*/  HMMA.16816.F32 R64, R72, R78, R64 ;  /* 0x0000004e4840723c */ /* 0x000fe20000001840 */
[--C-:B----4-:R-:W-:Y:S06]  /*caf0*/  FFMA.FTZ R76, R197, c[0x0][0x2d0], -R71.reuse ;  /* 0x0000b400c54c7a23 */ /* 0x110fec0000010847 */
[----:B------:R-:W-:Y:S02]  /*cb00*/  F2FP.PACK_AB R74, R114, R162 ;  /* 0x000000a2724a723e */ /* 0x000fe400000000ff */
[----:B------:R-:W-:Y:S01]  /*cb10*/  F2FP.PACK_AB R75, R113, R161 ;  /* 0x000000a1714b723e */ /* 0x000fe200000000ff */
[----:B------:R4:W-:Y:S02]  /*cb20*/  MUFU.EX2 R167, R76 ;  /* 0x0000004c00a77308 */ /* 0x0009e40000000800 */
[----:B------:R-:W-:Y:S02]  /*cb30*/  F2FP.PACK_AB R72, R137, R158 ;  /* 0x0000009e8948723e */ /* 0x000fe400000000ff */
[----:B------:R-:W-:Y:S02]  /*cb40*/  F2FP.PACK_AB R73, R143, R157 ;  /* 0x0000009d8f49723e */ /* 0x000fe400000000ff */
[----:B------:R-:W-:Y:S02]  /*cb50*/  F2FP.PACK_AB R78, R112, R159 ;  /* 0x0000009f704e723e */ /* 0x000fe400000000ff */
[----:B-----5:R-:W-:Y:S03]  /*cb60*/  F2FP.PACK_AB R79, R141, R153 ;  /* 0x000000998d4f723e */ /* 0x020fe600000000ff */
[-C--:B---3--:R-:W-:Y:S01]  /*cb70*/  HMMA.16816.F32 R4, R72, R80.reuse, R4 ;  /* 0x000000504804723c */ /* 0x088fe20000001804 */
[--C-:B----4-:R-:W-:Y:S04]  /*cb80*/  FFMA.FTZ R76, R198, c[0x0][0x2d0], -R92.reuse ;  /* 0x0000b400c64c7a23 */ /* 0x110fe8000001085c */
[----:B------:R3:W-:Y:S02]  /*cb90*/  MUFU.EX2 R166, R76 ;  /* 0x0000004c00a67308 */ /* 0x0007e40000000800 */
[----:B---3--:R-:W-:Y:S07]  /*cba0*/  F2FP.PACK_AB R76, R160, R156 ;  /* 0x0000009ca04c723e */ /* 0x008fee00000000ff */
[C---:B------:R-:W-:Y:S07]  /*cbb0*/  HMMA.16816.F32 R8, R76.reuse, R80, R8 ;  /* 0x000000504c08723c */ /* 0x040fee0000001808 */
[--C-:B------:R-:W-:Y:S01]  /*cbc0*/  FFMA.FTZ R80, R203, c[0x0][0x2d0], -R71.reuse ;  /* 0x0000b400cb507a23 */ /* 0x100fe20000010847 */
[-C--:B------:R-:W-:Y:S03]  /*cbd0*/  HMMA.16816.F32 R12, R76, R82.reuse, R12 ;  /* 0x000000524c0c723c */ /* 0x080fe6000000180c */
[----:B------:R3:W4:Y:S05]  /*cbe0*/  MUFU.EX2 R101, R80 ;  /* 0x0000005000657308 */ /* 0x00072a0000000800 */
[C---:B------:R-:W-:Y:S08]  /*cbf0*/  HMMA.16816.F32 R16, R72.reuse, R82, R16 ;  /* 0x000000524810723c */ /* 0x040ff00000001810 */
[-C--:B-1----:R-:W-:Y:S08]  /*cc00*/  HMMA.16816.F32 R20, R72, R84.reuse, R20 ;  /* 0x000000544814723c */ /* 0x082ff00000001814 */
[C---:B------:R-:W-:Y:S01]  /*cc10*/  HMMA.16816.F32 R24, R76.reuse, R84, R24 ;  /* 0x000000544c18723c */ /* 0x040fe20000001818 */
[----:B---3--:R-:W-:Y:S06]  /*cc20*/  FFMA.FTZ R80, R204, c[0x0][0x2d0], -R71 ;  /* 0x0000b400cc507a23 */ /* 0x008fec0000010847 */
[----:B------:R-:W-:Y:S01]  /*cc30*/  FFMA.FTZ R84, R199, c[0x0][0x2d0], -R93 ;  /* 0x0000b400c7547a23 */ /* 0x000fe2000001085d */
[-C--:B------:R-:W-:Y:S01]  /*cc40*/  HMMA.16816.F32 R28, R76, R86.reuse, R28 ;  /* 0x000000564c1c723c */ /* 0x080fe2000000181c */
[----:B------:R1:W-:Y:S07]  /*cc50*/  MUFU.EX2 R204, R80 ;  /* 0x0000005000cc7308 */ /* 0x0003ee0000000800 */
[C---:B------:R-:W-:Y:S03]  /*cc60*/  HMMA.16816.F32 R32, R72.reuse, R86, R32 ;  /* 0x000000564820723c */ /* 0x040fe60000001820 */
[----:B------:R3:W-:Y:S05]  /*cc70*/  MUFU.EX2 R107, R84 ;  /* 0x00000054006b7308 */ /* 0x0007ea0000000800 */
[-C--:B------:R-:W-:Y:S08]  /*cc80*/  HMMA.16816.F32 R36, R72, R88.reuse, R36 ;  /* 0x000000584824723c */ /* 0x080ff00000001824 */
[C---:B------:R-:W-:Y:S01]  /*cc90*/  HMMA.16816.F32 R40, R76.reuse, R88, R40 ;  /* 0x000000584c28723c */ /* 0x040fe20000001828 */
[----:B-1----:R-:W-:Y:S03]  /*cca0*/  FFMA.FTZ R80, R205, c[0x0][0x2d0], -R92 ;  /* 0x0000b400cd507a23 */ /* 0x002fe6000001085c */
[----:B----4-:R-:W-:Y:S01]  /*ccb0*/  IMAD.MOV.U32 R205, RZ, RZ, R101 ;  /* 0x000000ffffcd7224 */ /* 0x010fe200078e0065 */
[----:B------:R1:W-:Y:S01]  /*ccc0*/  MUFU.EX2 R203, R80 ;  /* 0x0000005000cb7308 */ /* 0x0003e20000000800 */
[----:B------:R-:W-:Y:S02]  /*ccd0*/  IMAD.MOV.U32 R101, RZ, RZ, R95 ;  /* 0x000000ffff657224 */ /* 0x000fe400078e005f */
[-C--:B------:R-:W-:Y:S01]  /*cce0*/  HMMA.16816.F32 R44, R76, R90.reuse, R44 ;  /* 0x0000005a4c2c723c */ /* 0x080fe2000000182c */
[----:B------:R-:W-:Y:S03]  /*ccf0*/  FFMA.FTZ R88, R97, c[0x0][0x2d0], -R94 ;  /* 0x0000b40061587a23 */ /* 0x000fe6000001085e */
[--C-:B---3--:R-:W-:Y:S03]  /*cd00*/  FFMA.FTZ R84, R200, c[0x0][0x2d0], -R93.reuse ;  /* 0x0000b400c8547a23 */ /* 0x108fe6000001085d */
        /* <DEDUP_REMOVED lines=8> */
[--C-:B----4-:R-:W-:Y:S09]  /*cd90*/  FFMA.FTZ R84, R201, c[0x0][0x2d0], -R93.reuse ;  /* 0x0000b400c9547a23 */ /* 0x110ff2000001085d */
[----:B------:R4:W5:Y:S01]  /*cda0*/  MUFU.EX2 R105, R84 ;  /* 0x0000005400697308 */ /* 0x0009620000000800 */
[----:B-1----:R-:W-:Y:S09]  /*cdb0*/  FFMA.FTZ R80, R135, c[0x0][0x2d0], -R93 ;  /* 0x0000b40087507a23 */ /* 0x002ff2000001085d */
[----:B------:R1:W-:Y:S01]  /*cdc0*/  MUFU.EX2 R164, R80 ;  /* 0x0000005000a47308 */ /* 0x0003e20000000800 */
[----:B---3--:R-:W-:Y:S01]  /*cdd0*/  FFMA.FTZ R88, R232, c[0x0][0x2d0], -R92 ;  /* 0x0000b400e8587a23 */ /* 0x008fe2000001085c */
[----:B------:R-:W-:Y:S08]  /*cde0*/  MOV R232, R159 ;  /* 0x0000009f00e87202 */ /* 0x000ff00000000f00 */
[----:B------:R3:W-:Y:S01]  /*cdf0*/  MUFU.EX2 R109, R88 ;  /* 0x00000058006d7308 */ /* 0x0007e20000000800 */
[--C-:B----4-:R-:W-:Y:S01]  /*ce00*/  FFMA.FTZ R84, R207, c[0x0][0x2d0], -R71.reuse ;  /* 0x0000b400cf547a23 */ /* 0x110fe20000010847 */
[----:B------:R-:W-:Y:S08]  /*ce10*/  MOV R207, R147 ;  /* 0x0000009300cf7202 */ /* 0x000ff00000000f00 */
[----:B------:R4:W-:Y:S01]  /*ce20*/  MUFU.EX2 R201, R84 ;  /* 0x0000005400c97308 */ /* 0x0009e20000000800 */
[----:B-1----:R-:W1:Y:S08]  /*ce30*/  LDSM.16.MT88.4 R80, [R215+0x900] ;  /* 0x00090000d750783b */ /* 0x002e700000004200 */
[----:B---3--:R-:W-:Y:S01]  /*ce40*/  LDSM.16.MT88.4 R88, [R214+0x1100] ;  /* 0x00110000d658783b */ /* 0x008fe20000004200 */
[--C-:B----4-:R-:W-:Y:S04]  /*ce50*/  FFMA.FTZ R84, R96, c[0x0][0x2d0], -R94.reuse ;  /* 0x0000b40060547a23 */ /* 0x110fe8000001085e */
[----:B------:R3:W4:Y:S01]  /*ce60*/  MUFU.EX2 R104, R84 ;  /* 0x0000005400687308 */ /* 0x0007220000000800 */
[-C--:B-1----:R-:W-:Y:S08]  /*ce70*/  HMMA.16816.F32 R52, R72, R80.reuse, R52 ;  /* 0x000000504834723c */ /* 0x082ff00000001834 */
[C---:B------:R-:W-:Y:S01]  /*ce80*/  HMMA.16816.F32 R56, R76.reuse, R80, R56 ;  /* 0x000000504c38723c */ /* 0x040fe20000001838 */
[----:B---3--:R-:W1:Y:S06]  /*ce90*/  LDSM.16.MT88.4 R84, [R213+0x1100] ;  /* 0x00110000d554783b */ /* 0x008e6c0000004200 */
[----:B------:R-:W-:Y:S01]  /*cea0*/  FFMA.FTZ R80, R99, c[0x0][0x2d0], -R94 ;  /* 0x0000b40063507a23 */ /* 0x000fe2000001085e */
[-C--:B------:R-:W-:Y:S03]  /*ceb0*/  HMMA.16816.F32 R60, R76, R82.reuse, R60 ;  /* 0x000000524c3c723c */ /* 0x080fe6000000183c */
[----:B------:R3:W2:Y:S04]  /*cec0*/  MUFU.EX2 R198, R80 ;  /* 0x0000005000c67308 */ /* 0x0006a80000000800 */
[----:B------:R-:W-:Y:S01]  /*ced0*/  FFMA.FTZ R76, R208, c[0x0][0x2d0], -R71 ;  /* 0x0000b400d04c7a23 */ /* 0x000fe20000010847 */
[----:B------:R-:W-:Y:S01]  /*cee0*/  HMMA.16816.F32 R64, R72, R82, R64 ;  /* 0x000000524840723c */ /* 0x000fe20000001840 */
[----:B------:R-:W-:Y:S03]  /*cef0*/  MOV R208, R149 ;  /* 0x0000009500d07202 */ /* 0x000fe60000000f00 */
[----:B-----5:R-:W-:Y:S01]  /*cf00*/  F2FP.PACK_AB R78, R105, R106 ;  /* 0x0000006a694e723e */ /* 0x020fe200000000ff */
[----:B------:R5:W-:Y:S01]  /*cf10*/  MUFU.EX2 R111, R76 ;  /* 0x0000004c006f7308 */ /* 0x000be20000000800 */
[----:B----4-:R-:W-:Y:S01]  /*cf20*/  F2FP.PACK_AB R77, R200, R104 ;  /* 0x00000068c84d723e */ /* 0x010fe200000000ff */
[----:B------:R-:W-:Y:S01]  /*cf30*/  IMAD.MOV.U32 R149, RZ, RZ, R145 ;  /* 0x000000ffff957224 */ /* 0x000fe200078e0091 */
[----:B------:R-:W-:Y:S04]  /*cf40*/  F2FP.PACK_AB R72, R167, R208 ;  /* 0x000000d0a748723e */ /* 0x000fe800000000ff */
[----:B------:R-:W-:Y:S02]  /*cf50*/  F2FP.PACK_AB R73, R165, R166 ;  /* 0x000000a6a549723e */ /* 0x000fe400000000ff */
[----:B------:R-:W-:Y:S02]  /*cf60*/  F2FP.PACK_AB R74, R204, R205 ;  /* 0x000000cdcc4a723e */ /* 0x000fe400000000ff */
[----:B------:R-:W-:Y:S02]  /*cf70*/  F2FP.PACK_AB R75, R202, R203 ;  /* 0x000000cbca4b723e */ /* 0x000fe400000000ff */
[----:B------:R-:W-:Y:S01]  /*cf80*/  MOV R145, R140 ;  /* 0x0000008c00917202 */ /* 0x000fe20000000f00 */
[----:B---3--:R-:W3:Y:S01]  /*cf90*/  LDSM.16.MT88.4 R80, [R216+0x1100] ;  /* 0x00110000d850783b */ /* 0x008ee20000004200 */
[----:B--2---:R-:W-:Y:S01]  /*cfa0*/  F2FP.PACK_AB R79, R198, R199 ;  /* 0x000000c7c64f723e */ /* 0x004fe200000000ff */
[----:B------:R-:W-:Y:S02]  /*cfb0*/  IMAD.MOV.U32 R140, RZ, RZ, R134 ;  /* 0x000000ffff8c7224 */ /* 0x000fe400078e0086 */
[-C--:B-1----:R-:W-:Y:S01]  /*cfc0*/  HMMA.16816.F32 R4, R72, R84.reuse, R4 ;  /* 0x000000544804723c */ /* 0x082fe20000001804 */
[----:B-----5:R-:W-:Y:S02]  /*cfd0*/  FFMA.FTZ R76, R210, c[0x0][0x2d0], -R92 ;  /* 0x0000b400d24c7a23 */ /* 0x020fe4000001085c */
[----:B------:R-:W-:Y:S02]  /*cfe0*/  IMAD.MOV.U32 R210, RZ, RZ, R100 ;  /* 0x000000ffffd27224 */ /* 0x000fe400078e0064 */
[----:B------:R1:W-:Y:S02]  /*cff0*/  MUFU.EX2 R110, R76 ;  /* 0x0000004c006e7308 */ /* 0x0003e40000000800 */
[----:B-1----:R-:W-:Y:S07]  /*d000*/  F2FP.PACK_AB R76, R107, R164 ;  /* 0x000000a46b4c723e */ /* 0x002fee00000000ff */
[C---:B------:R-:W-:Y:S07]  /*d010*/  HMMA.16816.F32 R8, R76.reuse, R84, R8 ;  /* 0x000000544c08723c */ /* 0x040fee0000001808 */
[--C-:B------:R-:W-:Y:S01]  /*d020*/  FFMA.FTZ R84, R234, c[0x0][0x2d0], -R71.reuse ;  /* 0x0000b400ea547a23 */ /* 0x100fe20000010847 */
[-C--:B------:R-:W-:Y:S03]  /*d030*/  HMMA.16816.F32 R12, R76, R86.reuse, R12 ;  /* 0x000000564c0c723c */ /* 0x080fe6000000180c */
[----:B------:R1:W-:Y:S05]  /*d040*/  MUFU.EX2 R197, R84 ;  /* 0x0000005400c57308 */ /* 0x0003ea0000000800 */
[C---:B------:R-:W-:Y:S08]  /*d050*/  HMMA.16816.F32 R16, R72.reuse, R86, R16 ;  /* 0x000000564810723c */ /* 0x040ff00000001810 */
[-C--:B---3--:R-:W-:Y:S08]  /*d060*/  HMMA.16816.F32 R20, R72, R80.reuse, R20 ;  /* 0x000000504814723c */ /* 0x088ff00000001814 */
[C---:B------:R-:W-:Y:S01]  /*d070*/  HMMA.16816.F32 R24, R76.reuse, R80, R24 ;  /* 0x000000504c18723c */ /* 0x040fe20000001818 */
[----:B-1----:R-:W-:Y:S06]  /*d080*/  FFMA.FTZ R84, R235, c[0x0][0x2d0], -R71 ;  /* 0x0000b400eb547a23 */ /* 0x002fec0000010847 */
        /* <DEDUP_REMOVED lines=10> */
[----:B------:R1:W-:Y:S02]  /*d130*/  MUFU.EX2 R194, R84 ;  /* 0x0000005400c27308 */ /* 0x0003e40000000800 */
[----:B------:R-:W-:Y:S01]  /*d140*/  FFMA.FTZ R88, R173, c[0x0][0x2d0], -R94 ;  /* 0x0000b400ad587a23 */ /* 0x000fe2000001085e */
[-C--:B------:R-:W-:Y:S01]  /*d150*/  HMMA.16816.F32 R44, R76, R90.reuse, R44 ;  /* 0x0000005a4c2c723c */ /* 0x080fe2000000182c */
[----:B--2---:R-:W-:Y:S03]  /*d160*/  FFMA.FTZ R80, R211, c[0x0][0x2d0], -R93 ;  /* 0x0000b400d3507a23 */ /* 0x004fe6000001085d */
[----:B------:R-:W-:Y:S03]  /*d170*/  IMAD.MOV.U32 R211, RZ, RZ, R137 ;  /* 0x000000ffffd37224 */ /* 0x000fe600078e0089 */
[----:B------:R2:W-:Y:S01]  /*d180*/  MUFU.EX2 R119, R88 ;  /* 0x0000005800777308 */ /* 0x0005e20000000800 */
[C---:B------:R-:W-:Y:S09]  /*d190*/  HMMA.16816.F32 R48, R72.reuse, R90, R48 ;  /* 0x0000005a4830723c */ /* 0x040ff20000001830 */
[----:B------:R3:W-:Y:S03]  /*d1a0*/  MUFU.EX2 R193, R80 ;  /* 0x0000005000c17308 */ /* 0x0007e60000000800 */
[----:B-1----:R-:W-:Y:S01]  /*d1b0*/  FFMA.FTZ R84, R237, c[0x0][0x2d0], -R92 ;  /* 0x0000b400ed547a23 */ /* 0x002fe2000001085c */
[----:B------:R-:W-:Y:S01]  /*d1c0*/  MOV R237, R232 ;  /* 0x000000e800ed7202 */ /* 0x000fe20000000f00 */
[----:B------:R-:W-:Y:S05]  /*d1d0*/  IMAD.MOV.U32 R232, RZ, RZ, R112 ;  /* 0x000000ffffe87224 */ /* 0x000fea00078e0070 */
        /* <DEDUP_REMOVED lines=9> */
[----:B---3--:R-:W-:Y:S01]  /*d270*/  FFMA.FTZ R80, R233, c[0x0][0x2d0], -R93 ;  /* 0x0000b400e9507a23 */ /* 0x008fe2000001085d */
[----:B------:R-:W-:Y:S08]  /*d280*/  MOV R233, R139 ;  /* 0x0000008b00e97202 */ /* 0x000ff00000000f00 */
[----:B------:R3:W4:Y:S01]  /*d290*/  MUFU.EX2 R192, R80 ;  /* 0x0000005000c07308 */ /* 0x0007220000000800 */
[----:B--2---:R-:W-:Y:S01]  /*d2a0*/  LDSM.16.MT88.4 R88, [R214+0x1900] ;  /* 0x00190000d658783b */ /* 0x004fe20000004200 */
[-C--:B-1----:R-:W-:Y:S08]  /*d2b0*/  HMMA.16816.F32 R52, R72, R84.reuse, R52 ;  /* 0x000000544834723c */ /* 0x082ff00000001834 */
[C---:B------:R-:W-:Y:S01]  /*d2c0*/  HMMA.16816.F32 R56, R76.reuse, R84, R56 ;  /* 0x000000544c38723c */ /* 0x040fe20000001838 */
[--C-:B---3--:R-:W-:Y:S03]  /*d2d0*/  FFMA.FTZ R80, R238, c[0x0][0x2d0], -R71.reuse ;  /* 0x0000b400ee507a23 */ /* 0x108fe60000010847 */
[----:B------:R-:W-:Y:S01]  /*d2e0*/  IMAD.MOV.U32 R238, RZ, RZ, R140 ;  /* 0x000000ffffee7224 */ /* 0x000fe200078e008c */
[----:B------:R1:W-:Y:S02]  /*d2f0*/  MUFU.EX2 R190, R80 ;  /* 0x0000005000be7308 */ /* 0x0003e40000000800 */
[--C-:B------:R-:W-:Y:S01]  /*d300*/  FFMA.FTZ R84, R175, c[0x0][0x2d0], -R94.reuse ;  /* 0x0000b400af547a23 */ /* 0x100fe2000001085e */
[-C--:B------:R-:W-:Y:S07]  /*d310*/  HMMA.16816.F32 R60, R76, R86.reuse, R60 ;  /* 0x000000564c3c723c */ /* 0x080fee000000183c */
[--C-:B------:R-:W-:Y:S01]  /*d320*/  FFMA.FTZ R76, R239, c[0x0][0x2d0], -R71.reuse ;  /* 0x0000b400ef4c7a23 */ /* 0x100fe20000010847 */
[----:B------:R-:W-:Y:S01]  /*d330*/  HMMA.16816.F32 R64, R72, R86, R64 ;  /* 0x000000564840723c */ /* 0x000fe20000001840 */
[----:B------:R-:W2:Y:S03]  /*d340*/  MUFU.EX2 R188, R84 ;  /* 0x0000005400bc7308 */ /* 0x000ea60000000800 */
[----:B----4-:R-:W-:Y:S02]  /*d350*/  F2FP.PACK_AB R78, R192, R191 ;  /* 0x000000bfc04e723e */ /* 0x010fe400000000ff */
[----:B------:R-:W-:Y:S02]  /*d360*/  MOV R239, R142 ;  /* 0x0000008e00ef7202 */ /* 0x000fe40000000f00 */
        /* <DEDUP_REMOVED lines=9> */
[--C-:B---3--:R-:W-:Y:S07]  /*d400*/  FFMA.FTZ R76, R240, c[0x0][0x2d0], -R92.reuse ;  /* 0x0000b400f04c7a23 */ /* 0x108fee000001085c */
        /* <DEDUP_REMOVED lines=36> */
[----:B--2---:R-:W-:Y:S01]  /*d650*/  FFMA.FTZ R88, R102, c[0x0][0x2d0], -R92 ;  /* 0x0000b40066587a23 */ /* 0x004fe2000001085c */
[----:B------:R-:W-:Y:S08]  /*d660*/  MOV R102, R132 ;  /* 0x0000008400667202 */ /* 0x000ff00000000f00 */
        /* <DEDUP_REMOVED lines=25> */
[----:B---3--:R-:W-:Y:S01]  /*d800*/  FFMA.FTZ R76, R252, c[0x0][0x2d0], -R92 ;  /* 0x0000b400fc4c7a23 */ /* 0x008fe2000001085c */
[----:B----4-:R-:W-:Y:S03]  /*d810*/  F2FP.PACK_AB R168, R135, R173 ;  /* 0x000000ad87a8723e */ /* 0x010fe600000000ff */
[----:B------:R1:W3:Y:S02]  /*d820*/  MUFU.EX2 R134, R76 ;  /* 0x0000004c00867308 */ /* 0x0002e40000000800 */
[----:B-1----:R-:W-:Y:S02]  /*d830*/  F2FP.PACK_AB R76, R121, R116 ;  /* 0x00000074794c723e */ /* 0x002fe400000000ff */
[----:B---3--:R-:W-:Y:S05]  /*d840*/  F2FP.PACK_AB R169, R132, R134 ;  /* 0x0000008684a9723e */ /* 0x008fea00000000ff */
[C---:B------:R-:W-:Y:S07]  /*d850*/  HMMA.16816.F32 R8, R76.reuse, R84, R8 ;  /* 0x000000544c08723c */ /* 0x040fee0000001808 */
[--C-:B------:R-:W-:Y:S01]  /*d860*/  FFMA.FTZ R84, R101, c[0x0][0x2d0], -R71.reuse ;  /* 0x0000b40065547a23 */ /* 0x100fe20000010847 */
[-C--:B------:R-:W-:Y:S01]  /*d870*/  HMMA.16816.F32 R12, R76, R86.reuse, R12 ;  /* 0x000000564c0c723c */ /* 0x080fe2000000180c */
[----:B------:R-:W-:Y:S03]  /*d880*/  FFMA.FTZ R71, R155, c[0x0][0x2d0], -R71 ;  /* 0x0000b4009b477a23 */ /* 0x000fe60000010847 */
[----:B------:R-:W-:Y:S01]  /*d890*/  IMAD.MOV.U32 R155, RZ, RZ, R154 ;  /* 0x000000ffff9b7224 */ /* 0x000fe200078e009a */
[----:B------:R-:W-:Y:S01]  /*d8a0*/  MOV R154, R152 ;  /* 0x00000098009a7202 */ /* 0x000fe20000000f00 */
[----:B------:R-:W-:Y:S01]  /*d8b0*/  IMAD.MOV.U32 R152, RZ, RZ, R151 ;  /* 0x000000ffff987224 */ /* 0x000fe200078e0097 */
[----:B------:R-:W-:Y:S01]  /*d8c0*/  MOV R151, R150 ;  /* 0x0000009600977202 */ /* 0x000fe20000000f00 */
[C---:B------:R-:W-:Y:S01]  /*d8d0*/  HMMA.16816.F32 R16, R72.reuse, R86, R16 ;  /* 0x000000564810723c */ /* 0x040fe20000001810 */
[----:B------:R-:W-:Y:S02]  /*d8e0*/  IMAD.MOV.U32 R150, RZ, RZ, R131 ;  /* 0x000000ffff967224 */ /* 0x000fe400078e0083 */
[----:B------:R1:W-:Y:S01]  /*d8f0*/  MUFU.EX2 R131, R71 ;  /* 0x0000004700837308 */ /* 0x0003e20000000800 */
[----:B------:R-:W-:Y:S01]  /*d900*/  IMAD.MOV.U32 R101, RZ, RZ, R163 ;  /* 0x000000ffff657224 */ /* 0x000fe200078e00a3 */
[----:B------:R-:W-:Y:S01]  /*d910*/  MOV R159, R151 ;  /* 0x00000097009f7202 */ /* 0x000fe20000000f00 */
[----:B------:R-:W-:Y:S01]  /*d920*/  IMAD.MOV.U32 R235, RZ, RZ, R154 ;  /* 0x000000ffffeb7224 */ /* 0x000fe200078e009a */
[----:B------:R-:W-:Y:S01]  /*d930*/  MOV R154, R149 ;  /* 0x00000095009a7202 */ /* 0x000fe20000000f00 */
[-C--:B--2---:R-:W-:Y:S01]  /*d940*/  HMMA.16816.F32 R20, R72, R80.reuse, R20 ;  /* 0x000000504814723c */ /* 0x084fe20000001814 */
[----:B------:R-:W-:Y:S03]  /*d950*/  MOV R163, R133 ;  /* 0x0000008500a37202 */ /* 0x000fe60000000f00 */
[----:B------:R-:W-:Y:S01]  /*d960*/  MOV R234, R155 ;  /* 0x0000009b00ea7202 */ /* 0x000fe20000000f00 */
[----:B------:R-:W2:Y:S01]  /*d970*/  MUFU.EX2 R133, R84 ;  /* 0x0000005400857308 */ /* 0x000ea20000000800 */
[----:B------:R-:W-:Y:S02]  /*d980*/  MOV R155, R152 ;  /* 0x00000098009b7202 */ /* 0x000fe40000000f00 */
[----:B------:R-:W-:Y:S01]  /*d990*/  MOV R152, R148 ;  /* 0x0000009400987202 */ /* 0x000fe20000000f00 */
[C---:B------:R-:W-:Y:S03]  /*d9a0*/  HMMA.16816.F32 R24, R76.reuse, R80, R24 ;  /* 0x000000504c18723c */ /* 0x040fe60000001818 */
[----:B------:R-:W-:Y:S02]  /*d9b0*/  MOV R240, R152 ;  /* 0x0000009800f07202 */ /* 0x000fe40000000f00 */
[----:B------:R-:W-:Y:S03]  /*d9c0*/  MOV R152, R144 ;  /* 0x0000009000987202 */ /* 0x000fe60000000f00 */
[-C--:B------:R-:W-:Y:S01]  /*d9d0*/  HMMA.16816.F32 R28, R76, R82.reuse, R28 ;  /* 0x000000524c1c723c */ /* 0x080fe2000000181c */
[--C-:B-1----:R-:W-:Y:S03]  /*d9e0*/  FFMA.FTZ R71, R124, c[0x0][0x2d0], -R92.reuse ;  /* 0x0000b4007c477a23 */ /* 0x102fe6000001085c */
[----:B------:R-:W-:Y:S01]  /*d9f0*/  FFMA.FTZ R92, R103, c[0x0][0x2d0], -R92 ;  /* 0x0000b400675c7a23 */ /* 0x000fe2000001085c */
[----:B------:R-:W3:Y:S01]  /*da00*/  LDL.LU R124, [R1+0xc] ;  /* 0x00000c00017c7983 */ /* 0x000ee20000300800 */
[----:B------:R1:W-:Y:S02]  /*da10*/  MUFU.EX2 R99, R71 ;  /* 0x0000004700637308 */ /* 0x0003e40000000800 */
[C---:B------:R-:W-:Y:S01]  /*da20*/  HMMA.16816.F32 R32, R72.reuse, R82, R32 ;  /* 0x000000524820723c */ /* 0x040fe20000001820 */
[----:B------:R-:W4:Y:S03]  /*da30*/  LDL.LU R83, [R1+0x10] ;  /* 0x0000100001537983 */ /* 0x000f260000300800 */
[----:B--2---:R-:W-:Y:S01]  /*da40*/  F2FP.PACK_AB R170, R131, R133 ;  /* 0x0000008583aa723e */ /* 0x004fe200000000ff */
[----:B------:R-:W2:Y:S03]  /*da50*/  LDSM.16.MT88.4 R84, [R215+0x2100] ;  /* 0x00210000d754783b */ /* 0x000ea60000004200 */
[-C--:B------:R-:W-:Y:S01]  /*da60*/  HMMA.16816.F32 R36, R72, R88.reuse, R36 ;  /* 0x000000584824723c */ /* 0x080fe20000001824 */
[----:B------:R-:W5:Y:S07]  /*da70*/  MUFU.EX2 R98, R92 ;  /* 0x0000005c00627308 */ /* 0x000f6e0000000800 */
[C---:B------:R-:W-:Y:S01]  /*da80*/  HMMA.16816.F32 R40, R76.reuse, R88, R40 ;  /* 0x000000584c28723c */ /* 0x040fe20000001828 */
[--C-:B-1----:R-:W-:Y:S07]  /*da90*/  FFMA.FTZ R71, R102, c[0x0][0x2d0], -R93.reuse ;  /* 0x0000b40066477a23 */ /* 0x102fee000001085d */
[-C--:B------:R-:W-:Y:S01]  /*daa0*/  HMMA.16816.F32 R44, R76, R90.reuse, R44 ;  /* 0x0000005a4c2c723c */ /* 0x080fe2000000182c */
[----:B------:R1:W-:Y:S07]  /*dab0*/  MUFU.EX2 R97, R71 ;  /* 0x0000004700617308 */ /* 0x0003ee0000000800 */
[C---:B------:R-:W-:Y:S01]  /*dac0*/  HMMA.16816.F32 R48, R72.reuse, R90, R48 ;  /* 0x0000005a4830723c */ /* 0x040fe20000001830 */
[----:B-----5:R-:W-:Y:S07]  /*dad0*/  F2FP.PACK_AB R171, R98, R99 ;  /* 0x0000006362ab723e */ /* 0x020fee00000000ff */
[-C--:B--2---:R-:W-:Y:S01]  /*dae0*/  HMMA.16816.F32 R52, R72, R84.reuse, R52 ;  /* 0x000000544834723c */ /* 0x084fe20000001834 */
[--C-:B-1----:R-:W-:Y:S02]  /*daf0*/  FFMA.FTZ R71, R101, c[0x0][0x2d0], -R93.reuse ;  /* 0x0000b40065477a23 */ /* 0x102fe4000001085d */
[----:B------:R-:W-:Y:S05]  /*db00*/  LDSM.16.MT88.4 R100, [R216+0x2900] ;  /* 0x00290000d864783b */ /* 0x000fea0000004200 */
[C---:B------:R-:W-:Y:S01]  /*db10*/  HMMA.16816.F32 R56, R76.reuse, R84, R56 ;  /* 0x000000544c38723c */ /* 0x040fe20000001838 */
[----:B------:R1:W-:Y:S07]  /*db20*/  MUFU.EX2 R92, R71 ;  /* 0x00000047005c7308 */ /* 0x0003ee0000000800 */
[-C--:B------:R-:W-:Y:S08]  /*db30*/  HMMA.16816.F32 R60, R76, R86.reuse, R60 ;  /* 0x000000564c3c723c */ /* 0x080ff0000000183c */
[----:B------:R-:W-:Y:S01]  /*db40*/  HMMA.16816.F32 R64, R72, R86, R64 ;  /* 0x000000564840723c */ /* 0x000fe20000001840 */
[--C-:B-1----:R-:W-:Y:S03]  /*db50*/  FFMA.FTZ R71, R163, c[0x0][0x2d0], -R93.reuse ;  /* 0x0000b400a3477a23 */ /* 0x102fe6000001085d */
[----:B------:R-:W-:Y:S01]  /*db60*/  IMAD.MOV.U32 R163, RZ, RZ, R150 ;  /* 0x000000ffffa37224 */ /* 0x000fe200078e0096 */
[----:B------:R1:W-:Y:S01]  /*db70*/  MUFU.EX2 R82, R71 ;  /* 0x0000004700527308 */ /* 0x0003e20000000800 */
[----:B------:R-:W-:Y:S01]  /*db80*/  FFMA.FTZ R93, R183, c[0x0][0x2d0], -R93 ;  /* 0x0000b400b75d7a23 */ /* 0x000fe2000001085d */
[----:B------:R-:W2:Y:S01]  /*db90*/  LDSM.16.MT88.4 R148, [R213+0x2900] ;  /* 0x00290000d594783b */ /* 0x000ea20000004200 */
[----:B------:R-:W-:Y:S04]  /*dba0*/  FFMA.FTZ R69, R69, R125, R163 ;  /* 0x0000007d45457223 */ /* 0x000fe800000100a3 */
[----:B------:R-:W-:Y:S01]  /*dbb0*/  IMAD.MOV.U32 R163, RZ, RZ, R154 ;  /* 0x000000ffffa37224 */ /* 0x000fe200078e009a */
[----:B------:R-:W-:Y:S02]  /*dbc0*/  MOV R154, R145 ;  /* 0x00000091009a7202 */ /* 0x000fe40000000f00 */
[----:B------:R-:W5:Y:S01]  /*dbd0*/  MUFU.EX2 R93, R93 ;  /* 0x0000005d005d7308 */ /* 0x000f620000000800 */
[--C-:B-1----:R-:W-:Y:S09]  /*dbe0*/  FFMA.FTZ R71, R178, c[0x0][0x2d0], -R94.reuse ;  /* 0x0000b400b2477a23 */ /* 0x102ff2000001085e */
[----:B------:R1:W-:Y:S01]  /*dbf0*/  MUFU.EX2 R80, R71 ;  /* 0x0000004700507308 */ /* 0x0003e20000000800 */
[----:B-----5:R-:W-:Y:S01]  /*dc00*/  F2FP.PACK_AB R126, R93, R82 ;  /* 0x000000525d7e723e */ /* 0x020fe200000000ff */
[--C-:B-1----:R-:W-:Y:S08]  /*dc10*/  FFMA.FTZ R71, R179, c[0x0][0x2d0], -R94.reuse ;  /* 0x0000b400b3477a23 */ /* 0x102ff0000001085e */
[----:B------:R1:W5:Y:S02]  /*dc20*/  MUFU.EX2 R81, R71 ;  /* 0x0000004700517308 */ /* 0x0003640000000800 */
[--C-:B-1----:R-:W-:Y:S01]  /*dc30*/  FFMA.FTZ R71, R180, c[0x0][0x2d0], -R94.reuse ;  /* 0x0000b400b4477a23 */ /* 0x102fe2000001085e */
[----:B-----5:R-:W-:Y:S01]  /*dc40*/  F2FP.PACK_AB R125, R81, R80 ;  /* 0x00000050517d723e */ /* 0x020fe200000000ff */
[----:B------:R-:W-:Y:S02]  /*dc50*/  FFMA.FTZ R94, R70, c[0x0][0x2d0], -R94 ;  /* 0x0000b400465e7a23 */ /* 0x000fe4000001085e */
[----:B------:R-:W5:Y:S04]  /*dc60*/  LDL.LU R70, [R1+0x14] ;  /* 0x0000140001467983 */ /* 0x000f680000300800 */
[----:B------:R-:W-:Y:S10]  /*dc70*/  MUFU.EX2 R71, R71 ;  /* 0x0000004700477308 */ /* 0x000ff40000000800 */
[----:B------:R-:W1:Y:S02]  /*dc80*/  MUFU.EX2 R94, R94 ;  /* 0x0000005e005e7308 */ /* 0x000e640000000800 */
[----:B-1----:R-:W-:Y:S01]  /*dc90*/  F2FP.PACK_AB R127, R94, R71 ;  /* 0x000000475e7f723e */ /* 0x002fe200000000ff */
[----:B---3--:R-:W-:Y:S01]  /*dca0*/  FFMA.FTZ R68, R68, R124, R159 ;  /* 0x0000007c44447223 */ /* 0x008fe2000001009f */
[----:B------:R-:W-:Y:S02]  /*dcb0*/  F2FP.PACK_AB R124, R92, R97 ;  /* 0x000000615c7c723e */ /* 0x000fe400000000ff */
[----:B------:R-:W-:Y:S01]  /*dcc0*/  MOV R159, R138 ;  /* 0x0000008a009f7202 */ /* 0x000fe20000000f00 */
[----:B----4-:R-:W-:Y:S01]  /*dcd0*/  FFMA.FTZ R2, R2, R83, R155 ;  /* 0x0000005302027223 */ /* 0x010fe2000001009b */
[-C--:B--2---:R-:W-:Y:S01]  /*dce0*/  HMMA.16816.F32 R136, R168, R148.reuse, R4 ;  /* 0x00000094a888723c */ /* 0x084fe20000001804 */
[----:B------:R-:W-:Y:S02]  /*dcf0*/  IMAD.MOV.U32 R155, RZ, RZ, R146 ;  /* 0x000000ffff9b7224 */ /* 0x000fe400078e0092 */
[----:B------:R-:W-:Y:S04]  /*dd00*/  FADD.FTZ R2, R240, R2 ;  /* 0x00000002f0027221 */ /* 0x000fe80000010000 */
[----:B------:R-:W-:Y:S01]  /*dd10*/  FADD.FTZ R4, R235, R69 ;  /* 0x00000045eb047221 */ /* 0x000fe20000010000 */
[----:B------:R-:W-:Y:S01]  /*dd20*/  MOV R235, R114 ;  /* 0x0000007200eb7202 */ /* 0x000fe20000000f00 */
[----:B------:R-:W-:Y:S01]  /*dd30*/  FADD.FTZ R6, R234, R68 ;  /* 0x00000044ea067221 */ /* 0x000fe20000010000 */
[C---:B------:R-:W-:Y:S02]  /*dd40*/  HMMA.16816.F32 R140, R124.reuse, R148, R8 ;  /* 0x000000947c8c723c */ /* 0x040fe40000001808 */
[----:B------:R-:W-:Y:S01]  /*dd50*/  FADD.FTZ R4, R207, R4 ;  /* 0x00000004cf047221 */ /* 0x000fe20000010000 */
[----:B------:R-:W-:Y:S01]  /*dd60*/  MOV R234, R113 ;  /* 0x0000007100ea7202 */ /* 0x000fe20000000f00 */
[----:B------:R-:W-:Y:S01]  /*dd70*/  FADD.FTZ R6, R155, R6 ;  /* 0x000000069b067221 */ /* 0x000fe20000010000 */
[----:B------:R-:W1:Y:S01]  /*dd80*/  LDSM.16.MT88.4 R112, [R214+0x2900] ;  /* 0x00290000d670783b */ /* 0x000e620000004200 */
[----:B------:R-:W-:Y:S01]  /*dd90*/  FADD.FTZ R5, R154, R2 ;  /* 0x000000029a057221 */ /* 0x000fe20000010000 */
[----:B------:R-:W-:Y:S01]  /*dda0*/  MOV R207, R153 ;  /* 0x0000009900cf7202 */ /* 0x000fe20000000f00 */
[----:B------:R-:W-:Y:S01]  /*ddb0*/  FADD.FTZ R4, R239, R4 ;  /* 0x00000004ef047221 */ /* 0x000fe20000010000 */
[-C--:B------:R-:W-:Y:S03]  /*ddc0*/  HMMA.16816.F32 R144, R124, R150.reuse, R12 ;  /* 0x000000967c90723c */ /* 0x080fe6000000180c */
[----:B------:R-:W-:Y:S02]  /*ddd0*/  FADD.FTZ R2, R238, R6 ;  /* 0x00000006ee027221 */ /* 0x000fe40000010000 */
[----:B------:R-:W-:Y:S03]  /*dde0*/  FADD.FTZ R6, R158, R4 ;  /* 0x000000049e067221 */ /* 0x000fe60000010000 */
[C---:B------:R-:W-:Y:S01]  /*ddf0*/  HMMA.16816.F32 R148, R168.reuse, R150, R16 ;  /* 0x00000096a894723c */ /* 0x040fe20000001810 */
[----:B-----5:R-:W-:Y:S03]  /*de00*/  FFMA.FTZ R8, R0, R70, R152 ;  /* 0x0000004600087223 */ /* 0x020fe60000010098 */
        /* <DEDUP_REMOVED lines=80> */
[----:B------:R-:W-:Y:S01]  /*e310*/  FADD.FTZ R2, R134, R8 ;  /* 0x0000000886027221 */ /* 0x000fe20000010000 */
[----:B------:R-:W-:Y:S01]  /*e320*/  MOV R134, R3 ;  /* 0x0000000300867202 */ /* 0x000fe20000000f00 */
[----:B------:R-:W-:Y:S02]  /*e330*/  FADD.FTZ R4, R95, R4 ;  /* 0x000000045f047221 */ /* 0x000fe40000010000 */
[----:B------:R-:W-:Y:S02]  /*e340*/  FADD.FTZ R0, R97, R9 ;  /* 0x0000000961007221 */ /* 0x000fe40000010000 */
[----:B------:R-:W-:Y:S03]  /*e350*/  FADD.FTZ R5, R135, R5 ;  /* 0x0000000587057221 */ /* 0x000fe60000010000 */
[----:B------:R-:W-:Y:S01]  /*e360*/  FADD.FTZ R8, R132, R2 ;  /* 0x0000000284087221 */ /* 0x000fe20000010000 */
[----:B------:R-:W-:Y:S01]  /*e370*/  MOV R132, R129 ;  /* 0x0000008100847202 */ /* 0x000fe20000000f00 */
        /* <DEDUP_REMOVED lines=18> */
.L_x_996:
        /* <DEDUP_REMOVED lines=23> */
.L_x_1015:
[----:B------:R-:W-:Y:S02]  /*e610*/  ULDC UR11, c[0x0][0x32c] ;  /* 0x0000cb00000b7ab9 */ /* 0x000fe40000000800 */
[----:B------:R-:W-:Y:S02]  /*e620*/  UISETP.NE.AND UP2, UPT, UR11, 0x1, UPT ;  /* 0x000000010b00788c */ /* 0x000fe4000bf45270 */
[----:B------:R-:W-:Y:S02]  /*e630*/  ULDC.64 UR14, c[0x0][0x330] ;  /* 0x0000cc00000e7ab9 */ /* 0x000fe40000000a00 */
[----:B------:R-:W-:-:S07]  /*e640*/  UIMAD.WIDE.U32 UR16, UR6, UR14, URZ ;  /* 0x0000000e061072a5 */ /* 0x000fce000f8e003f */
[----:B------:R-:W-:Y:S02]  /*e650*/  @UP2 UMOV UR11, UR17 ;  /* 0x00000011000b2c82 */ /* 0x000fe40008000000 */
[----:B------:R-:W-:-:S03]  /*e660*/  @UP2 USHF.R.U32.HI UR6, URZ, UR15, UR11 ;  /* 0x0000000f3f062299 */ /* 0x000fc6000801160b */
.L_x_1016:
[----:B------:R-:W-:Y:S02]  /*e670*/  ULDC UR11, c[0x0][0x32c] ;  /* 0x0000cb00000b7ab9 */ /* 0x000fe40000000800 */
[----:B------:R-:W-:-:S04]  /*e680*/  UIMAD UR11, UR6, UR11, URZ ;  /* 0x0000000b060b72a4 */ /* 0x000fc8000f8e023f */
[----:B------:R-:W-:-:S04]  /*e690*/  UISETP.LT.AND UP2, UPT, UR5, UR11, UPT ;  /* 0x0000000b0500728c */ /* 0x000fc8000bf41270 */
[----:B------:R-:W-:-:S04]  /*e6a0*/  USEL UR5, UR5, UR11, !UP2 ;  /* 0x0000000b05057287 */ /* 0x000fc8000d000000 */
.L_x_1014:
        /* <DEDUP_REMOVED lines=16> */
.L_x_1018:
[----:B------:R-:W-:Y:S04]  /*e7b0*/  DEPBAR.LE SB0, 0x0 ;  /* 0x000080000000791a */ /* 0x000fe80000000000 */
[----:B------:R-:W-:Y:S01]  /*e7c0*/  BAR.SYNC.DEFER_BLOCKING 0x0 ;  /* 0x0000000000007b1d */ /* 0x000fe20000010000 */
[C---:B------:R-:W-:Y:S02]  /*e7d0*/  ISETP.LT.AND P2, PT, R230.reuse, UR4, PT ;  /* 0x00000004e6007c0c */ /* 0x040fe4000bf41270 */
[C---:B------:R-:W-:Y:S02]  /*e7e0*/  ISETP.GT.AND P4, PT, R230.reuse, UR4, PT ;  /* 0x00000004e6007c0c */ /* 0x040fe4000bf84270 */
[C---:B------:R-:W-:Y:S09]  /*e7f0*/  IADD3 R229, R230.reuse, -0x1, RZ ;  /* 0xffffffffe6e57810 */ /* 0x040ff20007ffe0ff */
[----:B------:R-:W-:Y:S01]  /*e800*/  @!P2 SHF.R.S32.HI R2, RZ, 0x1f, R230 ;  /* 0x0000001fff02a819 */ /* 0x000fe200000114e6 */
[----:B------:R-:W-:Y:S04]  /*e810*/  @!P2 IMAD.WIDE.U32 R128, R230, c[0x0][0x208], RZ ;  /* 0x00008200e680aa25 */ /* 0x000fe800078e00ff */
[----:B------:R-:W-:Y:S04]  /*e820*/  @!P2 IMAD R2, R2, c[0x0][0x208], RZ ;  /* 0x000082000202aa24 */ /* 0x000fe800078e02ff */
[----:B------:R-:W-:Y:S01]  /*e830*/  @!P2 IMAD R2, R230, c[0x0][0x20c], R2 ;  /* 0x00008300e602aa24 */ /* 0x000fe200078e0202 */
[----:B------:R-:W2:Y:S04]  /*e840*/  LDL.64 R202, [R1+0x38] ;  /* 0x0000380001ca7983 */ /* 0x000ea80000100a00 */
[----:B------:R-:W-:Y:S02]  /*e850*/  @!P2 IADD3 R129, R129, R2, RZ ;  /* 0x000000028181a210 */ /* 0x000fe40007ffe0ff */
[----:B------:R-:W3:Y:S06]  /*e860*/  LDL.64 R200, [R1+0x40] ;  /* 0x0000400001c87983 */ /* 0x000eec0000100a00 */
[----:B------:R-:W-:Y:S08]  /*e870*/  LDSM.16.M88.4 R96, [R219+0x6100] ;  /* 0x00610000db60783b */ /* 0x000ff00000000200 */
[----:B------:R-:W1:Y:S08]  /*e880*/  LDSM.16.M88.4 R16, [R212+0x3100] ;  /* 0x00310000d410783b */ /* 0x000e700000000200 */
[----:B------:R-:W4:Y:S08]  /*e890*/  LDSM.16.M88.4 R92, [R219+0x8100] ;  /* 0x00810000db5c783b */ /* 0x000f300000000200 */
[----:B------:R-:W5:Y:S08]  /*e8a0*/  LDSM.16.M88.4 R32, [R212+0x3900] ;  /* 0x00390000d420783b */ /* 0x000f700000000200 */
[----:B------:R-:W3:Y:S06]  /*e8b0*/  LDL.64 R232, [R1+0x30] ;  /* 0x0000300001e87983 */ /* 0x000eec0000100a00 */
[----:B------:R-:W5:Y:S08]  /*e8c0*/  LDSM.16.M88.4 R48, [R212+0x4100] ;  /* 0x00410000d430783b */ /* 0x000f700000000200 */
[----:B------:R-:W5:Y:S01]  /*e8d0*/  LDSM.16.M88.4 R64, [R212+0x4900] ;  /* 0x00490000d440783b */ /* 0x000f620000000200 */
        /* <DEDUP_REMOVED lines=8> */
[-C--:B-----5:R-:W-:Y:S07]  /*e960*/  HMMA.16816.F32 R20, R96, R32.reuse, RZ ;  /* 0x000000206014723c */ /* 0x0a0fee00000018ff */
[----:B------:R-:W5:Y:S01]  /*e970*/  LDSM.16.M88.4 R184, [R222+0x8100] ;  /* 0x00810000deb8783b */ /* 0x000f620000000200 */
        /* <DEDUP_REMOVED lines=26> */
[C---:B-----5:R-:W-:Y:S08]  /*eb20*/  HMMA.16816.F32 R8, R184.reuse, R180, R8 ;  /* 0x000000b4b808723c */ /* 0x060ff00000001808 */
        /* <DEDUP_REMOVED lines=42> */
[----:B------:R4:W-:Y:S07]  /*edd0*/  @!P2 LDGSTS.E.BYPASS.LTC128B.128 [R231+0x2900], [R192.64], !P3 ;  /* 0x02900000c0e7afae */ /* 0x0009ee000d901d6c */
        /* <DEDUP_REMOVED lines=60> */
[----:B-----5:R-:W-:Y:S04]  /*f1a0*/  FMNMX.FTZ R128, R8, R134, !PT ;  /* 0x0000008608807209 */ /* 0x020fe80007810000 */
        /* <DEDUP_REMOVED lines=181> */
[----:B-----5:R-:W-:Y:S01]  /*fd00*/  @P4 MOV R7, R235 ;  /* 0x000000eb00074202 */ /* 0x020fe20000000f00 */
        /* <DEDUP_REMOVED lines=73> */
[----:B-----5:R-:W-:Y:S01]  /*101a0*/  @P4 SHF.L.U64.HI R12, R249, 0x5, R250 ;  /* 0x00000005f90c4819 */ /* 0x020fe200000102fa */
        /* <DEDUP_REMOVED lines=19> */
[----:B-----5:R-:W-:Y:S01]  /*102e0*/  @P4 IADD3 R8, P1, R10, R13, RZ ;  /* 0x0000000d0a084210 */ /* 0x020fe20007f3e0ff */
[C---:B------:R-:W-:Y:S02]  /*102f0*/  FMUL.FTZ R122, R0.reuse, R122 ;  /* 0x0000007a007a7220 */ /* 0x040fe40000410000 */
[----:B------:R-:W-:Y:S01]  /*10300*/  FMUL.FTZ R123, R0, R123 ;  /* 0x0000007b007b7220 */ /* 0x000fe20000410000 */
[----:B------:R-:W-:Y:S01]  /*10310*/  @P4 IADD3 R6, P0, R8, R13, RZ ;  /* 0x0000000d08064210 */ /* 0x000fe20007f1e0ff */
[C---:B------:R-:W-:Y:S01]  /*10320*/  FMUL.FTZ R126, R0.reuse, R126 ;  /* 0x0000007e007e7220 */ /* 0x040fe20000410000 */
[----:B------:R5:W5:Y:S01]  /*10330*/  MUFU.EX2 R184, R15 ;  /* 0x0000000f00b87308 */ /* 0x000b620000000800 */
[C---:B------:R-:W-:Y:S02]  /*10340*/  FMUL.FTZ R127, R0.reuse, R127 ;  /* 0x0000007f007f7220 */ /* 0x040fe40000410000 */
        /* <DEDUP_REMOVED lines=9> */
[-C--:B------:R-:W-:Y:S01]  /*103e0*/  @P4 IADD3 R4, P1, R6, R13.reuse, RZ ;  /* 0x0000000d06044210 */ /* 0x080fe20007f3e0ff */
[--C-:B------:R-:W-:Y:S01]  /*103f0*/  FFMA.FTZ R80, R80, c[0x0][0x2d0], -R180.reuse ;  /* 0x0000b40050507a23 */ /* 0x100fe200000108b4 */
[-C--:B------:R-:W-:Y:S01]  /*10400*/  @P4 IADD3.X R7, R9, R12.reuse, RZ, P0, !PT ;  /* 0x0000000c09074210 */ /* 0x080fe200007fe4ff */
[----:B------:R4:W-:Y:S01]  /*10410*/  @P4 LDGSTS.E.BYPASS.LTC128B.128 [R231+0x4100], [R8.64], !P3 ;  /* 0x0410000008e74fae */ /* 0x0009e2000d901d6c */
[----:B------:R-:W-:Y:S01]  /*10420*/  @P4 IADD3 R10, P0, R4, R13, RZ ;  /* 0x0000000d040a4210 */ /* 0x000fe20007f1e0ff */
[----:B------:R4:W-:Y:S01]  /*10430*/  MUFU.EX2 R206, R28 ;  /* 0x0000001c00ce7308 */ /* 0x0009e20000000800 */
[-C--:B------:R-:W-:Y:S01]  /*10440*/  @P4 IADD3.X R5, R7, R12.reuse, RZ, P1, !PT ;  /* 0x0000000c07054210 */ /* 0x080fe20000ffe4ff */
[----:B------:R-:W-:Y:S02]  /*10450*/  FMUL.FTZ R13, R131, R145 ;  /* 0x00000091830d7220 */ /* 0x000fe40000410000 */
[----:B-----5:R-:W-:Y:S01]  /*10460*/  FMUL.FTZ R15, R0, R147 ;  /* 0x00000093000f7220 */ /* 0x020fe20000410000 */
[----:B------:R-:W-:Y:S01]  /*10470*/  @P4 IADD3.X R11, R5, R12, RZ, P0, !PT ;  /* 0x0000000c050b4210 */ /* 0x000fe200007fe4ff */
[----:B------:R5:W-:Y:S01]  /*10480*/  @P4 LDGSTS.E.BYPASS.LTC128B.128 [R231+0x4900], [R6.64], !P3 ;  /* 0x0490000006e74fae */ /* 0x000be2000d901d6c */
[----:B------:R-:W-:Y:S01]  /*10490*/  FMUL.FTZ R12, R131, R144 ;  /* 0x00000090830c7220 */ /* 0x000fe20000410000 */
[----:B------:R-:W-:Y:S01]  /*104a0*/  ISETP.GT.AND P0, PT, R230, UR5, PT ;  /* 0x00000005e6007c0c */ /* 0x000fe2000bf04270 */
[----:B------:R-:W-:Y:S01]  /*104b0*/  FFMA.FTZ R81, R81, c[0x0][0x2d0], -R180 ;  /* 0x0000b40051517a23 */ /* 0x000fe200000108b4 */
[----:B------:R5:W-:Y:S01]  /*104c0*/  MUFU.EX2 R211, R34 ;  /* 0x0000002200d37308 */ /* 0x000be20000000800 */
[--C-:B------:R-:W-:Y:S01]  /*104d0*/  FFMA.FTZ R70, R70, c[0x0][0x2d0], -R181.reuse ;  /* 0x0000b40046467a23 */ /* 0x100fe200000108b5 */
[----:B------:R-:W-:Y:S01]  /*104e0*/  MOV R230, R229 ;  /* 0x000000e500e67202 */ /* 0x000fe20000000f00 */
[----:B-1----:R-:W-:Y:S01]  /*104f0*/  FMUL.FTZ R22, R132, R154 ;  /* 0x0000009a84167220 */ /* 0x002fe20000410000 */
[----:B------:R1:W-:Y:S01]  /*10500*/  @P4 LDGSTS.E.BYPASS.LTC128B.128 [R231+0x5100], [R4.64], !P3 ;  /* 0x0510000004e74fae */ /* 0x0003e2000d901d6c */
[--C-:B------:R-:W-:Y:S02]  /*10510*/  FFMA.FTZ R71, R71, c[0x0][0x2d0], -R181.reuse ;  /* 0x0000b40047477a23 */ /* 0x100fe400000108b5 */
[--C-:B------:R-:W-:Y:S02]  /*10520*/  FFMA.FTZ R82, R82, c[0x0][0x2d0], -R181.reuse ;  /* 0x0000b40052527a23 */ /* 0x100fe400000108b5 */
[----:B------:R-:W-:Y:S01]  /*10530*/  FFMA.FTZ R83, R83, c[0x0][0x2d0], -R181 ;  /* 0x0000b40053537a23 */ /* 0x000fe200000108b5 */
[----:B------:R1:W-:Y:S01]  /*10540*/  MUFU.EX2 R233, R33 ;  /* 0x0000002100e97308 */ /* 0x0003e20000000800 */
[--C-:B------:R-:W-:Y:S01]  /*10550*/  FFMA.FTZ R72, R72, c[0x0][0x2d0], -R135.reuse ;  /* 0x0000b40048487a23 */ /* 0x100fe20000010887 */
[----:B------:R1:W-:Y:S01]  /*10560*/  @P4 LDGSTS.E.BYPASS.LTC128B.128 [R231+0x5900], [R10.64], !P3 ;  /* 0x059000000ae74fae */ /* 0x0003e2000d901d6c */
[--C-:B------:R-:W-:Y:S02]  /*10570*/  FFMA.FTZ R73, R73, c[0x0][0x2d0], -R135.reuse ;  /* 0x0000b40049497a23 */ /* 0x100fe40000010887 */
[C---:B----4-:R-:W-:Y:S01]  /*10580*/  FMUL.FTZ R8, R131.reuse, R140 ;  /* 0x0000008c83087220 */ /* 0x050fe20000410000 */
[----:B------:R-:W-:Y:S01]  /*10590*/  F2FP.PACK_AB R140, R238, R237 ;  /* 0x000000edee8c723e */ /* 0x000fe200000000ff */
[----:B------:R-:W-:Y:S01]  /*105a0*/  FMUL.FTZ R9, R131, R141 ;  /* 0x0000008d83097220 */ /* 0x000fe20000410000 */
[----:B------:R-:W-:Y:S01]  /*105b0*/  F2FP.PACK_AB R141, R186, R183 ;  /* 0x000000b7ba8d723e */ /* 0x000fe200000000ff */
[--C-:B------:R-:W-:Y:S01]  /*105c0*/  FFMA.FTZ R28, R27, c[0x0][0x2d0], -R2.reuse ;  /* 0x0000b4001b1c7a23 */ /* 0x100fe20000010802 */
[----:B------:R-:W4:Y:S01]  /*105d0*/  LDSM.16.MT88.4 R172, [R213+0x100] ;  /* 0x00010000d5ac783b */ /* 0x000f220000004200 */
[----:B------:R1:W1:Y:S01]  /*105e0*/  MUFU.EX2 R232, R35 ;  /* 0x0000002300e87308 */ /* 0x0002620000000800 */
[----:B------:R-:W-:Y:S02]  /*105f0*/  FMUL.FTZ R27, R0, R163 ;  /* 0x000000a3001b7220 */ /* 0x000fe40000410000 */
[----:B-----5:R-:W-:Y:S01]  /*10600*/  FMUL.FTZ R6, R132, R138 ;  /* 0x0000008a84067220 */ /* 0x020fe20000410000 */
[----:B------:R-:W-:Y:S01]  /*10610*/  F2FP.PACK_AB R138, R248, R246 ;  /* 0x000000f6f88a723e */ /* 0x000fe200000000ff */
[----:B------:R-:W-:Y:S01]  /*10620*/  FMUL.FTZ R7, R132, R139 ;  /* 0x0000008b84077220 */ /* 0x000fe20000410000 */
[----:B------:R-:W-:Y:S01]  /*10630*/  F2FP.PACK_AB R139, R244, R245 ;  /* 0x000000f5f48b723e */ /* 0x000fe200000000ff */
[----:B------:R-:W5:Y:S01]  /*10640*/  LDSM.16.MT88.4 R176, [R216+0x100] ;  /* 0x00010000d8b0783b */ /* 0x000f620000004200 */
[C---:B------:R-:W-:Y:S02]  /*10650*/  FMUL.FTZ R34, R0.reuse, R158 ;  /* 0x0000009e00227220 */ /* 0x040fe40000410000 */
[----:B-1----:R-:W-:Y:S01]  /*10660*/  FMUL.FTZ R4, R133, R136 ;  /* 0x0000008885047220 */ /* 0x002fe20000410000 */
[----:B------:R-:W-:Y:S01]  /*10670*/  F2FP.PACK_AB R136, R247, R241 ;  /* 0x000000f1f788723e */ /* 0x000fe200000000ff */
[----:B------:R-:W-:Y:S01]  /*10680*/  FMUL.FTZ R5, R133, R137 ;  /* 0x0000008985057220 */ /* 0x000fe20000410000 */
[----:B------:R-:W-:Y:S01]  /*10690*/  F2FP.PACK_AB R137, R243, R240 ;  /* 0x000000f0f389723e */ /* 0x000fe200000000ff */
[----:B------:R-:W-:Y:S01]  /*106a0*/  MUFU.EX2 R196, R44 ;  /* 0x0000002c00c47308 */ /* 0x000fe20000000800 */
[----:B------:R-:W1:Y:S01]  /*106b0*/  LDSM.16.MT88.4 R144, [R214+0x100] ;  /* 0x00010000d690783b */ /* 0x000e620000004200 */
[----:B------:R-:W-:Y:S02]  /*106c0*/  FMUL.FTZ R33, R131, R157 ;  /* 0x0000009d83217220 */ /* 0x000fe40000410000 */
[----:B------:R-:W-:Y:S01]  /*106d0*/  FMUL.FTZ R10, R0, R142 ;  /* 0x0000008e000a7220 */ /* 0x000fe20000410000 */
[----:B------:R-:W-:Y:S01]  /*106e0*/  F2FP.PACK_AB R142, R242, R239 ;  /* 0x000000eff28e723e */ /* 0x000fe200000000ff */
[----:B------:R-:W-:Y:S01]  /*106f0*/  FMUL.FTZ R11, R0, R143 ;  /* 0x0000008f000b7220 */ /* 0x000fe20000410000 */
[----:B------:R-:W-:Y:S01]  /*10700*/  F2FP.PACK_AB R143, R184, R185 ;  /* 0x000000b9b88f723e */ /* 0x000fe200000000ff */
[--C-:B------:R-:W-:Y:S01]  /*10710*/  FFMA.FTZ R76, R76, c[0x0][0x2d0], -R135.reuse ;  /* 0x0000b4004c4c7a23 */ /* 0x100fe20000010887 */
[----:B------:R-:W1:Y:S01]  /*10720*/  LDSM.16.MT88.4 R148, [R215+0x100] ;  /* 0x00010000d794783b */ /* 0x000e620000004200 */
[----:B------:R-:W-:Y:S01]  /*10730*/  MUFU.EX2 R195, R45 ;  /* 0x0000002d00c37308 */ /* 0x000fe20000000800 */
[----:B------:R-:W-:Y:S02]  /*10740*/  FMUL.FTZ R35, R0, R159 ;  /* 0x0000009f00237220 */ /* 0x000fe40000410000 */
[----:B------:R-:W-:Y:S02]  /*10750*/  FFMA.FTZ R77, R77, c[0x0][0x2d0], -R135 ;  /* 0x0000b4004d4d7a23 */ /* 0x000fe40000010887 */
[--C-:B------:R-:W-:Y:S02]  /*10760*/  FFMA.FTZ R74, R74, c[0x0][0x2d0], -R2.reuse ;  /* 0x0000b4004a4a7a23 */ /* 0x100fe40000010802 */
[----:B------:R-:W0:Y:S01]  /*10770*/  LDGDEPBAR ;  /* 0x00000000000079af */ /* 0x000e220000000000 */
[--C-:B------:R-:W-:Y:S02]  /*10780*/  FFMA.FTZ R75, R75, c[0x0][0x2d0], -R2.reuse ;  /* 0x0000b4004b4b7a23 */ /* 0x100fe40000010802 */
[----:B------:R-:W-:Y:S01]  /*10790*/  MUFU.EX2 R193, R53 ;  /* 0x0000003500c17308 */ /* 0x000fe20000000800 */
[--C-:B------:R-:W-:Y:S02]  /*107a0*/  FFMA.FTZ R78, R78, c[0x0][0x2d0], -R2.reuse ;  /* 0x0000b4004e4e7a23 */ /* 0x100fe40000010802 */
[----:B------:R-:W-:Y:S01]  /*107b0*/  FFMA.FTZ R79, R79, c[0x0][0x2d0], -R2 ;  /* 0x0000b4004f4f7a23 */ /* 0x000fe20000010802 */
[-C--:B----4-:R-:W-:Y:S06]  /*107c0*/  HMMA.16816.F32 R4, R136, R172.reuse, R4 ;  /* 0x000000ac8804723c */ /* 0x090fec0000001804 */
[----:B------:R-:W-:Y:S01]  /*107d0*/  MUFU.EX2 R190, R54 ;  /* 0x0000003600be7308 */ /* 0x000fe20000000800 */
[--C-:B------:R-:W-:Y:S01]  /*107e0*/  FFMA.FTZ R84, R84, c[0x0][0x2d0], -R180.reuse ;  /* 0x0000b40054547a23 */ /* 0x100fe200000108b4 */
[C---:B------:R-:W-:Y:S04]  /*107f0*/  HMMA.16816.F32 R8, R140.reuse, R172, R8 ;  /* 0x000000ac8c08723c */ /* 0x040fe80000001808 */
[--C-:B------:R-:W-:Y:S02]  /*10800*/  FFMA.FTZ R85, R85, c[0x0][0x2d0], -R180.reuse ;  /* 0x0000b40055557a23 */ /* 0x100fe400000108b4 */
[----:B------:R-:W-:Y:S02]  /*10810*/  FFMA.FTZ R96, R96, c[0x0][0x2d0], -R180 ;  /* 0x0000b40060607a23 */ /* 0x000fe400000108b4 */
[----:B------:R-:W-:Y:S01]  /*10820*/  MUFU.EX2 R172, R46 ;  /* 0x0000002e00ac7308 */ /* 0x000fe20000000800 */
[-C--:B------:R-:W-:Y:S03]  /*10830*/  HMMA.16816.F32 R12, R140, R174.reuse, R12 ;  /* 0x000000ae8c0c723c */ /* 0x080fe6000000180c */
[--C-:B------:R-:W-:Y:S02]  /*10840*/  FFMA.FTZ R86, R86, c[0x0][0x2d0], -R181.reuse ;  /* 0x0000b40056567a23 */ /* 0x100fe400000108b5 */
[--C-:B------:R-:W-:Y:S03]  /*10850*/  FFMA.FTZ R87, R87, c[0x0][0x2d0], -R181.reuse ;  /* 0x0000b40057577a23 */ /* 0x100fe600000108b5 */
[C---:B------:R-:W-:Y:S01]  /*10860*/  HMMA.16816.F32 R16, R136.reuse, R174, R16 ;  /* 0x000000ae8810723c */ /* 0x040fe20000001810 */
[----:B------:R4:W-:Y:S03]  /*10870*/  MUFU.EX2 R207, R25 ;  /* 0x0000001900cf7308 */ /* 0x0009e60000000800 */
[----:B------:R-:W-:Y:S02]  /*10880*/  FFMA.FTZ R98, R98, c[0x0][0x2d0], -R181 ;  /* 0x0000b40062627a23 */ /* 0x000fe400000108b5 */
[--C-:B------:R-:W-:Y:S02]  /*10890*/  FFMA.FTZ R92, R92, c[0x0][0x2d0], -R135.reuse ;  /* 0x0000b4005c5c7a23 */ /* 0x100fe40000010887 */
[-C--:B-----5:R-:W-:Y:S03]  /*108a0*/  HMMA.16816.F32 R20, R136, R176.reuse, R20 ;  /* 0x000000b08814723c */ /* 0x0a0fe60000001814 */
[----:B------:R5:W1:Y:S01]  /*108b0*/  MUFU.EX2 R208, R24 ;  /* 0x0000001800d07308 */ /* 0x000a620000000800 */
[--C-:B------:R-:W-:Y:S02]  /*108c0*/  FFMA.FTZ R90, R90, c[0x0][0x2d0], -R2.reuse ;  /* 0x0000b4005a5a7a23 */ /* 0x100fe40000010802 */
[--C-:B------:R-:W-:Y:S02]  /*108d0*/  FFMA.FTZ R91, R91, c[0x0][0x2d0], -R2.reuse ;  /* 0x0000b4005b5b7a23 */ /* 0x100fe40000010802 */
[C---:B------:R-:W-:Y:S04]  /*108e0*/  HMMA.16816.F32 R32, R140.reuse, R176, R32 ;  /* 0x000000b08c20723c */ /* 0x040fe80000001820 */
[--C-:B------:R-:W-:Y:S01]  /*108f0*/  FFMA.FTZ R94, R94, c[0x0][0x2d0], -R2.reuse ;  /* 0x0000b4005e5e7a23 */ /* 0x100fe20000010802 */
[----:B------:R1:W-:Y:S01]  /*10900*/  MUFU.EX2 R182, R26 ;  /* 0x0000001a00b67308 */ /* 0x0003e20000000800 */
[----:B------:R-:W-:Y:S02]  /*10910*/  FFMA.FTZ R2, R95, c[0x0][0x2d0], -R2 ;  /* 0x0000b4005f027a23 */ /* 0x000fe40000010802 */
[--C-:B------:R-:W-:Y:S04]  /*10920*/  FFMA.FTZ R88, R88, c[0x0][0x2d0], -R135.reuse ;  /* 0x0000b40058587a23 */ /* 0x100fe80000010887 */
[----:B----4-:R-:W-:Y:S02]  /*10930*/  FMUL.FTZ R25, R131, R161 ;  /* 0x000000a183197220 */ /* 0x010fe40000410000 */
[----:B------:R-:W-:Y:S01]  /*10940*/  FFMA.FTZ R89, R89, c[0x0][0x2d0], -R135 ;  /* 0x0000b40059597a23 */ /* 0x000fe20000010887 */
[----:B------:R4:W-:Y:S01]  /*10950*/  MUFU.EX2 R175, R28 ;  /* 0x0000001c00af7308 */ /* 0x0009e20000000800 */
[----:B------:R-:W-:Y:S01]  /*10960*/  MOV R135, R3 ;  /* 0x0000000300877202 */ /* 0x000fe20000000f00 */
[C---:B-----5:R-:W-:Y:S02]  /*10970*/  FMUL.FTZ R24, R131.reuse, R160 ;  /* 0x000000a083187220 */ /* 0x060fe40000410000 */
[----:B------:R-:W-:Y:S06]  /*10980*/  FFMA.FTZ R131, R131, R252, R237 ;  /* 0x000000fc83837223 */ /* 0x000fec00000100ed */
[----:B------:R5:W-:Y:S01]  /*10990*/  MUFU.EX2 R174, R30 ;  /* 0x0000001e00ae7308 */ /* 0x000be20000000800 */
[C---:B-1----:R-:W-:Y:S02]  /*109a0*/  FMUL.FTZ R26, R0.reuse, R162 ;  /* 0x000000a2001a7220 */ /* 0x042fe40000410000 */
[----:B------:R-:W-:Y:S07]  /*109b0*/  FFMA.FTZ R0, R0, R251, R183 ;  /* 0x000000fb00007223 */ /* 0x000fee00000100b7 */
[----:B------:R1:W1:Y:S01]  /*109c0*/  MUFU.EX2 R205, R29 ;  /* 0x0000001d00cd7308 */ /* 0x0002620000000800 */
[-C--:B------:R-:W-:Y:S03]  /*109d0*/  HMMA.16816.F32 R24, R140, R178.reuse, R24 ;  /* 0x000000b28c18723c */ /* 0x080fe60000001818 */
[----:B----4-:R-:W-:Y:S02]  /*109e0*/  FMUL.FTZ R28, R133, R164 ;  /* 0x000000a4851c7220 */ /* 0x010fe40000410000 */
[----:B------:R-:W-:Y:S03]  /*109f0*/  FADD.FTZ R0, R186, R0 ;  /* 0x00000000ba007221 */ /* 0x000fe60000010000 */
[C---:B------:R-:W-:Y:S01]  /*10a00*/  HMMA.16816.F32 R100, R136.reuse, R178, R100 ;  /* 0x000000b28864723c */ /* 0x040fe20000001864 */
[----:B------:R4:W-:Y:S03]  /*10a10*/  MUFU.EX2 R204, R36 ;  /* 0x0000002400cc7308 */ /* 0x0009e60000000800 */
[----:B------:R-:W-:Y:S02]  /*10a20*/  FADD.FTZ R0, R185, R0 ;  /* 0x00000000b9007221 */ /* 0x000fe40000010000 */
[C---:B-----5:R-:W-:Y:S05]  /*10a30*/  FMUL.FTZ R30, R132.reuse, R166 ;  /* 0x000000a6841e7220 */ /* 0x060fea0000410000 */
[----:B------:R5:W-:Y:S01]  /*10a40*/  MUFU.EX2 R203, R37 ;  /* 0x0000002500cb7308 */ /* 0x000be20000000800 */
[C---:B-1----:R-:W-:Y:S09]  /*10a50*/  FMUL.FTZ R29, R133.reuse, R165 ;  /* 0x000000a5851d7220 */ /* 0x042ff20000410000 */
[----:B------:R1:W-:Y:S01]  /*10a60*/  MUFU.EX2 R189, R55 ;  /* 0x0000003700bd7308 */ /* 0x0003e20000000800 */
[-C--:B------:R-:W-:Y:S03]  /*10a70*/  HMMA.16816.F32 R28, R136, R144.reuse, R28 ;  /* 0x00000090881c723c */ /* 0x080fe6000000181c */
[C---:B----4-:R-:W-:Y:S05]  /*10a80*/  FMUL.FTZ R36, R133.reuse, R168 ;  /* 0x000000a885247220 */ /* 0x050fea0000410000 */
[C---:B------:R-:W-:Y:S01]  /*10a90*/  HMMA.16816.F32 R104, R140.reuse, R144, R104 ;  /* 0x000000908c68723c */ /* 0x040fe20000001868 */
[----:B------:R-:W-:Y:S03]  /*10aa0*/  MUFU.EX2 R191, R64 ;  /* 0x0000004000bf7308 */ /* 0x000fe60000000800 */
[C---:B-----5:R-:W-:Y:S04]  /*10ab0*/  FMUL.FTZ R37, R133.reuse, R169 ;  /* 0x000000a985257220 */ /* 0x060fe80000410000 */
[-C--:B------:R-:W-:Y:S03]  /*10ac0*/  HMMA.16816.F32 R108, R140, R146.reuse, R108 ;  /* 0x000000928c6c723c */ /* 0x080fe6000000186c */
[----:B------:R-:W-:Y:S01]  /*10ad0*/  MUFU.EX2 R192, R65 ;  /* 0x0000004100c07308 */ /* 0x000fe20000000800 */
[----:B---3--:R-:W-:Y:S01]  /*10ae0*/  FFMA.FTZ R133, R133, R153, R241 ;  /* 0x0000009985857223 */ /* 0x008fe200000100f1 */
[----:B-1----:R-:W-:Y:S03]  /*10af0*/  LDSM.16.MT88.4 R52, [R216+0x1100] ;  /* 0x00110000d834783b */ /* 0x002fe60000004200 */
[C---:B------:R-:W-:Y:S05]  /*10b00*/  HMMA.16816.F32 R112, R136.reuse, R146, R112 ;  /* 0x000000928870723c */ /* 0x040fea0000001870 */
[----:B------:R1:W-:Y:S01]  /*10b10*/  MUFU.EX2 R167, R38 ;  /* 0x0000002600a77308 */ /* 0x0003e20000000800 */
[----:B------:R-:W3:Y:S02]  /*10b20*/  LDSM.16.MT88.4 R144, [R213+0x900] ;  /* 0x00090000d590783b */ /* 0x000ee40000004200 */
[-C--:B------:R-:W-:Y:S07]  /*10b30*/  HMMA.16816.F32 R116, R136, R148.reuse, R116 ;  /* 0x000000948874723c */ /* 0x080fee0000001874 */
[----:B------:R4:W-:Y:S01]  /*10b40*/  MUFU.EX2 R200, R39 ;  /* 0x0000002700c87308 */ /* 0x0009e20000000800 */
[C---:B------:R-:W-:Y:S08]  /*10b50*/  HMMA.16816.F32 R120, R140.reuse, R148, R120 ;  /* 0x000000948c78723c */ /* 0x040ff00000001878 */
[-C--:B------:R-:W-:Y:S01]  /*10b60*/  HMMA.16816.F32 R124, R140, R150.reuse, R124 ;  /* 0x000000968c7c723c */ /* 0x080fe2000000187c */
[----:B------:R5:W3:Y:S01]  /*10b70*/  MUFU.EX2 R165, R134 ;  /* 0x0000008600a57308 */ /* 0x000ae20000000800 */
[----:B------:R-:W3:Y:S02]  /*10b80*/  LDSM.16.MT88.4 R140, [R216+0x900] ;  /* 0x00090000d88c783b */ /* 0x000ee40000004200 */
[C---:B-1----:R-:W-:Y:S07]  /*10b90*/  FMUL.FTZ R38, R132.reuse, R170 ;  /* 0x000000aa84267220 */ /* 0x042fee0000410000 */
[----:B------:R1:W-:Y:S01]  /*10ba0*/  MUFU.EX2 R202, R48 ;  /* 0x0000003000ca7308 */ /* 0x0003e20000000800 */
[C---:B----4-:R-:W-:Y:S02]  /*10bb0*/  FMUL.FTZ R39, R132.reuse, R171 ;  /* 0x000000ab84277220 */ /* 0x050fe40000410000 */
[----:B--2---:R-:W-:Y:S07]  /*10bc0*/  FFMA.FTZ R132, R132, R152, R240 ;  /* 0x0000009884847223 */ /* 0x004fee00000100f0 */
[----:B------:R2:W4:Y:S01]  /*10bd0*/  MUFU.EX2 R201, R49 ;  /* 0x0000003100c97308 */ /* 0x0005220000000800 */
[----:B------:R-:W-:Y:S01]  /*10be0*/  HMMA.16816.F32 R36, R136, R150, R36 ;  /* 0x000000968824723c */ /* 0x000fe20000001824 */
[----:B------:R-:W4:Y:S03]  /*10bf0*/  LDSM.16.MT88.4 R148, [R214+0x900] ;  /* 0x00090000d694783b */ /* 0x000f260000004200 */
[----:B-----5:R-:W-:Y:S01]  /*10c00*/  FFMA.FTZ R134, R51, c[0x0][0x2d0], -R181 ;  /* 0x0000b40033867a23 */ /* 0x020fe200000108b5 */
[----:B------:R-:W-:Y:S02]  /*10c10*/  F2FP.PACK_AB R51, R232, R211 ;  /* 0x000000d3e833723e */ /* 0x000fe400000000ff */
[----:B------:R-:W-:Y:S02]  /*10c20*/  F2FP.PACK_AB R136, R207, R208 ;  /* 0x000000d0cf88723e */ /* 0x000fe400000000ff */
[----:B------:R5:W-:Y:S03]  /*10c30*/  MUFU.EX2 R199, R50 ;  /* 0x0000003200c77308 */ /* 0x000be60000000800 */
[----:B------:R-:W-:Y:S02]  /*10c40*/  F2FP.PACK_AB R138, R205, R206 ;  /* 0x000000cecd8a723e */ /* 0x000fe400000000ff */
[----:B-1----:R-:W-:Y:S02]  /*10c50*/  F2FP.PACK_AB R48, R235, R236 ;  /* 0x000000eceb30723e */ /* 0x002fe400000000ff */
[----:B------:R-:W-:Y:S02]  /*10c60*/  F2FP.PACK_AB R137, R175, R182 ;  /* 0x000000b6af89723e */ /* 0x000fe400000000ff */
[----:B---3--:R-:W-:Y:S01]  /*10c70*/  F2FP.PACK_AB R139, R165, R174 ;  /* 0x000000aea58b723e */ /* 0x008fe200000000ff */
[----:B------:R-:W-:Y:S01]  /*10c80*/  MUFU.EX2 R187, R66 ;  /* 0x0000004200bb7308 */ /* 0x000fe20000000800 */
[----:B--2---:R-:W-:Y:S09]  /*10c90*/  F2FP.PACK_AB R49, R210, R209 ;  /* 0x000000d1d231723e */ /* 0x004ff200000000ff */
[----:B------:R1:W-:Y:S01]  /*10ca0*/  MUFU.EX2 R188, R67 ;  /* 0x0000004300bc7308 */ /* 0x0003e20000000800 */
[----:B-----5:R-:W-:Y:S09]  /*10cb0*/  F2FP.PACK_AB R50, R233, R234 ;  /* 0x000000eae932723e */ /* 0x020ff200000000ff */
[----:B------:R-:W-:Y:S01]  /*10cc0*/  MUFU.EX2 R177, R56 ;  /* 0x0000003800b17308 */ /* 0x000fe20000000800 */
[-C--:B------:R-:W-:Y:S08]  /*10cd0*/  HMMA.16816.F32 R4, R48, R144.reuse, R4 ;  /* 0x000000903004723c */ /* 0x080ff00000001804 */
[C---:B------:R-:W-:Y:S01]  /*10ce0*/  HMMA.16816.F32 R8, R136.reuse, R144, R8 ;  /* 0x000000908808723c */ /* 0x040fe20000001808 */
[----:B------:R-:W-:Y:S01]  /*10cf0*/  MUFU.EX2 R179, R57 ;  /* 0x0000003900b37308 */ /* 0x000fe20000000800 */
[----:B-1----:R-:W-:Y:S06]  /*10d00*/  LDSM.16.MT88.4 R64, [R214+0x1100] ;  /* 0x00110000d640783b */ /* 0x002fec0000004200 */
[-C--:B------:R-:W-:Y:S03]  /*10d10*/  HMMA.16816.F32 R12, R136, R146.reuse, R12 ;  /* 0x00000092880c723c */ /* 0x080fe6000000180c */
[----:B------:R-:W1:Y:S05]  /*10d20*/  MUFU.EX2 R198, R134 ;  /* 0x0000008600c67308 */ /* 0x000e6a0000000800 */
[C---:B------:R-:W-:Y:S01]  /*10d30*/  HMMA.16816.F32 R16, R48.reuse, R146, R16 ;  /* 0x000000923010723c */ /* 0x040fe20000001810 */
[----:B------:R-:W2:Y:S04]  /*10d40*/  LDSM.16.MT88.4 R144, [R215+0x900] ;  /* 0x00090000d790783b */ /* 0x000ea80000004200 */
[----:B------:R3:W-:Y:S03]  /*10d50*/  MUFU.EX2 R134, R47 ;  /* 0x0000002f00867308 */ /* 0x0007e60000000800 */
[-C--:B------:R-:W-:Y:S07]  /*10d60*/  HMMA.16816.F32 R20, R48, R140.reuse, R20 ;  /* 0x0000008c3014723c */ /* 0x080fee0000001814 */
[----:B------:R5:W-:Y:S01]  /*10d70*/  MUFU.EX2 R166, R40 ;  /* 0x0000002800a67308 */ /* 0x000be20000000800 */
[C---:B------:R-:W-:Y:S08]  /*10d80*/  HMMA.16816.F32 R32, R136.reuse, R140, R32 ;  /* 0x0000008c8820723c */ /* 0x040ff00000001820 */
[-C--:B------:R-:W-:Y:S01]  /*10d90*/  HMMA.16816.F32 R24, R136, R142.reuse, R24 ;  /* 0x0000008e8818723c */ /* 0x080fe20000001818 */
[----:B------:R1:W1:Y:S01]  /*10da0*/  MUFU.EX2 R197, R41 ;  /* 0x0000002900c57308 */ /* 0x0002620000000800 */
[----:B---3--:R-:W3:Y:S06]  /*10db0*/  LDSM.16.MT88.4 R44, [R213+0x1100] ;  /* 0x00110000d52c783b */ /* 0x008eec0000004200 */
[C---:B------:R-:W-:Y:S03]  /*10dc0*/  HMMA.16816.F32 R100, R48.reuse, R142, R100 ;  /* 0x0000008e3064723c */ /* 0x040fe60000001864 */
[----:B------:R2:W-:Y:S01]  /*10dd0*/  MUFU.EX2 R164, R42 ;  /* 0x0000002a00a47308 */ /* 0x0005e20000000800 */
[----:B-----5:R-:W-:Y:S04]  /*10de0*/  F2FP.PACK_AB R40, R203, R204 ;  /* 0x000000cccb28723e */ /* 0x020fe800000000ff */
[-C--:B----4-:R-:W-:Y:S05]  /*10df0*/  HMMA.16816.F32 R28, R48, R148.reuse, R28 ;  /* 0x00000094301c723c */ /* 0x090fea000000181c */
[----:B------:R4:W5:Y:S03]  /*10e00*/  MUFU.EX2 R173, R43 ;  /* 0x0000002b00ad7308 */ /* 0x0009660000000800 */
[C---:B------:R-:W-:Y:S04]  /*10e10*/  HMMA.16816.F32 R104, R136.reuse, R148, R104 ;  /* 0x000000948868723c */ /* 0x040fe80000001868 */
[----:B-1----:R-:W-:Y:S03]  /*10e20*/  F2FP.PACK_AB R41, R200, R167 ;  /* 0x000000a7c829723e */ /* 0x002fe600000000ff */
[----:B------:R-:W-:Y:S01]  /*10e30*/  MUFU.EX2 R178, R60 ;  /* 0x0000003c00b27308 */ /* 0x000fe20000000800 */
[-C--:B------:R-:W-:Y:S04]  /*10e40*/  HMMA.16816.F32 R108, R136, R150.reuse, R108 ;  /* 0x00000096886c723c */ /* 0x080fe8000000186c */
[----:B--2---:R-:W-:Y:S04]  /*10e50*/  F2FP.PACK_AB R42, R201, R202 ;  /* 0x000000cac92a723e */ /* 0x004fe800000000ff */
[C---:B------:R-:W-:Y:S01]  /*10e60*/  HMMA.16816.F32 R112, R48.reuse, R150, R112 ;  /* 0x000000963070723c */ /* 0x040fe20000001870 */
[----:B------:R-:W-:Y:S01]  /*10e70*/  LDSM.16.MT88.4 R148, [R213+0x2900] ;  /* 0x00290000d594783b */ /* 0x000fe20000004200 */
[----:B------:R-:W-:Y:S02]  /*10e80*/  MUFU.EX2 R60, R59 ;  /* 0x0000003b003c7308 */ /* 0x000fe40000000800 */
[----:B----4-:R-:W-:Y:S04]  /*10e90*/  F2FP.PACK_AB R43, R198, R199 ;  /* 0x000000c7c62b723e */ /* 0x010fe800000000ff */
[-C--:B------:R-:W-:Y:S04]  /*10ea0*/  HMMA.16816.F32 R116, R48, R144.reuse, R116 ;  /* 0x000000903074723c */ /* 0x080fe80000001874 */
[----:B------:R-:W-:Y:S04]  /*10eb0*/  MUFU.EX2 R176, R61 ;  /* 0x0000003d00b07308 */ /* 0x000fe80000000800 */
[C---:B------:R-:W-:Y:S06]  /*10ec0*/  HMMA.16816.F32 R120, R136.reuse, R144, R120 ;  /* 0x000000908878723c */ /* 0x040fec0000001878 */
[----:B------:R1:W2:Y:S02]  /*10ed0*/  MUFU.EX2 R61, R58 ;  /* 0x0000003a003d7308 */ /* 0x0002a40000000800 */
[-C--:B------:R-:W-:Y:S08]  /*10ee0*/  HMMA.16816.F32 R124, R136, R146.reuse, R124 ;  /* 0x00000092887c723c */ /* 0x080ff0000000187c */
[----:B------:R-:W-:Y:S01]  /*10ef0*/  HMMA.16816.F32 R36, R48, R146, R36 ;  /* 0x000000923024723c */ /* 0x000fe20000001824 */
[----:B------:R-:W-:Y:S06]  /*10f00*/  MUFU.EX2 R97, R97 ;  /* 0x0000006100617308 */ /* 0x000fec0000000800 */
[----:B------:R-:W-:Y:S01]  /*10f10*/  F2FP.PACK_AB R48, R197, R166 ;  /* 0x000000a6c530723e */ /* 0x000fe200000000ff */
[-C--:B---3--:R-:W-:Y:S03]  /*10f20*/  HMMA.16816.F32 R4, R40, R44.reuse, R4 ;  /* 0x0000002c2804723c */ /* 0x088fe60000001804 */
[----:B------:R-:W-:Y:S02]  /*10f30*/  MUFU.EX2 R99, R99 ;  /* 0x0000006300637308 */ /* 0x000fe40000000800 */
[----:B------:R-:W-:Y:S01]  /*10f40*/  F2FP.PACK_AB R50, R195, R196 ;  /* 0x000000c4c332723e */ /* 0x000fe200000000ff */
[----:B-1----:R-:W-:Y:S01]  /*10f50*/  LDSM.16.MT88.4 R56, [R214+0x1900] ;  /* 0x00190000d638783b */ /* 0x002fe20000004200 */
[----:B-----5:R-:W-:Y:S02]  /*10f60*/  F2FP.PACK_AB R49, R173, R164 ;  /* 0x000000a4ad31723e */ /* 0x020fe400000000ff */
[----:B------:R-:W-:Y:S04]  /*10f70*/  F2FP.PACK_AB R51, R134, R172 ;  /* 0x000000ac8633723e */ /* 0x000fe800000000ff */
[----:B------:R-:W-:Y:S03]  /*10f80*/  MUFU.EX2 R93, R93 ;  /* 0x0000005d005d7308 */ /* 0x000fe60000000800 */
[C---:B------:R-:W-:Y:S07]  /*10f90*/  HMMA.16816.F32 R8, R48.reuse, R44, R8 ;  /* 0x0000002c3008723c */ /* 0x040fee0000001808 */
[----:B------:R-:W-:Y:S01]  /*10fa0*/  MUFU.EX2 R62, R62 ;  /* 0x0000003e003e7308 */ /* 0x000fe20000000800 */
[-C--:B------:R-:W-:Y:S08]  /*10fb0*/  HMMA.16816.F32 R12, R48, R46.reuse, R12 ;  /* 0x0000002e300c723c */ /* 0x080ff0000000180c */
[C---:B------:R-:W-:Y:S01]  /*10fc0*/  HMMA.16816.F32 R16, R40.reuse, R46, R16 ;  /* 0x0000002e2810723c */ /* 0x040fe20000001810 */
[----:B------:R-:W1:Y:S01]  /*10fd0*/  LDSM.16.MT88.4 R44, [R215+0x1100] ;  /* 0x00110000d72c783b */ /* 0x000e620000004200 */
[----:B------:R-:W3:Y:S06]  /*10fe0*/  MUFU.EX2 R63, R63 ;  /* 0x0000003f003f7308 */ /* 0x000eec0000000800 */
[-C--:B------:R-:W-:Y:S04]  /*10ff0*/  HMMA.16816.F32 R20, R40, R52.reuse, R20 ;  /* 0x000000342814723c */ /* 0x080fe80000001814 */
[----:B------:R-:W-:Y:S04]  /*11000*/  MUFU.EX2 R68, R68 ;  /* 0x0000004400447308 */ /* 0x000fe80000000800 */
        /* <DEDUP_REMOVED lines=48> */
[----:B------:R-:W3:Y:S03]  /*11310*/  MUFU.EX2 R85, R85 ;  /* 0x0000005500557308 */ /* 0x000ee60000000800 */
[C---:B------:R-:W-:Y:S07]  /*11320*/  HMMA.16816.F32 R104, R44.reuse, R56, R104 ;  /* 0x000000382c68723c */ /* 0x040fee0000001868 */
[----:B------:R-:W4:Y:S01]  /*11330*/  MUFU.EX2 R96, R96 ;  /* 0x0000006000607308 */ /* 0x000f220000000800 */
[-C--:B------:R-:W-:Y:S08]  /*11340*/  HMMA.16816.F32 R108, R44, R58.reuse, R108 ;  /* 0x0000003a2c6c723c */ /* 0x080ff0000000186c */
[C---:B------:R-:W-:Y:S01]  /*11350*/  HMMA.16816.F32 R112, R40.reuse, R58, R112 ;  /* 0x0000003a2870723c */ /* 0x040fe20000001870 */
[----:B------:R-:W-:Y:S01]  /*11360*/  LDSM.16.MT88.4 R56, [R214+0x2100] ;  /* 0x00210000d638783b */ /* 0x000fe20000004200 */
[----:B------:R-:W-:Y:S02]  /*11370*/  MUFU.EX2 R86, R86 ;  /* 0x0000005600567308 */ /* 0x000fe40000000800 */
[----:B---3--:R-:W-:Y:S04]  /*11380*/  F2FP.PACK_AB R168, R85, R84 ;  /* 0x0000005455a8723e */ /* 0x008fe800000000ff */
[-C--:B--2---:R-:W-:Y:S04]  /*11390*/  HMMA.16816.F32 R116, R40, R52.reuse, R116 ;  /* 0x000000342874723c */ /* 0x084fe80000001874 */
[----:B------:R-:W2:Y:S01]  /*113a0*/  MUFU.EX2 R87, R87 ;  /* 0x0000005700577308 */ /* 0x000ea20000000800 */
[----:B----4-:R-:W-:Y:S03]  /*113b0*/  F2FP.PACK_AB R170, R97, R96 ;  /* 0x0000006061aa723e */ /* 0x010fe600000000ff */
[C---:B------:R-:W-:Y:S06]  /*113c0*/  HMMA.16816.F32 R120, R44.reuse, R52, R120 ;  /* 0x000000342c78723c */ /* 0x040fec0000001878 */
[----:B------:R-:W3:Y:S02]  /*113d0*/  MUFU.EX2 R98, R98 ;  /* 0x0000006200627308 */ /* 0x000ee40000000800 */
        /* <DEDUP_REMOVED lines=13> */
[----:B--2---:R-:W-:Y:S02]  /*114b0*/  F2FP.PACK_AB R169, R87, R86 ;  /* 0x0000005657a9723e */ /* 0x004fe400000000ff */
[----:B---3--:R-:W-:Y:S01]  /*114c0*/  F2FP.PACK_AB R171, R99, R98 ;  /* 0x0000006263ab723e */ /* 0x008fe200000000ff */
[-C--:B-1----:R-:W-:Y:S01]  /*114d0*/  HMMA.16816.F32 R4, R40, R48.reuse, R4 ;  /* 0x000000302804723c */ /* 0x082fe20000001804 */
[----:B------:R-:W-:Y:S07]  /*114e0*/  MUFU.EX2 R94, R94 ;  /* 0x0000005e005e7308 */ /* 0x000fee0000000800 */
[C---:B------:R-:W-:Y:S03]  /*114f0*/  HMMA.16816.F32 R8, R44.reuse, R48, R8 ;  /* 0x000000302c08723c */ /* 0x040fe60000001808 */
[----:B------:R-:W-:Y:S05]  /*11500*/  MUFU.EX2 R88, R88 ;  /* 0x0000005800587308 */ /* 0x000fea0000000800 */
[-C--:B------:R-:W-:Y:S05]  /*11510*/  HMMA.16816.F32 R12, R44, R50.reuse, R12 ;  /* 0x000000322c0c723c */ /* 0x080fea000000180c */
[----:B------:R-:W1:Y:S03]  /*11520*/  MUFU.EX2 R89, R89 ;  /* 0x0000005900597308 */ /* 0x000e660000000800 */
[C---:B------:R-:W-:Y:S01]  /*11530*/  HMMA.16816.F32 R16, R40.reuse, R50, R16 ;  /* 0x000000322810723c */ /* 0x040fe20000001810 */
[----:B------:R-:W2:Y:S06]  /*11540*/  LDSM.16.MT88.4 R48, [R215+0x2100] ;  /* 0x00210000d730783b */ /* 0x000eac0000004200 */
[----:B------:R-:W3:Y:S01]  /*11550*/  MUFU.EX2 R90, R90 ;  /* 0x0000005a005a7308 */ /* 0x000ee20000000800 */
[-C--:B----4-:R-:W-:Y:S08]  /*11560*/  HMMA.16816.F32 R20, R40, R52.reuse, R20 ;  /* 0x000000342814723c */ /* 0x090ff00000001814 */
[C---:B------:R-:W-:Y:S08]  /*11570*/  HMMA.16816.F32 R32, R44.reuse, R52, R32 ;  /* 0x000000342c20723c */ /* 0x040ff00000001820 */
[-C--:B------:R-:W-:Y:S08]  /*11580*/  HMMA.16816.F32 R24, R44, R54.reuse, R24 ;  /* 0x000000362c18723c */ /* 0x080ff00000001818 */
[C---:B------:R-:W-:Y:S01]  /*11590*/  HMMA.16816.F32 R100, R40.reuse, R54, R100 ;  /* 0x000000362864723c */ /* 0x040fe20000001864 */
[----:B------:R-:W4:Y:S07]  /*115a0*/  LDSM.16.MT88.4 R52, [R216+0x2900] ;  /* 0x00290000d834783b */ /* 0x000f2e0000004200 */
[-C--:B------:R-:W-:Y:S08]  /*115b0*/  HMMA.16816.F32 R28, R40, R56.reuse, R28 ;  /* 0x00000038281c723c */ /* 0x080ff0000000181c */
[C---:B------:R-:W-:Y:S01]  /*115c0*/  HMMA.16816.F32 R104, R44.reuse, R56, R104 ;  /* 0x000000382c68723c */ /* 0x040fe20000001868 */
[----:B------:R5:W1:Y:S07]  /*115d0*/  MUFU.EX2 R56, R2 ;  /* 0x0000000200387308 */ /* 0x000a6e0000000800 */
[-C--:B------:R-:W-:Y:S08]  /*115e0*/  HMMA.16816.F32 R108, R44, R58.reuse, R108 ;  /* 0x0000003a2c6c723c */ /* 0x080ff0000000186c */
[C---:B------:R-:W-:Y:S08]  /*115f0*/  HMMA.16816.F32 R112, R40.reuse, R58, R112 ;  /* 0x0000003a2870723c */ /* 0x040ff00000001870 */
[-C--:B--2---:R-:W-:Y:S04]  /*11600*/  HMMA.16816.F32 R116, R40, R48.reuse, R116 ;  /* 0x000000302874723c */ /* 0x084fe80000001874 */
[----:B-----5:R-:W-:Y:S01]  /*11610*/  FADD.FTZ R2, R238, R131 ;  /* 0x00000083ee027221 */ /* 0x020fe20000010000 */
[----:B------:R-:W-:Y:S03]  /*11620*/  MOV R131, R129 ;  /* 0x0000008100837202 */ /* 0x000fe60000000f00 */
[----:B------:R-:W-:Y:S01]  /*11630*/  FADD.FTZ R2, R239, R2 ;  /* 0x00000002ef027221 */ /* 0x000fe20000010000 */
[C---:B------:R-:W-:Y:S08]  /*11640*/  HMMA.16816.F32 R120, R44.reuse, R48, R120 ;  /* 0x000000302c78723c */ /* 0x040ff00000001878 */
[-C--:B------:R-:W-:Y:S08]  /*11650*/  HMMA.16816.F32 R124, R44, R50.reuse, R124 ;  /* 0x000000322c7c723c */ /* 0x080ff0000000187c */
[----:B------:R-:W-:Y:S07]  /*11660*/  HMMA.16816.F32 R36, R40, R50, R36 ;  /* 0x000000322824723c */ /* 0x000fee0000001824 */
[----:B-1----:R-:W-:Y:S01]  /*11670*/  F2FP.PACK_AB R40, R89, R88 ;  /* 0x000000585928723e */ /* 0x002fe200000000ff */
        /* <DEDUP_REMOVED lines=116> */
.L_x_1017:
        /* <DEDUP_REMOVED lines=19> */
.L_x_1036:
[----:B------:R-:W-:Y:S04]  /*11ef0*/  DEPBAR.LE SB0, 0x0 ;  /* 0x000080000000791a */ /* 0x000fe80000000000 */
[----:B------:R-:W-:Y:S01]  /*11f00*/  BAR.SYNC.DEFER_BLOCKING 0x0 ;  /* 0x0000000000007b1d */ /* 0x000fe20000010000 */
[C---:B------:R-:W-:Y:S01]  /*11f10*/  ISETP.GT.AND P4, PT, R229.reuse, UR4, PT ;  /* 0x00000004e5007c0c */ /* 0x040fe2000bf84270 */
[C---:B------:R-:W-:Y:S01]  /*11f20*/  IMAD R0, R229.reuse, UR15, RZ ;  /* 0x0000000fe5007c24 */ /* 0x040fe2000f8e02ff */
[----:B------:R-:W-:Y:S05]  /*11f30*/  SHF.R.S32.HI R128, RZ, 0x1f, R229 ;  /* 0x0000001fff807819 */ /* 0x000fea00000114e5 */
[----:B------:R-:W-:Y:S01]  /*11f40*/  IMAD R0, R128, UR18, R0 ;  /* 0x0000001280007c24 */ /* 0x000fe2000f8e0200 */
[----:B------:R-:W-:Y:S06]  /*11f50*/  LDSM.16.M88.4 R96, [R219+0x6100] ;  /* 0x00610000db60783b */ /* 0x000fec0000000200 */
[----:B--2---:R-:W2:Y:S06]  /*11f60*/  LDSM.16.M88.4 R16, [R212+0x3100] ;  /* 0x00310000d410783b */ /* 0x004eac0000000200 */
[----:B------:R-:W3:Y:S06]  /*11f70*/  LDSM.16.M88.4 R92, [R219+0x8100] ;  /* 0x00810000db5c783b */ /* 0x000eec0000000200 */
[----:B-1----:R-:W4:Y:S06]  /*11f80*/  LDL.64 R2, [R1] ;  /* 0x0000000001027983 */ /* 0x002f2c0000100a00 */
[----:B------:R-:W1:Y:S06]  /*11f90*/  LDSM.16.M88.4 R32, [R212+0x3900] ;  /* 0x00390000d420783b */ /* 0x000e6c0000000200 */
[----:B------:R-:W5:Y:S06]  /*11fa0*/  LDL.64 R234, [R1+0x20] ;  /* 0x0000200001ea7983 */ /* 0x000f6c0000100a00 */
[----:B------:R-:W1:Y:S06]  /*11fb0*/  LDSM.16.M88.4 R48, [R212+0x4100] ;  /* 0x00410000d430783b */ /* 0x000e6c0000000200 */
[----:B------:R-:W5:Y:S01]  /*11fc0*/  LDL.64 R232, [R1+0x30] ;  /* 0x0000300001e87983 */ /* 0x000f620000100a00 */
        /* <DEDUP_REMOVED lines=76> */
[----:B--2---:R-:W-:Y:S02]  /*12490*/  IADD3 R128, P0, R188, UR9, RZ ;  /* 0x00000009bc807c10 */ /* 0x004fe4000ff1e0ff */
[----:B------:R-:W-:Y:S02]  /*124a0*/  @P4 IADD3 R0, R229, -0x1, RZ ;  /* 0xffffffffe5004810 */ /* 0x000fe40007ffe0ff */
[-C--:B------:R-:W-:Y:S04]  /*124b0*/  HMMA.16816.F32 R76, R184, R194.reuse, R76 ;  /* 0x000000c2b84c723c */ /* 0x080fe8000000184c */
[----:B------:R-:W-:Y:S02]  /*124c0*/  IADD3.X R129, R189, UR8, RZ, P0, !PT ;  /* 0x00000008bd817c10 */ /* 0x000fe400087fe4ff */
[----:B------:R-:W-:Y:S02]  /*124d0*/  PLOP3.LUT P0, PT, PT, PT, UP1, 0x80, 0x0 ;  /* 0x000000000000781c */ /* 0x000fe40003f0f018 */
[C---:B------:R-:W-:Y:S01]  /*124e0*/  HMMA.16816.F32 R80, R176.reuse, R194, R80 ;  /* 0x000000c2b050723c */ /* 0x040fe20000001850 */
[----:B------:R2:W-:Y:S03]  /*124f0*/  LDGSTS.E.BYPASS.LTC128B.128 [R231+0x2900], [R128.64], !P3 ;  /* 0x0290000080e77fae */ /* 0x0005e6000d901d6c */
[----:B----4-:R-:W-:Y:S03]  /*12500*/  @P4 IMAD.WIDE.U32 R2, R0, c[0x0][0x1e0], RZ ;  /* 0x0000780000024a25 */ /* 0x010fe600078e00ff */
[----:B-1----:R-:W-:Y:S01]  /*12510*/  LDSM.16.M88.4 R200, [R218+0x3100] ;  /* 0x00310000dac8783b */ /* 0x002fe20000000200 */
[-C--:B------:R-:W-:Y:S05]  /*12520*/  HMMA.16816.F32 R84, R176, R196.reuse, R84 ;  /* 0x000000c4b054723c */ /* 0x080fea0000001854 */
[----:B---3--:R-:W1:Y:S03]  /*12530*/  LDSM.16.M88.4 R188, [R220+0x6100] ;  /* 0x00610000dcbc783b */ /* 0x008e660000000200 */
[C---:B------:R-:W-:Y:S03]  /*12540*/  HMMA.16816.F32 R88, R184.reuse, R196, R88 ;  /* 0x000000c4b858723c */ /* 0x040fe60000001858 */
[----:B------:R-:W3:Y:S05]  /*12550*/  LDSM.16.M88.4 R204, [R220+0x8100] ;  /* 0x00810000dccc783b */ /* 0x000eea0000000200 */
[-C--:B------:R-:W-:Y:S01]  /*12560*/  HMMA.16816.F32 R92, R184, R198.reuse, R92 ;  /* 0x000000c6b85c723c */ /* 0x080fe2000000185c */
[----:B------:R-:W0:Y:S03]  /*12570*/  LDGDEPBAR ;  /* 0x00000000000079af */ /* 0x000e260000000000 */
[----:B--2---:R-:W-:Y:S01]  /*12580*/  @P4 SHF.R.S32.HI R128, RZ, 0x1f, R0 ;  /* 0x0000001fff804819 */ /* 0x004fe20000011400 */
[----:B-----5:R-:W-:Y:S02]  /*12590*/  @P4 IMAD.MOV.U32 R129, RZ, RZ, R235 ;  /* 0x000000ffff814224 */ /* 0x020fe400078e00eb */
[----:B------:R-:W2:Y:S01]  /*125a0*/  LDSM.16.M88.4 R208, [R218+0x3900] ;  /* 0x00390000dad0783b */ /* 0x000ea20000000200 */
[----:B------:R-:W-:Y:S04]  /*125b0*/  HMMA.16816.F32 R96, R176, R198, R96 ;  /* 0x000000c6b060723c */ /* 0x000fe80000001860 */
[----:B------:R-:W-:Y:S01]  /*125c0*/  @P4 IMAD R128, R128, c[0x0][0x1e0], RZ ;  /* 0x0000780080804a24 */ /* 0x000fe200078e02ff */
[----:B------:R-:W4:Y:S03]  /*125d0*/  LDSM.16.M88.4 R172, [R218+0x4100] ;  /* 0x00410000daac783b */ /* 0x000f260000000200 */
[----:B------:R-:W-:Y:S03]  /*125e0*/  @P4 IMAD R128, R0, c[0x0][0x1e4], R128 ;  /* 0x0000790000804a24 */ /* 0x000fe600078e0280 */
[----:B------:R-:W5:Y:S01]  /*125f0*/  LDSM.16.M88.4 R180, [R218+0x4900] ;  /* 0x00490000dab4783b */ /* 0x000f620000000200 */
        /* <DEDUP_REMOVED lines=12> */
[----:B------:R-:W-:Y:S03]  /*126c0*/  @P1 IMAD.HI.U32 R0, R135, c[0x0][0x2c8], RZ ;  /* 0x0000b20087001a27 */ /* 0x000fe600078e00ff */
[----:B------:R-:W-:Y:S01]  /*126d0*/  LDSM.16.M88.4 R196, [R221+0x8100] ;  /* 0x00810000ddc4783b */ /* 0x000fe20000000200 */
[-C--:B------:R-:W-:Y:S03]  /*126e0*/  HMMA.16816.F32 R12, R204, R202.reuse, R12 ;  /* 0x000000cacc0c723c */ /* 0x080fe6000000180c */
[----:B------:R-:W-:Y:S05]  /*126f0*/  @P0 SHF.R.U32.HI R135, RZ, c[0x0][0x2cc], R0 ;  /* 0x0000b300ff870a19 */ /* 0x000fea0000011600 */
        /* <DEDUP_REMOVED lines=35> */
[C---:B------:R-:W-:Y:S08]  /*12930*/  HMMA.16816.F32 R40, R196.reuse, R180, R40 ;  /* 0x000000b4c428723c */ /* 0x040ff00000001828 */
[-C--:B------:R-:W-:Y:S08]  /*12940*/  HMMA.16816.F32 R44, R196, R182.reuse, R44 ;  /* 0x000000b6c42c723c */ /* 0x080ff0000000182c */
[C---:B------:R-:W-:Y:S07]  /*12950*/  HMMA.16816.F32 R48, R172.reuse, R182, R48 ;  /* 0x000000b6ac30723c */ /* 0x040fee0000001830 */
[----:B------:R-:W-:Y:S01]  /*12960*/  @P4 IADD3 R182, P2, R2, UR16, RZ ;  /* 0x0000001002b64c10 */ /* 0x000fe2000ff5e0ff */
[-C--:B----4-:R-:W-:Y:S04]  /*12970*/  HMMA.16816.F32 R52, R172, R176.reuse, R52 ;  /* 0x000000b0ac34723c */ /* 0x090fe80000001834 */
[----:B------:R-:W-:Y:S02]  /*12980*/  @P4 IADD3.X R183, R3, UR17, RZ, P2, !PT ;  /* 0x0000001103b74c10 */ /* 0x000fe400097fe4ff */
[----:B------:R-:W-:Y:S02]  /*12990*/  @P4 IADD3 R128, P1, R182, UR16, RZ ;  /* 0x00000010b6804c10 */ /* 0x000fe4000ff3e0ff */
[C---:B------:R-:W-:Y:S04]  /*129a0*/  HMMA.16816.F32 R56, R196.reuse, R176, R56 ;  /* 0x000000b0c438723c */ /* 0x040fe80000001838 */
[----:B------:R-:W-:Y:S02]  /*129b0*/  @P4 IADD3.X R129, R183, UR17, RZ, P1, !PT ;  /* 0x00000011b7814c10 */ /* 0x000fe40008ffe4ff */
[----:B------:R-:W-:Y:S02]  /*129c0*/  @P4 IADD3 R180, P0, R128, UR16, RZ ;  /* 0x0000001080b44c10 */ /* 0x000fe4000ff1e0ff */
[-C--:B------:R-:W-:Y:S04]  /*129d0*/  HMMA.16816.F32 R60, R196, R178.reuse, R60 ;  /* 0x000000b2c43c723c */ /* 0x080fe8000000183c */
[----:B------:R-:W-:Y:S04]  /*129e0*/  @P4 IADD3.X R181, R129, UR17, RZ, P0, !PT ;  /* 0x0000001181b54c10 */ /* 0x000fe800087fe4ff */
        /* <DEDUP_REMOVED lines=14> */
[----:B------:R2:W-:Y:S06]  /*12ad0*/  @P4 LDGSTS.E.BYPASS.LTC128B.128 [R231+0x4100], [R128.64], !P3 ;  /* 0x0410000080e74fae */ /* 0x0005ec000d901d6c */
[----:B------:R3:W-:Y:S01]  /*12ae0*/  @P4 LDGSTS.E.BYPASS.LTC128B.128 [R231+0x4900], [R180.64], !P3 ;  /* 0x04900000b4e74fae */ /* 0x0007e2000d901d6c */
[C---:B------:R-:W-:Y:S04]  /*12af0*/  HMMA.16816.F32 R88, R196.reuse, R176, R88 ;  /* 0x000000b0c458723c */ /* 0x040fe80000001858 */
[----:B-1----:R-:W-:Y:S04]  /*12b00*/  @P4 IADD3 R2, P1, R180, UR16, RZ ;  /* 0x00000010b4024c10 */ /* 0x002fe8000ff3e0ff */
[-C--:B------:R-:W-:Y:S04]  /*12b10*/  HMMA.16816.F32 R92, R196, R178.reuse, R92 ;  /* 0x000000b2c45c723c */ /* 0x080fe8000000185c */
[----:B------:R-:W-:Y:S02]  /*12b20*/  @P4 IADD3.X R3, R181, UR17, RZ, P1, !PT ;  /* 0x00000011b5034c10 */ /* 0x000fe40008ffe4ff */
[----:B------:R-:W-:Y:S03]  /*12b30*/  @P4 IADD3 R176, P0, R2, UR16, RZ ;  /* 0x0000001002b04c10 */ /* 0x000fe6000ff1e0ff */
[----:B------:R1:W-:Y:S03]  /*12b40*/  @P4 LDGSTS.E.BYPASS.LTC128B.128 [R231+0x5100], [R2.64], !P3 ;  /* 0x0510000002e74fae */ /* 0x0003e6000d901d6c */
[----:B------:R-:W-:Y:S01]  /*12b50*/  @P4 IADD3.X R177, R3, UR17, RZ, P0, !PT ;  /* 0x0000001103b14c10 */ /* 0x000fe200087fe4ff */
[----:B------:R-:W-:Y:S01]  /*12b60*/  HMMA.16816.F32 R96, R172, R178, R96 ;  /* 0x000000b2ac60723c */ /* 0x000fe20000001860 */
[----:B------:R-:W-:Y:S03]  /*12b70*/  PLOP3.LUT P0, PT, PT, PT, UP0, 0x40, 0x0 ;  /* 0x000000000000781c */ /* 0x000fe60003f0e808 */
[----:B------:R3:W-:Y:S03]  /*12b80*/  @P4 LDGSTS.E.BYPASS.LTC128B.128 [R231+0x5900], [R176.64], !P3 ;  /* 0x05900000b0e74fae */ /* 0x0007e6000d901d6c */
[----:B------:R-:W-:Y:S03]  /*12b90*/  IMAD.U32 R173, RZ, RZ, UR12 ;  /* 0x0000000cffad7e24 */ /* 0x000fe6000f8e00ff */
[----:B--2---:R-:W2:Y:S06]  /*12ba0*/  SHFL.IDX PT, R129, R135, RZ, 0x1c1f ;  /* 0x001c1fff87817589 */ /* 0x004eac00000e0000 */
[----:B------:R-:W0:Y:S01]  /*12bb0*/  LDGDEPBAR ;  /* 0x00000000000079af */ /* 0x000e220000000000 */
[----:B-1----:R-:W-:Y:S04]  /*12bc0*/  IMAD R2, R229, -0x60, RZ ;  /* 0xffffffa0e5027824 */ /* 0x002fe800078e02ff */
[----:B------:R-:W-:Y:S01]  /*12bd0*/  IMAD.IADD R174, R2, 0x1, -R130 ;  /* 0x0000000102ae7824 */ /* 0x000fe200078e0a82 */
[----:B------:R-:W-:Y:S04]  /*12be0*/  IADD3 R0, -R130, 0x1, R2 ;  /* 0x0000000182007810 */ /* 0x000fe80007ffe102 */
[----:B------:R-:W-:Y:S04]  /*12bf0*/  IADD3 R173, -R173, UR7, R0 ;  /* 0x00000007adad7c10 */ /* 0x000fe8000fffe100 */
[C---:B------:R-:W-:Y:S02]  /*12c00*/  IADD3 R172, R173.reuse, c[0x0][0x328], RZ ;  /* 0x0000ca00adac7a10 */ /* 0x040fe40007ffe0ff */
[----:B------:R-:W-:Y:S03]  /*12c10*/  IADD3 R173, R173, UR10, RZ ;  /* 0x0000000aadad7c10 */ /* 0x000fe6000fffe0ff */
[--C-:B--2---:R-:W-:Y:S02]  /*12c20*/  IMAD.IADD R128, R172, 0x1, R129.reuse ;  /* 0x00000001ac807824 */ /* 0x104fe400078e0281 */
[----:B------:R-:W-:Y:S01]  /*12c30*/  IMAD.IADD R0, R173, 0x1, R129 ;  /* 0x00000001ad007824 */ /* 0x000fe200078e0281 */
[----:B------:R-:W-:-:S05]  /*12c40*/  @P0 BRA `(.L_x_1020) ;  /* 0x0000018000000947 */ /* 0x000fca0003800000 */
[----:B---3--:R-:W-:Y:S01]  /*12c50*/  IMAD.U32 R3, RZ, RZ, UR12 ;  /* 0x0000000cff037e24 */ /* 0x008fe2000f8e00ff */
        /* <DEDUP_REMOVED lines=13> */
.L_x_1022:
[----:B------:R-:W-:Y:S04]  /*12d30*/  MOV R129, c[0x0][0x32c] ;  /* 0x0000cb0000817a02 */ /* 0x000fe80000000f00 */
[----:B------:R-:W-:Y:S11]  /*12d40*/  ISETP.NE.AND P0, PT, R129, 0x1, PT ;  /* 0x000000018100780c */ /* 0x000ff60003f05270 */
[----:B------:R-:W-:Y:S02]  /*12d50*/  @!UPT UIADD3 URZ, URZ, URZ, URZ ;  /* 0x0000003f3f3ff290 */ /* 0x000fe4000fffe03f */
[----:B------:R-:W-:Y:S05]  /*12d60*/  @P0 IMAD.HI.U32 R129, R3, c[0x0][0x330], RZ ;  /* 0x0000cc0003810a27 */ /* 0x000fea00078e00ff */
[----:B------:R-:W-:Y:S02]  /*12d70*/  @P0 SHF.R.U32.HI R3, RZ, c[0x0][0x334], R129 ;  /* 0x0000cd00ff030a19 */ /* 0x000fe40000011681 */
.L_x_1023:
[----:B------:R-:W-:Y:S05]  /*12d80*/  BSYNC B0 ;  /* 0x0000000000007941 */ /* 0x000fea0003800000 */
.L_x_1021:
[----:B------:R-:W-:Y:S05]  /*12d90*/  IMAD R3, R3, c[0x0][0x32c], R174 ;  /* 0x0000cb0003037a24 */ /* 0x000fea00078e02ae */
[----:B------:R-:W-:Y:S02]  /*12da0*/  IADD3 R129, R3, c[0x0][0x32c], RZ ;  /* 0x0000cb0003817a10 */ /* 0x000fe40007ffe0ff */
[----:B------:R-:W-:Y:S02]  /*12db0*/  IMNMX R0, R0, R3, !PT ;  /* 0x0000000300007217 */ /* 0x000fe40007800200 */
[----:B------:R-:W-:Y:S02]  /*12dc0*/  IMNMX R128, R128, R129, PT ;  /* 0x0000008180807217 */ /* 0x000fe40003800200 */
.L_x_1020:
[----:B---3--:R-:W-:Y:S01]  /*12dd0*/  PLOP3.LUT P0, PT, PT, PT, UP0, 0x40, 0x0 ;  /* 0x000000000000781c */ /* 0x008fe20003f0e808 */
        /* <DEDUP_REMOVED lines=18> */
.L_x_1026:
[----:B------:R-:W-:Y:S04]  /*12f00*/  MOV R175, c[0x0][0x32c] ;  /* 0x0000cb0000af7a02 */ /* 0x000fe80000000f00 */
[----:B------:R-:W-:Y:S11]  /*12f10*/  ISETP.NE.AND P0, PT, R175, 0x1, PT ;  /* 0x00000001af00780c */ /* 0x000ff60003f05270 */
[----:B------:R-:W-:Y:S02]  /*12f20*/  @!UPT UIADD3 URZ, URZ, URZ, URZ ;  /* 0x0000003f3f3ff290 */ /* 0x000fe4000fffe03f */
[----:B------:R-:W-:Y:S05]  /*12f30*/  @P0 IMAD.HI.U32 R175, R130, c[0x0][0x330], RZ ;  /* 0x0000cc0082af0a27 */ /* 0x000fea00078e00ff */
[----:B------:R-:W-:Y:S02]  /*12f40*/  @P0 SHF.R.U32.HI R130, RZ, c[0x0][0x334], R175 ;  /* 0x0000cd00ff820a19 */ /* 0x000fe400000116af */
.L_x_1027:
[----:B------:R-:W-:Y:S05]  /*12f50*/  BSYNC B0 ;  /* 0x0000000000007941 */ /* 0x000fea0003800000 */
.L_x_1025:
[----:B------:R-:W-:Y:S05]  /*12f60*/  IMAD R130, R130, c[0x0][0x32c], R174 ;  /* 0x0000cb0082827a24 */ /* 0x000fea00078e02ae */
[----:B------:R-:W-:Y:S02]  /*12f70*/  IADD3 R175, R130, c[0x0][0x32c], RZ ;  /* 0x0000cb0082af7a10 */ /* 0x000fe40007ffe0ff */
[----:B------:R-:W-:Y:S02]  /*12f80*/  IMNMX R3, R3, R130, !PT ;  /* 0x0000008203037217 */ /* 0x000fe40007800200 */
[----:B------:R-:W-:Y:S02]  /*12f90*/  IMNMX R129, R129, R175, PT ;  /* 0x000000af81817217 */ /* 0x000fe40003800200 */
.L_x_1024:
[C---:B------:R-:W-:Y:S02]  /*12fa0*/  ISETP.GE.AND P0, PT, R2.reuse, 0x9, PT ;  /* 0x000000090200780c */ /* 0x040fe40003f06270 */
[----:B------:R-:W-:Y:S02]  /*12fb0*/  ISETP.GE.AND P1, PT, R2, 0x2, PT ;  /* 0x000000020200780c */ /* 0x000fe40003f26270 */
[----:B------:R-:W-:Y:S02]  /*12fc0*/  P2R R181, PR, RZ, 0x1 ;  /* 0x00000001ffb57803 */ /* 0x000fe40000000000 */
[C---:B------:R-:W-:Y:S02]  /*12fd0*/  ISETP.GT.AND P0, PT, R0.reuse, 0x8, !P0 ;  /* 0x000000080000780c */ /* 0x040fe40004704270 */
[----:B------:R-:W-:Y:S02]  /*12fe0*/  P2R R182, PR, RZ, 0x2 ;  /* 0x00000002ffb67803 */ /* 0x000fe40000000000 */
[----:B------:R-:W-:Y:S02]  /*12ff0*/  ISETP.GT.AND P1, PT, R0, 0x1, !P1 ;  /* 0x000000010000780c */ /* 0x000fe40004f24270 */
[----:B------:R-:W-:Y:S02]  /*13000*/  ISETP.GE.AND P2, PT, R2, 0x11, PT ;  /* 0x000000110200780c */ /* 0x000fe40003f46270 */
        /* <DEDUP_REMOVED lines=99> */
[----:B------:R-:W-:Y:S04]  /*13640*/  ISETP.LT.OR P0, PT, R128, 0x59, P0 ;  /* 0x000000598000780c */ /* 0x000fe80000701670 */
[----:B------:R-:W-:Y:S02]  /*13650*/  FSEL R246, R96, -INF , !P0 ;  /* 0xff80000060f67808 */ /* 0x000fe40004000000 */
[----:B------:R-:W-:Y:S04]  /*13660*/  ISETP.GT.AND P0, PT, R0, RZ, !P2 ;  /* 0x000000ff0000720c */ /* 0x000fe80005704270 */
[----:B------:R-:W-:Y:S04]  /*13670*/  ISETP.LT.OR P0, PT, R128, 0x1, P0 ;  /* 0x000000018000780c */ /* 0x000fe80000701670 */
[----:B------:R-:W-:Y:S02]  /*13680*/  FSEL R52, R4, -INF , !P0 ;  /* 0xff80000004347808 */ /* 0x000fe40004000000 */
[----:B------:R-:W-:Y:S01]  /*13690*/  ISETP.GE.AND P0, PT, R2, 0x5a, PT ;  /* 0x0000005a0200780c */ /* 0x000fe20003f06270 */
[----:B------:R-:W1:Y:S03]  /*136a0*/  SHFL.IDX PT, R4, R135, 0x2, 0x1c1f ;  /* 0x005c1f0087047f89 */ /* 0x000e6600000e0000 */
[----:B------:R-:W-:Y:S04]  /*136b0*/  ISETP.GT.AND P2, PT, R0, 0x59, !P0 ;  /* 0x000000590000780c */ /* 0x000fe80004744270 */
[----:B------:R-:W-:Y:S04]  /*136c0*/  ISETP.LT.OR P2, PT, R128, 0x5a, P2 ;  /* 0x0000005a8000780c */ /* 0x000fe80001741670 */
        /* <DEDUP_REMOVED lines=19> */
.L_x_1030:
[----:B------:R-:W-:Y:S04]  /*13800*/  MOV R49, c[0x0][0x32c] ;  /* 0x0000cb0000317a02 */ /* 0x000fe80000000f00 */
[----:B------:R-:W-:Y:S11]  /*13810*/  ISETP.NE.AND P2, PT, R49, 0x1, PT ;  /* 0x000000013100780c */ /* 0x000ff60003f45270 */
[----:B------:R-:W-:Y:S02]  /*13820*/  @!UPT UIADD3 URZ, URZ, URZ, URZ ;  /* 0x0000003f3f3ff290 */ /* 0x000fe4000fffe03f */
[----:B------:R-:W-:Y:S05]  /*13830*/  @P2 IMAD.HI.U32 R49, R4, c[0x0][0x330], RZ ;  /* 0x0000cc0004312a27 */ /* 0x000fea00078e00ff */
[----:B------:R-:W-:Y:S02]  /*13840*/  @P2 SHF.R.U32.HI R4, RZ, c[0x0][0x334], R49 ;  /* 0x0000cd00ff042a19 */ /* 0x000fe40000011631 */
.L_x_1031:
[----:B------:R-:W-:Y:S05]  /*13850*/  BSYNC B0 ;  /* 0x0000000000007941 */ /* 0x000fea0003800000 */
.L_x_1029:
[----:B------:R-:W-:Y:S05]  /*13860*/  IMAD R4, R4, c[0x0][0x32c], R174 ;  /* 0x0000cb0004047a24 */ /* 0x000fea00078e02ae */
[----:B------:R-:W-:Y:S02]  /*13870*/  IADD3 R49, R4, c[0x0][0x32c], RZ ;  /* 0x0000cb0004317a10 */ /* 0x000fe40007ffe0ff */
[----:B------:R-:W-:Y:S02]  /*13880*/  IMNMX R0, R0, R4, !PT ;  /* 0x0000000400007217 */ /* 0x000fe40007800200 */
[----:B------:R-:W-:Y:S02]  /*13890*/  IMNMX R2, R2, R49, PT ;  /* 0x0000003102027217 */ /* 0x000fe40003800200 */
.L_x_1028:
[----:B------:R-:W-:Y:S02]  /*138a0*/  ISETP.NE.AND P2, PT, R181, RZ, PT ;  /* 0x000000ffb500720c */ /* 0x000fe40003f45270 */
[----:B------:R-:W-:Y:S02]  /*138b0*/  P2R R49, PR, RZ, 0x8 ;  /* 0x00000008ff317803 */ /* 0x000fe40000000000 */
[----:B------:R-:W-:Y:S02]  /*138c0*/  ISETP.GT.AND P2, PT, R3, 0x8, !P2 ;  /* 0x000000080300780c */ /* 0x000fe40005744270 */
[----:B------:R-:W-:Y:S02]  /*138d0*/  ISETP.NE.AND P3, PT, R48, RZ, PT ;  /* 0x000000ff3000720c */ /* 0x000fe40003f65270 */
[----:B------:R-:W-:Y:S02]  /*138e0*/  ISETP.LT.OR P2, PT, R129, 0x9, P2 ;  /* 0x000000098100780c */ /* 0x000fe40001741670 */
[----:B------:R-:W-:Y:S02]  /*138f0*/  P2R R4, PR, RZ, 0x8 ;  /* 0x00000008ff047803 */ /* 0x000fe40000000000 */
        /* <DEDUP_REMOVED lines=61> */
[----:B------:R-:W-:Y:S02]  /*13cd0*/  ISETP.GT.AND P2, PT, R3, 0x48, !P3 ;  /* 0x000000480300780c */ /* 0x000fe40005f44270 */
[----:B------:R-:W-:Y:S02]  /*13ce0*/  ISETP.NE.AND P3, PT, R37, RZ, PT ;  /* 0x000000ff2500720c */ /* 0x000fe40003f65270 */
        /* <DEDUP_REMOVED lines=21> */
[----:B------:R-:W-:Y:S02]  /*13e40*/  ISETP.GT.AND P2, PT, R3, 0x59, !P0 ;  /* 0x000000590300780c */ /* 0x000fe40004744270 */
[----:B------:R-:W1:Y:S02]  /*13e50*/  SHFL.IDX PT, R3, R135, 0x3, 0x1c1f ;  /* 0x007c1f0087037f89 */ /* 0x000e6400000e0000 */
[----:B------:R-:W-:Y:S04]  /*13e60*/  ISETP.LT.OR P2, PT, R129, 0x5a, P2 ;  /* 0x0000005a8100780c */ /* 0x000fe80001741670 */
[----:B------:R-:W-:Y:S02]  /*13e70*/  FSEL R245, R99, -INF , !P2 ;  /* 0xff80000063f57808 */ /* 0x000fe40005000000 */
[----:B------:R-:W-:Y:S02]  /*13e80*/  ISETP.GT.AND P2, PT, R0, RZ, !P3 ;  /* 0x000000ff0000720c */ /* 0x000fe40005f44270 */
        /* <DEDUP_REMOVED lines=109> */
.L_x_1034:
[----:B------:R-:W-:Y:S04]  /*14560*/  MOV R4, c[0x0][0x32c] ;  /* 0x0000cb0000047a02 */ /* 0x000fe80000000f00 */
[----:B------:R-:W-:Y:S11]  /*14570*/  ISETP.NE.AND P2, PT, R4, 0x1, PT ;  /* 0x000000010400780c */ /* 0x000ff60003f45270 */
[----:B------:R-:W-:Y:S02]  /*14580*/  @!UPT UIADD3 URZ, URZ, URZ, URZ ;  /* 0x0000003f3f3ff290 */ /* 0x000fe4000fffe03f */
[----:B------:R-:W-:Y:S05]  /*14590*/  @P2 IMAD.HI.U32 R4, R3, c[0x0][0x330], RZ ;  /* 0x0000cc0003042a27 */ /* 0x000fea00078e00ff */
[----:B------:R-:W-:Y:S02]  /*145a0*/  @P2 SHF.R.U32.HI R3, RZ, c[0x0][0x334], R4 ;  /* 0x0000cd00ff032a19 */ /* 0x000fe40000011604 */
.L_x_1035:
[----:B------:R-:W-:Y:S05]  /*145b0*/  BSYNC B0 ;  /* 0x0000000000007941 */ /* 0x000fea0003800000 */
.L_x_1033:
[----:B------:R-:W-:Y:S05]  /*145c0*/  IMAD R3, R3, c[0x0][0x32c], R174 ;  /* 0x0000cb0003037a24 */ /* 0x000fea00078e02ae */
[----:B------:R-:W-:Y:S02]  /*145d0*/  IADD3 R4, R3, c[0x0][0x32c], RZ ;  /* 0x0000cb0003047a10 */ /* 0x000fe40007ffe0ff */
[----:B------:R-:W-:Y:S02]  /*145e0*/  IMNMX R0, R0, R3, !PT ;  /* 0x0000000300007217 */ /* 0x000fe40007800200 */
[----:B------:R-:W-:Y:S02]  /*145f0*/  IMNMX R2, R2, R4, PT ;  /* 0x0000000402027217 */ /* 0x000fe40003800200 */
.L_x_1032:
        /* <DEDUP_REMOVED lines=126> */
[----:B------:R-:W-:Y:S01]  /*14de0*/  FMNMX.FTZ R3, R238, R3, !PT ;  /* 0x00000003ee037209 */ /* 0x000fe20007810000 */
[----:B------:R-:W1:Y:S01]  /*14df0*/  SHFL.BFLY PT, R5, R130, 0x2, 0x1f ;  /* 0x0c401f0082057f89 */ /* 0x000e6200000e0000 */
[----:B------:R-:W-:Y:S02]  /*14e00*/  FMNMX.FTZ R4, R87, R4, !PT ;  /* 0x0000000457047209 */ /* 0x000fe40007810000 */
[----:B------:R-:W-:Y:S02]  /*14e10*/  FMNMX.FTZ R3, R243, R3, !PT ;  /* 0x00000003f3037209 */ /* 0x000fe40007810000 */
[----:B------:R-:W-:Y:S02]  /*14e20*/  FMNMX.FTZ R4, R98, R4, !PT ;  /* 0x0000000462047209 */ /* 0x000fe40007810000 */
[----:B------:R-:W-:Y:S02]  /*14e30*/  FMNMX.FTZ R3, R245, R3, !PT ;  /* 0x00000003f5037209 */ /* 0x000fe40007810000 */
[----:B------:R-:W-:Y:S02]  /*14e40*/  FMNMX.FTZ R4, R99, R4, !PT ;  /* 0x0000000463047209 */ /* 0x000fe40007810000 */
[----:B------:R-:W-:Y:S01]  /*14e50*/  ISETP.GT.AND P2, PT, R0, 0x41, !P2 ;  /* 0x000000410000780c */ /* 0x000fe20005744270 */
[----:B------:R-:W2:Y:S01]  /*14e60*/  SHFL.BFLY PT, R129, R3, 0x2, 0x1f ;  /* 0x0c401f0003817f89 */ /* 0x000ea200000e0000 */
[----:B------:R-:W-:Y:S02]  /*14e70*/  FMNMX.FTZ R4, R199, R4, !PT ;  /* 0x00000004c7047209 */ /* 0x000fe40007810000 */
[----:B------:R-:W-:Y:S02]  /*14e80*/  ISETP.LT.OR P2, PT, R2, 0x42, P2 ;  /* 0x000000420200780c */ /* 0x000fe40001741670 */
[----:B------:R-:W-:Y:S02]  /*14e90*/  FMNMX.FTZ R4, R200, R4, !PT ;  /* 0x00000004c8047209 */ /* 0x000fe40007810000 */
[----:B------:R-:W-:Y:S02]  /*14ea0*/  FSEL R75, R75, -INF , !P2 ;  /* 0xff8000004b4b7808 */ /* 0x000fe40005000000 */
[----:B------:R-:W-:Y:S02]  /*14eb0*/  FMNMX.FTZ R4, R208, R4, !PT ;  /* 0x00000004d0047209 */ /* 0x000fe40007810000 */
        /* <DEDUP_REMOVED lines=8> */
[C---:B------:R-:W-:Y:S02]  /*14f40*/  ISETP.GT.AND P1, PT, R0.reuse, 0x49, !P1 ;  /* 0x000000490000780c */ /* 0x040fe40004f24270 */
[----:B------:R-:W-:Y:S02]  /*14f50*/  ISETP.GT.AND P0, PT, R0, 0x59, !P0 ;  /* 0x000000590000780c */ /* 0x000fe40004704270 */
[C---:B------:R-:W-:Y:S02]  /*14f60*/  ISETP.LT.OR P1, PT, R2.reuse, 0x4a, P1 ;  /* 0x0000004a0200780c */ /* 0x040fe40000f21670 */
[----:B------:R-:W-:Y:S02]  /*14f70*/  ISETP.LT.OR P0, PT, R2, 0x5a, P0 ;  /* 0x0000005a0200780c */ /* 0x000fe40000701670 */
[----:B------:R-:W-:Y:S02]  /*14f80*/  FSEL R79, R79, -INF , !P1 ;  /* 0xff8000004f4f7808 */ /* 0x000fe40004800000 */
[----:B------:R-:W-:Y:S02]  /*14f90*/  FSEL R42, R95, -INF , !P0 ;  /* 0xff8000005f2a7808 */ /* 0x000fe40004000000 */
[C---:B------:R-:W-:Y:S02]  /*14fa0*/  ISETP.GT.AND P6, PT, R0.reuse, 0x50, !P6 ;  /* 0x000000500000780c */ /* 0x040fe400077c4270 */
[C---:B------:R-:W-:Y:S02]  /*14fb0*/  ISETP.GT.AND P5, PT, R0.reuse, 0x51, !P5 ;  /* 0x000000510000780c */ /* 0x040fe40006fa4270 */
[----:B------:R-:W-:Y:S02]  /*14fc0*/  ISETP.GT.AND P4, PT, R0, 0x58, !P4 ;  /* 0x000000580000780c */ /* 0x000fe40006784270 */
[C---:B------:R-:W-:Y:S02]  /*14fd0*/  ISETP.LT.OR P6, PT, R2.reuse, 0x51, P6 ;  /* 0x000000510200780c */ /* 0x040fe400037c1670 */
[C---:B------:R-:W-:Y:S02]  /*14fe0*/  ISETP.LT.OR P5, PT, R2.reuse, 0x52, P5 ;  /* 0x000000520200780c */ /* 0x040fe40002fa1670 */
[----:B------:R-:W-:Y:S02]  /*14ff0*/  ISETP.LT.OR P4, PT, R2, 0x59, P4 ;  /* 0x000000590200780c */ /* 0x000fe40002781670 */
[----:B------:R-:W-:Y:S02]  /*15000*/  FSEL R90, R90, -INF , !P6 ;  /* 0xff8000005a5a7808 */ /* 0x000fe40007000000 */
[----:B------:R-:W-:Y:S02]  /*15010*/  FSEL R91, R91, -INF , !P5 ;  /* 0xff8000005b5b7808 */ /* 0x000fe40006800000 */
[----:B------:R-:W-:Y:S02]  /*15020*/  FSEL R94, R94, -INF , !P4 ;  /* 0xff8000005e5e7808 */ /* 0x000fe40006000000 */
[----:B-1----:R-:W-:Y:S02]  /*15030*/  FMNMX.FTZ R130, R130, R5, !PT ;  /* 0x0000000582827209 */ /* 0x002fe40007810000 */
[----:B--2---:R-:W-:Y:S02]  /*15040*/  FMNMX.FTZ R129, R3, R129, !PT ;  /* 0x0000008103817209 */ /* 0x004fe40007810000 */
        /* <DEDUP_REMOVED lines=8> */
[----:B------:R-:W-:Y:S03]  /*150d0*/  FMNMX.FTZ R5, R15, R5, !PT ;  /* 0x000000050f057209 */ /* 0x000fe60007810000 */
[----:B------:R-:W2:Y:S01]  /*150e0*/  SHFL.BFLY PT, R7, R3, 0x2, 0x1f ;  /* 0x0c401f0003077f89 */ /* 0x000ea200000e0000 */
[----:B------:R-:W-:Y:S04]  /*150f0*/  FMNMX.FTZ R5, R57, R5, !PT ;  /* 0x0000000539057209 */ /* 0x000fe80007810000 */
[----:B------:R-:W-:Y:S02]  /*15100*/  FMNMX.FTZ R5, R60, R5, !PT ;  /* 0x000000053c057209 */ /* 0x000fe40007810000 */
[----:B-1----:R-:W-:Y:S02]  /*15110*/  FMNMX.FTZ R130, R130, R6, !PT ;  /* 0x0000000682827209 */ /* 0x002fe40007810000 */
[----:B------:R-:W1:Y:S01]  /*15120*/  SHFL.BFLY PT, R6, R129, 0x1, 0x1f ;  /* 0x0c201f0081067f89 */ /* 0x000e6200000e0000 */
[----:B------:R-:W-:Y:S02]  /*15130*/  FMNMX.FTZ R5, R61, R5, !PT ;  /* 0x000000053d057209 */ /* 0x000fe40007810000 */
[C---:B------:R-:W-:Y:S01]  /*15140*/  FMUL.FTZ R43, R130.reuse, c[0x0][0x2d0] ;  /* 0x0000b400822b7a20 */ /* 0x040fe20000410000 */
[----:B------:R-:W-:Y:S02]  /*15150*/  FSETP.NEU.FTZ.AND P2, PT, R130, -INF , PT ;  /* 0xff8000008200780b */ /* 0x000fe40003f5d000 */
[----:B------:R-:W-:Y:S02]  /*15160*/  FMNMX.FTZ R5, R71, R5, !PT ;  /* 0x0000000547057209 */ /* 0x000fe40007810000 */
[----:B------:R-:W-:Y:S02]  /*15170*/  FSEL R43, R43, RZ, P2 ;  /* 0x000000ff2b2b7208 */ /* 0x000fe40001000000 */
[----:B------:R-:W-:Y:S03]  /*15180*/  FMNMX.FTZ R5, R72, R5, !PT ;  /* 0x0000000548057209 */ /* 0x000fe60007810000 */
[--C-:B------:R-:W-:Y:S01]  /*15190*/  FFMA.FTZ R4, R52, c[0x0][0x2d0], -R43.reuse ;  /* 0x0000b40034047a23 */ /* 0x100fe2000001082b */
[----:B------:R-:W-:Y:S01]  /*151a0*/  FMNMX.FTZ R5, R73, R5, !PT ;  /* 0x0000000549057209 */ /* 0x000fe20007810000 */
[--C-:B------:R-:W-:Y:S01]  /*151b0*/  FFMA.FTZ R16, R188, c[0x0][0x2d0], -R43.reuse ;  /* 0x0000b400bc107a23 */ /* 0x100fe2000001082b */
[----:B--2---:R-:W-:Y:S01]  /*151c0*/  FMNMX.FTZ R3, R3, R7, !PT ;  /* 0x0000000703037209 */ /* 0x004fe20007810000 */
[----:B------:R2:W3:Y:S04]  /*151d0*/  MUFU.EX2 R25, R4 ;  /* 0x0000000400197308 */ /* 0x0004e80000000800 */
[----:B------:R-:W4:Y:S01]  /*151e0*/  SHFL.BFLY PT, R128, R3, 0x1, 0x1f ;  /* 0x0c201f0003807f89 */ /* 0x000f2200000e0000 */
[----:B-1----:R-:W-:Y:S05]  /*151f0*/  FMNMX.FTZ R129, R129, R6, !PT ;  /* 0x0000000681817209 */ /* 0x002fea0007810000 */
[----:B------:R-:W-:Y:S01]  /*15200*/  MUFU.EX2 R56, R16 ;  /* 0x0000001000387308 */ /* 0x000fe20000000800 */
[C---:B------:R-:W-:Y:S01]  /*15210*/  FSETP.NEU.FTZ.AND P1, PT, R129.reuse, -INF , PT ;  /* 0xff8000008100780b */ /* 0x040fe20003f3d000 */
[----:B------:R-:W-:Y:S05]  /*15220*/  FMUL.FTZ R64, R129, c[0x0][0x2d0] ;  /* 0x0000b40081407a20 */ /* 0x000fea0000410000 */
[----:B------:R-:W-:Y:S05]  /*15230*/  FSEL R64, R64, RZ, P1 ;  /* 0x000000ff40407208 */ /* 0x000fea0000800000 */
[--C-:B------:R-:W-:Y:S01]  /*15240*/  FFMA.FTZ R0, R19, c[0x0][0x2d0], -R64.reuse ;  /* 0x0000b40013007a23 */ /* 0x100fe20000010840 */
[----:B--2---:R-:W-:Y:S01]  /*15250*/  FMNMX.FTZ R4, R76, R5, !PT ;  /* 0x000000054c047209 */ /* 0x004fe20007810000 */
[--C-:B------:R-:W-:Y:S02]  /*15260*/  FFMA.FTZ R5, R183, c[0x0][0x2d0], -R43.reuse ;  /* 0x0000b400b7057a23 */ /* 0x100fe4000001082b */
[----:B------:R-:W-:Y:S01]  /*15270*/  MUFU.EX2 R22, R0 ;  /* 0x0000000000167308 */ /* 0x000fe20000000800 */
[--C-:B------:R-:W-:Y:S01]  /*15280*/  FFMA.FTZ R2, R53, c[0x0][0x2d0], -R64.reuse ;  /* 0x0000b40035027a23 */ /* 0x100fe20000010840 */
[----:B------:R-:W-:Y:S01]  /*15290*/  FMNMX.FTZ R4, R77, R4, !PT ;  /* 0x000000044d047209 */ /* 0x000fe20007810000 */
[--C-:B------:R-:W-:Y:S01]  /*152a0*/  FFMA.FTZ R28, R84, c[0x0][0x2d0], -R64.reuse ;  /* 0x0000b400541c7a23 */ /* 0x100fe20000010840 */
[----:B----4-:R-:W-:Y:S01]  /*152b0*/  FMNMX.FTZ R128, R3, R128, !PT ;  /* 0x0000008003807209 */ /* 0x010fe20007810000 */
[--C-:B------:R-:W-:Y:S01]  /*152c0*/  FFMA.FTZ R3, R68, c[0x0][0x2d0], -R64.reuse ;  /* 0x0000b40044037a23 */ /* 0x100fe20000010840 */
[----:B---3--:R-:W-:Y:S02]  /*152d0*/  MOV R68, R25 ;  /* 0x0000001900447202 */ /* 0x008fe40000000f00 */
[C---:B------:R-:W-:Y:S01]  /*152e0*/  FSETP.NEU.FTZ.AND P0, PT, R128.reuse, -INF , PT ;  /* 0xff8000008000780b */ /* 0x040fe20003f1d000 */
[----:B------:R-:W-:Y:S01]  /*152f0*/  FMUL.FTZ R65, R128, c[0x0][0x2d0] ;  /* 0x0000b40080417a20 */ /* 0x000fe20000410000 */
[----:B------:R1:W-:Y:S04]  /*15300*/  MUFU.EX2 R23, R5 ;  /* 0x0000000500177308 */ /* 0x0003e80000000800 */
[----:B------:R-:W-:Y:S06]  /*15310*/  FSEL R65, R65, RZ, P0 ;  /* 0x000000ff41417208 */ /* 0x000fec0000000000 */
[----:B------:R2:W-:Y:S10]  /*15320*/  MUFU.EX2 R175, R3 ;  /* 0x0000000300af7308 */ /* 0x0005f40000000800 */
[----:B------:R-:W3:Y:S01]  /*15330*/  MUFU.EX2 R174, R2 ;  /* 0x0000000200ae7308 */ /* 0x000ee20000000800 */
[----:B-1----:R-:W-:Y:S01]  /*15340*/  FMNMX.FTZ R5, R88, R4, !PT ;  /* 0x0000000458057209 */ /* 0x002fe20007810000 */
[----:B------:R-:W-:Y:S03]  /*15350*/  FFMA.FTZ R4, R184, c[0x0][0x2d0], -R43 ;  /* 0x0000b400b8047a23 */ /* 0x000fe6000001082b */
[----:B------:R-:W-:Y:S05]  /*15360*/  FMNMX.FTZ R5, R89, R5, !PT ;  /* 0x0000000559057209 */ /* 0x000fea0007810000 */
[----:B------:R1:W-:Y:S01]  /*15370*/  MUFU.EX2 R172, R4 ;  /* 0x0000000400ac7308 */ /* 0x0003e20000000800 */
[----:B--2---:R-:W-:Y:S02]  /*15380*/  FFMA.FTZ R3, R8, c[0x0][0x2d0], -R65 ;  /* 0x0000b40008037a23 */ /* 0x004fe40000010841 */
[--C-:B------:R-:W-:Y:S07]  /*15390*/  FFMA.FTZ R8, R69, c[0x0][0x2d0], -R64.reuse ;  /* 0x0000b40045087a23 */ /* 0x100fee0000010840 */
[----:B------:R2:W-:Y:S01]  /*153a0*/  MUFU.EX2 R135, R3 ;  /* 0x0000000300877308 */ /* 0x0005e20000000800 */
[----:B---3--:R-:W-:Y:S09]  /*153b0*/  F2FP.PACK_AB R47, R175, R174 ;  /* 0x000000aeaf2f723e */ /* 0x008ff200000000ff */
[----:B------:R-:W-:Y:S01]  /*153c0*/  MUFU.EX2 R53, R8 ;  /* 0x0000000800357308 */ /* 0x000fe20000000800 */
[----:B-1----:R-:W-:Y:S01]  /*153d0*/  FMNMX.FTZ R4, R92, R5, !PT ;  /* 0x000000055c047209 */ /* 0x002fe20007810000 */
[----:B------:R-:W-:Y:S03]  /*153e0*/  FFMA.FTZ R5, R185, c[0x0][0x2d0], -R43 ;  /* 0x0000b400b9057a23 */ /* 0x000fe6000001082b */
[----:B------:R-:W-:Y:S05]  /*153f0*/  FMNMX.FTZ R4, R93, R4, !PT ;  /* 0x000000045d047209 */ /* 0x000fea0007810000 */
[----:B------:R1:W3:Y:S01]  /*15400*/  MUFU.EX2 R182, R5 ;  /* 0x0000000500b67308 */ /* 0x0002e20000000800 */
[----:B------:R-:W-:Y:S01]  /*15410*/  FMNMX.FTZ R4, R74, R4, !PT ;  /* 0x000000044a047209 */ /* 0x000fe20007810000 */
[--C-:B--2---:R-:W-:Y:S03]  /*15420*/  FFMA.FTZ R3, R9, c[0x0][0x2d0], -R65.reuse ;  /* 0x0000b40009037a23 */ /* 0x104fe60000010841 */
[----:B------:R-:W-:Y:S05]  /*15430*/  FMNMX.FTZ R4, R75, R4, !PT ;  /* 0x000000044b047209 */ /* 0x000fea0007810000 */
[----:B------:R2:W4:Y:S01]  /*15440*/  MUFU.EX2 R173, R3 ;  /* 0x0000000300ad7308 */ /* 0x0005220000000800 */
[----:B------:R-:W-:Y:S04]  /*15450*/  FMNMX.FTZ R4, R78, R4, !PT ;  /* 0x000000044e047209 */ /* 0x000fe80007810000 */
[----:B------:R-:W-:Y:S04]  /*15460*/  FMNMX.FTZ R4, R79, R4, !PT ;  /* 0x000000044f047209 */ /* 0x000fe80007810000 */
[----:B------:R-:W-:Y:S04]  /*15470*/  FMNMX.FTZ R4, R90, R4, !PT ;  /* 0x000000045a047209 */ /* 0x000fe80007810000 */
[----:B------:R-:W-:Y:S01]  /*15480*/  FMNMX.FTZ R0, R91, R4, !PT ;  /* 0x000000045b007209 */ /* 0x000fe20007810000 */
[--C-:B-1----:R-:W-:Y:S01]  /*15490*/  FFMA.FTZ R5, R18, c[0x0][0x2d0], -R64.reuse ;  /* 0x0000b40012057a23 */ /* 0x102fe20000010840 */
[----:B---3--:R-:W-:Y:S01]  /*154a0*/  F2FP.PACK_AB R46, R182, R172 ;  /* 0x000000acb62e723e */ /* 0x008fe200000000ff */
[--C-:B------:R-:W-:Y:S01]  /*154b0*/  FFMA.FTZ R4, R13, c[0x0][0x2d0], -R65.reuse ;  /* 0x0000b4000d047a23 */ /* 0x100fe20000010841 */
[----:B------:R-:W-:Y:S01]  /*154c0*/  FMNMX.FTZ R0, R94, R0, !PT ;  /* 0x000000005e007209 */ /* 0x000fe20007810000 */
[----:B------:R-:W1:Y:S03]  /*154d0*/  MUFU.EX2 R24, R5 ;  /* 0x0000000500187308 */ /* 0x000e660000000800 */
[----:B------:R-:W-:Y:S01]  /*154e0*/  FMNMX.FTZ R0, R42, R0, !PT ;  /* 0x000000002a007209 */ /* 0x000fe20007810000 */
[----:B--2---:R-:W-:Y:S01]  /*154f0*/  FFMA.FTZ R3, R12, c[0x0][0x2d0], -R65 ;  /* 0x0000b4000c037a23 */ /* 0x004fe20000010841 */
[----:B----4-:R-:W-:Y:S01]  /*15500*/  F2FP.PACK_AB R36, R173, R135 ;  /* 0x00000087ad24723e */ /* 0x010fe200000000ff */
[----:B------:R-:W-:Y:S02]  /*15510*/  FFMA.FTZ R12, R80, c[0x0][0x2d0], -R64 ;  /* 0x0000b400500c7a23 */ /* 0x000fe40000010840 */
[----:B------:R-:W2:Y:S02]  /*15520*/  SHFL.BFLY PT, R2, R0, 0x2, 0x1f ;  /* 0x0c401f0000027f89 */ /* 0x000ea400000e0000 */
[----:B------:R2:W-:Y:S10]  /*15530*/  MUFU.EX2 R5, R3 ;  /* 0x0000000300057308 */ /* 0x0005f40000000800 */
[----:B------:R3:W-:Y:S01]  /*15540*/  MUFU.EX2 R176, R4 ;  /* 0x0000000400b07308 */ /* 0x0007e20000000800 */
[----:B-1----:R-:W-:Y:S02]  /*15550*/  IMAD.MOV.U32 R69, RZ, RZ, R24 ;  /* 0x000000ffff457224 */ /* 0x002fe400078e0018 */
[----:B------:R-:W-:Y:S07]  /*15560*/  FFMA.FTZ R24, R81, c[0x0][0x2d0], -R64 ;  /* 0x0000b40051187a23 */ /* 0x000fee0000010840 */
[----:B------:R-:W-:Y:S01]  /*15570*/  MUFU.EX2 R30, R24 ;  /* 0x00000018001e7308 */ /* 0x000fe20000000800 */
[----:B--2---:R-:W-:Y:S01]  /*15580*/  FMNMX.FTZ R3, R0, R2, !PT ;  /* 0x0000000200037209 */ /* 0x004fe20007810000 */
[----:B------:R-:W-:Y:S01]  /*15590*/  FFMA.FTZ R2, R186, c[0x0][0x2d0], -R43 ;  /* 0x0000b400ba027a23 */ /* 0x000fe2000001082b */
[----:B------:R-:W-:Y:S07]  /*155a0*/  FSEL R0, R130, RZ, P2 ;  /* 0x000000ff82007208 */ /* 0x000fee0001000000 */
[----:B------:R1:W-:Y:S01]  /*155b0*/  MUFU.EX2 R52, R2 ;  /* 0x0000000200347308 */ /* 0x0003e20000000800 */
[----:B------:R-:W-:Y:S02]  /*155c0*/  FADD.FTZ R0, -R0, R131 ;  /* 0x0000008300007221 */ /* 0x000fe40000010100 */
[----:B------:R-:W-:Y:S01]  /*155d0*/  IMAD.MOV.U32 R131, RZ, RZ, R23 ;  /* 0x000000ffff837224 */ /* 0x000fe200078e0017 */
[----:B---3--:R-:W2:Y:S01]  /*155e0*/  SHFL.BFLY PT, R4, R3, 0x1, 0x1f ;  /* 0x0c201f0003047f89 */ /* 0x008ea200000e0000 */
[----:B------:R-:W-:Y:S03]  /*155f0*/  FMUL.FTZ R0, R0, c[0x0][0x2d0] ;  /* 0x0000b40000007a20 */ /* 0x000fe60000410000 */
[----:B------:R-:W-:Y:S02]  /*15600*/  F2FP.PACK_AB R44, R131, R68 ;  /* 0x00000044832c723e */ /* 0x000fe400000000ff */
[----:B------:R3:W4:Y:S01]  /*15610*/  MUFU.EX2 R41, R0 ;  /* 0x0000000000297308 */ /* 0x0007220000000800 */
[----:B-1----:R-:W-:Y:S02]  /*15620*/  FSEL R2, R129, RZ, P1 ;  /* 0x000000ff81027208 */ /* 0x002fe40000800000 */
[----:B--2---:R-:W-:Y:S03]  /*15630*/  FMNMX.FTZ R3, R3, R4, !PT ;  /* 0x0000000403037209 */ /* 0x004fe60007810000 */
[----:B------:R-:W-:Y:S01]  /*15640*/  FADD.FTZ R2, -R2, R132 ;  /* 0x0000008402027221 */ /* 0x000fe20000010100 */
[----:B------:R-:W-:Y:S02]  /*15650*/  MOV R132, R22 ;  /* 0x0000001600847202 */ /* 0x000fe40000000f00 */
[----:B------:R-:W1:Y:S01]  /*15660*/  LDSM.16.MT88.4 R20, [R213+0x100] ;  /* 0x00010000d514783b */ /* 0x000e620000004200 */
[----:B------:R-:W-:Y:S01]  /*15670*/  FMUL.FTZ R2, R2, c[0x0][0x2d0] ;  /* 0x0000b40002027a20 */ /* 0x000fe20000410000 */
[----:B---3--:R-:W-:Y:S01]  /*15680*/  FSEL R0, R128, RZ, P0 ;  /* 0x000000ff80007208 */ /* 0x008fe20000000000 */
[----:B----4-:R-:W-:Y:S01]  /*15690*/  FMUL.FTZ R16, R41, R148 ;  /* 0x0000009429107220 */ /* 0x010fe20000410000 */
[----:B------:R-:W-:Y:S01]  /*156a0*/  F2FP.PACK_AB R45, R132, R69 ;  /* 0x00000045842d723e */ /* 0x000fe200000000ff */
[----:B------:R-:W2:Y:S01]  /*156b0*/  MUFU.EX2 R40, R2 ;  /* 0x0000000200287308 */ /* 0x000ea20000000800 */
[C---:B------:R-:W-:Y:S01]  /*156c0*/  FMUL.FTZ R66, R3.reuse, c[0x0][0x2d0] ;  /* 0x0000b40003427a20 */ /* 0x040fe20000410000 */
[----:B------:R-:W-:Y:S01]  /*156d0*/  FSETP.NEU.FTZ.AND P0, PT, R3, -INF , PT ;  /* 0xff8000000300780b */ /* 0x000fe20003f1d000 */
[----:B------:R-:W-:Y:S02]  /*156e0*/  FADD.FTZ R0, -R0, R133 ;  /* 0x0000008500007221 */ /* 0x000fe40000010100 */
[----:B------:R-:W-:Y:S01]  /*156f0*/  IMAD.MOV.U32 R133, RZ, RZ, R5 ;  /* 0x000000ffff857224 */ /* 0x000fe200078e0005 */
[----:B------:R-:W-:Y:S01]  /*15700*/  FSEL R66, R66, RZ, P0 ;  /* 0x000000ff42427208 */ /* 0x000fe20000000000 */
[----:B------:R-:W-:Y:S02]  /*15710*/  FMUL.FTZ R0, R0, c[0x0][0x2d0] ;  /* 0x0000b40000007a20 */ /* 0x000fe40000410000 */
[C---:B------:R-:W-:Y:S01]  /*15720*/  FMUL.FTZ R17, R41.reuse, R149 ;  /* 0x0000009529117220 */ /* 0x040fe20000410000 */
[----:B------:R-:W-:Y:S01]  /*15730*/  F2FP.PACK_AB R38, R176, R133 ;  /* 0x00000085b026723e */ /* 0x000fe200000000ff */
[----:B------:R3:W4:Y:S01]  /*15740*/  MUFU.EX2 R2, R0 ;  /* 0x0000000000027308 */ /* 0x0007220000000800 */
[--C-:B------:R-:W-:Y:S02]  /*15750*/  FFMA.FTZ R4, R14, c[0x0][0x2d0], -R66.reuse ;  /* 0x0000b4000e047a23 */ /* 0x100fe40000010842 */
[C---:B------:R-:W-:Y:S02]  /*15760*/  FMUL.FTZ R112, R41.reuse, R112 ;  /* 0x0000007029707220 */ /* 0x040fe40000410000 */
[C---:B------:R-:W-:Y:S02]  /*15770*/  FMUL.FTZ R113, R41.reuse, R113 ;  /* 0x0000007129717220 */ /* 0x040fe40000410000 */
[C---:B------:R-:W-:Y:S02]  /*15780*/  FMUL.FTZ R100, R41.reuse, R100 ;  /* 0x0000006429647220 */ /* 0x040fe40000410000 */
[C---:B------:R-:W-:Y:S01]  /*15790*/  FMUL.FTZ R101, R41.reuse, R101 ;  /* 0x0000006529657220 */ /* 0x040fe20000410000 */
[----:B------:R5:W-:Y:S01]  /*157a0*/  MUFU.EX2 R6, R4 ;  /* 0x0000000400067308 */ /* 0x000be20000000800 */
[----:B------:R-:W-:Y:S02]  /*157b0*/  FMUL.FTZ R116, R41, R116 ;  /* 0x0000007429747220 */ /* 0x000fe40000410000 */
[C---:B--2---:R-:W-:Y:S02]  /*157c0*/  FMUL.FTZ R7, R40.reuse, R139 ;  /* 0x0000008b28077220 */ /* 0x044fe40000410000 */
[C---:B------:R-:W-:Y:S02]  /*157d0*/  FMUL.FTZ R18, R40.reuse, R150 ;  /* 0x0000009628127220 */ /* 0x040fe40000410000 */
[C---:B------:R-:W-:Y:S02]  /*157e0*/  FMUL.FTZ R19, R40.reuse, R151 ;  /* 0x0000009728137220 */ /* 0x040fe40000410000 */
[C---:B------:R-:W-:Y:S01]  /*157f0*/  FMUL.FTZ R102, R40.reuse, R102 ;  /* 0x0000006628667220 */ /* 0x040fe20000410000 */
[----:B------:R-:W-:Y:S01]  /*15800*/  LDSM.16.MT88.4 R148, [R213+0x2900] ;  /* 0x00290000d594783b */ /* 0x000fe20000004200 */
[C---:B------:R-:W-:Y:S02]  /*15810*/  FMUL.FTZ R103, R40.reuse, R103 ;  /* 0x0000006728677220 */ /* 0x040fe40000410000 */
[----:B------:R-:W-:Y:S02]  /*15820*/  FMUL.FTZ R114, R40, R114 ;  /* 0x0000007228727220 */ /* 0x000fe40000410000 */
[--C-:B---3--:R-:W-:Y:S02]  /*15830*/  FFMA.FTZ R0, R10, c[0x0][0x2d0], -R66.reuse ;  /* 0x0000b4000a007a23 */ /* 0x108fe40000010842 */
[C---:B----4-:R-:W-:Y:S01]  /*15840*/  FMUL.FTZ R25, R2.reuse, R157 ;  /* 0x0000009d02197220 */ /* 0x050fe20000410000 */
[----:B------:R-:W-:Y:S01]  /*15850*/  MOV R157, R53 ;  /* 0x00000035009d7202 */ /* 0x000fe20000000f00 */
[----:B------:R2:W-:Y:S01]  /*15860*/  MUFU.EX2 R5, R0 ;  /* 0x0000000000057308 */ /* 0x0005e20000000800 */
[C---:B------:R-:W-:Y:S02]  /*15870*/  FMUL.FTZ R8, R2.reuse, R140 ;  /* 0x0000008c02087220 */ /* 0x040fe40000410000 */
[C---:B------:R-:W-:Y:S02]  /*15880*/  FMUL.FTZ R13, R2.reuse, R145 ;  /* 0x00000091020d7220 */ /* 0x040fe40000410000 */
[--C-:B-----5:R-:W-:Y:S02]  /*15890*/  FFMA.FTZ R4, R15, c[0x0][0x2d0], -R66.reuse ;  /* 0x0000b4000f047a23 */ /* 0x120fe40000010842 */
[C---:B------:R-:W-:Y:S02]  /*158a0*/  FMUL.FTZ R104, R2.reuse, R104 ;  /* 0x0000006802687220 */ /* 0x040fe40000410000 */
[C---:B------:R-:W-:Y:S01]  /*158b0*/  FMUL.FTZ R105, R2.reuse, R105 ;  /* 0x0000006902697220 */ /* 0x040fe20000410000 */
[----:B------:R3:W4:Y:S01]  /*158c0*/  MUFU.EX2 R9, R4 ;  /* 0x0000000400097308 */ /* 0x0007220000000800 */
[C---:B------:R-:W-:Y:S02]  /*158d0*/  FMUL.FTZ R24, R2.reuse, R156 ;  /* 0x0000009c02187220 */ /* 0x040fe40000410000 */
[C---:B------:R-:W-:Y:S01]  /*158e0*/  FMUL.FTZ R29, R2.reuse, R161 ;  /* 0x000000a1021d7220 */ /* 0x040fe20000410000 */
[----:B------:R-:W-:Y:S01]  /*158f0*/  MOV R161, R30 ;  /* 0x0000001e00a17202 */ /* 0x000fe20000000f00 */
[C---:B------:R-:W-:Y:S02]  /*15900*/  FMUL.FTZ R108, R2.reuse, R108 ;  /* 0x0000006c026c7220 */ /* 0x040fe40000410000 */
[----:B------:R-:W-:Y:S02]  /*15910*/  FMUL.FTZ R109, R2, R109 ;  /* 0x0000006d026d7220 */ /* 0x000fe40000410000 */
[C---:B------:R-:W-:Y:S02]  /*15920*/  FMUL.FTZ R115, R40.reuse, R115 ;  /* 0x0000007328737220 */ /* 0x040fe40000410000 */
[----:B------:R-:W-:Y:S02]  /*15930*/  FMUL.FTZ R117, R41, R117 ;  /* 0x0000007529757220 */ /* 0x000fe40000410000 */
[C---:B------:R-:W-:Y:S02]  /*15940*/  FMUL.FTZ R118, R40.reuse, R118 ;  /* 0x0000007628767220 */ /* 0x040fe40000410000 */
[----:B--2---:R-:W-:Y:S02]  /*15950*/  FFMA.FTZ R0, R11, c[0x0][0x2d0], -R66 ;  /* 0x0000b4000b007a23 */ /* 0x004fe40000010842 */
[----:B------:R-:W-:Y:S02]  /*15960*/  FMUL.FTZ R119, R40, R119 ;  /* 0x0000007728777220 */ /* 0x000fe40000410000 */
[----:B------:R2:W5:Y:S01]  /*15970*/  MUFU.EX2 R58, R0 ;  /* 0x00000000003a7308 */ /* 0x0005620000000800 */
[C---:B------:R-:W-:Y:S02]  /*15980*/  FMUL.FTZ R120, R2.reuse, R120 ;  /* 0x0000007802787220 */ /* 0x040fe40000410000 */
[C---:B------:R-:W-:Y:S02]  /*15990*/  FMUL.FTZ R121, R2.reuse, R121 ;  /* 0x0000007902797220 */ /* 0x040fe40000410000 */
[----:B---3--:R-:W-:Y:S02]  /*159a0*/  FFMA.FTZ R4, R187, c[0x0][0x2d0], -R43 ;  /* 0x0000b400bb047a23 */ /* 0x008fe4000001082b */
[----:B----4-:R-:W-:Y:S02]  /*159b0*/  IMAD.MOV.U32 R139, RZ, RZ, R9 ;  /* 0x000000ffff8b7224 */ /* 0x010fe400078e0009 */
[C---:B------:R-:W-:Y:S01]  /*159c0*/  FMUL.FTZ R9, R2.reuse, R141 ;  /* 0x0000008d02097220 */ /* 0x040fe20000410000 */
[----:B------:R3:W4:Y:S01]  /*159d0*/  MUFU.EX2 R31, R4 ;  /* 0x00000004001f7308 */ /* 0x0007220000000800 */
[C---:B------:R-:W-:Y:S02]  /*159e0*/  FMUL.FTZ R124, R2.reuse, R124 ;  /* 0x0000007c027c7220 */ /* 0x040fe40000410000 */
[----:B------:R-:W-:Y:S07]  /*159f0*/  FMUL.FTZ R125, R2, R125 ;  /* 0x0000007d027d7220 */ /* 0x000fee0000410000 */
[----:B------:R1:W-:Y:S01]  /*15a00*/  MUFU.EX2 R141, R28 ;  /* 0x0000001c008d7308 */ /* 0x0003e20000000800 */
[----:B--2---:R-:W-:Y:S02]  /*15a10*/  FSEL R0, R3, RZ, P0 ;  /* 0x000000ff03007208 */ /* 0x004fe40000000000 */
[----:B------:R-:W-:Y:S03]  /*15a20*/  ISETP.GT.AND P0, PT, R229, UR4, PT ;  /* 0x00000004e5007c0c */ /* 0x000fe6000bf04270 */
[----:B------:R-:W-:Y:S01]  /*15a30*/  FADD.FTZ R0, -R0, R134 ;  /* 0x0000008600007221 */ /* 0x000fe20000010100 */
[----:B------:R-:W-:Y:S01]  /*15a40*/  MOV R134, R5 ;  /* 0x0000000500867202 */ /* 0x000fe20000000f00 */
[C---:B------:R-:W-:Y:S01]  /*15a50*/  FMUL.FTZ R5, R41.reuse, R137 ;  /* 0x0000008929057220 */ /* 0x040fe20000410000 */
[----:B------:R-:W-:Y:S01]  /*15a60*/  MOV R137, R6 ;  /* 0x0000000600897202 */ /* 0x000fe20000000f00 */
[----:B------:R-:W-:Y:S01]  /*15a70*/  FMUL.FTZ R0, R0, c[0x0][0x2d0] ;  /* 0x0000b40000007a20 */ /* 0x000fe20000410000 */
[----:B-----5:R-:W-:Y:S01]  /*15a80*/  F2FP.PACK_AB R37, R58, R134 ;  /* 0x000000863a25723e */ /* 0x020fe200000000ff */
[----:B---3--:R-:W-:Y:S01]  /*15a90*/  FMUL.FTZ R4, R41, R136 ;  /* 0x0000008829047220 */ /* 0x008fe20000410000 */
[----:B------:R-:W-:Y:S01]  /*15aa0*/  F2FP.PACK_AB R39, R139, R137 ;  /* 0x000000898b27723e */ /* 0x000fe200000000ff */
[----:B------:R-:W-:Y:S02]  /*15ab0*/  FMUL.FTZ R6, R40, R138 ;  /* 0x0000008a28067220 */ /* 0x000fe40000410000 */
[----:B------:R-:W2:Y:S01]  /*15ac0*/  MUFU.EX2 R0, R0 ;  /* 0x0000000000007308 */ /* 0x000ea20000000800 */
[----:B----4-:R-:W-:Y:S04]  /*15ad0*/  IMAD.MOV.U32 R136, RZ, RZ, R31 ;  /* 0x000000ffff887224 */ /* 0x010fe800078e001f */
[-C--:B-1----:R-:W-:Y:S05]  /*15ae0*/  HMMA.16816.F32 R4, R44, R20.reuse, R4 ;  /* 0x000000142c04723c */ /* 0x082fea0000001804 */
[----:B------:R1:W3:Y:S01]  /*15af0*/  MUFU.EX2 R138, R12 ;  /* 0x0000000c008a7308 */ /* 0x0002e20000000800 */
[----:B------:R-:W-:Y:S02]  /*15b00*/  FMUL.FTZ R28, R2, R160 ;  /* 0x000000a0021c7220 */ /* 0x000fe40000410000 */
[C---:B--2---:R-:W-:Y:S04]  /*15b10*/  FMUL.FTZ R10, R0.reuse, R142 ;  /* 0x0000008e000a7220 */ /* 0x044fe80000410000 */
[C---:B------:R-:W-:Y:S02]  /*15b20*/  FMUL.FTZ R11, R0.reuse, R143 ;  /* 0x0000008f000b7220 */ /* 0x040fe40000410000 */
[C---:B------:R-:W-:Y:S01]  /*15b30*/  FMUL.FTZ R26, R0.reuse, R158 ;  /* 0x0000009e001a7220 */ /* 0x040fe20000410000 */
[----:B------:R-:W-:Y:S01]  /*15b40*/  MOV R158, R52 ;  /* 0x00000034009e7202 */ /* 0x000fe20000000f00 */
[C---:B------:R-:W-:Y:S01]  /*15b50*/  FMUL.FTZ R27, R0.reuse, R159 ;  /* 0x0000009f001b7220 */ /* 0x040fe20000410000 */
[----:B------:R-:W-:Y:S01]  /*15b60*/  MOV R159, R58 ;  /* 0x0000003a009f7202 */ /* 0x000fe20000000f00 */
[----:B------:R-:W-:Y:S01]  /*15b70*/  FMUL.FTZ R106, R0, R106 ;  /* 0x0000006a006a7220 */ /* 0x000fe20000410000 */
[C---:B------:R-:W-:Y:S04]  /*15b80*/  HMMA.16816.F32 R8, R36.reuse, R20, R8 ;  /* 0x000000142408723c */ /* 0x040fe80000001808 */
[----:B-1----:R-:W-:Y:S02]  /*15b90*/  FMUL.FTZ R12, R2, R144 ;  /* 0x00000090020c7220 */ /* 0x002fe40000410000 */
[C---:B------:R-:W-:Y:S02]  /*15ba0*/  FMUL.FTZ R14, R0.reuse, R146 ;  /* 0x00000092000e7220 */ /* 0x040fe40000410000 */
[----:B------:R-:W-:Y:S04]  /*15bb0*/  FFMA.FTZ R20, R189, c[0x0][0x2d0], -R43 ;  /* 0x0000b400bd147a23 */ /* 0x000fe8000001082b */
[----:B------:R1:W2:Y:S01]  /*15bc0*/  MUFU.EX2 R95, R20 ;  /* 0x00000014005f7308 */ /* 0x0002a20000000800 */
[C---:B------:R-:W-:Y:S02]  /*15bd0*/  FMUL.FTZ R15, R0.reuse, R147 ;  /* 0x00000093000f7220 */ /* 0x040fe40000410000 */
[C---:B------:R-:W-:Y:S02]  /*15be0*/  FMUL.FTZ R107, R0.reuse, R107 ;  /* 0x0000006b006b7220 */ /* 0x040fe40000410000 */
[C---:B------:R-:W-:Y:S02]  /*15bf0*/  FMUL.FTZ R110, R0.reuse, R110 ;  /* 0x0000006e006e7220 */ /* 0x040fe40000410000 */
[C---:B------:R-:W-:Y:S01]  /*15c00*/  FMUL.FTZ R111, R0.reuse, R111 ;  /* 0x0000006f006f7220 */ /* 0x040fe20000410000 */
[-C--:B------:R-:W-:Y:S03]  /*15c10*/  HMMA.16816.F32 R12, R36, R22.reuse, R12 ;  /* 0x00000016240c723c */ /* 0x080fe6000000180c */
[----:B------:R-:W-:Y:S02]  /*15c20*/  IMAD.MOV.U32 R142, RZ, RZ, R182 ;  /* 0x000000ffff8e7224 */ /* 0x000fe400078e00b6 */
[C---:B------:R-:W-:Y:S01]  /*15c30*/  FMUL.FTZ R21, R41.reuse, R153 ;  /* 0x0000009929157220 */ /* 0x040fe20000410000 */
[----:B------:R-:W-:Y:S01]  /*15c40*/  MOV R153, R134 ;  /* 0x0000008600997202 */ /* 0x000fe20000000f00 */
[C---:B------:R-:W-:Y:S01]  /*15c50*/  FMUL.FTZ R30, R0.reuse, R162 ;  /* 0x000000a2001e7220 */ /* 0x040fe20000410000 */
[C---:B------:R-:W-:Y:S04]  /*15c60*/  HMMA.16816.F32 R16, R44.reuse, R22, R16 ;  /* 0x000000162c10723c */ /* 0x040fe80000001810 */
[C---:B------:R-:W-:Y:S02]  /*15c70*/  FMUL.FTZ R31, R0.reuse, R163 ;  /* 0x000000a3001f7220 */ /* 0x040fe40000410000 */
[----:B------:R-:W-:Y:S02]  /*15c80*/  FMUL.FTZ R122, R0, R122 ;  /* 0x0000007a007a7220 */ /* 0x000fe40000410000 */
[----:B-1----:R-:W-:Y:S02]  /*15c90*/  FMUL.FTZ R20, R41, R152 ;  /* 0x0000009829147220 */ /* 0x002fe40000410000 */
[----:B------:R-:W4:Y:S02]  /*15ca0*/  LDL.LU R152, [R1+0x14] ;  /* 0x0000140001987983 */ /* 0x000f240000300800 */
[C---:B------:R-:W-:Y:S01]  /*15cb0*/  FMUL.FTZ R22, R40.reuse, R154 ;  /* 0x0000009a28167220 */ /* 0x040fe20000410000 */
[----:B------:R-:W-:Y:S01]  /*15cc0*/  MOV R154, R133 ;  /* 0x00000085009a7202 */ /* 0x000fe20000000f00 */
[----:B------:R-:W-:Y:S02]  /*15cd0*/  FMUL.FTZ R23, R40, R155 ;  /* 0x0000009b28177220 */ /* 0x000fe40000410000 */
[----:B------:R-:W-:Y:S02]  /*15ce0*/  IMAD.MOV.U32 R162, RZ, RZ, R56 ;  /* 0x000000ffffa27224 */ /* 0x000fe400078e0038 */
[----:B------:R-:W-:Y:S02]  /*15cf0*/  FFMA.FTZ R56, R67, c[0x0][0x2d0], -R65 ;  /* 0x0000b40043387a23 */ /* 0x000fe40000010841 */
[----:B------:R-:W-:Y:S01]  /*15d00*/  IMAD.MOV.U32 R163, RZ, RZ, R139 ;  /* 0x000000ffffa37224 */ /* 0x000fe200078e008b */
[-C--:B------:R-:W-:Y:S01]  /*15d10*/  HMMA.16816.F32 R20, R44, R32.reuse, R20 ;  /* 0x000000202c14723c */ /* 0x080fe20000001814 */
[----:B------:R1:W-:Y:S02]  /*15d20*/  MUFU.EX2 R140, R56 ;  /* 0x00000038008c7308 */ /* 0x0003e40000000800 */
[C---:B------:R-:W-:Y:S02]  /*15d30*/  FMUL.FTZ R123, R0.reuse, R123 ;  /* 0x0000007b007b7220 */ /* 0x040fe40000410000 */
[C---:B------:R-:W-:Y:S02]  /*15d40*/  FMUL.FTZ R126, R0.reuse, R126 ;  /* 0x0000007e007e7220 */ /* 0x040fe40000410000 */
[----:B------:R-:W-:Y:S01]  /*15d50*/  FMUL.FTZ R127, R0, R127 ;  /* 0x0000007f007f7220 */ /* 0x000fe20000410000 */
[C---:B------:R-:W-:Y:S04]  /*15d60*/  HMMA.16816.F32 R24, R36.reuse, R32, R24 ;  /* 0x000000202418723c */ /* 0x040fe80000001818 */
[----:B------:R-:W-:Y:S03]  /*15d70*/  IMAD.MOV.U32 R155, RZ, RZ, R174 ;  /* 0x000000ffff9b7224 */ /* 0x000fe600078e00ae */
[--C-:B------:R-:W-:Y:S01]  /*15d80*/  FFMA.FTZ R32, R54, c[0x0][0x2d0], -R65.reuse ;  /* 0x0000b40036207a23 */ /* 0x100fe20000010841 */
[-C--:B------:R-:W-:Y:S03]  /*15d90*/  HMMA.16816.F32 R28, R36, R34.reuse, R28 ;  /* 0x00000022241c723c */ /* 0x080fe6000000181c */
[----:B------:R5:W-:Y:S01]  /*15da0*/  MUFU.EX2 R156, R32 ;  /* 0x00000020009c7308 */ /* 0x000be20000000800 */
[----:B------:R-:W-:Y:S04]  /*15db0*/  FMUL.FTZ R33, R41, R165 ;  /* 0x000000a529217220 */ /* 0x000fe80000410000 */
[C---:B------:R-:W-:Y:S04]  /*15dc0*/  HMMA.16816.F32 R100, R44.reuse, R34, R100 ;  /* 0x000000222c64723c */ /* 0x040fe80000001864 */
[--C-:B-1----:R-:W-:Y:S03]  /*15dd0*/  FFMA.FTZ R56, R70, c[0x0][0x2d0], -R65.reuse ;  /* 0x0000b40046387a23 */ /* 0x102fe60000010841 */
[C---:B------:R-:W-:Y:S01]  /*15de0*/  FMUL.FTZ R34, R40.reuse, R166 ;  /* 0x000000a628227220 */ /* 0x040fe20000410000 */
[----:B------:R1:W1:Y:S01]  /*15df0*/  MUFU.EX2 R59, R56 ;  /* 0x00000038003b7308 */ /* 0x0002620000000800 */
[----:B------:R-:W-:Y:S03]  /*15e00*/  FMUL.FTZ R35, R40, R167 ;  /* 0x000000a728237220 */ /* 0x000fe60000410000 */
[----:B-----5:R-:W-:Y:S02]  /*15e10*/  FFMA.FTZ R32, R55, c[0x0][0x2d0], -R65 ;  /* 0x0000b40037207a23 */ /* 0x020fe40000010841 */
[----:B------:R-:W5:Y:S04]  /*15e20*/  LDSM.16.MT88.4 R52, [R215+0x100] ;  /* 0x00010000d734783b */ /* 0x000f680000004200 */
[----:B------:R2:W-:Y:S01]  /*15e30*/  MUFU.EX2 R160, R32 ;  /* 0x0000002000a07308 */ /* 0x0005e20000000800 */
[--C-:B-1----:R-:W-:Y:S09]  /*15e40*/  FFMA.FTZ R56, R61, c[0x0][0x2d0], -R66.reuse ;  /* 0x0000b4003d387a23 */ /* 0x102ff20000010842 */
[----:B------:R-:W-:Y:S01]  /*15e50*/  MUFU.EX2 R249, R56 ;  /* 0x0000003800f97308 */ /* 0x000fe20000000800 */
[----:B--2---:R-:W-:Y:S07]  /*15e60*/  FMUL.FTZ R32, R41, R164 ;  /* 0x000000a429207220 */ /* 0x004fee0000410000 */
[-C--:B------:R-:W-:Y:S08]  /*15e70*/  HMMA.16816.F32 R32, R44, R48.reuse, R32 ;  /* 0x000000302c20723c */ /* 0x080ff00000001820 */
[C---:B------:R-:W-:Y:S07]  /*15e80*/  HMMA.16816.F32 R104, R36.reuse, R48, R104 ;  /* 0x000000302468723c */ /* 0x040fee0000001868 */
[--C-:B------:R-:W-:Y:S01]  /*15e90*/  FFMA.FTZ R48, R190, c[0x0][0x2d0], -R43.reuse ;  /* 0x0000b400be307a23 */ /* 0x100fe2000001082b */
[-C--:B------:R-:W-:Y:S03]  /*15ea0*/  HMMA.16816.F32 R108, R36, R50.reuse, R108 ;  /* 0x00000032246c723c */ /* 0x080fe6000000186c */
[----:B------:R1:W-:Y:S05]  /*15eb0*/  MUFU.EX2 R252, R48 ;  /* 0x0000003000fc7308 */ /* 0x0003ea0000000800 */
[C---:B------:R-:W-:Y:S08]  /*15ec0*/  HMMA.16816.F32 R112, R44.reuse, R50, R112 ;  /* 0x000000322c70723c */ /* 0x040ff00000001870 */
[-C--:B-----5:R-:W-:Y:S08]  /*15ed0*/  HMMA.16816.F32 R116, R44, R52.reuse, R116 ;  /* 0x000000342c74723c */ /* 0x0a0ff00000001874 */
[C---:B------:R-:W-:Y:S04]  /*15ee0*/  HMMA.16816.F32 R120, R36.reuse, R52, R120 ;  /* 0x000000342478723c */ /* 0x040fe80000001878 */
[--C-:B-1----:R-:W-:Y:S03]  /*15ef0*/  FFMA.FTZ R48, R57, c[0x0][0x2d0], -R66.reuse ;  /* 0x0000b40039307a23 */ /* 0x102fe60000010842 */
[--C-:B------:R-:W-:Y:S01]  /*15f00*/  FFMA.FTZ R52, R71, c[0x0][0x2d0], -R66.reuse ;  /* 0x0000b40047347a23 */ /* 0x100fe20000010842 */
[----:B------:R1:W-:Y:S01]  /*15f10*/  MUFU.EX2 R251, R48 ;  /* 0x0000003000fb7308 */ /* 0x0003e20000000800 */
[-C--:B------:R-:W-:Y:S07]  /*15f20*/  HMMA.16816.F32 R124, R36, R54.reuse, R124 ;  /* 0x00000036247c723c */ /* 0x080fee000000187c */
[C---:B------:R-:W-:Y:S02]  /*15f30*/  FMUL.FTZ R36, R41.reuse, R168 ;  /* 0x000000a829247220 */ /* 0x040fe40000410000 */
[----:B------:R2:W5:Y:S03]  /*15f40*/  MUFU.EX2 R248, R52 ;  /* 0x0000003400f87308 */ /* 0x0005660000000800 */
[----:B------:R-:W-:Y:S02]  /*15f50*/  FMUL.FTZ R37, R41, R169 ;  /* 0x000000a929257220 */ /* 0x000fe40000410000 */
[C---:B------:R-:W-:Y:S02]  /*15f60*/  FMUL.FTZ R38, R40.reuse, R170 ;  /* 0x000000aa28267220 */ /* 0x040fe40000410000 */
[----:B------:R-:W-:Y:S07]  /*15f70*/  FMUL.FTZ R39, R40, R171 ;  /* 0x000000ab28277220 */ /* 0x000fee0000410000 */
[----:B------:R-:W-:Y:S04]  /*15f80*/  HMMA.16816.F32 R36, R44, R54, R36 ;  /* 0x000000362c24723c */ /* 0x000fe80000001824 */
[----:B-1----:R-:W-:Y:S02]  /*15f90*/  FFMA.FTZ R48, R60, c[0x0][0x2d0], -R66 ;  /* 0x0000b4003c307a23 */ /* 0x002fe40000010842 */
[--C-:B------:R-:W-:Y:S01]  /*15fa0*/  FFMA.FTZ R60, R96, c[0x0][0x2d0], -R64.reuse ;  /* 0x0000b400603c7a23 */ /* 0x100fe20000010840 */
[----:B------:R-:W-:Y:S01]  /*15fb0*/  F2FP.PACK_AB R47, R141, R161 ;  /* 0x000000a18d2f723e */ /* 0x000fe200000000ff */
[----:B------:R1:W1:Y:S01]  /*15fc0*/  MUFU.EX2 R250, R48 ;  /* 0x0000003000fa7308 */ /* 0x0002620000000800 */
[----:B------:R-:W-:Y:S03]  /*15fd0*/  F2FP.PACK_AB R44, R136, R158 ;  /* 0x0000009e882c723e */ /* 0x000fe600000000ff */
[--C-:B--2---:R-:W-:Y:S01]  /*15fe0*/  FFMA.FTZ R52, R191, c[0x0][0x2d0], -R43.reuse ;  /* 0x0000b400bf347a23 */ /* 0x104fe2000001082b */
[----:B---3--:R-:W-:Y:S02]  /*15ff0*/  F2FP.PACK_AB R45, R138, R157 ;  /* 0x0000009d8a2d723e */ /* 0x008fe400000000ff */
[----:B------:R-:W-:Y:S02]  /*16000*/  F2FP.PACK_AB R46, R95, R162 ;  /* 0x000000a25f2e723e */ /* 0x000fe400000000ff */
[----:B------:R-:W-:Y:S01]  /*16010*/  MOV R191, R59 ;  /* 0x0000003b00bf7202 */ /* 0x000fe20000000f00 */
[----:B------:R2:W-:Y:S01]  /*16020*/  MUFU.EX2 R190, R52 ;  /* 0x0000003400be7308 */ /* 0x0005e20000000800 */
[----:B-----5:R-:W-:Y:S01]  /*16030*/  F2FP.PACK_AB R55, R248, R249 ;  /* 0x000000f9f837723e */ /* 0x020fe200000000ff */
[----:B------:R-:W-:Y:S01]  /*16040*/  LDSM.16.MT88.4 R56, [R216+0x900] ;  /* 0x00090000d838783b */ /* 0x000fe20000004200 */
[----:B------:R-:W-:Y:S07]  /*16050*/  F2FP.PACK_AB R54, R191, R140 ;  /* 0x0000008cbf36723e */ /* 0x000fee00000000ff */
[----:B------:R3:W-:Y:S01]  /*16060*/  MUFU.EX2 R166, R60 ;  /* 0x0000003c00a67308 */ /* 0x0007e20000000800 */
[----:B-1----:R-:W1:Y:S01]  /*16070*/  LDSM.16.MT88.4 R48, [R213+0x900] ;  /* 0x00090000d530783b */ /* 0x002e620000004200 */
[----:B------:R-:W-:Y:S01]  /*16080*/  F2FP.PACK_AB R53, R250, R251 ;  /* 0x000000fbfa35723e */ /* 0x000fe200000000ff */
[--C-:B--2---:R-:W-:Y:S07]  /*16090*/  FFMA.FTZ R52, R85, c[0x0][0x2d0], -R64.reuse ;  /* 0x0000b40055347a23 */ /* 0x104fee0000010840 */
[----:B------:R2:W-:Y:S01]  /*160a0*/  MUFU.EX2 R167, R52 ;  /* 0x0000003400a77308 */ /* 0x0005e20000000800 */
[----:B---3--:R-:W3:Y:S01]  /*160b0*/  LDSM.16.MT88.4 R60, [R214+0x900] ;  /* 0x00090000d63c783b */ /* 0x008ee20000004200 */
[----:B--2---:R-:W-:Y:S01]  /*160c0*/  F2FP.PACK_AB R52, R160, R156 ;  /* 0x0000009ca034723e */ /* 0x004fe200000000ff */
[-C--:B-1----:R-:W-:Y:S08]  /*160d0*/  HMMA.16816.F32 R4, R44, R48.reuse, R4 ;  /* 0x000000302c04723c */ /* 0x082ff00000001804 */
        /* <DEDUP_REMOVED lines=12> */
[----:B------:R1:W-:Y:S07]  /*161a0*/  MUFU.EX2 R188, R48 ;  /* 0x0000003000bc7308 */ /* 0x0003ee0000000800 */
        /* <DEDUP_REMOVED lines=19> */
[----:B-1----:R-:W-:Y:S09]  /*162e0*/  FFMA.FTZ R48, R82, c[0x0][0x2d0], -R65 ;  /* 0x0000b40052307a23 */ /* 0x002ff20000010841 */
[----:B------:R1:W-:Y:S01]  /*162f0*/  MUFU.EX2 R165, R48 ;  /* 0x0000003000a57308 */ /* 0x0003e20000000800 */
[--C-:B--2---:R-:W-:Y:S01]  /*16300*/  FFMA.FTZ R56, R195, c[0x0][0x2d0], -R43.reuse ;  /* 0x0000b400c3387a23 */ /* 0x104fe2000001082b */
[----:B------:R-:W-:Y:S08]  /*16310*/  MOV R195, R138 ;  /* 0x0000008a00c37202 */ /* 0x000ff00000000f00 */
[----:B------:R2:W-:Y:S01]  /*16320*/  MUFU.EX2 R183, R56 ;  /* 0x0000003800b77308 */ /* 0x0005e20000000800 */
[----:B---3--:R-:W-:Y:S01]  /*16330*/  FFMA.FTZ R60, R197, c[0x0][0x2d0], -R64 ;  /* 0x0000b400c53c7a23 */ /* 0x008fe20000010840 */
[----:B------:R-:W-:Y:S08]  /*16340*/  MOV R197, R176 ;  /* 0x000000b000c57202 */ /* 0x000ff00000000f00 */
        /* <DEDUP_REMOVED lines=9> */
[-C--:B------:R-:W-:Y:S01]  /*163e0*/  HMMA.16816.F32 R124, R52, R50.reuse, R124 ;  /* 0x00000032347c723c */ /* 0x080fe2000000187c */
[----:B------:R-:W1:Y:S02]  /*163f0*/  LDSM.16.MT88.4 R52, [R216+0x1100] ;  /* 0x00110000d834783b */ /* 0x000e640000004200 */
[----:B------:R3:W2:Y:S01]  /*16400*/  MUFU.EX2 R179, R48 ;  /* 0x0000003000b37308 */ /* 0x0006a20000000800 */
[----:B-----5:R-:W-:Y:S04]  /*16410*/  F2FP.PACK_AB R49, R181, R182 ;  /* 0x000000b6b531723e */ /* 0x020fe800000000ff */
[----:B------:R-:W-:Y:S07]  /*16420*/  HMMA.16816.F32 R36, R44, R50, R36 ;  /* 0x000000322c24723c */ /* 0x000fee0000001824 */
[----:B------:R-:W-:Y:S02]  /*16430*/  F2FP.PACK_AB R44, R190, R252 ;  /* 0x000000fcbe2c723e */ /* 0x000fe400000000ff */
[----:B------:R-:W-:Y:S03]  /*16440*/  F2FP.PACK_AB R45, R166, R167 ;  /* 0x000000a7a62d723e */ /* 0x000fe600000000ff */
[----:B------:R-:W-:Y:S02]  /*16450*/  F2FP.PACK_AB R46, R188, R189 ;  /* 0x000000bdbc2e723e */ /* 0x000fe400000000ff */
[----:B------:R-:W-:Y:S02]  /*16460*/  F2FP.PACK_AB R47, R186, R187 ;  /* 0x000000bbba2f723e */ /* 0x000fe400000000ff */
[----:B------:R-:W-:Y:S01]  /*16470*/  F2FP.PACK_AB R50, R184, R185 ;  /* 0x000000b9b832723e */ /* 0x000fe200000000ff */
[--C-:B---3--:R-:W-:Y:S01]  /*16480*/  FFMA.FTZ R48, R198, c[0x0][0x2d0], -R43.reuse ;  /* 0x0000b400c6307a23 */ /* 0x108fe2000001082b */
[----:B--2---:R-:W-:Y:S03]  /*16490*/  F2FP.PACK_AB R51, R179, R180 ;  /* 0x000000b4b333723e */ /* 0x004fe600000000ff */
[-C--:B------:R-:W-:Y:S01]  /*164a0*/  HMMA.16816.F32 R4, R44, R56.reuse, R4 ;  /* 0x000000382c04723c */ /* 0x080fe20000001804 */
[----:B------:R2:W-:Y:S02]  /*164b0*/  MUFU.EX2 R178, R48 ;  /* 0x0000003000b27308 */ /* 0x0005e40000000800 */
[----:B------:R-:W-:Y:S02]  /*164c0*/  IMAD.MOV.U32 R198, RZ, RZ, R136 ;  /* 0x000000ffffc67224 */ /* 0x000fe400078e0088 */
[----:B--2---:R-:W-:Y:S01]  /*164d0*/  FFMA.FTZ R48, R196, c[0x0][0x2d0], -R64 ;  /* 0x0000b400c4307a23 */ /* 0x004fe20000010840 */
[----:B------:R-:W-:Y:S05]  /*164e0*/  MOV R196, R137 ;  /* 0x0000008900c47202 */ /* 0x000fea0000000f00 */
[----:B------:R2:W-:Y:S02]  /*164f0*/  MUFU.EX2 R177, R48 ;  /* 0x0000003000b17308 */ /* 0x0005e40000000800 */
[----:B--2---:R-:W-:Y:S07]  /*16500*/  F2FP.PACK_AB R48, R164, R165 ;  /* 0x000000a5a430723e */ /* 0x004fee00000000ff */
[C---:B------:R-:W-:Y:S07]  /*16510*/  HMMA.16816.F32 R8, R48.reuse, R56, R8 ;  /* 0x000000383008723c */ /* 0x040fee0000001808 */
[--C-:B------:R-:W-:Y:S01]  /*16520*/  FFMA.FTZ R56, R203, c[0x0][0x2d0], -R43.reuse ;  /* 0x0000b400cb387a23 */ /* 0x100fe2000001082b */
[-C--:B------:R-:W-:Y:S04]  /*16530*/  HMMA.16816.F32 R12, R48, R58.reuse, R12 ;  /* 0x0000003a300c723c */ /* 0x080fe8000000180c */
[----:B------:R-:W-:Y:S02]  /*16540*/  MOV R203, R175 ;  /* 0x000000af00cb7202 */ /* 0x000fe40000000f00 */
[----:B------:R2:W-:Y:S02]  /*16550*/  MUFU.EX2 R175, R56 ;  /* 0x0000003800af7308 */ /* 0x0005e40000000800 */
[C---:B------:R-:W-:Y:S08]  /*16560*/  HMMA.16816.F32 R16, R44.reuse, R58, R16 ;  /* 0x0000003a2c10723c */ /* 0x040ff00000001810 */
[-C--:B-1----:R-:W-:Y:S08]  /*16570*/  HMMA.16816.F32 R20, R44, R52.reuse, R20 ;  /* 0x000000342c14723c */ /* 0x082ff00000001814 */
[C---:B------:R-:W-:Y:S04]  /*16580*/  HMMA.16816.F32 R24, R48.reuse, R52, R24 ;  /* 0x000000343018723c */ /* 0x040fe80000001818 */
[----:B--2---:R-:W-:Y:S04]  /*16590*/  FFMA.FTZ R56, R204, c[0x0][0x2d0], -R43 ;  /* 0x0000b400cc387a23 */ /* 0x004fe8000001082b */
[-C--:B------:R-:W-:Y:S01]  /*165a0*/  HMMA.16816.F32 R28, R48, R54.reuse, R28 ;  /* 0x00000036301c723c */ /* 0x080fe2000000181c */
[----:B------:R1:W-:Y:S03]  /*165b0*/  MUFU.EX2 R174, R56 ;  /* 0x0000003800ae7308 */ /* 0x0003e60000000800 */
[----:B------:R-:W-:Y:S02]  /*165c0*/  FFMA.FTZ R52, R98, c[0x0][0x2d0], -R65 ;  /* 0x0000b40062347a23 */ /* 0x000fe40000010841 */
[----:B------:R-:W-:Y:S02]  /*165d0*/  IMAD.MOV.U32 R204, RZ, RZ, R142 ;  /* 0x000000ffffcc7224 */ /* 0x000fe400078e008e */
[C---:B------:R-:W-:Y:S03]  /*165e0*/  HMMA.16816.F32 R100, R44.reuse, R54, R100 ;  /* 0x000000362c64723c */ /* 0x040fe60000001864 */
[----:B------:R2:W-:Y:S01]  /*165f0*/  MUFU.EX2 R133, R52 ;  /* 0x0000003400857308 */ /* 0x0005e20000000800 */
[----:B------:R-:W-:Y:S04]  /*16600*/  IMAD.MOV.U32 R142, RZ, RZ, R135 ;  /* 0x000000ffff8e7224 */ /* 0x000fe800078e0087 */
[-C--:B------:R-:W-:Y:S08]  /*16610*/  HMMA.16816.F32 R32, R44, R60.reuse, R32 ;  /* 0x0000003c2c20723c */ /* 0x080ff00000001820 */
[C---:B------:R-:W-:Y:S04]  /*16620*/  HMMA.16816.F32 R104, R48.reuse, R60, R104 ;  /* 0x0000003c3068723c */ /* 0x040fe80000001868 */
[----:B-1----:R-:W-:Y:S01]  /*16630*/  FFMA.FTZ R56, R201, c[0x0][0x2d0], -R64 ;  /* 0x0000b400c9387a23 */ /* 0x002fe20000010840 */
[----:B------:R-:W-:Y:S02]  /*16640*/  MOV R201, R172 ;  /* 0x000000ac00c97202 */ /* 0x000fe40000000f00 */
[----:B------:R-:W-:Y:S01]  /*16650*/  FFMA.FTZ R60, R89, c[0x0][0x2d0], -R66 ;  /* 0x0000b400593c7a23 */ /* 0x000fe20000010842 */
[-C--:B------:R-:W-:Y:S01]  /*16660*/  HMMA.16816.F32 R108, R48, R62.reuse, R108 ;  /* 0x0000003e306c723c */ /* 0x080fe2000000186c */
[----:B------:R1:W-:Y:S03]  /*16670*/  MUFU.EX2 R172, R56 ;  /* 0x0000003800ac7308 */ /* 0x0003e60000000800 */
[--C-:B--2---:R-:W-:Y:S04]  /*16680*/  FFMA.FTZ R52, R99, c[0x0][0x2d0], -R65.reuse ;  /* 0x0000b40063347a23 */ /* 0x104fe80000010841 */
[C---:B------:R-:W-:Y:S03]  /*16690*/  HMMA.16816.F32 R112, R44.reuse, R62, R112 ;  /* 0x0000003e2c70723c */ /* 0x040fe60000001870 */
[----:B------:R2:W-:Y:S10]  /*166a0*/  MUFU.EX2 R135, R52 ;  /* 0x0000003400877308 */ /* 0x0005f40000000800 */
        /* <DEDUP_REMOVED lines=10> */
[----:B--2---:R-:W-:Y:S01]  /*16750*/  FFMA.FTZ R52, R200, c[0x0][0x2d0], -R65 ;  /* 0x0000b400c8347a23 */ /* 0x004fe20000010841 */
[----:B------:R-:W-:Y:S07]  /*16760*/  MOV R200, R131 ;  /* 0x0000008300c87202 */ /* 0x000fee0000000f00 */
[----:B------:R2:W5:Y:S01]  /*16770*/  MUFU.EX2 R134, R52 ;  /* 0x0000003400867308 */ /* 0x0005620000000800 */
[----:B---3--:R-:W-:Y:S02]  /*16780*/  FFMA.FTZ R60, R207, c[0x0][0x2d0], -R64 ;  /* 0x0000b400cf3c7a23 */ /* 0x008fe40000010840 */
[----:B------:R-:W-:Y:S02]  /*16790*/  IMAD.MOV.U32 R207, RZ, RZ, R69 ;  /* 0x000000ffffcf7224 */ /* 0x000fe400078e0045 */
[--C-:B--2---:R-:W-:Y:S01]  /*167a0*/  FFMA.FTZ R52, R205, c[0x0][0x2d0], -R43.reuse ;  /* 0x0000b400cd347a23 */ /* 0x104fe2000001082b */
[-C--:B-1----:R-:W-:Y:S01]  /*167b0*/  HMMA.16816.F32 R116, R44, R56.reuse, R116 ;  /* 0x000000382c74723c */ /* 0x082fe20000001874 */
[----:B------:R-:W2:Y:S03]  /*167c0*/  LDL.LU R205, [R1+0x10] ;  /* 0x0000100001cd7983 */ /* 0x000ea60000300800 */
[----:B------:R1:W-:Y:S04]  /*167d0*/  MUFU.EX2 R131, R52 ;  /* 0x0000003400837308 */ /* 0x0003e80000000800 */
[C---:B------:R-:W-:Y:S07]  /*167e0*/  HMMA.16816.F32 R120, R48.reuse, R56, R120 ;  /* 0x000000383078723c */ /* 0x040fee0000001878 */
[--C-:B------:R-:W-:Y:S01]  /*167f0*/  FFMA.FTZ R56, R93, c[0x0][0x2d0], -R66.reuse ;  /* 0x0000b4005d387a23 */ /* 0x100fe20000010842 */
[-C--:B------:R-:W-:Y:S01]  /*16800*/  HMMA.16816.F32 R124, R48, R58.reuse, R124 ;  /* 0x0000003a307c723c */ /* 0x080fe2000000187c */
[----:B------:R3:W-:Y:S06]  /*16810*/  MUFU.EX2 R93, R60 ;  /* 0x0000003c005d7308 */ /* 0x0007ec0000000800 */
[--C-:B------:R-:W-:Y:S01]  /*16820*/  FFMA.FTZ R48, R211, c[0x0][0x2d0], -R43.reuse ;  /* 0x0000b400d3307a23 */ /* 0x100fe2000001082b */
[----:B------:R-:W-:Y:S03]  /*16830*/  HMMA.16816.F32 R36, R44, R58, R36 ;  /* 0x0000003a2c24723c */ /* 0x000fe60000001824 */
[----:B------:R4:W-:Y:S01]  /*16840*/  MUFU.EX2 R95, R48 ;  /* 0x00000030005f7308 */ /* 0x0009e20000000800 */
[----:B-1----:R-:W-:Y:S01]  /*16850*/  FFMA.FTZ R52, R88, c[0x0][0x2d0], -R66 ;  /* 0x0000b40058347a23 */ /* 0x002fe20000010842 */
[----:B-----5:R-:W-:Y:S01]  /*16860*/  F2FP.PACK_AB R50, R134, R132 ;  /* 0x000000848632723e */ /* 0x020fe200000000ff */
[----:B------:R-:W-:Y:S01]  /*16870*/  IMAD.MOV.U32 R211, RZ, RZ, R142 ;  /* 0x000000ffffd37224 */ /* 0x000fe200078e008e */
[----:B------:R-:W-:Y:S02]  /*16880*/  F2FP.PACK_AB R44, R178, R183 ;  /* 0x000000b7b22c723e */ /* 0x000fe400000000ff */
[----:B------:R-:W-:Y:S03]  /*16890*/  F2FP.PACK_AB R45, R176, R177 ;  /* 0x000000b1b02d723e */ /* 0x000fe600000000ff */
[----:B------:R-:W-:Y:S01]  /*168a0*/  F2FP.PACK_AB R46, R174, R175 ;  /* 0x000000afae2e723e */ /* 0x000fe200000000ff */
[----:B------:R-:W1:Y:S01]  /*168b0*/  MUFU.EX2 R99, R52 ;  /* 0x0000003400637308 */ /* 0x000e620000000800 */
[----:B------:R-:W-:Y:S02]  /*168c0*/  F2FP.PACK_AB R47, R173, R172 ;  /* 0x000000acad2f723e */ /* 0x000fe400000000ff */
[----:B------:R-:W-:Y:S01]  /*168d0*/  MOV R142, R68 ;  /* 0x00000044008e7202 */ /* 0x000fe20000000f00 */
[----:B---3--:R-:W-:Y:S06]  /*168e0*/  LDSM.16.MT88.4 R60, [R214+0x1900] ;  /* 0x00190000d63c783b */ /* 0x008fec0000004200 */
[----:B------:R3:W5:Y:S01]  /*168f0*/  MUFU.EX2 R96, R56 ;  /* 0x0000003800607308 */ /* 0x0007620000000800 */
[--C-:B----4-:R-:W-:Y:S02]  /*16900*/  FFMA.FTZ R48, R206, c[0x0][0x2d0], -R64.reuse ;  /* 0x0000b400ce307a23 */ /* 0x110fe40000010840 */
[----:B------:R-:W4:Y:S07]  /*16910*/  LDL.LU R206, [R1+0xc] ;  /* 0x00000c0001ce7983 */ /* 0x000f2e0000300800 */
[----:B------:R5:W-:Y:S01]  /*16920*/  MUFU.EX2 R89, R48 ;  /* 0x0000003000597308 */ /* 0x000be20000000800 */
[----:B------:R-:W4:Y:S01]  /*16930*/  LDL.LU R141, [R1+0x8] ;  /* 0x00000800018d7983 */ /* 0x000f220000300800 */
[----:B-1----:R-:W-:Y:S03]  /*16940*/  F2FP.PACK_AB R49, R98, R99 ;  /* 0x000000636231723e */ /* 0x002fe600000000ff */
[----:B------:R-:W1:Y:S08]  /*16950*/  LDSM.16.MT88.4 R52, [R213+0x1900] ;  /* 0x00190000d534783b */ /* 0x000e700000004200 */
[----:B---3--:R-:W3:Y:S01]  /*16960*/  LDSM.16.MT88.4 R56, [R216+0x1900] ;  /* 0x00190000d838783b */ /* 0x008ee20000004200 */
[----:B-----5:R-:W-:Y:S02]  /*16970*/  F2FP.PACK_AB R51, R96, R97 ;  /* 0x000000616033723e */ /* 0x020fe400000000ff */
[----:B------:R-:W-:Y:S01]  /*16980*/  F2FP.PACK_AB R48, R135, R133 ;  /* 0x000000858730723e */ /* 0x000fe200000000ff */
[-C--:B-1----:R-:W-:Y:S08]  /*16990*/  HMMA.16816.F32 R4, R44, R52.reuse, R4 ;  /* 0x000000342c04723c */ /* 0x082ff00000001804 */
[C---:B------:R-:W-:Y:S07]  /*169a0*/  HMMA.16816.F32 R8, R48.reuse, R52, R8 ;  /* 0x000000343008723c */ /* 0x040fee0000001808 */
[--C-:B------:R-:W-:Y:S01]  /*169b0*/  FFMA.FTZ R52, R234, c[0x0][0x2d0], -R43.reuse ;  /* 0x0000b400ea347a23 */ /* 0x100fe2000001082b */
[-C--:B------:R-:W-:Y:S03]  /*169c0*/  HMMA.16816.F32 R12, R48, R54.reuse, R12 ;  /* 0x00000036300c723c */ /* 0x080fe6000000180c */
[----:B------:R1:W-:Y:S05]  /*169d0*/  MUFU.EX2 R88, R52 ;  /* 0x0000003400587308 */ /* 0x0003ea0000000800 */
[C---:B------:R-:W-:Y:S08]  /*169e0*/  HMMA.16816.F32 R16, R44.reuse, R54, R16 ;  /* 0x000000362c10723c */ /* 0x040ff00000001810 */
[-C--:B---3--:R-:W-:Y:S08]  /*169f0*/  HMMA.16816.F32 R20, R44, R56.reuse, R20 ;  /* 0x000000382c14723c */ /* 0x088ff00000001814 */
        /* <DEDUP_REMOVED lines=21> */
[----:B-----5:R-:W-:Y:S09]  /*16b50*/  FFMA.FTZ R60, R78, c[0x0][0x2d0], -R66 ;  /* 0x0000b4004e3c7a23 */ /* 0x020ff20000010842 */
[----:B------:R5:W-:Y:S01]  /*16b60*/  MUFU.EX2 R68, R60 ;  /* 0x0000003c00447308 */ /* 0x000be20000000800 */
[----:B-1----:R-:W-:Y:S09]  /*16b70*/  FFMA.FTZ R52, R208, c[0x0][0x2d0], -R65 ;  /* 0x0000b400d0347a23 */ /* 0x002ff20000010841 */
        /* <DEDUP_REMOVED lines=9> */
[----:B--2---:R-:W-:Y:S07]  /*16c10*/  FFMA.FTZ R2, R2, R205, R211 ;  /* 0x000000cd02027223 */ /* 0x004fee00000100d3 */
[----:B---3--:R-:W2:Y:S01]  /*16c20*/  LDSM.16.MT88.4 R56, [R213+0x2100] ;  /* 0x00210000d538783b */ /* 0x008ea20000004200 */
[----:B------:R-:W-:Y:S01]  /*16c30*/  FADD.FTZ R2, R202, R2 ;  /* 0x00000002ca027221 */ /* 0x000fe20000010000 */
[-C--:B-1----:R-:W-:Y:S08]  /*16c40*/  HMMA.16816.F32 R116, R44, R52.reuse, R116 ;  /* 0x000000342c74723c */ /* 0x082ff00000001874 */
[C---:B------:R-:W-:Y:S07]  /*16c50*/  HMMA.16816.F32 R120, R48.reuse, R52, R120 ;  /* 0x000000343078723c */ /* 0x040fee0000001878 */
[----:B------:R-:W-:Y:S01]  /*16c60*/  FFMA.FTZ R52, R79, c[0x0][0x2d0], -R66 ;  /* 0x0000b4004f347a23 */ /* 0x000fe20000010842 */
[-C--:B------:R-:W-:Y:S03]  /*16c70*/  HMMA.16816.F32 R124, R48, R54.reuse, R124 ;  /* 0x00000036307c723c */ /* 0x080fe6000000187c */
[----:B------:R1:W3:Y:S04]  /*16c80*/  MUFU.EX2 R67, R52 ;  /* 0x0000003400437308 */ /* 0x0002e80000000800 */
[----:B------:R-:W-:Y:S01]  /*16c90*/  FFMA.FTZ R48, R240, c[0x0][0x2d0], -R43 ;  /* 0x0000b400f0307a23 */ /* 0x000fe2000001082b */
[----:B------:R-:W-:Y:S04]  /*16ca0*/  HMMA.16816.F32 R36, R44, R54, R36 ;  /* 0x000000362c24723c */ /* 0x000fe80000001824 */
[----:B------:R-:W-:Y:S01]  /*16cb0*/  F2FP.PACK_AB R50, R82, R84 ;  /* 0x000000545232723e */ /* 0x000fe200000000ff */
[----:B------:R5:W5:Y:S01]  /*16cc0*/  MUFU.EX2 R76, R48 ;  /* 0x00000030004c7308 */ /* 0x000b620000000800 */
[----:B------:R-:W-:Y:S02]  /*16cd0*/  F2FP.PACK_AB R49, R77, R80 ;  /* 0x000000504d31723e */ /* 0x000fe400000000ff */
[----:B------:R-:W-:Y:S04]  /*16ce0*/  F2FP.PACK_AB R44, R95, R131 ;  /* 0x000000835f2c723e */ /* 0x000fe800000000ff */
[----:B------:R-:W-:Y:S02]  /*16cf0*/  F2FP.PACK_AB R45, R93, R89 ;  /* 0x000000595d2d723e */ /* 0x000fe400000000ff */
[----:B------:R-:W-:Y:S02]  /*16d00*/  F2FP.PACK_AB R46, R92, R88 ;  /* 0x000000585c2e723e */ /* 0x000fe400000000ff */
[----:B------:R-:W-:Y:S01]  /*16d10*/  F2FP.PACK_AB R47, R87, R86 ;  /* 0x00000056572f723e */ /* 0x000fe200000000ff */
[----:B-1----:R-:W1:Y:S01]  /*16d20*/  LDSM.16.MT88.4 R52, [R216+0x2100] ;  /* 0x00210000d834783b */ /* 0x002e620000004200 */
[----:B---3--:R-:W-:Y:S01]  /*16d30*/  F2FP.PACK_AB R51, R67, R68 ;  /* 0x000000444333723e */ /* 0x008fe200000000ff */
[----:B----4-:R-:W-:Y:S04]  /*16d40*/  FFMA.FTZ R40, R40, R206, R207 ;  /* 0x000000ce28287223 */ /* 0x010fe800000100cf */
[-C--:B--2---:R-:W-:Y:S03]  /*16d50*/  HMMA.16816.F32 R4, R44, R56.reuse, R4 ;  /* 0x000000382c04723c */ /* 0x084fe60000001804 */
[----:B------:R-:W-:Y:S02]  /*16d60*/  FFMA.FTZ R41, R41, R141, R142 ;  /* 0x0000008d29297223 */ /* 0x000fe4000001008e */
[--C-:B-----5:R-:W-:Y:S01]  /*16d70*/  FFMA.FTZ R48, R237, c[0x0][0x2d0], -R64.reuse ;  /* 0x0000b400ed307a23 */ /* 0x120fe20000010840 */
[----:B------:R-:W-:Y:S03]  /*16d80*/  F2FP.PACK_AB R168, R76, R81 ;  /* 0x000000514ca8723e */ /* 0x000fe600000000ff */
[----:B------:R2:W3:Y:S03]  /*16d90*/  MUFU.EX2 R75, R48 ;  /* 0x00000030004b7308 */ /* 0x0004e60000000800 */
        /* <DEDUP_REMOVED lines=47> */
[----:B------:R-:W-:Y:S06]  /*17090*/  FFMA.FTZ R66, R42, c[0x0][0x2d0], -R66 ;  /* 0x0000b4002a427a23 */ /* 0x000fec0000010842 */
[----:B------:R-:W-:Y:S10]  /*170a0*/  MUFU.EX2 R43, R43 ;  /* 0x0000002b002b7308 */ /* 0x000ff40000000800 */
[----:B------:R-:W2:Y:S02]  /*170b0*/  MUFU.EX2 R66, R66 ;  /* 0x0000004200427308 */ /* 0x000ea40000000800 */
[----:B--2---:R-:W-:Y:S07]  /*170c0*/  F2FP.PACK_AB R47, R66, R43 ;  /* 0x0000002b422f723e */ /* 0x004fee00000000ff */
        /* <DEDUP_REMOVED lines=8> */
[----:B------:R-:W-:Y:S02]  /*17150*/  FFMA.FTZ R12, R0, R152, R153 ;  /* 0x00000098000c7223 */ /* 0x000fe40000010099 */
        /* <DEDUP_REMOVED lines=110> */
.L_x_1019:
[----:B-1----:R-:W3:Y:S04]  /*17840*/  LDL.LU R0, [R1+0x8] ;  /* 0x0000080001007983 */ /* 0x002ee80000300800 */
[----:B--2---:R-:W2:Y:S04]  /*17850*/  LDL.LU R4, [R1+0xc] ;  /* 0x00000c0001047983 */ /* 0x004ea80000300800 */
[----:B------:R-:W4:Y:S04]  /*17860*/  LDL.LU R9, [R1+0x10] ;  /* 0x0000100001097983 */ /* 0x000f280000300800 */
[----:B------:R-:W5:Y:S01]  /*17870*/  LDL.LU R2, [R1+0x14] ;  /* 0x0000140001027983 */ /* 0x000f620000300800 */
        /* <DEDUP_REMOVED lines=8> */
[----:B-----5:R-:W4:Y:S01]  /*17900*/  SHFL.BFLY PT, R8, R2, 0x2, 0x1f ;  /* 0x0c401f0002087f89 */ /* 0x020f2200000e0000 */
        /* <DEDUP_REMOVED lines=108> */
.L_x_961:
        /* <DEDUP_REMOVED lines=122> */
.L_x_1038:
        /* <DEDUP_REMOVED lines=184> */
.L_x_1037:
        /* <DEDUP_REMOVED lines=19> */
.L_x_1039:
        /* <DEDUP_REMOVED lines=42> */
.L_x_1041:
[----:B------:R-:W-:Y:S05]  /*196c0*/  BSYNC B0 ;  /* 0x0000000000007941 */ /* 0x000fea0003800000 */
.L_x_1040:
        /* <DEDUP_REMOVED lines=103> */
.L_x_1042:
        /* <DEDUP_REMOVED lines=12> */
.L_x_1485:


//--------------------- .text._ZN7cutlass13device_kernelIN5flash19enable_sm80_to_sm89INS1_16FlashAttnFwdSm80INS1_25CollectiveMainloopFwdSm80ILi4ELi1ELb0EN4cute5tupleIJNS5_1CILi128EEENS7_ILi96EEENS7_ILi64EEEEEELi64ENS_6half_tEfNS_4arch4Sm80ELb0ELb1ELb0ELb1ELb0ELb1ELb1ELb0EEENS1_21CollectiveEpilogueFwdINS6_IJS8_SA_S9_EEENS6_IJNS7_ILi1EEESI_SI_EEESC_SE_Li128ELb1ELb1ELb0ELb0EEENS1_19SingleTileSchedulerILb1ELb0ELb1ELi128EEEEEEEEEvNT_6ParamsE --------------------------
	.section	.text._ZN7cutlass13device_kernelIN5flash19enable_sm80_to_sm89INS1_16FlashAttnFwdSm80INS1_25CollectiveMainloopFwdSm80ILi4ELi1ELb0EN4cute5tupleIJNS5_1CILi128EEENS7_ILi96EEENS7_ILi64EEEEEELi64ENS_6half_tEfNS_4arch4Sm80ELb0ELb1ELb0ELb1ELb0ELb1ELb1ELb0EEENS1_21CollectiveEpilogueFwdINS6_IJS8_SA_S9_EEENS6_IJNS7_ILi1EEESI_SI_EEESC_SE_Li128ELb1ELb1ELb0ELb0EEENS1_19SingleTileSchedulerILb1ELb0ELb1ELi128EEEEEEEEEvNT_6ParamsE,"ax",@progbits
	.sectioninfo	@"SHI_REGISTERS=255"
	.align	128
.text._ZN7cutlass13device_kernelIN5flash19enable_sm80_to_sm89INS1_16FlashAttnFwdSm80INS1_25CollectiveMainloopFwdSm80ILi4ELi1ELb0EN4cute5tupleIJNS5_1CILi128EEENS7_ILi96EEENS7_ILi64EEEEEELi64ENS_6half_tEfNS_4arch4Sm80ELb0ELb1ELb0ELb1ELb0ELb1ELb1ELb0EEENS1_21CollectiveEpilogueFwdINS6_IJS8_SA_S9_EEENS6_IJNS7_ILi1EEESI_SI_EEESC_SE_Li128ELb1ELb1ELb0ELb0EEENS1_19SingleTileSchedulerILb1ELb0ELb1ELi128EEEEEEEEEvNT_6ParamsE:
        .type           _ZN7cutlass13device_kernelIN5flash19enable_sm80_to_sm89INS1_16FlashAttnFwdSm80INS1_25CollectiveMainloopFwdSm80ILi4ELi1ELb0EN4cute5tupleIJNS5_1CILi128EEENS7_ILi96EEENS7_ILi64EEEEEELi64ENS_6half_tEfNS_4arch4Sm80ELb0ELb1ELb0ELb1ELb0ELb1ELb1ELb0EEENS1_21CollectiveEpilogueFwdINS6_IJS8_SA_S9_EEENS6_IJNS7_ILi1EEESI_SI_EEESC_SE_Li128ELb1ELb1ELb0ELb0EEENS1_19SingleTileSchedulerILb1ELb0ELb1ELi128EEEEEEEEEvNT_6ParamsE,@function
        .size           _ZN7cutlass13device_kernelIN5flash19enable_sm80_to_sm89INS1_16FlashAttnFwdSm80INS1_25CollectiveMainloopFwdSm80ILi4ELi1ELb0EN4cute5tupleIJNS5_1CILi128EEENS7_ILi96EEENS7_ILi64EEEEEELi64ENS_6half_tEfNS_4arch4Sm80ELb0ELb1ELb0ELb1ELb0ELb1ELb1ELb0EEENS1_21CollectiveEpilogueFwdINS6_IJS8_SA_S9_EEENS6_IJNS7_ILi1EEESI_SI_EEESC_SE_Li128ELb1ELb1ELb0ELb0EEENS1_19SingleTileSchedulerILb1ELb0ELb1ELi128EEEEEEEEEvNT_6ParamsE,(.L_x_1486 - _ZN7cutlass13device_kernelIN5flash19enable_sm80_to_sm89INS1_16FlashAttnFwdSm80INS1_25CollectiveMainloopFwdSm80ILi4ELi1ELb0EN4cute5tupleIJNS5_1CILi128EEENS7_ILi96EEENS7_ILi64EEEEEELi64ENS_6half_tEfNS_4arch4Sm80ELb0ELb1ELb0ELb1ELb0ELb1ELb1ELb0EEENS1_21CollectiveEpilogueFwdINS6_IJS8_SA_S9_EEENS6_IJNS7_ILi1EEESI_SI_EEESC_SE_Li128ELb1ELb1ELb0ELb0EEENS1_19SingleTileSchedulerILb1ELb0ELb1ELi128EEEEEEEEEvNT_6ParamsE)
        .other          _ZN7cutlass13device_kernelIN5flash19enable_sm80_to_sm89INS1_16FlashAttnFwdSm80INS1_25CollectiveMainloopFwdSm80ILi4ELi1ELb0EN4cute5tupleIJNS5_1CILi128EEENS7_ILi96EEENS7_ILi64EEEEEELi64ENS_6half_tEfNS_4arch4Sm80ELb0ELb1ELb0ELb1ELb0ELb1ELb1ELb0EEENS1_21CollectiveEpilogueFwdINS6_IJS8_SA_S9_EEENS6_IJNS7_ILi1EEESI_SI_EEESC_SE_Li128ELb1ELb1ELb0ELb0EEENS1_19SingleTileSchedulerILb1ELb0ELb1ELi128EEEEEEEEEvNT_6ParamsE,@"STO_CUDA_ENTRY STV_DEFAULT"
_ZN7cutlass13device_kernelIN5flash19enable_sm80_to_sm89INS1_16FlashAttnFwdSm80INS1_25CollectiveMainloopFwdSm80ILi4ELi1ELb0EN4cute5tupleIJNS5_1CILi128EEENS7_ILi96EEENS7_ILi64EEEEEELi64ENS_6half_tEfNS_4arch4Sm80ELb0ELb1ELb0ELb1ELb0ELb1ELb1ELb0EEENS1_21CollectiveEpilogueFwdINS6_IJS8_SA_S9_EEENS6_IJNS7_ILi1EEESI_SI_EEESC_SE_Li128ELb1ELb1ELb0ELb0EEENS1_19SingleTileSchedulerILb1ELb0ELb1ELi128EEEEEEEEEvNT_6ParamsE:
        /* <DEDUP_REMOVED lines=17> */
.L_x_1044:
        /* <DEDUP_REMOVED lines=8> */
.L_x_1046:
[----:B------:R-:W-:-:S04]  /*0190*/  MOV R0, c[0x0][0x54c] ;  /* 0x0001530000007a02 */ /* 0x000fc80000000f00 */
.L_x_1045:
[----:B------:R-:W-:Y:S01]  /*01a0*/  USHF.L.U32 UR4, UR4, 0x7, URZ ;  /* 0x0000000704047899 */ /* 0x000fe2000800063f */
[----:B-----5:R-:W-:-:S05]  /*01b0*/  IMAD R0, R0, c[0x0][0x548], RZ ;  /* 0x0001520000007a24 */ /* 0x020fca00078e02ff */
[----:B------:R-:W-:-:S04]  /*01c0*/  MOV R12, UR4 ;  /* 0x00000004000c7c02 */ /* 0x000fc80008000f00 */
[----:B------:R-:W-:-:S04]  /*01d0*/  ISETP.GE.AND P0, PT, R12, R0, PT ;  /* 0x000000000c00720c */ /* 0x000fc80003f06270 */
[----:B------:R-:W-:-:S05]  /*01e0*/  SEL R0, R5, 0xffffffff, !P0 ;  /* 0xffffffff05007807 */ /* 0x000fca0004000000 */
[----:B------:R2:W-:Y:S01]  /*01f0*/  STL [R1+0x64], R0 ;  /* 0x0000640001007387 */ /* 0x0005e20000100800 */
[----:B------:R-:W-:Y:S05]  /*0200*/  BRA `(.L_x_1047) ;  /* 0x0000014000007947 */ /* 0x000fea0003800000 */
.L_x_1043:
[----:B------:R-:W-:-:S04]  /*0210*/  ISETP.NE.U32.AND P0, PT, RZ, c[0x0][0x568], PT ;  /* 0x00015a00ff007a0c */ /* 0x000fc80003f05070 */
[----:B------:R-:W-:-:S13]  /*0220*/  ISETP.NE.AND.EX P0, PT, RZ, c[0x0][0x56c], PT, P0 ;  /* 0x00015b00ff007a0c */ /* 0x000fda0003f05300 */
[----:B------:R-:W-:Y:S05]  /*0230*/  @!P0 BRA `(.L_x_1048) ;  /* 0x0000002000008947 */ /* 0x000fea0003800000 */
[----:B------:R1:W5:Y:S01]  /*0240*/  LDG.E R0, [R2.64] ;  /* 0x0000000802007981 */ /* 0x000362000c1e1900 */
[----:B------:R-:W-:Y:S05]  /*0250*/  BRA `(.L_x_1049) ;  /* 0x0000009000007947 */ /* 0x000fea0003800000 */
.L_x_1048:
        /* <DEDUP_REMOVED lines=8> */
.L_x_1050:
[----:B------:R-:W-:-:S04]  /*02e0*/  MOV R0, c[0x0][0x54c] ;  /* 0x0001530000007a02 */ /* 0x000fc80000000f00 */
.L_x_1049:
[----:B------:R-:W-:Y:S01]  /*02f0*/  USHF.L.U32 UR4, UR4, 0x7, URZ ;  /* 0x0000000704047899 */ /* 0x000fe2000800063f */
[----:B-----5:R-:W-:-:S05]  /*0300*/  IMAD R0, R0, c[0x0][0x548], RZ ;  /* 0x0001520000007a24 */ /* 0x020fca00078e02ff */
[----:B------:R-:W-:-:S04]  /*0310*/  MOV R12, UR4 ;  /* 0x00000004000c7c02 */ /* 0x000fc80008000f00 */
[----:B------:R-:W-:-:S04]  /*0320*/  ISETP.GE.AND P0, PT, R12, R0, PT ;  /* 0x000000000c00720c */ /* 0x000fc80003f06270 */
[----:B------:R-:W-:-:S05]  /*0330*/  SEL R0, R5, 0xffffffff, !P0 ;  /* 0xffffffff05007807 */ /* 0x000fca0004000000 */
[----:B------:R2:W-:Y:S04]  /*0340*/  STL [R1+0x64], R0 ;  /* 0x0000640001007387 */ /* 0x0005e80000100800 */
.L_x_1047:
        /* <DEDUP_REMOVED lines=39> */
.L_x_1051:
[----:B---3--:R-:W-:-:S04]  /*05c0*/  ISETP.NE.U32.AND P0, PT, RZ, c[0x0][0x368], PT ;  /* 0x0000da00ff007a0c */ /* 0x008fc80003f05070 */
[----:B------:R-:W-:-:S13]  /*05d0*/  ISETP.NE.AND.EX P0, PT, RZ, c[0x0][0x36c], PT, P0 ;  /* 0x0000db00ff007a0c */ /* 0x000fda0003f05300 */
[----:B------:R-:W-:Y:S05]  /*05e0*/  @!P0 BRA `(.L_x_1052) ;  /* 0x0000003000008947 */ /* 0x000fea0003800000 */
[----:B------:R-:W-:-:S05]  /*05f0*/  IMAD.WIDE R4, R15, R14, c[0x0][0x368] ;  /* 0x0000da000f047625 */ /* 0x000fca00078e020e */
[----:B------:R2:W5:Y:S01]  /*0600*/  LDG.E R10, [R4.64] ;  /* 0x00000008040a7981 */ /* 0x000562000c1e1900 */
[----:B------:R-:W-:Y:S05]  /*0610*/  BRA `(.L_x_1053) ;  /* 0x0000004000007947 */ /* 0x000fea0003800000 */
.L_x_1052:
[----:B------:R-:W-:Y:S05]  /*0620*/  @!P4 BRA `(.L_x_1053) ;  /* 0x000000300000c947 */ /* 0x000fea0003800000 */
[----:B------:R2:W3:Y:S04]  /*0630*/  LDG.E R6, [R4.64] ;  /* 0x0000000804067981 */ /* 0x0004e8000c1e1900 */
[----:B--2---:R-:W3:Y:S02]  /*0640*/  LDG.E R4, [R4.64+0x4] ;  /* 0x0000040804047981 */ /* 0x004ee4000c1e1900 */
[----:B---3--:R-:W-:Y:S02]  /*0650*/  IADD3 R10, -R6, R4, RZ ;  /* 0x00000004060a7210 */ /* 0x008fe40007ffe1ff */
.L_x_1053:
        /* <DEDUP_REMOVED lines=37> */
.L_x_1055:
[----:B------:R-:W-:-:S13]  /*08b0*/  ISETP.NE.AND P0, PT, R7, 0x1, PT ;  /* 0x000000010700780c */ /* 0x000fda0003f05270 */
[----:B------:R-:W-:-:S05]  /*08c0*/  @P0 IMAD.HI.U32 R2, R3, c[0x0][0x330], RZ ;  /* 0x0000cc0003020a27 */ /* 0x000fca00078e00ff */
[----:B------:R-:W-:-:S05]  /*08d0*/  @P0 SHF.R.U32.HI R3, RZ, c[0x0][0x334], R2 ;  /* 0x0000cd00ff030a19 */ /* 0x000fca0000011602 */
.L_x_1056:
[----:B------:R-:W-:-:S05]  /*08e0*/  IMAD R3, R3, R7, c[0x0][0x32c] ;  /* 0x0000cb0003037624 */ /* 0x000fca00078e0207 */
[----:B------:R-:W-:Y:S02]  /*08f0*/  IMNMX R5, R5, R3, PT ;  /* 0x0000000305057217 */ /* 0x000fe40003800200 */
.L_x_1054:
        /* <DEDUP_REMOVED lines=20> */
.L_x_1058:
[----:B------:R-:W-:-:S13]  /*0a40*/  ISETP.NE.AND P0, PT, R7, 0x1, PT ;  /* 0x000000010700780c */ /* 0x000fda0003f05270 */
[----:B------:R-:W-:-:S05]  /*0a50*/  @P0 IMAD.HI.U32 R3, R2, c[0x0][0x330], RZ ;  /* 0x0000cc0002030a27 */ /* 0x000fca00078e00ff */
[----:B------:R-:W-:-:S05]  /*0a60*/  @P0 SHF.R.U32.HI R2, RZ, c[0x0][0x334], R3 ;  /* 0x0000cd00ff020a19 */ /* 0x000fca0000011603 */
.L_x_1059:
[----:B------:R-:W-:-:S05]  /*0a70*/  IMAD R2, R2, c[0x0][0x32c], RZ ;  /* 0x0000cb0002027a24 */ /* 0x000fca00078e02ff */
[----:B------:R-:W-:-:S04]  /*0a80*/  IMNMX R4, R4, R2, !PT ;  /* 0x0000000204047217 */ /* 0x000fc80007800200 */
.L_x_1057:
        /* <DEDUP_REMOVED lines=341> */
.L_x_1095:
        /* <DEDUP_REMOVED lines=50> */
.L_x_1065:
[----:B------:R-:W-:Y:S05]  /*2300*/  BSYNC B0 ;  /* 0x0000000000007941 */ /* 0x000fea0003800000 */
.L_x_1064:
        /* <DEDUP_REMOVED lines=39> */
.L_x_1067:
[----:B------:R-:W-:Y:S05]  /*2580*/  BSYNC B0 ;  /* 0x0000000000007941 */ /* 0x000fea0003800000 */
.L_x_1066:
        /* <DEDUP_REMOVED lines=37> */
.L_x_1069:
[----:B------:R-:W-:Y:S05]  /*27e0*/  BSYNC B0 ;  /* 0x0000000000007941 */ /* 0x000fea0003800000 */
.L_x_1068:
        /* <DEDUP_REMOVED lines=76> */
.L_x_1073:
[----:B------:R-:W-:Y:S05]  /*2cb0*/  BSYNC B0 ;  /* 0x0000000000007941 */ /* 0x000fea0003800000 */
.L_x_1072:
        /* <DEDUP_REMOVED lines=59> */
.L_x_1071:
[----:B------:R-:W-:Y:S05]  /*3070*/  BSYNC B1 ;  /* 0x0000000000017941 */ /* 0x000fea0003800000 */
.L_x_1070:
        /* <DEDUP_REMOVED lines=64> */
.L_x_1077:
[----:B------:R-:W-:Y:S05]  /*3480*/  BSYNC B0 ;  /* 0x0000000000007941 */ /* 0x000fea0003800000 */
.L_x_1076:
        /* <DEDUP_REMOVED lines=59> */
.L_x_1075:
[----:B------:R-:W-:Y:S05]  /*3840*/  BSYNC B1 ;  /* 0x0000000000017941 */ /* 0x000fea0003800000 */
.L_x_1074:
        /* <DEDUP_REMOVED lines=62> */
.L_x_1080:
[----:B------:R-:W-:Y:S05]  /*3c30*/  BSYNC B0 ;  /* 0x0000000000007941 */ /* 0x000fea0003800000 */
.L_x_1079:
        /* <DEDUP_REMOVED lines=59> */
.L_x_1063:
        /* <DEDUP_REMOVED lines=196> */
.L_x_1082:
[----:B------:R-:W-:Y:S05]  /*4c30*/  BSYNC B0 ;  /* 0x0000000000007941 */ /* 0x000fea0003800000 */
.L_x_1081:
        /* <DEDUP_REMOVED lines=115> */
.L_x_1084:
[----:B------:R-:W-:Y:S05]  /*5370*/  BSYNC B0 ;  /* 0x0000000000007941 */ /* 0x000fea0003800000 */
.L_x_1083:
        /* <DEDUP_REMOVED lines=116> */
.L_x_1062:
        /* <DEDUP_REMOVED lines=22> */
.L_x_1086:
[----:B------:R-:W-:Y:S05]  /*5c20*/  BSYNC B0 ;  /* 0x0000000000007941 */ /* 0x000fea0003800000 */
.L_x_1085:
        /* <DEDUP_REMOVED lines=20> */
.L_x_1088:
[----:B------:R-:W-:Y:S05]  /*5d70*/  BSYNC B0 ;  /* 0x0000000000007941 */ /* 0x000fea0003800000 */
.L_x_1087:
        /* <DEDUP_REMOVED lines=19> */
.L_x_1078:
[----:B------:R-:W-:Y:S05]  /*5eb0*/  BSYNC B2 ;  /* 0x0000000000027941 */ /* 0x000fea0003800000 */
.L_x_1061:
        /* <DEDUP_REMOVED lines=108> */
.L_x_1090:
[----:B-1----:R-:W-:Y:S05]  /*6580*/  BSYNC B0 ;  /* 0x0000000000007941 */ /* 0x002fea0003800000 */
.L_x_1089:
        /* <DEDUP_REMOVED lines=21> */
.L_x_1092:
[----:B------:R-:W-:Y:S05]  /*66e0*/  BSYNC B0 ;  /* 0x0000000000007941 */ /* 0x000fea0003800000 */
.L_x_1091:
        /* <DEDUP_REMOVED lines=21> */
.L_x_1094:
[----:B------:R-:W-:Y:S05]  /*6840*/  BSYNC B0 ;  /* 0x0000000000007941 */ /* 0x000fea0003800000 */
.L_x_1093:
        /* <DEDUP_REMOVED lines=33> */
.L_x_1060:
        /* <DEDUP_REMOVED lines=21> */
.L_x_1097:
[----:B------:R-:W-:-:S13]  /*6bb0*/  ISETP.NE.AND P0, PT, R4, 0x1, PT ;  /* 0x000000010400780c */ /* 0x000fda0003f05270 */
[----:B------:R-:W-:-:S05]  /*6bc0*/  @P0 IMAD.HI.U32 R0, R2, c[0x0][0x330], RZ ;  /* 0x0000cc0002000a27 */ /* 0x000fca00078e00ff */
[----:B------:R-:W-:-:S05]  /*6bd0*/  @P0 SHF.R.U32.HI R2, RZ, c[0x0][0x334], R0 ;  /* 0x0000cd00ff020a19 */ /* 0x000fca0000011600 */
.L_x_1098:
[----:B------:R-:W-:-:S05]  /*6be0*/  IMAD R2, R2, R4, c[0x0][0x32c] ;  /* 0x0000cb0002027624 */ /* 0x000fca00078e0204 */
[----:B------:R-:W-:-:S03]  /*6bf0*/  IMNMX R3, R3, R2, PT ;  /* 0x0000000203037217 */ /* 0x000fc60003800200 */
.L_x_1096:
        /* <DEDUP_REMOVED lines=21> */
.L_x_1100:
[----:B------:R-:W-:-:S04]  /*6d50*/  MOV R2, c[0x0][0x32c] ;  /* 0x0000cb0000027a02 */ /* 0x000fc80000000f00 */
[----:B------:R-:W-:-:S13]  /*6d60*/  ISETP.NE.AND P0, PT, R2, 0x1, PT ;  /* 0x000000010200780c */ /* 0x000fda0003f05270 */
[----:B------:R-:W-:-:S05]  /*6d70*/  @P0 IMAD.HI.U32 R2, R0, c[0x0][0x330], RZ ;  /* 0x0000cc0000020a27 */ /* 0x000fca00078e00ff */
[----:B------:R-:W-:-:S05]  /*6d80*/  @P0 SHF.R.U32.HI R0, RZ, c[0x0][0x334], R2 ;  /* 0x0000cd00ff000a19 */ /* 0x000fca0000011602 */
.L_x_1101:
[----:B------:R-:W-:-:S05]  /*6d90*/  IMAD R0, R0, c[0x0][0x32c], RZ ;  /* 0x0000cb0000007a24 */ /* 0x000fca00078e02ff */
[----:B------:R-:W-:-:S05]  /*6da0*/  IMNMX R3, R3, R0, !PT ;  /* 0x0000000003037217 */ /* 0x000fca0007800200 */
.L_x_1099:
        /* <DEDUP_REMOVED lines=110> */
[C---:B------:R-:W-:Y:S01]  /*7490*/  IMAD R13, R5.reuse, c[0x0][0x1e4], R6 ;  /* 0x00007900050d7a24 */ /* 0x040fe200078e0206 */
        /* <DEDUP_REMOVED lines=69> */
.L_x_1104:
[----:B--2-4-:R-:W-:Y:S05]  /*78f0*/  BSYNC B0 ;  /* 0x0000000000007941 */ /* 0x014fea0003800000 */
.L_x_1103:
        /* <DEDUP_REMOVED lines=11> */
.L_x_1106:
[----:B------:R-:W-:Y:S05]  /*79b0*/  BSYNC B0 ;  /* 0x0000000000007941 */ /* 0x000fea0003800000 */
.L_x_1105:
        /* <DEDUP_REMOVED lines=11> */
.L_x_1108:
[----:B------:R-:W-:Y:S05]  /*7a70*/  BSYNC B0 ;  /* 0x0000000000007941 */ /* 0x000fea0003800000 */
.L_x_1107:
        /* <DEDUP_REMOVED lines=11> */
.L_x_1110:
[----:B------:R-:W-:Y:S05]  /*7b30*/  BSYNC B0 ;  /* 0x0000000000007941 */ /* 0x000fea0003800000 */
.L_x_1109:
        /* <DEDUP_REMOVED lines=11> */
.L_x_1112:
[----:B------:R-:W-:Y:S05]  /*7bf0*/  BSYNC B0 ;  /* 0x0000000000007941 */ /* 0x000fea0003800000 */
.L_x_1111:
        /* <DEDUP_REMOVED lines=11> */
.L_x_1114:
[----:B------:R-:W-:Y:S05]  /*7cb0*/  BSYNC B0 ;  /* 0x0000000000007941 */ /* 0x000fea0003800000 */
.L_x_1113:
        /* <DEDUP_REMOVED lines=11> */
.L_x_1116:
[----:B------:R-:W-:Y:S05]  /*7d70*/  BSYNC B0 ;  /* 0x0000000000007941 */ /* 0x000fea0003800000 */
.L_x_1115:
        /* <DEDUP_REMOVED lines=8> */
[C---:B------:R-:W-:Y:S02]  /*7e00*/  IMAD R80, R245.reuse, -0x60, R0 ;  /* 0xffffffa0f5507824 */ /* 0x040fe400078e0200 */
        /* <DEDUP_REMOVED lines=76> */
.L_x_1117:
        /* <DEDUP_REMOVED lines=69> */
.L_x_1121:
[----:B------:R-:W-:Y:S05]  /*8720*/  BSYNC B0 ;  /* 0x0000000000007941 */ /* 0x000fea0003800000 */
.L_x_1120:
        /* <DEDUP_REMOVED lines=45> */
.L_x_1123:
[----:B----4-:R-:W-:Y:S05]  /*8a00*/  BSYNC B0 ;  /* 0x0000000000007941 */ /* 0x010fea0003800000 */
.L_x_1122:
        /* <DEDUP_REMOVED lines=47> */
.L_x_1125:
[----:B--2---:R-:W-:Y:S05]  /*8d00*/  BSYNC B0 ;  /* 0x0000000000007941 */ /* 0x004fea0003800000 */
.L_x_1124:
        /* <DEDUP_REMOVED lines=45> */
.L_x_1127:
[----:B----4-:R-:W-:Y:S05]  /*8fe0*/  BSYNC B0 ;  /* 0x0000000000007941 */ /* 0x010fea0003800000 */
.L_x_1126:
        /* <DEDUP_REMOVED lines=80> */
.L_x_1131:
[----:B------:R-:W-:Y:S05]  /*94f0*/  BSYNC B0 ;  /* 0x0000000000007941 */ /* 0x000fea0003800000 */
.L_x_1130:
        /* <DEDUP_REMOVED lines=45> */
.L_x_1129:
[----:B------:R-:W-:Y:S05]  /*97d0*/  BSYNC B1 ;  /* 0x0000000000017941 */ /* 0x000fea0003800000 */
.L_x_1128:
        /* <DEDUP_REMOVED lines=49> */
.L_x_1135:
[----:B------:R-:W-:Y:S05]  /*9af0*/  BSYNC B0 ;  /* 0x0000000000007941 */ /* 0x000fea0003800000 */
.L_x_1134:
        /* <DEDUP_REMOVED lines=45> */
.L_x_1133:
[----:B------:R-:W-:Y:S05]  /*9dd0*/  BSYNC B1 ;  /* 0x0000000000017941 */ /* 0x000fea0003800000 */
.L_x_1132:
        /* <DEDUP_REMOVED lines=49> */
.L_x_1139:
[----:B------:R-:W-:Y:S05]  /*a0f0*/  BSYNC B0 ;  /* 0x0000000000007941 */ /* 0x000fea0003800000 */
.L_x_1138:
        /* <DEDUP_REMOVED lines=45> */
.L_x_1137:
[----:B------:R-:W-:Y:S05]  /*a3d0*/  BSYNC B1 ;  /* 0x0000000000017941 */ /* 0x000fea0003800000 */
.L_x_1136:
        /* <DEDUP_REMOVED lines=48> */
.L_x_1142:
[----:B------:R-:W-:Y:S05]  /*a6e0*/  BSYNC B0 ;  /* 0x0000000000007941 */ /* 0x000fea0003800000 */
.L_x_1141:
        /* <DEDUP_REMOVED lines=46> */
.L_x_1119:
        /* <DEDUP_REMOVED lines=75> */
.L_x_1144:
[----:B-1-3--:R-:W-:Y:S05]  /*ae80*/  BSYNC B0 ;  /* 0x0000000000007941 */ /* 0x00afea0003800000 */
.L_x_1143:
        /* <DEDUP_REMOVED lines=69> */
.L_x_1146:
[----:B-1-3--:R-:W-:Y:S05]  /*b2e0*/  BSYNC B0 ;  /* 0x0000000000007941 */ /* 0x00afea0003800000 */
.L_x_1145:
        /* <DEDUP_REMOVED lines=117> */
.L_x_1148:
[----:B------:R-:W-:Y:S05]  /*ba40*/  BSYNC B0 ;  /* 0x0000000000007941 */ /* 0x000fea0003800000 */
.L_x_1147:
        /* <DEDUP_REMOVED lines=102> */
.L_x_1150:
[----:B------:R-:W-:Y:S05]  /*c0b0*/  BSYNC B0 ;  /* 0x0000000000007941 */ /* 0x000fea0003800000 */
.L_x_1149:
        /* <DEDUP_REMOVED lines=102> */
.L_x_1152:
[----:B------:R-:W-:Y:S05]  /*c720*/  BSYNC B0 ;  /* 0x0000000000007941 */ /* 0x000fea0003800000 */
.L_x_1151:
        /* <DEDUP_REMOVED lines=41> */
[----:B------:R-:W-:Y:S01]  /*c9c0*/  HADD2.F32 R0, -RZ, R81.H0_H0 ;  /* 0x20000051ff007230 */ /* 0x000fe20000004100 */
        /* <DEDUP_REMOVED lines=59> */
.L_x_1140:
[----:B------:R-:W-:Y:S05]  /*cd80*/  BSYNC B2 ;  /* 0x0000000000027941 */ /* 0x000fea0003800000 */
.L_x_1118:
        /* <DEDUP_REMOVED lines=44> */
[----:B------:R-:W-:Y:S01]  /*d050*/  IMAD.MOV.U32 R3, RZ, RZ, c[0x0][0x208] ;  /* 0x00008200ff037624 */ /* 0x000fe200078e00ff */
[----:B------:R-:W-:Y:S01]  /*d060*/  IADD3 R228, R223, 0x800, RZ ;  /* 0x00000800dfe47810 */ /* 0x000fe20007ffe0ff */
[----:B------:R-:W-:Y:S01]  /*d070*/  IMAD R0, R208, c[0x0][0x20c], R0 ;  /* 0x00008300d0007a24 */ /* 0x000fe200078e0200 */
[----:B------:R-:W3:Y:S01]  /*d080*/  LDSM.16.M88.4 R20, [R212+0x4100] ;  /* 0x00410000d414783b */ /* 0x000ee20000000200 */
[C---:B------:R-:W-:Y:S01]  /*d090*/  IMAD.SHL.U32 R54, R3.reuse, 0x20, RZ ;  /* 0x0000002003367824 */ /* 0x040fe200078e00ff */
[----:B------:R-:W-:Y:S01]  /*d0a0*/  SHF.L.U64.HI R5, R3, R211, c[0x0][0x20c] ;  /* 0x0000830003057619 */ /* 0x000fe200000102d3 */
[----:B------:R-:W-:Y:S01]  /*d0b0*/  IMAD.IADD R0, R7, 0x1, R0 ;  /* 0x0000000107007824 */ /* 0x000fe200078e0200 */
[----:B------:R-:W4:Y:S01]  /*d0c0*/  LDSM.16.M88.4 R28, [R212+0x3100] ;  /* 0x00310000d41c783b */ /* 0x000f220000000200 */
[----:B------:R-:W-:Y:S01]  /*d0d0*/  IMAD.WIDE.U32 R6, R6, 0x60, R36 ;  /* 0x0000006006067825 */ /* 0x000fe200078e0024 */
[----:B------:R-:W-:-:S02]  /*d0e0*/  IADD3 R227, R223, 0x1000, RZ ;  /* 0x00001000dfe37810 */ /* 0x000fc40007ffe0ff */
[----:B------:R-:W3:Y:S01]  /*d0f0*/  LDSM.16.M88.4 R16, [R212+0x4900] ;  /* 0x00490000d410783b */ /* 0x000ee20000000200 */
[----:B------:R-:W-:Y:S01]  /*d100*/  IMAD R0, R0, 0x60, RZ ;  /* 0x0000006000007824 */ /* 0x000fe200078e02ff */
[----:B------:R-:W-:Y:S01]  /*d110*/  IADD3 R226, R223, 0x1800, RZ ;  /* 0x00001800dfe27810 */ /* 0x000fe20007ffe0ff */
[--C-:B------:R-:W-:Y:S01]  /*d120*/  IMAD R222, R2, 0x2, R219.reuse ;  /* 0x0000000202de7824 */ /* 0x100fe200078e02db */
[----:B------:R-:W3:Y:S01]  /*d130*/  LDSM.16.M88.4 R32, [R212+0x5100] ;  /* 0x00510000d420783b */ /* 0x000ee20000000200 */
[----:B------:R-:W-:Y:S01]  /*d140*/  IMAD.IADD R0, R7, 0x1, R0 ;  /* 0x0000000107007824 */ /* 0x000fe200078e0200 */
[----:B------:R-:W-:Y:S01]  /*d150*/  IADD3 R225, R223, 0x2000, RZ ;  /* 0x00002000dfe17810 */ /* 0x000fe20007ffe0ff */
[----:B------:R-:W-:Y:S01]  /*d160*/  IMAD R220, R4, 0x2, R219 ;  /* 0x0000000204dc7824 */ /* 0x000fe200078e02db */
[----:B------:R-:W-:Y:S03]  /*d170*/  LDSM.16.M88.4 R44, [R223] ;  /* 0x00000000df2c783b */ /* 0x000fe60000000200 */
[----:B------:R-:W-:Y:S01]  /*d180*/  IMAD R221, R2, 0x2, R220 ;  /* 0x0000000202dd7824 */ /* 0x000fe200078e02dc */
[----:B------:R-:W-:Y:S04]  /*d190*/  LDSM.16.M88.4 R40, [R223+0x800] ;  /* 0x00080000df28783b */ /* 0x000fe80000000200 */
[----:B------:R-:W-:Y:S01]  /*d1a0*/  LDSM.16.M88.4 R36, [R223+0x1000] ;  /* 0x00100000df24783b */ /* 0x000fe20000000200 */
[-C--:B-1----:R-:W-:Y:S08]  /*d1b0*/  HMMA.16816.F32 R140, R12, R24.reuse, RZ ;  /* 0x000000180c8c723c */ /* 0x082ff000000018ff */
[C---:B--2---:R-:W-:Y:S08]  /*d1c0*/  HMMA.16816.F32 R48, R8.reuse, R24, RZ ;  /* 0x000000180830723c */ /* 0x044ff000000018ff */
[-C--:B------:R-:W-:Y:S08]  /*d1d0*/  HMMA.16816.F32 R100, R8, R26.reuse, RZ ;  /* 0x0000001a0864723c */ /* 0x080ff000000018ff */
[----:B-----5:R-:W-:Y:S01]  /*d1e0*/  HMMA.16816.F32 R148, R12, R26, RZ ;  /* 0x0000001a0c94723c */ /* 0x020fe200000018ff */
[----:B------:R-:W1:Y:S07]  /*d1f0*/  LDSM.16.M88.4 R24, [R212+0x5900] ;  /* 0x00590000d418783b */ /* 0x000e6e0000000200 */
[-C--:B---3--:R-:W-:Y:S08]  /*d200*/  HMMA.16816.F32 R96, R8, R22.reuse, RZ ;  /* 0x000000160860723c */ /* 0x088ff000000018ff */
[C---:B------:R-:W-:Y:S07]  /*d210*/  HMMA.16816.F32 R144, R12.reuse, R22, RZ ;  /* 0x000000160c90723c */ /* 0x040fee00000018ff */
[C---:B------:R-:W-:Y:S01]  /*d220*/  LEA R22, P0, R6.reuse, c[0x0][0x1f8], 0x1 ;  /* 0x00007e0006167a11 */ /* 0x040fe200078008ff */
[----:B------:R-:W-:Y:S03]  /*d230*/  HMMA.16816.F32 R136, R12, R20, RZ ;  /* 0x000000140c88723c */ /* 0x000fe600000018ff */
[----:B------:R-:W-:Y:S01]  /*d240*/  LEA.HI.X R23, R6, c[0x0][0x1fc], R0, 0x1, P0 ;  /* 0x00007f0006177a11 */ /* 0x000fe200000f0c00 */
[----:B------:R-:W-:-:S04]  /*d250*/  IMAD.MOV.U32 R0, RZ, RZ, 0x40 ;  /* 0x00000040ff007424 */ /* 0x000fc800078e00ff */
[----:B------:R-:W-:Y:S07]  /*d260*/  HMMA.16816.F32 R68, R8, R20, RZ ;  /* 0x000000140844723c */ /* 0x000fee00000018ff */
[----:B------:R-:W-:Y:S01]  /*d270*/  IADD3 R20, P0, R54, R22, RZ ;  /* 0x0000001636147210 */ /* 0x000fe20007f1e0ff */
[----:B----4-:R-:W-:Y:S04]  /*d280*/  HMMA.16816.F32 R180, R12, R28, RZ ;  /* 0x0000001c0cb4723c */ /* 0x010fe800000018ff */
[----:B------:R-:W-:-:S04]  /*d290*/  IMAD.X R21, R5, 0x1, R23, P0 ;  /* 0x0000000105157824 */ /* 0x000fc800000e0617 */
[C---:B------:R-:W-:Y:S08]  /*d2a0*/  HMMA.16816.F32 R152, R12.reuse, R30, RZ ;  /* 0x0000001e0c98723c */ /* 0x040ff000000018ff */
[C---:B------:R-:W-:Y:S08]  /*d2b0*/  HMMA.16816.F32 R132, R12.reuse, R16, RZ ;  /* 0x000000100c84723c */ /* 0x040ff000000018ff */
[C---:B------:R-:W-:Y:S08]  /*d2c0*/  HMMA.16816.F32 R156, R12.reuse, R18, RZ ;  /* 0x000000120c9c723c */ /* 0x040ff000000018ff */
[C---:B------:R-:W-:Y:S08]  /*d2d0*/  HMMA.16816.F32 R124, R12.reuse, R32, RZ ;  /* 0x000000200c7c723c */ /* 0x040ff000000018ff */
[C---:B------:R-:W-:Y:S08]  /*d2e0*/  HMMA.16816.F32 R168, R12.reuse, R34, RZ ;  /* 0x000000220ca8723c */ /* 0x040ff000000018ff */
[C---:B-1----:R-:W-:Y:S08]  /*d2f0*/  HMMA.16816.F32 R116, R12.reuse, R24, RZ ;  /* 0x000000180c74723c */ /* 0x042ff000000018ff */
[----:B------:R-:W-:Y:S07]  /*d300*/  HMMA.16816.F32 R108, R12, R26, RZ ;  /* 0x0000001a0c6c723c */ /* 0x000fee00000018ff */
[-C--:B------:R-:W-:Y:S01]  /*d310*/  IADD3 R12, P0, R20, R54.reuse, RZ ;  /* 0x00000036140c7210 */ /* 0x080fe20007f1e0ff */
[----:B------:R-:W-:Y:S04]  /*d320*/  HMMA.16816.F32 R56, R8, R28, RZ ;  /* 0x0000001c0838723c */ /* 0x000fe800000018ff */
[----:B------:R-:W-:Y:S01]  /*d330*/  IMAD.X R13, R21, 0x1, R5, P0 ;  /* 0x00000001150d7824 */ /* 0x000fe200000e0605 */
[----:B------:R-:W-:-:S03]  /*d340*/  IADD3 R6, P0, R12, R54, RZ ;  /* 0x000000360c067210 */ /* 0x000fc60007f1e0ff */
[----:B------:R-:W-:Y:S01]  /*d350*/  HMMA.16816.F32 R92, R8, R30, RZ ;  /* 0x0000001e085c723c */ /* 0x000fe200000018ff */
[----:B------:R-:W-:Y:S01]  /*d360*/  LDSM.16.M88.4 R28, [R223+0x2000] ;  /* 0x00200000df1c783b */ /* 0x000fe20000000200 */
[----:B------:R-:W-:Y:S01]  /*d370*/  IMAD.X R7, R13, 0x1, R5, P0 ;  /* 0x000000010d077824 */ /* 0x000fe200000e0605 */
[----:B------:R-:W-:-:S05]  /*d380*/  IADD3 R14, P0, R6, R54, RZ ;  /* 0x00000036060e7210 */ /* 0x000fca0007f1e0ff */
[----:B------:R-:W-:Y:S01]  /*d390*/  HMMA.16816.F32 R64, R8, R16, RZ ;  /* 0x000000100840723c */ /* 0x000fe200000018ff */
[----:B------:R-:W-:-:S07]  /*d3a0*/  IMAD.X R15, R7, 0x1, R5, P0 ;  /* 0x00000001070f7824 */ /* 0x000fce00000e0605 */
[C---:B------:R-:W-:Y:S01]  /*d3b0*/  HMMA.16816.F32 R128, R8.reuse, R18, RZ ;  /* 0x000000120880723c */ /* 0x040fe200000018ff */
[----:B------:R-:W1:Y:S07]  /*d3c0*/  LDSM.16.M88.4 R16, [R222+0x8100] ;  /* 0x00810000de10783b */ /* 0x000e6e0000000200 */
[C---:B------:R-:W-:Y:S08]  /*d3d0*/  HMMA.16816.F32 R60, R8.reuse, R32, RZ ;  /* 0x00000020083c723c */ /* 0x040ff000000018ff */
[C---:B------:R-:W-:Y:S01]  /*d3e0*/  HMMA.16816.F32 R120, R8.reuse, R34, RZ ;  /* 0x000000220878723c */ /* 0x040fe200000018ff */
[----:B------:R-:W2:Y:S07]  /*d3f0*/  LDSM.16.M88.4 R32, [R223+0x1800] ;  /* 0x00180000df20783b */ /* 0x000eae0000000200 */
[C---:B------:R-:W-:Y:S08]  /*d400*/  HMMA.16816.F32 R76, R8.reuse, R24, RZ ;  /* 0x00000018084c723c */ /* 0x040ff000000018ff */
[----:B------:R-:W-:Y:S01]  /*d410*/  HMMA.16816.F32 R112, R8, R26, RZ ;  /* 0x0000001a0870723c */ /* 0x000fe200000018ff */
[----:B------:R-:W3:Y:S04]  /*d420*/  LDSM.16.M88.4 R24, [R223+0x2800] ;  /* 0x00280000df18783b */ /* 0x000ee80000000200 */
[----:B------:R-:W4:Y:S04]  /*d430*/  LDSM.16.M88.4 R8, [R222+0x6100] ;  /* 0x00610000de08783b */ /* 0x000f280000000200 */
[----:B------:R-:W-:Y:S01]  /*d440*/  @!PT LDS RZ, [RZ] ;  /* 0x00000000fffff984 */ /* 0x000fe20000000800 */
[----:B------:R-:W-:Y:S01]  /*d450*/  @!PT LDS RZ, [RZ] ;  /* 0x00000000fffff984 */ /* 0x000fe20000000800 */
[----:B------:R-:W-:Y:S01]  /*d460*/  @!PT LDS RZ, [RZ] ;  /* 0x00000000fffff984 */ /* 0x000fe20000000800 */
[----:B------:R2:W-:Y:S01]  /*d470*/  LDGSTS.E.BYPASS.LTC128B.128 [R231+0x100], [R22.64], !P3 ;  /* 0x0010000016e77fae */ /* 0x0005e2000d901d48 */
[C---:B------:R-:W-:Y:S01]  /*d480*/  ISETP.LT.OR P3, PT, R73.reuse, 0x41, P1 ;  /* 0x000000414900780c */ /* 0x040fe20000f61670 */
[----:B-1----:R-:W-:Y:S02]  /*d490*/  HMMA.16816.F32 R104, R16, R44, R56 ;  /* 0x0000002c1068723c */ /* 0x002fe40000001838 */
[----:B------:R1:W-:Y:S01]  /*d4a0*/  LDGSTS.E.BYPASS.LTC128B.128 [R231+0x900], [R20.64], !P4 ;  /* 0x0090000014e77fae */ /* 0x0003e2000e101d48 */
[----:B------:R-:W-:-:S02]  /*d4b0*/  ISETP.LT.OR P4, PT, R73, 0x31, P1 ;  /* 0x000000314900780c */ /* 0x000fc40000f81670 */
[----:B------:R-:W-:Y:S01]  /*d4c0*/  ISETP.LT.OR P1, PT, R73, 0x51, P1 ;  /* 0x000000514900780c */ /* 0x000fe20000f21670 */
[----:B------:R1:W-:Y:S01]  /*d4d0*/  LDGSTS.E.BYPASS.LTC128B.128 [R231+0x1100], [R12.64], !P2 ;  /* 0x011000000ce77fae */ /* 0x0003e2000d101d48 */
[----:B------:R-:W-:Y:S01]  /*d4e0*/  LOP3.LUT P2, RZ, R83, 0x4, RZ, 0xc0, !PT ;  /* 0x0000000453ff7812 */ /* 0x000fe2000784c0ff */
[----:B------:R-:W-:Y:S03]  /*d4f0*/  HMMA.16816.F32 R84, R16, R40, R48 ;  /* 0x000000281054723c */ /* 0x000fe60000001830 */
[----:B------:R-:W-:-:S05]  /*d500*/  SEL R0, R0, 0xffffffc0, !P2 ;  /* 0xffffffc000007807 */ /* 0x000fca0005000000 */
[----:B------:R1:W-:Y:S01]  /*d510*/  LDGSTS.E.BYPASS.LTC128B.128 [R231+0x1900], [R6.64], !P4 ;  /* 0x0190000006e77fae */ /* 0x0003e2000e101d48 */
[----:B------:R-:W-:Y:S01]  /*d520*/  IMAD.IADD R218, R212, 0x1, R0 ;  /* 0x00000001d4da7824 */ /* 0x000fe200078e0200 */
[C---:B------:R-:W-:Y:S01]  /*d530*/  HMMA.16816.F32 R68, R16.reuse, R36, R68 ;  /* 0x000000241044723c */ /* 0x040fe20000001844 */
[----:B------:R-:W-:Y:S01]  /*d540*/  IMAD.IADD R217, R0, 0x1, R223 ;  /* 0x0000000100d97824 */ /* 0x000fe200078e02df */
[----:B------:R4:W-:Y:S06]  /*d550*/  LDGSTS.E.BYPASS.LTC128B.128 [R231+0x2100], [R14.64], !P3 ;  /* 0x021000000ee77fae */ /* 0x0009ec000d901d48 */
[C---:B--2---:R-:W-:Y:S08]  /*d560*/  HMMA.16816.F32 R64, R16.reuse, R32, R64 ;  /* 0x000000201040723c */ /* 0x044ff00000001840 */
[C---:B---3--:R-:W-:Y:S08]  /*d570*/  HMMA.16816.F32 R76, R16.reuse, R24, R76 ;  /* 0x00000018104c723c */ /* 0x048ff0000000184c */
[----:B------:R-:W-:Y:S01]  /*d580*/  HMMA.16816.F32 R92, R16, R46, R92 ;  /* 0x0000002e105c723c */ /* 0x000fe2000000185c */
[----:B-1----:R-:W-:-:S05]  /*d590*/  IADD3 R6, P0, R14, R54, RZ ;  /* 0x000000360e067210 */ /* 0x002fca0007f1e0ff */
[----:B------:R-:W-:Y:S01]  /*d5a0*/  IMAD.X R7, R15, 0x1, R5, P0 ;  /* 0x000000010f077824 */ /* 0x000fe200000e0605 */
[----:B------:R-:W-:Y:S01]  /*d5b0*/  ISETP.GT.AND P0, PT, R208, R224, PT ;  /* 0x000000e0d000720c */ /* 0x000fe20003f04270 */
[C---:B----4-:R-:W-:Y:S01]  /*d5c0*/  HMMA.16816.F32 R12, R16.reuse, R28, R60 ;  /* 0x0000001c100c723c */ /* 0x050fe2000000183c */
[----:B------:R-:W-:Y:S02]  /*d5d0*/  IADD3 R224, R223, 0x2800, RZ ;  /* 0x00002800dfe07810 */ /* 0x000fe40007ffe0ff */
[----:B------:R1:W-:Y:S04]  /*d5e0*/  LDGSTS.E.BYPASS.LTC128B.128 [R231+0x2900], [R6.64], !P1 ;  /* 0x0290000006e77fae */ /* 0x0003e8000c901d48 */
[----:B------:R-:W-:Y:S01]  /*d5f0*/  LDSM.16.M88.4 R20, [R220+0x8100] ;  /* 0x00810000dc14783b */ /* 0x000fe20000000200 */
[C---:B------:R-:W-:Y:S03]  /*d600*/  HMMA.16816.F32 R100, R16.reuse, R42, R100 ;  /* 0x0000002a1064723c */ /* 0x040fe60000001864 */
[----:B------:R-:W2:Y:S04]  /*d610*/  LDSM.16.M88.4 R72, [R218+0x5100] ;  /* 0x00510000da48783b */ /* 0x000ea80000000200 */
[----:B------:R-:W3:Y:S01]  /*d620*/  LDSM.16.M88.4 R56, [R218+0x3900] ;  /* 0x00390000da38783b */ /* 0x000ee20000000200 */
[C---:B------:R-:W-:Y:S03]  /*d630*/  HMMA.16816.F32 R96, R16.reuse, R38, R96 ;  /* 0x000000261060723c */ /* 0x040fe60000001860 */
[----:B------:R-:W4:Y:S04]  /*d640*/  LDSM.16.M88.4 R88, [R218+0x5900] ;  /* 0x00590000da58783b */ /* 0x000f280000000200 */
[----:B------:R-:W-:Y:S01]  /*d650*/  LDSM.16.M88.4 R60, [R218+0x3100] ;  /* 0x00310000da3c783b */ /* 0x000fe20000000200 */
[C---:B------:R-:W-:Y:S03]  /*d660*/  HMMA.16816.F32 R176, R16.reuse, R34, R128 ;  /* 0x0000002210b0723c */ /* 0x040fe60000001880 */
[----:B------:R-:W-:Y:S04]  /*d670*/  LDSM.16.M88.4 R52, [R218+0x4100] ;  /* 0x00410000da34783b */ /* 0x000fe80000000200 */
[----:B------:R-:W-:Y:S01]  /*d680*/  LDSM.16.M88.4 R48, [R218+0x4900] ;  /* 0x00490000da30783b */ /* 0x000fe20000000200 */
[C---:B------:R-:W-:Y:S03]  /*d690*/  HMMA.16816.F32 R192, R16.reuse, R30, R120 ;  /* 0x0000001e10c0723c */ /* 0x040fe60000001878 */
[----:B------:R-:W0:Y:S05]  /*d6a0*/  LDGDEPBAR ;  /* 0x00000000000079af */ /* 0x000e2a0000000000 */
[----:B------:R-:W-:Y:S01]  /*d6b0*/  HMMA.16816.F32 R172, R16, R26, R112 ;  /* 0x0000001a10ac723c */ /* 0x000fe20000001870 */
[----:B------:R-:W1:Y:S07]  /*d6c0*/  LDSM.16.M88.4 R16, [R220+0x6100] ;  /* 0x00610000dc10783b */ /* 0x000e6e0000000200 */
[C---:B------:R-:W-:Y:S08]  /*d6d0*/  HMMA.16816.F32 R184, R8.reuse, R40, R140 ;  /* 0x0000002808b8723c */ /* 0x040ff0000000188c */
[C---:B------:R-:W-:Y:S08]  /*d6e0*/  HMMA.16816.F32 R188, R8.reuse, R36, R136 ;  /* 0x0000002408bc723c */ /* 0x040ff00000001888 */
[C---:B------:R-:W-:Y:S08]  /*d6f0*/  HMMA.16816.F32 R200, R8.reuse, R28, R124 ;  /* 0x0000001c08c8723c */ /* 0x040ff0000000187c */
[C---:B------:R-:W-:Y:S01]  /*d700*/  HMMA.16816.F32 R136, R8.reuse, R42, R148 ;  /* 0x0000002a0888723c */ /* 0x040fe20000001894 */
[----:B------:R-:W-:Y:S07]  /*d710*/  LDSM.16.M88.4 R40, [R217+0x800] ;  /* 0x00080000d928783b */ /* 0x000fee0000000200 */
        /* <DEDUP_REMOVED lines=9> */
[C---:B------:R-:W-:Y:S01]  /*d7b0*/  HMMA.16816.F32 R168, R8.reuse, R30, R168 ;  /* 0x0000001e08a8723c */ /* 0x040fe200000018a8 */
[----:B------:R-:W-:Y:S07]  /*d7c0*/  LDSM.16.M88.4 R28, [R217+0x2000] ;  /* 0x00200000d91c783b */ /* 0x000fee0000000200 */
[----:B------:R-:W-:Y:S01]  /*d7d0*/  HMMA.16816.F32 R164, R8, R26, R108 ;  /* 0x0000001a08a4723c */ /* 0x000fe2000000186c */
[----:B------:R-:W-:Y:S04]  /*d7e0*/  LDSM.16.M88.4 R8, [R221+0x8100] ;  /* 0x00810000dd08783b */ /* 0x000fe80000000200 */
[----:B------:R-:W-:Y:S03]  /*d7f0*/  LDSM.16.M88.4 R24, [R217+0x2800] ;  /* 0x00280000d918783b */ /* 0x000fe60000000200 */
[----:B--2---:R-:W-:Y:S01]  /*d800*/  HMMA.16816.F32 R132, R20, R72, R12 ;  /* 0x000000481484723c */ /* 0x004fe2000000180c */
[----:B------:R-:W2:Y:S01]  /*d810*/  LDSM.16.M88.4 R12, [R221+0x6100] ;  /* 0x00610000dd0c783b */ /* 0x000ea20000000200 */
[----:B------:R-:W-:-:S06]  /*d820*/  DEPBAR.LE SB0, 0x0 ;  /* 0x000080000000791a */ /* 0x000fcc0000000000 */
[C---:B---3--:R-:W-:Y:S08]  /*d830*/  HMMA.16816.F32 R152, R20.reuse, R56, R84 ;  /* 0x000000381498723c */ /* 0x048ff00000001854 */
[----:B----4-:R-:W-:Y:S08]  /*d840*/  HMMA.16816.F32 R128, R20, R88, R76 ;  /* 0x000000581480723c */ /* 0x010ff0000000184c */
[----:B-1----:R-:W-:Y:S08]  /*d850*/  HMMA.16816.F32 R84, R16, R56, R184 ;  /* 0x000000381054723c */ /* 0x002ff000000018b8 */
        /* <DEDUP_REMOVED lines=43> */
[----:B------:R-:W-:Y:S01]  /*db10*/  HMMA.16816.F32 R48, R12, R26, R16 ;  /* 0x0000001a0c30723c */ /* 0x000fe20000001810 */
[----:B------:R-:W-:Y:S06]  /*db20*/  BAR.SYNC.DEFER_BLOCKING 0x0 ;  /* 0x0000000000007b1d */ /* 0x000fec0000010000 */
[----:B------:R-:W-:Y:S05]  /*db30*/  @!P0 BRA `(.L_x_1153) ;  /* 0x000001d000008947 */ /* 0x000fea0003800000 */
[----:B------:R-:W-:-:S04]  /*db40*/  IADD3 R0, R245, -0x2, RZ ;  /* 0xfffffffef5007810 */ /* 0x000fc80007ffe0ff */
[----:B------:R-:W-:Y:S01]  /*db50*/  SHF.R.S32.HI R5, RZ, 0x1f, R0 ;  /* 0x0000001fff057819 */ /* 0x000fe20000011400 */
[----:B------:R-:W-:Y:S02]  /*db60*/  IMAD R3, R216, R0, RZ ;  /* 0x00000000d8037224 */ /* 0x000fe400078e02ff */
[----:B------:R-:W-:Y:S01]  /*db70*/  IMAD.WIDE.U32 R6, R0, R232, R238 ;  /* 0x000000e800067225 */ /* 0x000fe200078e00ee */
[----:B------:R-:W-:-:S03]  /*db80*/  SHF.L.U64.HI R0, R230, R211, c[0x0][0x1e4] ;  /* 0x00007900e6007619 */ /* 0x000fc600000102d3 */
[----:B------:R-:W-:Y:S01]  /*db90*/  IMAD R3, R5, R232, R3 ;  /* 0x000000e805037224 */ /* 0x000fe200078e0203 */
[----:B------:R-:W-:Y:S01]  /*dba0*/  LEA R14, P0, R6, c[0x0][0x1c8], 0x1 ;  /* 0x00007200060e7a11 */ /* 0x000fe200078008ff */
[----:B------:R-:W-:Y:S02]  /*dbb0*/  IMAD.SHL.U32 R5, R230, 0x20, RZ ;  /* 0x00000020e6057824 */ /* 0x000fe400078e00ff */
        /* <DEDUP_REMOVED lines=21> */
.L_x_1153:
[----:B------:R-:W-:Y:S01]  /*dd10*/  LOP3.LUT R0, R210, 0xffffffe0, RZ, 0xc0, !PT ;  /* 0xffffffe0d2007812 */ /* 0x000fe200078ec0ff */
[----:B------:R-:W-:Y:S01]  /*dd20*/  ULDC UR7, c[0x0][0x324] ;  /* 0x0000c90000077ab9 */ /* 0x000fe20000000800 */
[----:B------:R-:W-:Y:S01]  /*dd30*/  LEA.HI R3, R214, R215, RZ, 0x2 ;  /* 0x000000d7d6037211 */ /* 0x000fe200078f10ff */
[----:B------:R-:W-:Y:S01]  /*dd40*/  ULOP3.LUT UR7, URZ, UR7, URZ, 0x33, !UPT ;  /* 0x000000073f077292 */ /* 0x000fe2000f8e333f */
[----:B------:R-:W-:Y:S01]  /*dd50*/  SHF.R.S32.HI R5, RZ, 0x1f, R213 ;  /* 0x0000001fff057819 */ /* 0x000fe200000114d5 */
[----:B------:R-:W-:Y:S01]  /*dd60*/  IMAD.IADD R0, R215, 0x1, -R0 ;  /* 0x00000001d7007824 */ /* 0x000fe200078e0a00 */
[----:B------:R-:W-:Y:S01]  /*dd70*/  LOP3.LUT R3, R3, 0xfffffffc, RZ, 0xc0, !PT ;  /* 0xfffffffc03037812 */ /* 0x000fe200078ec0ff */
[----:B------:R-:W0:Y:S01]  /*dd80*/  LDGDEPBAR ;  /* 0x00000000000079af */ /* 0x000e220000000000 */
[----:B------:R-:W-:Y:S02]  /*dd90*/  LEA.HI R5, R5, R213, RZ, 0x2 ;  /* 0x000000d505057211 */ /* 0x000fe400078f10ff */
[----:B--2---:R-:W-:Y:S01]  /*dda0*/  SHF.R.S32.HI R7, RZ, 0x1f, R0 ;  /* 0x0000001fff077819 */ /* 0x004fe20000011400 */
[----:B------:R-:W-:Y:S01]  /*ddb0*/  IMAD.IADD R3, R215, 0x1, -R3 ;  /* 0x00000001d7037824 */ /* 0x000fe200078e0a03 */
[----:B------:R-:W-:-:S02]  /*ddc0*/  LOP3.LUT R6, R5, 0xffffffc, RZ, 0xc0, !PT ;  /* 0x0ffffffc05067812 */ /* 0x000fc400078ec0ff */
[----:B------:R-:W-:Y:S02]  /*ddd0*/  LEA.HI R7, R7, R0, RZ, 0x2 ;  /* 0x0000000007077211 */ /* 0x000fe400078f10ff */
[----:B------:R-:W-:Y:S01]  /*dde0*/  LEA.HI R5, R3, R3, RZ, 0x1 ;  /* 0x0000000303057211 */ /* 0x000fe200078f08ff */
[----:B------:R-:W-:Y:S01]  /*ddf0*/  IMAD.IADD R8, R213, 0x1, -R6 ;  /* 0x00000001d5087824 */ /* 0x000fe200078e0a06 */
[----:B------:R-:W-:Y:S02]  /*de00*/  LEA.HI.SX32 R6, R7, R209, 0x1e ;  /* 0x000000d107067211 */ /* 0x000fe400078ff2ff */
[C---:B------:R-:W-:Y:S01]  /*de10*/  LOP3.LUT R10, R5.reuse, 0x1ffffffe, RZ, 0xc0, !PT ;  /* 0x1ffffffe050a7812 */ /* 0x040fe200078ec0ff */
[----:B------:R-:W-:Y:S01]  /*de20*/  IMAD.SHL.U32 R9, R5, 0x20, RZ ;  /* 0x0000002005097824 */ /* 0x000fe200078e00ff */
[----:B------:R-:W-:Y:S01]  /*de30*/  ISETP.NE.AND P0, PT, R237, 0x1, PT ;  /* 0x00000001ed00780c */ /* 0x000fe20003f05270 */
[----:B------:R-:W-:Y:S02]  /*de40*/  IMAD R5, R8, 0x10, R6 ;  /* 0x0000001008057824 */ /* 0x000fe400078e0206 */
[----:B------:R-:W-:Y:S01]  /*de50*/  IMAD.IADD R8, R3, 0x1, -R10 ;  /* 0x0000000103087824 */ /* 0x000fe200078e0a0a */
[----:B------:R-:W-:-:S05]  /*de60*/  LOP3.LUT R6, R9, 0xffffffc0, RZ, 0xc0, !PT ;  /* 0xffffffc009067812 */ /* 0x000fca00078ec0ff */
[----:B------:R-:W-:-:S04]  /*de70*/  IMAD.IADD R3, R6, 0x1, R5 ;  /* 0x0000000106037824 */ /* 0x000fc800078e0205 */
[----:B------:R-:W-:-:S04]  /*de80*/  IMAD R9, R8, 0x8, R3 ;  /* 0x0000000808097824 */ /* 0x000fc800078e0203 */
[----:B------:R-:W-:Y:S01]  /*de90*/  @P0 IMAD.HI.U32 R3, R9, c[0x0][0x2c8], RZ ;  /* 0x0000b20009030a27 */ /* 0x000fe200078e00ff */
[----:B------:R1:W-:Y:S04]  /*dea0*/  STL [R1+0x60], R9 ;  /* 0x0000600901007387 */ /* 0x0003e80000100800 */
[----:B-1----:R-:W-:Y:S02]  /*deb0*/  @P0 SHF.R.U32.HI R9, RZ, c[0x0][0x2cc], R3 ;  /* 0x0000b300ff090a19 */ /* 0x002fe40000011603 */
[----:B------:R-:W-:-:S03]  /*dec0*/  LOP3.LUT R3, R7, 0x7ffffffc, RZ, 0xc0, !PT ;  /* 0x7ffffffc07037812 */ /* 0x000fc600078ec0ff */
[----:B------:R-:W1:Y:S02]  /*ded0*/  SHFL.IDX PT, R6, R9, RZ, 0x1c1f ;  /* 0x001c1fff09067589 */ /* 0x000e6400000e0000 */
[----:B------:R-:W-:Y:S01]  /*dee0*/  IMAD.IADD R3, R0, 0x1, -R3 ;  /* 0x0000000100037824 */ /* 0x000fe200078e0a03 */
[----:B------:R-:W-:-:S03]  /*def0*/  IADD3 R0, R235, 0x1, R80 ;  /* 0x00000001eb007810 */ /* 0x000fc60007ffe050 */
[----:B------:R-:W-:-:S04]  /*df00*/  IMAD.SHL.U32 R8, R3, 0x2, RZ ;  /* 0x0000000203087824 */ /* 0x000fc800078e00ff */
[--C-:B------:R-:W-:Y:S01]  /*df10*/  IMAD.IADD R13, R80, 0x1, -R8.reuse ;  /* 0x00000001500d7824 */ /* 0x100fe200078e0a08 */
[----:B------:R2:W-:Y:S01]  /*df20*/  STL [R1+0x30], R8 ;  /* 0x0000300801007387 */ /* 0x0005e20000100800 */
[----:B------:R-:W-:Y:S02]  /*df30*/  IADD3 R0, -R234, R0, -R8 ;  /* 0x00000000ea007210 */ /* 0x000fe40007ffe908 */
[----:B------:R-:W-:Y:S02]  /*df40*/  IADD3 R11, -R8, R235, R80 ;  /* 0x000000eb080b7210 */ /* 0x000fe40007ffe150 */
[C---:B------:R-:W-:Y:S02]  /*df50*/  IADD3 R10, R0.reuse, c[0x0][0x328], RZ ;  /* 0x0000ca00000a7a10 */ /* 0x040fe40007ffe0ff */
[----:B------:R-:W-:Y:S01]  /*df60*/  IADD3 R12, R0, UR7, RZ ;  /* 0x00000007000c7c10 */ /* 0x000fe2000fffe0ff */
[----:B------:R-:W-:Y:S02]  /*df70*/  IMAD.IADD R0, R82, 0x1, R81 ;  /* 0x0000000152007824 */ /* 0x000fe400078e0251 */
[----:B-1----:R-:W-:-:S02]  /*df80*/  IMAD.IADD R5, R10, 0x1, R6 ;  /* 0x000000010a057824 */ /* 0x002fc400078e0206 */
[----:B------:R-:W-:-:S03]  /*df90*/  IMAD.IADD R3, R12, 0x1, R6 ;  /* 0x000000010c037824 */ /* 0x000fc600078e0206 */
[----:B------:R-:W-:Y:S01]  /*dfa0*/  IMNMX R5, R5, R11, PT ;  /* 0x0000000b05057217 */ /* 0x000fe20003800200 */
[----:B------:R-:W-:Y:S05]  /*dfb0*/  @!P6 BRA `(.L_x_1154) ;  /* 0x000001400000e947 */ /* 0x000fea0003800000 */
[----:B------:R-:W-:Y:S01]  /*dfc0*/  IADD3 R6, -R234, R235, R6 ;  /* 0x000000ebea067210 */ /* 0x000fe20007ffe106 */
        /* <DEDUP_REMOVED lines=10> */
.L_x_1156:
[----:B------:R-:W-:-:S04]  /*e070*/  MOV R7, c[0x0][0x32c] ;  /* 0x0000cb0000077a02 */ /* 0x000fc80000000f00 */
[----:B------:R-:W-:-:S13]  /*e080*/  ISETP.NE.AND P0, PT, R7, 0x1, PT ;  /* 0x000000010700780c */ /* 0x000fda0003f05270 */
[----:B------:R-:W-:-:S05]  /*e090*/  @P0 IMAD.HI.U32 R7, R6, c[0x0][0x330], RZ ;  /* 0x0000cc0006070a27 */ /* 0x000fca00078e00ff */
[----:B------:R-:W-:Y:S02]  /*e0a0*/  @P0 SHF.R.U32.HI R6, RZ, c[0x0][0x334], R7 ;  /* 0x0000cd00ff060a19 */ /* 0x000fe40000011607 */
.L_x_1157:
[----:B------:R-:W-:Y:S05]  /*e0b0*/  BSYNC B0 ;  /* 0x0000000000007941 */ /* 0x000fea0003800000 */
.L_x_1155:
[----:B------:R-:W-:-:S05]  /*e0c0*/  IMAD R6, R6, c[0x0][0x32c], R13 ;  /* 0x0000cb0006067a24 */ /* 0x000fca00078e020d */
[----:B------:R-:W-:Y:S02]  /*e0d0*/  IADD3 R7, R6, c[0x0][0x32c], RZ ;  /* 0x0000cb0006077a10 */ /* 0x000fe40007ffe0ff */
[----:B------:R-:W-:Y:S02]  /*e0e0*/  IMNMX R3, R3, R6, !PT ;  /* 0x0000000603037217 */ /* 0x000fe40007800200 */
[----:B------:R-:W-:Y:S02]  /*e0f0*/  IMNMX R5, R5, R7, PT ;  /* 0x0000000705057217 */ /* 0x000fe40003800200 */
.L_x_1154:
[----:B--2---:R-:W1:Y:S02]  /*e100*/  SHFL.IDX PT, R8, R9, 0x1, 0x1c1f ;  /* 0x003c1f0009087f89 */ /* 0x004e6400000e0000 */
[----:B-1----:R-:W-:Y:S01]  /*e110*/  IMAD.IADD R7, R10, 0x1, R8 ;  /* 0x000000010a077824 */ /* 0x002fe200078e0208 */
[----:B------:R-:W-:-:S04]  /*e120*/  IADD3 R6, R12, R8, RZ ;  /* 0x000000080c067210 */ /* 0x000fc80007ffe0ff */
        /* <DEDUP_REMOVED lines=13> */
.L_x_1160:
[----:B------:R-:W-:-:S04]  /*e200*/  MOV R14, c[0x0][0x32c] ;  /* 0x0000cb00000e7a02 */ /* 0x000fc80000000f00 */
[----:B------:R-:W-:-:S13]  /*e210*/  ISETP.NE.AND P0, PT, R14, 0x1, PT ;  /* 0x000000010e00780c */ /* 0x000fda0003f05270 */
[----:B------:R-:W-:-:S05]  /*e220*/  @P0 IMAD.HI.U32 R14, R8, c[0x0][0x330], RZ ;  /* 0x0000cc00080e0a27 */ /* 0x000fca00078e00ff */
[----:B------:R-:W-:Y:S02]  /*e230*/  @P0 SHF.R.U32.HI R8, RZ, c[0x0][0x334], R14 ;  /* 0x0000cd00ff080a19 */ /* 0x000fe4000001160e */
.L_x_1161:
[----:B------:R-:W-:Y:S05]  /*e240*/  BSYNC B0 ;  /* 0x0000000000007941 */ /* 0x000fea0003800000 */
.L_x_1159:
[----:B------:R-:W-:-:S05]  /*e250*/  IMAD R8, R8, c[0x0][0x32c], R13 ;  /* 0x0000cb0008087a24 */ /* 0x000fca00078e020d */
[----:B------:R-:W-:Y:S02]  /*e260*/  IADD3 R14, R8, c[0x0][0x32c], RZ ;  /* 0x0000cb00080e7a10 */ /* 0x000fe40007ffe0ff */
[----:B------:R-:W-:Y:S02]  /*e270*/  IMNMX R6, R6, R8, !PT ;  /* 0x0000000806067217 */ /* 0x000fe40007800200 */
[----:B------:R-:W-:Y:S02]  /*e280*/  IMNMX R7, R7, R14, PT ;  /* 0x0000000e07077217 */ /* 0x000fe40003800200 */
.L_x_1158:
[C---:B------:R-:W-:Y:S01]  /*e290*/  ISETP.GE.AND P0, PT, R80.reuse, 0x9, PT ;  /* 0x000000095000780c */ /* 0x040fe20003f06270 */
        /* <DEDUP_REMOVED lines=117> */
[----:B------:R-:W-:Y:S02]  /*e9f0*/  ISETP.GE.AND P0, PT, R236, 0x1, PT ;  /* 0x00000001ec00780c */ /* 0x000fe40003f06270 */
[----:B------:R-:W-:-:S11]  /*ea00*/  IMNMX R5, R5, R11, PT ;  /* 0x0000000b05057217 */ /* 0x000fd60003800200 */
        /* <DEDUP_REMOVED lines=12> */
.L_x_1164:
[----:B------:R-:W-:-:S04]  /*ead0*/  MOV R30, c[0x0][0x32c] ;  /* 0x0000cb00001e7a02 */ /* 0x000fc80000000f00 */
[----:B------:R-:W-:-:S13]  /*eae0*/  ISETP.NE.AND P0, PT, R30, 0x1, PT ;  /* 0x000000011e00780c */ /* 0x000fda0003f05270 */
[----:B------:R-:W-:-:S05]  /*eaf0*/  @P0 IMAD.HI.U32 R30, R8, c[0x0][0x330], RZ ;  /* 0x0000cc00081e0a27 */ /* 0x000fca00078e00ff */
[----:B------:R-:W-:Y:S02]  /*eb00*/  @P0 SHF.R.U32.HI R8, RZ, c[0x0][0x334], R30 ;  /* 0x0000cd00ff080a19 */ /* 0x000fe4000001161e */
.L_x_1165:
[----:B------:R-:W-:Y:S05]  /*eb10*/  BSYNC B0 ;  /* 0x0000000000007941 */ /* 0x000fea0003800000 */
.L_x_1163:
[----:B------:R-:W-:-:S05]  /*eb20*/  IMAD R8, R8, c[0x0][0x32c], R13 ;  /* 0x0000cb0008087a24 */ /* 0x000fca00078e020d */
[----:B------:R-:W-:Y:S02]  /*eb30*/  IADD3 R30, R8, c[0x0][0x32c], RZ ;  /* 0x0000cb00081e7a10 */ /* 0x000fe40007ffe0ff */
[----:B------:R-:W-:Y:S02]  /*eb40*/  IMNMX R3, R3, R8, !PT ;  /* 0x0000000803037217 */ /* 0x000fe40007800200 */
[----:B------:R-:W-:Y:S02]  /*eb50*/  IMNMX R5, R5, R30, PT ;  /* 0x0000001e05057217 */ /* 0x000fe40003800200 */
.L_x_1162:
        /* <DEDUP_REMOVED lines=201> */
.L_x_1168:
[----:B------:R-:W-:-:S04]  /*f7f0*/  MOV R7, c[0x0][0x32c] ;  /* 0x0000cb0000077a02 */ /* 0x000fc80000000f00 */
[----:B------:R-:W-:-:S13]  /*f800*/  ISETP.NE.AND P0, PT, R7, 0x1, PT ;  /* 0x000000010700780c */ /* 0x000fda0003f05270 */
[----:B------:R-:W-:-:S05]  /*f810*/  @P0 IMAD.HI.U32 R7, R6, c[0x0][0x330], RZ ;  /* 0x0000cc0006070a27 */ /* 0x000fca00078e00ff */
[----:B------:R-:W-:Y:S02]  /*f820*/  @P0 SHF.R.U32.HI R6, RZ, c[0x0][0x334], R7 ;  /* 0x0000cd00ff060a19 */ /* 0x000fe40000011607 */
.L_x_1169:
[----:B------:R-:W-:Y:S05]  /*f830*/  BSYNC B0 ;  /* 0x0000000000007941 */ /* 0x000fea0003800000 */
.L_x_1167:
[----:B------:R-:W-:-:S05]  /*f840*/  IMAD R6, R6, c[0x0][0x32c], R13 ;  /* 0x0000cb0006067a24 */ /* 0x000fca00078e020d */
[----:B------:R-:W-:Y:S02]  /*f850*/  IADD3 R7, R6, c[0x0][0x32c], RZ ;  /* 0x0000cb0006077a10 */ /* 0x000fe40007ffe0ff */
[----:B------:R-:W-:Y:S02]  /*f860*/  IMNMX R3, R3, R6, !PT ;  /* 0x0000000603037217 */ /* 0x000fe40007800200 */
[----:B------:R-:W-:Y:S02]  /*f870*/  IMNMX R5, R5, R7, PT ;  /* 0x0000000705057217 */ /* 0x000fe40003800200 */
.L_x_1166:
[----:B------:R-:W-:Y:S01]  /*f880*/  ISETP.NE.AND P0, PT, R28, RZ, PT ;  /* 0x000000ff1c00720c */ /* 0x000fe20003f05270 */
        /* <DEDUP_REMOVED lines=33> */
[----:B------:R-:W-:Y:S01]  /*faa0*/  LDSM.16.MT88.4 R84, [R214+0x900] ;  /* 0x00090000d654783b */ /* 0x000fe20000004200 */
[----:B------:R-:W-:Y:S02]  /*fab0*/  ISETP.NE.AND P0, PT, R25, RZ, PT ;  /* 0x000000ff1900720c */ /* 0x000fe40003f05270 */
[----:B------:R-:W-:Y:S01]  /*fac0*/  FMNMX.FTZ R125, R61, R125, !PT ;  /* 0x0000007d3d7d7209 */ /* 0x000fe20007810000 */
[----:B------:R-:W-:Y:S01]  /*fad0*/  LDSM.16.MT88.4 R80, [R213+0x900] ;  /* 0x00090000d550783b */ /* 0x000fe20000004200 */
[----:B------:R-:W-:Y:S02]  /*fae0*/  ISETP.GT.AND P0, PT, R3, 0x11, !P0 ;  /* 0x000000110300780c */ /* 0x000fe40004704270 */
[----:B------:R-:W-:Y:S01]  /*faf0*/  FMNMX.FTZ R125, R69, R125, !PT ;  /* 0x0000007d457d7209 */ /* 0x000fe20007810000 */
[----:B------:R-:W-:Y:S01]  /*fb00*/  LDSM.16.MT88.4 R76, [R216+0x900] ;  /* 0x00090000d84c783b */ /* 0x000fe20000004200 */
[----:B------:R-:W-:-:S02]  /*fb10*/  ISETP.LT.OR P0, PT, R5, 0x12, P0 ;  /* 0x000000120500780c */ /* 0x000fc40000701670 */
[----:B------:R-:W-:Y:S01]  /*fb20*/  FMNMX.FTZ R125, R168, R125, !PT ;  /* 0x0000007da87d7209 */ /* 0x000fe20007810000 */
[----:B------:R-:W-:Y:S01]  /*fb30*/  LDSM.16.MT88.4 R64, [R213+0x1100] ;  /* 0x00110000d540783b */ /* 0x000fe20000004200 */
        /* <DEDUP_REMOVED lines=22> */
[----:B------:R-:W-:-:S02]  /*fca0*/  FMNMX.FTZ R126, R45, R126, !PT ;  /* 0x0000007e2d7e7209 */ /* 0x000fc40007810000 */
        /* <DEDUP_REMOVED lines=28> */
[----:B------:R-:W-:Y:S02]  /*fe70*/  FMNMX.FTZ R126, R211, R126, !PT ;  /* 0x0000007ed37e7209 */ /* 0x000fe40007810000 */
[----:B------:R-:W-:-:S02]  /*fe80*/  ISETP.NE.AND P0, PT, R17, RZ, PT ;  /* 0x000000ff1100720c */ /* 0x000fc40003f05270 */
[----:B------:R-:W-:Y:S02]  /*fe90*/  FMNMX.FTZ R126, R210, R126, !PT ;  /* 0x0000007ed27e7209 */ /* 0x000fe40007810000 */
[----:B------:R-:W-:Y:S02]  /*fea0*/  ISETP.GT.AND P0, PT, R3, 0x31, !P0 ;  /* 0x000000310300780c */ /* 0x000fe40004704270 */
[----:B------:R-:W-:Y:S02]  /*feb0*/  FMNMX.FTZ R126, R208, R126, !PT ;  /* 0x0000007ed07e7209 */ /* 0x000fe40007810000 */
[----:B------:R-:W-:Y:S02]  /*fec0*/  ISETP.LT.OR P0, PT, R5, 0x32, P0 ;  /* 0x000000320500780c */ /* 0x000fe40000701670 */
[----:B------:R-:W-:Y:S02]  /*fed0*/  FMNMX.FTZ R126, R207, R126, !PT ;  /* 0x0000007ecf7e7209 */ /* 0x000fe40007810000 */
[----:B------:R-:W-:-:S02]  /*fee0*/  FSEL R157, R147, -INF , !P0 ;  /* 0xff800000939d7808 */ /* 0x000fc40004000000 */
[----:B------:R-:W-:Y:S01]  /*fef0*/  ISETP.NE.AND P0, PT, R16, RZ, PT ;  /* 0x000000ff1000720c */ /* 0x000fe20003f05270 */
[----:B------:R-:W1:Y:S01]  /*ff00*/  SHFL.BFLY PT, R6, R126, 0x2, 0x1f ;  /* 0x0c401f007e067f89 */ /* 0x000e6200000e0000 */
        /* <DEDUP_REMOVED lines=13> */
[----:B------:R-:W-:Y:S02]  /*ffe0*/  ISETP.GT.AND P0, PT, R3, 0x40, !P6 ;  /* 0x000000400300780c */ /* 0x000fe40007704270 */
[----:B-1----:R-:W-:Y:S02]  /*fff0*/  FMNMX.FTZ R126, R126, R6, !PT ;  /* 0x000000067e7e7209 */ /* 0x002fe40007810000 */
[----:B------:R-:W-:Y:S02]  /*10000*/  ISETP.LT.OR P0, PT, R5, 0x41, P0 ;  /* 0x000000410500780c */ /* 0x000fe40000701670 */
[----:B------:R-:W-:Y:S01]  /*10010*/  FMNMX.FTZ R125, R201, R125, !PT ;  /* 0x0000007dc97d7209 */ /* 0x000fe20007810000 */
[----:B------:R-:W1:Y:S01]  /*10020*/  SHFL.BFLY PT, R6, R126, 0x1, 0x1f ;  /* 0x0c201f007e067f89 */ /* 0x000e6200000e0000 */
[----:B------:R-:W-:-:S02]  /*10030*/  FSEL R162, R134, -INF , !P0 ;  /* 0xff80000086a27808 */ /* 0x000fc40004000000 */
[----:B------:R-:W-:Y:S02]  /*10040*/  ISETP.GT.AND P0, PT, R3, 0x41, !P4 ;  /* 0x000000410300780c */ /* 0x000fe40006704270 */
[----:B------:R-:W-:Y:S02]  /*10050*/  FMNMX.FTZ R125, R204, R125, !PT ;  /* 0x0000007dcc7d7209 */ /* 0x000fe40007810000 */
[----:B------:R-:W-:Y:S02]  /*10060*/  ISETP.LT.OR P0, PT, R5, 0x42, P0 ;  /* 0x000000420500780c */ /* 0x000fe40000701670 */
[----:B------:R-:W-:Y:S02]  /*10070*/  ISETP.NE.AND P6, PT, R29, RZ, PT ;  /* 0x000000ff1d00720c */ /* 0x000fe40003fc5270 */
[----:B------:R-:W-:Y:S02]  /*10080*/  FSEL R163, R135, -INF , !P0 ;  /* 0xff80000087a37808 */ /* 0x000fe40004000000 */
[----:B------:R-:W-:-:S02]  /*10090*/  ISETP.GT.AND P0, PT, R3, 0x48, !P3 ;  /* 0x000000480300780c */ /* 0x000fc40005f04270 */
[----:B------:R-:W-:Y:S02]  /*100a0*/  FMNMX.FTZ R9, R57, R68, !PT ;  /* 0x0000004439097209 */ /* 0x000fe40007810000 */
[----:B------:R-:W-:Y:S02]  /*100b0*/  ISETP.LT.OR P0, PT, R5, 0x49, P0 ;  /* 0x000000490500780c */ /* 0x000fe40000701670 */
[----:B------:R-:W-:Y:S02]  /*100c0*/  LEA R215, R2, R214, 0x1 ;  /* 0x000000d602d77211 */ /* 0x000fe400078e08ff */
[----:B------:R-:W-:Y:S02]  /*100d0*/  FSEL R189, R122, -INF , !P0 ;  /* 0xff8000007abd7808 */ /* 0x000fe40004000000 */
[----:B------:R-:W-:Y:S01]  /*100e0*/  ISETP.GT.AND P0, PT, R3, 0x49, !P2 ;  /* 0x000000490300780c */ /* 0x000fe20005704270 */
[----:B------:R-:W-:Y:S01]  /*100f0*/  LDSM.16.MT88.4 R100, [R215+0x100] ;  /* 0x00010000d764783b */ /* 0x000fe20000004200 */
[----:B-1----:R-:W-:-:S02]  /*10100*/  FMNMX.FTZ R126, R126, R6, !PT ;  /* 0x000000067e7e7209 */ /* 0x002fc40007810000 */
[----:B------:R-:W-:Y:S01]  /*10110*/  ISETP.LT.OR P0, PT, R5, 0x4a, P0 ;  /* 0x0000004a0500780c */ /* 0x000fe20000701670 */
[----:B------:R-:W1:Y:S01]  /*10120*/  SHFL.BFLY PT, R6, R125, 0x2, 0x1f ;  /* 0x0c401f007d067f89 */ /* 0x000e6200000e0000 */
[----:B------:R-:W-:Y:S01]  /*10130*/  ISETP.NE.AND P3, PT, R32, RZ, PT ;  /* 0x000000ff2000720c */ /* 0x000fe20003f65270 */
[----:B------:R-:W-:Y:S01]  /*10140*/  FMUL.FTZ R7, R126, c[0x0][0x2d0] ;  /* 0x0000b4007e077a20 */ /* 0x000fe20000410000 */
[----:B------:R-:W-:Y:S02]  /*10150*/  FSEL R190, R123, -INF , !P0 ;  /* 0xff8000007bbe7808 */ /* 0x000fe40004000000 */
[----:B------:R-:W-:Y:S02]  /*10160*/  ISETP.GT.AND P0, PT, R3, 0x1, !P6 ;  /* 0x000000010300780c */ /* 0x000fe40007704270 */
[----:B------:R-:W-:Y:S02]  /*10170*/  ISETP.NE.AND P6, PT, R14, RZ, PT ;  /* 0x000000ff0e00720c */ /* 0x000fe40003fc5270 */
[----:B------:R-:W-:-:S02]  /*10180*/  ISETP.LT.OR P0, PT, R5, 0x2, P0 ;  /* 0x000000020500780c */ /* 0x000fc40000701670 */
[----:B------:R-:W-:Y:S02]  /*10190*/  ISETP.GT.AND P2, PT, R3, 0x50, !P6 ;  /* 0x000000500300780c */ /* 0x000fe40007744270 */
[----:B------:R-:W-:Y:S02]  /*101a0*/  FSEL R106, R167, -INF , !P0 ;  /* 0xff800000a76a7808 */ /* 0x000fe40004000000 */
[----:B------:R-:W-:Y:S02]  /*101b0*/  ISETP.GT.AND P0, PT, R3, RZ, !P1 ;  /* 0x000000ff0300720c */ /* 0x000fe40004f04270 */
[----:B------:R-:W-:Y:S02]  /*101c0*/  ISETP.NE.AND P4, PT, R31, RZ, PT ;  /* 0x000000ff1f00720c */ /* 0x000fe40003f85270 */
[----:B------:R-:W-:Y:S02]  /*101d0*/  ISETP.LT.OR P0, PT, R5, 0x1, P0 ;  /* 0x000000010500780c */ /* 0x000fe40000701670 */
[----:B------:R-:W-:-:S02]  /*101e0*/  ISETP.NE.AND P6, PT, R41, RZ, PT ;  /* 0x000000ff2900720c */ /* 0x000fc40003fc5270 */
[----:B------:R-:W-:Y:S02]  /*101f0*/  FSEL R105, R166, -INF , !P0 ;  /* 0xff800000a6697808 */ /* 0x000fe40004000000 */
[----:B------:R-:W-:Y:S02]  /*10200*/  FSETP.NEU.FTZ.AND P0, PT, R126, -INF , PT ;  /* 0xff8000007e00780b */ /* 0x000fe40003f1d000 */
[----:B-1----:R-:W-:Y:S02]  /*10210*/  FMNMX.FTZ R125, R125, R6, !PT ;  /* 0x000000067d7d7209 */ /* 0x002fe40007810000 */
[----:B------:R-:W-:Y:S02]  /*10220*/  FSEL R7, R7, RZ, P0 ;  /* 0x000000ff07077208 */ /* 0x000fe40000000000 */
[----:B------:R-:W-:Y:S01]  /*10230*/  FMNMX.FTZ R10, R105, R106, !PT ;  /* 0x0000006a690a7209 */ /* 0x000fe20007810000 */
[----:B------:R-:W1:Y:S01]  /*10240*/  SHFL.BFLY PT, R6, R125, 0x1, 0x1f ;  /* 0x0c201f007d067f89 */ /* 0x000e6200000e0000 */
[----:B------:R-:W-:Y:S01]  /*10250*/  ISETP.GT.AND P1, PT, R3, 0x51, !P3 ;  /* 0x000000510300780c */ /* 0x000fe20005f24270 */
[----:B------:R-:W-:Y:S01]  /*10260*/  FFMA.FTZ R8, R33, c[0x0][0x2d0], -R7 ;  /* 0x0000b40021087a23 */ /* 0x000fe20000010807 */
[----:B------:R-:W-:-:S03]  /*10270*/  ISETP.GT.AND P3, PT, R3, 0x59, !P6 ;  /* 0x000000590300780c */ /* 0x000fc60007764270 */
[----:B------:R2:W-:Y:S02]  /*10280*/  MUFU.EX2 R166, R8 ;  /* 0x0000000800a67308 */ /* 0x0005e40000000800 */
[----:B--2---:R-:W-:Y:S01]  /*10290*/  FFMA.FTZ R8, R35, c[0x0][0x2d0], -R7 ;  /* 0x0000b40023087a23 */ /* 0x004fe20000010807 */
[----:B-1----:R-:W-:-:S05]  /*102a0*/  FMNMX.FTZ R125, R125, R6, !PT ;  /* 0x000000067d7d7209 */ /* 0x002fca0007810000 */
[----:B------:R1:W2:Y:S01]  /*102b0*/  MUFU.EX2 R247, R8 ;  /* 0x0000000800f77308 */ /* 0x0002a20000000800 */
[C---:B------:R-:W-:Y:S01]  /*102c0*/  FSETP.NEU.FTZ.AND P0, PT, R125.reuse, -INF , PT ;  /* 0xff8000007d00780b */ /* 0x040fe20003f1d000 */
[----:B------:R-:W-:-:S05]  /*102d0*/  FMUL.FTZ R6, R125, c[0x0][0x2d0] ;  /* 0x0000b4007d067a20 */ /* 0x000fca0000410000 */
[----:B------:R-:W-:Y:S02]  /*102e0*/  FSEL R6, R6, RZ, P0 ;  /* 0x000000ff06067208 */ /* 0x000fe40000000000 */
[----:B------:R-:W-:Y:S01]  /*102f0*/  ISETP.GT.AND P0, PT, R3, 0x58, !P4 ;  /* 0x000000580300780c */ /* 0x000fe20006704270 */
[--C-:B------:R-:W-:Y:S01]  /*10300*/  FFMA.FTZ R3, R47, c[0x0][0x2d0], -R7.reuse ;  /* 0x0000b4002f037a23 */ /* 0x100fe20000010807 */
[C---:B------:R-:W-:Y:S02]  /*10310*/  ISETP.LT.OR P4, PT, R5.reuse, 0x51, P2 ;  /* 0x000000510500780c */ /* 0x040fe40001781670 */
[C---:B------:R-:W-:Y:S01]  /*10320*/  ISETP.LT.OR P2, PT, R5.reuse, 0x52, P1 ;  /* 0x000000520500780c */ /* 0x040fe20000f41670 */
[----:B------:R3:W-:Y:S01]  /*10330*/  MUFU.EX2 R219, R3 ;  /* 0x0000000300db7308 */ /* 0x0007e20000000800 */
[----:B-1----:R-:W-:Y:S01]  /*10340*/  FFMA.FTZ R8, R36, c[0x0][0x2d0], -R7 ;  /* 0x0000b40024087a23 */ /* 0x002fe20000010807 */
[----:B------:R-:W-:Y:S02]  /*10350*/  FSEL R184, R198, -INF , !P4 ;  /* 0xff800000c6b87808 */ /* 0x000fe40006000000 */
[----:B------:R-:W-:-:S02]  /*10360*/  ISETP.LT.OR P1, PT, R5, 0x59, P0 ;  /* 0x000000590500780c */ /* 0x000fc40000721670 */
[----:B------:R-:W-:Y:S02]  /*10370*/  FSEL R182, R199, -INF , !P2 ;  /* 0xff800000c7b67808 */ /* 0x000fe40005000000 */
[----:B------:R1:W-:Y:S01]  /*10380*/  MUFU.EX2 R212, R8 ;  /* 0x0000000800d47308 */ /* 0x0003e20000000800 */
[----:B------:R-:W-:Y:S02]  /*10390*/  ISETP.LT.OR P0, PT, R5, 0x5a, P3 ;  /* 0x0000005a0500780c */ /* 0x000fe40001f01670 */
[----:B------:R-:W-:Y:S02]  /*103a0*/  FSEL R183, R194, -INF , !P1 ;  /* 0xff800000c2b77808 */ /* 0x000fe40004800000 */
[----:B------:R-:W-:Y:S02]  /*103b0*/  FSEL R181, R195, -INF , !P0 ;  /* 0xff800000c3b57808 */ /* 0x000fe40004000000 */
[----:B--2---:R-:W-:Y:S01]  /*103c0*/  F2FP.PACK_AB R12, R247, R166 ;  /* 0x000000a6f70c723e */ /* 0x004fe200000000ff */
[----:B---3--:R-:W-:-:S04]  /*103d0*/  FFMA.FTZ R3, R46, c[0x0][0x2d0], -R6 ;  /* 0x0000b4002e037a23 */ /* 0x008fc80000010806 */
        /* <DEDUP_REMOVED lines=8> */
[----:B--2---:R-:W-:-:S03]  /*10460*/  F2FP.PACK_AB R14, R167, R212 ;  /* 0x000000d4a70e723e */ /* 0x004fc600000000ff */
[----:B------:R1:W-:Y:S02]  /*10470*/  MUFU.EX2 R238, R9 ;  /* 0x0000000900ee7308 */ /* 0x0003e40000000800 */
[----:B-1----:R-:W-:Y:S01]  /*10480*/  FMNMX.FTZ R9, R118, R8, !PT ;  /* 0x0000000876097209 */ /* 0x002fe20007810000 */
[----:B------:R-:W-:-:S03]  /*10490*/  FFMA.FTZ R8, R34, c[0x0][0x2d0], -R6 ;  /* 0x0000b40022087a23 */ /* 0x000fc60000010806 */
[----:B------:R-:W-:Y:S02]  /*104a0*/  FMNMX.FTZ R9, R119, R9, !PT ;  /* 0x0000000977097209 */ /* 0x000fe40007810000 */
[----:B------:R1:W-:Y:S02]  /*104b0*/  MUFU.EX2 R248, R8 ;  /* 0x0000000800f87308 */ /* 0x0003e40000000800 */
[----:B------:R-:W-:Y:S02]  /*104c0*/  FMNMX.FTZ R0, R131, R9, !PT ;  /* 0x0000000983007209 */ /* 0x000fe40007810000 */
[----:B------:R-:W-:Y:S02]  /*104d0*/  FMNMX.FTZ R9, R110, R10, !PT ;  /* 0x0000000a6e097209 */ /* 0x000fe40007810000 */
[----:B------:R-:W-:-:S04]  /*104e0*/  FMNMX.FTZ R0, R136, R0, !PT ;  /* 0x0000000088007209 */ /* 0x000fc80007810000 */
[----:B------:R-:W-:-:S04]  /*104f0*/  FMNMX.FTZ R0, R137, R0, !PT ;  /* 0x0000000089007209 */ /* 0x000fc80007810000 */
[----:B------:R-:W-:Y:S01]  /*10500*/  FMNMX.FTZ R0, R138, R0, !PT ;  /* 0x000000008a007209 */ /* 0x000fe20007810000 */
[----:B-1----:R-:W-:-:S03]  /*10510*/  FFMA.FTZ R8, R37, c[0x0][0x2d0], -R6 ;  /* 0x0000b40025087a23 */ /* 0x002fc60000010806 */
[----:B------:R-:W-:Y:S01]  /*10520*/  FMNMX.FTZ R0, R160, R0, !PT ;  /* 0x00000000a0007209 */ /* 0x000fe20007810000 */
[----:B------:R1:W2:Y:S03]  /*10530*/  MUFU.EX2 R249, R8 ;  /* 0x0000000800f97308 */ /* 0x0002a60000000800 */
[----:B------:R-:W-:-:S04]  /*10540*/  FMNMX.FTZ R0, R161, R0, !PT ;  /* 0x00000000a1007209 */ /* 0x000fc80007810000 */
[----:B------:R-:W-:-:S04]  /*10550*/  FMNMX.FTZ R0, R164, R0, !PT ;  /* 0x00000000a4007209 */ /* 0x000fc80007810000 */
[----:B------:R-:W-:Y:S02]  /*10560*/  FMNMX.FTZ R0, R165, R0, !PT ;  /* 0x00000000a5007209 */ /* 0x000fe40007810000 */
[----:B-1----:R-:W-:Y:S01]  /*10570*/  FMNMX.FTZ R8, R109, R9, !PT ;  /* 0x000000096d087209 */ /* 0x002fe20007810000 */
[--C-:B------:R-:W-:Y:S01]  /*10580*/  FFMA.FTZ R9, R40, c[0x0][0x2d0], -R6.reuse ;  /* 0x0000b40028097a23 */ /* 0x100fe20000010806 */
[----:B--2---:R-:W-:Y:S02]  /*10590*/  F2FP.PACK_AB R13, R249, R248 ;  /* 0x000000f8f90d723e */ /* 0x004fe400000000ff */
[----:B------:R-:W-:Y:S01]  /*105a0*/  FMNMX.FTZ R4, R112, R8, !PT ;  /* 0x0000000870047209 */ /* 0x000fe20007810000 */
[----:B------:R-:W-:Y:S01]  /*105b0*/  FFMA.FTZ R8, R42, c[0x0][0x2d0], -R6 ;  /* 0x0000b4002a087a23 */ /* 0x000fe20000010806 */
[----:B------:R-:W-:Y:S02]  /*105c0*/  MUFU.EX2 R250, R9 ;  /* 0x0000000900fa7308 */ /* 0x000fe40000000800 */
[----:B------:R-:W-:-:S04]  /*105d0*/  FMNMX.FTZ R4, R113, R4, !PT ;  /* 0x0000000471047209 */ /* 0x000fc80007810000 */
[----:B------:R-:W-:Y:S01]  /*105e0*/  FMNMX.FTZ R2, R116, R4, !PT ;  /* 0x0000000474027209 */ /* 0x000fe20007810000 */
[----:B------:R-:W-:Y:S01]  /*105f0*/  FFMA.FTZ R4, R43, c[0x0][0x2d0], -R7 ;  /* 0x0000b4002b047a23 */ /* 0x000fe20000010807 */
[----:B------:R-:W1:Y:S02]  /*10600*/  MUFU.EX2 R251, R8 ;  /* 0x0000000800fb7308 */ /* 0x000e640000000800 */
[----:B------:R-:W-:-:S04]  /*10610*/  FMNMX.FTZ R2, R117, R2, !PT ;  /* 0x0000000275027209 */ /* 0x000fc80007810000 */
[----:B------:R-:W-:Y:S02]  /*10620*/  FMNMX.FTZ R2, R127, R2, !PT ;  /* 0x000000027f027209 */ /* 0x000fe40007810000 */
[----:B------:R2:W3:Y:S01]  /*10630*/  MUFU.EX2 R230, R4 ;  /* 0x0000000400e67308 */ /* 0x0004e20000000800 */
[----:B-1----:R-:W-:-:S07]  /*10640*/  F2FP.PACK_AB R15, R251, R250 ;  /* 0x000000fafb0f723e */ /* 0x002fce00000000ff */
[C---:B------:R-:W-:Y:S01]  /*10650*/  HMMA.16816.F32 R16, R12.reuse, R88, RZ ;  /* 0x000000580c10723c */ /* 0x040fe200000018ff */
[----:B--2---:R-:W-:Y:S02]  /*10660*/  FMNMX.FTZ R4, R128, R2, !PT ;  /* 0x0000000280047209 */ /* 0x004fe40007810000 */
        /* <DEDUP_REMOVED lines=8> */
[----:B---3--:R-:W-:Y:S02]  /*106f0*/  F2FP.PACK_AB R8, R230, R238 ;  /* 0x000000eee608723e */ /* 0x008fe400000000ff */
[----:B------:R-:W-:Y:S01]  /*10700*/  FMNMX.FTZ R2, R156, R2, !PT ;  /* 0x000000029c027209 */ /* 0x000fe20007810000 */
[----:B------:R-:W-:Y:S03]  /*10710*/  HMMA.16816.F32 R24, R12, R96, RZ ;  /* 0x000000600c18723c */ /* 0x000fe600000018ff */
[----:B------:R-:W-:Y:S01]  /*10720*/  FMNMX.FTZ R2, R157, R2, !PT ;  /* 0x000000029d027209 */ /* 0x000fe20007810000 */
[----:B-1----:R-:W-:-:S03]  /*10730*/  FFMA.FTZ R0, R45, c[0x0][0x2d0], -R7 ;  /* 0x0000b4002d007a23 */ /* 0x002fc60000010807 */
        /* <DEDUP_REMOVED lines=43> */
[----:B------:R-:W-:Y:S02]  /*109f0*/  HMMA.16816.F32 R48, R8, R76, R24 ;  /* 0x0000004c0830723c */ /* 0x000fe40000001818 */
[----:B------:R-:W-:-:S03]  /*10a00*/  FSETP.NEU.FTZ.AND P0, PT, R124, -INF , PT ;  /* 0xff8000007c00780b */ /* 0x000fc60003f1d000 */
[----:B------:R1:W-:Y:S03]  /*10a10*/  MUFU.EX2 R235, R0 ;  /* 0x0000000000eb7308 */ /* 0x0003e60000000800 */
[----:B------:R-:W-:Y:S01]  /*10a20*/  HMMA.16816.F32 R28, R8, R82, R36 ;  /* 0x00000052081c723c */ /* 0x000fe20000001824 */
[----:B---3--:R-:W-:-:S07]  /*10a30*/  FFMA.FTZ R2, R107, c[0x0][0x2d0], -R7 ;  /* 0x0000b4006b027a23 */ /* 0x008fce0000010807 */
[----:B----4-:R-:W-:Y:S01]  /*10a40*/  HMMA.16816.F32 R16, R8, R92, R20 ;  /* 0x0000005c0810723c */ /* 0x010fe20000001814 */
[----:B------:R3:W4:Y:S01]  /*10a50*/  MUFU.EX2 R198, R2 ;  /* 0x0000000200c67308 */ /* 0x0007220000000800 */
        /* <DEDUP_REMOVED lines=11> */
[----:B----4-:R-:W-:Y:S01]  /*10b10*/  F2FP.PACK_AB R10, R198, R194 ;  /* 0x000000c2c60a723e */ /* 0x010fe200000000ff */
[----:B---3--:R-:W-:Y:S01]  /*10b20*/  FFMA.FTZ R2, R60, c[0x0][0x2d0], -R6 ;  /* 0x0000b4003c027a23 */ /* 0x008fe20000010806 */
[----:B--2---:R-:W-:Y:S01]  /*10b30*/  F2FP.PACK_AB R11, R233, R235 ;  /* 0x000000ebe90b723e */ /* 0x004fe200000000ff */
[----:B------:R-:W1:Y:S02]  /*10b40*/  LDSM.16.MT88.4 R60, [R214+0x1100] ;  /* 0x00110000d63c783b */ /* 0x000e640000004200 */
[----:B------:R2:W3:Y:S02]  /*10b50*/  MUFU.EX2 R239, R2 ;  /* 0x0000000200ef7308 */ /* 0x0004e40000000800 */
[----:B--2---:R-:W-:Y:S01]  /*10b60*/  FMUL.FTZ R2, R124, c[0x0][0x2d0] ;  /* 0x0000b4007c027a20 */ /* 0x004fe20000410000 */
[----:B---3--:R-:W-:-:S04]  /*10b70*/  F2FP.PACK_AB R9, R239, R221 ;  /* 0x000000ddef09723e */ /* 0x008fc800000000ff */
[----:B------:R-:W-:Y:S02]  /*10b80*/  FSEL R2, R2, RZ, P0 ;  /* 0x000000ff02027208 */ /* 0x000fe40000000000 */
[----:B------:R-:W-:Y:S01]  /*10b90*/  FSETP.NEU.FTZ.AND P0, PT, R3, -INF , PT ;  /* 0xff8000000300780b */ /* 0x000fe20003f1d000 */
[----:B------:R-:W-:Y:S02]  /*10ba0*/  HMMA.16816.F32 R140, R8, R64, R52 ;  /* 0x00000040088c723c */ /* 0x000fe40000001834 */
[--C-:B------:R-:W-:Y:S02]  /*10bb0*/  FFMA.FTZ R0, R57, c[0x0][0x2d0], -R2.reuse ;  /* 0x0000b40039007a23 */ /* 0x100fe40000010802 */
[----:B------:R-:W-:Y:S01]  /*10bc0*/  FFMA.FTZ R4, R115, c[0x0][0x2d0], -R2 ;  /* 0x0000b40073047a23 */ /* 0x000fe20000010802 */
[----:B------:R-:W2:Y:S01]  /*10bd0*/  LDSM.16.MT88.4 R56, [R216+0x1100] ;  /* 0x00110000d838783b */ /* 0x000ea20000004200 */
[----:B------:R3:W-:Y:S01]  /*10be0*/  MUFU.EX2 R217, R0 ;  /* 0x0000000000d97308 */ /* 0x0007e20000000800 */
[----:B------:R-:W-:-:S07]  /*10bf0*/  IMAD.MOV.U32 R115, RZ, RZ, R244 ;  /* 0x000000ffff737224 */ /* 0x000fce00078e00f4 */
[----:B------:R-:W-:Y:S01]  /*10c00*/  MUFU.EX2 R242, R4 ;  /* 0x0000000400f27308 */ /* 0x000fe20000000800 */
[----:B-1----:R-:W-:Y:S01]  /*10c10*/  HMMA.16816.F32 R148, R8, R60, R32 ;  /* 0x0000003c0894723c */ /* 0x002fe20000001820 */
[----:B---3--:R-:W-:-:S07]  /*10c20*/  FFMA.FTZ R0, R68, c[0x0][0x2d0], -R2 ;  /* 0x0000b40044007a23 */ /* 0x008fce0000010802 */
[----:B------:R-:W-:Y:S01]  /*10c30*/  HMMA.16816.F32 R120, R8, R62, R20 ;  /* 0x0000003e0878723c */ /* 0x000fe20000001814 */
[----:B------:R-:W1:Y:S01]  /*10c40*/  LDSM.16.MT88.4 R68, [R215+0x1100] ;  /* 0x00110000d744783b */ /* 0x000e620000004200 */
[----:B------:R3:W4:Y:S02]  /*10c50*/  MUFU.EX2 R218, R0 ;  /* 0x0000000000da7308 */ /* 0x0007240000000800 */
[----:B---3--:R-:W-:-:S04]  /*10c60*/  FFMA.FTZ R0, R108, c[0x0][0x2d0], -R2 ;  /* 0x0000b4006c007a23 */ /* 0x008fc80000010802 */
[----:B--2---:R-:W-:Y:S02]  /*10c70*/  HMMA.16816.F32 R144, R8, R56, R48 ;  /* 0x000000380890723c */ /* 0x004fe40000001830 */
[----:B------:R2:W-:Y:S02]  /*10c80*/  MUFU.EX2 R195, R0 ;  /* 0x0000000000c37308 */ /* 0x0005e40000000800 */
[----:B--2---:R-:W-:-:S04]  /*10c90*/  FFMA.FTZ R0, R111, c[0x0][0x2d0], -R2 ;  /* 0x0000b4006f007a23 */ /* 0x004fc80000010802 */
[C---:B-1----:R-:W-:Y:S02]  /*10ca0*/  HMMA.16816.F32 R152, R8.reuse, R68, R16 ;  /* 0x000000440898723c */ /* 0x042fe40000001810 */
[----:B------:R1:W2:Y:S06]  /*10cb0*/  MUFU.EX2 R240, R0 ;  /* 0x0000000000f07308 */ /* 0x0002ac0000000800 */
[----:B------:R-:W-:Y:S01]  /*10cc0*/  HMMA.16816.F32 R132, R8, R70, R12 ;  /* 0x000000460884723c */ /* 0x000fe2000000180c */
[----:B-1----:R-:W-:Y:S02]  /*10cd0*/  FFMA.FTZ R0, R114, c[0x0][0x2d0], -R2 ;  /* 0x0000b40072007a23 */ /* 0x002fe40000010802 */
[----:B------:R-:W-:-:S02]  /*10ce0*/  IMAD.MOV.U32 R114, RZ, RZ, R246 ;  /* 0x000000ffff727224 */ /* 0x000fc400078e00f6 */
[----:B------:R1:W-:Y:S02]  /*10cf0*/  MUFU.EX2 R234, R0 ;  /* 0x0000000000ea7308 */ /* 0x0003e40000000800 */
[----:B-1----:R-:W-:-:S05]  /*10d00*/  FMUL.FTZ R0, R3, c[0x0][0x2d0] ;  /* 0x0000b40003007a20 */ /* 0x002fca0000410000 */
[----:B------:R-:W-:-:S05]  /*10d10*/  FSEL R0, R0, RZ, P0 ;  /* 0x000000ff00007208 */ /* 0x000fca0000000000 */
[----:B------:R-:W-:-:S04]  /*10d20*/  FFMA.FTZ R4, R105, c[0x0][0x2d0], -R0 ;  /* 0x0000b40069047a23 */ /* 0x000fc80000010800 */
[----:B------:R1:W-:Y:S02]  /*10d30*/  MUFU.EX2 R174, R4 ;  /* 0x0000000400ae7308 */ /* 0x0003e40000000800 */
[--C-:B-1----:R-:W-:Y:S02]  /*10d40*/  FFMA.FTZ R4, R106, c[0x0][0x2d0], -R0.reuse ;  /* 0x0000b4006a047a23 */ /* 0x102fe40000010800 */
[----:B------:R-:W-:Y:S04]  /*10d50*/  HMMA.16816.F32 R104, R8, R66, R28 ;  /* 0x000000420868723c */ /* 0x000fe8000000181c */
[----:B------:R1:W3:Y:S02]  /*10d60*/  MUFU.EX2 R172, R4 ;  /* 0x0000000400ac7308 */ /* 0x0002e40000000800 */
[----:B-1----:R-:W-:-:S06]  /*10d70*/  FFMA.FTZ R4, R110, c[0x0][0x2d0], -R0 ;  /* 0x0000b4006e047a23 */ /* 0x002fcc0000010800 */
[----:B------:R1:W-:Y:S02]  /*10d80*/  MUFU.EX2 R237, R4 ;  /* 0x0000000400ed7308 */ /* 0x0003e40000000800 */
[----:B-1----:R-:W-:Y:S02]  /*10d90*/  FFMA.FTZ R4, R109, c[0x0][0x2d0], -R0 ;  /* 0x0000b4006d047a23 */ /* 0x002fe40000010800 */
[----:B------:R-:W-:Y:S04]  /*10da0*/  HMMA.16816.F32 R108, R8, R58, R24 ;  /* 0x0000003a086c723c */ /* 0x000fe80000001818 */
[----:B------:R1:W1:Y:S03]  /*10db0*/  MUFU.EX2 R232, R4 ;  /* 0x0000000400e87308 */ /* 0x0002660000000800 */
[----:B----4-:R-:W-:-:S02]  /*10dc0*/  F2FP.PACK_AB R8, R218, R217 ;  /* 0x000000d9da08723e */ /* 0x010fc400000000ff */
[----:B--2---:R-:W-:Y:S02]  /*10dd0*/  F2FP.PACK_AB R10, R240, R195 ;  /* 0x000000c3f00a723e */ /* 0x004fe400000000ff */
[----:B---3--:R-:W-:Y:S01]  /*10de0*/  F2FP.PACK_AB R9, R172, R174 ;  /* 0x000000aeac09723e */ /* 0x008fe200000000ff */
[----:B-1----:R-:W-:Y:S01]  /*10df0*/  FFMA.FTZ R4, R118, c[0x0][0x2d0], -R2 ;  /* 0x0000b40076047a23 */ /* 0x002fe20000010802 */
[----:B------:R-:W-:-:S03]  /*10e00*/  F2FP.PACK_AB R11, R232, R237 ;  /* 0x000000ede80b723e */ /* 0x000fc600000000ff */
[----:B------:R1:W-:Y:S04]  /*10e10*/  MUFU.EX2 R118, R4 ;  /* 0x0000000400767308 */ /* 0x0003e80000000800 */
[C---:B------:R-:W-:Y:S07]  /*10e20*/  HMMA.16816.F32 R28, R8.reuse, R74, RZ ;  /* 0x0000004a081c723c */ /* 0x040fee00000018ff */
[----:B------:R-:W-:Y:S01]  /*10e30*/  IMAD.MOV.U32 R75, RZ, RZ, R251 ;  /* 0x000000ffff4b7224 */ /* 0x000fe200078e00fb */
[----:B------:R-:W-:Y:S01]  /*10e40*/  HMMA.16816.F32 R20, R8, R72, RZ ;  /* 0x000000480814723c */ /* 0x000fe200000018ff */
[----:B------:R-:W-:Y:S01]  /*10e50*/  MOV R74, R243 ;  /* 0x000000f3004a7202 */ /* 0x000fe20000000f00 */
[----:B-1----:R-:W-:-:S05]  /*10e60*/  FFMA.FTZ R4, R119, c[0x0][0x2d0], -R2 ;  /* 0x0000b40077047a23 */ /* 0x002fca0000010802 */
[----:B------:R-:W-:Y:S01]  /*10e70*/  MOV R73, R248 ;  /* 0x000000f800497202 */ /* 0x000fe20000000f00 */
[----:B------:R1:W2:Y:S01]  /*10e80*/  MUFU.EX2 R220, R4 ;  /* 0x0000000400dc7308 */ /* 0x0002a20000000800 */
[----:B------:R-:W-:Y:S01]  /*10e90*/  IMAD.MOV.U32 R72, RZ, RZ, R249 ;  /* 0x000000ffff487224 */ /* 0x000fe200078e00f9 */
[C---:B------:R-:W-:Y:S07]  /*10ea0*/  HMMA.16816.F32 R16, R8.reuse, R96, RZ ;  /* 0x000000600810723c */ /* 0x040fee00000018ff */
[----:B------:R-:W-:Y:S01]  /*10eb0*/  IMAD.MOV.U32 R97, RZ, RZ, R242 ;  /* 0x000000ffff617224 */ /* 0x000fe200078e00f2 */
[----:B------:R-:W-:Y:S01]  /*10ec0*/  HMMA.16816.F32 R12, R8, R88, RZ ;  /* 0x00000058080c723c */ /* 0x000fe200000018ff */
[----:B------:R-:W-:-:S02]  /*10ed0*/  IMAD.MOV.U32 R96, RZ, RZ, R241 ;  /* 0x000000ffff607224 */ /* 0x000fc400078e00f1 */
[----:B-1----:R-:W-:Y:S02]  /*10ee0*/  FFMA.FTZ R4, R112, c[0x0][0x2d0], -R0 ;  /* 0x0000b40070047a23 */ /* 0x002fe40000010800 */
[----:B------:R-:W-:-:S03]  /*10ef0*/  IMAD.MOV.U32 R112, RZ, RZ, R247 ;  /* 0x000000ffff707224 */ /* 0x000fc600078e00f7 */
[C---:B------:R-:W-:Y:S01]  /*10f00*/  HMMA.16816.F32 R32, R8.reuse, R98, RZ ;  /* 0x000000620820723c */ /* 0x040fe200000018ff */
[----:B------:R1:W-:Y:S07]  /*10f10*/  MUFU.EX2 R252, R4 ;  /* 0x0000000400fc7308 */ /* 0x0003ee0000000800 */
[C---:B------:R-:W-:Y:S08]  /*10f20*/  HMMA.16816.F32 R36, R8.reuse, R90, RZ ;  /* 0x0000005a0824723c */ /* 0x040ff000000018ff */
[----:B------:R-:W-:Y:S01]  /*10f30*/  HMMA.16816.F32 R24, R8, R100, RZ ;  /* 0x000000640818723c */ /* 0x000fe200000018ff */
[----:B-1----:R-:W-:-:S02]  /*10f40*/  FFMA.FTZ R4, R113, c[0x0][0x2d0], -R0 ;  /* 0x0000b40071047a23 */ /* 0x002fc40000010800 */
[----:B------:R-:W-:Y:S02]  /*10f50*/  IMAD.MOV.U32 R113, RZ, RZ, R250 ;  /* 0x000000ffff717224 */ /* 0x000fe400078e00fa */
[----:B------:R1:W3:Y:S03]  /*10f60*/  MUFU.EX2 R119, R4 ;  /* 0x0000000400777308 */ /* 0x0002e60000000800 */
[----:B------:R-:W-:Y:S07]  /*10f70*/  HMMA.16816.F32 R40, R8, R102, RZ ;  /* 0x000000660828723c */ /* 0x000fee00000018ff */
[----:B------:R-:W-:-:S02]  /*10f80*/  F2FP.PACK_AB R8, R97, R234 ;  /* 0x000000ea6108723e */ /* 0x000fc400000000ff */
[----:B--2---:R-:W-:Y:S01]  /*10f90*/  F2FP.PACK_AB R10, R220, R118 ;  /* 0x00000076dc0a723e */ /* 0x004fe200000000ff */
[----:B-1----:R-:W-:Y:S01]  /*10fa0*/  FFMA.FTZ R4, R116, c[0x0][0x2d0], -R0 ;  /* 0x0000b40074047a23 */ /* 0x002fe20000010800 */
[----:B---3--:R-:W-:-:S03]  /*10fb0*/  F2FP.PACK_AB R9, R119, R252 ;  /* 0x000000fc7709723e */ /* 0x008fc600000000ff */
        /* <DEDUP_REMOVED lines=9> */
[----:B-1----:R-:W-:Y:S01]  /*11050*/  FFMA.FTZ R4, R131, c[0x0][0x2d0], -R2 ;  /* 0x0000b40083047a23 */ /* 0x002fe20000010802 */
[----:B------:R-:W-:-:S03]  /*11060*/  MOV R131, R97 ;  /* 0x0000006100837202 */ /* 0x000fc60000000f00 */
[----:B------:R1:W-:Y:S03]  /*11070*/  MUFU.EX2 R247, R4 ;  /* 0x0000000400f77308 */ /* 0x0003e60000000800 */
[C---:B------:R-:W-:Y:S08]  /*11080*/  HMMA.16816.F32 R52, R8.reuse, R84, R12 ;  /* 0x000000540834723c */ /* 0x040ff0000000180c */
[----:B------:R-:W-:Y:S01]  /*11090*/  HMMA.16816.F32 R12, R8, R82, R28 ;  /* 0x00000052080c723c */ /* 0x000fe2000000181c */
[----:B-1----:R-:W-:-:S07]  /*110a0*/  FFMA.FTZ R4, R136, c[0x0][0x2d0], -R2 ;  /* 0x0000b40088047a23 */ /* 0x002fce0000010802 */
[C---:B------:R-:W-:Y:S01]  /*110b0*/  HMMA.16816.F32 R20, R8.reuse, R78, R32 ;  /* 0x0000004e0814723c */ /* 0x040fe20000001820 */
[----:B------:R1:W2:Y:S07]  /*110c0*/  MUFU.EX2 R248, R4 ;  /* 0x0000000400f87308 */ /* 0x0002ae0000000800 */
[C---:B------:R-:W-:Y:S01]  /*110d0*/  HMMA.16816.F32 R44, R8.reuse, R92, R24 ;  /* 0x0000005c082c723c */ /* 0x040fe20000001818 */
[----:B------:R-:W-:Y:S07]  /*110e0*/  LDSM.16.MT88.4 R24, [R216+0x1900] ;  /* 0x00190000d818783b */ /* 0x000fee0000004200 */
[----:B------:R-:W-:Y:S01]  /*110f0*/  HMMA.16816.F32 R28, R8, R86, R36 ;  /* 0x00000056081c723c */ /* 0x000fe20000001824 */
[----:B-1----:R-:W-:-:S04]  /*11100*/  FFMA.FTZ R4, R137, c[0x0][0x2d0], -R2 ;  /* 0x0000b40089047a23 */ /* 0x002fc80000010802 */
[----:B------:R1:W-:Y:S03]  /*11110*/  MUFU.EX2 R249, R4 ;  /* 0x0000000400f97308 */ /* 0x0003e60000000800 */
[----:B------:R-:W-:Y:S01]  /*11120*/  HMMA.16816.F32 R32, R8, R94, R40 ;  /* 0x0000005e0820723c */ /* 0x000fe20000001828 */
[----:B------:R-:W-:Y:S01]  /*11130*/  IMAD.MOV.U32 R39, RZ, RZ, R236 ;  /* 0x000000ffff277224 */ /* 0x000fe200078e00ec */
[----:B------:R-:W-:Y:S01]  /*11140*/  MOV R38, R235 ;  /* 0x000000eb00267202 */ /* 0x000fe20000000f00 */
[----:B------:R-:W-:Y:S02]  /*11150*/  IMAD.MOV.U32 R37, RZ, RZ, R234 ;  /* 0x000000ffff257224 */ /* 0x000fe400078e00ea */
[----:B------:R-:W-:Y:S02]  /*11160*/  IMAD.MOV.U32 R36, RZ, RZ, R233 ;  /* 0x000000ffff247224 */ /* 0x000fe400078e00e9 */
[----:B--2---:R-:W-:-:S02]  /*11170*/  F2FP.PACK_AB R8, R248, R247 ;  /* 0x000000f7f808723e */ /* 0x004fc400000000ff */
[----:B------:R-:W-:Y:S01]  /*11180*/  MOV R43, R230 ;  /* 0x000000e6002b7202 */ /* 0x000fe20000000f00 */
[----:B-1----:R-:W-:-:S04]  /*11190*/  FFMA.FTZ R4, R138, c[0x0][0x2d0], -R2 ;  /* 0x0000b4008a047a23 */ /* 0x002fc80000010802 */
[----:B------:R1:W2:Y:S02]  /*111a0*/  MUFU.EX2 R250, R4 ;  /* 0x0000000400fa7308 */ /* 0x0002a40000000800 */
[----:B-1----:R-:W-:Y:S01]  /*111b0*/  FFMA.FTZ R4, R127, c[0x0][0x2d0], -R0 ;  /* 0x0000b4007f047a23 */ /* 0x002fe20000010800 */
[----:B------:R-:W-:Y:S02]  /*111c0*/  MOV R127, R239 ;  /* 0x000000ef007f7202 */ /* 0x000fe40000000f00 */
[----:B--2---:R-:W-:-:S03]  /*111d0*/  F2FP.PACK_AB R10, R250, R249 ;  /* 0x000000f9fa0a723e */ /* 0x004fc600000000ff */
        /* <DEDUP_REMOVED lines=8> */
[----:B------:R1:W-:Y:S02]  /*11260*/  MUFU.EX2 R244, R4 ;  /* 0x0000000400f47308 */ /* 0x0003e40000000800 */
[----:B-1----:R-:W-:Y:S02]  /*11270*/  FFMA.FTZ R4, R130, c[0x0][0x2d0], -R0 ;  /* 0x0000b40082047a23 */ /* 0x002fe40000010800 */
[----:B------:R-:W-:-:S04]  /*11280*/  IMAD.MOV.U32 R130, RZ, RZ, R237 ;  /* 0x000000ffff827224 */ /* 0x000fc800078e00ed */
[----:B------:R1:W2:Y:S02]  /*11290*/  MUFU.EX2 R242, R4 ;  /* 0x0000000400f27308 */ /* 0x0002a40000000800 */
[----:B-1----:R-:W-:Y:S01]  /*112a0*/  FFMA.FTZ R4, R173, c[0x0][0x2d0], -R7 ;  /* 0x0000b400ad047a23 */ /* 0x002fe20000010807 */
[----:B--2---:R-:W-:Y:S01]  /*112b0*/  F2FP.PACK_AB R11, R242, R244 ;  /* 0x000000f4f20b723e */ /* 0x004fe200000000ff */
[----:B------:R-:W-:-:S04]  /*112c0*/  IMAD.MOV.U32 R173, RZ, RZ, R232 ;  /* 0x000000ffffad7224 */ /* 0x000fc800078e00e8 */
[----:B------:R1:W2:Y:S02]  /*112d0*/  MUFU.EX2 R241, R4 ;  /* 0x0000000400f17308 */ /* 0x0002a40000000800 */
[C---:B------:R-:W-:Y:S01]  /*112e0*/  HMMA.16816.F32 R100, R8.reuse, R56, R16 ;  /* 0x000000380864723c */ /* 0x040fe20000001810 */
[----:B------:R-:W3:Y:S07]  /*112f0*/  LDSM.16.MT88.4 R16, [R213+0x1900] ;  /* 0x00190000d510783b */ /* 0x000eee0000004200 */
[----:B------:R-:W-:Y:S01]  /*11300*/  HMMA.16816.F32 R136, R8, R64, R48 ;  /* 0x000000400888723c */ /* 0x000fe20000001830 */
[----:B-1----:R-:W-:-:S02]  /*11310*/  FFMA.FTZ R4, R171, c[0x0][0x2d0], -R7 ;  /* 0x0000b400ab047a23 */ /* 0x002fc40000010807 */
[----:B------:R-:W-:Y:S02]  /*11320*/  IMAD.MOV.U32 R171, RZ, RZ, R96 ;  /* 0x000000ffffab7224 */ /* 0x000fe400078e0060 */
[----:B------:R1:W-:Y:S03]  /*11330*/  MUFU.EX2 R239, R4 ;  /* 0x0000000400ef7308 */ /* 0x0003e60000000800 */
[C---:B------:R-:W-:Y:S01]  /*11340*/  HMMA.16816.F32 R96, R8.reuse, R66, R12 ;  /* 0x000000420860723c */ /* 0x040fe2000000180c */
[----:B------:R-:W-:Y:S07]  /*11350*/  LDSM.16.MT88.4 R64, [R216+0x2100] ;  /* 0x00210000d840783b */ /* 0x000fee0000004200 */
[----:B------:R-:W-:Y:S01]  /*11360*/  HMMA.16816.F32 R92, R8, R58, R20 ;  /* 0x0000003a085c723c */ /* 0x000fe20000001814 */
[----:B------:R-:W4:Y:S01]  /*11370*/  LDSM.16.MT88.4 R20, [R215+0x1900] ;  /* 0x00190000d714783b */ /* 0x000f220000004200 */
[----:B-1----:R-:W-:-:S06]  /*11380*/  FFMA.FTZ R4, R176, c[0x0][0x2d0], -R7 ;  /* 0x0000b400b0047a23 */ /* 0x002fcc0000010807 */
[C---:B------:R-:W-:Y:S01]  /*11390*/  HMMA.16816.F32 R88, R8.reuse, R60, R52 ;  /* 0x0000003c0858723c */ /* 0x040fe20000001834 */
[----:B------:R1:W1:Y:S07]  /*113a0*/  MUFU.EX2 R240, R4 ;  /* 0x0000000400f07308 */ /* 0x00026e0000000800 */
[C---:B------:R-:W-:Y:S01]  /*113b0*/  HMMA.16816.F32 R84, R8.reuse, R62, R28 ;  /* 0x0000003e0854723c */ /* 0x040fe2000000181c */
[----:B------:R-:W3:Y:S04]  /*113c0*/  LDSM.16.MT88.4 R28, [R214+0x1900] ;  /* 0x00190000d61c783b */ /* 0x000ee80000004200 */
[----:B------:R-:W3:Y:S03]  /*113d0*/  LDSM.16.MT88.4 R60, [R213+0x2100] ;  /* 0x00210000d53c783b */ /* 0x000ee60000004200 */
[----:B------:R-:W-:Y:S01]  /*113e0*/  HMMA.16816.F32 R80, R8, R68, R44 ;  /* 0x000000440850723c */ /* 0x000fe2000000182c */
[----:B-1----:R-:W-:-:S04]  /*113f0*/  FFMA.FTZ R4, R177, c[0x0][0x2d0], -R7 ;  /* 0x0000b400b1047a23 */ /* 0x002fc80000010807 */
[----:B------:R1:W-:Y:S03]  /*11400*/  MUFU.EX2 R238, R4 ;  /* 0x0000000400ee7308 */ /* 0x0003e60000000800 */
[----:B------:R-:W-:Y:S01]  /*11410*/  HMMA.16816.F32 R76, R8, R70, R32 ;  /* 0x00000046084c723c */ /* 0x000fe20000001820 */
[----:B------:R-:W3:Y:S06]  /*11420*/  LDSM.16.MT88.4 R68, [R214+0x2100] ;  /* 0x00210000d644783b */ /* 0x000eec0000004200 */
[----:B--2---:R-:W-:-:S02]  /*11430*/  F2FP.PACK_AB R8, R241, R251 ;  /* 0x000000fbf108723e */ /* 0x004fc400000000ff */
[----:B------:R-:W-:Y:S01]  /*11440*/  F2FP.PACK_AB R10, R240, R239 ;  /* 0x000000eff00a723e */ /* 0x000fe200000000ff */
[----:B-1----:R-:W-:-:S04]  /*11450*/  FFMA.FTZ R4, R178, c[0x0][0x2d0], -R7 ;  /* 0x0000b400b2047a23 */ /* 0x002fc80000010807 */
[----:B------:R1:W-:Y:S02]  /*11460*/  MUFU.EX2 R237, R4 ;  /* 0x0000000400ed7308 */ /* 0x0003e40000000800 */
[----:B-1----:R-:W-:Y:S02]  /*11470*/  FFMA.FTZ R4, R168, c[0x0][0x2d0], -R6 ;  /* 0x0000b400a8047a23 */ /* 0x002fe40000010806 */
[----:B------:R-:W-:-:S04]  /*11480*/  IMAD.MOV.U32 R168, RZ, RZ, R72 ;  /* 0x000000ffffa87224 */ /* 0x000fc800078e0048 */
[----:B------:R1:W-:Y:S02]  /*11490*/  MUFU.EX2 R236, R4 ;  /* 0x0000000400ec7308 */ /* 0x0003e40000000800 */
[----:B-1----:R-:W-:Y:S01]  /*114a0*/  FFMA.FTZ R4, R170, c[0x0][0x2d0], -R6 ;  /* 0x0000b400aa047a23 */ /* 0x002fe20000010806 */
[----:B------:R-:W-:Y:S01]  /*114b0*/  MOV R170, R113 ;  /* 0x0000007100aa7202 */ /* 0x000fe20000000f00 */
[----:B------:R-:W-:Y:S01]  /*114c0*/  IMAD.MOV.U32 R113, RZ, RZ, R112 ;  /* 0x000000ffff717224 */ /* 0x000fe200078e0070 */
[----:B------:R-:W-:-:S03]  /*114d0*/  MOV R112, R166 ;  /* 0x000000a600707202 */ /* 0x000fc60000000f00 */
        /* <DEDUP_REMOVED lines=10> */
[C---:B---3--:R-:W-:Y:S07]  /*11580*/  HMMA.16816.F32 R56, R8.reuse, R16, R140 ;  /* 0x000000100838723c */ /* 0x048fee000000188c */
[----:B------:R-:W-:Y:S01]  /*11590*/  MOV R140, R198 ;  /* 0x000000c6008c7202 */ /* 0x000fe20000000f00 */
[----:B------:R-:W-:Y:S01]  /*115a0*/  IMAD.MOV.U32 R141, RZ, RZ, R195 ;  /* 0x000000ffff8d7224 */ /* 0x000fe200078e00c3 */
[----:B------:R-:W-:Y:S01]  /*115b0*/  HMMA.16816.F32 R48, R8, R24, R144 ;  /* 0x000000180830723c */ /* 0x000fe20000001890 */
[----:B------:R-:W-:-:S02]  /*115c0*/  IMAD.MOV.U32 R143, RZ, RZ, R43 ;  /* 0x000000ffff8f7224 */ /* 0x000fc400078e002b */
[----:B-1----:R-:W-:Y:S02]  /*115d0*/  FFMA.FTZ R4, R188, c[0x0][0x2d0], -R7 ;  /* 0x0000b400bc047a23 */ /* 0x002fe40000010807 */
[----:B------:R-:W-:Y:S02]  /*115e0*/  IMAD.MOV.U32 R142, RZ, RZ, R173 ;  /* 0x000000ffff8e7224 */ /* 0x000fe400078e00ad */
[----:B------:R1:W2:Y:S01]  /*115f0*/  MUFU.EX2 R230, R4 ;  /* 0x0000000400e67308 */ /* 0x0002a20000000800 */
[----:B------:R-:W-:Y:S01]  /*11600*/  MOV R144, R194 ;  /* 0x000000c200907202 */ /* 0x000fe20000000f00 */
[----:B------:R-:W-:Y:S01]  /*11610*/  HMMA.16816.F32 R52, R8, R18, R104 ;  /* 0x000000120834723c */ /* 0x000fe20000001868 */
[----:B------:R-:W-:Y:S02]  /*11620*/  IMAD.MOV.U32 R147, RZ, RZ, R36 ;  /* 0x000000ffff937224 */ /* 0x000fe400078e0024 */
[----:B------:R-:W-:Y:S02]  /*11630*/  IMAD.MOV.U32 R146, RZ, RZ, R37 ;  /* 0x000000ffff927224 */ /* 0x000fe400078e0025 */
[----:B------:R-:W-:-:S02]  /*11640*/  IMAD.MOV.U32 R145, RZ, RZ, R38 ;  /* 0x000000ffff917224 */ /* 0x000fc400078e0026 */
[----:B------:R-:W-:Y:S01]  /*11650*/  IMAD.MOV.U32 R106, RZ, RZ, R117 ;  /* 0x000000ffff6a7224 */ /* 0x000fe200078e0075 */
[C---:B------:R-:W-:Y:S01]  /*11660*/  HMMA.16816.F32 R44, R8.reuse, R26, R108 ;  /* 0x0000001a082c723c */ /* 0x040fe2000000186c */
[----:B------:R-:W-:Y:S01]  /*11670*/  IMAD.MOV.U32 R107, RZ, RZ, R74 ;  /* 0x000000ffff6b7224 */ /* 0x000fe200078e004a */
[----:B------:R-:W-:Y:S01]  /*11680*/  MOV R105, R127 ;  /* 0x0000007f00697202 */ /* 0x000fe20000000f00 */
[----:B------:R-:W-:Y:S02]  /*11690*/  IMAD.MOV.U32 R117, RZ, RZ, R73 ;  /* 0x000000ffff757224 */ /* 0x000fe400078e0049 */
[----:B------:R-:W3:Y:S01]  /*116a0*/  LDSM.16.MT88.4 R72, [R215+0x2100] ;  /* 0x00210000d748783b */ /* 0x000ee20000004200 */
[----:B-1----:R-:W-:Y:S02]  /*116b0*/  FFMA.FTZ R4, R179, c[0x0][0x2d0], -R6 ;  /* 0x0000b400b3047a23 */ /* 0x002fe40000010806 */
[----:B------:R-:W-:Y:S01]  /*116c0*/  IMAD.MOV.U32 R111, RZ, RZ, R39 ;  /* 0x000000ffff6f7224 */ /* 0x000fe200078e0027 */
[----:B----4-:R-:W-:Y:S01]  /*116d0*/  HMMA.16816.F32 R32, R8, R20, R152 ;  /* 0x000000140820723c */ /* 0x010fe20000001898 */
[----:B------:R1:W-:Y:S01]  /*116e0*/  MUFU.EX2 R199, R4 ;  /* 0x0000000400c77308 */ /* 0x0003e20000000800 */
[----:B------:R-:W-:-:S02]  /*116f0*/  IMAD.MOV.U32 R104, RZ, RZ, R129 ;  /* 0x000000ffff687224 */ /* 0x000fc400078e0081 */
[----:B------:R-:W-:Y:S02]  /*11700*/  IMAD.MOV.U32 R109, RZ, RZ, R167 ;  /* 0x000000ffff6d7224 */ /* 0x000fe400078e00a7 */
[----:B------:R-:W-:Y:S02]  /*11710*/  IMAD.MOV.U32 R110, RZ, RZ, R130 ;  /* 0x000000ffff6e7224 */ /* 0x000fe400078e0082 */
[C---:B------:R-:W-:Y:S07]  /*11720*/  HMMA.16816.F32 R40, R8.reuse, R28, R148 ;  /* 0x0000001c0828723c */ /* 0x040fee0000001894 */
[----:B------:R-:W-:Y:S01]  /*11730*/  IMAD.MOV.U32 R150, RZ, RZ, R144 ;  /* 0x000000ffff967224 */ /* 0x000fe200078e0090 */
[----:B------:R-:W-:Y:S01]  /*11740*/  HMMA.16816.F32 R36, R8, R30, R120 ;  /* 0x0000001e0824723c */ /* 0x000fe20000001878 */
[----:B-1----:R-:W-:Y:S01]  /*11750*/  FFMA.FTZ R4, R180, c[0x0][0x2d0], -R6 ;  /* 0x0000b400b4047a23 */ /* 0x002fe20000010806 */
[----:B------:R-:W-:Y:S01]  /*11760*/  MOV R151, R111 ;  /* 0x0000006f00977202 */ /* 0x000fe20000000f00 */
[----:B------:R-:W-:-:S02]  /*11770*/  IMAD.MOV.U32 R149, RZ, RZ, R145 ;  /* 0x000000ffff957224 */ /* 0x000fc400078e0091 */
[----:B------:R1:W4:Y:S01]  /*11780*/  MUFU.EX2 R198, R4 ;  /* 0x0000000400c67308 */ /* 0x0003220000000800 */
[----:B------:R-:W-:Y:S01]  /*11790*/  IMAD.MOV.U32 R148, RZ, RZ, R146 ;  /* 0x000000ffff947224 */ /* 0x000fe200078e0092 */
[----:B------:R-:W-:Y:S01]  /*117a0*/  MOV R146, R140 ;  /* 0x0000008c00927202 */ /* 0x000fe20000000f00 */
[----:B------:R-:W-:Y:S01]  /*117b0*/  HMMA.16816.F32 R12, R8, R22, R132 ;  /* 0x00000016080c723c */ /* 0x000fe20000001884 */
[----:B------:R-:W-:Y:S02]  /*117c0*/  IMAD.MOV.U32 R145, RZ, RZ, R141 ;  /* 0x000000ffff917224 */ /* 0x000fe400078e008d */
[----:B------:R-:W-:-:S04]  /*117d0*/  IMAD.MOV.U32 R144, RZ, RZ, R142 ;  /* 0x000000ffff907224 */ /* 0x000fc800078e008e */
[----:B------:R-:W-:Y:S02]  /*117e0*/  F2FP.PACK_AB R8, R237, R238 ;  /* 0x000000eeed08723e */ /* 0x000fe400000000ff */
[----:B--2---:R-:W-:Y:S01]  /*117f0*/  F2FP.PACK_AB R10, R230, R233 ;  /* 0x000000e9e60a723e */ /* 0x004fe200000000ff */
[----:B-1----:R-:W-:Y:S01]  /*11800*/  FFMA.FTZ R4, R185, c[0x0][0x2d0], -R6 ;  /* 0x0000b400b9047a23 */ /* 0x002fe20000010806 */
[----:B----4-:R-:W-:-:S03]  /*11810*/  F2FP.PACK_AB R9, R198, R199 ;  /* 0x000000c7c609723e */ /* 0x010fc600000000ff */
[----:B------:R1:W-:Y:S02]  /*11820*/  MUFU.EX2 R195, R4 ;  /* 0x0000000400c37308 */ /* 0x0003e40000000800 */
[----:B-1----:R-:W-:-:S06]  /*11830*/  FFMA.FTZ R4, R187, c[0x0][0x2d0], -R6 ;  /* 0x0000b400bb047a23 */ /* 0x002fcc0000010806 */
[----:B------:R1:W2:Y:S02]  /*11840*/  MUFU.EX2 R194, R4 ;  /* 0x0000000400c27308 */ /* 0x0002a40000000800 */
[----:B-1----:R-:W-:Y:S01]  /*11850*/  FFMA.FTZ R4, R160, c[0x0][0x2d0], -R2 ;  /* 0x0000b400a0047a23 */ /* 0x002fe20000010802 */
[----:B--2---:R-:W-:Y:S01]  /*11860*/  F2FP.PACK_AB R11, R194, R195 ;  /* 0x000000c3c20b723e */ /* 0x004fe200000000ff */
[----:B------:R-:W-:-:S04]  /*11870*/  IMAD.MOV.U32 R160, RZ, RZ, R110 ;  /* 0x000000ffffa07224 */ /* 0x000fc800078e006e */
[----:B------:R1:W-:Y:S02]  /*11880*/  MUFU.EX2 R188, R4 ;  /* 0x0000000400bc7308 */ /* 0x0003e40000000800 */
[C---:B------:R-:W-:Y:S08]  /*11890*/  HMMA.16816.F32 R56, R8.reuse, R60, R56 ;  /* 0x0000003c0838723c */ /* 0x040ff00000001838 */
[----:B------:R-:W-:Y:S01]  /*118a0*/  HMMA.16816.F32 R52, R8, R62, R52 ;  /* 0x0000003e0834723c */ /* 0x000fe20000001834 */
[----:B-1----:R-:W-:-:S02]  /*118b0*/  FFMA.FTZ R4, R161, c[0x0][0x2d0], -R2 ;  /* 0x0000b400a1047a23 */ /* 0x002fc40000010802 */
[----:B------:R-:W-:Y:S02]  /*118c0*/  IMAD.MOV.U32 R161, RZ, RZ, R143 ;  /* 0x000000ffffa17224 */ /* 0x000fe400078e008f */
[----:B------:R1:W2:Y:S03]  /*118d0*/  MUFU.EX2 R187, R4 ;  /* 0x0000000400bb7308 */ /* 0x0002a60000000800 */
[C---:B------:R-:W-:Y:S01]  /*118e0*/  HMMA.16816.F32 R48, R8.reuse, R64, R48 ;  /* 0x000000400830723c */ /* 0x040fe20000001830 */
[----:B------:R-:W4:Y:S07]  /*118f0*/  LDSM.16.MT88.4 R140, [R213+0x2900] ;  /* 0x00290000d58c783b */ /* 0x000f2e0000004200 */
[----:B------:R-:W-:Y:S01]  /*11900*/  HMMA.16816.F32 R44, R8, R66, R44 ;  /* 0x00000042082c723c */ /* 0x000fe2000000182c */
[----:B-1----:R-:W-:-:S07]  /*11910*/  FFMA.FTZ R4, R164, c[0x0][0x2d0], -R2 ;  /* 0x0000b400a4047a23 */ /* 0x002fce0000010802 */
[C---:B------:R-:W-:Y:S01]  /*11920*/  HMMA.16816.F32 R40, R8.reuse, R68, R40 ;  /* 0x000000440828723c */ /* 0x040fe20000001828 */
[----:B------:R1:W-:Y:S07]  /*11930*/  MUFU.EX2 R186, R4 ;  /* 0x0000000400ba7308 */ /* 0x0003ee0000000800 */
[----:B------:R-:W-:Y:S01]  /*11940*/  HMMA.16816.F32 R36, R8, R70, R36 ;  /* 0x000000460824723c */ /* 0x000fe20000001824 */
[----:B-1----:R-:W-:-:S07]  /*11950*/  FFMA.FTZ R4, R165, c[0x0][0x2d0], -R2 ;  /* 0x0000b400a5047a23 */ /* 0x002fce0000010802 */
[C---:B---3--:R-:W-:Y:S01]  /*11960*/  HMMA.16816.F32 R164, R8.reuse, R72, R32 ;  /* 0x0000004808a4723c */ /* 0x048fe20000001820 */
[----:B------:R1:W3:Y:S07]  /*11970*/  MUFU.EX2 R185, R4 ;  /* 0x0000000400b97308 */ /* 0x0002ee0000000800 */
[----:B------:R-:W-:Y:S01]  /*11980*/  HMMA.16816.F32 R32, R8, R74, R12 ;  /* 0x0000004a0820723c */ /* 0x000fe2000000180c */
[----:B------:R-:W-:Y:S06]  /*11990*/  LDSM.16.MT88.4 R12, [R215+0x2900] ;  /* 0x00290000d70c783b */ /* 0x000fec0000004200 */
        /* <DEDUP_REMOVED lines=13> */
[----:B--2---:R-:W-:-:S02]  /*11a70*/  F2FP.PACK_AB R11, R127, R178 ;  /* 0x000000b27f0b723e */ /* 0x004fc400000000ff */
[----:B------:R-:W-:-:S03]  /*11a80*/  MOV R211, R128 ;  /* 0x0000008000d37202 */ /* 0x000fc60000000f00 */
[----:B------:R1:W-:Y:S02]  /*11a90*/  MUFU.EX2 R175, R4 ;  /* 0x0000000400af7308 */ /* 0x0003e40000000800 */
[C---:B------:R-:W-:Y:S08]  /*11aa0*/  HMMA.16816.F32 R136, R8.reuse, R16, R136 ;  /* 0x000000100888723c */ /* 0x040ff00000001888 */
[----:B------:R-:W-:Y:S01]  /*11ab0*/  HMMA.16816.F32 R96, R8, R18, R96 ;  /* 0x000000120860723c */ /* 0x000fe20000001860 */
[----:B-1----:R-:W-:-:S02]  /*11ac0*/  FFMA.FTZ R4, R210, c[0x0][0x2d0], -R7 ;  /* 0x0000b400d2047a23 */ /* 0x002fc40000010807 */
[----:B------:R-:W-:Y:S02]  /*11ad0*/  IMAD.MOV.U32 R210, RZ, RZ, R131 ;  /* 0x000000ffffd27224 */ /* 0x000fe400078e0083 */
[----:B------:R1:W2:Y:S03]  /*11ae0*/  MUFU.EX2 R176, R4 ;  /* 0x0000000400b07308 */ /* 0x0002a60000000800 */
[C---:B------:R-:W-:Y:S08]  /*11af0*/  HMMA.16816.F32 R16, R8.reuse, R26, R92 ;  /* 0x0000001a0810723c */ /* 0x040ff0000000185c */
[----:B------:R-:W-:Y:S01]  /*11b00*/  HMMA.16816.F32 R152, R8, R24, R100 ;  /* 0x000000180898723c */ /* 0x000fe20000001864 */
[----:B-1----:R-:W-:-:S07]  /*11b10*/  FFMA.FTZ R4, R208, c[0x0][0x2d0], -R7 ;  /* 0x0000b400d0047a23 */ /* 0x002fce0000010807 */
[C---:B------:R-:W-:Y:S01]  /*11b20*/  HMMA.16816.F32 R88, R8.reuse, R28, R88 ;  /* 0x0000001c0858723c */ /* 0x040fe20000001858 */
[----:B------:R-:W-:Y:S01]  /*11b30*/  FFMA.FTZ R7, R207, c[0x0][0x2d0], -R7 ;  /* 0x0000b400cf077a23 */ /* 0x000fe20000010807 */
[----:B--2---:R-:W-:Y:S01]  /*11b40*/  F2FP.PACK_AB R120, R176, R175 ;  /* 0x000000afb078723e */ /* 0x004fe200000000ff */
[----:B------:R1:W-:Y:S01]  /*11b50*/  MUFU.EX2 R177, R4 ;  /* 0x0000000400b17308 */ /* 0x0003e20000000800 */
[----:B------:R-:W-:Y:S02]  /*11b60*/  IMAD.MOV.U32 R208, RZ, RZ, R149 ;  /* 0x000000ffffd07224 */ /* 0x000fe400078e0095 */
[----:B------:R-:W-:Y:S02]  /*11b70*/  IMAD.MOV.U32 R207, RZ, RZ, R150 ;  /* 0x000000ffffcf7224 */ /* 0x000fe400078e0096 */
[C---:B------:R-:W-:Y:S03]  /*11b80*/  HMMA.16816.F32 R84, R8.reuse, R30, R84 ;  /* 0x0000001e0854723c */ /* 0x040fe60000001854 */
[----:B------:R-:W2:Y:S05]  /*11b90*/  MUFU.EX2 R173, R7 ;  /* 0x0000000700ad7308 */ /* 0x000eaa0000000800 */
[----:B------:R-:W-:Y:S01]  /*11ba0*/  HMMA.16816.F32 R80, R8, R20, R80 ;  /* 0x000000140850723c */ /* 0x000fe20000001850 */
[----:B-1----:R-:W-:Y:S01]  /*11bb0*/  FFMA.FTZ R4, R206, c[0x0][0x2d0], -R6 ;  /* 0x0000b400ce047a23 */ /* 0x002fe20000010806 */
[----:B------:R-:W-:-:S03]  /*11bc0*/  MOV R206, R105 ;  /* 0x0000006900ce7202 */ /* 0x000fc60000000f00 */
[----:B------:R1:W-:Y:S03]  /*11bd0*/  MUFU.EX2 R129, R4 ;  /* 0x0000000400817308 */ /* 0x0003e60000000800 */
[----:B------:R-:W-:Y:S01]  /*11be0*/  HMMA.16816.F32 R76, R8, R22, R76 ;  /* 0x00000016084c723c */ /* 0x000fe2000000184c */
[----:B--2---:R-:W-:-:S06]  /*11bf0*/  F2FP.PACK_AB R122, R173, R177 ;  /* 0x000000b1ad7a723e */ /* 0x004fcc00000000ff */
[----:B------:R-:W-:-:S04]  /*11c00*/  FFMA.FTZ R8, R196, c[0x0][0x2d0], -R2 ;  /* 0x0000b400c4087a23 */ /* 0x000fc80000010802 */
[----:B------:R2:W-:Y:S01]  /*11c10*/  MUFU.EX2 R28, R8 ;  /* 0x00000008001c7308 */ /* 0x0005e20000000800 */
[----:B-1----:R-:W-:Y:S02]  /*11c20*/  FFMA.FTZ R4, R205, c[0x0][0x2d0], -R6 ;  /* 0x0000b400cd047a23 */ /* 0x002fe40000010806 */
[----:B------:R-:W-:-:S05]  /*11c30*/  IMAD.MOV.U32 R205, RZ, RZ, R107 ;  /* 0x000000ffffcd7224 */ /* 0x000fca00078e006b */
[----:B------:R1:W3:Y:S01]  /*11c40*/  MUFU.EX2 R130, R4 ;  /* 0x0000000400827308 */ /* 0x0002e20000000800 */
[----:B--2---:R-:W-:-:S07]  /*11c50*/  FFMA.FTZ R8, R197, c[0x0][0x2d0], -R2 ;  /* 0x0000b400c5087a23 */ /* 0x004fce0000010802 */
[----:B------:R2:W-:Y:S01]  /*11c60*/  MUFU.EX2 R30, R8 ;  /* 0x00000008001e7308 */ /* 0x0005e20000000800 */
[----:B-1----:R-:W-:Y:S01]  /*11c70*/  FFMA.FTZ R4, R201, c[0x0][0x2d0], -R6 ;  /* 0x0000b400c9047a23 */ /* 0x002fe20000010806 */
[----:B---3--:R-:W-:Y:S01]  /*11c80*/  F2FP.PACK_AB R121, R130, R129 ;  /* 0x000000818279723e */ /* 0x008fe200000000ff */
[----:B------:R-:W-:-:S05]  /*11c90*/  IMAD.MOV.U32 R201, RZ, RZ, R109 ;  /* 0x000000ffffc97224 */ /* 0x000fca00078e006d */
[----:B------:R1:W-:Y:S01]  /*11ca0*/  MUFU.EX2 R131, R4 ;  /* 0x0000000400837308 */ /* 0x0003e20000000800 */
[----:B------:R-:W3:Y:S01]  /*11cb0*/  LDSM.16.MT88.4 R108, [R214+0x2900] ;  /* 0x00290000d66c783b */ /* 0x000ee20000004200 */
[----:B------:R-:W-:Y:S02]  /*11cc0*/  FFMA.FTZ R6, R204, c[0x0][0x2d0], -R6 ;  /* 0x0000b400cc067a23 */ /* 0x000fe40000010806 */
[----:B------:R-:W-:-:S04]  /*11cd0*/  IMAD.MOV.U32 R204, RZ, RZ, R116 ;  /* 0x000000ffffcc7224 */ /* 0x000fc800078e0074 */
[----:B------:R-:W4:Y:S01]  /*11ce0*/  MUFU.EX2 R128, R6 ;  /* 0x0000000600807308 */ /* 0x000f220000000800 */
[--C-:B--2---:R-:W-:Y:S02]  /*11cf0*/  FFMA.FTZ R8, R192, c[0x0][0x2d0], -R2.reuse ;  /* 0x0000b400c0087a23 */ /* 0x104fe40000010802 */
[----:B-1----:R-:W-:-:S05]  /*11d00*/  FFMA.FTZ R4, R191, c[0x0][0x2d0], -R2 ;  /* 0x0000b400bf047a23 */ /* 0x002fca0000010802 */
[----:B------:R-:W-:Y:S01]  /*11d10*/  MUFU.EX2 R31, R8 ;  /* 0x00000008001f7308 */ /* 0x000fe20000000800 */
[----:B------:R-:W-:Y:S01]  /*11d20*/  IMAD.MOV.U32 R191, RZ, RZ, R5 ;  /* 0x000000ffffbf7224 */ /* 0x000fe200078e0005 */
[----:B----4-:R-:W-:-:S06]  /*11d30*/  F2FP.PACK_AB R123, R128, R131 ;  /* 0x00000083807b723e */ /* 0x010fcc00000000ff */
[----:B------:R1:W-:Y:S01]  /*11d40*/  MUFU.EX2 R95, R4 ;  /* 0x00000004005f7308 */ /* 0x0003e20000000800 */
[C---:B------:R-:W-:Y:S07]  /*11d50*/  HMMA.16816.F32 R132, R120.reuse, R140, R56 ;  /* 0x0000008c7884723c */ /* 0x040fee0000001838 */
[----:B------:R-:W-:Y:S01]  /*11d60*/  IMAD.MOV.U32 R59, RZ, RZ, R210 ;  /* 0x000000ffff3b7224 */ /* 0x000fe200078e00d2 */
[----:B------:R-:W-:Y:S01]  /*11d70*/  MOV R57, R161 ;  /* 0x000000a100397202 */ /* 0x000fe20000000f00 */
[----:B------:R-:W-:Y:S01]  /*11d80*/  IMAD.MOV.U32 R58, RZ, RZ, R211 ;  /* 0x000000ffff3a7224 */ /* 0x000fe200078e00d3 */
[----:B------:R-:W-:Y:S01]  /*11d90*/  MOV R211, R147 ;  /* 0x0000009300d37202 */ /* 0x000fe20000000f00 */
[----:B-1----:R-:W-:Y:S01]  /*11da0*/  FFMA.FTZ R4, R200, c[0x0][0x2d0], -R2 ;  /* 0x0000b400c8047a23 */ /* 0x002fe20000010802 */
[----:B---3--:R-:W-:Y:S01]  /*11db0*/  HMMA.16816.F32 R100, R120, R108, R40 ;  /* 0x0000006c7864723c */ /* 0x008fe20000001828 */
[----:B------:R-:W-:-:S02]  /*11dc0*/  IMAD.MOV.U32 R56, RZ, RZ, R144 ;  /* 0x000000ffff387224 */ /* 0x000fc400078e0090 */
[----:B------:R1:W-:Y:S01]  /*11dd0*/  MUFU.EX2 R94, R4 ;  /* 0x00000004005e7308 */ /* 0x0003e20000000800 */
[----:B------:R-:W-:Y:S02]  /*11de0*/  IMAD.MOV.U32 R210, RZ, RZ, R146 ;  /* 0x000000ffffd27224 */ /* 0x000fe400078e0092 */
[----:B------:R-:W-:Y:S02]  /*11df0*/  IMAD.MOV.U32 R200, RZ, RZ, R114 ;  /* 0x000000ffffc87224 */ /* 0x000fe400078e0072 */
[----:B------:R-:W-:Y:S01]  /*11e00*/  HMMA.16816.F32 R164, R120, R12, R164 ;  /* 0x0000000c78a4723c */ /* 0x000fe200000018a4 */
[----:B-1----:R-:W-:Y:S01]  /*11e10*/  FFMA.FTZ R4, R203, c[0x0][0x2d0], -R2 ;  /* 0x0000b400cb047a23 */ /* 0x002fe20000010802 */
[----:B------:R-:W-:-:S03]  /*11e20*/  MOV R203, R115 ;  /* 0x0000007300cb7202 */ /* 0x000fc60000000f00 */
[----:B------:R1:W-:Y:S02]  /*11e30*/  MUFU.EX2 R93, R4 ;  /* 0x00000004005d7308 */ /* 0x0003e40000000800 */
[--C-:B-1----:R-:W-:Y:S02]  /*11e40*/  FFMA.FTZ R4, R202, c[0x0][0x2d0], -R2.reuse ;  /* 0x0000b400ca047a23 */ /* 0x102fe40000010802 */
[----:B------:R-:W-:-:S04]  /*11e50*/  FFMA.FTZ R2, R193, c[0x0][0x2d0], -R2 ;  /* 0x0000b400c1027a23 */ /* 0x000fc80000010802 */
[----:B------:R1:W2:Y:S01]  /*11e60*/  MUFU.EX2 R92, R4 ;  /* 0x00000004005c7308 */ /* 0x0002a20000000800 */
[----:B------:R-:W-:-:S07]  /*11e70*/  IMAD.MOV.U32 R202, RZ, RZ, R118 ;  /* 0x000000ffffca7224 */ /* 0x000fce00078e0076 */
[----:B------:R3:W-:Y:S01]  /*11e80*/  MUFU.EX2 R29, R2 ;  /* 0x00000002001d7308 */ /* 0x0007e20000000800 */
[----:B-1----:R-:W-:Y:S01]  /*11e90*/  FFMA.FTZ R4, R162, c[0x0][0x2d0], -R0 ;  /* 0x0000b400a2047a23 */ /* 0x002fe20000010800 */
[----:B--2---:R-:W-:-:S06]  /*11ea0*/  F2FP.PACK_AB R6, R92, R93 ;  /* 0x0000005d5c06723e */ /* 0x004fcc00000000ff */
[----:B------:R1:W-:Y:S01]  /*11eb0*/  MUFU.EX2 R24, R4 ;  /* 0x0000000400187308 */ /* 0x0003e20000000800 */
[----:B---3--:R-:W-:-:S07]  /*11ec0*/  FFMA.FTZ R2, R184, c[0x0][0x2d0], -R0 ;  /* 0x0000b400b8027a23 */ /* 0x008fce0000010800 */
[----:B------:R2:W-:Y:S01]  /*11ed0*/  MUFU.EX2 R20, R2 ;  /* 0x0000000200147308 */ /* 0x0005e20000000800 */
[----:B-1----:R-:W-:-:S07]  /*11ee0*/  FFMA.FTZ R4, R163, c[0x0][0x2d0], -R0 ;  /* 0x0000b400a3047a23 */ /* 0x002fce0000010800 */
[----:B------:R1:W3:Y:S01]  /*11ef0*/  MUFU.EX2 R27, R4 ;  /* 0x00000004001b7308 */ /* 0x0002e20000000800 */
[----:B--2---:R-:W-:-:S07]  /*11f00*/  FFMA.FTZ R2, R182, c[0x0][0x2d0], -R0 ;  /* 0x0000b400b6027a23 */ /* 0x004fce0000010800 */
[----:B------:R2:W-:Y:S01]  /*11f10*/  MUFU.EX2 R21, R2 ;  /* 0x0000000200157308 */ /* 0x0005e20000000800 */
[----:B-1----:R-:W-:Y:S01]  /*11f20*/  FFMA.FTZ R4, R189, c[0x0][0x2d0], -R0 ;  /* 0x0000b400bd047a23 */ /* 0x002fe20000010800 */
[----:B---3--:R-:W-:Y:S01]  /*11f30*/  F2FP.PACK_AB R5, R27, R24 ;  /* 0x000000181b05723e */ /* 0x008fe200000000ff */
[----:B------:R-:W-:-:S05]  /*11f40*/  IMAD.MOV.U32 R189, RZ, RZ, R119 ;  /* 0x000000ffffbd7224 */ /* 0x000fca00078e0077 */
[----:B------:R1:W-:Y:S01]  /*11f50*/  MUFU.EX2 R26, R4 ;  /* 0x00000004001a7308 */ /* 0x0003e20000000800 */
[----:B--2---:R-:W-:-:S07]  /*11f60*/  FFMA.FTZ R2, R183, c[0x0][0x2d0], -R0 ;  /* 0x0000b400b7027a23 */ /* 0x004fce0000010800 */
        /* <DEDUP_REMOVED lines=8> */
[----:B------:R-:W-:Y:S01]  /*11ff0*/  HMMA.16816.F32 R160, R120, R158, R44 ;  /* 0x0000009e78a0723c */ /* 0x000fe2000000182c */
[----:B------:R-:W-:Y:S01]  /*12000*/  IMAD.MOV.U32 R55, RZ, RZ, R148 ;  /* 0x000000ffff377224 */ /* 0x000fe200078e0094 */
[----:B------:R3:W4:Y:S01]  /*12010*/  MUFU.EX2 R22, R0 ;  /* 0x0000000000167308 */ /* 0x0007220000000800 */
[----:B------:R-:W-:-:S04]  /*12020*/  IMAD.MOV.U32 R52, RZ, RZ, R104 ;  /* 0x000000ffff347224 */ /* 0x000fc800078e0068 */
[----:B------:R-:W-:Y:S01]  /*12030*/  MOV R45, R112 ;  /* 0x00000070002d7202 */ /* 0x000fe20000000f00 */
[----:B------:R-:W-:Y:S01]  /*12040*/  HMMA.16816.F32 R148, R120, R156, R48 ;  /* 0x0000009c7894723c */ /* 0x000fe20000001830 */
[----:B------:R-:W-:Y:S01]  /*12050*/  MOV R44, c[0x0][0x2c4] ;  /* 0x0000b100002c7a02 */ /* 0x000fe20000000f00 */
        /* <DEDUP_REMOVED lines=17> */
[----:B-1----:R-:W-:Y:S01]  /*12170*/  F2FP.PACK_AB R4, R94, R95 ;  /* 0x0000005f5e04723e */ /* 0x002fe200000000ff */
[----:B------:R-:W-:Y:S01]  /*12180*/  IMAD.MOV.U32 R49, RZ, RZ, R52 ;  /* 0x000000ffff317224 */ /* 0x000fe200078e0034 */
[----:B--2---:R-:W-:Y:S01]  /*12190*/  F2FP.PACK_AB R7, R25, R26 ;  /* 0x0000001a1907723e */ /* 0x004fe200000000ff */
[----:B------:R-:W-:Y:S01]  /*121a0*/  IMAD.MOV.U32 R51, RZ, RZ, R54 ;  /* 0x000000ffff337224 */ /* 0x000fe200078e0036 */
[----:B------:R-:W-:Y:S01]  /*121b0*/  MOV R58, R171 ;  /* 0x000000ab003a7202 */ /* 0x000fe20000000f00 */
[----:B------:R-:W-:Y:S01]  /*121c0*/  IMAD.MOV.U32 R52, RZ, RZ, R55 ;  /* 0x000000ffff347224 */ /* 0x000fe200078e0037 */
[----:B------:R-:W-:Y:S01]  /*121d0*/  F2FP.PACK_AB R168, R30, R28 ;  /* 0x0000001c1ea8723e */ /* 0x000fe200000000ff */
[----:B------:R-:W-:Y:S01]  /*121e0*/  IMAD.MOV.U32 R54, RZ, RZ, R56 ;  /* 0x000000ffff367224 */ /* 0x000fe200078e0038 */
[----:B------:R-:W-:Y:S01]  /*121f0*/  F2FP.PACK_AB R170, R29, R31 ;  /* 0x0000001f1daa723e */ /* 0x000fe200000000ff */
[----:B------:R-:W-:Y:S01]  /*12200*/  IMAD.MOV.U32 R55, RZ, RZ, R57 ;  /* 0x000000ffff377224 */ /* 0x000fe200078e0039 */
[----:B------:R-:W-:Y:S01]  /*12210*/  HMMA.16816.F32 R104, R4, R68, R88 ;  /* 0x000000440468723c */ /* 0x000fe20000001858 */
[----:B------:R-:W-:Y:S01]  /*12220*/  FADD.FTZ R2, R43, R42 ;  /* 0x0000002a2b027221 */ /* 0x000fe20000010000 */
[----:B------:R-:W-:Y:S01]  /*12230*/  F2FP.PACK_AB R169, R21, R20 ;  /* 0x0000001415a9723e */ /* 0x000fe200000000ff */
[----:B------:R-:W-:Y:S01]  /*12240*/  IMAD.MOV.U32 R42, RZ, RZ, R45 ;  /* 0x000000ffff2a7224 */ /* 0x000fe200078e002d */
[----:B------:R-:W-:Y:S01]  /*12250*/  MOV R45, R53 ;  /* 0x00000035002d7202 */ /* 0x000fe20000000f00 */
[----:B------:R-:W-:-:S02]  /*12260*/  IMAD.MOV.U32 R56, RZ, RZ, R59 ;  /* 0x000000ffff387224 */ /* 0x000fc400078e003b */
[----:B------:R-:W-:Y:S01]  /*12270*/  IMAD.MOV.U32 R57, RZ, RZ, R201 ;  /* 0x000000ffff397224 */ /* 0x000fe200078e00c9 */
[----:B------:R-:W-:Y:S01]  /*12280*/  MOV R43, R44 ;  /* 0x0000002c002b7202 */ /* 0x000fe20000000f00 */
[----:B------:R-:W-:Y:S01]  /*12290*/  IMAD.MOV.U32 R59, RZ, RZ, R222 ;  /* 0x000000ffff3b7224 */ /* 0x000fe200078e00de */
[C---:B------:R-:W-:Y:S01]  /*122a0*/  HMMA.16816.F32 R116, R4.reuse, R72, R80 ;  /* 0x000000480474723c */ /* 0x040fe20000001850 */
[----:B------:R-:W-:Y:S01]  /*122b0*/  IMAD.MOV.U32 R53, RZ, RZ, R54 ;  /* 0x000000ffff357224 */ /* 0x000fe200078e0036 */
[----:B------:R1:W5:Y:S01]  /*122c0*/  LDL.LU R222, [R1+0x80] ;  /* 0x0000800001de7983 */ /* 0x0003620000300800 */
[----:B------:R-:W-:Y:S01]  /*122d0*/  IMAD.MOV.U32 R54, RZ, RZ, R55 ;  /* 0x000000ffff367224 */ /* 0x000fe200078e0037 */
[----:B------:R-:W-:Y:S01]  /*122e0*/  MOV R55, R190 ;  /* 0x000000be00377202 */ /* 0x000fe20000000f00 */
[----:B------:R-:W-:Y:S02]  /*122f0*/  IMAD.MOV.U32 R44, RZ, RZ, R46 ;  /* 0x000000ffff2c7224 */ /* 0x000fe400078e002e */
[----:B------:R-:W-:Y:S01]  /*12300*/  IMAD.MOV.U32 R190, RZ, RZ, R56 ;  /* 0x000000ffffbe7224 */ /* 0x000fe200078e0038 */
[----:B------:R-:W-:Y:S01]  /*12310*/  MOV R56, R58 ;  /* 0x0000003a00387202 */ /* 0x000fe20000000f00 */
[----:B------:R-:W-:Y:S01]  /*12320*/  IMAD.MOV.U32 R46, RZ, RZ, R57 ;  /* 0x000000ffff2e7224 */ /* 0x000fe200078e0039 */
[----:B------:R-:W-:Y:S01]  /*12330*/  HMMA.16816.F32 R136, R4, R60, R136 ;  /* 0x0000003c0488723c */ /* 0x000fe20000001888 */
[----:B------:R-:W-:Y:S01]  /*12340*/  IMAD.MOV.U32 R57, RZ, RZ, R59 ;  /* 0x000000ffff397224 */ /* 0x000fe200078e003b */
[----:B------:R-:W-:Y:S01]  /*12350*/  MOV R59, R202 ;  /* 0x000000ca003b7202 */ /* 0x000fe20000000f00 */
[----:B------:R-:W-:-:S02]  /*12360*/  IMAD.MOV.U32 R58, RZ, RZ, R189 ;  /* 0x000000ffff3a7224 */ /* 0x000fc400078e00bd */
[----:B------:R-:W-:Y:S02]  /*12370*/  IMAD.MOV.U32 R201, RZ, RZ, R221 ;  /* 0x000000ffffc97224 */ /* 0x000fe400078e00dd */
[----:B---3--:R-:W-:Y:S01]  /*12380*/  @P6 IMAD.HI.U32 R0, R209, c[0x0][0x2c8], RZ ;  /* 0x0000b200d1006a27 */ /* 0x008fe200078e00ff */
[----:B------:R1:W5:Y:S01]  /*12390*/  LDL.LU R221, [R1+0x7c] ;  /* 0x00007c0001dd7983 */ /* 0x0003620000300800 */
[----:B------:R-:W-:Y:S02]  /*123a0*/  HMMA.16816.F32 R8, R4, R62, R96 ;  /* 0x0000003e0408723c */ /* 0x000fe40000001860 */
[----:B------:R-:W-:Y:S01]  /*123b0*/  IMAD.MOV.U32 R189, RZ, RZ, R203 ;  /* 0x000000ffffbd7224 */ /* 0x000fe200078e00cb */
[----:B------:R-:W-:Y:S01]  /*123c0*/  MOV R203, R191 ;  /* 0x000000bf00cb7202 */ /* 0x000fe20000000f00 */
[----:B------:R-:W-:Y:S02]  /*123d0*/  IMAD.MOV.U32 R202, RZ, RZ, R200 ;  /* 0x000000ffffca7224 */ /* 0x000fe400078e00c8 */
[----:B------:R-:W-:-:S02]  /*123e0*/  IMAD.MOV.U32 R200, RZ, RZ, R220 ;  /* 0x000000ffffc87224 */ /* 0x000fc400078e00dc */
[C---:B------:R-:W-:Y:S01]  /*123f0*/  HMMA.16816.F32 R152, R4.reuse, R64, R152 ;  /* 0x000000400498723c */ /* 0x040fe20000001898 */
[----:B------:R1:W5:Y:S01]  /*12400*/  LDL.LU R220, [R1+0x78] ;  /* 0x0000780001dc7983 */ /* 0x0003620000300800 */
[----:B------:R-:W-:Y:S01]  /*12410*/  IMAD.MOV.U32 R191, RZ, RZ, R219 ;  /* 0x000000ffffbf7224 */ /* 0x000fe200078e00db */
[----:B------:R-:W-:Y:S02]  /*12420*/  @P6 SHF.R.U32.HI R209, RZ, c[0x0][0x2cc], R0 ;  /* 0x0000b300ffd16a19 */ /* 0x000fe40000011600 */
[----:B------:R1:W5:Y:S03]  /*12430*/  LDL.LU R219, [R1+0x74] ;  /* 0x0000740001db7983 */ /* 0x0003660000300800 */
[----:B------:R-:W-:Y:S01]  /*12440*/  HMMA.16816.F32 R16, R4, R66, R16 ;  /* 0x000000420410723c */ /* 0x000fe20000001810 */
[----:B------:R-:W-:Y:S02]  /*12450*/  FADD.FTZ R2, R212, R2 ;  /* 0x00000002d4027221 */ /* 0x000fe40000010000 */
[----:B------:R-:W-:-:S05]  /*12460*/  FADD.FTZ R0, R43, R42 ;  /* 0x0000002a2b007221 */ /* 0x000fca0000010000 */
[C---:B------:R-:W-:Y:S08]  /*12470*/  HMMA.16816.F32 R68, R4.reuse, R70, R84 ;  /* 0x000000460444723c */ /* 0x040ff00000001854 */
[----:B------:R-:W-:Y:S07]  /*12480*/  HMMA.16816.F32 R72, R4, R74, R76 ;  /* 0x0000004a0448723c */ /* 0x000fee000000184c */
[----:B------:R-:W-:Y:S01]  /*12490*/  FADD.FTZ R7, R217, R218 ;  /* 0x000000dad9077221 */ /* 0x000fe20000010000 */
[----:B------:R-:W-:Y:S01]  /*124a0*/  HMMA.16816.F32 R112, R120, R110, R36 ;  /* 0x0000006e7870723c */ /* 0x000fe20000001824 */
[----:B------:R1:W5:Y:S04]  /*124b0*/  LDL.LU R218, [R1+0x70] ;  /* 0x0000700001da7983 */ /* 0x0003680000300800 */
[----:B------:R1:W5:Y:S01]  /*124c0*/  LDL.LU R217, [R1+0x6c] ;  /* 0x00006c0001d97983 */ /* 0x0003620000300800 */
[----:B------:R-:W-:-:S02]  /*124d0*/  FADD.FTZ R6, R44, R0 ;  /* 0x000000002c067221 */ /* 0x000fc40000010000 */
[----:B------:R-:W-:Y:S01]  /*124e0*/  FADD.FTZ R7, R45, R7 ;  /* 0x000000072d077221 */ /* 0x000fe20000010000 */
[----:B------:R1:W5:Y:S01]  /*124f0*/  LDL.LU R212, [R1+0x68] ;  /* 0x0000680001d47983 */ /* 0x0003620000300800 */
[----:B------:R-:W-:Y:S01]  /*12500*/  FADD.FTZ R2, R46, R2 ;  /* 0x000000022e027221 */ /* 0x000fe20000010000 */
[----:B----4-:R-:W-:Y:S01]  /*12510*/  F2FP.PACK_AB R171, R22, R23 ;  /* 0x0000001716ab723e */ /* 0x010fe200000000ff */
[----:B------:R-:W-:Y:S01]  /*12520*/  HMMA.16816.F32 R120, R120, R14, R32 ;  /* 0x0000000e7878723c */ /* 0x000fe20000001820 */
[----:B------:R-:W2:Y:S01]  /*12530*/  LDL.LU R43, [R1+0x20] ;  /* 0x00002000012b7983 */ /* 0x000ea20000300800 */
[----:B------:R-:W-:Y:S02]  /*12540*/  FADD.FTZ R0, R174, R172 ;  /* 0x000000acae007221 */ /* 0x000fe40000010000 */
[----:B------:R-:W-:Y:S02]  /*12550*/  FADD.FTZ R6, R47, R6 ;  /* 0x000000062f067221 */ /* 0x000fe40000010000 */
[----:B------:R-:W-:-:S02]  /*12560*/  FADD.FTZ R0, R50, R0 ;  /* 0x0000000032007221 */ /* 0x000fc40000010000 */
[----:B------:R-:W-:Y:S02]  /*12570*/  FADD.FTZ R7, R48, R7 ;  /* 0x0000000730077221 */ /* 0x000fe40000010000 */
[----:B------:R-:W-:Y:S02]  /*12580*/  FADD.FTZ R5, R53, R0 ;  /* 0x0000000035057221 */ /* 0x000fe40000010000 */
[----:B------:R-:W-:Y:S02]  /*12590*/  FADD.FTZ R2, R49, R2 ;  /* 0x0000000231027221 */ /* 0x000fe40000010000 */
[----:B------:R-:W-:Y:S02]  /*125a0*/  FADD.FTZ R6, R51, R6 ;  /* 0x0000000633067221 */ /* 0x000fe40000010000 */
[----:B------:R-:W-:Y:S01]  /*125b0*/  FADD.FTZ R7, R52, R7 ;  /* 0x0000000734077221 */ /* 0x000fe20000010000 */
[----:B------:R-:W-:Y:S01]  /*125c0*/  HMMA.16816.F32 R136, R168, R140, R136 ;  /* 0x0000008ca888723c */ /* 0x000fe20000001888 */
[----:B------:R-:W-:-:S02]  /*125d0*/  FADD.FTZ R5, R252, R5 ;  /* 0x00000005fc057221 */ /* 0x000fc40000010000 */
[----:B------:R-:W-:Y:S02]  /*125e0*/  FADD.FTZ R2, R54, R2 ;  /* 0x0000000236027221 */ /* 0x000fe40000010000 */
        /* <DEDUP_REMOVED lines=73> */
[----:B------:R-:W-:Y:S01]  /*12a80*/  FADD.FTZ R5, R23, R5 ;  /* 0x0000000517057221 */ /* 0x000fe20000010000 */
[----:B------:R-:W-:Y:S01]  /*12a90*/  STL [R1+0x14], R7 ;  /* 0x0000140701007387 */ /* 0x000fe20000100800 */
[----:B------:R-:W-:-:S03]  /*12aa0*/  FADD.FTZ R2, R29, R6 ;  /* 0x000000061d027221 */ /* 0x000fc60000010000 */
[----:B------:R3:W-:Y:S01]  /*12ab0*/  STL [R1+0x18], R0 ;  /* 0x0000180001007387 */ /* 0x0007e20000100800 */
[----:B------:R-:W-:-:S03]  /*12ac0*/  IMAD.MOV.U32 R211, RZ, RZ, c[0x0][0x32c] ;  /* 0x0000cb00ffd37624 */ /* 0x000fc600078e00ff */
[----:B------:R4:W-:Y:S02]  /*12ad0*/  STL [R1+0x1c], R2 ;  /* 0x00001c0201007387 */ /* 0x0009e40000100800 */
[----:B------:R-:W-:Y:S01]  /*12ae0*/  ISETP.GE.AND P3, PT, R211, 0x1, PT ;  /* 0x00000001d300780c */ /* 0x000fe20003f66270 */
[----:B---3--:R-:W-:-:S05]  /*12af0*/  FADD.FTZ R0, R22, R5 ;  /* 0x0000000516007221 */ /* 0x008fca0000010000 */
[----:B------:R1:W-:Y:S01]  /*12b00*/  STL [R1+0x24], R0 ;  /* 0x0000240001007387 */ /* 0x0003e20000100800 */
[----:B------:R-:W-:Y:S01]  /*12b10*/  HMMA.16816.F32 R152, R168, R156, R152 ;  /* 0x0000009ca898723c */ /* 0x000fe20000001898 */
[----:B------:R-:W-:-:S07]  /*12b20*/  IADD3 R230, R245, -0x2, RZ ;  /* 0xfffffffef5e67810 */ /* 0x000fce0007ffe0ff */
[C---:B------:R-:W-:Y:S08]  /*12b30*/  HMMA.16816.F32 R104, R168.reuse, R108, R104 ;  /* 0x0000006ca868723c */ /* 0x040ff00000001868 */
[C---:B------:R-:W-:Y:S08]  /*12b40*/  HMMA.16816.F32 R156, R168.reuse, R158, R16 ;  /* 0x0000009ea89c723c */ /* 0x040ff00000001810 */
[C---:B------:R-:W-:Y:S08]  /*12b50*/  HMMA.16816.F32 R108, R168.reuse, R110, R68 ;  /* 0x0000006ea86c723c */ /* 0x040ff00000001844 */
[C---:B------:R-:W-:Y:S08]  /*12b60*/  HMMA.16816.F32 R116, R168.reuse, R12, R116 ;  /* 0x0000000ca874723c */ /* 0x040ff00000001874 */
[----:B------:R-:W-:Y:S01]  /*12b70*/  HMMA.16816.F32 R168, R168, R14, R72 ;  /* 0x0000000ea8a8723c */ /* 0x000fe20000001848 */
[----:B--2---:R-:W-:-:S04]  /*12b80*/  IADD3 R4, R43, R209, RZ ;  /* 0x000000d12b047210 */ /* 0x004fc80007ffe0ff */
[----:B----4-:R-:W-:Y:S01]  /*12b90*/  IADD3 R2, R4, c[0x0][0x328], RZ ;  /* 0x0000ca0004027a10 */ /* 0x010fe20007ffe0ff */
        /* <DEDUP_REMOVED lines=11> */
.L_x_1171:
[----:B------:R-:W-:-:S13]  /*12c50*/  ISETP.NE.AND P0, PT, R5, 0x1, PT ;  /* 0x000000010500780c */ /* 0x000fda0003f05270 */
[----:B------:R-:W-:-:S05]  /*12c60*/  @P0 IMAD.HI.U32 R4, R0, c[0x0][0x330], RZ ;  /* 0x0000cc0000040a27 */ /* 0x000fca00078e00ff */
[----:B------:R-:W-:-:S05]  /*12c70*/  @P0 SHF.R.U32.HI R0, RZ, c[0x0][0x334], R4 ;  /* 0x0000cd00ff000a19 */ /* 0x000fca0000011604 */
.L_x_1172:
[----:B------:R-:W-:-:S05]  /*12c80*/  IMAD R0, R0, R5, c[0x0][0x32c] ;  /* 0x0000cb0000007624 */ /* 0x000fca00078e0205 */
[----:B------:R-:W-:-:S04]  /*12c90*/  IMNMX R2, R2, R0, PT ;  /* 0x0000000002027217 */ /* 0x000fc80003800200 */
.L_x_1170:
        /* <DEDUP_REMOVED lines=16> */
.L_x_1190:
[----:B------:R-:W-:Y:S04]  /*12da0*/  DEPBAR.LE SB0, 0x0 ;  /* 0x000080000000791a */ /* 0x000fe80000000000 */
[----:B------:R-:W-:Y:S01]  /*12db0*/  BAR.SYNC.DEFER_BLOCKING 0x0 ;  /* 0x0000000000007b1d */ /* 0x000fe20000010000 */
[----:B------:R-:W-:Y:S02]  /*12dc0*/  IMAD.MOV.U32 R200, RZ, RZ, 0x5 ;  /* 0x00000005ffc87424 */ /* 0x000fe400078e00ff */
[----:B------:R-:W-:Y:S02]  /*12dd0*/  IMAD.MOV.U32 R201, RZ, RZ, c[0x0][0x208] ;  /* 0x00008200ffc97624 */ /* 0x000fe400078e00ff */
[----:B------:R-:W-:Y:S03]  /*12de0*/  IMAD.MOV.U32 R131, RZ, RZ, c[0x0][0x208] ;  /* 0x00008200ff837624 */ /* 0x000fe600078e00ff */
[----:B------:R-:W-:Y:S02]  /*12df0*/  SHF.L.U32 R201, R201, 0x5, RZ ;  /* 0x00000005c9c97819 */ /* 0x000fe400000006ff */
[----:B------:R-:W-:Y:S01]  /*12e00*/  SHF.L.U64.HI R131, R131, R200, c[0x0][0x20c] ;  /* 0x0000830083837619 */ /* 0x000fe200000102c8 */
[----:B-----5:R-:W-:Y:S06]  /*12e10*/  LDSM.16.M88.4 R96, [R219+0x6100] ;  /* 0x00610000db60783b */ /* 0x020fec0000000200 */
[----:B------:R-:W2:Y:S06]  /*12e20*/  LDL R126, [R1+0x4] ;  /* 0x00000400017e7983 */ /* 0x000eac0000100800 */
[----:B------:R-:W3:Y:S06]  /*12e30*/  LDSM.16.M88.4 R16, [R212+0x3100] ;  /* 0x00310000d410783b */ /* 0x000eec0000000200 */
[----:B------:R-:W4:Y:S06]  /*12e40*/  LDSM.16.M88.4 R92, [R219+0x8100] ;  /* 0x00810000db5c783b */ /* 0x000f2c0000000200 */
[----:B------:R-:W2:Y:S06]  /*12e50*/  LDL.64 R192, [R1+0x50] ;  /* 0x0000500001c07983 */ /* 0x000eac0000100a00 */
[----:B------:R-:W2:Y:S06]  /*12e60*/  LDL.64 R124, [R1+0x58] ;  /* 0x00005800017c7983 */ /* 0x000eac0000100a00 */
[----:B------:R-:W1:Y:S06]  /*12e70*/  LDSM.16.M88.4 R32, [R212+0x3900] ;  /* 0x00390000d420783b */ /* 0x000e6c0000000200 */
[----:B------:R-:W2:Y:S06]  /*12e80*/  LDL.64 R234, [R1+0x40] ;  /* 0x0000400001ea7983 */ /* 0x000eac0000100a00 */
[----:B------:R-:W1:Y:S01]  /*12e90*/  LDSM.16.M88.4 R48, [R212+0x4100] ;  /* 0x00410000d430783b */ /* 0x000e620000000200 */
[-C--:B---3--:R-:W-:Y:S05]  /*12ea0*/  HMMA.16816.F32 R4, R96, R16.reuse, RZ ;  /* 0x000000106004723c */ /* 0x088fea00000018ff */
[----:B------:R-:W3:Y:S03]  /*12eb0*/  LDL.64 R232, [R1+0x48] ;  /* 0x0000480001e87983 */ /* 0x000ee60000100a00 */
[C---:B----4-:R-:W-:Y:S03]  /*12ec0*/  HMMA.16816.F32 R8, R92.reuse, R16, RZ ;  /* 0x000000105c08723c */ /* 0x050fe600000018ff */
[----:B------:R-:W4:Y:S06]  /*12ed0*/  LDSM.16.M88.4 R64, [R212+0x4900] ;  /* 0x00490000d440783b */ /* 0x000f2c0000000200 */
[----:B------:R-:W4:Y:S01]  /*12ee0*/  LDSM.16.M88.4 R80, [R212+0x5100] ;  /* 0x00510000d450783b */ /* 0x000f220000000200 */
[-C--:B------:R-:W-:Y:S05]  /*12ef0*/  HMMA.16816.F32 R12, R92, R18.reuse, RZ ;  /* 0x000000125c0c723c */ /* 0x080fea00000018ff */
[----:B------:R-:W4:Y:S03]  /*12f00*/  LDSM.16.M88.4 R172, [R212+0x5900] ;  /* 0x00590000d4ac783b */ /* 0x000f260000000200 */
[C---:B------:R-:W-:Y:S03]  /*12f10*/  HMMA.16816.F32 R16, R96.reuse, R18, RZ ;  /* 0x000000126010723c */ /* 0x040fe600000018ff */
[----:B------:R-:W-:Y:S05]  /*12f20*/  LDSM.16.M88.4 R176, [R222+0x6100] ;  /* 0x00610000deb0783b */ /* 0x000fea0000000200 */
[-C--:B-1----:R-:W-:Y:S01]  /*12f30*/  HMMA.16816.F32 R20, R96, R32.reuse, RZ ;  /* 0x000000206014723c */ /* 0x082fe200000018ff */
[----:B------:R-:W1:Y:S06]  /*12f40*/  LDSM.16.M88.4 R180, [R223] ;  /* 0x00000000dfb4783b */ /* 0x000e6c0000000200 */
[----:B------:R-:W1:Y:S01]  /*12f50*/  LDSM.16.M88.4 R184, [R222+0x8100] ;  /* 0x00810000deb8783b */ /* 0x000e620000000200 */
[C---:B------:R-:W-:Y:S05]  /*12f60*/  HMMA.16816.F32 R24, R92.reuse, R32, RZ ;  /* 0x000000205c18723c */ /* 0x040fea00000018ff */
[----:B------:R-:W1:Y:S03]  /*12f70*/  LDSM.16.M88.4 R188, [R228] ;  /* 0x00000000e4bc783b */ /* 0x000e660000000200 */
[-C--:B------:R-:W-:Y:S08]  /*12f80*/  HMMA.16816.F32 R28, R92, R34.reuse, RZ ;  /* 0x000000225c1c723c */ /* 0x080ff000000018ff */
[C---:B------:R-:W-:Y:S08]  /*12f90*/  HMMA.16816.F32 R32, R96.reuse, R34, RZ ;  /* 0x000000226020723c */ /* 0x040ff000000018ff */
[-C--:B------:R-:W-:Y:S08]  /*12fa0*/  HMMA.16816.F32 R36, R96, R48.reuse, RZ ;  /* 0x000000306024723c */ /* 0x080ff000000018ff */
[C---:B------:R-:W-:Y:S08]  /*12fb0*/  HMMA.16816.F32 R40, R92.reuse, R48, RZ ;  /* 0x000000305c28723c */ /* 0x040ff000000018ff */
        /* <DEDUP_REMOVED lines=14> */
[----:B------:R-:W4:Y:S07]  /*130a0*/  LDSM.16.M88.4 R172, [R227] ;  /* 0x00000000e3ac783b */ /* 0x000f2e0000000200 */
        /* <DEDUP_REMOVED lines=9> */
[----:B------:R-:W2:Y:S03]  /*13140*/  LDSM.16.M88.4 R188, [R225] ;  /* 0x00000000e1bc783b */ /* 0x000ea60000000200 */
[----:B--2---:R-:W-:Y:S04]  /*13150*/  ISETP.GT.AND P0, PT, R126, R230, PT ;  /* 0x000000e67e00720c */ /* 0x004fe80003f04270 */
[-C--:B----4-:R-:W-:Y:S08]  /*13160*/  HMMA.16816.F32 R36, R176, R172.reuse, R36 ;  /* 0x000000acb024723c */ /* 0x090ff00000001824 */
[C---:B------:R-:W-:Y:S04]  /*13170*/  HMMA.16816.F32 R40, R184.reuse, R172, R40 ;  /* 0x000000acb828723c */ /* 0x040fe80000001828 */
[----:B------:R-:W-:Y:S01]  /*13180*/  @!P0 SHF.R.S32.HI R0, RZ, 0x1f, R230 ;  /* 0x0000001fff008819 */ /* 0x000fe200000114e6 */
[----:B------:R-:W-:Y:S03]  /*13190*/  @!P0 IMAD.WIDE.U32 R2, R230, c[0x0][0x208], RZ ;  /* 0x00008200e6028a25 */ /* 0x000fe600078e00ff */
[-C--:B------:R-:W-:Y:S04]  /*131a0*/  HMMA.16816.F32 R44, R184, R174.reuse, R44 ;  /* 0x000000aeb82c723c */ /* 0x080fe8000000182c */
[----:B------:R-:W-:Y:S02]  /*131b0*/  @!P0 IMAD R0, R0, c[0x0][0x208], RZ ;  /* 0x0000820000008a24 */ /* 0x000fe400078e02ff */
[----:B------:R-:W-:Y:S02]  /*131c0*/  @!P0 IMAD.MOV.U32 R125, RZ, RZ, R193 ;  /* 0x000000ffff7d8224 */ /* 0x000fe400078e00c1 */
[C---:B------:R-:W-:Y:S01]  /*131d0*/  HMMA.16816.F32 R48, R176.reuse, R174, R48 ;  /* 0x000000aeb030723c */ /* 0x040fe20000001830 */
[----:B------:R-:W2:Y:S03]  /*131e0*/  LDSM.16.M88.4 R192, [R224] ;  /* 0x00000000e0c0783b */ /* 0x000ea60000000200 */
[----:B------:R-:W-:Y:S02]  /*131f0*/  @!P0 IMAD R0, R230, c[0x0][0x20c], R0 ;  /* 0x00008300e6008a24 */ /* 0x000fe400078e0200 */
[----:B------:R-:W-:Y:S02]  /*13200*/  @!P0 IMAD.WIDE.U32 R124, R2, 0x60, R124 ;  /* 0x00000060027c8825 */ /* 0x000fe400078e007c */
[-C--:B-1----:R-:W-:Y:S04]  /*13210*/  HMMA.16816.F32 R52, R176, R180.reuse, R52 ;  /* 0x000000b4b034723c */ /* 0x082fe80000001834 */
[----:B------:R-:W-:Y:S01]  /*13220*/  @!P0 IMAD.IADD R0, R3, 0x1, R0 ;  /* 0x0000000103008824 */ /* 0x000fe200078e0200 */
[----:B------:R-:W-:Y:S03]  /*13230*/  @!P0 LEA R2, P1, R124, c[0x0][0x1f8], 0x1 ;  /* 0x00007e007c028a11 */ /* 0x000fe600078208ff */
[C---:B------:R-:W-:Y:S04]  /*13240*/  HMMA.16816.F32 R56, R184.reuse, R180, R56 ;  /* 0x000000b4b838723c */ /* 0x040fe80000001838 */
[----:B------:R-:W-:Y:S01]  /*13250*/  @!P0 IMAD R0, R0, 0x60, RZ ;  /* 0x0000006000008824 */ /* 0x000fe200078e02ff */
[-C--:B------:R-:W-:Y:S02]  /*13260*/  @!P0 IADD3 R198, P2, R2, R201.reuse, RZ ;  /* 0x000000c902c68210 */ /* 0x080fe40007f5e0ff */
[----:B---3--:R-:W-:Y:S01]  /*13270*/  MOV R233, 0x5 ;  /* 0x0000000500e97802 */ /* 0x008fe20000000f00 */
[-C--:B------:R-:W-:Y:S04]  /*13280*/  HMMA.16816.F32 R60, R184, R182.reuse, R60 ;  /* 0x000000b6b83c723c */ /* 0x080fe8000000183c */
[----:B------:R-:W-:Y:S04]  /*13290*/  @!P0 IMAD.IADD R0, R125, 0x1, R0 ;  /* 0x000000017d008824 */ /* 0x000fe800078e0200 */
[C---:B------:R-:W-:Y:S04]  /*132a0*/  HMMA.16816.F32 R64, R176.reuse, R182, R64 ;  /* 0x000000b6b040723c */ /* 0x040fe80000001840 */
[----:B------:R-:W-:Y:S02]  /*132b0*/  @!P0 LEA.HI.X R3, R124, c[0x0][0x1fc], R0, 0x1, P1 ;  /* 0x00007f007c038a11 */ /* 0x000fe400008f0c00 */
[----:B------:R-:W-:Y:S02]  /*132c0*/  @!P0 IADD3 R196, P1, R198, R201, RZ ;  /* 0x000000c9c6c48210 */ /* 0x000fe40007f3e0ff */
[-C--:B------:R-:W-:Y:S01]  /*132d0*/  HMMA.16816.F32 R68, R176, R188.reuse, R68 ;  /* 0x000000bcb044723c */ /* 0x080fe20000001844 */
[----:B------:R-:W-:Y:S01]  /*132e0*/  @!PT LDS RZ, [RZ] ;  /* 0x00000000fffff984 */ /* 0x000fe20000000800 */
[----:B------:R-:W-:Y:S01]  /*132f0*/  @!PT LDS RZ, [RZ] ;  /* 0x00000000fffff984 */ /* 0x000fe20000000800 */
[----:B------:R-:W-:Y:S01]  /*13300*/  @!PT LDS RZ, [RZ] ;  /* 0x00000000fffff984 */ /* 0x000fe20000000800 */
[----:B------:R1:W-:Y:S03]  /*13310*/  @!P0 LDGSTS.E.BYPASS.LTC128B.128 [R231+0x100], [R2.64], !P5 ;  /* 0x0010000002e78fae */ /* 0x0003e6000e901d48 */
[----:B------:R-:W-:Y:S02]  /*13320*/  @!P0 IADD3.X R199, R3, R131, RZ, P2, !PT ;  /* 0x0000008303c78210 */ /* 0x000fe400017fe4ff */
[-C--:B------:R-:W-:Y:S02]  /*13330*/  @!P0 IADD3 R124, P3, R196, R201.reuse, RZ ;  /* 0x000000c9c47c8210 */ /* 0x080fe40007f7e0ff */
[C---:B------:R-:W-:Y:S01]  /*13340*/  HMMA.16816.F32 R72, R184.reuse, R188, R72 ;  /* 0x000000bcb848723c */ /* 0x040fe20000001848 */
[----:B------:R3:W-:Y:S03]  /*13350*/  @!P0 LDGSTS.E.BYPASS.LTC128B.128 [R231+0x900], [R198.64], !P5 ;  /* 0x00900000c6e78fae */ /* 0x0007e6000e901d48 */
[--C-:B------:R-:W-:Y:S04]  /*13360*/  @!P0 IMAD.X R197, R199, 0x1, R131.reuse, P1 ;  /* 0x00000001c7c58824 */ /* 0x100fe800008e0683 */
[-C--:B------:R-:W-:Y:S01]  /*13370*/  HMMA.16816.F32 R76, R184, R190.reuse, R76 ;  /* 0x000000beb84c723c */ /* 0x080fe2000000184c */
[----:B------:R3:W-:Y:S03]  /*13380*/  @!P0 LDGSTS.E.BYPASS.LTC128B.128 [R231+0x1100], [R196.64], !P5 ;  /* 0x01100000c4e78fae */ /* 0x0007e6000e901d48 */
[--C-:B------:R-:W-:Y:S04]  /*13390*/  @!P0 IMAD.X R125, R197, 0x1, R131.reuse, P3 ;  /* 0x00000001c57d8824 */ /* 0x100fe800018e0683 */
[C---:B------:R-:W-:Y:S01]  /*133a0*/  HMMA.16816.F32 R80, R176.reuse, R190, R80 ;  /* 0x000000beb050723c */ /* 0x040fe20000001850 */
[----:B------:R4:W-:Y:S03]  /*133b0*/  @!P0 LDGSTS.E.BYPASS.LTC128B.128 [R231+0x1900], [R124.64], !P5 ;  /* 0x019000007ce78fae */ /* 0x0009e6000e901d48 */
[-C--:B-1----:R-:W-:Y:S04]  /*133c0*/  @!P0 IADD3 R2, P2, R124, R201.reuse, RZ ;  /* 0x000000c97c028210 */ /* 0x082fe80007f5e0ff */
[-C--:B--2---:R-:W-:Y:S04]  /*133d0*/  HMMA.16816.F32 R84, R176, R192.reuse, R84 ;  /* 0x000000c0b054723c */ /* 0x084fe80000001854 */
[----:B------:R-:W-:Y:S01]  /*133e0*/  @!P0 IMAD.X R3, R125, 0x1, R131, P2 ;  /* 0x000000017d038824 */ /* 0x000fe200010e0683 */
[----:B------:R-:W-:Y:S03]  /*133f0*/  @!P0 IADD3 R172, P1, R2, R201, RZ ;  /* 0x000000c902ac8210 */ /* 0x000fe60007f3e0ff */
[C---:B------:R-:W-:Y:S01]  /*13400*/  HMMA.16816.F32 R88, R184.reuse, R192, R88 ;  /* 0x000000c0b858723c */ /* 0x040fe20000001858 */
[----:B------:R1:W-:Y:S03]  /*13410*/  @!P0 LDGSTS.E.BYPASS.LTC128B.128 [R231+0x2100], [R2.64], !P5 ;  /* 0x0210000002e78fae */ /* 0x0003e6000e901d48 */
[----:B------:R-:W-:Y:S03]  /*13420*/  @!P0 IADD3.X R173, R3, R131, RZ, P1, !PT ;  /* 0x0000008303ad8210 */ /* 0x000fe60000ffe4ff */
[----:B------:R-:W2:Y:S01]  /*13430*/  LDL R131, [R1+0x38] ;  /* 0x0000380001837983 */ /* 0x000ea20000100800 */
[-C--:B------:R-:W-:Y:S05]  /*13440*/  HMMA.16816.F32 R92, R184, R194.reuse, R92 ;  /* 0x000000c2b85c723c */ /* 0x080fea000000185c */
[----:B------:R1:W-:Y:S01]  /*13450*/  @!P0 LDGSTS.E.BYPASS.LTC128B.128 [R231+0x2900], [R172.64], !P5 ;  /* 0x02900000ace78fae */ /* 0x0003e2000e901d48 */
[C---:B------:R-:W-:Y:S02]  /*13460*/  ISETP.GT.AND P0, PT, R230.reuse, R126, PT ;  /* 0x0000007ee600720c */ /* 0x040fe40003f04270 */
[----:B------:R-:W-:Y:S03]  /*13470*/  HMMA.16816.F32 R96, R176, R194, R96 ;  /* 0x000000c2b060723c */ /* 0x000fe60000001860 */
[----:B---3--:R-:W-:Y:S06]  /*13480*/  LDSM.16.M88.4 R196, [R220+0x6100] ;  /* 0x00610000dcc4783b */ /* 0x008fec0000000200 */
[----:B------:R-:W3:Y:S03]  /*13490*/  LDSM.16.M88.4 R200, [R218+0x3100] ;  /* 0x00310000dac8783b */ /* 0x000ee60000000200 */
[----:B------:R-:W-:Y:S01]  /*134a0*/  @P0 IADD3 R0, R230, -0x1, RZ ;  /* 0xffffffffe6000810 */ /* 0x000fe20007ffe0ff */
[----:B----4-:R-:W-:Y:S02]  /*134b0*/  @P0 IMAD.MOV.U32 R125, RZ, RZ, R235 ;  /* 0x000000ffff7d0224 */ /* 0x010fe400078e00eb */
[----:B------:R-:W4:Y:S01]  /*134c0*/  LDSM.16.M88.4 R204, [R220+0x8100] ;  /* 0x00810000dccc783b */ /* 0x000f220000000200 */
[----:B-1----:R-:W-:Y:S01]  /*134d0*/  @P0 SHF.R.S32.HI R2, RZ, 0x1f, R0 ;  /* 0x0000001fff020819 */ /* 0x002fe20000011400 */
[----:B------:R-:W-:Y:S04]  /*134e0*/  IMAD.MOV.U32 R235, RZ, RZ, c[0x0][0x32c] ;  /* 0x0000cb00ffeb7624 */ /* 0x000fe800078e00ff */
[----:B------:R-:W0:Y:S01]  /*134f0*/  LDGDEPBAR ;  /* 0x00000000000079af */ /* 0x000e220000000000 */
[----:B------:R-:W-:Y:S02]  /*13500*/  @P0 IMAD R124, R2, c[0x0][0x1e0], RZ ;  /* 0x00007800027c0a24 */ /* 0x000fe400078e02ff */
[C---:B------:R-:W-:Y:S03]  /*13510*/  @P0 IMAD.WIDE.U32 R2, R0.reuse, c[0x0][0x1e0], RZ ;  /* 0x0000780000020a25 */ /* 0x040fe600078e00ff */
[----:B------:R-:W1:Y:S01]  /*13520*/  LDSM.16.M88.4 R172, [R218+0x3900] ;  /* 0x00390000daac783b */ /* 0x000e620000000200 */
[----:B------:R-:W-:Y:S04]  /*13530*/  @P0 IMAD R124, R0, c[0x0][0x1e4], R124 ;  /* 0x00007900007c0a24 */ /* 0x000fe800078e027c */
[----:B------:R-:W-:Y:S01]  /*13540*/  @P0 IMAD.IADD R0, R3, 0x1, R124 ;  /* 0x0000000103000824 */ /* 0x000fe200078e027c */
[----:B------:R-:W1:Y:S01]  /*13550*/  LDSM.16.M88.4 R180, [R218+0x4100] ;  /* 0x00410000dab4783b */ /* 0x000e620000000200 */
[----:B------:R-:W-:Y:S01]  /*13560*/  @P0 IMAD.MOV.U32 R124, RZ, RZ, R232 ;  /* 0x000000ffff7c0224 */ /* 0x000fe200078e00e8 */
[----:B------:R-:W-:Y:S01]  /*13570*/  MOV R232, c[0x0][0x1e0] ;  /* 0x0000780000e87a02 */ /* 0x000fe20000000f00 */
[----:B------:R-:W-:Y:S02]  /*13580*/  @P0 IMAD R0, R0, 0x60, RZ ;  /* 0x0000006000000824 */ /* 0x000fe400078e02ff */
[----:B------:R-:W-:Y:S01]  /*13590*/  @P0 IMAD.WIDE.U32 R124, R2, 0x60, R124 ;  /* 0x00000060027c0825 */ /* 0x000fe200078e007c */
[----:B------:R-:W1:Y:S03]  /*135a0*/  LDSM.16.M88.4 R184, [R218+0x4900] ;  /* 0x00490000dab8783b */ /* 0x000e660000000200 */
[----:B------:R-:W-:Y:S01]  /*135b0*/  @P0 IMAD.IADD R0, R125, 0x1, R0 ;  /* 0x000000017d000824 */ /* 0x000fe200078e0200 */
[----:B------:R-:W-:Y:S01]  /*135c0*/  @P0 LEA R2, P1, R124, c[0x0][0x1c8], 0x1 ;  /* 0x000072007c020a11 */ /* 0x000fe200078208ff */
[----:B------:R-:W-:Y:S01]  /*135d0*/  @P0 IMAD.SHL.U32 R126, R232, 0x20, RZ ;  /* 0x00000020e87e0824 */ /* 0x000fe200078e00ff */
[----:B------:R-:W1:Y:S02]  /*135e0*/  LDSM.16.M88.4 R176, [R218+0x5100] ;  /* 0x00510000dab0783b */ /* 0x000e640000000200 */
[----:B------:R-:W-:Y:S01]  /*135f0*/  @P0 LEA.HI.X R3, R124, c[0x0][0x1cc], R0, 0x1, P1 ;  /* 0x000073007c030a11 */ /* 0x000fe200008f0c00 */
[-C--:B---3--:R-:W-:Y:S03]  /*13600*/  HMMA.16816.F32 R4, R196, R200.reuse, R4 ;  /* 0x000000c8c404723c */ /* 0x088fe60000001804 */
[----:B------:R-:W-:Y:S02]  /*13610*/  LDSM.16.M88.4 R188, [R221+0x6100] ;  /* 0x00610000ddbc783b */ /* 0x000fe40000000200 */
[----:B------:R-:W-:Y:S03]  /*13620*/  @P0 SHF.L.U64.HI R0, R232, R233, c[0x0][0x1e4] ;  /* 0x00007900e8000619 */ /* 0x000fe600000102e9 */
[C---:B----4-:R-:W-:Y:S01]  /*13630*/  HMMA.16816.F32 R8, R204.reuse, R200, R8 ;  /* 0x000000c8cc08723c */ /* 0x050fe20000001808 */
[----:B------:R-:W-:Y:S06]  /*13640*/  LDSM.16.M88.4 R192, [R217] ;  /* 0x00000000d9c0783b */ /* 0x000fec0000000200 */
        /* <DEDUP_REMOVED lines=35> */
[-C--:B---3--:R-:W-:Y:S08]  /*13880*/  HMMA.16816.F32 R20, R188, R180.reuse, R20 ;  /* 0x000000b4bc14723c */ /* 0x088ff00000001814 */
[C---:B------:R-:W-:Y:S07]  /*13890*/  HMMA.16816.F32 R24, R200.reuse, R180, R24 ;  /* 0x000000b4c818723c */ /* 0x040fee0000001818 */
[----:B------:R-:W-:Y:S01]  /*138a0*/  @P0 IADD3 R180, P1, R126, R2, RZ ;  /* 0x000000027eb40210 */ /* 0x000fe20007f3e0ff */
[-C--:B------:R-:W-:Y:S04]  /*138b0*/  HMMA.16816.F32 R28, R200, R182.reuse, R28 ;  /* 0x000000b6c81c723c */ /* 0x080fe8000000181c */
[----:B------:R-:W-:Y:S04]  /*138c0*/  @P0 IMAD.X R181, R0, 0x1, R3, P1 ;  /* 0x0000000100b50824 */ /* 0x000fe800008e0603 */
[C---:B------:R-:W-:Y:S01]  /*138d0*/  HMMA.16816.F32 R32, R188.reuse, R182, R32 ;  /* 0x000000b6bc20723c */ /* 0x040fe20000001820 */
[----:B------:R-:W3:Y:S06]  /*138e0*/  LDL R182, [R1+0x30] ;  /* 0x0000300001b67983 */ /* 0x000eec0000100800 */
[----:B------:R-:W-:Y:S01]  /*138f0*/  @!PT LDS RZ, [RZ] ;  /* 0x00000000fffff984 */ /* 0x000fe20000000800 */
[----:B------:R-:W-:Y:S01]  /*13900*/  @!PT LDS RZ, [RZ] ;  /* 0x00000000fffff984 */ /* 0x000fe20000000800 */
[----:B------:R-:W-:Y:S01]  /*13910*/  @!PT LDS RZ, [RZ] ;  /* 0x00000000fffff984 */ /* 0x000fe20000000800 */
[----:B------:R1:W-:Y:S01]  /*13920*/  @P0 LDGSTS.E.BYPASS.LTC128B.128 [R231+0x3100], [R2.64], !P5 ;  /* 0x0310000002e70fae */ /* 0x0003e2000e901d48 */
[-C--:B------:R-:W-:Y:S01]  /*13930*/  HMMA.16816.F32 R36, R188, R208.reuse, R36 ;  /* 0x000000d0bc24723c */ /* 0x080fe20000001824 */
[----:B------:R-:W-:Y:S04]  /*13940*/  IMAD.MOV.U32 R183, RZ, RZ, c[0x0][0x2c4] ;  /* 0x0000b100ffb77624 */ /* 0x000fe800078e00ff */
[----:B------:R1:W-:Y:S01]  /*13950*/  @P0 LDGSTS.E.BYPASS.LTC128B.128 [R231+0x3900], [R180.64], !P5 ;  /* 0x03900000b4e70fae */ /* 0x0003e2000e901d48 */
[----:B------:R-:W-:Y:S02]  /*13960*/  ISETP.NE.AND P4, PT, R183, 0x1, PT ;  /* 0x00000001b700780c */ /* 0x000fe40003f85270 */
[C---:B------:R-:W-:Y:S03]  /*13970*/  HMMA.16816.F32 R40, R200.reuse, R208, R40 ;  /* 0x000000d0c828723c */ /* 0x040fe60000001828 */
[----:B------:R-:W2:Y:S05]  /*13980*/  LDL R209, [R1+0x2c] ;  /* 0x00002c0001d17983 */ /* 0x000eaa0000100800 */
[-C--:B------:R-:W-:Y:S08]  /*13990*/  HMMA.16816.F32 R44, R200, R210.reuse, R44 ;  /* 0x000000d2c82c723c */ /* 0x080ff0000000182c */
[C---:B------:R-:W-:Y:S01]  /*139a0*/  HMMA.16816.F32 R48, R188.reuse, R210, R48 ;  /* 0x000000d2bc30723c */ /* 0x040fe20000001830 */
[----:B------:R-:W2:Y:S07]  /*139b0*/  LDL R211, [R1+0x28] ;  /* 0x0000280001d37983 */ /* 0x000eae0000100800 */
[-C--:B----4-:R-:W-:Y:S08]  /*139c0*/  HMMA.16816.F32 R52, R188, R184.reuse, R52 ;  /* 0x000000b8bc34723c */ /* 0x090ff00000001834 */
[C---:B------:R-:W-:Y:S08]  /*139d0*/  HMMA.16816.F32 R56, R200.reuse, R184, R56 ;  /* 0x000000b8c838723c */ /* 0x040ff00000001838 */
[-C--:B------:R-:W-:Y:S08]  /*139e0*/  HMMA.16816.F32 R60, R200, R186.reuse, R60 ;  /* 0x000000bac83c723c */ /* 0x080ff0000000183c */
[C---:B------:R-:W-:Y:S08]  /*139f0*/  HMMA.16816.F32 R64, R188.reuse, R186, R64 ;  /* 0x000000babc40723c */ /* 0x040ff00000001840 */
[-C--:B-1----:R-:W-:Y:S08]  /*13a00*/  HMMA.16816.F32 R68, R188, R172.reuse, R68 ;  /* 0x000000acbc44723c */ /* 0x082ff00000001844 */
[C---:B------:R-:W-:Y:S01]  /*13a10*/  HMMA.16816.F32 R72, R200.reuse, R172, R72 ;  /* 0x000000acc848723c */ /* 0x040fe20000001848 */
[----:B------:R1:W4:Y:S07]  /*13a20*/  LDL R173, [R1+0x60] ;  /* 0x0000600001ad7983 */ /* 0x00032e0000100800 */
[-C--:B------:R-:W-:Y:S08]  /*13a30*/  HMMA.16816.F32 R76, R200, R174.reuse, R76 ;  /* 0x000000aec84c723c */ /* 0x080ff0000000184c */
[C---:B------:R-:W-:Y:S07]  /*13a40*/  HMMA.16816.F32 R80, R188.reuse, R174, R80 ;  /* 0x000000aebc50723c */ /* 0x040fee0000001850 */
[----:B------:R-:W-:Y:S01]  /*13a50*/  @P0 IADD3 R174, P2, R126, R180, RZ ;  /* 0x000000b47eae0210 */ /* 0x000fe20007f5e0ff */
[-C--:B------:R-:W-:Y:S04]  /*13a60*/  HMMA.16816.F32 R84, R188, R176.reuse, R84 ;  /* 0x000000b0bc54723c */ /* 0x080fe80000001854 */
[----:B------:R-:W-:Y:S02]  /*13a70*/  @P0 IADD3.X R175, R0, R181, RZ, P2, !PT ;  /* 0x000000b500af0210 */ /* 0x000fe400017fe4ff */
[----:B------:R-:W-:Y:S02]  /*13a80*/  @P0 IADD3 R124, P1, R126, R174, RZ ;  /* 0x000000ae7e7c0210 */ /* 0x000fe40007f3e0ff */
[C---:B------:R-:W-:Y:S01]  /*13a90*/  HMMA.16816.F32 R88, R200.reuse, R176, R88 ;  /* 0x000000b0c858723c */ /* 0x040fe20000001858 */
[----:B------:R1:W-:Y:S03]  /*13aa0*/  @P0 LDGSTS.E.BYPASS.LTC128B.128 [R231+0x4100], [R174.64], !P5 ;  /* 0x04100000aee70fae */ /* 0x0003e6000e901d48 */
[----:B------:R-:W-:Y:S01]  /*13ab0*/  @P0 IMAD.X R125, R0, 0x1, R175, P1 ;  /* 0x00000001007d0824 */ /* 0x000fe200008e06af */
[----:B------:R-:W-:Y:S03]  /*13ac0*/  @P0 IADD3 R2, P2, R126, R124, RZ ;  /* 0x0000007c7e020210 */ /* 0x000fe60007f5e0ff */
[-C--:B------:R-:W-:Y:S01]  /*13ad0*/  HMMA.16816.F32 R92, R200, R178.reuse, R92 ;  /* 0x000000b2c85c723c */ /* 0x080fe2000000185c */
[----:B------:R1:W-:Y:S03]  /*13ae0*/  @P0 LDGSTS.E.BYPASS.LTC128B.128 [R231+0x4900], [R124.64], !P5 ;  /* 0x049000007ce70fae */ /* 0x0003e6000e901d48 */
[----:B------:R-:W-:Y:S02]  /*13af0*/  @P0 IADD3.X R3, R0, R125, RZ, P2, !PT ;  /* 0x0000007d00030210 */ /* 0x000fe400017fe4ff */
[----:B------:R-:W-:Y:S02]  /*13b00*/  @P0 IADD3 R176, P1, R126, R2, RZ ;  /* 0x000000027eb00210 */ /* 0x000fe40007f3e0ff */
[----:B------:R-:W-:Y:S01]  /*13b10*/  HMMA.16816.F32 R96, R188, R178, R96 ;  /* 0x000000b2bc60723c */ /* 0x000fe20000001860 */
[----:B------:R1:W-:Y:S03]  /*13b20*/  @P0 LDGSTS.E.BYPASS.LTC128B.128 [R231+0x5100], [R2.64], !P5 ;  /* 0x0510000002e70fae */ /* 0x0003e6000e901d48 */
[----:B------:R-:W-:Y:S02]  /*13b30*/  @P0 IMAD.X R177, R0, 0x1, R3, P1 ;  /* 0x0000000100b10824 */ /* 0x000fe400008e0603 */
[----:B------:R-:W-:Y:S03]  /*13b40*/  IMAD R0, R230, -0x60, RZ ;  /* 0xffffffa0e6007824 */ /* 0x000fe600078e02ff */
[----:B------:R3:W-:Y:S06]  /*13b50*/  @P0 LDGSTS.E.BYPASS.LTC128B.128 [R231+0x5900], [R176.64], !P5 ;  /* 0x05900000b0e70fae */ /* 0x0007ec000e901d48 */
[----:B------:R-:W0:Y:S01]  /*13b60*/  LDGDEPBAR ;  /* 0x00000000000079af */ /* 0x000e220000000000 */
[----:B---3--:R-:W-:Y:S04]  /*13b70*/  IADD3 R177, -R182, 0x1, R0 ;  /* 0x00000001b6b17810 */ /* 0x008fe80007ffe100 */
[----:B--2---:R-:W-:Y:S04]  /*13b80*/  IADD3 R176, -R209, R177, R211 ;  /* 0x000000b1d1b07210 */ /* 0x004fe80007ffe1d3 */
[C---:B-1----:R-:W-:Y:S02]  /*13b90*/  IADD3 R175, R176.reuse, UR7, RZ ;  /* 0x00000007b0af7c10 */ /* 0x042fe4000fffe0ff */
[----:B------:R-:W-:Y:S01]  /*13ba0*/  IADD3 R174, R176, c[0x0][0x328], RZ ;  /* 0x0000ca00b0ae7a10 */ /* 0x000fe20007ffe0ff */
[----:B----4-:R-:W-:Y:S01]  /*13bb0*/  @P4 IMAD.MOV.U32 R173, RZ, RZ, R131 ;  /* 0x000000ffffad4224 */ /* 0x010fe200078e0083 */
[----:B------:R-:W-:Y:S04]  /*13bc0*/  ISETP.GE.AND P4, PT, R235, 0x1, PT ;  /* 0x00000001eb00780c */ /* 0x000fe80003f86270 */
[----:B------:R-:W1:Y:S02]  /*13bd0*/  SHFL.IDX PT, R126, R173, RZ, 0x1c1f ;  /* 0x001c1fffad7e7589 */ /* 0x000e6400000e0000 */
[----:B-1----:R-:W-:Y:S01]  /*13be0*/  IADD3 R131, R174, R126, RZ ;  /* 0x0000007eae837210 */ /* 0x002fe20007ffe0ff */
[----:B------:R-:W-:Y:S06]  /*13bf0*/  IMAD.IADD R2, R126, 0x1, R175 ;  /* 0x000000017e027824 */ /* 0x000fec00078e02af */
        /* <DEDUP_REMOVED lines=14> */
.L_x_1176:
[----:B------:R-:W-:Y:S04]  /*13ce0*/  MOV R124, c[0x0][0x32c] ;  /* 0x0000cb00007c7a02 */ /* 0x000fe80000000f00 */
[----:B------:R-:W-:Y:S11]  /*13cf0*/  ISETP.NE.AND P0, PT, R124, 0x1, PT ;  /* 0x000000017c00780c */ /* 0x000ff60003f05270 */
[----:B------:R-:W-:Y:S02]  /*13d00*/  @!UPT UIADD3 URZ, URZ, URZ, URZ ;  /* 0x0000003f3f3ff290 */ /* 0x000fe4000fffe03f */
[----:B------:R-:W-:Y:S05]  /*13d10*/  @P0 IMAD.HI.U32 R124, R3, c[0x0][0x330], RZ ;  /* 0x0000cc00037c0a27 */ /* 0x000fea00078e00ff */
[----:B------:R-:W-:Y:S02]  /*13d20*/  @P0 SHF.R.U32.HI R3, RZ, c[0x0][0x334], R124 ;  /* 0x0000cd00ff030a19 */ /* 0x000fe4000001167c */
.L_x_1177:
[----:B------:R-:W-:Y:S05]  /*13d30*/  BSYNC B0 ;  /* 0x0000000000007941 */ /* 0x000fea0003800000 */
.L_x_1175:
[----:B------:R-:W-:Y:S04]  /*13d40*/  IMAD.IADD R124, R0, 0x1, -R182 ;  /* 0x00000001007c7824 */ /* 0x000fe800078e0ab6 */
[----:B------:R-:W-:Y:S05]  /*13d50*/  IMAD R3, R3, c[0x0][0x32c], R124 ;  /* 0x0000cb0003037a24 */ /* 0x000fea00078e027c */
[----:B------:R-:W-:Y:S02]  /*13d60*/  IADD3 R124, R3, c[0x0][0x32c], RZ ;  /* 0x0000cb00037c7a10 */ /* 0x000fe40007ffe0ff */
[----:B------:R-:W-:Y:S02]  /*13d70*/  IMNMX R2, R2, R3, !PT ;  /* 0x0000000302027217 */ /* 0x000fe40007800200 */
[----:B------:R-:W-:Y:S02]  /*13d80*/  IMNMX R131, R131, R124, PT ;  /* 0x0000007c83837217 */ /* 0x000fe40003800200 */
.L_x_1174:
[----:B------:R-:W1:Y:S02]  /*13d90*/  SHFL.IDX PT, R3, R173, 0x1, 0x1c1f ;  /* 0x003c1f00ad037f89 */ /* 0x000e6400000e0000 */
[-C--:B-1----:R-:W-:Y:S02]  /*13da0*/  IADD3 R126, R174, R3.reuse, RZ ;  /* 0x00000003ae7e7210 */ /* 0x082fe40007ffe0ff */
[----:B------:R-:W-:Y:S01]  /*13db0*/  IADD3 R124, R175, R3, RZ ;  /* 0x00000003af7c7210 */ /* 0x000fe20007ffe0ff */
        /* <DEDUP_REMOVED lines=14> */
.L_x_1180:
[----:B------:R-:W-:Y:S04]  /*13ea0*/  MOV R125, c[0x0][0x32c] ;  /* 0x0000cb00007d7a02 */ /* 0x000fe80000000f00 */
[----:B------:R-:W-:Y:S11]  /*13eb0*/  ISETP.NE.AND P0, PT, R125, 0x1, PT ;  /* 0x000000017d00780c */ /* 0x000ff60003f05270 */
[----:B------:R-:W-:Y:S02]  /*13ec0*/  @!UPT UIADD3 URZ, URZ, URZ, URZ ;  /* 0x0000003f3f3ff290 */ /* 0x000fe4000fffe03f */
[----:B------:R-:W-:Y:S05]  /*13ed0*/  @P0 IMAD.HI.U32 R125, R3, c[0x0][0x330], RZ ;  /* 0x0000cc00037d0a27 */ /* 0x000fea00078e00ff */
[----:B------:R-:W-:Y:S02]  /*13ee0*/  @P0 SHF.R.U32.HI R3, RZ, c[0x0][0x334], R125 ;  /* 0x0000cd00ff030a19 */ /* 0x000fe4000001167d */
.L_x_1181:
[----:B------:R-:W-:Y:S05]  /*13ef0*/  BSYNC B0 ;  /* 0x0000000000007941 */ /* 0x000fea0003800000 */
.L_x_1179:
[----:B------:R-:W-:Y:S04]  /*13f00*/  IMAD.IADD R125, R0, 0x1, -R182 ;  /* 0x00000001007d7824 */ /* 0x000fe800078e0ab6 */
[----:B------:R-:W-:Y:S05]  /*13f10*/  IMAD R3, R3, c[0x0][0x32c], R125 ;  /* 0x0000cb0003037a24 */ /* 0x000fea00078e027d */
[----:B------:R-:W-:Y:S02]  /*13f20*/  IADD3 R125, R3, c[0x0][0x32c], RZ ;  /* 0x0000cb00037d7a10 */ /* 0x000fe40007ffe0ff */
[----:B------:R-:W-:Y:S02]  /*13f30*/  IMNMX R124, R124, R3, !PT ;  /* 0x000000037c7c7217 */ /* 0x000fe40007800200 */
[----:B------:R-:W-:Y:S02]  /*13f40*/  IMNMX R126, R126, R125, PT ;  /* 0x0000007d7e7e7217 */ /* 0x000fe40003800200 */
.L_x_1178:
        /* <DEDUP_REMOVED lines=17> */
.L_x_1184:
[----:B------:R-:W-:Y:S04]  /*14060*/  MOV R178, c[0x0][0x32c] ;  /* 0x0000cb0000b27a02 */ /* 0x000fe80000000f00 */
[----:B------:R-:W-:Y:S11]  /*14070*/  ISETP.NE.AND P0, PT, R178, 0x1, PT ;  /* 0x00000001b200780c */ /* 0x000ff60003f05270 */
[----:B------:R-:W-:Y:S02]  /*14080*/  @!UPT UIADD3 URZ, URZ, URZ, URZ ;  /* 0x0000003f3f3ff290 */ /* 0x000fe4000fffe03f */
[----:B------:R-:W-:Y:S05]  /*14090*/  @P0 IMAD.HI.U32 R178, R172, c[0x0][0x330], RZ ;  /* 0x0000cc00acb20a27 */ /* 0x000fea00078e00ff */
[----:B------:R-:W-:Y:S02]  /*140a0*/  @P0 SHF.R.U32.HI R172, RZ, c[0x0][0x334], R178 ;  /* 0x0000cd00ffac0a19 */ /* 0x000fe400000116b2 */
.L_x_1185:
[----:B------:R-:W-:Y:S05]  /*140b0*/  BSYNC B0 ;  /* 0x0000000000007941 */ /* 0x000fea0003800000 */
.L_x_1183:
[----:B------:R-:W-:Y:S04]  /*140c0*/  IMAD.IADD R178, R0, 0x1, -R182 ;  /* 0x0000000100b27824 */ /* 0x000fe800078e0ab6 */
[----:B------:R-:W-:Y:S05]  /*140d0*/  IMAD R172, R172, c[0x0][0x32c], R178 ;  /* 0x0000cb00acac7a24 */ /* 0x000fea00078e02b2 */
[----:B------:R-:W-:Y:S02]  /*140e0*/  IADD3 R178, R172, c[0x0][0x32c], RZ ;  /* 0x0000cb00acb27a10 */ /* 0x000fe40007ffe0ff */
[----:B------:R-:W-:Y:S02]  /*140f0*/  IMNMX R3, R3, R172, !PT ;  /* 0x000000ac03037217 */ /* 0x000fe40007800200 */
[----:B------:R-:W-:Y:S02]  /*14100*/  IMNMX R125, R125, R178, PT ;  /* 0x000000b27d7d7217 */ /* 0x000fe40003800200 */
.L_x_1182:
[C---:B------:R-:W-:Y:S02]  /*14110*/  ISETP.GE.AND P2, PT, R0.reuse, 0xa, PT ;  /* 0x0000000a0000780c */ /* 0x040fe40003f46270 */
[----:B------:R-:W-:Y:S02]  /*14120*/  ISETP.GE.AND P3, PT, R0, 0x9, PT ;  /* 0x000000090000780c */ /* 0x000fe40003f66270 */
[C---:B------:R-:W-:Y:S02]  /*14130*/  ISETP.GT.AND P0, PT, R2.reuse, 0x9, !P2 ;  /* 0x000000090200780c */ /* 0x040fe40005704270 */
[----:B------:R-:W-:Y:S02]  /*14140*/  ISETP.GT.AND P1, PT, R2, 0x8, !P3 ;  /* 0x000000080200780c */ /* 0x000fe40005f24270 */
[----:B------:R-:W-:Y:S02]  /*14150*/  ISETP.LT.OR P0, PT, R131, 0xa, P0 ;  /* 0x0000000a8300780c */ /* 0x000fe40000701670 */
[----:B------:R-:W-:Y:S02]  /*14160*/  LOP3.LUT R229, R229, 0xfffdffff, RZ, 0xc0, !PT ;  /* 0xfffdffffe5e57812 */ /* 0x000fe400078ec0ff */
[----:B------:R-:W-:Y:S02]  /*14170*/  ISETP.LT.OR P1, PT, R131, 0x9, P1 ;  /* 0x000000098300780c */ /* 0x000fe40000f21670 */
[----:B------:R-:W-:Y:S02]  /*14180*/  FSEL R179, R17, -INF , !P0 ;  /* 0xff80000011b37808 */ /* 0x000fe40004000000 */
[----:B------:R-:W-:Y:S02]  /*14190*/  ISETP.GT.AND P0, PT, R124, 0x9, !P2 ;  /* 0x000000097c00780c */ /* 0x000fe40005704270 */
[----:B------:R-:W-:Y:S02]  /*141a0*/  @P3 LOP3.LUT R229, R229, 0x20000, RZ, 0xfc, !PT ;  /* 0x00020000e5e53812 */ /* 0x000fe400078efcff */
[----:B------:R-:W-:Y:S02]  /*141b0*/  FSEL R178, R16, -INF , !P1 ;  /* 0xff80000010b27808 */ /* 0x000fe40004800000 */
[----:B------:R-:W-:Y:S02]  /*141c0*/  ISETP.GT.AND P1, PT, R124, 0x8, !P3 ;  /* 0x000000087c00780c */ /* 0x000fe40005f24270 */
[----:B------:R-:W-:Y:S02]  /*141d0*/  ISETP.LT.OR P0, PT, R126, 0xa, P0 ;  /* 0x0000000a7e00780c */ /* 0x000fe40000701670 */
[----:B------:R-:W-:Y:S02]  /*141e0*/  ISETP.GE.AND P3, PT, R0, 0x11, PT ;  /* 0x000000110000780c */ /* 0x000fe40003f66270 */
[----:B------:R-:W-:Y:S02]  /*141f0*/  LOP3.LUT R229, R229, 0xfffbffff, RZ, 0xc0, !PT ;  /* 0xfffbffffe5e57812 */ /* 0x000fe400078ec0ff */
        /* <DEDUP_REMOVED lines=8> */
[----:B------:R-:W-:Y:S02]  /*14280*/  ISETP.LT.OR P0, PT, R131, 0x12, P0 ;  /* 0x000000128300780c */ /* 0x000fe40000701670 */
[----:B------:R-:W-:Y:S02]  /*14290*/  @P3 LOP3.LUT R229, R229, 0x10000, RZ, 0xfc, !PT ;  /* 0x00010000e5e53812 */ /* 0x000fe400078efcff */
[----:B------:R-:W-:Y:S02]  /*142a0*/  FSEL R21, R21, -INF , !P0 ;  /* 0xff80000015157808 */ /* 0x000fe40004000000 */
[----:B------:R-:W-:Y:S02]  /*142b0*/  ISETP.GT.AND P0, PT, R124, 0x10, !P3 ;  /* 0x000000107c00780c */ /* 0x000fe40005f04270 */
[----:B------:R-:W-:Y:S02]  /*142c0*/  LOP3.LUT R229, R229, 0xffff7fff, RZ, 0xc0, !PT ;  /* 0xffff7fffe5e57812 */ /* 0x000fe400078ec0ff */
[----:B------:R-:W-:Y:S02]  /*142d0*/  ISETP.LT.OR P0, PT, R126, 0x11, P0 ;  /* 0x000000117e00780c */ /* 0x000fe40000701670 */
[----:B------:R-:W-:Y:S02]  /*142e0*/  @P2 LOP3.LUT R229, R229, 0x8000, RZ, 0xfc, !PT ;  /* 0x00008000e5e52812 */ /* 0x000fe400078efcff */
[----:B------:R-:W-:Y:S02]  /*142f0*/  FSEL R22, R22, -INF , !P0 ;  /* 0xff80000016167808 */ /* 0x000fe40004000000 */
[----:B------:R-:W-:Y:S02]  /*14300*/  ISETP.GT.AND P0, PT, R124, 0x11, !P2 ;  /* 0x000000117c00780c */ /* 0x000fe40005704270 */
[----:B------:R-:W-:Y:S02]  /*14310*/  ISETP.GE.AND P2, PT, R0, 0x19, PT ;  /* 0x000000190000780c */ /* 0x000fe40003f46270 */
[C---:B------:R-:W-:Y:S02]  /*14320*/  ISETP.LT.OR P0, PT, R126.reuse, 0x12, P0 ;  /* 0x000000127e00780c */ /* 0x040fe40000701670 */
        /* <DEDUP_REMOVED lines=38> */
[----:B------:R-:W-:Y:S02]  /*14590*/  ISETP.GE.AND P1, PT, R0, 0x2a, PT ;  /* 0x0000002a0000780c */ /* 0x000fe40003f26270 */
        /* <DEDUP_REMOVED lines=55> */
[----:B------:R-:W-:Y:S04]  /*14910*/  ISETP.LT.OR P0, PT, R126, 0x39, P0 ;  /* 0x000000397e00780c */ /* 0x000fe80000701670 */
        /* <DEDUP_REMOVED lines=187> */
.L_x_1188:
[----:B------:R-:W-:Y:S04]  /*154d0*/  MOV R2, c[0x0][0x32c] ;  /* 0x0000cb0000027a02 */ /* 0x000fe80000000f00 */
[----:B------:R-:W-:Y:S11]  /*154e0*/  ISETP.NE.AND P0, PT, R2, 0x1, PT ;  /* 0x000000010200780c */ /* 0x000ff60003f05270 */
[----:B------:R-:W-:Y:S02]  /*154f0*/  @!UPT UIADD3 URZ, URZ, URZ, URZ ;  /* 0x0000003f3f3ff290 */ /* 0x000fe4000fffe03f */
[----:B------:R-:W-:Y:S05]  /*15500*/  @P0 IMAD.HI.U32 R2, R0, c[0x0][0x330], RZ ;  /* 0x0000cc0000020a27 */ /* 0x000fea00078e00ff */
[----:B------:R-:W-:Y:S02]  /*15510*/  @P0 SHF.R.U32.HI R0, RZ, c[0x0][0x334], R2 ;  /* 0x0000cd00ff000a19 */ /* 0x000fe40000011602 */
.L_x_1189:
[----:B------:R-:W-:Y:S05]  /*15520*/  BSYNC B0 ;  /* 0x0000000000007941 */ /* 0x000fea0003800000 */
.L_x_1187:
[----:B------:R-:W-:Y:S02]  /*15530*/  IADD3 R2, R177, -0x1, RZ ;  /* 0xffffffffb1027810 */ /* 0x000fe40007ffe0ff */
[C-C-:B------:R-:W-:Y:S02]  /*15540*/  IADD3 R4, R3.reuse, UR7, R176.reuse ;  /* 0x0000000703047c10 */ /* 0x140fe4000fffe0b0 */
[----:B------:R-:W-:Y:S01]  /*15550*/  IADD3 R3, R3, c[0x0][0x328], R176 ;  /* 0x0000ca0003037a10 */ /* 0x000fe20007ffe0b0 */
[----:B------:R-:W-:Y:S05]  /*15560*/  IMAD R0, R0, c[0x0][0x32c], R2 ;  /* 0x0000cb0000007a24 */ /* 0x000fea00078e0202 */
[----:B------:R-:W-:Y:S02]  /*15570*/  IADD3 R2, R0, c[0x0][0x32c], RZ ;  /* 0x0000cb0000027a10 */ /* 0x000fe40007ffe0ff */
[----:B------:R-:W-:Y:S02]  /*15580*/  IMNMX R0, R4, R0, !PT ;  /* 0x0000000004007217 */ /* 0x000fe40007800200 */
[----:B------:R-:W-:Y:S02]  /*15590*/  IMNMX R2, R3, R2, PT ;  /* 0x0000000203027217 */ /* 0x000fe40003800200 */
.L_x_1186:
[----:B------:R-:W-:Y:S01]  /*155a0*/  ISETP.GT.AND P0, PT, R0, RZ, !P1 ;  /* 0x000000ff0000720c */ /* 0x000fe20004f04270 */
[----:B------:R-:W-:Y:S01]  /*155b0*/  LDSM.16.MT88.4 R36, [R216+0x100] ;  /* 0x00010000d824783b */ /* 0x000fe20000004200 */
[----:B------:R-:W-:Y:S02]  /*155c0*/  FMNMX.FTZ R126, R16, R127, !PT ;  /* 0x0000007f107e7209 */ /* 0x000fe40007810000 */
[----:B------:R-:W-:Y:S02]  /*155d0*/  ISETP.LT.OR P0, PT, R2, 0x1, P0 ;  /* 0x000000010200780c */ /* 0x000fe40000701670 */
[----:B------:R-:W-:Y:S02]  /*155e0*/  FMNMX.FTZ R126, R17, R126, !PT ;  /* 0x0000007e117e7209 */ /* 0x000fe40007810000 */
[----:B------:R-:W-:Y:S01]  /*155f0*/  FSEL R10, R10, -INF , !P0 ;  /* 0xff8000000a0a7808 */ /* 0x000fe20004000000 */
[----:B------:R-:W-:Y:S01]  /*15600*/  LDSM.16.MT88.4 R52, [R214+0x100] ;  /* 0x00010000d634783b */ /* 0x000fe20000004200 */
        /* <DEDUP_REMOVED lines=15> */
[----:B------:R-:W-:Y:S02]  /*15700*/  LOP3.LUT P2, RZ, R229, 0x2000, RZ, 0xc0, !PT ;  /* 0x00002000e5ff7812 */ /* 0x000fe4000784c0ff */
[----:B------:R-:W-:Y:S02]  /*15710*/  ISETP.LT.OR P0, PT, R2, 0xa, P0 ;  /* 0x0000000a0200780c */ /* 0x000fe40000701670 */
[----:B------:R-:W-:Y:S02]  /*15720*/  FMNMX.FTZ R126, R185, R126, !PT ;  /* 0x0000007eb97e7209 */ /* 0x000fe40007810000 */
[----:B------:R-:W-:Y:S02]  /*15730*/  FSEL R15, R15, -INF , !P0 ;  /* 0xff8000000f0f7808 */ /* 0x000fe40004000000 */
[C---:B------:R-:W-:Y:S02]  /*15740*/  LOP3.LUT P0, RZ, R229.reuse, 0x10000, RZ, 0xc0, !PT ;  /* 0x00010000e5ff7812 */ /* 0x040fe4000780c0ff */
[----:B------:R-:W-:Y:S02]  /*15750*/  FMNMX.FTZ R126, R186, R126, !PT ;  /* 0x0000007eba7e7209 */ /* 0x000fe40007810000 */
[----:B------:R-:W-:Y:S02]  /*15760*/  ISETP.GT.AND P0, PT, R0, 0x10, !P0 ;  /* 0x000000100000780c */ /* 0x000fe40004704270 */
[----:B------:R-:W-:Y:S02]  /*15770*/  LOP3.LUT P1, RZ, R229, 0x1000, RZ, 0xc0, !PT ;  /* 0x00001000e5ff7812 */ /* 0x000fe4000782c0ff */
        /* <DEDUP_REMOVED lines=34> */
[C---:B------:R-:W-:Y:S02]  /*159a0*/  LOP3.LUT P0, RZ, R229.reuse, 0x400, RZ, 0xc0, !PT ;  /* 0x00000400e5ff7812 */ /* 0x040fe4000780c0ff */
        /* <DEDUP_REMOVED lines=25> */
[----:B------:R-:W-:Y:S01]  /*15b40*/  FMNMX.FTZ R4, R13, R4, !PT ;  /* 0x000000040d047209 */ /* 0x000fe20007810000 */
[----:B------:R-:W1:Y:S01]  /*15b50*/  SHFL.BFLY PT, R5, R126, 0x2, 0x1f ;  /* 0x0c401f007e057f89 */ /* 0x000e6200000e0000 */
        /* <DEDUP_REMOVED lines=24> */
[----:B-1----:R-:W-:Y:S02]  /*15ce0*/  FMNMX.FTZ R126, R126, R5, !PT ;  /* 0x000000057e7e7209 */ /* 0x002fe40007810000 */
[----:B------:R-:W-:Y:S02]  /*15cf0*/  ISETP.GT.AND P0, PT, R0, 0x39, !P0 ;  /* 0x000000390000780c */ /* 0x000fe40004704270 */
[----:B------:R-:W-:Y:S01]  /*15d00*/  FMNMX.FTZ R3, R243, R3, !PT ;  /* 0x00000003f3037209 */ /* 0x000fe20007810000 */
[----:B------:R-:W1:Y:S01]  /*15d10*/  SHFL.BFLY PT, R5, R126, 0x1, 0x1f ;  /* 0x0c201f007e057f89 */ /* 0x000e6200000e0000 */
        /* <DEDUP_REMOVED lines=18> */
[----:B-1----:R-:W-:Y:S02]  /*15e40*/  FMNMX.FTZ R126, R126, R5, !PT ;  /* 0x000000057e7e7209 */ /* 0x002fe40007810000 */
[----:B------:R-:W-:Y:S02]  /*15e50*/  ISETP.LT.OR P0, PT, R2, 0x42, P0 ;  /* 0x000000420200780c */ /* 0x000fe40000701670 */
[----:B------:R-:W-:Y:S01]  /*15e60*/  LOP3.LUT P2, RZ, R229, 0x2, RZ, 0xc0, !PT ;  /* 0x00000002e5ff7812 */ /* 0x000fe2000784c0ff */
        /* <DEDUP_REMOVED lines=14> */
[----:B------:R-:W-:Y:S01]  /*15f50*/  FMNMX.FTZ R124, R251, R3, !PT ;  /* 0x00000003fb7c7209 */ /* 0x000fe20007810000 */
[----:B------:R-:W-:Y:S01]  /*15f60*/  MUFU.EX2 R41, R5 ;  /* 0x0000000500297308 */ /* 0x000fe20000000800 */
[----:B------:R-:W-:Y:S01]  /*15f70*/  FMNMX.FTZ R3, R15, R4, !PT ;  /* 0x000000040f037209 */ /* 0x000fe20007810000 */
[--C-:B------:R-:W-:Y:S01]  /*15f80*/  FFMA.FTZ R4, R16, c[0x0][0x2d0], -R71.reuse ;  /* 0x0000b40010047a23 */ /* 0x100fe20000010847 */
[----:B------:R-:W-:Y:S01]  /*15f90*/  ISETP.LT.OR P0, PT, R2, 0x49, P0 ;  /* 0x000000490200780c */ /* 0x000fe20000701670 */
[----:B------:R-:W1:Y:S01]  /*15fa0*/  SHFL.BFLY PT, R6, R125, 0x2, 0x1f ;  /* 0x0c401f007d067f89 */ /* 0x000e6200000e0000 */
[----:B------:R-:W-:Y:S02]  /*15fb0*/  FMNMX.FTZ R3, R56, R3, !PT ;  /* 0x0000000338037209 */ /* 0x000fe40007810000 */
[----:B------:R-:W-:Y:S02]  /*15fc0*/  FSEL R235, R78, -INF , !P0 ;  /* 0xff8000004eeb7808 */ /* 0x000fe40004000000 */
[----:B------:R-:W-:Y:S01]  /*15fd0*/  FMNMX.FTZ R3, R57, R3, !PT ;  /* 0x0000000339037209 */ /* 0x000fe20007810000 */
[----:B------:R2:W-:Y:S01]  /*15fe0*/  MUFU.EX2 R25, R4 ;  /* 0x0000000400197308 */ /* 0x0005e20000000800 */
[----:B------:R-:W-:Y:S02]  /*15ff0*/  LOP3.LUT P1, RZ, R229, 0x1, RZ, 0xc0, !PT ;  /* 0x00000001e5ff7812 */ /* 0x000fe4000782c0ff */
[----:B------:R-:W-:Y:S02]  /*16000*/  FMNMX.FTZ R3, R60, R3, !PT ;  /* 0x000000033c037209 */ /* 0x000fe40007810000 */
[----:B------:R-:W-:Y:S02]  /*16010*/  ISETP.GT.AND P0, PT, R0, 0x49, !P1 ;  /* 0x000000490000780c */ /* 0x000fe40004f04270 */
[----:B------:R-:W-:Y:S02]  /*16020*/  FMNMX.FTZ R124, R50, R124, !PT ;  /* 0x0000007c327c7209 */ /* 0x000fe40007810000 */
[----:B------:R-:W-:Y:S02]  /*16030*/  ISETP.LT.OR P0, PT, R2, 0x4a, P0 ;  /* 0x0000004a0200780c */ /* 0x000fe40000701670 */
[----:B------:R-:W-:Y:S02]  /*16040*/  FMNMX.FTZ R124, R51, R124, !PT ;  /* 0x0000007c337c7209 */ /* 0x000fe40007810000 */
[----:B------:R-:W-:Y:S02]  /*16050*/  FSEL R238, R79, -INF , !P0 ;  /* 0xff8000004fee7808 */ /* 0x000fe40004000000 */
[----:B------:R-:W-:Y:S01]  /*16060*/  ISETP.GT.AND P0, PT, R0, 0x50, !P4 ;  /* 0x000000500000780c */ /* 0x000fe20006704270 */
[----:B------:R-:W3:Y:S01]  /*16070*/  SHFL.BFLY PT, R7, R124, 0x2, 0x1f ;  /* 0x0c401f007c077f89 */ /* 0x000ee200000e0000 */
[----:B------:R-:W-:Y:S02]  /*16080*/  LOP3.LUT P4, RZ, R229, 0x40, RZ, 0xc0, !PT ;  /* 0x00000040e5ff7812 */ /* 0x000fe4000788c0ff */
[----:B-1----:R-:W-:Y:S02]  /*16090*/  FMNMX.FTZ R125, R125, R6, !PT ;  /* 0x000000067d7d7209 */ /* 0x002fe40007810000 */
[----:B------:R-:W-:Y:S02]  /*160a0*/  ISETP.LT.OR P0, PT, R2, 0x51, P0 ;  /* 0x000000510200780c */ /* 0x000fe40000701670 */
[----:B------:R-:W-:Y:S01]  /*160b0*/  ISETP.GT.AND P3, PT, R0, 0x58, !P3 ;  /* 0x000000580000780c */ /* 0x000fe20005f64270 */
[----:B------:R-:W1:Y:S01]  /*160c0*/  SHFL.BFLY PT, R6, R125, 0x1, 0x1f ;  /* 0x0c201f007d067f89 */ /* 0x000e6200000e0000 */
[----:B--2---:R-:W-:Y:S01]  /*160d0*/  FMNMX.FTZ R4, R84, R3, !PT ;  /* 0x0000000354047209 */ /* 0x004fe20007810000 */
[--C-:B------:R-:W-:Y:S01]  /*160e0*/  FFMA.FTZ R3, R17, c[0x0][0x2d0], -R71.reuse ;  /* 0x0000b40011037a23 */ /* 0x100fe20000010847 */
[----:B------:R-:W-:Y:S02]  /*160f0*/  FSEL R242, R90, -INF , !P0 ;  /* 0xff8000005af27808 */ /* 0x000fe40004000000 */
[----:B------:R-:W-:Y:S01]  /*16100*/  FMNMX.FTZ R4, R96, R4, !PT ;  /* 0x0000000460047209 */ /* 0x000fe20007810000 */
[----:B------:R2:W-:Y:S01]  /*16110*/  MUFU.EX2 R40, R3 ;  /* 0x0000000300287308 */ /* 0x0005e20000000800 */
[----:B------:R-:W-:Y:S04]  /*16120*/  ISETP.GT.AND P0, PT, R0, 0x51, !P6 ;  /* 0x000000510000780c */ /* 0x000fe80007704270 */
[----:B------:R-:W-:Y:S04]  /*16130*/  ISETP.LT.OR P0, PT, R2, 0x52, P0 ;  /* 0x000000520200780c */ /* 0x000fe80000701670 */
[----:B------:R-:W-:Y:S02]  /*16140*/  FSEL R236, R91, -INF , !P0 ;  /* 0xff8000005bec7808 */ /* 0x000fe40004000000 */
[----:B---3--:R-:W-:Y:S02]  /*16150*/  FMNMX.FTZ R124, R124, R7, !PT ;  /* 0x000000077c7c7209 */ /* 0x008fe40007810000 */
[----:B------:R-:W-:Y:S02]  /*16160*/  ISETP.GT.AND P0, PT, R0, 0x59, !P4 ;  /* 0x000000590000780c */ /* 0x000fe40006704270 */
[C---:B------:R-:W-:Y:S01]  /*16170*/  ISETP.LT.OR P4, PT, R2.reuse, 0x59, P3 ;  /* 0x000000590200780c */ /* 0x040fe20001f81670 */
[----:B------:R-:W3:Y:S01]  /*16180*/  SHFL.BFLY PT, R5, R124, 0x1, 0x1f ;  /* 0x0c201f007c057f89 */ /* 0x000ee200000e0000 */
[----:B------:R-:W-:Y:S02]  /*16190*/  ISETP.LT.OR P3, PT, R2, 0x5a, P0 ;  /* 0x0000005a0200780c */ /* 0x000fe40000761670 */
[----:B-1----:R-:W-:Y:S02]  /*161a0*/  FMNMX.FTZ R125, R125, R6, !PT ;  /* 0x000000067d7d7209 */ /* 0x002fe40007810000 */
[----:B------:R-:W-:Y:S02]  /*161b0*/  FSEL R178, R94, -INF , !P4 ;  /* 0xff8000005eb27808 */ /* 0x000fe40006000000 */
[C---:B------:R-:W-:Y:S01]  /*161c0*/  FSETP.NEU.FTZ.AND P1, PT, R125.reuse, -INF , PT ;  /* 0xff8000007d00780b */ /* 0x040fe20003f3d000 */
[----:B------:R-:W-:Y:S01]  /*161d0*/  FMUL.FTZ R92, R125, c[0x0][0x2d0] ;  /* 0x0000b4007d5c7a20 */ /* 0x000fe20000410000 */
[----:B--2---:R-:W-:Y:S02]  /*161e0*/  FMNMX.FTZ R3, R99, R4, !PT ;  /* 0x0000000463037209 */ /* 0x004fe40007810000 */
[----:B------:R-:W-:Y:S02]  /*161f0*/  FSEL R70, R95, -INF , !P3 ;  /* 0xff8000005f467808 */ /* 0x000fe40005800000 */
[----:B------:R-:W-:Y:S02]  /*16200*/  FMNMX.FTZ R3, R172, R3, !PT ;  /* 0x00000003ac037209 */ /* 0x000fe40007810000 */
[----:B------:R-:W-:Y:S02]  /*16210*/  FSEL R92, R92, RZ, P1 ;  /* 0x000000ff5c5c7208 */ /* 0x000fe40000800000 */
[----:B------:R-:W-:Y:S01]  /*16220*/  FMNMX.FTZ R4, R173, R3, !PT ;  /* 0x00000003ad047209 */ /* 0x000fe20007810000 */
[----:B------:R-:W-:Y:S02]  /*16230*/  FFMA.FTZ R3, R179, c[0x0][0x2d0], -R71 ;  /* 0x0000b400b3037a23 */ /* 0x000fe40000010847 */
[--C-:B------:R-:W-:Y:S01]  /*16240*/  FFMA.FTZ R2, R181, c[0x0][0x2d0], -R92.reuse ;  /* 0x0000b400b5027a23 */ /* 0x100fe2000001085c */
[----:B------:R-:W-:Y:S01]  /*16250*/  FMNMX.FTZ R4, R174, R4, !PT ;  /* 0x00000004ae047209 */ /* 0x000fe20007810000 */
[----:B------:R1:W2:Y:S01]  /*16260*/  MUFU.EX2 R61, R3 ;  /* 0x00000003003d7308 */ /* 0x0002a20000000800 */
[--C-:B------:R-:W-:Y:S01]  /*16270*/  FFMA.FTZ R0, R180, c[0x0][0x2d0], -R92.reuse ;  /* 0x0000b400b4007a23 */ /* 0x100fe2000001085c */
[----:B------:R-:W-:Y:S01]  /*16280*/  MOV R180, R50 ;  /* 0x0000003200b47202 */ /* 0x000fe20000000f00 */
[--C-:B------:R-:W-:Y:S01]  /*16290*/  FFMA.FTZ R16, R184, c[0x0][0x2d0], -R92.reuse ;  /* 0x0000b400b8107a23 */ /* 0x100fe2000001085c */
[----:B------:R-:W-:Y:S01]  /*162a0*/  FMNMX.FTZ R4, R175, R4, !PT ;  /* 0x00000004af047209 */ /* 0x000fe20007810000 */
[----:B------:R-:W-:Y:S01]  /*162b0*/  IMAD.MOV.U32 R181, RZ, RZ, R51 ;  /* 0x000000ffffb57224 */ /* 0x000fe200078e0033 */
[----:B---3--:R-:W-:Y:S01]  /*162c0*/  FMNMX.FTZ R124, R124, R5, !PT ;  /* 0x000000057c7c7209 */ /* 0x008fe20007810000 */
[----:B------:R-:W-:Y:S03]  /*162d0*/  IMAD.MOV.U32 R179, RZ, RZ, R49 ;  /* 0x000000ffffb37224 */ /* 0x000fe600078e0031 */
[----:B------:R-:W-:Y:S01]  /*162e0*/  MUFU.EX2 R44, R0 ;  /* 0x00000000002c7308 */ /* 0x000fe20000000800 */
[C---:B------:R-:W-:Y:S01]  /*162f0*/  FMUL.FTZ R93, R124.reuse, c[0x0][0x2d0] ;  /* 0x0000b4007c5d7a20 */ /* 0x040fe20000410000 */
[----:B------:R-:W-:Y:S04]  /*16300*/  FSETP.NEU.FTZ.AND P0, PT, R124, -INF , PT ;  /* 0xff8000007c00780b */ /* 0x000fe80003f1d000 */
[----:B------:R-:W-:Y:S04]  /*16310*/  FSEL R93, R93, RZ, P0 ;  /* 0x000000ff5d5d7208 */ /* 0x000fe80000000000 */
[----:B------:R3:W4:Y:S01]  /*16320*/  MUFU.EX2 R76, R2 ;  /* 0x00000002004c7308 */ /* 0x0007220000000800 */
[--C-:B------:R-:W-:Y:S01]  /*16330*/  FFMA.FTZ R24, R24, c[0x0][0x2d0], -R93.reuse ;  /* 0x0000b40018187a23 */ /* 0x100fe2000001085d */
[----:B-1----:R-:W-:Y:S01]  /*16340*/  FMNMX.FTZ R3, R176, R4, !PT ;  /* 0x00000004b0037209 */ /* 0x002fe20007810000 */
[--C-:B------:R-:W-:Y:S01]  /*16350*/  FFMA.FTZ R4, R18, c[0x0][0x2d0], -R92.reuse ;  /* 0x0000b40012047a23 */ /* 0x100fe2000001085c */
[----:B--2---:R-:W-:Y:S02]  /*16360*/  F2FP.PACK_AB R74, R61, R41 ;  /* 0x000000293d4a723e */ /* 0x004fe400000000ff */
[----:B------:R-:W-:Y:S04]  /*16370*/  FMNMX.FTZ R3, R177, R3, !PT ;  /* 0x00000003b1037209 */ /* 0x000fe80007810000 */
[----:B------:R1:W-:Y:S10]  /*16380*/  MUFU.EX2 R28, R4 ;  /* 0x00000004001c7308 */ /* 0x0003f40000000800 */
[----:B------:R-:W-:Y:S01]  /*16390*/  MUFU.EX2 R29, R16 ;  /* 0x00000010001d7308 */ /* 0x000fe20000000800 */
[----:B---3--:R-:W-:Y:S01]  /*163a0*/  FFMA.FTZ R2, R8, c[0x0][0x2d0], -R93 ;  /* 0x0000b40008027a23 */ /* 0x008fe2000001085d */
[----:B----4-:R-:W-:Y:S01]  /*163b0*/  F2FP.PACK_AB R75, R76, R44 ;  /* 0x0000002c4c4b723e */ /* 0x010fe200000000ff */
[----:B------:R-:W-:Y:S02]  /*163c0*/  FFMA.FTZ R8, R32, c[0x0][0x2d0], -R71 ;  /* 0x0000b40020087a23 */ /* 0x000fe40000010847 */
[----:B------:R-:W-:Y:S05]  /*163d0*/  FFMA.FTZ R32, R34, c[0x0][0x2d0], -R93 ;  /* 0x0000b40022207a23 */ /* 0x000fea000001085d */
[----:B------:R-:W-:Y:S01]  /*163e0*/  MUFU.EX2 R23, R2 ;  /* 0x0000000200177308 */ /* 0x000fe20000000800 */
[----:B-1----:R-:W-:Y:S01]  /*163f0*/  FMNMX.FTZ R4, R209, R3, !PT ;  /* 0x00000003d1047209 */ /* 0x002fe20007810000 */
[--C-:B------:R-:W-:Y:S03]  /*16400*/  FFMA.FTZ R3, R19, c[0x0][0x2d0], -R92.reuse ;  /* 0x0000b40013037a23 */ /* 0x100fe6000001085c */
[----:B------:R-:W-:Y:S05]  /*16410*/  FMNMX.FTZ R4, R211, R4, !PT ;  /* 0x00000004d3047209 */ /* 0x000fea0007810000 */
[----:B------:R1:W-:Y:S10]  /*16420*/  MUFU.EX2 R81, R3 ;  /* 0x0000000300517308 */ /* 0x0003f40000000800 */
[----:B------:R-:W-:Y:S10]  /*16430*/  MUFU.EX2 R30, R8 ;  /* 0x00000008001e7308 */ /* 0x000ff40000000800 */
[----:B------:R-:W-:Y:S01]  /*16440*/  MUFU.EX2 R46, R24 ;  /* 0x00000018002e7308 */ /* 0x000fe20000000800 */
[----:B-1----:R-:W-:Y:S01]  /*16450*/  FMNMX.FTZ R3, R235, R4, !PT ;  /* 0x00000004eb037209 */ /* 0x002fe20007810000 */
[----:B------:R-:W-:Y:S03]  /*16460*/  FFMA.FTZ R4, R21, c[0x0][0x2d0], -R71 ;  /* 0x0000b40015047a23 */ /* 0x000fe60000010847 */
[----:B------:R-:W-:Y:S05]  /*16470*/  FMNMX.FTZ R3, R238, R3, !PT ;  /* 0x00000003ee037209 */ /* 0x000fea0007810000 */
[----:B------:R-:W-:Y:S01]  /*16480*/  MUFU.EX2 R82, R4 ;  /* 0x0000000400527308 */ /* 0x000fe20000000800 */
[----:B------:R-:W-:Y:S04]  /*16490*/  FMNMX.FTZ R3, R242, R3, !PT ;  /* 0x00000003f2037209 */ /* 0x000fe80007810000 */
[----:B------:R-:W-:Y:S01]  /*164a0*/  FMNMX.FTZ R0, R236, R3, !PT ;  /* 0x00000003ec007209 */ /* 0x000fe20007810000 */
[--C-:B------:R-:W-:Y:S03]  /*164b0*/  FFMA.FTZ R3, R9, c[0x0][0x2d0], -R93.reuse ;  /* 0x0000b40009037a23 */ /* 0x100fe6000001085d */
[----:B------:R-:W-:Y:S01]  /*164c0*/  FMNMX.FTZ R0, R178, R0, !PT ;  /* 0x00000000b2007209 */ /* 0x000fe20007810000 */
[----:B------:R1:W2:Y:S03]  /*164d0*/  MUFU.EX2 R80, R3 ;  /* 0x0000000300507308 */ /* 0x0002a60000000800 */
[----:B------:R-:W-:Y:S05]  /*164e0*/  FMNMX.FTZ R0, R70, R0, !PT ;  /* 0x0000000046007209 */ /* 0x000fea0007810000 */
[----:B------:R-:W3:Y:S01]  /*164f0*/  SHFL.BFLY PT, R2, R0, 0x2, 0x1f ;  /* 0x0c401f0000027f89 */ /* 0x000ee200000e0000 */
[----:B-1----:R-:W-:Y:S01]  /*16500*/  FFMA.FTZ R3, R12, c[0x0][0x2d0], -R93 ;  /* 0x0000b4000c037a23 */ /* 0x002fe2000001085d */
[----:B--2---:R-:W-:Y:S01]  /*16510*/  MOV R184, R80 ;  /* 0x0000005000b87202 */ /* 0x004fe20000000f00 */
[----:B------:R-:W-:Y:S02]  /*16520*/  FFMA.FTZ R12, R183, c[0x0][0x2d0], -R71 ;  /* 0x0000b400b70c7a23 */ /* 0x000fe40000010847 */
[----:B------:R1:W-:Y:S01]  /*16530*/  MUFU.EX2 R45, R3 ;  /* 0x00000003002d7308 */ /* 0x0003e20000000800 */
[----:B------:R-:W-:Y:S02]  /*16540*/  IMAD.MOV.U32 R183, RZ, RZ, R81 ;  /* 0x000000ffffb77224 */ /* 0x000fe400078e0051 */
[----:B-1----:R-:W-:Y:S07]  /*16550*/  FFMA.FTZ R3, R13, c[0x0][0x2d0], -R93 ;  /* 0x0000b4000d037a23 */ /* 0x002fee000001085d */
        /* <DEDUP_REMOVED lines=21> */
[C---:B------:R-:W-:Y:S02]  /*166b0*/  FMUL.FTZ R5, R69.reuse, R133 ;  /* 0x0000008545057220 */ /* 0x040fe40000410000 */
[----:B------:R-:W-:Y:S01]  /*166c0*/  FADD.FTZ R0, -R0, R129 ;  /* 0x0000008100007221 */ /* 0x000fe20000010100 */
[----:B------:R-:W-:Y:S01]  /*166d0*/  FSEL R94, R94, RZ, P0 ;  /* 0x000000ff5e5e7208 */ /* 0x000fe20000000000 */
[----:B------:R-:W-:Y:S01]  /*166e0*/  IMAD.MOV.U32 R144, RZ, RZ, R41 ;  /* 0x000000ffff907224 */ /* 0x000fe200078e0029 */
[----:B------:R-:W-:Y:S01]  /*166f0*/  MOV R129, R23 ;  /* 0x0000001700817202 */ /* 0x000fe20000000f00 */
[----:B------:R-:W-:Y:S01]  /*16700*/  FMUL.FTZ R0, R0, c[0x0][0x2d0] ;  /* 0x0000b40000007a20 */ /* 0x000fe20000410000 */
[----:B------:R-:W2:Y:S01]  /*16710*/  LDSM.16.MT88.4 R20, [R213+0x100] ;  /* 0x00010000d514783b */ /* 0x000ea20000004200 */
[----:B------:R-:W-:Y:S01]  /*16720*/  FMUL.FTZ R17, R69, R145 ;  /* 0x0000009145117220 */ /* 0x000fe20000410000 */
[----:B------:R-:W-:Y:S01]  /*16730*/  MUFU.EX2 R133, R12 ;  /* 0x0000000c00857308 */ /* 0x000fe20000000800 */
[----:B------:R-:W-:Y:S01]  /*16740*/  F2FP.PACK_AB R64, R80, R129 ;  /* 0x000000815040723e */ /* 0x000fe200000000ff */
[--C-:B------:R-:W-:Y:S01]  /*16750*/  FFMA.FTZ R4, R14, c[0x0][0x2d0], -R94.reuse ;  /* 0x0000b4000e047a23 */ /* 0x100fe2000001085e */
[----:B------:R-:W-:Y:S01]  /*16760*/  MOV R145, R44 ;  /* 0x0000002c00917202 */ /* 0x000fe20000000f00 */
[----:B------:R-:W-:Y:S02]  /*16770*/  FFMA.FTZ R58, R57, c[0x0][0x2d0], -R94 ;  /* 0x0000b400393a7a23 */ /* 0x000fe4000001085e */
[----:B------:R-:W-:Y:S02]  /*16780*/  FMUL.FTZ R49, R69, R113 ;  /* 0x0000007145317220 */ /* 0x000fe40000410000 */
[----:B------:R-:W-:Y:S02]  /*16790*/  IMAD.MOV.U32 R113, RZ, RZ, R180 ;  /* 0x000000ffff717224 */ /* 0x000fe400078e00b4 */
[----:B------:R3:W4:Y:S01]  /*167a0*/  MUFU.EX2 R2, R0 ;  /* 0x0000000000027308 */ /* 0x0007220000000800 */
[--C-:B------:R-:W-:Y:S02]  /*167b0*/  FFMA.FTZ R62, R60, c[0x0][0x2d0], -R94.reuse ;  /* 0x0000b4003c3e7a23 */ /* 0x100fe4000001085e */
[----:B------:R-:W-:Y:S02]  /*167c0*/  FFMA.FTZ R44, R186, c[0x0][0x2d0], -R71 ;  /* 0x0000b400ba2c7a23 */ /* 0x000fe40000010847 */
[C---:B-1----:R-:W-:Y:S01]  /*167d0*/  FMUL.FTZ R18, R68.reuse, R146 ;  /* 0x0000009244127220 */ /* 0x042fe20000410000 */
[----:B------:R-:W-:Y:S01]  /*167e0*/  MOV R146, R45 ;  /* 0x0000002d00927202 */ /* 0x000fe20000000f00 */
[C---:B------:R-:W-:Y:S02]  /*167f0*/  FMUL.FTZ R19, R68.reuse, R147 ;  /* 0x0000009344137220 */ /* 0x040fe40000410000 */
[----:B------:R-:W-:Y:S01]  /*16800*/  IMAD.MOV.U32 R147, RZ, RZ, R61 ;  /* 0x000000ffff937224 */ /* 0x000fe200078e003d */
[----:B------:R1:W-:Y:S01]  /*16810*/  MUFU.EX2 R42, R4 ;  /* 0x00000004002a7308 */ /* 0x0003e20000000800 */
[C---:B------:R-:W-:Y:S02]  /*16820*/  FMUL.FTZ R6, R68.reuse, R134 ;  /* 0x0000008644067220 */ /* 0x040fe40000410000 */
[C---:B------:R-:W-:Y:S02]  /*16830*/  FMUL.FTZ R7, R68.reuse, R135 ;  /* 0x0000008744077220 */ /* 0x040fe40000410000 */
[C---:B------:R-:W-:Y:S02]  /*16840*/  FMUL.FTZ R34, R68.reuse, R162 ;  /* 0x000000a244227220 */ /* 0x040fe40000410000 */
[C---:B------:R-:W-:Y:S02]  /*16850*/  FMUL.FTZ R51, R68.reuse, R115 ;  /* 0x0000007344337220 */ /* 0x040fe40000410000 */
[----:B------:R-:W-:Y:S01]  /*16860*/  FMUL.FTZ R50, R68, R114 ;  /* 0x0000007244327220 */ /* 0x000fe20000410000 */
[----:B------:R5:W-:Y:S01]  /*16870*/  MUFU.EX2 R135, R32 ;  /* 0x0000002000877308 */ /* 0x000be20000000800 */
[----:B------:R-:W-:Y:S01]  /*16880*/  MOV R114, R179 ;  /* 0x000000b300727202 */ /* 0x000fe20000000f00 */
[--C-:B---3--:R-:W-:Y:S02]  /*16890*/  FFMA.FTZ R0, R10, c[0x0][0x2d0], -R94.reuse ;  /* 0x0000b4000a007a23 */ /* 0x108fe4000001085e */
[C---:B----4-:R-:W-:Y:S02]  /*168a0*/  FMUL.FTZ R8, R2.reuse, R136 ;  /* 0x0000008802087220 */ /* 0x050fe40000410000 */
[C---:B------:R-:W-:Y:S04]  /*168b0*/  FMUL.FTZ R9, R2.reuse, R137 ;  /* 0x0000008902097220 */ /* 0x040fe80000410000 */
[----:B------:R3:W-:Y:S01]  /*168c0*/  MUFU.EX2 R127, R0 ;  /* 0x00000000007f7308 */ /* 0x0007e20000000800 */
[C---:B------:R-:W-:Y:S02]  /*168d0*/  FMUL.FTZ R12, R2.reuse, R140 ;  /* 0x0000008c020c7220 */ /* 0x040fe40000410000 */
[C---:B------:R-:W-:Y:S02]  /*168e0*/  FMUL.FTZ R13, R2.reuse, R141 ;  /* 0x0000008d020d7220 */ /* 0x040fe40000410000 */
[--C-:B-1----:R-:W-:Y:S02]  /*168f0*/  FFMA.FTZ R4, R15, c[0x0][0x2d0], -R94.reuse ;  /* 0x0000b4000f047a23 */ /* 0x102fe4000001085e */
[C---:B------:R-:W-:Y:S01]  /*16900*/  FMUL.FTZ R24, R2.reuse, R152 ;  /* 0x0000009802187220 */ /* 0x040fe20000410000 */
[----:B------:R-:W-:Y:S01]  /*16910*/  MOV R152, R46 ;  /* 0x0000002e00987202 */ /* 0x000fe20000000f00 */
[C---:B------:R-:W-:Y:S01]  /*16920*/  FMUL.FTZ R41, R2.reuse, R105 ;  /* 0x0000006902297220 */ /* 0x040fe20000410000 */
[----:B------:R1:W4:Y:S01]  /*16930*/  MUFU.EX2 R95, R4 ;  /* 0x00000004005f7308 */ /* 0x0003220000000800 */
[C---:B------:R-:W-:Y:S02]  /*16940*/  FMUL.FTZ R45, R2.reuse, R109 ;  /* 0x0000006d022d7220 */ /* 0x040fe40000410000 */
[C---:B------:R-:W-:Y:S02]  /*16950*/  FMUL.FTZ R57, R2.reuse, R117 ;  /* 0x0000007502397220 */ /* 0x040fe40000410000 */
[----:B-----5:R-:W-:Y:S02]  /*16960*/  FMUL.FTZ R32, R69, R160 ;  /* 0x000000a045207220 */ /* 0x020fe40000410000 */
[C---:B------:R-:W-:Y:S02]  /*16970*/  FMUL.FTZ R60, R2.reuse, R168 ;  /* 0x000000a8023c7220 */ /* 0x040fe40000410000 */
[----:B------:R-:W-:Y:S01]  /*16980*/  FMUL.FTZ R61, R2, R169 ;  /* 0x000000a9023d7220 */ /* 0x000fe20000410000 */
[----:B------:R-:W-:Y:S01]  /*16990*/  MUFU.EX2 R137, R58 ;  /* 0x0000003a00897308 */ /* 0x000fe20000000800 */
[----:B---3--:R-:W-:Y:S09]  /*169a0*/  FFMA.FTZ R0, R11, c[0x0][0x2d0], -R94 ;  /* 0x0000b4000b007a23 */ /* 0x008ff2000001085e */
[----:B------:R3:W5:Y:S01]  /*169b0*/  MUFU.EX2 R128, R0 ;  /* 0x0000000000807308 */ /* 0x0007620000000800 */
[----:B-1----:R-:W-:Y:S01]  /*169c0*/  FFMA.FTZ R4, R182, c[0x0][0x2d0], -R92 ;  /* 0x0000b400b6047a23 */ /* 0x002fe2000001085c */
[----:B------:R-:W-:Y:S01]  /*169d0*/  MOV R182, R25 ;  /* 0x0000001900b67202 */ /* 0x000fe20000000f00 */
[----:B------:R-:W-:Y:S01]  /*169e0*/  FMUL.FTZ R25, R2, R153 ;  /* 0x0000009902197220 */ /* 0x000fe20000410000 */
[----:B----4-:R-:W-:Y:S01]  /*169f0*/  F2FP.PACK_AB R67, R95, R42 ;  /* 0x0000002a5f43723e */ /* 0x010fe200000000ff */
[----:B------:R-:W-:Y:S01]  /*16a00*/  IMAD.MOV.U32 R153, RZ, RZ, R85 ;  /* 0x000000ffff997224 */ /* 0x000fe200078e0055 */
[----:B------:R-:W-:Y:S04]  /*16a10*/  F2FP.PACK_AB R72, R40, R182 ;  /* 0x000000b62848723e */ /* 0x000fe800000000ff */
[----:B------:R1:W4:Y:S01]  /*16a20*/  MUFU.EX2 R43, R4 ;  /* 0x00000004002b7308 */ /* 0x0003220000000800 */
[----:B---3--:R-:W-:Y:S02]  /*16a30*/  FSEL R0, R3, RZ, P0 ;  /* 0x000000ff03007208 */ /* 0x008fe40000000000 */
[----:B-----5:R-:W-:Y:S03]  /*16a40*/  F2FP.PACK_AB R65, R128, R127 ;  /* 0x0000007f8041723e */ /* 0x020fe600000000ff */
[----:B------:R-:W-:Y:S02]  /*16a50*/  FADD.FTZ R0, -R0, R130 ;  /* 0x0000008200007221 */ /* 0x000fe40000010100 */
[----:B------:R-:W-:Y:S02]  /*16a60*/  IMAD.MOV.U32 R130, RZ, RZ, R28 ;  /* 0x000000ffff827224 */ /* 0x000fe400078e001c */
[----:B------:R-:W-:Y:S02]  /*16a70*/  FMUL.FTZ R0, R0, c[0x0][0x2d0] ;  /* 0x0000b40000007a20 */ /* 0x000fe40000410000 */
[----:B-1----:R-:W-:Y:S01]  /*16a80*/  FMUL.FTZ R4, R69, R132 ;  /* 0x0000008445047220 */ /* 0x002fe20000410000 */
[----:B------:R-:W-:Y:S01]  /*16a90*/  F2FP.PACK_AB R73, R81, R130 ;  /* 0x000000825149723e */ /* 0x000fe200000000ff */
[----:B------:R-:W-:Y:S02]  /*16aa0*/  IMAD.MOV.U32 R162, RZ, RZ, R130 ;  /* 0x000000ffffa27224 */ /* 0x000fe400078e0082 */
[----:B------:R-:W1:Y:S01]  /*16ab0*/  MUFU.EX2 R0, R0 ;  /* 0x0000000000007308 */ /* 0x000e620000000800 */
[----:B------:R-:W-:Y:S02]  /*16ac0*/  FFMA.FTZ R28, R33, c[0x0][0x2d0], -R93 ;  /* 0x0000b400211c7a23 */ /* 0x000fe4000001085d */
[----:B------:R-:W-:Y:S01]  /*16ad0*/  FMUL.FTZ R33, R69, R161 ;  /* 0x000000a145217220 */ /* 0x000fe20000410000 */
[-C--:B--2---:R-:W-:Y:S01]  /*16ae0*/  HMMA.16816.F32 R4, R72, R20.reuse, R4 ;  /* 0x000000144804723c */ /* 0x084fe20000001804 */
[----:B----4-:R-:W-:Y:S01]  /*16af0*/  IMAD.MOV.U32 R141, RZ, RZ, R43 ;  /* 0x000000ffff8d7224 */ /* 0x010fe200078e002b */
[----:B------:R-:W-:Y:S04]  /*16b00*/  MOV R161, R182 ;  /* 0x000000b600a17202 */ /* 0x000fe80000000f00 */
[----:B------:R2:W3:Y:S01]  /*16b10*/  MUFU.EX2 R47, R28 ;  /* 0x0000001c002f7308 */ /* 0x0004e20000000800 */
[C---:B-1----:R-:W-:Y:S02]  /*16b20*/  FMUL.FTZ R10, R0.reuse, R138 ;  /* 0x0000008a000a7220 */ /* 0x042fe40000410000 */
[C---:B------:R-:W-:Y:S03]  /*16b30*/  FMUL.FTZ R11, R0.reuse, R139 ;  /* 0x0000008b000b7220 */ /* 0x040fe60000410000 */
[----:B------:R-:W-:Y:S01]  /*16b40*/  MOV R139, R40 ;  /* 0x00000028008b7202 */ /* 0x000fe20000000f00 */
[C---:B------:R-:W-:Y:S01]  /*16b50*/  FMUL.FTZ R14, R0.reuse, R142 ;  /* 0x0000008e000e7220 */ /* 0x040fe20000410000 */
[----:B------:R-:W-:Y:S01]  /*16b60*/  MOV R142, R82 ;  /* 0x00000052008e7202 */ /* 0x000fe20000000f00 */
[C---:B------:R-:W-:Y:S01]  /*16b70*/  FMUL.FTZ R26, R0.reuse, R154 ;  /* 0x0000009a001a7220 */ /* 0x040fe20000410000 */
[----:B------:R-:W-:Y:S01]  /*16b80*/  MOV R154, R83 ;  /* 0x00000053009a7202 */ /* 0x000fe20000000f00 */
[C---:B------:R-:W-:Y:S01]  /*16b90*/  FMUL.FTZ R63, R0.reuse, R171 ;  /* 0x000000ab003f7220 */ /* 0x040fe20000410000 */
[C---:B------:R-:W-:Y:S01]  /*16ba0*/  HMMA.16816.F32 R8, R64.reuse, R20, R8 ;  /* 0x000000144008723c */ /* 0x040fe20000001808 */
[C---:B------:R-:W-:Y:S01]  /*16bb0*/  FMUL.FTZ R15, R0.reuse, R143 ;  /* 0x0000008f000f7220 */ /* 0x040fe20000410000 */
[----:B------:R-:W-:Y:S01]  /*16bc0*/  LDSM.16.MT88.4 R80, [R213+0x900] ;  /* 0x00090000d550783b */ /* 0x000fe20000004200 */
[----:B------:R-:W-:Y:S02]  /*16bd0*/  IMAD.MOV.U32 R171, RZ, RZ, R161 ;  /* 0x000000ffffab7224 */ /* 0x000fe400078e00a1 */
[----:B------:R-:W-:Y:S02]  /*16be0*/  FMUL.FTZ R27, R0, R155 ;  /* 0x0000009b001b7220 */ /* 0x000fe40000410000 */
[--C-:B------:R-:W-:Y:S01]  /*16bf0*/  FFMA.FTZ R20, R35, c[0x0][0x2d0], -R92.reuse ;  /* 0x0000b40023147a23 */ /* 0x100fe2000001085c */
[-C--:B------:R-:W-:Y:S01]  /*16c00*/  HMMA.16816.F32 R12, R64, R22.reuse, R12 ;  /* 0x00000016400c723c */ /* 0x080fe2000000180c */
[----:B------:R-:W-:Y:S02]  /*16c10*/  FMUL.FTZ R35, R68, R163 ;  /* 0x000000a344237220 */ /* 0x000fe40000410000 */
[----:B------:R1:W-:Y:S01]  /*16c20*/  MUFU.EX2 R132, R20 ;  /* 0x0000001400847308 */ /* 0x0003e20000000800 */
[----:B------:R-:W-:Y:S01]  /*16c30*/  MOV R163, R129 ;  /* 0x0000008100a37202 */ /* 0x000fe20000000f00 */
[----:B------:R-:W-:Y:S02]  /*16c40*/  FMUL.FTZ R21, R69, R149 ;  /* 0x0000009545157220 */ /* 0x000fe40000410000 */
[C---:B--2---:R-:W-:Y:S01]  /*16c50*/  FMUL.FTZ R28, R2.reuse, R156 ;  /* 0x0000009c021c7220 */ /* 0x044fe20000410000 */
[C---:B------:R-:W-:Y:S01]  /*16c60*/  HMMA.16816.F32 R16, R72.reuse, R22, R16 ;  /* 0x000000164810723c */ /* 0x040fe20000001810 */
[----:B------:R-:W-:Y:S03]  /*16c70*/  IMAD.MOV.U32 R156, RZ, RZ, R29 ;  /* 0x000000ffff9c7224 */ /* 0x000fe600078e001d */
[----:B------:R-:W-:Y:S01]  /*16c80*/  FMUL.FTZ R29, R2, R157 ;  /* 0x0000009d021d7220 */ /* 0x000fe20000410000 */
[----:B------:R-:W-:Y:S01]  /*16c90*/  MOV R157, R30 ;  /* 0x0000001e009d7202 */ /* 0x000fe20000000f00 */
[----:B------:R-:W-:Y:S01]  /*16ca0*/  FMUL.FTZ R30, R0, R158 ;  /* 0x0000009e001e7220 */ /* 0x000fe20000410000 */
[----:B------:R2:W-:Y:S01]  /*16cb0*/  MUFU.EX2 R149, R62 ;  /* 0x0000003e00957308 */ /* 0x0005e20000000800 */
[C---:B------:R-:W-:Y:S04]  /*16cc0*/  FMUL.FTZ R23, R68.reuse, R151 ;  /* 0x0000009744177220 */ /* 0x040fe80000410000 */
[----:B------:R-:W-:Y:S02]  /*16cd0*/  FMUL.FTZ R22, R68, R150 ;  /* 0x0000009644167220 */ /* 0x000fe40000410000 */
[C---:B------:R-:W-:Y:S02]  /*16ce0*/  FMUL.FTZ R31, R0.reuse, R159 ;  /* 0x0000009f001f7220 */ /* 0x040fe40000410000 */
[----:B------:R-:W-:Y:S01]  /*16cf0*/  FFMA.FTZ R40, R185, c[0x0][0x2d0], -R71 ;  /* 0x0000b400b9287a23 */ /* 0x000fe20000010847 */
[----:B------:R4:W-:Y:S01]  /*16d00*/  MUFU.EX2 R150, R44 ;  /* 0x0000002c00967308 */ /* 0x0009e20000000800 */
[C---:B------:R-:W-:Y:S02]  /*16d10*/  FMUL.FTZ R43, R0.reuse, R107 ;  /* 0x0000006b002b7220 */ /* 0x040fe40000410000 */
[C---:B-1----:R-:W-:Y:S01]  /*16d20*/  FMUL.FTZ R20, R69.reuse, R148 ;  /* 0x0000009445147220 */ /* 0x042fe20000410000 */
[----:B------:R-:W-:Y:S01]  /*16d30*/  MOV R148, R76 ;  /* 0x0000004c00947202 */ /* 0x000fe20000000f00 */
[----:B------:R-:W-:Y:S02]  /*16d40*/  IMAD.MOV.U32 R151, RZ, RZ, R77 ;  /* 0x000000ffff977224 */ /* 0x000fe400078e004d */
[----:B------:R-:W1:Y:S01]  /*16d50*/  LDSM.16.MT88.4 R76, [R215+0x100] ;  /* 0x00010000d74c783b */ /* 0x000e620000004200 */
[----:B------:R-:W-:Y:S02]  /*16d60*/  IMAD.MOV.U32 R169, RZ, RZ, R163 ;  /* 0x000000ffffa97224 */ /* 0x000fe400078e00a3 */
[-C--:B------:R-:W-:Y:S01]  /*16d70*/  HMMA.16816.F32 R20, R72, R36.reuse, R20 ;  /* 0x000000244814723c */ /* 0x080fe20000001814 */
[----:B------:R5:W-:Y:S01]  /*16d80*/  MUFU.EX2 R158, R88 ;  /* 0x00000058009e7308 */ /* 0x000be20000000800 */
[----:B---3--:R-:W-:Y:S02]  /*16d90*/  IMAD.MOV.U32 R159, RZ, RZ, R47 ;  /* 0x000000ffff9f7224 */ /* 0x008fe400078e002f */
[C---:B--2---:R-:W-:Y:S01]  /*16da0*/  FMUL.FTZ R62, R0.reuse, R170 ;  /* 0x000000aa003e7220 */ /* 0x044fe20000410000 */
[----:B------:R-:W-:Y:S01]  /*16db0*/  MOV R170, R162 ;  /* 0x000000a200aa7202 */ /* 0x000fe20000000f00 */
[C---:B------:R-:W-:Y:S02]  /*16dc0*/  FMUL.FTZ R46, R0.reuse, R110 ;  /* 0x0000006e002e7220 */ /* 0x040fe40000410000 */
[C---:B------:R-:W-:Y:S01]  /*16dd0*/  HMMA.16816.F32 R24, R64.reuse, R36, R24 ;  /* 0x000000244018723c */ /* 0x040fe20000001818 */
[C---:B------:R-:W-:Y:S02]  /*16de0*/  FMUL.FTZ R47, R0.reuse, R111 ;  /* 0x0000006f002f7220 */ /* 0x040fe40000410000 */
[----:B------:R2:W-:Y:S01]  /*16df0*/  MUFU.EX2 R138, R40 ;  /* 0x00000028008a7308 */ /* 0x0005e20000000800 */
[----:B------:R-:W-:Y:S02]  /*16e00*/  FMUL.FTZ R58, R0, R118 ;  /* 0x00000076003a7220 */ /* 0x000fe40000410000 */
[----:B----4-:R-:W-:Y:S02]  /*16e10*/  FMUL.FTZ R44, R2, R108 ;  /* 0x0000006c022c7220 */ /* 0x010fe40000410000 */
[-C--:B------:R-:W-:Y:S01]  /*16e20*/  HMMA.16816.F32 R28, R64, R38.reuse, R28 ;  /* 0x00000026401c723c */ /* 0x080fe2000000181c */
[----:B------:R-:W-:Y:S03]  /*16e30*/  FFMA.FTZ R36, R48, c[0x0][0x2d0], -R93 ;  /* 0x0000b40030247a23 */ /* 0x000fe6000001085d */
[----:B------:R-:W-:Y:S01]  /*16e40*/  FMUL.FTZ R37, R69, R101 ;  /* 0x0000006545257220 */ /* 0x000fe20000410000 */
[----:B------:R3:W-:Y:S01]  /*16e50*/  MUFU.EX2 R136, R36 ;  /* 0x0000002400887308 */ /* 0x0007e20000000800 */
[----:B------:R-:W-:Y:S02]  /*16e60*/  FFMA.FTZ R48, R187, c[0x0][0x2d0], -R92 ;  /* 0x0000b400bb307a23 */ /* 0x000fe4000001085c */
[C---:B------:R-:W-:Y:S01]  /*16e70*/  HMMA.16816.F32 R32, R72.reuse, R38, R32 ;  /* 0x000000264820723c */ /* 0x040fe20000001820 */
[----:B------:R-:W-:Y:S01]  /*16e80*/  IMAD.MOV.U32 R143, RZ, RZ, R42 ;  /* 0x000000ffff8f7224 */ /* 0x000fe200078e002a */
[----:B-----5:R-:W-:Y:S02]  /*16e90*/  LDSM.16.MT88.4 R88, [R214+0x900] ;  /* 0x00090000d658783b */ /* 0x020fe40000004200 */
[C---:B------:R-:W-:Y:S02]  /*16ea0*/  FMUL.FTZ R42, R0.reuse, R106 ;  /* 0x0000006a002a7220 */ /* 0x040fe40000410000 */
[----:B------:R-:W-:Y:S01]  /*16eb0*/  FMUL.FTZ R59, R0, R119 ;  /* 0x00000077003b7220 */ /* 0x000fe20000410000 */
[----:B------:R4:W-:Y:S01]  /*16ec0*/  MUFU.EX2 R140, R48 ;  /* 0x00000030008c7308 */ /* 0x0009e20000000800 */
[C---:B------:R-:W-:Y:S04]  /*16ed0*/  FMUL.FTZ R38, R68.reuse, R102 ;  /* 0x0000006644267220 */ /* 0x040fe80000410000 */
[----:B------:R-:W-:Y:S02]  /*16ee0*/  FMUL.FTZ R39, R68, R103 ;  /* 0x0000006744277220 */ /* 0x000fe40000410000 */
[----:B--2---:R-:W-:Y:S02]  /*16ef0*/  FMUL.FTZ R40, R2, R104 ;  /* 0x0000006802287220 */ /* 0x004fe40000410000 */
[C---:B---3--:R-:W-:Y:S07]  /*16f00*/  FMUL.FTZ R36, R69.reuse, R100 ;  /* 0x0000006445247220 */ /* 0x048fee0000410000 */
[-C--:B------:R-:W-:Y:S01]  /*16f10*/  HMMA.16816.F32 R36, R72, R52.reuse, R36 ;  /* 0x000000344824723c */ /* 0x080fe20000001824 */
[C---:B----4-:R-:W-:Y:S01]  /*16f20*/  FMUL.FTZ R48, R69.reuse, R112 ;  /* 0x0000007045307220 */ /* 0x050fe20000410000 */
[----:B------:R-:W-:Y:S06]  /*16f30*/  MOV R112, R181 ;  /* 0x000000b500707202 */ /* 0x000fec0000000f00 */
        /* <DEDUP_REMOVED lines=14> */
[----:B---3--:R-:W-:Y:S01]  /*17020*/  F2FP.PACK_AB R77, R137, R134 ;  /* 0x00000086894d723e */ /* 0x008fe200000000ff */
[----:B------:R-:W1:Y:S01]  /*17030*/  LDSM.16.MT88.4 R84, [R216+0x900] ;  /* 0x00090000d854783b */ /* 0x000e620000004200 */
[----:B------:R2:W3:Y:S04]  /*17040*/  MUFU.EX2 R103, R76 ;  /* 0x0000004c00677308 */ /* 0x0004e80000000800 */
[C---:B------:R-:W-:Y:S02]  /*17050*/  FMUL.FTZ R64, R69.reuse, R120 ;  /* 0x0000007845407220 */ /* 0x040fe40000410000 */
[----:B------:R-:W-:Y:S02]  /*17060*/  FMUL.FTZ R65, R69, R121 ;  /* 0x0000007945417220 */ /* 0x000fe40000410000 */
[----:B------:R-:W4:Y:S01]  /*17070*/  LDL.LU R121, [R1+0x14] ;  /* 0x0000140001797983 */ /* 0x000f220000300800 */
[C---:B------:R-:W-:Y:S02]  /*17080*/  FMUL.FTZ R66, R68.reuse, R122 ;  /* 0x0000007a44427220 */ /* 0x040fe40000410000 */
[----:B------:R-:W-:Y:S01]  /*17090*/  FMUL.FTZ R67, R68, R123 ;  /* 0x0000007b44437220 */ /* 0x000fe20000410000 */
[----:B------:R-:W5:Y:S06]  /*170a0*/  LDL.LU R120, [R1+0x18] ;  /* 0x0000180001787983 */ /* 0x000f6c0000300800 */
[----:B------:R-:W-:Y:S01]  /*170b0*/  HMMA.16816.F32 R64, R72, R78, R64 ;  /* 0x0000004e4840723c */ /* 0x000fe20000001840 */
[--C-:B--2---:R-:W-:Y:S06]  /*170c0*/  FFMA.FTZ R76, R188, c[0x0][0x2d0], -R92.reuse ;  /* 0x0000b400bc4c7a23 */ /* 0x104fec000001085c */
[----:B------:R-:W-:Y:S02]  /*170d0*/  F2FP.PACK_AB R72, R142, R154 ;  /* 0x0000009a8e48723e */ /* 0x000fe400000000ff */
[----:B------:R-:W-:Y:S01]  /*170e0*/  F2FP.PACK_AB R73, R141, R153 ;  /* 0x000000998d49723e */ /* 0x000fe200000000ff */
[----:B------:R2:W-:Y:S02]  /*170f0*/  MUFU.EX2 R102, R76 ;  /* 0x0000004c00667308 */ /* 0x0005e40000000800 */
[----:B------:R-:W-:Y:S02]  /*17100*/  F2FP.PACK_AB R74, R133, R157 ;  /* 0x0000009d854a723e */ /* 0x000fe400000000ff */
[----:B------:R-:W-:Y:S02]  /*17110*/  F2FP.PACK_AB R75, R132, R156 ;  /* 0x0000009c844b723e */ /* 0x000fe400000000ff */
[----:B------:R-:W-:Y:S02]  /*17120*/  F2FP.PACK_AB R78, R136, R135 ;  /* 0x00000087884e723e */ /* 0x000fe400000000ff */
[----:B---3--:R-:W-:Y:S03]  /*17130*/  F2FP.PACK_AB R79, R103, R149 ;  /* 0x00000095674f723e */ /* 0x008fe600000000ff */
[-C--:B------:R-:W-:Y:S01]  /*17140*/  HMMA.16816.F32 R4, R72, R80.reuse, R4 ;  /* 0x000000504804723c */ /* 0x080fe20000001804 */
[----:B--2---:R-:W-:Y:S04]  /*17150*/  FFMA.FTZ R76, R189, c[0x0][0x2d0], -R71 ;  /* 0x0000b400bd4c7a23 */ /* 0x004fe80000010847 */
        /* <DEDUP_REMOVED lines=8> */
[C---:B------:R-:W-:Y:S01]  /*171e0*/  HMMA.16816.F32 R24, R76.reuse, R84, R24 ;  /* 0x000000544c18723c */ /* 0x040fe20000001818 */
[----:B--2---:R-:W-:Y:S06]  /*171f0*/  FFMA.FTZ R80, R193, c[0x0][0x2d0], -R92 ;  /* 0x0000b400c1507a23 */ /* 0x004fec000001085c */
        /* <DEDUP_REMOVED lines=9> */
[--C-:B------:R-:W-:Y:S01]  /*17290*/  FFMA.FTZ R88, R99, c[0x0][0x2d0], -R94.reuse ;  /* 0x0000b40063587a23 */ /* 0x100fe2000001085e */
[-C--:B------:R-:W-:Y:S01]  /*172a0*/  HMMA.16816.F32 R44, R76, R90.reuse, R44 ;  /* 0x0000005a4c2c723c */ /* 0x080fe2000000182c */
[----:B--2---:R-:W-:Y:S06]  /*172b0*/  FFMA.FTZ R84, R194, c[0x0][0x2d0], -R71 ;  /* 0x0000b400c2547a23 */ /* 0x004fec0000010847 */
[----:B------:R2:W-:Y:S01]  /*172c0*/  MUFU.EX2 R111, R88 ;  /* 0x00000058006f7308 */ /* 0x0005e20000000800 */
[C---:B------:R-:W-:Y:S09]  /*172d0*/  HMMA.16816.F32 R48, R72.reuse, R90, R48 ;  /* 0x0000005a4830723c */ /* 0x040ff20000001830 */
[----:B------:R3:W3:Y:S03]  /*172e0*/  MUFU.EX2 R160, R84 ;  /* 0x0000005400a07308 */ /* 0x0006e60000000800 */
[----:B-1----:R-:W-:Y:S07]  /*172f0*/  FFMA.FTZ R80, R98, c[0x0][0x2d0], -R93 ;  /* 0x0000b40062507a23 */ /* 0x002fee000001085d */
[----:B------:R1:W-:Y:S01]  /*17300*/  MUFU.EX2 R100, R80 ;  /* 0x0000005000647308 */ /* 0x0003e20000000800 */
[----:B--2---:R-:W-:Y:S09]  /*17310*/  FFMA.FTZ R88, R172, c[0x0][0x2d0], -R94 ;  /* 0x0000b400ac587a23 */ /* 0x004ff2000001085e */
[----:B------:R2:W-:Y:S01]  /*17320*/  MUFU.EX2 R110, R88 ;  /* 0x00000058006e7308 */ /* 0x0005e20000000800 */
[----:B---3--:R-:W-:Y:S09]  /*17330*/  FFMA.FTZ R84, R195, c[0x0][0x2d0], -R71 ;  /* 0x0000b400c3547a23 */ /* 0x008ff20000010847 */
[----:B------:R3:W-:Y:S01]  /*17340*/  MUFU.EX2 R195, R84 ;  /* 0x0000005400c37308 */ /* 0x0007e20000000800 */
[----:B-1----:R-:W-:Y:S09]  /*17350*/  FFMA.FTZ R80, R131, c[0x0][0x2d0], -R93 ;  /* 0x0000b40083507a23 */ /* 0x002ff2000001085d */
[----:B------:R1:W1:Y:S01]  /*17360*/  MUFU.EX2 R105, R80 ;  /* 0x0000005000697308 */ /* 0x0002620000000800 */
[----:B--2---:R-:W-:Y:S02]  /*17370*/  FFMA.FTZ R88, R203, c[0x0][0x2d0], -R71 ;  /* 0x0000b400cb587a23 */ /* 0x004fe40000010847 */
[----:B------:R-:W-:Y:S07]  /*17380*/  IMAD.MOV.U32 R203, RZ, RZ, R150 ;  /* 0x000000ffffcb7224 */ /* 0x000fee00078e0096 */
[----:B------:R2:W-:Y:S01]  /*17390*/  MUFU.EX2 R191, R88 ;  /* 0x0000005800bf7308 */ /* 0x0005e20000000800 */
[----:B---3--:R-:W-:Y:S01]  /*173a0*/  FFMA.FTZ R84, R196, c[0x0][0x2d0], -R92 ;  /* 0x0000b400c4547a23 */ /* 0x008fe2000001085c */
[----:B------:R-:W-:Y:S01]  /*173b0*/  MOV R196, R160 ;  /* 0x000000a000c47202 */ /* 0x000fe20000000f00 */
[----:B------:R-:W-:Y:S02]  /*173c0*/  IMAD.MOV.U32 R160, RZ, RZ, R139 ;  /* 0x000000ffffa07224 */ /* 0x000fe400078e008b */
[----:B------:R-:W-:Y:S05]  /*173d0*/  IMAD.MOV.U32 R139, RZ, RZ, R95 ;  /* 0x000000ffff8b7224 */ /* 0x000fea00078e005f */
[----:B------:R3:W-:Y:S01]  /*173e0*/  MUFU.EX2 R194, R84 ;  /* 0x0000005400c27308 */ /* 0x0007e20000000800 */
[----:B------:R-:W-:Y:S02]  /*173f0*/  MOV R168, R160 ;  /* 0x000000a000a87202 */ /* 0x000fe40000000f00 */
[----:B------:R-:W-:Y:S08]  /*17400*/  LDSM.16.MT88.4 R160, [R216+0x2900] ;  /* 0x00290000d8a0783b */ /* 0x000ff00000004200 */
[----:B-1----:R-:W1:Y:S08]  /*17410*/  LDSM.16.MT88.4 R80, [R215+0x900] ;  /* 0x00090000d750783b */ /* 0x002e700000004200 */
[----:B--2---:R-:W-:Y:S01]  /*17420*/  LDSM.16.MT88.4 R88, [R214+0x1100] ;  /* 0x00110000d658783b */ /* 0x004fe20000004200 */
[--C-:B---3--:R-:W-:Y:S04]  /*17430*/  FFMA.FTZ R84, R96, c[0x0][0x2d0], -R94.reuse ;  /* 0x0000b40060547a23 */ /* 0x108fe8000001085e */
[----:B------:R2:W3:Y:S01]  /*17440*/  MUFU.EX2 R98, R84 ;  /* 0x0000005400627308 */ /* 0x0004e20000000800 */
[-C--:B-1----:R-:W-:Y:S02]  /*17450*/  HMMA.16816.F32 R52, R72, R80.reuse, R52 ;  /* 0x000000504834723c */ /* 0x082fe40000001834 */
[----:B--2---:R-:W1:Y:S06]  /*17460*/  LDSM.16.MT88.4 R84, [R213+0x1100] ;  /* 0x00110000d554783b */ /* 0x004e6c0000004200 */
[C---:B------:R-:W-:Y:S07]  /*17470*/  HMMA.16816.F32 R56, R76.reuse, R80, R56 ;  /* 0x000000504c38723c */ /* 0x040fee0000001838 */
[----:B------:R-:W-:Y:S01]  /*17480*/  FFMA.FTZ R80, R173, c[0x0][0x2d0], -R94 ;  /* 0x0000b400ad507a23 */ /* 0x000fe2000001085e */
[-C--:B------:R-:W-:Y:S03]  /*17490*/  HMMA.16816.F32 R60, R76, R82.reuse, R60 ;  /* 0x000000524c3c723c */ /* 0x080fe6000000183c */
[----:B------:R2:W1:Y:S01]  /*174a0*/  MUFU.EX2 R193, R80 ;  /* 0x0000005000c17308 */ /* 0x0004620000000800 */
[----:B----4-:R-:W-:Y:S03]  /*174b0*/  FFMA.FTZ R69, R69, R121, R171 ;  /* 0x0000007945457223 */ /* 0x010fe600000100ab */
[----:B------:R-:W-:Y:S01]  /*174c0*/  FFMA.FTZ R76, R198, c[0x0][0x2d0], -R92 ;  /* 0x0000b400c64c7a23 */ /* 0x000fe2000001085c */
[----:B------:R-:W-:Y:S01]  /*174d0*/  HMMA.16816.F32 R64, R72, R82, R64 ;  /* 0x000000524840723c */ /* 0x000fe20000001840 */
[----:B------:R-:W-:Y:S03]  /*174e0*/  IMAD.MOV.U32 R198, RZ, RZ, R158 ;  /* 0x000000ffffc67224 */ /* 0x000fe600078e009e */
[----:B------:R-:W-:Y:S01]  /*174f0*/  F2FP.PACK_AB R78, R104, R105 ;  /* 0x00000069684e723e */ /* 0x000fe200000000ff */
[----:B------:R4:W-:Y:S01]  /*17500*/  MUFU.EX2 R109, R76 ;  /* 0x0000004c006d7308 */ /* 0x0009e20000000800 */
[----:B---3--:R-:W-:Y:S01]  /*17510*/  F2FP.PACK_AB R77, R111, R98 ;  /* 0x000000626f4d723e */ /* 0x008fe200000000ff */
[----:B-----5:R-:W-:Y:S01]  /*17520*/  FFMA.FTZ R68, R68, R120, R170 ;  /* 0x0000007844447223 */ /* 0x020fe200000100aa */
[----:B------:R-:W-:Y:S01]  /*17530*/  F2FP.PACK_AB R72, R150, R138 ;  /* 0x0000008a9648723e */ /* 0x000fe200000000ff */
[----:B------:R-:W-:Y:S03]  /*17540*/  FADD.FTZ R69, R168, R69 ;  /* 0x00000045a8457221 */ /* 0x000fe60000010000 */
[----:B------:R-:W-:Y:S02]  /*17550*/  F2FP.PACK_AB R73, R102, R140 ;  /* 0x0000008c6649723e */ /* 0x000fe400000000ff */
[----:B------:R-:W-:Y:S02]  /*17560*/  F2FP.PACK_AB R75, R106, R107 ;  /* 0x0000006b6a4b723e */ /* 0x000fe400000000ff */
[----:B------:R-:W-:Y:S01]  /*17570*/  MOV R158, R183 ;  /* 0x000000b7009e7202 */ /* 0x000fe20000000f00 */
[----:B--2---:R-:W2:Y:S01]  /*17580*/  LDSM.16.MT88.4 R80, [R216+0x1100] ;  /* 0x00110000d850783b */ /* 0x004ea20000004200 */
[----:B-1----:R-:W-:Y:S02]  /*17590*/  F2FP.PACK_AB R79, R193, R110 ;  /* 0x0000006ec14f723e */ /* 0x002fe400000000ff */
[----:B------:R-:W-:Y:S01]  /*175a0*/  MOV R115, R158 ;  /* 0x0000009e00737202 */ /* 0x000fe20000000f00 */
[----:B------:R-:W-:Y:S04]  /*175b0*/  IMAD.MOV.U32 R158, RZ, RZ, R144 ;  /* 0x000000ffff9e7224 */ /* 0x000fe800078e0090 */
[----:B------:R-:W-:Y:S02]  /*175c0*/  FADD.FTZ R68, R115, R68 ;  /* 0x0000004473447221 */ /* 0x000fe40000010000 */
[----:B----4-:R-:W-:Y:S01]  /*175d0*/  FFMA.FTZ R76, R201, c[0x0][0x2d0], -R71 ;  /* 0x0000b400c94c7a23 */ /* 0x010fe20000010847 */
[----:B------:R-:W-:Y:S01]  /*175e0*/  MOV R201, R155 ;  /* 0x0000009b00c97202 */ /* 0x000fe20000000f00 */
[----:B------:R-:W-:Y:S02]  /*175f0*/  IMAD.MOV.U32 R155, RZ, RZ, R184 ;  /* 0x000000ffff9b7224 */ /* 0x000fe400078e00b8 */
[----:B------:R1:W-:Y:S01]  /*17600*/  MUFU.EX2 R192, R76 ;  /* 0x0000004c00c07308 */ /* 0x0003e20000000800 */
[----:B------:R-:W-:Y:S01]  /*17610*/  F2FP.PACK_AB R74, R198, R201 ;  /* 0x000000c9c64a723e */ /* 0x000fe200000000ff */
[----:B------:R-:W-:Y:S02]  /*17620*/  FADD.FTZ R69, R158, R69 ;  /* 0x000000459e457221 */ /* 0x000fe40000010000 */
[----:B------:R-:W-:Y:S04]  /*17630*/  IMAD.MOV.U32 R158, RZ, RZ, R139 ;  /* 0x000000ffff9e7224 */ /* 0x000fe800078e008b */
[-C--:B------:R-:W-:Y:S01]  /*17640*/  HMMA.16816.F32 R4, R72, R84.reuse, R4 ;  /* 0x000000544804723c */ /* 0x080fe20000001804 */
[----:B-1----:R-:W-:Y:S07]  /*17650*/  F2FP.PACK_AB R76, R100, R101 ;  /* 0x00000065644c723e */ /* 0x002fee00000000ff */
[C---:B------:R-:W-:Y:S07]  /*17660*/  HMMA.16816.F32 R8, R76.reuse, R84, R8 ;  /* 0x000000544c08723c */ /* 0x040fee0000001808 */
[--C-:B------:R-:W-:Y:S01]  /*17670*/  FFMA.FTZ R84, R204, c[0x0][0x2d0], -R92.reuse ;  /* 0x0000b400cc547a23 */ /* 0x100fe2000001085c */
[-C--:B------:R-:W-:Y:S01]  /*17680*/  HMMA.16816.F32 R12, R76, R86.reuse, R12 ;  /* 0x000000564c0c723c */ /* 0x080fe2000000180c */
[----:B------:R-:W-:Y:S02]  /*17690*/  MOV R204, R149 ;  /* 0x0000009500cc7202 */ /* 0x000fe40000000f00 */
        /* <DEDUP_REMOVED lines=8> */
[----:B------:R1:W-:Y:S03]  /*17720*/  MUFU.EX2 R190, R84 ;  /* 0x0000005400be7308 */ /* 0x0003e60000000800 */
[----:B------:R-:W-:Y:S04]  /*17730*/  IMAD.MOV.U32 R200, RZ, RZ, R136 ;  /* 0x000000ffffc87224 */ /* 0x000fe800078e0088 */
[C---:B------:R-:W-:Y:S03]  /*17740*/  HMMA.16816.F32 R32, R72.reuse, R82, R32 ;  /* 0x000000524820723c */ /* 0x040fe60000001820 */
[----:B------:R2:W-:Y:S05]  /*17750*/  MUFU.EX2 R186, R80 ;  /* 0x0000005000ba7308 */ /* 0x0005ea0000000800 */
[-C--:B------:R-:W-:Y:S08]  /*17760*/  HMMA.16816.F32 R36, R72, R88.reuse, R36 ;  /* 0x000000584824723c */ /* 0x080ff00000001824 */
[C---:B------:R-:W-:Y:S01]  /*17770*/  HMMA.16816.F32 R40, R76.reuse, R88, R40 ;  /* 0x000000584c28723c */ /* 0x040fe20000001828 */
[--C-:B-1----:R-:W-:Y:S03]  /*17780*/  FFMA.FTZ R84, R197, c[0x0][0x2d0], -R93.reuse ;  /* 0x0000b400c5547a23 */ /* 0x102fe6000001085d */
[----:B------:R-:W-:Y:S01]  /*17790*/  MOV R197, R138 ;  /* 0x0000008a00c57202 */ /* 0x000fe20000000f00 */
[----:B------:R1:W-:Y:S02]  /*177a0*/  MUFU.EX2 R108, R84 ;  /* 0x00000054006c7308 */ /* 0x0003e40000000800 */
[--C-:B------:R-:W-:Y:S01]  /*177b0*/  FFMA.FTZ R88, R175, c[0x0][0x2d0], -R94.reuse ;  /* 0x0000b400af587a23 */ /* 0x100fe2000001085e */
[-C--:B------:R-:W-:Y:S01]  /*177c0*/  HMMA.16816.F32 R44, R76, R90.reuse, R44 ;  /* 0x0000005a4c2c723c */ /* 0x080fe2000000182c */
[--C-:B--2---:R-:W-:Y:S03]  /*177d0*/  FFMA.FTZ R80, R202, c[0x0][0x2d0], -R93.reuse ;  /* 0x0000b400ca507a23 */ /* 0x104fe6000001085d */
[----:B------:R-:W-:Y:S03]  /*177e0*/  MOV R202, R132 ;  /* 0x0000008400ca7202 */ /* 0x000fe60000000f00 */
[----:B------:R2:W-:Y:S01]  /*177f0*/  MUFU.EX2 R165, R88 ;  /* 0x0000005800a57308 */ /* 0x0005e20000000800 */
[C---:B------:R-:W-:Y:S09]  /*17800*/  HMMA.16816.F32 R48, R72.reuse, R90, R48 ;  /* 0x0000005a4830723c */ /* 0x040ff20000001830 */
[----:B------:R3:W4:Y:S03]  /*17810*/  MUFU.EX2 R187, R80 ;  /* 0x0000005000bb7308 */ /* 0x0007260000000800 */
[----:B-1----:R-:W-:Y:S01]  /*17820*/  FFMA.FTZ R84, R199, c[0x0][0x2d0], -R93 ;  /* 0x0000b400c7547a23 */ /* 0x002fe2000001085d */
[----:B------:R-:W-:Y:S06]  /*17830*/  MOV R199, R137 ;  /* 0x0000008900c77202 */ /* 0x000fec0000000f00 */
[----:B------:R1:W-:Y:S01]  /*17840*/  MUFU.EX2 R188, R84 ;  /* 0x0000005400bc7308 */ /* 0x0003e20000000800 */
[----:B--2---:R-:W-:Y:S09]  /*17850*/  FFMA.FTZ R88, R176, c[0x0][0x2d0], -R94 ;  /* 0x0000b400b0587a23 */ /* 0x004ff2000001085e */
[----:B------:R2:W-:Y:S01]  /*17860*/  MUFU.EX2 R164, R88 ;  /* 0x0000005800a47308 */ /* 0x0005e20000000800 */
[----:B---3--:R-:W-:Y:S02]  /*17870*/  FFMA.FTZ R80, R206, c[0x0][0x2d0], -R71 ;  /* 0x0000b400ce507a23 */ /* 0x008fe40000010847 */
[----:B------:R-:W-:Y:S07]  /*17880*/  IMAD.MOV.U32 R206, RZ, RZ, R133 ;  /* 0x000000ffffce7224 */ /* 0x000fee00078e0085 */
[----:B------:R3:W-:Y:S01]  /*17890*/  MUFU.EX2 R184, R80 ;  /* 0x0000005000b87308 */ /* 0x0007e20000000800 */
[----:B-1----:R-:W1:Y:S01]  /*178a0*/  LDSM.16.MT88.4 R84, [R215+0x1100] ;  /* 0x00110000d754783b */ /* 0x002e620000004200 */
[--C-:B--2---:R-:W-:Y:S01]  /*178b0*/  FFMA.FTZ R88, R240, c[0x0][0x2d0], -R71.reuse ;  /* 0x0000b400f0587a23 */ /* 0x104fe20000010847 */
[----:B------:R-:W-:Y:S07]  /*178c0*/  MOV R240, R143 ;  /* 0x0000008f00f07202 */ /* 0x000fee0000000f00 */
[----:B------:R2:W-:Y:S01]  /*178d0*/  MUFU.EX2 R181, R88 ;  /* 0x0000005800b57308 */ /* 0x0005e20000000800 */
[--C-:B---3--:R-:W-:Y:S01]  /*178e0*/  FFMA.FTZ R80, R207, c[0x0][0x2d0], -R71.reuse ;  /* 0x0000b400cf507a23 */ /* 0x108fe20000010847 */
[----:B------:R-:W-:Y:S08]  /*178f0*/  MOV R207, R134 ;  /* 0x0000008600cf7202 */ /* 0x000ff00000000f00 */
[----:B------:R3:W-:Y:S01]  /*17900*/  MUFU.EX2 R185, R80 ;  /* 0x0000005000b97308 */ /* 0x0007e20000000800 */
[----:B--2---:R-:W-:Y:S01]  /*17910*/  LDSM.16.MT88.4 R88, [R214+0x1900] ;  /* 0x00190000d658783b */ /* 0x004fe20000004200 */
[-C--:B-1----:R-:W-:Y:S08]  /*17920*/  HMMA.16816.F32 R52, R72, R84.reuse, R52 ;  /* 0x000000544834723c */ /* 0x082ff00000001834 */
[C---:B------:R-:W-:Y:S01]  /*17930*/  HMMA.16816.F32 R56, R76.reuse, R84, R56 ;  /* 0x000000544c38723c */ /* 0x040fe20000001838 */
[----:B---3--:R-:W-:Y:S03]  /*17940*/  FFMA.FTZ R80, R208, c[0x0][0x2d0], -R92 ;  /* 0x0000b400d0507a23 */ /* 0x008fe6000001085c */
[----:B------:R-:W-:Y:S01]  /*17950*/  MOV R208, R135 ;  /* 0x0000008700d07202 */ /* 0x000fe20000000f00 */
[----:B------:R1:W-:Y:S02]  /*17960*/  MUFU.EX2 R167, R80 ;  /* 0x0000005000a77308 */ /* 0x0003e40000000800 */
[----:B------:R-:W-:Y:S01]  /*17970*/  FFMA.FTZ R84, R177, c[0x0][0x2d0], -R94 ;  /* 0x0000b400b1547a23 */ /* 0x000fe2000001085e */
[-C--:B------:R-:W-:Y:S07]  /*17980*/  HMMA.16816.F32 R60, R76, R86.reuse, R60 ;  /* 0x000000564c3c723c */ /* 0x080fee000000183c */
[----:B------:R-:W-:Y:S01]  /*17990*/  FFMA.FTZ R76, R210, c[0x0][0x2d0], -R92 ;  /* 0x0000b400d24c7a23 */ /* 0x000fe2000001085c */
        /* <DEDUP_REMOVED lines=13> */
[----:B---3--:R-:W-:Y:S02]  /*17a70*/  FFMA.FTZ R76, R234, c[0x0][0x2d0], -R71 ;  /* 0x0000b400ea4c7a23 */ /* 0x008fe40000010847 */
[----:B------:R-:W-:Y:S05]  /*17a80*/  IMAD.MOV.U32 R234, RZ, RZ, R142 ;  /* 0x000000ffffea7224 */ /* 0x000fea00078e008e */
        /* <DEDUP_REMOVED lines=27> */
[----:B------:R3:W-:Y:S03]  /*17c40*/  MUFU.EX2 R174, R84 ;  /* 0x0000005400ae7308 */ /* 0x0007e60000000800 */
[----:B-1----:R-:W-:Y:S07]  /*17c50*/  FFMA.FTZ R80, R233, c[0x0][0x2d0], -R93 ;  /* 0x0000b400e9507a23 */ /* 0x002fee000001085d */
[----:B------:R1:W-:Y:S01]  /*17c60*/  MUFU.EX2 R118, R80 ;  /* 0x0000005000767308 */ /* 0x0003e20000000800 */
[--C-:B--2---:R-:W-:Y:S09]  /*17c70*/  FFMA.FTZ R88, R235, c[0x0][0x2d0], -R94.reuse ;  /* 0x0000b400eb587a23 */ /* 0x104ff2000001085e */
[----:B------:R2:W-:Y:S01]  /*17c80*/  MUFU.EX2 R96, R88 ;  /* 0x0000005800607308 */ /* 0x0005e20000000800 */
[----:B---3--:R-:W-:Y:S09]  /*17c90*/  FFMA.FTZ R84, R245, c[0x0][0x2d0], -R71 ;  /* 0x0000b400f5547a23 */ /* 0x008ff20000010847 */
[----:B------:R3:W4:Y:S01]  /*17ca0*/  MUFU.EX2 R175, R84 ;  /* 0x0000005400af7308 */ /* 0x0007220000000800 */
[----:B-1----:R-:W-:Y:S09]  /*17cb0*/  FFMA.FTZ R80, R237, c[0x0][0x2d0], -R93 ;  /* 0x0000b400ed507a23 */ /* 0x002ff2000001085d */
[----:B------:R1:W5:Y:S01]  /*17cc0*/  MUFU.EX2 R177, R80 ;  /* 0x0000005000b17308 */ /* 0x0003620000000800 */
[--C-:B--2---:R-:W-:Y:S09]  /*17cd0*/  FFMA.FTZ R88, R238, c[0x0][0x2d0], -R94.reuse ;  /* 0x0000b400ee587a23 */ /* 0x104ff2000001085e */
[----:B------:R2:W-:Y:S01]  /*17ce0*/  MUFU.EX2 R95, R88 ;  /* 0x00000058005f7308 */ /* 0x0005e20000000800 */
[----:B---3--:R-:W-:Y:S01]  /*17cf0*/  FFMA.FTZ R84, R209, c[0x0][0x2d0], -R94 ;  /* 0x0000b400d1547a23 */ /* 0x008fe2000001085e */
[----:B----4-:R-:W-:Y:S08]  /*17d00*/  F2FP.PACK_AB R120, R175, R174 ;  /* 0x000000aeaf78723e */ /* 0x010ff000000000ff */
[----:B------:R3:W4:Y:S01]  /*17d10*/  MUFU.EX2 R116, R84 ;  /* 0x0000005400747308 */ /* 0x0007220000000800 */
[----:B-1----:R-:W1:Y:S08]  /*17d20*/  LDSM.16.MT88.4 R80, [R215+0x1900] ;  /* 0x00190000d750783b */ /* 0x002e700000004200 */
[----:B--2---:R-:W-:Y:S08]  /*17d30*/  LDSM.16.MT88.4 R88, [R216+0x2100] ;  /* 0x00210000d858783b */ /* 0x004ff00000004200 */
[----:B---3--:R-:W2:Y:S01]  /*17d40*/  LDSM.16.MT88.4 R84, [R213+0x2100] ;  /* 0x00210000d554783b */ /* 0x008ea20000004200 */
[-C--:B-1----:R-:W-:Y:S08]  /*17d50*/  HMMA.16816.F32 R52, R72, R80.reuse, R52 ;  /* 0x000000504834723c */ /* 0x082ff00000001834 */
[C---:B------:R-:W-:Y:S07]  /*17d60*/  HMMA.16816.F32 R56, R76.reuse, R80, R56 ;  /* 0x000000504c38723c */ /* 0x040fee0000001838 */
[--C-:B------:R-:W-:Y:S01]  /*17d70*/  FFMA.FTZ R80, R249, c[0x0][0x2d0], -R71.reuse ;  /* 0x0000b400f9507a23 */ /* 0x100fe20000010847 */
[-C--:B------:R-:W-:Y:S01]  /*17d80*/  HMMA.16816.F32 R60, R76, R82.reuse, R60 ;  /* 0x000000524c3c723c */ /* 0x080fe2000000183c */
[----:B------:R-:W-:Y:S02]  /*17d90*/  FFMA.FTZ R71, R247, c[0x0][0x2d0], -R71 ;  /* 0x0000b400f7477a23 */ /* 0x000fe40000010847 */
[----:B------:R1:W-:Y:S04]  /*17da0*/  MUFU.EX2 R131, R80 ;  /* 0x0000005000837308 */ /* 0x0003e80000000800 */
[--C-:B------:R-:W-:Y:S01]  /*17db0*/  FFMA.FTZ R76, R246, c[0x0][0x2d0], -R92.reuse ;  /* 0x0000b400f64c7a23 */ /* 0x100fe2000001085c */
[----:B------:R-:W-:Y:S01]  /*17dc0*/  HMMA.16816.F32 R64, R72, R82, R64 ;  /* 0x000000524840723c */ /* 0x000fe20000001840 */
[----:B-----5:R-:W-:Y:S03]  /*17dd0*/  F2FP.PACK_AB R78, R176, R177 ;  /* 0x000000b1b04e723e */ /* 0x020fe600000000ff */
[----:B----4-:R-:W-:Y:S01]  /*17de0*/  F2FP.PACK_AB R77, R97, R116 ;  /* 0x00000074614d723e */ /* 0x010fe200000000ff */
[----:B------:R3:W-:Y:S01]  /*17df0*/  MUFU.EX2 R173, R76 ;  /* 0x0000004c00ad7308 */ /* 0x0007e20000000800 */
[----:B------:R-:W-:Y:S02]  /*17e00*/  F2FP.PACK_AB R79, R95, R96 ;  /* 0x000000605f4f723e */ /* 0x000fe400000000ff */
[----:B------:R-:W-:Y:S04]  /*17e10*/  F2FP.PACK_AB R72, R185, R184 ;  /* 0x000000b8b948723e */ /* 0x000fe800000000ff */
[----:B------:R-:W-:Y:S02]  /*17e20*/  F2FP.PACK_AB R73, R182, R167 ;  /* 0x000000a7b649723e */ /* 0x000fe400000000ff */
[----:B------:R-:W-:Y:S01]  /*17e30*/  F2FP.PACK_AB R74, R181, R180 ;  /* 0x000000b4b54a723e */ /* 0x000fe200000000ff */
[----:B------:R4:W5:Y:S01]  /*17e40*/  MUFU.EX2 R130, R71 ;  /* 0x0000004700827308 */ /* 0x0009620000000800 */
[----:B------:R-:W-:Y:S01]  /*17e50*/  F2FP.PACK_AB R75, R179, R119 ;  /* 0x00000077b34b723e */ /* 0x000fe200000000ff */
[----:B-1----:R-:W1:Y:S06]  /*17e60*/  LDSM.16.MT88.4 R80, [R214+0x2100] ;  /* 0x00210000d650783b */ /* 0x002e6c0000004200 */
[-C--:B--2---:R-:W-:Y:S01]  /*17e70*/  HMMA.16816.F32 R4, R72, R84.reuse, R4 ;  /* 0x000000544804723c */ /* 0x084fe20000001804 */
[--C-:B---3--:R-:W-:Y:S04]  /*17e80*/  FFMA.FTZ R76, R248, c[0x0][0x2d0], -R92.reuse ;  /* 0x0000b400f84c7a23 */ /* 0x108fe8000001085c */
[----:B------:R2:W3:Y:S01]  /*17e90*/  MUFU.EX2 R172, R76 ;  /* 0x0000004c00ac7308 */ /* 0x0004e20000000800 */
[--C-:B----4-:R-:W-:Y:S01]  /*17ea0*/  FFMA.FTZ R71, R252, c[0x0][0x2d0], -R92.reuse ;  /* 0x0000b400fc477a23 */ /* 0x110fe2000001085c */
[----:B-----5:R-:W-:Y:S01]  /*17eb0*/  F2FP.PACK_AB R122, R130, R131 ;  /* 0x00000083827a723e */ /* 0x020fe200000000ff */
[----:B------:R-:W-:Y:S07]  /*17ec0*/  FFMA.FTZ R92, R114, c[0x0][0x2d0], -R92 ;  /* 0x0000b400725c7a23 */ /* 0x000fee000001085c */
[----:B------:R4:W-:Y:S01]  /*17ed0*/  MUFU.EX2 R129, R71 ;  /* 0x0000004700817308 */ /* 0x0009e20000000800 */
[----:B------:R-:W-:Y:S01]  /*17ee0*/  IMAD.MOV.U32 R114, RZ, RZ, R155 ;  /* 0x000000ffff727224 */ /* 0x000fe200078e009b */
[----:B------:R-:W-:Y:S02]  /*17ef0*/  MOV R155, R151 ;  /* 0x00000097009b7202 */ /* 0x000fe40000000f00 */
[----:B------:R-:W-:Y:S06]  /*17f00*/  MOV R151, R145 ;  /* 0x0000009100977202 */ /* 0x000fec0000000f00 */
[----:B------:R-:W5:Y:S01]  /*17f10*/  MUFU.EX2 R99, R92 ;  /* 0x0000005c00637308 */ /* 0x000f620000000800 */
[----:B--2---:R-:W-:Y:S02]  /*17f20*/  F2FP.PACK_AB R76, R118, R117 ;  /* 0x00000075764c723e */ /* 0x004fe400000000ff */
[----:B---3--:R-:W-:Y:S05]  /*17f30*/  F2FP.PACK_AB R121, R172, R173 ;  /* 0x000000adac79723e */ /* 0x008fea00000000ff */
[C---:B------:R-:W-:Y:S01]  /*17f40*/  HMMA.16816.F32 R8, R76.reuse, R84, R8 ;  /* 0x000000544c08723c */ /* 0x040fe20000001808 */
[--C-:B----4-:R-:W-:Y:S04]  /*17f50*/  FFMA.FTZ R71, R250, c[0x0][0x2d0], -R93.reuse ;  /* 0x0000b400fa477a23 */ /* 0x110fe8000001085d */
[----:B------:R2:W-:Y:S03]  /*17f60*/  MUFU.EX2 R92, R71 ;  /* 0x00000047005c7308 */ /* 0x0005e60000000800 */
[-C--:B------:R-:W-:Y:S01]  /*17f70*/  HMMA.16816.F32 R12, R76, R86.reuse, R12 ;  /* 0x000000564c0c723c */ /* 0x080fe2000000180c */
[----:B-----5:R-:W-:Y:S07]  /*17f80*/  F2FP.PACK_AB R123, R99, R129 ;  /* 0x00000081637b723e */ /* 0x020fee00000000ff */
[C---:B------:R-:W-:Y:S01]  /*17f90*/  HMMA.16816.F32 R16, R72.reuse, R86, R16 ;  /* 0x000000564810723c */ /* 0x040fe20000001810 */
[----:B------:R-:W3:Y:S07]  /*17fa0*/  LDSM.16.MT88.4 R84, [R215+0x2100] ;  /* 0x00210000d754783b */ /* 0x000eee0000004200 */
[-C--:B------:R-:W-:Y:S01]  /*17fb0*/  HMMA.16816.F32 R20, R72, R88.reuse, R20 ;  /* 0x000000584814723c */ /* 0x080fe20000001814 */
[--C-:B--2---:R-:W-:Y:S07]  /*17fc0*/  FFMA.FTZ R71, R251, c[0x0][0x2d0], -R93.reuse ;  /* 0x0000b400fb477a23 */ /* 0x104fee000001085d */
[C---:B------:R-:W-:Y:S01]  /*17fd0*/  HMMA.16816.F32 R24, R76.reuse, R88, R24 ;  /* 0x000000584c18723c */ /* 0x040fe20000001818 */
[----:B------:R2:W4:Y:S07]  /*17fe0*/  MUFU.EX2 R88, R71 ;  /* 0x0000004700587308 */ /* 0x00052e0000000800 */
[-C--:B------:R-:W-:Y:S08]  /*17ff0*/  HMMA.16816.F32 R28, R76, R90.reuse, R28 ;  /* 0x0000005a4c1c723c */ /* 0x080ff0000000181c */
[C---:B------:R-:W-:Y:S01]  /*18000*/  HMMA.16816.F32 R32, R72.reuse, R90, R32 ;  /* 0x0000005a4820723c */ /* 0x040fe20000001820 */
[----:B------:R-:W5:Y:S04]  /*18010*/  LDL.LU R91, [R1+0x1c] ;  /* 0x00001c00015b7983 */ /* 0x000f680000300800 */
[----:B------:R-:W5:Y:S03]  /*18020*/  LDL.LU R90, [R1+0x24] ;  /* 0x00002400015a7983 */ /* 0x000f660000300800 */
[-C--:B-1----:R-:W-:Y:S01]  /*18030*/  HMMA.16816.F32 R36, R72, R80.reuse, R36 ;  /* 0x000000504824723c */ /* 0x082fe20000001824 */
[--C-:B--2---:R-:W-:Y:S03]  /*18040*/  FFMA.FTZ R71, R113, c[0x0][0x2d0], -R93.reuse ;  /* 0x0000b40071477a23 */ /* 0x104fe6000001085d */
[----:B------:R-:W-:Y:S01]  /*18050*/  MOV R113, R148 ;  /* 0x0000009400717202 */ /* 0x000fe20000000f00 */
[----:B------:R-:W-:Y:S01]  /*18060*/  FFMA.FTZ R93, R112, c[0x0][0x2d0], -R93 ;  /* 0x0000b400705d7a23 */ /* 0x000fe2000001085d */
[----:B------:R-:W-:Y:S01]  /*18070*/  MOV R148, R146 ;  /* 0x0000009200947202 */ /* 0x000fe20000000f00 */
[----:B------:R-:W-:Y:S01]  /*18080*/  IMAD.MOV.U32 R112, RZ, RZ, R147 ;  /* 0x000000ffff707224 */ /* 0x000fe200078e0093 */
[----:B------:R1:W-:Y:S01]  /*18090*/  MUFU.EX2 R89, R71 ;  /* 0x0000004700597308 */ /* 0x0003e20000000800 */
[----:B------:R-:W2:Y:S01]  /*180a0*/  LDSM.16.MT88.4 R144, [R213+0x2900] ;  /* 0x00290000d590783b */ /* 0x000ea20000004200 */
[C---:B------:R-:W-:Y:S02]  /*180b0*/  HMMA.16816.F32 R40, R76.reuse, R80, R40 ;  /* 0x000000504c28723c */ /* 0x040fe40000001828 */
[----:B------:R-:W-:Y:S02]  /*180c0*/  MOV R241, R113 ;  /* 0x0000007100f17202 */ /* 0x000fe40000000f00 */
[----:B------:R-:W-:Y:S02]  /*180d0*/  MOV R243, R112 ;  /* 0x0000007000f37202 */ /* 0x000fe40000000f00 */
[----:B----4-:R-:W-:Y:S02]  /*180e0*/  F2FP.PACK_AB R168, R88, R92 ;  /* 0x0000005c58a8723e */ /* 0x010fe400000000ff */
[----:B------:R-:W4:Y:S01]  /*180f0*/  MUFU.EX2 R93, R93 ;  /* 0x0000005d005d7308 */ /* 0x000f220000000800 */
[-C--:B------:R-:W-:Y:S08]  /*18100*/  HMMA.16816.F32 R44, R76, R82.reuse, R44 ;  /* 0x000000524c2c723c */ /* 0x080ff0000000182c */
[C---:B------:R-:W-:Y:S01]  /*18110*/  HMMA.16816.F32 R48, R72.reuse, R82, R48 ;  /* 0x000000524830723c */ /* 0x040fe20000001830 */
[--C-:B-1----:R-:W-:Y:S07]  /*18120*/  FFMA.FTZ R71, R242, c[0x0][0x2d0], -R94.reuse ;  /* 0x0000b400f2477a23 */ /* 0x102fee000001085e */
[-C--:B---3--:R-:W-:Y:S01]  /*18130*/  HMMA.16816.F32 R52, R72, R84.reuse, R52 ;  /* 0x000000544834723c */ /* 0x088fe20000001834 */
[----:B------:R1:W-:Y:S03]  /*18140*/  MUFU.EX2 R80, R71 ;  /* 0x0000004700507308 */ /* 0x0003e60000000800 */
[----:B----4-:R-:W-:Y:S04]  /*18150*/  F2FP.PACK_AB R170, R93, R89 ;  /* 0x000000595daa723e */ /* 0x010fe800000000ff */
[C---:B------:R-:W-:Y:S08]  /*18160*/  HMMA.16816.F32 R56, R76.reuse, R84, R56 ;  /* 0x000000544c38723c */ /* 0x040ff00000001838 */
[-C--:B------:R-:W-:Y:S08]  /*18170*/  HMMA.16816.F32 R60, R76, R86.reuse, R60 ;  /* 0x000000564c3c723c */ /* 0x080ff0000000183c */
[----:B------:R-:W-:Y:S01]  /*18180*/  HMMA.16816.F32 R64, R72, R86, R64 ;  /* 0x000000564840723c */ /* 0x000fe20000001840 */
[----:B-1----:R-:W-:Y:S04]  /*18190*/  FFMA.FTZ R71, R236, c[0x0][0x2d0], -R94 ;  /* 0x0000b400ec477a23 */ /* 0x002fe8000001085e */
[----:B------:R1:W-:Y:S03]  /*181a0*/  MUFU.EX2 R81, R71 ;  /* 0x0000004700517308 */ /* 0x0003e60000000800 */
[-C--:B--2---:R-:W-:Y:S07]  /*181b0*/  HMMA.16816.F32 R132, R120, R144.reuse, R4 ;  /* 0x000000907884723c */ /* 0x084fee0000001804 */
[----:B------:R-:W-:Y:S05]  /*181c0*/  FADD.FTZ R4, R243, R69 ;  /* 0x00000045f3047221 */ /* 0x000fea0000010000 */
[----:B------:R-:W-:Y:S02]  /*181d0*/  FADD.FTZ R6, R154, R4 ;  /* 0x000000049a067221 */ /* 0x000fe40000010000 */
[--C-:B-1----:R-:W-:Y:S02]  /*181e0*/  FFMA.FTZ R71, R178, c[0x0][0x2d0], -R94.reuse ;  /* 0x0000b400b2477a23 */ /* 0x102fe4000001085e */
[----:B------:R-:W-:Y:S04]  /*181f0*/  FFMA.FTZ R94, R70, c[0x0][0x2d0], -R94 ;  /* 0x0000b400465e7a23 */ /* 0x000fe8000001085e */
[----:B------:R-:W-:Y:S10]  /*18200*/  MUFU.EX2 R71, R71 ;  /* 0x0000004700477308 */ /* 0x000ff40000000800 */
[----:B------:R-:W1:Y:S02]  /*18210*/  MUFU.EX2 R94, R94 ;  /* 0x0000005e005e7308 */ /* 0x000e640000000800 */
[----:B-1----:R-:W-:Y:S01]  /*18220*/  F2FP.PACK_AB R171, R94, R71 ;  /* 0x000000475eab723e */ /* 0x002fe200000000ff */
[----:B-----5:R-:W-:Y:S01]  /*18230*/  FFMA.FTZ R2, R2, R91, R169 ;  /* 0x0000005b02027223 */ /* 0x020fe200000100a9 */
[----:B------:R-:W-:Y:S03]  /*18240*/  F2FP.PACK_AB R169, R81, R80 ;  /* 0x0000005051a9723e */ /* 0x000fe600000000ff */
[----:B------:R-:W-:Y:S02]  /*18250*/  FADD.FTZ R70, R114, R2 ;  /* 0x0000000272467221 */ /* 0x000fe40000010000 */
[----:B------:R-:W-:Y:S01]  /*18260*/  FADD.FTZ R2, R151, R68 ;  /* 0x0000004497027221 */ /* 0x000fe20000010000 */
[----:B------:R-:W1:Y:S01]  /*18270*/  LDSM.16.MT88.4 R112, [R214+0x2900] ;  /* 0x00290000d670783b */ /* 0x000e620000004200 */
[----:B------:R-:W-:Y:S01]  /*18280*/  FFMA.FTZ R68, R0, R90, R127 ;  /* 0x0000005a00447223 */ /* 0x000fe2000001007f */
[C---:B------:R-:W-:Y:S01]  /*18290*/  HMMA.16816.F32 R136, R168.reuse, R144, R8 ;  /* 0x00000090a888723c */ /* 0x040fe20000001808 */
[----:B------:R-:W-:Y:S02]  /*182a0*/  FADD.FTZ R0, R148, R70 ;  /* 0x0000004694007221 */ /* 0x000fe40000010000 */
[----:B------:R-:W-:Y:S02]  /*182b0*/  FADD.FTZ R2, R241, R2 ;  /* 0x00000002f1027221 */ /* 0x000fe40000010000 */
[----:B------:R-:W-:Y:S02]  /*182c0*/  FADD.FTZ R0, R155, R0 ;  /* 0x000000009b007221 */ /* 0x000fe40000010000 */
[----:B------:R-:W-:Y:S01]  /*182d0*/  FADD.FTZ R8, R128, R68 ;  /* 0x0000004480087221 */ /* 0x000fe20000010000 */
[-C--:B------:R-:W-:Y:S01]  /*182e0*/  HMMA.16816.F32 R140, R168, R146.reuse, R12 ;  /* 0x00000092a88c723c */ /* 0x080fe2000000180c */
[----:B------:R-:W-:Y:S03]  /*182f0*/  FADD.FTZ R7, R152, R0 ;  /* 0x0000000098077221 */ /* 0x000fe60000010000 */
[----:B------:R-:W-:Y:S01]  /*18300*/  FADD.FTZ R4, R240, R8 ;  /* 0x00000008f0047221 */ /* 0x000fe20000010000 */
[----:B------:R-:W-:Y:S01]  /*18310*/  MOV R128, R125 ;  /* 0x0000007d00807202 */ /* 0x000fe20000000f00 */
[----:B------:R-:W-:Y:S02]  /*18320*/  FADD.FTZ R5, R153, R2 ;  /* 0x0000000299057221 */ /* 0x000fe40000010000 */
[----:B------:R-:W-:Y:S01]  /*18330*/  FADD.FTZ R2, R234, R6 ;  /* 0x00000006ea027221 */ /* 0x000fe20000010000 */
[C---:B------:R-:W-:Y:S03]  /*18340*/  HMMA.16816.F32 R144, R120.reuse, R146, R16 ;  /* 0x000000927890723c */ /* 0x040fe60000001810 */
[----:B------:R-:W-:Y:S02]  /*18350*/  FADD.FTZ R7, R159, R7 ;  /* 0x000000079f077221 */ /* 0x000fe40000010000 */
[----:B------:R-:W-:Y:S02]  /*18360*/  FADD.FTZ R4, R158, R4 ;  /* 0x000000049e047221 */ /* 0x000fe40000010000 */
[----:B------:R-:W-:Y:S01]  /*18370*/  FADD.FTZ R0, R210, R5 ;  /* 0x00000005d2007221 */ /* 0x000fe20000010000 */
        /* <DEDUP_REMOVED lines=12> */
[----:B------:R-:W-:Y:S01]  /*18440*/  FADD.FTZ R0, R101, R8 ;  /* 0x0000000865007221 */ /* 0x000fe20000010000 */
[----:B------:R-:W2:Y:S01]  /*18450*/  LDSM.16.MT88.4 R4, [R215+0x2900] ;  /* 0x00290000d704783b */ /* 0x000ea20000004200 */
        /* <DEDUP_REMOVED lines=10> */
[----:B------:R-:W3:Y:S01]  /*18500*/  LDL R12, [R1+0x34] ;  /* 0x00003400010c7983 */ /* 0x000ee20000100800 */
[----:B------:R-:W-:Y:S02]  /*18510*/  FADD.FTZ R0, R100, R0 ;  /* 0x0000000064007221 */ /* 0x000fe40000010000 */
[----:B------:R-:W-:Y:S01]  /*18520*/  FADD.FTZ R2, R107, R2 ;  /* 0x000000026b027221 */ /* 0x000fe20000010000 */
[-C--:B-1----:R-:W-:Y:S01]  /*18530*/  HMMA.16816.F32 R100, R120, R112.reuse, R36 ;  /* 0x000000707864723c */ /* 0x082fe20000001824 */
        /* <DEDUP_REMOVED lines=37> */
[----:B------:R-:W-:Y:S02]  /*18790*/  IMAD.MOV.U32 R127, RZ, RZ, R126 ;  /* 0x000000ffff7f7224 */ /* 0x000fe400078e007e */
        /* <DEDUP_REMOVED lines=19> */
[----:B------:R-:W-:Y:S02]  /*188d0*/  FADD.FTZ R5, R99, R5 ;  /* 0x0000000563057221 */ /* 0x000fe40000010000 */
        /* <DEDUP_REMOVED lines=9> */
[C---:B---3--:R-:W-:Y:S02]  /*18970*/  ISETP.GT.AND P0, PT, R230.reuse, R12, PT ;  /* 0x0000000ce600720c */ /* 0x048fe40003f04270 */
[----:B------:R-:W-:Y:S11]  /*18980*/  IADD3 R230, R230, -0x1, RZ ;  /* 0xffffffffe6e67810 */ /* 0x000ff60007ffe0ff */
[----:B-1----:R-:W-:-:S05]  /*18990*/  @P0 BRA `(.L_x_1190) ;  /* 0xffffa40000000947 */ /* 0x002fca000383ffff */
.L_x_1173:
        /* <DEDUP_REMOVED lines=24> */
.L_x_1192:
[----:B------:R-:W-:-:S04]  /*18b20*/  MOV R4, c[0x0][0x32c] ;  /* 0x0000cb0000047a02 */ /* 0x000fc80000000f00 */
[----:B------:R-:W-:-:S13]  /*18b30*/  ISETP.NE.AND P0, PT, R4, 0x1, PT ;  /* 0x000000010400780c */ /* 0x000fda0003f05270 */
[----:B------:R-:W-:-:S05]  /*18b40*/  @P0 IMAD.HI.U32 R4, R0, c[0x0][0x330], RZ ;  /* 0x0000cc0000040a27 */ /* 0x000fca00078e00ff */
[----:B------:R-:W-:-:S05]  /*18b50*/  @P0 SHF.R.U32.HI R0, RZ, c[0x0][0x334], R4 ;  /* 0x0000cd00ff000a19 */ /* 0x000fca0000011604 */
.L_x_1193:
[----:B------:R-:W-:-:S05]  /*18b60*/  IMAD R0, R0, c[0x0][0x32c], RZ ;  /* 0x0000cb0000007a24 */ /* 0x000fca00078e02ff */
[----:B------:R-:W-:-:S03]  /*18b70*/  IMNMX R2, R2, R0, !PT ;  /* 0x0000000002027217 */ /* 0x000fc60007800200 */
.L_x_1191:
[----:B------:R-:W2:Y:S01]  /*18b80*/  LDL R4, [R1+0x4] ;  /* 0x0000040001047983 */ /* 0x000ea20000100800 */
[----:B------:R-:W-:-:S05]  /*18b90*/  IADD3 R2, R2, 0x5f, RZ ;  /* 0x0000005f02027810 */ /* 0x000fca0007ffe0ff */
[----:B------:R-:W-:-:S05]  /*18ba0*/  IMAD.HI R2, R2, 0x2aaaaaab, RZ ;  /* 0x2aaaaaab02027827 */ /* 0x000fca00078e02ff */
[----:B------:R-:W-:-:S04]  /*18bb0*/  SHF.R.U32.HI R0, RZ, 0x1f, R2 ;  /* 0x0000001fff007819 */ /* 0x000fc80000011602 */
[----:B------:R-:W-:-:S04]  /*18bc0*/  LEA.HI.SX32 R0, R2, R0, 0x1c ;  /* 0x0000000002007211 */ /* 0x000fc800078fe2ff */
[----:B--2---:R-:W-:-:S04]  /*18bd0*/  IMNMX R4, R4, R0, !PT ;  /* 0x0000000004047217 */ /* 0x004fc80007800200 */
[----:B------:R-:W-:Y:S01]  /*18be0*/  ISETP.GE.AND P0, PT, R230, R4, PT ;  /* 0x00000004e600720c */ /* 0x000fe20003f06270 */
[----:B------:R1:W-:-:S12]  /*18bf0*/  STL [R1], R4 ;  /* 0x0000000401007387 */ /* 0x0003d80000100800 */
[----:B------:R-:W-:Y:S05]  /*18c00*/  @!P0 BRA `(.L_x_1194) ;  /* 0x0000370000008947 */ /* 0x000fea0003800000 */
[----:B------:R-:W-:Y:S01]  /*18c10*/  MOV R127, R125 ;  /* 0x0000007d007f7202 */ /* 0x000fe20000000f00 */
[----:B------:R-:W-:Y:S01]  /*18c20*/  IMAD.MOV.U32 R131, RZ, RZ, R3 ;  /* 0x000000ffff837224 */ /* 0x000fe200078e0003 */
[----:B------:R-:W-:Y:S01]  /*18c30*/  MOV R0, R126 ;  /* 0x0000007e00007202 */ /* 0x000fe20000000f00 */
[----:B------:R-:W-:Y:S01]  /*18c40*/  IMAD.MOV.U32 R232, RZ, RZ, R230 ;  /* 0x000000ffffe87224 */ /* 0x000fe200078e00e6 */
[----:B------:R-:W-:Y:S02]  /*18c50*/  MOV R130, R124 ;  /* 0x0000007c00827202 */ /* 0x000fe40000000f00 */
.L_x_1195:
[----:B------:R-:W2:Y:S01]  /*18c60*/  LDL R230, [R1+0x4] ;  /* 0x0000040001e67983 */ /* 0x000ea20000100800 */
[----:B------:R-:W-:Y:S04]  /*18c70*/  DEPBAR.LE SB0, 0x0 ;  /* 0x000080000000791a */ /* 0x000fe80000000000 */
[----:B------:R-:W-:Y:S01]  /*18c80*/  BAR.SYNC.DEFER_BLOCKING 0x0 ;  /* 0x0000000000007b1d */ /* 0x000fe20000010000 */
[----:B------:R-:W-:Y:S02]  /*18c90*/  MOV R126, c[0x0][0x208] ;  /* 0x00008200007e7a02 */ /* 0x000fe40000000f00 */
[----:B------:R-:W-:Y:S05]  /*18ca0*/  MOV R233, c[0x0][0x1e0] ;  /* 0x0000780000e97a02 */ /* 0x000fea0000000f00 */
[----:B-----5:R-:W-:Y:S08]  /*18cb0*/  LDSM.16.M88.4 R96, [R219+0x6100] ;  /* 0x00610000db60783b */ /* 0x020ff00000000200 */
[----:B------:R-:W3:Y:S06]  /*18cc0*/  LDL.64 R202, [R1+0x50] ;  /* 0x0000500001ca7983 */ /* 0x000eec0000100a00 */
[----:B------:R-:W4:Y:S06]  /*18cd0*/  LDL.64 R200, [R1+0x58] ;  /* 0x0000580001c87983 */ /* 0x000f2c0000100a00 */
[----:B------:R-:W1:Y:S08]  /*18ce0*/  LDSM.16.M88.4 R16, [R212+0x3100] ;  /* 0x00310000d410783b */ /* 0x000e700000000200 */
[----:B------:R-:W1:Y:S08]  /*18cf0*/  LDSM.16.M88.4 R92, [R219+0x8100] ;  /* 0x00810000db5c783b */ /* 0x000e700000000200 */
[----:B------:R-:W1:Y:S08]  /*18d00*/  LDSM.16.M88.4 R32, [R212+0x3900] ;  /* 0x00390000d420783b */ /* 0x000e700000000200 */
[----:B------:R-:W1:Y:S08]  /*18d10*/  LDSM.16.M88.4 R48, [R212+0x4100] ;  /* 0x00410000d430783b */ /* 0x000e700000000200 */
[----:B------:R-:W1:Y:S02]  /*18d20*/  LDSM.16.M88.4 R64, [R212+0x4900] ;  /* 0x00490000d440783b */ /* 0x000e640000000200 */
[-C--:B-1----:R-:W-:Y:S06]  /*18d30*/  HMMA.16816.F32 R4, R96, R16.reuse, RZ ;  /* 0x000000106004723c */ /* 0x082fec00000018ff */
[----:B------:R-:W1:Y:S02]  /*18d40*/  LDSM.16.M88.4 R80, [R212+0x5100] ;  /* 0x00510000d450783b */ /* 0x000e640000000200 */
[C---:B------:R-:W-:Y:S06]  /*18d50*/  HMMA.16816.F32 R8, R92.reuse, R16, RZ ;  /* 0x000000105c08723c */ /* 0x040fec00000018ff */
[----:B------:R-:W1:Y:S02]  /*18d60*/  LDSM.16.M88.4 R172, [R212+0x5900] ;  /* 0x00590000d4ac783b */ /* 0x000e640000000200 */
[-C--:B------:R-:W-:Y:S06]  /*18d70*/  HMMA.16816.F32 R12, R92, R18.reuse, RZ ;  /* 0x000000125c0c723c */ /* 0x080fec00000018ff */
[----:B------:R-:W-:Y:S02]  /*18d80*/  LDSM.16.M88.4 R176, [R222+0x6100] ;  /* 0x00610000deb0783b */ /* 0x000fe40000000200 */
[C---:B------:R-:W-:Y:S06]  /*18d90*/  HMMA.16816.F32 R16, R96.reuse, R18, RZ ;  /* 0x000000126010723c */ /* 0x040fec00000018ff */
[----:B------:R-:W1:Y:S02]  /*18da0*/  LDSM.16.M88.4 R180, [R223] ;  /* 0x00000000dfb4783b */ /* 0x000e640000000200 */
[-C--:B------:R-:W-:Y:S06]  /*18db0*/  HMMA.16816.F32 R20, R96, R32.reuse, RZ ;  /* 0x000000206014723c */ /* 0x080fec00000018ff */
[----:B------:R-:W1:Y:S02]  /*18dc0*/  LDSM.16.M88.4 R184, [R222+0x8100] ;  /* 0x00810000deb8783b */ /* 0x000e640000000200 */
[C---:B------:R-:W-:Y:S06]  /*18dd0*/  HMMA.16816.F32 R24, R92.reuse, R32, RZ ;  /* 0x000000205c18723c */ /* 0x040fec00000018ff */
[----:B------:R-:W1:Y:S02]  /*18de0*/  LDSM.16.M88.4 R188, [R228] ;  /* 0x00000000e4bc783b */ /* 0x000e640000000200 */
[-C--:B------:R-:W-:Y:S06]  /*18df0*/  HMMA.16816.F32 R28, R92, R34.reuse, RZ ;  /* 0x000000225c1c723c */ /* 0x080fec00000018ff */
[----:B------:R-:W1:Y:S02]  /*18e00*/  LDSM.16.M88.4 R192, [R227] ;  /* 0x00000000e3c0783b */ /* 0x000e640000000200 */
[C---:B------:R-:W-:Y:S06]  /*18e10*/  HMMA.16816.F32 R32, R96.reuse, R34, RZ ;  /* 0x000000226020723c */ /* 0x040fec00000018ff */
[----:B------:R-:W4:Y:S06]  /*18e20*/  LDL.64 R236, [R1+0x40] ;  /* 0x0000400001ec7983 */ /* 0x000f2c0000100a00 */
[----:B------:R-:W4:Y:S01]  /*18e30*/  LDL.64 R234, [R1+0x48] ;  /* 0x0000480001ea7983 */ /* 0x000f220000100a00 */
        /* <DEDUP_REMOVED lines=19> */
[-C--:B------:R-:W-:Y:S03]  /*18f70*/  HMMA.16816.F32 R12, R184, R182.reuse, R12 ;  /* 0x000000b6b80c723c */ /* 0x080fe6000000180c */
[----:B--2---:R-:W-:Y:S05]  /*18f80*/  ISETP.GT.AND P0, PT, R230, R232, PT ;  /* 0x000000e8e600720c */ /* 0x004fea0003f04270 */
[C---:B------:R-:W-:Y:S01]  /*18f90*/  HMMA.16816.F32 R16, R176.reuse, R182, R16 ;  /* 0x000000b6b010723c */ /* 0x040fe20000001810 */
[----:B------:R-:W2:Y:S07]  /*18fa0*/  LDSM.16.M88.4 R180, [R225] ;  /* 0x00000000e1b4783b */ /* 0x000eae0000000200 */
[-C--:B------:R-:W-:Y:S04]  /*18fb0*/  HMMA.16816.F32 R20, R176, R188.reuse, R20 ;  /* 0x000000bcb014723c */ /* 0x080fe80000001814 */
[----:B------:R-:W-:Y:S01]  /*18fc0*/  @!P0 SHF.R.S32.HI R2, RZ, 0x1f, R232 ;  /* 0x0000001fff028819 */ /* 0x000fe200000114e8 */
[----:B------:R-:W-:Y:S03]  /*18fd0*/  @!P0 IMAD.WIDE.U32 R124, R232, c[0x0][0x208], RZ ;  /* 0x00008200e87c8a25 */ /* 0x000fe600078e00ff */
[C---:B------:R-:W-:Y:S04]  /*18fe0*/  HMMA.16816.F32 R24, R184.reuse, R188, R24 ;  /* 0x000000bcb818723c */ /* 0x040fe80000001818 */
[----:B------:R-:W-:Y:S04]  /*18ff0*/  @!P0 IMAD R2, R2, c[0x0][0x208], RZ ;  /* 0x0000820002028a24 */ /* 0x000fe800078e02ff */
[-C--:B------:R-:W-:Y:S04]  /*19000*/  HMMA.16816.F32 R28, R184, R190.reuse, R28 ;  /* 0x000000beb81c723c */ /* 0x080fe8000000181c */
[----:B------:R-:W-:Y:S04]  /*19010*/  @!P0 IMAD R2, R232, c[0x0][0x20c], R2 ;  /* 0x00008300e8028a24 */ /* 0x000fe800078e0202 */
[C---:B------:R-:W-:Y:S01]  /*19020*/  HMMA.16816.F32 R32, R176.reuse, R190, R32 ;  /* 0x000000beb020723c */ /* 0x040fe20000001820 */
[----:B------:R-:W2:Y:S03]  /*19030*/  LDSM.16.M88.4 R188, [R224] ;  /* 0x00000000e0bc783b */ /* 0x000ea60000000200 */
[----:B---3--:R-:W-:Y:S02]  /*19040*/  @!P0 MOV R3, R203 ;  /* 0x000000cb00038202 */ /* 0x008fe40000000f00 */
[----:B------:R-:W-:Y:S02]  /*19050*/  @!P0 IADD3 R125, R125, R2, RZ ;  /* 0x000000027d7d8210 */ /* 0x000fe40007ffe0ff */
[-C--:B------:R-:W-:Y:S01]  /*19060*/  HMMA.16816.F32 R36, R176, R192.reuse, R36 ;  /* 0x000000c0b024723c */ /* 0x080fe20000001824 */
[----:B----4-:R-:W-:Y:S03]  /*19070*/  MOV R201, c[0x0][0x208] ;  /* 0x0000820000c97a02 */ /* 0x010fe60000000f00 */
[----:B------:R-:W-:Y:S02]  /*19080*/  @!P0 MOV R2, R200 ;  /* 0x000000c800028202 */ /* 0x000fe40000000f00 */
[----:B------:R-:W-:Y:S02]  /*19090*/  SHF.L.U32 R201, R201, 0x5, RZ ;  /* 0x00000005c9c97819 */ /* 0x000fe400000006ff */
[C---:B------:R-:W-:Y:S01]  /*190a0*/  HMMA.16816.F32 R40, R184.reuse, R192, R40 ;  /* 0x000000c0b828723c */ /* 0x040fe20000001828 */
[----:B------:R-:W-:Y:S03]  /*190b0*/  MOV R200, 0x5 ;  /* 0x0000000500c87802 */ /* 0x000fe60000000f00 */
[----:B------:R-:W-:Y:S01]  /*190c0*/  @!P0 IMAD.WIDE.U32 R2, R124, 0x60, R2 ;  /* 0x000000607c028825 */ /* 0x000fe200078e0002 */
[----:B------:R-:W-:Y:S03]  /*190d0*/  SHF.L.U64.HI R126, R126, R200, c[0x0][0x20c] ;  /* 0x000083007e7e7619 */ /* 0x000fe600000102c8 */
[-C--:B------:R-:W-:Y:S04]  /*190e0*/  HMMA.16816.F32 R44, R184, R194.reuse, R44 ;  /* 0x000000c2b82c723c */ /* 0x080fe8000000182c */
[----:B------:R-:W-:Y:S01]  /*190f0*/  @!P0 IMAD R124, R125, 0x60, RZ ;  /* 0x000000607d7c8824 */ /* 0x000fe200078e02ff */
[----:B------:R-:W-:Y:S03]  /*19100*/  @!P0 LEA R198, P1, R2, c[0x0][0x1f8], 0x1 ;  /* 0x00007e0002c68a11 */ /* 0x000fe600078208ff */
[C---:B------:R-:W-:Y:S04]  /*19110*/  HMMA.16816.F32 R48, R176.reuse, R194, R48 ;  /* 0x000000c2b030723c */ /* 0x040fe80000001830 */
[----:B------:R-:W-:Y:S02]  /*19120*/  @!P0 IADD3 R3, R3, R124, RZ ;  /* 0x0000007c03038210 */ /* 0x000fe40007ffe0ff */
[-C--:B------:R-:W-:Y:S02]  /*19130*/  @!P0 IADD3 R196, P2, R198, R201.reuse, RZ ;  /* 0x000000c9c6c48210 */ /* 0x080fe40007f5e0ff */
[-C--:B-1----:R-:W-:Y:S04]  /*19140*/  HMMA.16816.F32 R52, R176, R172.reuse, R52 ;  /* 0x000000acb034723c */ /* 0x082fe80000001834 */
[----:B------:R-:W-:Y:S02]  /*19150*/  @!P0 LEA.HI.X R199, R2, c[0x0][0x1fc], R3, 0x1, P1 ;  /* 0x00007f0002c78a11 */ /* 0x000fe400008f0c03 */
[-C--:B------:R-:W-:Y:S02]  /*19160*/  @!P0 IADD3 R128, P1, R196, R201.reuse, RZ ;  /* 0x000000c9c4808210 */ /* 0x080fe40007f3e0ff */
[C---:B------:R-:W-:Y:S01]  /*19170*/  HMMA.16816.F32 R56, R184.reuse, R172, R56 ;  /* 0x000000acb838723c */ /* 0x040fe20000001838 */
[----:B------:R-:W-:Y:S01]  /*19180*/  @!PT LDS RZ, [RZ] ;  /* 0x00000000fffff984 */ /* 0x000fe20000000800 */
[----:B------:R-:W-:Y:S01]  /*19190*/  @!PT LDS RZ, [RZ] ;  /* 0x00000000fffff984 */ /* 0x000fe20000000800 */
[----:B------:R-:W-:Y:S01]  /*191a0*/  @!PT LDS RZ, [RZ] ;  /* 0x00000000fffff984 */ /* 0x000fe20000000800 */
[----:B------:R1:W-:Y:S03]  /*191b0*/  @!P0 LDGSTS.E.BYPASS.LTC128B.128 [R231+0x100], [R198.64], !P5 ;  /* 0x00100000c6e78fae */ /* 0x0003e6000e901d48 */
[-C--:B------:R-:W-:Y:S02]  /*191c0*/  @!P0 IADD3.X R197, R199, R126.reuse, RZ, P2, !PT ;  /* 0x0000007ec7c58210 */ /* 0x080fe400017fe4ff */
[-C--:B------:R-:W-:Y:S02]  /*191d0*/  @!P0 IADD3 R124, P3, R128, R201.reuse, RZ ;  /* 0x000000c9807c8210 */ /* 0x080fe40007f7e0ff */
[-C--:B------:R-:W-:Y:S01]  /*191e0*/  HMMA.16816.F32 R60, R184, R174.reuse, R60 ;  /* 0x000000aeb83c723c */ /* 0x080fe2000000183c */
[----:B------:R1:W-:Y:S03]  /*191f0*/  @!P0 LDGSTS.E.BYPASS.LTC128B.128 [R231+0x900], [R196.64], !P5 ;  /* 0x00900000c4e78fae */ /* 0x0003e6000e901d48 */
[-C--:B------:R-:W-:Y:S02]  /*19200*/  @!P0 IADD3.X R129, R197, R126.reuse, RZ, P1, !PT ;  /* 0x0000007ec5818210 */ /* 0x080fe40000ffe4ff */
[-C--:B------:R-:W-:Y:S02]  /*19210*/  @!P0 IADD3 R2, P2, R124, R201.reuse, RZ ;  /* 0x000000c97c028210 */ /* 0x080fe40007f5e0ff */
[C---:B------:R-:W-:Y:S01]  /*19220*/  HMMA.16816.F32 R64, R176.reuse, R174, R64 ;  /* 0x000000aeb040723c */ /* 0x040fe20000001840 */
[----:B------:R3:W-:Y:S03]  /*19230*/  @!P0 LDGSTS.E.BYPASS.LTC128B.128 [R231+0x1100], [R128.64], !P5 ;  /* 0x0110000080e78fae */ /* 0x0007e6000e901d48 */
[-C--:B------:R-:W-:Y:S02]  /*19240*/  @!P0 IADD3.X R125, R129, R126.reuse, RZ, P3, !PT ;  /* 0x0000007e817d8210 */ /* 0x080fe40001ffe4ff */
[----:B------:R-:W-:Y:S02]  /*19250*/  @!P0 IADD3 R192, P1, R2, R201, RZ ;  /* 0x000000c902c08210 */ /* 0x000fe40007f3e0ff */
[-C--:B--2---:R-:W-:Y:S01]  /*19260*/  HMMA.16816.F32 R68, R176, R180.reuse, R68 ;  /* 0x000000b4b044723c */ /* 0x084fe20000001844 */
[----:B------:R2:W-:Y:S03]  /*19270*/  @!P0 LDGSTS.E.BYPASS.LTC128B.128 [R231+0x1900], [R124.64], !P5 ;  /* 0x019000007ce78fae */ /* 0x0005e6000e901d48 */
[-C--:B------:R-:W-:Y:S04]  /*19280*/  @!P0 IADD3.X R3, R125, R126.reuse, RZ, P2, !PT ;  /* 0x0000007e7d038210 */ /* 0x080fe800017fe4ff */
[C---:B------:R-:W-:Y:S01]  /*19290*/  HMMA.16816.F32 R72, R184.reuse, R180, R72 ;  /* 0x000000b4b848723c */ /* 0x040fe20000001848 */
[----:B------:R4:W-:Y:S03]  /*192a0*/  @!P0 LDGSTS.E.BYPASS.LTC128B.128 [R231+0x2100], [R2.64], !P5 ;  /* 0x0210000002e78fae */ /* 0x0009e6000e901d48 */
[----:B------:R-:W-:Y:S04]  /*192b0*/  @!P0 IADD3.X R193, R3, R126, RZ, P1, !PT ;  /* 0x0000007e03c18210 */ /* 0x000fe80000ffe4ff */
[-C--:B------:R-:W-:Y:S01]  /*192c0*/  HMMA.16816.F32 R76, R184, R182.reuse, R76 ;  /* 0x000000b6b84c723c */ /* 0x080fe2000000184c */
[----:B------:R2:W-:Y:S02]  /*192d0*/  @!P0 LDGSTS.E.BYPASS.LTC128B.128 [R231+0x2900], [R192.64], !P5 ;  /* 0x02900000c0e78fae */ /* 0x0005e4000e901d48 */
[C---:B------:R-:W-:Y:S02]  /*192e0*/  ISETP.GT.AND P0, PT, R232.reuse, R230, PT ;  /* 0x000000e6e800720c */ /* 0x040fe40003f04270 */
[----:B------:R-:W-:Y:S03]  /*192f0*/  IADD3 R230, R232, -0x1, RZ ;  /* 0xffffffffe8e67810 */ /* 0x000fe60007ffe0ff */
[C---:B------:R-:W-:Y:S01]  /*19300*/  HMMA.16816.F32 R80, R176.reuse, R182, R80 ;  /* 0x000000b6b050723c */ /* 0x040fe20000001850 */
[----:B-1----:R-:W-:Y:S07]  /*19310*/  LDSM.16.M88.4 R196, [R218+0x3100] ;  /* 0x00310000dac4783b */ /* 0x002fee0000000200 */
[-C--:B------:R-:W-:Y:S01]  /*19320*/  HMMA.16816.F32 R84, R176, R188.reuse, R84 ;  /* 0x000000bcb054723c */ /* 0x080fe20000001854 */
[----:B------:R-:W-:Y:S07]  /*19330*/  LDSM.16.M88.4 R200, [R220+0x8100] ;  /* 0x00810000dcc8783b */ /* 0x000fee0000000200 */
[C---:B------:R-:W-:Y:S01]  /*19340*/  HMMA.16816.F32 R88, R184.reuse, R188, R88 ;  /* 0x000000bcb858723c */ /* 0x040fe20000001858 */
[----:B------:R-:W0:Y:S07]  /*19350*/  LDGDEPBAR ;  /* 0x00000000000079af */ /* 0x000e2e0000000000 */
[-C--:B------:R-:W-:Y:S01]  /*19360*/  HMMA.16816.F32 R92, R184, R190.reuse, R92 ;  /* 0x000000beb85c723c */ /* 0x080fe2000000185c */
[----:B--2---:R-:W1:Y:S07]  /*19370*/  LDSM.16.M88.4 R192, [R220+0x6100] ;  /* 0x00610000dcc0783b */ /* 0x004e6e0000000200 */
[----:B------:R-:W-:Y:S01]  /*19380*/  HMMA.16816.F32 R96, R176, R190, R96 ;  /* 0x000000beb060723c */ /* 0x000fe20000001860 */
[----:B------:R-:W2:Y:S08]  /*19390*/  LDSM.16.M88.4 R204, [R218+0x3900] ;  /* 0x00390000dacc783b */ /* 0x000eb00000000200 */
[----:B------:R-:W2:Y:S08]  /*193a0*/  LDSM.16.M88.4 R208, [R218+0x4100] ;  /* 0x00410000dad0783b */ /* 0x000eb00000000200 */
[----:B------:R-:W2:Y:S08]  /*193b0*/  LDSM.16.M88.4 R172, [R218+0x4900] ;  /* 0x00490000daac783b */ /* 0x000eb00000000200 */
[----:B------:R-:W2:Y:S01]  /*193c0*/  LDSM.16.M88.4 R176, [R218+0x5100] ;  /* 0x00510000dab0783b */ /* 0x000ea20000000200 */
[-C--:B-1----:R-:W-:Y:S07]  /*193d0*/  HMMA.16816.F32 R4, R192, R196.reuse, R4 ;  /* 0x000000c4c004723c */ /* 0x082fee0000001804 */
[----:B------:R-:W1:Y:S01]  /*193e0*/  LDSM.16.M88.4 R180, [R218+0x5900] ;  /* 0x00590000dab4783b */ /* 0x000e620000000200 */
[C---:B------:R-:W-:Y:S07]  /*193f0*/  HMMA.16816.F32 R8, R200.reuse, R196, R8 ;  /* 0x000000c4c808723c */ /* 0x040fee0000001808 */
[----:B------:R-:W-:Y:S01]  /*19400*/  LDSM.16.M88.4 R184, [R221+0x6100] ;  /* 0x00610000ddb8783b */ /* 0x000fe20000000200 */
[-C--:B------:R-:W-:Y:S07]  /*19410*/  HMMA.16816.F32 R12, R200, R198.reuse, R12 ;  /* 0x000000c6c80c723c */ /* 0x080fee000000180c */
[----:B------:R-:W1:Y:S01]  /*19420*/  LDSM.16.M88.4 R188, [R217] ;  /* 0x00000000d9bc783b */ /* 0x000e620000000200 */
[C---:B------:R-:W-:Y:S07]  /*19430*/  HMMA.16816.F32 R16, R192.reuse, R198, R16 ;  /* 0x000000c6c010723c */ /* 0x040fee0000001810 */
[----:B------:R-:W-:Y:S01]  /*19440*/  LDSM.16.M88.4 R196, [R217+0x800] ;  /* 0x00080000d9c4783b */ /* 0x000fe20000000200 */
[-C--:B--2---:R-:W-:Y:S08]  /*19450*/  HMMA.16816.F32 R20, R192, R204.reuse, R20 ;  /* 0x000000ccc014723c */ /* 0x084ff00000001814 */
        /* <DEDUP_REMOVED lines=22> */
[----:B------:R-:W-:Y:S01]  /*195c0*/  HMMA.16816.F32 R96, R192, R182, R96 ;  /* 0x000000b6c060723c */ /* 0x000fe20000001860 */
[----:B------:R-:W1:Y:S01]  /*195d0*/  LDSM.16.M88.4 R180, [R217+0x2800] ;  /* 0x00280000d9b4783b */ /* 0x000e620000000200 */
[----:B------:R-:W-:Y:S06]  /*195e0*/  DEPBAR.LE SB0, 0x0 ;  /* 0x000080000000791a */ /* 0x000fec0000000000 */
[-C--:B------:R-:W-:Y:S01]  /*195f0*/  HMMA.16816.F32 R4, R184, R188.reuse, R4 ;  /* 0x000000bcb804723c */ /* 0x080fe20000001804 */
[----:B------:R-:W-:Y:S07]  /*19600*/  BAR.SYNC.DEFER_BLOCKING 0x0 ;  /* 0x0000000000007b1d */ /* 0x000fee0000010000 */
[C---:B--2---:R-:W-:Y:S08]  /*19610*/  HMMA.16816.F32 R8, R172.reuse, R188, R8 ;  /* 0x000000bcac08723c */ /* 0x044ff00000001808 */
[-C--:B------:R-:W-:Y:S08]  /*19620*/  HMMA.16816.F32 R12, R172, R190.reuse, R12 ;  /* 0x000000beac0c723c */ /* 0x080ff0000000180c */
[C---:B------:R-:W-:Y:S04]  /*19630*/  HMMA.16816.F32 R16, R184.reuse, R190, R16 ;  /* 0x000000beb810723c */ /* 0x040fe80000001810 */
[----:B----4-:R-:W-:Y:S02]  /*19640*/  FMNMX.FTZ R2, R4, R0, !PT ;  /* 0x0000000004027209 */ /* 0x010fe40007810000 */
        /* <DEDUP_REMOVED lines=80> */
[----:B---3--:R-:W1:Y:S01]  /*19b50*/  SHFL.BFLY PT, R129, R126, 0x2, 0x1f ;  /* 0x0c401f007e817f89 */ /* 0x008e6200000e0000 */
        /* <DEDUP_REMOVED lines=30> */
[----:B------:R-:W-:Y:S02]  /*19d40*/  FMNMX.FTZ R124, R47, R124, !PT ;  /* 0x0000007c2f7c7209 */ /* 0x000fe40007810000 */
[----:B--2---:R-:W-:Y:S02]  /*19d50*/  FMNMX.FTZ R3, R3, R125, !PT ;  /* 0x0000007d03037209 */ /* 0x004fe40007810000 */
[----:B------:R-:W-:Y:S03]  /*19d60*/  FMNMX.FTZ R124, R58, R124, !PT ;  /* 0x0000007c3a7c7209 */ /* 0x000fe60007810000 */
[----:B------:R-:W1:Y:S01]  /*19d70*/  SHFL.BFLY PT, R172, R3, 0x1, 0x1f ;  /* 0x0c201f0003ac7f89 */ /* 0x000e6200000e0000 */
[----:B------:R-:W-:Y:S02]  /*19d80*/  FMNMX.FTZ R124, R59, R124, !PT ;  /* 0x0000007c3b7c7209 */ /* 0x000fe40007810000 */
[----:B---3--:R-:W-:Y:S01]  /*19d90*/  FMNMX.FTZ R125, R2, R128, !PT ;  /* 0x00000080027d7209 */ /* 0x008fe20007810000 */
[----:B------:R-:W-:Y:S01]  /*19da0*/  FMUL.FTZ R2, R0, c[0x0][0x2d0] ;  /* 0x0000b40000027a20 */ /* 0x000fe20000410000 */
[----:B------:R-:W-:Y:S03]  /*19db0*/  FMNMX.FTZ R124, R62, R124, !PT ;  /* 0x0000007c3e7c7209 */ /* 0x000fe60007810000 */
[----:B------:R2:W3:Y:S01]  /*19dc0*/  MUFU.EX2 R129, R2 ;  /* 0x0000000200817308 */ /* 0x0004e20000000800 */
[----:B------:R-:W-:Y:S01]  /*19dd0*/  FMNMX.FTZ R124, R63, R124, !PT ;  /* 0x0000007c3f7c7209 */ /* 0x000fe20007810000 */
[----:B------:R-:W-:Y:S03]  /*19de0*/  FMUL.FTZ R176, R125, c[0x0][0x2d0] ;  /* 0x0000b4007db07a20 */ /* 0x000fe60000410000 */
[----:B------:R-:W-:Y:S01]  /*19df0*/  FMNMX.FTZ R124, R74, R124, !PT ;  /* 0x0000007c4a7c7209 */ /* 0x000fe20007810000 */
[--C-:B------:R-:W-:Y:S02]  /*19e00*/  FFMA.FTZ R6, R6, c[0x0][0x2d0], -R176.reuse ;  /* 0x0000b40006067a23 */ /* 0x100fe400000108b0 */
[--C-:B------:R-:W-:Y:S01]  /*19e10*/  FFMA.FTZ R22, R22, c[0x0][0x2d0], -R176.reuse ;  /* 0x0000b40016167a23 */ /* 0x100fe200000108b0 */
[----:B------:R-:W-:Y:S01]  /*19e20*/  FMNMX.FTZ R124, R75, R124, !PT ;  /* 0x0000007c4b7c7209 */ /* 0x000fe20007810000 */
[----:B------:R4:W-:Y:S01]  /*19e30*/  MUFU.EX2 R242, R6 ;  /* 0x0000000600f27308 */ /* 0x0009e20000000800 */
[--C-:B------:R-:W-:Y:S02]  /*19e40*/  FFMA.FTZ R7, R7, c[0x0][0x2d0], -R176.reuse ;  /* 0x0000b40007077a23 */ /* 0x100fe400000108b0 */
        /* <DEDUP_REMOVED lines=8> */
[----:B--2---:R-:W-:Y:S01]  /*19ed0*/  FADD.FTZ R2, -R125, R127 ;  /* 0x0000007f7d027221 */ /* 0x004fe20000010100 */
[----:B------:R-:W-:Y:S01]  /*19ee0*/  FMNMX.FTZ R0, R91, R124, !PT ;  /* 0x0000007c5b007209 */ /* 0x000fe20007810000 */
[--C-:B------:R-:W-:Y:S01]  /*19ef0*/  FFMA.FTZ R19, R19, c[0x0][0x2d0], -R176.reuse ;  /* 0x0000b40013137a23 */ /* 0x100fe200000108b0 */
[----:B-1----:R-:W-:Y:S01]  /*19f00*/  FMNMX.FTZ R124, R3, R172, !PT ;  /* 0x000000ac037c7209 */ /* 0x002fe20007810000 */
[----:B------:R-:W-:Y:S01]  /*19f10*/  FMUL.FTZ R2, R2, c[0x0][0x2d0] ;  /* 0x0000b40002027a20 */ /* 0x000fe20000410000 */
[----:B------:R-:W-:Y:S01]  /*19f20*/  FMNMX.FTZ R0, R94, R0, !PT ;  /* 0x000000005e007209 */ /* 0x000fe20007810000 */
[----:B------:R-:W-:Y:S01]  /*19f30*/  MUFU.EX2 R236, R23 ;  /* 0x0000001700ec7308 */ /* 0x000fe20000000800 */
[--C-:B------:R-:W-:Y:S02]  /*19f40*/  FFMA.FTZ R34, R34, c[0x0][0x2d0], -R176.reuse ;  /* 0x0000b40022227a23 */ /* 0x100fe400000108b0 */
[----:B------:R-:W-:Y:S01]  /*19f50*/  FFMA.FTZ R35, R35, c[0x0][0x2d0], -R176 ;  /* 0x0000b40023237a23 */ /* 0x000fe200000108b0 */
[----:B------:R-:W-:Y:S01]  /*19f60*/  FMNMX.FTZ R0, R95, R0, !PT ;  /* 0x000000005f007209 */ /* 0x000fe20007810000 */
[C---:B---3--:R-:W-:Y:S01]  /*19f70*/  FMUL.FTZ R100, R129.reuse, R100 ;  /* 0x0000006481647220 */ /* 0x048fe20000410000 */
[----:B----4-:R-:W-:Y:S01]  /*19f80*/  @P0 SHF.R.S32.HI R6, RZ, 0x1f, R230 ;  /* 0x0000001fff060819 */ /* 0x010fe200000114e6 */
[C---:B------:R-:W-:Y:S02]  /*19f90*/  FMUL.FTZ R101, R129.reuse, R101 ;  /* 0x0000006581657220 */ /* 0x040fe40000410000 */
[C---:B------:R-:W-:Y:S01]  /*19fa0*/  FMUL.FTZ R112, R129.reuse, R112 ;  /* 0x0000007081707220 */ /* 0x040fe20000410000 */
[----:B------:R1:W2:Y:S01]  /*19fb0*/  MUFU.EX2 R128, R2 ;  /* 0x0000000200807308 */ /* 0x0002a20000000800 */
[----:B------:R-:W3:Y:S01]  /*19fc0*/  SHFL.BFLY PT, R3, R0, 0x2, 0x1f ;  /* 0x0c401f0000037f89 */ /* 0x000ee200000e0000 */
[----:B------:R-:W-:Y:S01]  /*19fd0*/  @P0 IMAD R6, R6, c[0x0][0x1e0], RZ ;  /* 0x0000780006060a24 */ /* 0x000fe200078e02ff */
[----:B------:R-:W-:Y:S01]  /*19fe0*/  @P0 MOV R7, R237 ;  /* 0x000000ed00070202 */ /* 0x000fe20000000f00 */
[C---:B------:R-:W-:Y:S02]  /*19ff0*/  FMUL.FTZ R113, R129.reuse, R113 ;  /* 0x0000007181717220 */ /* 0x040fe40000410000 */
[----:B------:R-:W-:Y:S02]  /*1a000*/  @P0 IMAD R6, R230, c[0x0][0x1e4], R6 ;  /* 0x00007900e6060a24 */ /* 0x000fe400078e0206 */
[C---:B------:R-:W-:Y:S02]  /*1a010*/  FMUL.FTZ R120, R129.reuse, R120 ;  /* 0x0000007881787220 */ /* 0x040fe40000410000 */
[----:B------:R-:W-:Y:S01]  /*1a020*/  MUFU.EX2 R237, R22 ;  /* 0x0000001600ed7308 */ /* 0x000fe20000000800 */
[----:B------:R-:W-:Y:S02]  /*1a030*/  FMUL.FTZ R121, R129, R121 ;  /* 0x0000007981797220 */ /* 0x000fe40000410000 */
[--C-:B------:R-:W-:Y:S02]  /*1a040*/  FFMA.FTZ R54, R54, c[0x0][0x2d0], -R176.reuse ;  /* 0x0000b40036367a23 */ /* 0x100fe400000108b0 */
[--C-:B------:R-:W-:Y:S02]  /*1a050*/  FFMA.FTZ R55, R55, c[0x0][0x2d0], -R176.reuse ;  /* 0x0000b40037377a23 */ /* 0x100fe400000108b0 */
[--C-:B------:R-:W-:Y:S02]  /*1a060*/  FFMA.FTZ R38, R38, c[0x0][0x2d0], -R176.reuse ;  /* 0x0000b40026267a23 */ /* 0x100fe400000108b0 */
[--C-:B------:R-:W-:Y:S01]  /*1a070*/  FFMA.FTZ R39, R39, c[0x0][0x2d0], -R176.reuse ;  /* 0x0000b40027277a23 */ /* 0x100fe200000108b0 */
[----:B------:R2:W-:Y:S01]  /*1a080*/  MUFU.EX2 R250, R18 ;  /* 0x0000001200fa7308 */ /* 0x0005e20000000800 */
[--C-:B------:R-:W-:Y:S02]  /*1a090*/  FFMA.FTZ R50, R50, c[0x0][0x2d0], -R176.reuse ;  /* 0x0000b40032327a23 */ /* 0x100fe400000108b0 */
[----:B------:R-:W-:Y:S02]  /*1a0a0*/  FFMA.FTZ R51, R51, c[0x0][0x2d0], -R176 ;  /* 0x0000b40033337a23 */ /* 0x000fe400000108b0 */
[----:B-1----:R-:W-:Y:S01]  /*1a0b0*/  FADD.FTZ R2, -R124, R130 ;  /* 0x000000827c027221 */ /* 0x002fe20000010100 */
[----:B---3--:R-:W-:Y:S01]  /*1a0c0*/  FMNMX.FTZ R0, R0, R3, !PT ;  /* 0x0000000300007209 */ /* 0x008fe20007810000 */
[----:B------:R-:W-:Y:S02]  /*1a0d0*/  FMUL.FTZ R130, R126, c[0x0][0x2d0] ;  /* 0x0000b4007e827a20 */ /* 0x000fe40000410000 */
[----:B------:R-:W-:Y:S01]  /*1a0e0*/  FMUL.FTZ R2, R2, c[0x0][0x2d0] ;  /* 0x0000b40002027a20 */ /* 0x000fe20000410000 */
[----:B------:R1:W-:Y:S01]  /*1a0f0*/  MUFU.EX2 R252, R19 ;  /* 0x0000001300fc7308 */ /* 0x0003e20000000800 */
[--C-:B------:R-:W-:Y:S02]  /*1a100*/  FFMA.FTZ R20, R20, c[0x0][0x2d0], -R130.reuse ;  /* 0x0000b40014147a23 */ /* 0x100fe40000010882 */
[--C-:B------:R-:W-:Y:S02]  /*1a110*/  FFMA.FTZ R21, R21, c[0x0][0x2d0], -R130.reuse ;  /* 0x0000b40015157a23 */ /* 0x100fe40000010882 */
[--C-:B------:R-:W-:Y:S02]  /*1a120*/  FFMA.FTZ R64, R64, c[0x0][0x2d0], -R130.reuse ;  /* 0x0000b40040407a23 */ /* 0x100fe40000010882 */
[--C-:B------:R-:W-:Y:S02]  /*1a130*/  FFMA.FTZ R65, R65, c[0x0][0x2d0], -R130.reuse ;  /* 0x0000b40041417a23 */ /* 0x100fe40000010882 */
[--C-:B------:R-:W-:Y:S01]  /*1a140*/  FFMA.FTZ R16, R16, c[0x0][0x2d0], -R130.reuse ;  /* 0x0000b40010107a23 */ /* 0x100fe20000010882 */
[----:B------:R3:W4:Y:S01]  /*1a150*/  MUFU.EX2 R127, R2 ;  /* 0x00000002007f7308 */ /* 0x0007220000000800 */
[--C-:B------:R-:W-:Y:S02]  /*1a160*/  FFMA.FTZ R4, R4, c[0x0][0x2d0], -R130.reuse ;  /* 0x0000b40004047a23 */ /* 0x100fe40000010882 */
[--C-:B------:R-:W-:Y:S02]  /*1a170*/  FFMA.FTZ R5, R5, c[0x0][0x2d0], -R130.reuse ;  /* 0x0000b40005057a23 */ /* 0x100fe40000010882 */
[----:B--2---:R-:W-:Y:S02]  /*1a180*/  FMUL.FTZ R18, R128, R146 ;  /* 0x0000009280127220 */ /* 0x004fe40000410000 */
[--C-:B------:R-:W-:Y:S02]  /*1a190*/  FFMA.FTZ R17, R17, c[0x0][0x2d0], -R130.reuse ;  /* 0x0000b40011117a23 */ /* 0x100fe40000010882 */
[--C-:B------:R-:W-:Y:S01]  /*1a1a0*/  FFMA.FTZ R32, R32, c[0x0][0x2d0], -R130.reuse ;  /* 0x0000b40020207a23 */ /* 0x100fe20000010882 */
[----:B------:R-:W-:Y:S01]  /*1a1b0*/  MUFU.EX2 R247, R4 ;  /* 0x0000000400f77308 */ /* 0x000fe20000000800 */
[--C-:B------:R-:W-:Y:S02]  /*1a1c0*/  FFMA.FTZ R33, R33, c[0x0][0x2d0], -R130.reuse ;  /* 0x0000b40021217a23 */ /* 0x100fe40000010882 */
[C---:B------:R-:W-:Y:S02]  /*1a1d0*/  FMUL.FTZ R102, R128.reuse, R102 ;  /* 0x0000006680667220 */ /* 0x040fe40000410000 */
[C---:B-1----:R-:W-:Y:S02]  /*1a1e0*/  FMUL.FTZ R19, R128.reuse, R147 ;  /* 0x0000009380137220 */ /* 0x042fe40000410000 */
[C---:B------:R-:W-:Y:S02]  /*1a1f0*/  FMUL.FTZ R103, R128.reuse, R103 ;  /* 0x0000006780677220 */ /* 0x040fe40000410000 */
[C---:B------:R-:W-:Y:S01]  /*1a200*/  FMUL.FTZ R114, R128.reuse, R114 ;  /* 0x0000007280727220 */ /* 0x040fe20000410000 */
[----:B------:R-:W-:Y:S01]  /*1a210*/  MUFU.EX2 R244, R20 ;  /* 0x0000001400f47308 */ /* 0x000fe20000000800 */
[C---:B------:R-:W-:Y:S02]  /*1a220*/  FMUL.FTZ R115, R128.reuse, R115 ;  /* 0x0000007380737220 */ /* 0x040fe40000410000 */
[C---:B------:R-:W-:Y:S01]  /*1a230*/  FMUL.FTZ R122, R128.reuse, R122 ;  /* 0x0000007a807a7220 */ /* 0x040fe20000410000 */
[----:B---3--:R-:W1:Y:S01]  /*1a240*/  SHFL.BFLY PT, R2, R0, 0x1, 0x1f ;  /* 0x0c201f0000027f89 */ /* 0x008e6200000e0000 */
[C---:B----4-:R-:W-:Y:S02]  /*1a250*/  FMUL.FTZ R104, R127.reuse, R104 ;  /* 0x000000687f687220 */ /* 0x050fe40000410000 */
[C---:B------:R-:W-:Y:S02]  /*1a260*/  FMUL.FTZ R105, R127.reuse, R105 ;  /* 0x000000697f697220 */ /* 0x040fe40000410000 */
[C---:B------:R-:W-:Y:S01]  /*1a270*/  FMUL.FTZ R108, R127.reuse, R108 ;  /* 0x0000006c7f6c7220 */ /* 0x040fe20000410000 */
[----:B------:R-:W-:Y:S01]  /*1a280*/  MUFU.EX2 R249, R5 ;  /* 0x0000000500f97308 */ /* 0x000fe20000000800 */
[C---:B------:R-:W-:Y:S02]  /*1a290*/  FMUL.FTZ R109, R127.reuse, R109 ;  /* 0x0000006d7f6d7220 */ /* 0x040fe40000410000 */
[C---:B------:R-:W-:Y:S02]  /*1a2a0*/  FMUL.FTZ R116, R127.reuse, R116 ;  /* 0x000000747f747220 */ /* 0x040fe40000410000 */
[----:B------:R-:W-:Y:S02]  /*1a2b0*/  FMUL.FTZ R117, R127, R117 ;  /* 0x000000757f757220 */ /* 0x000fe40000410000 */
[----:B------:R-:W-:Y:S02]  /*1a2c0*/  FMUL.FTZ R123, R128, R123 ;  /* 0x0000007b807b7220 */ /* 0x000fe40000410000 */
[--C-:B------:R-:W-:Y:S01]  /*1a2d0*/  FFMA.FTZ R52, R52, c[0x0][0x2d0], -R130.reuse ;  /* 0x0000b40034347a23 */ /* 0x100fe20000010882 */
[----:B------:R-:W-:Y:S01]  /*1a2e0*/  MUFU.EX2 R243, R21 ;  /* 0x0000001500f37308 */ /* 0x000fe20000000800 */
[--C-:B------:R-:W-:Y:S02]  /*1a2f0*/  FFMA.FTZ R53, R53, c[0x0][0x2d0], -R130.reuse ;  /* 0x0000b40035357a23 */ /* 0x100fe40000010882 */
[--C-:B------:R-:W-:Y:S02]  /*1a300*/  FFMA.FTZ R36, R36, c[0x0][0x2d0], -R130.reuse ;  /* 0x0000b40024247a23 */ /* 0x100fe40000010882 */
[--C-:B------:R-:W-:Y:S02]  /*1a310*/  FFMA.FTZ R37, R37, c[0x0][0x2d0], -R130.reuse ;  /* 0x0000b40025257a23 */ /* 0x100fe40000010882 */
[--C-:B------:R-:W-:Y:S01]  /*1a320*/  FFMA.FTZ R48, R48, c[0x0][0x2d0], -R130.reuse ;  /* 0x0000b40030307a23 */ /* 0x100fe20000010882 */
[----:B-1----:R-:W-:Y:S01]  /*1a330*/  FMNMX.FTZ R3, R0, R2, !PT ;  /* 0x0000000200037209 */ /* 0x002fe20007810000 */
[--C-:B------:R-:W-:Y:S01]  /*1a340*/  FFMA.FTZ R49, R49, c[0x0][0x2d0], -R130.reuse ;  /* 0x0000b40031317a23 */ /* 0x100fe20000010882 */
[----:B------:R1:W-:Y:S01]  /*1a350*/  MUFU.EX2 R251, R16 ;  /* 0x0000001000fb7308 */ /* 0x0003e20000000800 */
[----:B------:R-:W-:Y:S02]  /*1a360*/  FFMA.FTZ R97, R97, c[0x0][0x2d0], -R130 ;  /* 0x0000b40061617a23 */ /* 0x000fe40000010882 */
[C---:B------:R-:W-:Y:S02]  /*1a370*/  FADD.FTZ R0, -R3.reuse, R131 ;  /* 0x0000008303007221 */ /* 0x040fe40000010100 */
[----:B------:R-:W-:Y:S02]  /*1a380*/  FMUL.FTZ R131, R124, c[0x0][0x2d0] ;  /* 0x0000b4007c837a20 */ /* 0x000fe40000410000 */
[----:B------:R-:W-:Y:S02]  /*1a390*/  FMUL.FTZ R2, R3, c[0x0][0x2d0] ;  /* 0x0000b40003027a20 */ /* 0x000fe40000410000 */
        /* <DEDUP_REMOVED lines=16> */
[----:B--2---:R-:W-:Y:S02]  /*1a4a0*/  FMUL.FTZ R17, R129, R145 ;  /* 0x0000009181117220 */ /* 0x004fe40000410000 */
[--C-:B------:R-:W-:Y:S02]  /*1a4b0*/  FFMA.FTZ R57, R57, c[0x0][0x2d0], -R131.reuse ;  /* 0x0000b40039397a23 */ /* 0x100fe40000010883 */
[--C-:B------:R-:W-:Y:S01]  /*1a4c0*/  FFMA.FTZ R58, R58, c[0x0][0x2d0], -R2.reuse ;  /* 0x0000b4003a3a7a23 */ /* 0x100fe20000010802 */
[----:B------:R2:W-:Y:S01]  /*1a4d0*/  MUFU.EX2 R246, R12 ;  /* 0x0000000c00f67308 */ /* 0x0005e20000000800 */
[--C-:B------:R-:W-:Y:S02]  /*1a4e0*/  FFMA.FTZ R59, R59, c[0x0][0x2d0], -R2.reuse ;  /* 0x0000b4003b3b7a23 */ /* 0x100fe40000010802 */
[--C-:B------:R-:W-:Y:S01]  /*1a4f0*/  FFMA.FTZ R60, R60, c[0x0][0x2d0], -R131.reuse ;  /* 0x0000b4003c3c7a23 */ /* 0x100fe20000010883 */
[----:B---3--:R-:W-:Y:S01]  /*1a500*/  @P0 SHF.L.U32 R13, R233, 0x5, RZ ;  /* 0x00000005e90d0819 */ /* 0x008fe200000006ff */
[--C-:B------:R-:W-:Y:S02]  /*1a510*/  FFMA.FTZ R61, R61, c[0x0][0x2d0], -R131.reuse ;  /* 0x0000b4003d3d7a23 */ /* 0x100fe40000010883 */
[--C-:B------:R-:W-:Y:S02]  /*1a520*/  FFMA.FTZ R62, R62, c[0x0][0x2d0], -R2.reuse ;  /* 0x0000b4003e3e7a23 */ /* 0x100fe40000010802 */
[--C-:B------:R-:W-:Y:S01]  /*1a530*/  FFMA.FTZ R63, R63, c[0x0][0x2d0], -R2.reuse ;  /* 0x0000b4003f3f7a23 */ /* 0x100fe20000010802 */
[----:B------:R3:W-:Y:S01]  /*1a540*/  MUFU.EX2 R240, R33 ;  /* 0x0000002100f07308 */ /* 0x0007e20000000800 */
[--C-:B------:R-:W-:Y:S02]  /*1a550*/  FFMA.FTZ R11, R11, c[0x0][0x2d0], -R2.reuse ;  /* 0x0000b4000b0b7a23 */ /* 0x100fe40000010802 */
[--C-:B------:R-:W-:Y:S02]  /*1a560*/  FFMA.FTZ R14, R14, c[0x0][0x2d0], -R2.reuse ;  /* 0x0000b4000e0e7a23 */ /* 0x100fe40000010802 */
[----:B-1----:R-:W-:Y:S02]  /*1a570*/  FMUL.FTZ R32, R129, R160 ;  /* 0x000000a081207220 */ /* 0x002fe40000410000 */
[----:B------:R-:W-:Y:S03]  /*1a580*/  @P0 IMAD.WIDE.U32 R4, R230, c[0x0][0x1e0], RZ ;  /* 0x00007800e6040a25 */ /* 0x000fe600078e00ff */
[----:B------:R1:W-:Y:S01]  /*1a590*/  MUFU.EX2 R181, R10 ;  /* 0x0000000a00b57308 */ /* 0x0003e20000000800 */
[--C-:B------:R-:W-:Y:S01]  /*1a5a0*/  FFMA.FTZ R15, R15, c[0x0][0x2d0], -R2.reuse ;  /* 0x0000b4000f0f7a23 */ /* 0x100fe20000010802 */
[----:B------:R-:W-:Y:S01]  /*1a5b0*/  @P0 IADD3 R5, R5, R6, RZ ;  /* 0x0000000605050210 */ /* 0x000fe20007ffe0ff */
[--C-:B------:R-:W-:Y:S01]  /*1a5c0*/  FFMA.FTZ R8, R8, c[0x0][0x2d0], -R131.reuse ;  /* 0x0000b40008087a23 */ /* 0x100fe20000010883 */
[----:B------:R-:W-:Y:S01]  /*1a5d0*/  @P0 MOV R6, R234 ;  /* 0x000000ea00060202 */ /* 0x000fe20000000f00 */
[--C-:B------:R-:W-:Y:S01]  /*1a5e0*/  FFMA.FTZ R25, R25, c[0x0][0x2d0], -R131.reuse ;  /* 0x0000b40019197a23 */ /* 0x100fe20000010883 */
[----:B------:R-:W-:Y:S01]  /*1a5f0*/  MOV R234, 0x5 ;  /* 0x0000000500ea7802 */ /* 0x000fe20000000f00 */
[----:B------:R-:W-:Y:S02]  /*1a600*/  FFMA.FTZ R9, R9, c[0x0][0x2d0], -R131 ;  /* 0x0000b40009097a23 */ /* 0x000fe40000010883 */
[----:B------:R-:W-:Y:S01]  /*1a610*/  FFMA.FTZ R26, R26, c[0x0][0x2d0], -R2 ;  /* 0x0000b4001a1a7a23 */ /* 0x000fe20000010802 */
[----:B------:R-:W-:Y:S01]  /*1a620*/  MUFU.EX2 R183, R14 ;  /* 0x0000000e00b77308 */ /* 0x000fe20000000800 */
[----:B------:R-:W-:Y:S01]  /*1a630*/  @P0 IMAD.WIDE.U32 R6, R4, 0x60, R6 ;  /* 0x0000006004060825 */ /* 0x000fe200078e0006 */
[----:B--2---:R-:W-:Y:S03]  /*1a640*/  @P0 SHF.L.U64.HI R12, R233, R234, c[0x0][0x1e4] ;  /* 0x00007900e90c0619 */ /* 0x004fe600000102ea */
[----:B---3--:R-:W-:Y:S01]  /*1a650*/  FMUL.FTZ R33, R129, R161 ;  /* 0x000000a181217220 */ /* 0x008fe20000410000 */
[----:B------:R-:W-:Y:S01]  /*1a660*/  @P0 LEA R4, P1, R6, c[0x0][0x1c8], 0x1 ;  /* 0x0000720006040a11 */ /* 0x000fe200078208ff */
[--C-:B------:R-:W-:Y:S02]  /*1a670*/  FFMA.FTZ R27, R27, c[0x0][0x2d0], -R2.reuse ;  /* 0x0000b4001b1b7a23 */ /* 0x100fe40000010802 */
[--C-:B------:R-:W-:Y:S01]  /*1a680*/  FFMA.FTZ R28, R28, c[0x0][0x2d0], -R131.reuse ;  /* 0x0000b4001c1c7a23 */ /* 0x100fe20000010883 */
[----:B------:R2:W-:Y:S01]  /*1a690*/  MUFU.EX2 R182, R11 ;  /* 0x0000000b00b67308 */ /* 0x0005e20000000800 */
[----:B------:R-:W-:Y:S02]  /*1a6a0*/  @P0 IMAD R5, R5, 0x60, RZ ;  /* 0x0000006005050824 */ /* 0x000fe400078e02ff */
[----:B------:R-:W-:Y:S01]  /*1a6b0*/  FFMA.FTZ R29, R29, c[0x0][0x2d0], -R131 ;  /* 0x0000b4001d1d7a23 */ /* 0x000fe20000010883 */
[----:B-1----:R-:W-:Y:S01]  /*1a6c0*/  @P0 IADD3 R10, P2, R13, R4, RZ ;  /* 0x000000040d0a0210 */ /* 0x002fe20007f5e0ff */
[----:B------:R-:W-:Y:S01]  /*1a6d0*/  FMUL.FTZ R0, R0, c[0x0][0x2d0] ;  /* 0x0000b40000007a20 */ /* 0x000fe20000410000 */
[----:B------:R-:W-:Y:S01]  /*1a6e0*/  @P0 IADD3 R5, R7, R5, RZ ;  /* 0x0000000507050210 */ /* 0x000fe20007ffe0ff */
[----:B------:R-:W-:Y:S02]  /*1a6f0*/  FFMA.FTZ R30, R30, c[0x0][0x2d0], -R2 ;  /* 0x0000b4001e1e7a23 */ /* 0x000fe40000010802 */
[----:B------:R-:W-:Y:S01]  /*1a700*/  FFMA.FTZ R99, R99, c[0x0][0x2d0], -R176 ;  /* 0x0000b40063637a23 */ /* 0x000fe200000108b0 */
[----:B------:R-:W-:Y:S01]  /*1a710*/  MUFU.EX2 R184, R15 ;  /* 0x0000000f00b87308 */ /* 0x000fe20000000800 */
[----:B------:R-:W-:Y:S01]  /*1a720*/  @P0 LEA.HI.X R5, R6, c[0x0][0x1cc], R5, 0x1, P1 ;  /* 0x0000730006050a11 */ /* 0x000fe200008f0c05 */
[--C-:B------:R-:W-:Y:S02]  /*1a730*/  FFMA.FTZ R93, R93, c[0x0][0x2d0], -R131.reuse ;  /* 0x0000b4005d5d7a23 */ /* 0x100fe40000010883 */
[--C-:B------:R-:W-:Y:S02]  /*1a740*/  FFMA.FTZ R24, R24, c[0x0][0x2d0], -R131.reuse ;  /* 0x0000b40018187a23 */ /* 0x100fe40000010883 */
[----:B------:R1:W-:Y:S01]  /*1a750*/  @P0 LDGSTS.E.BYPASS.LTC128B.128 [R231+0x3100], [R4.64], !P5 ;  /* 0x0310000004e70fae */ /* 0x0003e2000e901d48 */
[----:B------:R-:W-:Y:S02]  /*1a760*/  FFMA.FTZ R31, R31, c[0x0][0x2d0], -R2 ;  /* 0x0000b4001f1f7a23 */ /* 0x000fe40000010802 */
[--C-:B------:R-:W-:Y:S01]  /*1a770*/  FFMA.FTZ R68, R68, c[0x0][0x2d0], -R130.reuse ;  /* 0x0000b40044447a23 */ /* 0x100fe20000010882 */
[----:B------:R3:W-:Y:S01]  /*1a780*/  MUFU.EX2 R238, R8 ;  /* 0x0000000800ee7308 */ /* 0x0007e20000000800 */
[--C-:B------:R-:W-:Y:S02]  /*1a790*/  FFMA.FTZ R69, R69, c[0x0][0x2d0], -R130.reuse ;  /* 0x0000b40045457a23 */ /* 0x100fe40000010882 */
[--C-:B------:R-:W-:Y:S01]  /*1a7a0*/  FFMA.FTZ R80, R80, c[0x0][0x2d0], -R130.reuse ;  /* 0x0000b40050507a23 */ /* 0x100fe20000010882 */
[----:B--2---:R-:W-:Y:S01]  /*1a7b0*/  @P0 IADD3.X R11, R12, R5, RZ, P2, !PT ;  /* 0x000000050c0b0210 */ /* 0x004fe200017fe4ff */
[----:B------:R-:W-:Y:S02]  /*1a7c0*/  FFMA.FTZ R81, R81, c[0x0][0x2d0], -R130 ;  /* 0x0000b40051517a23 */ /* 0x000fe40000010882 */
[--C-:B------:R-:W-:Y:S02]  /*1a7d0*/  FFMA.FTZ R70, R70, c[0x0][0x2d0], -R176.reuse ;  /* 0x0000b40046467a23 */ /* 0x100fe400000108b0 */
[----:B------:R2:W-:Y:S01]  /*1a7e0*/  @P0 LDGSTS.E.BYPASS.LTC128B.128 [R231+0x3900], [R10.64], !P5 ;  /* 0x039000000ae70fae */ /* 0x0005e2000e901d48 */
[----:B------:R4:W-:Y:S01]  /*1a7f0*/  MUFU.EX2 R239, R9 ;  /* 0x0000000900ef7308 */ /* 0x0009e20000000800 */
[--C-:B------:R-:W-:Y:S02]  /*1a800*/  FFMA.FTZ R71, R71, c[0x0][0x2d0], -R176.reuse ;  /* 0x0000b40047477a23 */ /* 0x100fe400000108b0 */
[--C-:B------:R-:W-:Y:S02]  /*1a810*/  FFMA.FTZ R82, R82, c[0x0][0x2d0], -R176.reuse ;  /* 0x0000b40052527a23 */ /* 0x100fe400000108b0 */
[----:B------:R-:W-:Y:S02]  /*1a820*/  FFMA.FTZ R83, R83, c[0x0][0x2d0], -R176 ;  /* 0x0000b40053537a23 */ /* 0x000fe400000108b0 */
[--C-:B------:R-:W-:Y:S02]  /*1a830*/  FFMA.FTZ R74, R74, c[0x0][0x2d0], -R2.reuse ;  /* 0x0000b4004a4a7a23 */ /* 0x100fe40000010802 */
[--C-:B------:R-:W-:Y:S01]  /*1a840*/  FFMA.FTZ R75, R75, c[0x0][0x2d0], -R2.reuse ;  /* 0x0000b4004b4b7a23 */ /* 0x100fe20000010802 */
[----:B------:R-:W2:Y:S01]  /*1a850*/  MUFU.EX2 R0, R0 ;  /* 0x0000000000007308 */ /* 0x000ea20000000800 */
[--C-:B------:R-:W-:Y:S02]  /*1a860*/  FFMA.FTZ R78, R78, c[0x0][0x2d0], -R2.reuse ;  /* 0x0000b4004e4e7a23 */ /* 0x100fe40000010802 */
[----:B------:R-:W-:Y:S01]  /*1a870*/  FFMA.FTZ R79, R79, c[0x0][0x2d0], -R2 ;  /* 0x0000b4004f4f7a23 */ /* 0x000fe20000010802 */
[----:B---3--:R-:W-:Y:S01]  /*1a880*/  @P0 IADD3 R8, P1, R13, R10, RZ ;  /* 0x0000000a0d080210 */ /* 0x008fe20007f3e0ff */
[--C-:B------:R-:W-:Y:S02]  /*1a890*/  FFMA.FTZ R84, R84, c[0x0][0x2d0], -R130.reuse ;  /* 0x0000b40054547a23 */ /* 0x100fe40000010882 */
[--C-:B------:R-:W-:Y:S01]  /*1a8a0*/  FFMA.FTZ R85, R85, c[0x0][0x2d0], -R130.reuse ;  /* 0x0000b40055557a23 */ /* 0x100fe20000010882 */
[C---:B------:R-:W-:Y:S01]  /*1a8b0*/  @P0 IADD3 R6, P3, R13.reuse, R8, RZ ;  /* 0x000000080d060210 */ /* 0x040fe20007f7e0ff */
[----:B------:R-:W-:Y:S01]  /*1a8c0*/  FFMA.FTZ R96, R96, c[0x0][0x2d0], -R130 ;  /* 0x0000b40060607a23 */ /* 0x000fe20000010882 */
[----:B------:R3:W-:Y:S01]  /*1a8d0*/  MUFU.EX2 R210, R25 ;  /* 0x0000001900d27308 */ /* 0x0007e20000000800 */
[--C-:B------:R-:W-:Y:S01]  /*1a8e0*/  FFMA.FTZ R86, R86, c[0x0][0x2d0], -R176.reuse ;  /* 0x0000b40056567a23 */ /* 0x100fe200000108b0 */
[----:B-1----:R-:W-:Y:S01]  /*1a8f0*/  @P0 IADD3 R4, P2, R13, R6, RZ ;  /* 0x000000060d040210 */ /* 0x002fe20007f5e0ff */
[--C-:B------:R-:W-:Y:S01]  /*1a900*/  FFMA.FTZ R87, R87, c[0x0][0x2d0], -R176.reuse ;  /* 0x0000b40057577a23 */ /* 0x100fe200000108b0 */
[----:B----4-:R-:W-:Y:S01]  /*1a910*/  @P0 IADD3.X R9, R12, R11, RZ, P1, !PT ;  /* 0x0000000b0c090210 */ /* 0x010fe20000ffe4ff */
[----:B------:R-:W-:Y:S01]  /*1a920*/  FFMA.FTZ R98, R98, c[0x0][0x2d0], -R176 ;  /* 0x0000b40062627a23 */ /* 0x000fe200000108b0 */
[----:B--2---:R-:W-:Y:S01]  /*1a930*/  @P0 IADD3 R10, P1, R13, R4, RZ ;  /* 0x000000040d0a0210 */ /* 0x004fe20007f3e0ff */
[C---:B------:R-:W-:Y:S01]  /*1a940*/  FMUL.FTZ R13, R127.reuse, R141 ;  /* 0x0000008d7f0d7220 */ /* 0x040fe20000410000 */
[----:B------:R-:W-:Y:S01]  /*1a950*/  @P0 IADD3.X R7, R12, R9, RZ, P3, !PT ;  /* 0x000000090c070210 */ /* 0x000fe20001ffe4ff */
[----:B------:R1:W-:Y:S01]  /*1a960*/  @P0 LDGSTS.E.BYPASS.LTC128B.128 [R231+0x4100], [R8.64], !P5 ;  /* 0x0410000008e70fae */ /* 0x0003e2000e901d48 */
[----:B------:R2:W-:Y:S01]  /*1a970*/  MUFU.EX2 R180, R26 ;  /* 0x0000001a00b47308 */ /* 0x0005e20000000800 */
[--C-:B------:R-:W-:Y:S01]  /*1a980*/  FFMA.FTZ R92, R92, c[0x0][0x2d0], -R131.reuse ;  /* 0x0000b4005c5c7a23 */ /* 0x100fe20000010883 */
[----:B------:R-:W-:Y:S01]  /*1a990*/  @P0 IADD3.X R5, R12, R7, RZ, P2, !PT ;  /* 0x000000070c050210 */ /* 0x000fe200017fe4ff */
[--C-:B------:R-:W-:Y:S01]  /*1a9a0*/  FFMA.FTZ R90, R90, c[0x0][0x2d0], -R2.reuse ;  /* 0x0000b4005a5a7a23 */ /* 0x100fe20000010802 */
[----:B------:R-:W-:Y:S01]  /*1a9b0*/  MOV R130, R124 ;  /* 0x0000007c00827202 */ /* 0x000fe20000000f00 */
[----:B------:R-:W-:Y:S01]  /*1a9c0*/  FMUL.FTZ R14, R0, R142 ;  /* 0x0000008e000e7220 */ /* 0x000fe20000410000 */
[----:B------:R-:W-:Y:S01]  /*1a9d0*/  @P0 IADD3.X R11, R12, R5, RZ, P1, !PT ;  /* 0x000000050c0b0210 */ /* 0x000fe20000ffe4ff */
[----:B------:R4:W-:Y:S01]  /*1a9e0*/  @P0 LDGSTS.E.BYPASS.LTC128B.128 [R231+0x4900], [R6.64], !P5 ;  /* 0x0490000006e70fae */ /* 0x0009e2000e901d48 */
[C---:B------:R-:W-:Y:S02]  /*1a9f0*/  FMUL.FTZ R12, R127.reuse, R140 ;  /* 0x0000008c7f0c7220 */ /* 0x040fe40000410000 */
[C---:B------:R-:W-:Y:S01]  /*1aa00*/  FMUL.FTZ R15, R0.reuse, R143 ;  /* 0x0000008f000f7220 */ /* 0x040fe20000410000 */
[----:B------:R4:W-:Y:S01]  /*1aa10*/  MUFU.EX2 R179, R27 ;  /* 0x0000001b00b37308 */ /* 0x0009e20000000800 */
[C---:B------:R-:W-:Y:S02]  /*1aa20*/  FMUL.FTZ R106, R0.reuse, R106 ;  /* 0x0000006a006a7220 */ /* 0x040fe40000410000 */
[C---:B---3--:R-:W-:Y:S01]  /*1aa30*/  FMUL.FTZ R25, R127.reuse, R153 ;  /* 0x000000997f197220 */ /* 0x048fe20000410000 */
[----:B------:R3:W-:Y:S01]  /*1aa40*/  @P0 LDGSTS.E.BYPASS.LTC128B.128 [R231+0x5100], [R4.64], !P5 ;  /* 0x0510000004e70fae */ /* 0x0007e2000e901d48 */
[C---:B------:R-:W-:Y:S02]  /*1aa50*/  FMUL.FTZ R107, R0.reuse, R107 ;  /* 0x0000006b006b7220 */ /* 0x040fe40000410000 */
[C---:B------:R-:W-:Y:S02]  /*1aa60*/  FMUL.FTZ R110, R0.reuse, R110 ;  /* 0x0000006e006e7220 */ /* 0x040fe40000410000 */
[C---:B------:R-:W-:Y:S01]  /*1aa70*/  FMUL.FTZ R111, R0.reuse, R111 ;  /* 0x0000006f006f7220 */ /* 0x040fe20000410000 */
[----:B------:R3:W3:Y:S01]  /*1aa80*/  MUFU.EX2 R209, R24 ;  /* 0x0000001800d17308 */ /* 0x0006e20000000800 */
[C---:B------:R-:W-:Y:S01]  /*1aa90*/  FMUL.FTZ R118, R0.reuse, R118 ;  /* 0x0000007600767220 */ /* 0x040fe20000410000 */
[----:B------:R3:W-:Y:S01]  /*1aaa0*/  @P0 LDGSTS.E.BYPASS.LTC128B.128 [R231+0x5900], [R10.64], !P5 ;  /* 0x059000000ae70fae */ /* 0x0007e2000e901d48 */
[----:B--2---:R-:W-:Y:S02]  /*1aab0*/  FMUL.FTZ R26, R0, R154 ;  /* 0x0000009a001a7220 */ /* 0x004fe40000410000 */
[----:B-1----:R-:W-:Y:S01]  /*1aac0*/  FMUL.FTZ R8, R127, R136 ;  /* 0x000000887f087220 */ /* 0x002fe20000410000 */
[----:B------:R-:W-:Y:S01]  /*1aad0*/  F2FP.PACK_AB R136, R239, R238 ;  /* 0x000000eeef88723e */ /* 0x000fe200000000ff */
[----:B------:R-:W-:Y:S01]  /*1aae0*/  FMUL.FTZ R9, R127, R137 ;  /* 0x000000897f097220 */ /* 0x000fe20000410000 */
[----:B------:R-:W-:Y:S01]  /*1aaf0*/  F2FP.PACK_AB R137, R182, R181 ;  /* 0x000000b5b689723e */ /* 0x000fe200000000ff */
[----:B------:R-:W-:Y:S01]  /*1ab00*/  FMUL.FTZ R119, R0, R119 ;  /* 0x0000007700777220 */ /* 0x000fe20000410000 */
[----:B------:R-:W1:Y:S01]  /*1ab10*/  LDSM.16.MT88.4 R20, [R213+0x100] ;  /* 0x00010000d514783b */ /* 0x000e620000004200 */
[----:B------:R2:W-:Y:S01]  /*1ab20*/  MUFU.EX2 R211, R28 ;  /* 0x0000001c00d37308 */ /* 0x0005e20000000800 */
[--C-:B------:R-:W-:Y:S02]  /*1ab30*/  FFMA.FTZ R91, R91, c[0x0][0x2d0], -R2.reuse ;  /* 0x0000b4005b5b7a23 */ /* 0x100fe40000010802 */
[C---:B----4-:R-:W-:Y:S01]  /*1ab40*/  FMUL.FTZ R6, R128.reuse, R134 ;  /* 0x0000008680067220 */ /* 0x050fe20000410000 */
[----:B------:R-:W-:Y:S01]  /*1ab50*/  F2FP.PACK_AB R134, R203, R251 ;  /* 0x000000fbcb86723e */ /* 0x000fe200000000ff */
[----:B------:R-:W-:Y:S01]  /*1ab60*/  FMUL.FTZ R7, R128, R135 ;  /* 0x0000008780077220 */ /* 0x000fe20000410000 */
[----:B------:R-:W-:Y:S01]  /*1ab70*/  F2FP.PACK_AB R135, R252, R250 ;  /* 0x000000fafc87723e */ /* 0x000fe200000000ff */
[----:B------:R-:W4:Y:S01]  /*1ab80*/  LDSM.16.MT88.4 R172, [R216+0x100] ;  /* 0x00010000d8ac783b */ /* 0x000f220000004200 */
[C---:B------:R-:W-:Y:S02]  /*1ab90*/  FMUL.FTZ R27, R0.reuse, R155 ;  /* 0x0000009b001b7220 */ /* 0x040fe40000410000 */
[----:B---3--:R-:W-:Y:S01]  /*1aba0*/  FMUL.FTZ R4, R129, R132 ;  /* 0x0000008481047220 */ /* 0x008fe20000410000 */
[----:B------:R-:W-:Y:S01]  /*1abb0*/  F2FP.PACK_AB R132, R249, R247 ;  /* 0x000000f7f984723e */ /* 0x000fe200000000ff */
[----:B------:R-:W-:Y:S01]  /*1abc0*/  FMUL.FTZ R5, R129, R133 ;  /* 0x0000008581057220 */ /* 0x000fe20000410000 */
[----:B------:R-:W-:Y:S01]  /*1abd0*/  F2FP.PACK_AB R133, R245, R242 ;  /* 0x000000f2f585723e */ /* 0x000fe200000000ff */
[----:B------:R-:W-:Y:S01]  /*1abe0*/  MUFU.EX2 R199, R40 ;  /* 0x0000002800c77308 */ /* 0x000fe20000000800 */
[----:B------:R-:W3:Y:S01]  /*1abf0*/  LDSM.16.MT88.4 R140, [R214+0x100] ;  /* 0x00010000d68c783b */ /* 0x000ee20000004200 */
[C---:B------:R-:W-:Y:S01]  /*1ac00*/  FMUL.FTZ R24, R127.reuse, R152 ;  /* 0x000000987f187220 */ /* 0x040fe20000410000 */
[----:B------:R-:W-:Y:S01]  /*1ac10*/  MOV R152, R203 ;  /* 0x000000cb00987202 */ /* 0x000fe20000000f00 */
[----:B------:R-:W-:Y:S01]  /*1ac20*/  FMUL.FTZ R10, R0, R138 ;  /* 0x0000008a000a7220 */ /* 0x000fe20000410000 */
[----:B------:R-:W-:Y:S01]  /*1ac30*/  F2FP.PACK_AB R138, R248, R246 ;  /* 0x000000f6f88a723e */ /* 0x000fe200000000ff */
[----:B------:R-:W-:Y:S01]  /*1ac40*/  FMUL.FTZ R11, R0, R139 ;  /* 0x0000008b000b7220 */ /* 0x000fe20000410000 */
[----:B------:R-:W-:Y:S01]  /*1ac50*/  F2FP.PACK_AB R139, R184, R183 ;  /* 0x000000b7b88b723e */ /* 0x000fe200000000ff */
[--C-:B------:R-:W-:Y:S01]  /*1ac60*/  FFMA.FTZ R94, R94, c[0x0][0x2d0], -R2.reuse ;  /* 0x0000b4005e5e7a23 */ /* 0x100fe20000010802 */
[----:B------:R-:W3:Y:S01]  /*1ac70*/  LDSM.16.MT88.4 R144, [R215+0x100] ;  /* 0x00010000d790783b */ /* 0x000ee20000004200 */
[----:B--2---:R-:W-:Y:S01]  /*1ac80*/  FMUL.FTZ R28, R127, R156 ;  /* 0x0000009c7f1c7220 */ /* 0x004fe20000410000 */
[----:B------:R-:W-:Y:S01]  /*1ac90*/  MUFU.EX2 R200, R41 ;  /* 0x0000002900c87308 */ /* 0x000fe20000000800 */
[----:B------:R-:W-:Y:S02]  /*1aca0*/  FFMA.FTZ R2, R95, c[0x0][0x2d0], -R2 ;  /* 0x0000b4005f027a23 */ /* 0x000fe40000010802 */
[--C-:B------:R-:W-:Y:S02]  /*1acb0*/  FFMA.FTZ R72, R72, c[0x0][0x2d0], -R131.reuse ;  /* 0x0000b40048487a23 */ /* 0x100fe40000010883 */
[--C-:B------:R-:W-:Y:S01]  /*1acc0*/  FFMA.FTZ R73, R73, c[0x0][0x2d0], -R131.reuse ;  /* 0x0000b40049497a23 */ /* 0x100fe20000010883 */
[----:B------:R-:W2:Y:S01]  /*1acd0*/  LDL.LU R153, [R1+0x24] ;  /* 0x0000240001997983 */ /* 0x000ea20000300800 */
[--C-:B------:R-:W-:Y:S02]  /*1ace0*/  FFMA.FTZ R76, R76, c[0x0][0x2d0], -R131.reuse ;  /* 0x0000b4004c4c7a23 */ /* 0x100fe40000010883 */
[--C-:B------:R-:W-:Y:S01]  /*1acf0*/  FFMA.FTZ R77, R77, c[0x0][0x2d0], -R131.reuse ;  /* 0x0000b4004d4d7a23 */ /* 0x100fe20000010883 */
[----:B------:R-:W2:Y:S01]  /*1ad00*/  LDL.LU R154, [R1+0x1c] ;  /* 0x00001c00019a7983 */ /* 0x000ea20000300800 */
[----:B------:R-:W-:Y:S01]  /*1ad10*/  MUFU.EX2 R197, R44 ;  /* 0x0000002c00c57308 */ /* 0x000fe20000000800 */
[--C-:B------:R-:W-:Y:S01]  /*1ad20*/  FFMA.FTZ R88, R88, c[0x0][0x2d0], -R131.reuse ;  /* 0x0000b40058587a23 */ /* 0x100fe20000010883 */
[-C--:B-1----:R-:W-:Y:S01]  /*1ad30*/  HMMA.16816.F32 R4, R132, R20.reuse, R4 ;  /* 0x000000148404723c */ /* 0x082fe20000001804 */
[----:B------:R-:W2:Y:S04]  /*1ad40*/  LDL.LU R155, [R1+0x18] ;  /* 0x00001800019b7983 */ /* 0x000ea80000300800 */
[----:B------:R-:W2:Y:S01]  /*1ad50*/  LDL.LU R156, [R1+0x14] ;  /* 0x00001400019c7983 */ /* 0x000ea20000300800 */
[----:B------:R-:W-:Y:S02]  /*1ad60*/  FFMA.FTZ R89, R89, c[0x0][0x2d0], -R131 ;  /* 0x0000b40059597a23 */ /* 0x000fe40000010883 */
[----:B------:R-:W-:Y:S01]  /*1ad70*/  MUFU.EX2 R198, R45 ;  /* 0x0000002d00c67308 */ /* 0x000fe20000000800 */
[C---:B------:R-:W-:Y:S01]  /*1ad80*/  HMMA.16816.F32 R8, R136.reuse, R20, R8 ;  /* 0x000000148808723c */ /* 0x040fe20000001808 */
[----:B------:R-:W0:Y:S03]  /*1ad90*/  LDGDEPBAR ;  /* 0x00000000000079af */ /* 0x000e260000000000 */
[----:B------:R-:W-:Y:S03]  /*1ada0*/  MOV R131, R3 ;  /* 0x0000000300837202 */ /* 0x000fe60000000f00 */
[C---:B------:R-:W-:Y:S01]  /*1adb0*/  FMUL.FTZ R20, R129.reuse, R148 ;  /* 0x0000009481147220 */ /* 0x040fe20000410000 */
[-C--:B------:R-:W-:Y:S01]  /*1adc0*/  HMMA.16816.F32 R12, R136, R22.reuse, R12 ;  /* 0x00000016880c723c */ /* 0x080fe2000000180c */
[----:B------:R1:W1:Y:S03]  /*1add0*/  MUFU.EX2 R233, R29 ;  /* 0x0000001d00e97308 */ /* 0x0002660000000800 */
[----:B------:R-:W-:Y:S04]  /*1ade0*/  FMUL.FTZ R21, R129, R149 ;  /* 0x0000009581157220 */ /* 0x000fe80000410000 */
[C---:B------:R-:W-:Y:S03]  /*1adf0*/  HMMA.16816.F32 R16, R132.reuse, R22, R16 ;  /* 0x000000168410723c */ /* 0x040fe60000001810 */
[----:B------:R3:W-:Y:S04]  /*1ae00*/  MUFU.EX2 R177, R30 ;  /* 0x0000001e00b17308 */ /* 0x0007e80000000800 */
[C---:B------:R-:W-:Y:S02]  /*1ae10*/  FMUL.FTZ R22, R128.reuse, R150 ;  /* 0x0000009680167220 */ /* 0x040fe40000410000 */
[----:B------:R-:W-:Y:S02]  /*1ae20*/  FMUL.FTZ R23, R128, R151 ;  /* 0x0000009780177220 */ /* 0x000fe40000410000 */
[----:B------:R-:W-:Y:S02]  /*1ae30*/  LDSM.16.MT88.4 R148, [R214+0x900] ;  /* 0x00090000d694783b */ /* 0x000fe40000004200 */
[----:B------:R3:W-:Y:S03]  /*1ae40*/  MUFU.EX2 R178, R31 ;  /* 0x0000001f00b27308 */ /* 0x0007e60000000800 */
[-C--:B----4-:R-:W-:Y:S03]  /*1ae50*/  HMMA.16816.F32 R20, R132, R172.reuse, R20 ;  /* 0x000000ac8414723c */ /* 0x090fe60000001814 */
[----:B-1----:R-:W-:Y:S02]  /*1ae60*/  FMUL.FTZ R29, R127, R157 ;  /* 0x0000009d7f1d7220 */ /* 0x002fe40000410000 */
[----:B------:R-:W4:Y:S02]  /*1ae70*/  LDL R157, [R1] ;  /* 0x00000000019d7983 */ /* 0x000f240000100800 */
[----:B------:R1:W-:Y:S01]  /*1ae80*/  MUFU.EX2 R234, R34 ;  /* 0x0000002200ea7308 */ /* 0x0003e20000000800 */
[C---:B------:R-:W-:Y:S04]  /*1ae90*/  HMMA.16816.F32 R24, R136.reuse, R172, R24 ;  /* 0x000000ac8818723c */ /* 0x040fe80000001818 */
[C---:B---3--:R-:W-:Y:S05]  /*1aea0*/  FMUL.FTZ R30, R0.reuse, R158 ;  /* 0x0000009e001e7220 */ /* 0x048fea0000410000 */
[----:B------:R3:W3:Y:S03]  /*1aeb0*/  MUFU.EX2 R235, R35 ;  /* 0x0000002300eb7308 */ /* 0x0006e60000000800 */
[----:B------:R-:W-:Y:S07]  /*1aec0*/  FMUL.FTZ R31, R0, R159 ;  /* 0x0000009f001f7220 */ /* 0x000fee0000410000 */
[----:B------:R-:W-:Y:S01]  /*1aed0*/  MUFU.EX2 R172, R46 ;  /* 0x0000002e00ac7308 */ /* 0x000fe20000000800 */
[-C--:B------:R-:W-:Y:S03]  /*1aee0*/  HMMA.16816.F32 R28, R136, R174.reuse, R28 ;  /* 0x000000ae881c723c */ /* 0x080fe6000000181c */
[C---:B-1----:R-:W-:Y:S06]  /*1aef0*/  FMUL.FTZ R34, R128.reuse, R162 ;  /* 0x000000a280227220 */ /* 0x042fec0000410000 */
[----:B------:R1:W-:Y:S03]  /*1af00*/  MUFU.EX2 R208, R36 ;  /* 0x0000002400d07308 */ /* 0x0003e60000000800 */
[C---:B---3--:R-:W-:Y:S02]  /*1af10*/  FMUL.FTZ R35, R128.reuse, R163 ;  /* 0x000000a380237220 */ /* 0x048fe40000410000 */
[----:B------:R-:W-:Y:S05]  /*1af20*/  LDSM.16.MT88.4 R160, [R216+0x2900] ;  /* 0x00290000d8a0783b */ /* 0x000fea0000004200 */
[----:B------:R3:W-:Y:S01]  /*1af30*/  MUFU.EX2 R173, R47 ;  /* 0x0000002f00ad7308 */ /* 0x0007e20000000800 */
[C---:B------:R-:W-:Y:S08]  /*1af40*/  HMMA.16816.F32 R32, R132.reuse, R174, R32 ;  /* 0x000000ae8420723c */ /* 0x040ff00000001820 */
[-C--:B------:R-:W-:Y:S01]  /*1af50*/  HMMA.16816.F32 R100, R132, R140.reuse, R100 ;  /* 0x0000008c8464723c */ /* 0x080fe20000001864 */
[----:B------:R3:W2:Y:S03]  /*1af60*/  MUFU.EX2 R207, R37 ;  /* 0x0000002500cf7308 */ /* 0x0006a60000000800 */
[C---:B-1----:R-:W-:Y:S04]  /*1af70*/  FMUL.FTZ R36, R129.reuse, R164 ;  /* 0x000000a481247220 */ /* 0x042fe80000410000 */
[C---:B------:R-:W-:Y:S03]  /*1af80*/  HMMA.16816.F32 R104, R136.reuse, R140, R104 ;  /* 0x0000008c8868723c */ /* 0x040fe60000001868 */
[----:B------:R1:W-:Y:S01]  /*1af90*/  MUFU.EX2 R204, R38 ;  /* 0x0000002600cc7308 */ /* 0x0003e20000000800 */
[----:B---3--:R-:W-:Y:S04]  /*1afa0*/  LDSM.16.MT88.4 R44, [R213+0x1100] ;  /* 0x00110000d52c783b */ /* 0x008fe80000004200 */
[-C--:B------:R-:W-:Y:S05]  /*1afb0*/  HMMA.16816.F32 R108, R136, R142.reuse, R108 ;  /* 0x0000008e886c723c */ /* 0x080fea000000186c */
[----:B------:R3:W2:Y:S03]  /*1afc0*/  MUFU.EX2 R203, R39 ;  /* 0x0000002700cb7308 */ /* 0x0006a60000000800 */
[C---:B------:R-:W-:Y:S01]  /*1afd0*/  HMMA.16816.F32 R112, R132.reuse, R142, R112 ;  /* 0x0000008e8470723c */ /* 0x040fe20000001870 */
[----:B------:R-:W3:Y:S03]  /*1afe0*/  LDSM.16.MT88.4 R140, [R213+0x900] ;  /* 0x00090000d58c783b */ /* 0x000ee60000004200 */
[----:B------:R-:W-:Y:S03]  /*1aff0*/  FMUL.FTZ R37, R129, R165 ;  /* 0x000000a581257220 */ /* 0x000fe60000410000 */
[----:B------:R3:W-:Y:S01]  /*1b000*/  MUFU.EX2 R206, R48 ;  /* 0x0000003000ce7308 */ /* 0x0007e20000000800 */
[C---:B-1----:R-:W-:Y:S09]  /*1b010*/  FMUL.FTZ R38, R128.reuse, R166 ;  /* 0x000000a680267220 */ /* 0x042ff20000410000 */
[----:B------:R1:W-:Y:S01]  /*1b020*/  MUFU.EX2 R205, R49 ;  /* 0x0000003100cd7308 */ /* 0x0003e20000000800 */
[----:B---3--:R-:W-:Y:S09]  /*1b030*/  FMUL.FTZ R39, R128, R167 ;  /* 0x000000a780277220 */ /* 0x008ff20000410000 */
[----:B------:R3:W-:Y:S01]  /*1b040*/  MUFU.EX2 R202, R50 ;  /* 0x0000003200ca7308 */ /* 0x0007e20000000800 */
[-C--:B------:R-:W-:Y:S03]  /*1b050*/  HMMA.16816.F32 R36, R132, R144.reuse, R36 ;  /* 0x000000908424723c */ /* 0x080fe60000001824 */
[C---:B------:R-:W-:Y:S05]  /*1b060*/  FMUL.FTZ R48, R127.reuse, R168 ;  /* 0x000000a87f307220 */ /* 0x040fea0000410000 */
[C---:B------:R-:W-:Y:S01]  /*1b070*/  HMMA.16816.F32 R116, R136.reuse, R144, R116 ;  /* 0x000000908874723c */ /* 0x040fe20000001874 */
[----:B------:R3:W-:Y:S03]  /*1b080*/  MUFU.EX2 R201, R51 ;  /* 0x0000003300c97308 */ /* 0x0007e60000000800 */
[----:B-1----:R-:W-:Y:S07]  /*1b090*/  FMUL.FTZ R49, R127, R169 ;  /* 0x000000a97f317220 */ /* 0x002fee0000410000 */
[----:B------:R-:W-:Y:S01]  /*1b0a0*/  MUFU.EX2 R174, R42 ;  /* 0x0000002a00ae7308 */ /* 0x000fe20000000800 */
[C---:B---3--:R-:W-:Y:S09]  /*1b0b0*/  FMUL.FTZ R50, R0.reuse, R170 ;  /* 0x000000aa00327220 */ /* 0x048ff20000410000 */
[----:B------:R1:W3:Y:S01]  /*1b0c0*/  MUFU.EX2 R175, R43 ;  /* 0x0000002b00af7308 */ /* 0x0002e20000000800 */
[----:B------:R-:W-:Y:S09]  /*1b0d0*/  FMUL.FTZ R51, R0, R171 ;  /* 0x000000ab00337220 */ /* 0x000ff20000410000 */
[----:B------:R-:W-:Y:S01]  /*1b0e0*/  MUFU.EX2 R193, R64 ;  /* 0x0000004000c17308 */ /* 0x000fe20000000800 */
[-C--:B------:R-:W-:Y:S07]  /*1b0f0*/  HMMA.16816.F32 R48, R136, R146.reuse, R48 ;  /* 0x000000928830723c */ /* 0x080fee0000001830 */
[----:B------:R-:W-:Y:S01]  /*1b100*/  F2FP.PACK_AB R136, R210, R209 ;  /* 0x000000d1d288723e */ /* 0x000fe200000000ff */
[----:B------:R-:W-:Y:S01]  /*1b110*/  HMMA.16816.F32 R120, R132, R146, R120 ;  /* 0x000000928478723c */ /* 0x000fe20000001878 */
[----:B------:R-:W3:Y:S01]  /*1b120*/  LDSM.16.MT88.4 R144, [R216+0x900] ;  /* 0x00090000d890783b */ /* 0x000ee20000004200 */
[----:B------:R-:W-:Y:S02]  /*1b130*/  MUFU.EX2 R194, R65 ;  /* 0x0000004100c27308 */ /* 0x000fe40000000800 */
[----:B------:R-:W-:Y:S02]  /*1b140*/  F2FP.PACK_AB R138, R233, R211 ;  /* 0x000000d3e98a723e */ /* 0x000fe400000000ff */
[----:B------:R-:W-:Y:S02]  /*1b150*/  F2FP.PACK_AB R137, R179, R180 ;  /* 0x000000b4b389723e */ /* 0x000fe400000000ff */
[----:B------:R-:W-:Y:S01]  /*1b160*/  F2FP.PACK_AB R132, R243, R244 ;  /* 0x000000f4f384723e */ /* 0x000fe200000000ff */
[----:B-1----:R-:W1:Y:S03]  /*1b170*/  LDSM.16.MT88.4 R40, [R215+0x900] ;  /* 0x00090000d728783b */ /* 0x002e660000004200 */
[----:B------:R-:W-:Y:S01]  /*1b180*/  F2FP.PACK_AB R134, R240, R241 ;  /* 0x000000f1f086723e */ /* 0x000fe200000000ff */
[----:B------:R-:W-:Y:S01]  /*1b190*/  MUFU.EX2 R190, R66 ;  /* 0x0000004200be7308 */ /* 0x000fe20000000800 */
[----:B------:R-:W-:Y:S02]  /*1b1a0*/  F2FP.PACK_AB R133, R236, R237 ;  /* 0x000000edec85723e */ /* 0x000fe400000000ff */
[----:B------:R-:W-:Y:S02]  /*1b1b0*/  F2FP.PACK_AB R135, R235, R234 ;  /* 0x000000eaeb87723e */ /* 0x000fe400000000ff */
[----:B------:R-:W-:Y:S05]  /*1b1c0*/  F2FP.PACK_AB R139, R178, R177 ;  /* 0x000000b1b28b723e */ /* 0x000fea00000000ff */
[-C--:B------:R-:W-:Y:S01]  /*1b1d0*/  HMMA.16816.F32 R4, R132, R140.reuse, R4 ;  /* 0x0000008c8404723c */ /* 0x080fe20000001804 */
[----:B------:R3:W-:Y:S07]  /*1b1e0*/  MUFU.EX2 R189, R67 ;  /* 0x0000004300bd7308 */ /* 0x0007ee0000000800 */
[C---:B------:R-:W-:Y:S03]  /*1b1f0*/  HMMA.16816.F32 R8, R136.reuse, R140, R8 ;  /* 0x0000008c8808723c */ /* 0x040fe60000001808 */
[----:B------:R-:W-:Y:S05]  /*1b200*/  MUFU.EX2 R188, R56 ;  /* 0x0000003800bc7308 */ /* 0x000fea0000000800 */
[-C--:B------:R-:W-:Y:S05]  /*1b210*/  HMMA.16816.F32 R12, R136, R142.reuse, R12 ;  /* 0x0000008e880c723c */ /* 0x080fea000000180c */
[----:B------:R-:W1:Y:S03]  /*1b220*/  MUFU.EX2 R186, R57 ;  /* 0x0000003900ba7308 */ /* 0x000e660000000800 */
[C---:B------:R-:W-:Y:S01]  /*1b230*/  HMMA.16816.F32 R16, R132.reuse, R142, R16 ;  /* 0x0000008e8410723c */ /* 0x040fe20000001810 */
[----:B---3--:R-:W3:Y:S06]  /*1b240*/  LDSM.16.MT88.4 R64, [R216+0x1100] ;  /* 0x00110000d840783b */ /* 0x008eec0000004200 */
[----:B------:R-:W-:Y:S01]  /*1b250*/  MUFU.EX2 R167, R58 ;  /* 0x0000003a00a77308 */ /* 0x000fe20000000800 */
[-C--:B------:R-:W-:Y:S08]  /*1b260*/  HMMA.16816.F32 R20, R132, R144.reuse, R20 ;  /* 0x000000908414723c */ /* 0x080ff00000001814 */
[C---:B------:R-:W-:Y:S01]  /*1b270*/  HMMA.16816.F32 R24, R136.reuse, R144, R24 ;  /* 0x000000908818723c */ /* 0x040fe20000001818 */
[----:B------:R1:W1:Y:S07]  /*1b280*/  MUFU.EX2 R165, R59 ;  /* 0x0000003b00a57308 */ /* 0x00026e0000000800 */
[-C--:B------:R-:W-:Y:S03]  /*1b290*/  HMMA.16816.F32 R28, R136, R146.reuse, R28 ;  /* 0x00000092881c723c */ /* 0x080fe6000000181c */
[----:B------:R-:W-:Y:S05]  /*1b2a0*/  MUFU.EX2 R187, R60 ;  /* 0x0000003c00bb7308 */ /* 0x000fea0000000800 */
[C---:B------:R-:W-:Y:S01]  /*1b2b0*/  HMMA.16816.F32 R32, R132.reuse, R146, R32 ;  /* 0x000000928420723c */ /* 0x040fe20000001820 */
[----:B------:R-:W-:Y:S04]  /*1b2c0*/  LDSM.16.MT88.4 R144, [R213+0x2900] ;  /* 0x00290000d590783b */ /* 0x000fe80000004200 */
[----:B------:R-:W-:Y:S03]  /*1b2d0*/  MUFU.EX2 R185, R61 ;  /* 0x0000003d00b97308 */ /* 0x000fe60000000800 */
[-C--:B------:R-:W-:Y:S01]  /*1b2e0*/  HMMA.16816.F32 R100, R132, R148.reuse, R100 ;  /* 0x000000948464723c */ /* 0x080fe20000001864 */
[----:B-1----:R-:W-:Y:S06]  /*1b2f0*/  LDSM.16.MT88.4 R56, [R213+0x1900] ;  /* 0x00190000d538783b */ /* 0x002fec0000004200 */
[----:B------:R-:W-:Y:S01]  /*1b300*/  MUFU.EX2 R166, R62 ;  /* 0x0000003e00a67308 */ /* 0x000fe20000000800 */
[C---:B------:R-:W-:Y:S04]  /*1b310*/  HMMA.16816.F32 R104, R136.reuse, R148, R104 ;  /* 0x000000948868723c */ /* 0x040fe80000001868 */
[----:B--2---:R-:W-:Y:S02]  /*1b320*/  FFMA.FTZ R0, R0, R153, R181 ;  /* 0x0000009900007223 */ /* 0x004fe400000100b5 */
[----:B------:R-:W-:Y:S02]  /*1b330*/  FFMA.FTZ R127, R127, R154, R238 ;  /* 0x0000009a7f7f7223 */ /* 0x000fe400000100ee */
[-C--:B------:R-:W-:Y:S01]  /*1b340*/  HMMA.16816.F32 R108, R136, R150.reuse, R108 ;  /* 0x00000096886c723c */ /* 0x080fe2000000186c */
[----:B------:R1:W-:Y:S03]  /*1b350*/  MUFU.EX2 R164, R63 ;  /* 0x0000003f00a47308 */ /* 0x0003e60000000800 */
[----:B------:R-:W-:Y:S02]  /*1b360*/  FADD.FTZ R0, R182, R0 ;  /* 0x00000000b6007221 */ /* 0x000fe40000010000 */
[----:B------:R-:W-:Y:S02]  /*1b370*/  FFMA.FTZ R128, R128, R155, R242 ;  /* 0x0000009b80807223 */ /* 0x000fe400000100f2 */
[C---:B------:R-:W-:Y:S03]  /*1b380*/  HMMA.16816.F32 R112, R132.reuse, R150, R112 ;  /* 0x000000968470723c */ /* 0x040fe60000001870 */
[----:B------:R2:W-:Y:S01]  /*1b390*/  MUFU.EX2 R195, R52 ;  /* 0x0000003400c37308 */ /* 0x0005e20000000800 */
[----:B------:R-:W-:Y:S02]  /*1b3a0*/  FADD.FTZ R0, R183, R0 ;  /* 0x00000000b7007221 */ /* 0x000fe40000010000 */
[----:B------:R-:W-:Y:S02]  /*1b3b0*/  FFMA.FTZ R129, R129, R156, R247 ;  /* 0x0000009c81817223 */ /* 0x000fe400000100f7 */
[-C--:B------:R-:W-:Y:S05]  /*1b3c0*/  HMMA.16816.F32 R36, R132, R40.reuse, R36 ;  /* 0x000000288424723c */ /* 0x080fea0000001824 */
[----:B------:R3:W3:Y:S03]  /*1b3d0*/  MUFU.EX2 R196, R53 ;  /* 0x0000003500c47308 */ /* 0x0006e60000000800 */
[C---:B------:R-:W-:Y:S01]  /*1b3e0*/  HMMA.16816.F32 R116, R136.reuse, R40, R116 ;  /* 0x000000288874723c */ /* 0x040fe20000001874 */
[----:B-1----:R-:W-:Y:S06]  /*1b3f0*/  LDSM.16.MT88.4 R60, [R214+0x1900] ;  /* 0x00190000d63c783b */ /* 0x002fec0000004200 */
[----:B------:R1:W-:Y:S01]  /*1b400*/  MUFU.EX2 R192, R54 ;  /* 0x0000003600c07308 */ /* 0x0003e20000000800 */
[-C--:B------:R-:W-:Y:S04]  /*1b410*/  HMMA.16816.F32 R48, R136, R42.reuse, R48 ;  /* 0x0000002a8830723c */ /* 0x080fe80000001830 */
[----:B--2---:R-:W-:Y:S02]  /*1b420*/  F2FP.PACK_AB R52, R200, R199 ;  /* 0x000000c7c834723e */ /* 0x004fe400000000ff */
[----:B------:R-:W-:Y:S02]  /*1b430*/  F2FP.PACK_AB R40, R207, R208 ;  /* 0x000000d0cf28723e */ /* 0x000fe400000000ff */
[----:B------:R-:W-:Y:S01]  /*1b440*/  HMMA.16816.F32 R120, R132, R42, R120 ;  /* 0x0000002a8478723c */ /* 0x000fe20000001878 */
[----:B------:R2:W2:Y:S01]  /*1b450*/  MUFU.EX2 R191, R55 ;  /* 0x0000003700bf7308 */ /* 0x0004a20000000800 */
[----:B------:R-:W2:Y:S02]  /*1b460*/  LDSM.16.MT88.4 R132, [R214+0x1100] ;  /* 0x00110000d684783b */ /* 0x000ea40000004200 */
[----:B------:R-:W-:Y:S02]  /*1b470*/  F2FP.PACK_AB R41, R203, R204 ;  /* 0x000000cccb29723e */ /* 0x000fe400000000ff */
[----:B---3--:R-:W-:Y:S02]  /*1b480*/  F2FP.PACK_AB R53, R175, R174 ;  /* 0x000000aeaf35723e */ /* 0x008fe400000000ff */
[----:B------:R-:W-:Y:S02]  /*1b490*/  F2FP.PACK_AB R42, R205, R206 ;  /* 0x000000cecd2a723e */ /* 0x000fe400000000ff */
[----:B----4-:R-:W-:Y:S01]  /*1b4a0*/  ISETP.GT.AND P0, PT, R232, R157, PT ;  /* 0x0000009de800720c */ /* 0x010fe20003f04270 */
[----:B------:R-:W-:Y:S01]  /*1b4b0*/  MUFU.EX2 R97, R97 ;  /* 0x0000006100617308 */ /* 0x000fe20000000800 */
[----:B------:R-:W-:Y:S02]  /*1b4c0*/  F2FP.PACK_AB R43, R201, R202 ;  /* 0x000000cac92b723e */ /* 0x000fe400000000ff */
[----:B------:R-:W-:Y:S02]  /*1b4d0*/  MOV R232, R230 ;  /* 0x000000e600e87202 */ /* 0x000fe40000000f00 */
[----:B-1----:R-:W-:Y:S03]  /*1b4e0*/  F2FP.PACK_AB R54, R198, R197 ;  /* 0x000000c5c636723e */ /* 0x002fe600000000ff */
[-C--:B------:R-:W-:Y:S02]  /*1b4f0*/  HMMA.16816.F32 R4, R40, R44.reuse, R4 ;  /* 0x0000002c2804723c */ /* 0x080fe40000001804 */
[----:B------:R-:W-:Y:S03]  /*1b500*/  MUFU.EX2 R99, R99 ;  /* 0x0000006300637308 */ /* 0x000fe60000000800 */
[----:B--2---:R-:W-:Y:S07]  /*1b510*/  F2FP.PACK_AB R55, R173, R172 ;  /* 0x000000acad37723e */ /* 0x004fee00000000ff */
        /* <DEDUP_REMOVED lines=10> */
[----:B------:R-:W-:Y:S01]  /*1b5c0*/  MUFU.EX2 R81, R81 ;  /* 0x0000005100517308 */ /* 0x000fe20000000800 */
[-C--:B------:R-:W-:Y:S08]  /*1b5d0*/  HMMA.16816.F32 R28, R52, R66.reuse, R28 ;  /* 0x00000042341c723c */ /* 0x080ff0000000181c */
[C---:B------:R-:W-:Y:S01]  /*1b5e0*/  HMMA.16816.F32 R32, R40.reuse, R66, R32 ;  /* 0x000000422820723c */ /* 0x040fe20000001820 */
[----:B------:R-:W-:Y:S01]  /*1b5f0*/  LDSM.16.MT88.4 R64, [R214+0x2100] ;  /* 0x00210000d640783b */ /* 0x000fe20000004200 */
        /* <DEDUP_REMOVED lines=15> */
[----:B------:R-:W-:Y:S03]  /*1b6f0*/  F2FP.PACK_AB R45, R165, R167 ;  /* 0x000000a7a52d723e */ /* 0x000fe600000000ff */
        /* <DEDUP_REMOVED lines=8> */
[----:B------:R-:W-:Y:S02]  /*1b780*/  F2FP.PACK_AB R47, R164, R166 ;  /* 0x000000a6a42f723e */ /* 0x000fe400000000ff */
[----:B------:R-:W-:Y:S01]  /*1b790*/  MUFU.EX2 R87, R87 ;  /* 0x0000005700577308 */ /* 0x000fe20000000800 */
[-C--:B------:R-:W-:Y:S08]  /*1b7a0*/  HMMA.16816.F32 R4, R40, R56.reuse, R4 ;  /* 0x000000382804723c */ /* 0x080ff00000001804 */
[C---:B------:R-:W-:Y:S01]  /*1b7b0*/  HMMA.16816.F32 R8, R44.reuse, R56, R8 ;  /* 0x000000382c08723c */ /* 0x040fe20000001808 */
[----:B------:R-:W-:Y:S07]  /*1b7c0*/  MUFU.EX2 R98, R98 ;  /* 0x0000006200627308 */ /* 0x000fee0000000800 */
[-C--:B------:R-:W-:Y:S03]  /*1b7d0*/  HMMA.16816.F32 R12, R44, R58.reuse, R12 ;  /* 0x0000003a2c0c723c */ /* 0x080fe6000000180c */
[----:B------:R-:W2:Y:S05]  /*1b7e0*/  MUFU.EX2 R92, R92 ;  /* 0x0000005c005c7308 */ /* 0x000eaa0000000800 */
[C---:B------:R-:W-:Y:S01]  /*1b7f0*/  HMMA.16816.F32 R16, R40.reuse, R58, R16 ;  /* 0x0000003a2810723c */ /* 0x040fe20000001810 */
[----:B------:R-:W3:Y:S04]  /*1b800*/  LDSM.16.MT88.4 R56, [R215+0x1900] ;  /* 0x00190000d738783b */ /* 0x000ee80000004200 */
[----:B------:R-:W-:Y:S03]  /*1b810*/  MUFU.EX2 R91, R91 ;  /* 0x0000005b005b7308 */ /* 0x000fe60000000800 */
[-C--:B-1----:R-:W-:Y:S07]  /*1b820*/  HMMA.16816.F32 R20, R40, R52.reuse, R20 ;  /* 0x000000342814723c */ /* 0x082fee0000001814 */
[----:B------:R-:W-:Y:S01]  /*1b830*/  MUFU.EX2 R94, R94 ;  /* 0x0000005e005e7308 */ /* 0x000fe20000000800 */
[C---:B------:R-:W-:Y:S04]  /*1b840*/  HMMA.16816.F32 R24, R44.reuse, R52, R24 ;  /* 0x000000342c18723c */ /* 0x040fe80000001818 */
[----:B--2---:R-:W-:Y:S04]  /*1b850*/  F2FP.PACK_AB R170, R93, R92 ;  /* 0x0000005c5daa723e */ /* 0x004fe800000000ff */
[-C--:B------:R-:W-:Y:S01]  /*1b860*/  HMMA.16816.F32 R28, R44, R54.reuse, R28 ;  /* 0x000000362c1c723c */ /* 0x080fe2000000181c */
[----:B------:R-:W-:Y:S07]  /*1b870*/  MUFU.EX2 R72, R72 ;  /* 0x0000004800487308 */ /* 0x000fee0000000800 */
[C---:B------:R-:W-:Y:S01]  /*1b880*/  HMMA.16816.F32 R32, R40.reuse, R54, R32 ;  /* 0x000000362820723c */ /* 0x040fe20000001820 */
[----:B------:R-:W1:Y:S02]  /*1b890*/  LDSM.16.MT88.4 R52, [R213+0x2100] ;  /* 0x00210000d534783b */ /* 0x000e640000004200 */
[----:B------:R-:W2:Y:S05]  /*1b8a0*/  MUFU.EX2 R73, R73 ;  /* 0x0000004900497308 */ /* 0x000eaa0000000800 */
[-C--:B------:R-:W-:Y:S05]  /*1b8b0*/  HMMA.16816.F32 R100, R40, R60.reuse, R100 ;  /* 0x0000003c2864723c */ /* 0x080fea0000001864 */
[----:B------:R-:W-:Y:S03]  /*1b8c0*/  MUFU.EX2 R76, R76 ;  /* 0x0000004c004c7308 */ /* 0x000fe60000000800 */
[C---:B------:R-:W-:Y:S07]  /*1b8d0*/  HMMA.16816.F32 R104, R44.reuse, R60, R104 ;  /* 0x0000003c2c68723c */ /* 0x040fee0000001868 */
[----:B------:R-:W4:Y:S01]  /*1b8e0*/  MUFU.EX2 R77, R77 ;  /* 0x0000004d004d7308 */ /* 0x000f220000000800 */
[-C--:B------:R-:W-:Y:S08]  /*1b8f0*/  HMMA.16816.F32 R108, R44, R62.reuse, R108 ;  /* 0x0000003e2c6c723c */ /* 0x080ff0000000186c */
[C---:B------:R-:W-:Y:S01]  /*1b900*/  HMMA.16816.F32 R112, R40.reuse, R62, R112 ;  /* 0x0000003e2870723c */ /* 0x040fe20000001870 */
[----:B------:R-:W1:Y:S01]  /*1b910*/  LDSM.16.MT88.4 R60, [R216+0x2100] ;  /* 0x00210000d83c783b */ /* 0x000e620000004200 */
[----:B------:R-:W-:Y:S06]  /*1b920*/  MUFU.EX2 R74, R74 ;  /* 0x0000004a004a7308 */ /* 0x000fec0000000800 */
[-C--:B---3--:R-:W-:Y:S04]  /*1b930*/  HMMA.16816.F32 R36, R40, R56.reuse, R36 ;  /* 0x000000382824723c */ /* 0x088fe80000001824 */
[----:B------:R-:W3:Y:S04]  /*1b940*/  MUFU.EX2 R75, R75 ;  /* 0x0000004b004b7308 */ /* 0x000ee80000000800 */
[C---:B------:R-:W-:Y:S06]  /*1b950*/  HMMA.16816.F32 R116, R44.reuse, R56, R116 ;  /* 0x000000382c74723c */ /* 0x040fec0000001874 */
[----:B------:R-:W-:Y:S02]  /*1b960*/  MUFU.EX2 R78, R78 ;  /* 0x0000004e004e7308 */ /* 0x000fe40000000800 */
[-C--:B------:R-:W-:Y:S07]  /*1b970*/  HMMA.16816.F32 R48, R44, R58.reuse, R48 ;  /* 0x0000003a2c30723c */ /* 0x080fee0000001830 */
[----:B--2---:R-:W-:Y:S01]  /*1b980*/  F2FP.PACK_AB R44, R73, R72 ;  /* 0x00000048492c723e */ /* 0x004fe200000000ff */
[----:B------:R-:W-:Y:S01]  /*1b990*/  HMMA.16816.F32 R120, R40, R58, R120 ;  /* 0x0000003a2878723c */ /* 0x000fe20000001878 */
[----:B------:R-:W2:Y:S01]  /*1b9a0*/  MUFU.EX2 R79, R79 ;  /* 0x0000004f004f7308 */ /* 0x000ea20000000800 */
[----:B------:R-:W2:Y:S02]  /*1b9b0*/  LDSM.16.MT88.4 R56, [R215+0x2100] ;  /* 0x00210000d738783b */ /* 0x000ea40000004200 */
[----:B----4-:R-:W-:Y:S02]  /*1b9c0*/  F2FP.PACK_AB R46, R77, R76 ;  /* 0x0000004c4d2e723e */ /* 0x010fe400000000ff */
[----:B---3--:R-:W-:Y:S02]  /*1b9d0*/  F2FP.PACK_AB R45, R75, R74 ;  /* 0x0000004a4b2d723e */ /* 0x008fe400000000ff */
[----:B------:R-:W-:Y:S03]  /*1b9e0*/  F2FP.PACK_AB R40, R69, R68 ;  /* 0x000000444528723e */ /* 0x000fe600000000ff */
[----:B------:R-:W-:Y:S01]  /*1b9f0*/  MUFU.EX2 R88, R88 ;  /* 0x0000005800587308 */ /* 0x000fe20000000800 */
[----:B------:R-:W-:Y:S02]  /*1ba00*/  F2FP.PACK_AB R42, R81, R80 ;  /* 0x00000050512a723e */ /* 0x000fe400000000ff */
[----:B------:R-:W-:Y:S02]  /*1ba10*/  F2FP.PACK_AB R41, R71, R70 ;  /* 0x000000464729723e */ /* 0x000fe400000000ff */
[----:B------:R-:W-:Y:S05]  /*1ba20*/  F2FP.PACK_AB R43, R83, R82 ;  /* 0x00000052532b723e */ /* 0x000fea00000000ff */
[----:B------:R-:W3:Y:S02]  /*1ba30*/  MUFU.EX2 R89, R89 ;  /* 0x0000005900597308 */ /* 0x000ee40000000800 */
[-C--:B-1----:R-:W-:Y:S03]  /*1ba40*/  HMMA.16816.F32 R4, R40, R52.reuse, R4 ;  /* 0x000000342804723c */ /* 0x082fe60000001804 */
[----:B--2---:R-:W-:Y:S05]  /*1ba50*/  F2FP.PACK_AB R47, R79, R78 ;  /* 0x0000004e4f2f723e */ /* 0x004fea00000000ff */
[----:B------:R-:W1:Y:S02]  /*1ba60*/  MUFU.EX2 R90, R90 ;  /* 0x0000005a005a7308 */ /* 0x000e640000000800 */
[C---:B------:R-:W-:Y:S08]  /*1ba70*/  HMMA.16816.F32 R8, R44.reuse, R52, R8 ;  /* 0x000000342c08723c */ /* 0x040ff00000001808 */
[-C--:B------:R-:W-:Y:S01]  /*1ba80*/  HMMA.16816.F32 R12, R44, R54.reuse, R12 ;  /* 0x000000362c0c723c */ /* 0x080fe2000000180c */
[----:B------:R-:W2:Y:S03]  /*1ba90*/  MUFU.EX2 R52, R2 ;  /* 0x0000000200347308 */ /* 0x000ea60000000800 */
[----:B---3--:R-:W-:Y:S04]  /*1baa0*/  F2FP.PACK_AB R168, R89, R88 ;  /* 0x0000005859a8723e */ /* 0x008fe800000000ff */
[C---:B------:R-:W-:Y:S04]  /*1bab0*/  HMMA.16816.F32 R16, R40.reuse, R54, R16 ;  /* 0x000000362810723c */ /* 0x040fe80000001810 */
[----:B-1----:R-:W-:Y:S04]  /*1bac0*/  F2FP.PACK_AB R169, R91, R90 ;  /* 0x0000005a5ba9723e */ /* 0x002fe800000000ff */
[-C--:B------:R-:W-:Y:S08]  /*1bad0*/  HMMA.16816.F32 R20, R40, R60.reuse, R20 ;  /* 0x0000003c2814723c */ /* 0x080ff00000001814 */
[C---:B------:R-:W-:Y:S04]  /*1bae0*/  HMMA.16816.F32 R24, R44.reuse, R60, R24 ;  /* 0x0000003c2c18723c */ /* 0x040fe80000001818 */
[----:B--2---:R-:W-:Y:S01]  /*1baf0*/  F2FP.PACK_AB R171, R52, R94 ;  /* 0x0000005e34ab723e */ /* 0x004fe200000000ff */
[----:B------:R-:W-:Y:S01]  /*1bb00*/  FADD.FTZ R2, R239, R127 ;  /* 0x0000007fef027221 */ /* 0x000fe20000010000 */
[----:B------:R-:W-:Y:S02]  /*1bb10*/  MOV R127, R125 ;  /* 0x0000007d007f7202 */ /* 0x000fe40000000f00 */
        /* <DEDUP_REMOVED lines=9> */
[-C--:B------:R-:W-:Y:S07]  /*1bbb0*/  HMMA.16816.F32 R48, R44, R58.reuse, R48 ;  /* 0x0000003a2c30723c */ /* 0x080fee0000001830 */
[----:B------:R-:W-:Y:S01]  /*1bbc0*/  FADD.FTZ R44, R249, R129 ;  /* 0x00000081f92c7221 */ /* 0x000fe20000010000 */
[----:B------:R-:W-:Y:S04]  /*1bbd0*/  HMMA.16816.F32 R120, R40, R58, R120 ;  /* 0x0000003a2878723c */ /* 0x000fe80000001878 */
[----:B------:R-:W-:Y:S02]  /*1bbe0*/  FADD.FTZ R44, R251, R44 ;  /* 0x0000002cfb2c7221 */ /* 0x000fe40000010000 */
[----:B------:R-:W-:Y:S01]  /*1bbf0*/  FADD.FTZ R45, R245, R128 ;  /* 0x00000080f52d7221 */ /* 0x000fe20000010000 */
[----:B------:R-:W-:Y:S02]  /*1bc00*/  F2FP.PACK_AB R40, R85, R84 ;  /* 0x000000545528723e */ /* 0x000fe400000000ff */
[----:B------:R-:W-:Y:S03]  /*1bc10*/  F2FP.PACK_AB R42, R97, R96 ;  /* 0x00000060612a723e */ /* 0x000fe600000000ff */
[----:B------:R-:W-:Y:S01]  /*1bc20*/  FADD.FTZ R45, R250, R45 ;  /* 0x0000002dfa2d7221 */ /* 0x000fe20000010000 */
[----:B------:R-:W-:Y:S02]  /*1bc30*/  F2FP.PACK_AB R41, R87, R86 ;  /* 0x000000565729723e */ /* 0x000fe400000000ff */
[----:B------:R-:W-:Y:S07]  /*1bc40*/  F2FP.PACK_AB R43, R99, R98 ;  /* 0x00000062632b723e */ /* 0x000fee00000000ff */
        /* <DEDUP_REMOVED lines=25> */
[----:B------:R-:W2:Y:S03]  /*1bde0*/  LDSM.16.MT88.4 R8, [R215+0x2900] ;  /* 0x00290000d708783b */ /* 0x000ea60000004200 */
        /* <DEDUP_REMOVED lines=82> */
.L_x_1194:
[----:B------:R-:W2:Y:S02]  /*1c310*/  LDL R2, [R1+0x4] ;  /* 0x0000040001027983 */ /* 0x000ea40000100800 */
        /* <DEDUP_REMOVED lines=20> */
[----:B--2---:R-:W-:-:S03]  /*1c460*/  IMAD.MOV.U32 R3, RZ, RZ, R7 ;  /* 0x000000ffff037224 */ /* 0x004fc600078e0007 */
[----:B----4-:R-:W-:Y:S01]  /*1c470*/  @P1 IMAD.HI.U32 R0, R2, c[0x0][0x2c8], RZ ;  /* 0x0000b20002001a27 */ /* 0x010fe200078e00ff */
[----:B---3--:R-:W-:-:S05]  /*1c480*/  MOV R2, R4 ;  /* 0x0000000400027202 */ /* 0x008fca0000000f00 */
[----:B------:R1:W-:Y:S04]  /*1c490*/  STL.64 [R1+0x8], R2 ;  /* 0x0000080201007387 */ /* 0x0003e80000100a00 */
[----:B------:R1:W-:Y:S02]  /*1c4a0*/  @P1 STL [R1+0x10], R0 ;  /* 0x0000100001001387 */ /* 0x0003e40000100800 */
.L_x_1213:
[----:B------:R-:W-:Y:S04]  /*1c4b0*/  DEPBAR.LE SB0, 0x0 ;  /* 0x000080000000791a */ /* 0x000fe80000000000 */
[----:B------:R-:W-:Y:S01]  /*1c4c0*/  BAR.SYNC.DEFER_BLOCKING 0x0 ;  /* 0x0000000000007b1d */ /* 0x000fe20000010000 */
[----:B------:R-:W-:Y:S01]  /*1c4d0*/  IMAD.MOV.U32 R131, RZ, RZ, 0x5 ;  /* 0x00000005ff837424 */ /* 0x000fe200078e00ff */
[----:B------:R-:W-:Y:S01]  /*1c4e0*/  SHF.R.S32.HI R124, RZ, 0x1f, R230 ;  /* 0x0000001fff7c7819 */ /* 0x000fe200000114e6 */
[----:B------:R-:W-:Y:S02]  /*1c4f0*/  IMAD.MOV.U32 R200, RZ, RZ, c[0x0][0x208] ;  /* 0x00008200ffc87624 */ /* 0x000fe400078e00ff */
[----:B------:R-:W-:Y:S02]  /*1c500*/  IMAD.MOV.U32 R126, RZ, RZ, c[0x0][0x208] ;  /* 0x00008200ff7e7624 */ /* 0x000fe400078e00ff */
[----:B------:R-:W-:Y:S02]  /*1c510*/  IMAD.SHL.U32 R200, R200, 0x20, RZ ;  /* 0x00000020c8c87824 */ /* 0x000fe400078e00ff */
[----:B-1----:R-:W-:Y:S01]  /*1c520*/  IMAD R0, R230, UR10, RZ ;  /* 0x0000000ae6007c24 */ /* 0x002fe2000f8e02ff */
[----:B------:R-:W-:Y:S01]  /*1c530*/  SHF.L.U64.HI R126, R126, R131, c[0x0][0x20c] ;  /* 0x000083007e7e7619 */ /* 0x000fe20000010283 */
[----:B------:R-:W-:Y:S02]  /*1c540*/  IMAD.MOV.U32 R243, RZ, RZ, c[0x0][0x32c] ;  /* 0x0000cb00fff37624 */ /* 0x000fe400078e00ff */
[----:B------:R-:W-:Y:S01]  /*1c550*/  IMAD R0, R124, UR12, R0 ;  /* 0x0000000c7c007c24 */ /* 0x000fe2000f8e0200 */
[----:B-----5:R-:W-:Y:S06]  /*1c560*/  LDSM.16.M88.4 R96, [R219+0x6100] ;  /* 0x00610000db60783b */ /* 0x020fec0000000200 */
[----:B------:R-:W1:Y:S06]  /*1c570*/  LDSM.16.M88.4 R16, [R212+0x3100] ;  /* 0x00310000d410783b */ /* 0x000e6c0000000200 */
[----:B--2---:R-:W2:Y:S06]  /*1c580*/  LDL.64 R2, [R1+0x8] ;  /* 0x0000080001027983 */ /* 0x004eac0000100a00 */
[----:B------:R-:W3:Y:S06]  /*1c590*/  LDSM.16.M88.4 R92, [R219+0x8100] ;  /* 0x00810000db5c783b */ /* 0x000eec0000000200 */
[----:B------:R-:W4:Y:S06]  /*1c5a0*/  LDSM.16.M88.4 R32, [R212+0x3900] ;  /* 0x00390000d420783b */ /* 0x000f2c0000000200 */
[----:B------:R-:W2:Y:S06]  /*1c5b0*/  LDL R240, [R1+0x4] ;  /* 0x0000040001f07983 */ /* 0x000eac0000100800 */
[----:B------:R-:W4:Y:S06]  /*1c5c0*/  LDSM.16.M88.4 R48, [R212+0x4100] ;  /* 0x00410000d430783b */ /* 0x000f2c0000000200 */
[----:B------:R-:W2:Y:S01]  /*1c5d0*/  LDL.64 R234, [R1+0x40] ;  /* 0x0000400001ea7983 */ /* 0x000ea20000100a00 */
[-C--:B-1----:R-:W-:Y:S05]  /*1c5e0*/  HMMA.16816.F32 R4, R96, R16.reuse, RZ ;  /* 0x000000106004723c */ /* 0x082fea00000018ff */
[----:B------:R-:W1:Y:S06]  /*1c5f0*/  LDSM.16.M88.4 R64, [R212+0x4900] ;  /* 0x00490000d440783b */ /* 0x000e6c0000000200 */
[----:B------:R-:W2:Y:S01]  /*1c600*/  LDL.64 R232, [R1+0x48] ;  /* 0x0000480001e87983 */ /* 0x000ea20000100a00 */
[C---:B---3--:R-:W-:Y:S05]  /*1c610*/  HMMA.16816.F32 R8, R92.reuse, R16, RZ ;  /* 0x000000105c08723c */ /* 0x048fea00000018ff */
[----:B------:R-:W3:Y:S03]  /*1c620*/  LDSM.16.M88.4 R80, [R212+0x5100] ;  /* 0x00510000d450783b */ /* 0x000ee60000000200 */
[-C--:B------:R-:W-:Y:S03]  /*1c630*/  HMMA.16816.F32 R12, R92, R18.reuse, RZ ;  /* 0x000000125c0c723c */ /* 0x080fe600000018ff */
[----:B------:R1:W2:Y:S06]  /*1c640*/  LDL R131, [R1+0x60] ;  /* 0x0000600001837983 */ /* 0x0002ac0000100800 */
[----:B------:R-:W1:Y:S01]  /*1c650*/  LDSM.16.M88.4 R172, [R212+0x5900] ;  /* 0x00590000d4ac783b */ /* 0x000e620000000200 */
[C---:B------:R-:W-:Y:S05]  /*1c660*/  HMMA.16816.F32 R16, R96.reuse, R18, RZ ;  /* 0x000000126010723c */ /* 0x040fea00000018ff */
[----:B------:R-:W2:Y:S03]  /*1c670*/  LDL R242, [R1+0x28] ;  /* 0x0000280001f27983 */ /* 0x000ea60000100800 */
[-C--:B----4-:R-:W-:Y:S03]  /*1c680*/  HMMA.16816.F32 R20, R96, R32.reuse, RZ ;  /* 0x000000206014723c */ /* 0x090fe600000018ff */
[----:B------:R-:W-:Y:S05]  /*1c690*/  LDSM.16.M88.4 R176, [R222+0x6100] ;  /* 0x00610000deb0783b */ /* 0x000fea0000000200 */
[C---:B------:R-:W-:Y:S01]  /*1c6a0*/  HMMA.16816.F32 R24, R92.reuse, R32, RZ ;  /* 0x000000205c18723c */ /* 0x040fe200000018ff */
[----:B------:R-:W4:Y:S06]  /*1c6b0*/  LDL R241, [R1+0x2c] ;  /* 0x00002c0001f17983 */ /* 0x000f2c0000100800 */
[----:B------:R-:W1:Y:S01]  /*1c6c0*/  LDSM.16.M88.4 R180, [R223] ;  /* 0x00000000dfb4783b */ /* 0x000e620000000200 */
[-C--:B------:R-:W-:Y:S05]  /*1c6d0*/  HMMA.16816.F32 R28, R92, R34.reuse, RZ ;  /* 0x000000225c1c723c */ /* 0x080fea00000018ff */
[----:B------:R-:W1:Y:S03]  /*1c6e0*/  LDSM.16.M88.4 R184, [R222+0x8100] ;  /* 0x00810000deb8783b */ /* 0x000e660000000200 */
[C---:B------:R-:W-:Y:S03]  /*1c6f0*/  HMMA.16816.F32 R32, R96.reuse, R34, RZ ;  /* 0x000000226020723c */ /* 0x040fe600000018ff */
[----:B------:R-:W3:Y:S05]  /*1c700*/  LDSM.16.M88.4 R188, [R228] ;  /* 0x00000000e4bc783b */ /* 0x000eea0000000200 */
[-C--:B------:R-:W-:Y:S01]  /*1c710*/  HMMA.16816.F32 R36, R96, R48.reuse, RZ ;  /* 0x000000306024723c */ /* 0x080fe200000018ff */
[----:B------:R-:W3:Y:S07]  /*1c720*/  LDSM.16.M88.4 R192, [R227] ;  /* 0x00000000e3c0783b */ /* 0x000eee0000000200 */
[C---:B------:R-:W-:Y:S08]  /*1c730*/  HMMA.16816.F32 R40, R92.reuse, R48, RZ ;  /* 0x000000305c28723c */ /* 0x040ff000000018ff */
[-C--:B------:R-:W-:Y:S08]  /*1c740*/  HMMA.16816.F32 R44, R92, R50.reuse, RZ ;  /* 0x000000325c2c723c */ /* 0x080ff000000018ff */
[C---:B------:R-:W-:Y:S08]  /*1c750*/  HMMA.16816.F32 R48, R96.reuse, R50, RZ ;  /* 0x000000326030723c */ /* 0x040ff000000018ff */
[-C--:B-1----:R-:W-:Y:S08]  /*1c760*/  HMMA.16816.F32 R52, R96, R64.reuse, RZ ;  /* 0x000000406034723c */ /* 0x082ff000000018ff */
        /* <DEDUP_REMOVED lines=16> */
[----:B------:R-:W3:Y:S07]  /*1c870*/  LDSM.16.M88.4 R180, [R225] ;  /* 0x00000000e1b4783b */ /* 0x000eee0000000200 */
[-C--:B------:R-:W-:Y:S08]  /*1c880*/  HMMA.16816.F32 R20, R176, R188.reuse, R20 ;  /* 0x000000bcb014723c */ /* 0x080ff00000001814 */
[C---:B------:R-:W-:Y:S08]  /*1c890*/  HMMA.16816.F32 R24, R184.reuse, R188, R24 ;  /* 0x000000bcb818723c */ /* 0x040ff00000001818 */
[-C--:B------:R-:W-:Y:S08]  /*1c8a0*/  HMMA.16816.F32 R28, R184, R190.reuse, R28 ;  /* 0x000000beb81c723c */ /* 0x080ff0000000181c */
[C---:B------:R-:W-:Y:S01]  /*1c8b0*/  HMMA.16816.F32 R32, R176.reuse, R190, R32 ;  /* 0x000000beb020723c */ /* 0x040fe20000001820 */
[----:B------:R-:W2:Y:S07]  /*1c8c0*/  LDSM.16.M88.4 R188, [R224] ;  /* 0x00000000e0bc783b */ /* 0x000eae0000000200 */
[-C--:B------:R-:W-:Y:S04]  /*1c8d0*/  HMMA.16816.F32 R36, R176, R192.reuse, R36 ;  /* 0x000000c0b024723c */ /* 0x080fe80000001824 */
[----:B--2---:R-:W-:Y:S04]  /*1c8e0*/  IMAD.WIDE.U32 R2, R230, UR12, R2 ;  /* 0x0000000ce6027c25 */ /* 0x004fe8000f8e0002 */
[C---:B------:R-:W-:Y:S04]  /*1c8f0*/  HMMA.16816.F32 R40, R184.reuse, R192, R40 ;  /* 0x000000c0b828723c */ /* 0x040fe80000001828 */
[----:B------:R-:W-:Y:S01]  /*1c900*/  IMAD.IADD R0, R3, 0x1, R0 ;  /* 0x0000000103007824 */ /* 0x000fe200078e0200 */
[C---:B------:R-:W-:Y:S03]  /*1c910*/  LEA R196, P0, R2.reuse, c[0x0][0x1f8], 0x1 ;  /* 0x00007e0002c47a11 */ /* 0x040fe600078008ff */
[-C--:B------:R-:W-:Y:S04]  /*1c920*/  HMMA.16816.F32 R44, R184, R194.reuse, R44 ;  /* 0x000000c2b82c723c */ /* 0x080fe8000000182c */
[----:B------:R-:W-:Y:S02]  /*1c930*/  LEA.HI.X R197, R2, c[0x0][0x1fc], R0, 0x1, P0 ;  /* 0x00007f0002c57a11 */ /* 0x000fe400000f0c00 */
[-C--:B------:R-:W-:Y:S02]  /*1c940*/  IADD3 R124, P0, R196, R200.reuse, RZ ;  /* 0x000000c8c47c7210 */ /* 0x080fe40007f1e0ff */
[C---:B------:R-:W-:Y:S01]  /*1c950*/  HMMA.16816.F32 R48, R176.reuse, R194, R48 ;  /* 0x000000c2b030723c */ /* 0x040fe20000001830 */
[----:B------:R-:W-:Y:S01]  /*1c960*/  @!PT LDS RZ, [RZ] ;  /* 0x00000000fffff984 */ /* 0x000fe20000000800 */
[----:B------:R-:W-:Y:S01]  /*1c970*/  @!PT LDS RZ, [RZ] ;  /* 0x00000000fffff984 */ /* 0x000fe20000000800 */
[----:B------:R-:W-:Y:S01]  /*1c980*/  @!PT LDS RZ, [RZ] ;  /* 0x00000000fffff984 */ /* 0x000fe20000000800 */
[----:B------:R2:W-:Y:S03]  /*1c990*/  LDGSTS.E.BYPASS.LTC128B.128 [R231+0x100], [R196.64], !P5 ;  /* 0x00100000c4e77fae */ /* 0x0005e6000e901d48 */
[--C-:B------:R-:W-:Y:S01]  /*1c9a0*/  IMAD.X R125, R197, 0x1, R126.reuse, P0 ;  /* 0x00000001c57d7824 */ /* 0x100fe200000e067e */
[-C--:B------:R-:W-:Y:S03]  /*1c9b0*/  IADD3 R198, P1, R124, R200.reuse, RZ ;  /* 0x000000c87cc67210 */ /* 0x080fe60007f3e0ff */
[-C--:B-1----:R-:W-:Y:S01]  /*1c9c0*/  HMMA.16816.F32 R52, R176, R172.reuse, R52 ;  /* 0x000000acb034723c */ /* 0x082fe20000001834 */
[----:B------:R1:W-:Y:S03]  /*1c9d0*/  LDGSTS.E.BYPASS.LTC128B.128 [R231+0x900], [R124.64], !P5 ;  /* 0x009000007ce77fae */ /* 0x0003e6000e901d48 */
[--C-:B------:R-:W-:Y:S01]  /*1c9e0*/  IMAD.X R199, R125, 0x1, R126.reuse, P1 ;  /* 0x000000017dc77824 */ /* 0x100fe200008e067e */
[-C--:B------:R-:W-:Y:S03]  /*1c9f0*/  IADD3 R2, P0, R198, R200.reuse, RZ ;  /* 0x000000c8c6027210 */ /* 0x080fe60007f1e0ff */
[C---:B------:R-:W-:Y:S01]  /*1ca00*/  HMMA.16816.F32 R56, R184.reuse, R172, R56 ;  /* 0x000000acb838723c */ /* 0x040fe20000001838 */
[----:B------:R2:W-:Y:S03]  /*1ca10*/  LDGSTS.E.BYPASS.LTC128B.128 [R231+0x1100], [R198.64], !P5 ;  /* 0x01100000c6e77fae */ /* 0x0005e6000e901d48 */
[--C-:B------:R-:W-:Y:S04]  /*1ca20*/  IMAD.X R3, R199, 0x1, R126.reuse, P0 ;  /* 0x00000001c7037824 */ /* 0x100fe800000e067e */
[-C--:B------:R-:W-:Y:S01]  /*1ca30*/  HMMA.16816.F32 R60, R184, R174.reuse, R60 ;  /* 0x000000aeb83c723c */ /* 0x080fe2000000183c */
[----:B------:R4:W-:Y:S03]  /*1ca40*/  LDGSTS.E.BYPASS.LTC128B.128 [R231+0x1900], [R2.64], !P5 ;  /* 0x0190000002e77fae */ /* 0x0009e6000e901d48 */
[-C--:B--2---:R-:W-:Y:S04]  /*1ca50*/  IADD3 R196, P1, R2, R200.reuse, RZ ;  /* 0x000000c802c47210 */ /* 0x084fe80007f3e0ff */
[C---:B------:R-:W-:Y:S04]  /*1ca60*/  HMMA.16816.F32 R64, R176.reuse, R174, R64 ;  /* 0x000000aeb040723c */ /* 0x040fe80000001840 */
[--C-:B------:R-:W-:Y:S01]  /*1ca70*/  IMAD.X R197, R3, 0x1, R126.reuse, P1 ;  /* 0x0000000103c57824 */ /* 0x100fe200008e067e */
[----:B-1----:R-:W-:Y:S03]  /*1ca80*/  IADD3 R124, P0, R196, R200, RZ ;  /* 0x000000c8c47c7210 */ /* 0x002fe60007f1e0ff */
[-C--:B---3--:R-:W-:Y:S01]  /*1ca90*/  HMMA.16816.F32 R68, R176, R180.reuse, R68 ;  /* 0x000000b4b044723c */ /* 0x088fe20000001844 */
[----:B------:R1:W-:Y:S03]  /*1caa0*/  LDGSTS.E.BYPASS.LTC128B.128 [R231+0x2100], [R196.64], !P5 ;  /* 0x02100000c4e77fae */ /* 0x0003e6000e901d48 */
[----:B------:R-:W-:Y:S01]  /*1cab0*/  IMAD.X R125, R197, 0x1, R126, P0 ;  /* 0x00000001c57d7824 */ /* 0x000fe200000e067e */
[C---:B------:R-:W-:Y:S02]  /*1cac0*/  ISETP.GT.AND P0, PT, R230.reuse, R240, PT ;  /* 0x000000f0e600720c */ /* 0x040fe40003f04270 */
[----:B------:R-:W2:Y:S01]  /*1cad0*/  LDL R126, [R1+0x10] ;  /* 0x00001000017e7983 */ /* 0x000ea20000100800 */
[C---:B------:R-:W-:Y:S05]  /*1cae0*/  HMMA.16816.F32 R72, R184.reuse, R180, R72 ;  /* 0x000000b4b848723c */ /* 0x040fea0000001848 */
[----:B------:R3:W-:Y:S03]  /*1caf0*/  LDGSTS.E.BYPASS.LTC128B.128 [R231+0x2900], [R124.64], !P5 ;  /* 0x029000007ce77fae */ /* 0x0007e6000e901d48 */
[-C--:B------:R-:W-:Y:S03]  /*1cb00*/  HMMA.16816.F32 R76, R184, R182.reuse, R76 ;  /* 0x000000b6b84c723c */ /* 0x080fe6000000184c */
[----:B------:R-:W-:Y:S01]  /*1cb10*/  LDSM.16.M88.4 R200, [R218+0x3100] ;  /* 0x00310000dac8783b */ /* 0x000fe20000000200 */
[----:B------:R-:W-:Y:S04]  /*1cb20*/  @P0 IADD3 R0, R230, -0x1, RZ ;  /* 0xffffffffe6000810 */ /* 0x000fe80007ffe0ff */
[C---:B------:R-:W-:Y:S01]  /*1cb30*/  HMMA.16816.F32 R80, R176.reuse, R182, R80 ;  /* 0x000000b6b050723c */ /* 0x040fe20000001850 */
[----:B------:R-:W0:Y:S03]  /*1cb40*/  LDGDEPBAR ;  /* 0x00000000000079af */ /* 0x000e260000000000 */
[----:B----4-:R-:W-:Y:S03]  /*1cb50*/  @P0 SHF.R.S32.HI R2, RZ, 0x1f, R0 ;  /* 0x0000001fff020819 */ /* 0x010fe60000011400 */
[----:B-1----:R-:W1:Y:S01]  /*1cb60*/  LDSM.16.M88.4 R196, [R220+0x6100] ;  /* 0x00610000dcc4783b */ /* 0x002e620000000200 */
[-C--:B------:R-:W-:Y:S05]  /*1cb70*/  HMMA.16816.F32 R84, R176, R188.reuse, R84 ;  /* 0x000000bcb054723c */ /* 0x080fea0000001854 */
[----:B------:R-:W4:Y:S03]  /*1cb80*/  LDSM.16.M88.4 R204, [R220+0x8100] ;  /* 0x00810000dccc783b */ /* 0x000f260000000200 */
[C---:B------:R-:W-:Y:S03]  /*1cb90*/  HMMA.16816.F32 R88, R184.reuse, R188, R88 ;  /* 0x000000bcb858723c */ /* 0x040fe60000001858 */
[----:B------:R-:W4:Y:S01]  /*1cba0*/  LDSM.16.M88.4 R192, [R218+0x3900] ;  /* 0x00390000dac0783b */ /* 0x000f220000000200 */
[----:B---3--:R-:W-:Y:S02]  /*1cbb0*/  @P0 IMAD R124, R2, c[0x0][0x1e0], RZ ;  /* 0x00007800027c0a24 */ /* 0x008fe400078e02ff */
[C---:B------:R-:W-:Y:S02]  /*1cbc0*/  @P0 IMAD.WIDE.U32 R2, R0.reuse, c[0x0][0x1e0], RZ ;  /* 0x0000780000020a25 */ /* 0x040fe400078e00ff */
[-C--:B------:R-:W-:Y:S01]  /*1cbd0*/  HMMA.16816.F32 R92, R184, R190.reuse, R92 ;  /* 0x000000beb85c723c */ /* 0x080fe2000000185c */
[----:B------:R-:W3:Y:S03]  /*1cbe0*/  LDSM.16.M88.4 R172, [R218+0x4100] ;  /* 0x00410000daac783b */ /* 0x000ee60000000200 */
[----:B------:R-:W-:Y:S02]  /*1cbf0*/  @P0 IMAD R124, R0, c[0x0][0x1e4], R124 ;  /* 0x00007900007c0a24 */ /* 0x000fe400078e027c */
[----:B------:R-:W-:Y:S01]  /*1cc00*/  @P0 IMAD.MOV.U32 R125, RZ, RZ, R235 ;  /* 0x000000ffff7d0224 */ /* 0x000fe200078e00eb */
[----:B------:R-:W3:Y:S01]  /*1cc10*/  LDSM.16.M88.4 R180, [R218+0x4900] ;  /* 0x00490000dab4783b */ /* 0x000ee20000000200 */
[----:B------:R-:W-:Y:S04]  /*1cc20*/  HMMA.16816.F32 R96, R176, R190, R96 ;  /* 0x000000beb060723c */ /* 0x000fe80000001860 */
[----:B------:R-:W-:Y:S01]  /*1cc30*/  @P0 IMAD.IADD R0, R3, 0x1, R124 ;  /* 0x0000000103000824 */ /* 0x000fe200078e027c */
[----:B------:R-:W3:Y:S01]  /*1cc40*/  LDSM.16.M88.4 R176, [R218+0x5100] ;  /* 0x00510000dab0783b */ /* 0x000ee20000000200 */
[----:B------:R-:W-:Y:S02]  /*1cc50*/  @P0 IMAD.MOV.U32 R124, RZ, RZ, R232 ;  /* 0x000000ffff7c0224 */ /* 0x000fe400078e00e8 */
[----:B------:R-:W-:Y:S03]  /*1cc60*/  @P0 IMAD R0, R0, 0x60, RZ ;  /* 0x0000006000000824 */ /* 0x000fe600078e02ff */
[----:B------:R-:W3:Y:S01]  /*1cc70*/  LDSM.16.M88.4 R184, [R218+0x5900] ;  /* 0x00590000dab8783b */ /* 0x000ee20000000200 */
[----:B------:R-:W-:Y:S01]  /*1cc80*/  @P0 IMAD.WIDE.U32 R124, R2, 0x60, R124 ;  /* 0x00000060027c0825 */ /* 0x000fe200078e007c */
[-C--:B-1----:R-:W-:Y:S03]  /*1cc90*/  HMMA.16816.F32 R4, R196, R200.reuse, R4 ;  /* 0x000000c8c404723c */ /* 0x082fe60000001804 */
[----:B------:R-:W-:Y:S01]  /*1cca0*/  IMAD.MOV.U32 R232, RZ, RZ, c[0x0][0x2c4] ;  /* 0x0000b100ffe87624 */ /* 0x000fe200078e00ff */
[----:B------:R-:W-:Y:S01]  /*1ccb0*/  LDSM.16.M88.4 R188, [R221+0x6100] ;  /* 0x00610000ddbc783b */ /* 0x000fe20000000200 */
[----:B------:R-:W-:Y:S01]  /*1ccc0*/  @P0 LEA R2, P1, R124, c[0x0][0x1c8], 0x1 ;  /* 0x000072007c020a11 */ /* 0x000fe200078208ff */
[----:B------:R-:W-:Y:S02]  /*1ccd0*/  @P0 IMAD.IADD R0, R125, 0x1, R0 ;  /* 0x000000017d000824 */ /* 0x000fe400078e0200 */
[----:B------:R-:W-:Y:S01]  /*1cce0*/  ISETP.NE.AND P3, PT, R232, 0x1, PT ;  /* 0x00000001e800780c */ /* 0x000fe20003f65270 */
[C---:B----4-:R-:W-:Y:S01]  /*1ccf0*/  HMMA.16816.F32 R8, R204.reuse, R200, R8 ;  /* 0x000000c8cc08723c */ /* 0x050fe20000001808 */
[----:B------:R-:W-:Y:S03]  /*1cd00*/  LDSM.16.M88.4 R208, [R217+0x1000] ;  /* 0x00100000d9d0783b */ /* 0x000fe60000000200 */
[----:B------:R-:W-:Y:S04]  /*1cd10*/  @P0 LEA.HI.X R3, R124, c[0x0][0x1cc], R0, 0x1, P1 ;  /* 0x000073007c030a11 */ /* 0x000fe800008f0c00 */
[-C--:B------:R-:W-:Y:S08]  /*1cd20*/  HMMA.16816.F32 R12, R204, R202.reuse, R12 ;  /* 0x000000cacc0c723c */ /* 0x080ff0000000180c */
[C---:B------:R-:W-:Y:S01]  /*1cd30*/  HMMA.16816.F32 R16, R196.reuse, R202, R16 ;  /* 0x000000cac410723c */ /* 0x040fe20000001810 */
[----:B------:R-:W-:Y:S07]  /*1cd40*/  LDSM.16.M88.4 R200, [R221+0x8100] ;  /* 0x00810000ddc8783b */ /* 0x000fee0000000200 */
[-C--:B------:R-:W-:Y:S08]  /*1cd50*/  HMMA.16816.F32 R20, R196, R192.reuse, R20 ;  /* 0x000000c0c414723c */ /* 0x080ff00000001814 */
[C---:B------:R-:W-:Y:S08]  /*1cd60*/  HMMA.16816.F32 R24, R204.reuse, R192, R24 ;  /* 0x000000c0cc18723c */ /* 0x040ff00000001818 */
[-C--:B------:R-:W-:Y:S08]  /*1cd70*/  HMMA.16816.F32 R28, R204, R194.reuse, R28 ;  /* 0x000000c2cc1c723c */ /* 0x080ff0000000181c */
[C---:B------:R-:W-:Y:S01]  /*1cd80*/  HMMA.16816.F32 R32, R196.reuse, R194, R32 ;  /* 0x000000c2c420723c */ /* 0x040fe20000001820 */
[----:B------:R-:W1:Y:S07]  /*1cd90*/  LDSM.16.M88.4 R192, [R217] ;  /* 0x00000000d9c0783b */ /* 0x000e6e0000000200 */
        /* <DEDUP_REMOVED lines=18> */
[----:B------:R-:W-:Y:S08]  /*1cec0*/  HMMA.16816.F32 R96, R196, R186, R96 ;  /* 0x000000bac460723c */ /* 0x000ff00000001860 */
[-C--:B-1----:R-:W-:Y:S08]  /*1ced0*/  HMMA.16816.F32 R4, R188, R192.reuse, R4 ;  /* 0x000000c0bc04723c */ /* 0x082ff00000001804 */
[C---:B------:R-:W-:Y:S08]  /*1cee0*/  HMMA.16816.F32 R8, R200.reuse, R192, R8 ;  /* 0x000000c0c808723c */ /* 0x040ff00000001808 */
[-C--:B------:R-:W-:Y:S08]  /*1cef0*/  HMMA.16816.F32 R12, R200, R194.reuse, R12 ;  /* 0x000000c2c80c723c */ /* 0x080ff0000000180c */
[C---:B------:R-:W-:Y:S08]  /*1cf00*/  HMMA.16816.F32 R16, R188.reuse, R194, R16 ;  /* 0x000000c2bc10723c */ /* 0x040ff00000001810 */
[-C--:B---3--:R-:W-:Y:S08]  /*1cf10*/  HMMA.16816.F32 R20, R188, R172.reuse, R20 ;  /* 0x000000acbc14723c */ /* 0x088ff00000001814 */
[C---:B------:R-:W-:Y:S04]  /*1cf20*/  HMMA.16816.F32 R24, R200.reuse, R172, R24 ;  /* 0x000000acc818723c */ /* 0x040fe80000001818 */
[----:B--2---:R-:W-:Y:S02]  /*1cf30*/  @P3 SHF.R.U32.HI R131, RZ, c[0x0][0x2cc], R126 ;  /* 0x0000b300ff833a19 */ /* 0x004fe4000001167e */
[----:B------:R-:W-:Y:S02]  /*1cf40*/  ISETP.GE.AND P3, PT, R243, 0x1, PT ;  /* 0x00000001f300780c */ /* 0x000fe40003f66270 */
[-C--:B------:R-:W-:Y:S01]  /*1cf50*/  HMMA.16816.F32 R28, R200, R174.reuse, R28 ;  /* 0x000000aec81c723c */ /* 0x080fe2000000181c */
[----:B------:R-:W-:Y:S07]  /*1cf60*/  SHFL.IDX PT, R126, R131, RZ, 0x1c1f ;  /* 0x001c1fff837e7589 */ /* 0x000fee00000e0000 */
[C---:B------:R-:W-:Y:S01]  /*1cf70*/  HMMA.16816.F32 R32, R188.reuse, R174, R32 ;  /* 0x000000aebc20723c */ /* 0x040fe20000001820 */
[----:B------:R-:W1:Y:S01]  /*1cf80*/  LDSM.16.M88.4 R172, [R217+0x2800] ;  /* 0x00280000d9ac783b */ /* 0x000e620000000200 */
[----:B------:R-:W-:Y:S05]  /*1cf90*/  DEPBAR.LE SB0, 0x0 ;  /* 0x000080000000791a */ /* 0x000fea0000000000 */
[----:B------:R-:W-:Y:S01]  /*1cfa0*/  BAR.SYNC.DEFER_BLOCKING 0x0 ;  /* 0x0000000000007b1d */ /* 0x000fe20000010000 */
[-C--:B------:R-:W-:Y:S08]  /*1cfb0*/  HMMA.16816.F32 R36, R188, R208.reuse, R36 ;  /* 0x000000d0bc24723c */ /* 0x080ff00000001824 */
[C---:B------:R-:W-:Y:S08]  /*1cfc0*/  HMMA.16816.F32 R40, R200.reuse, R208, R40 ;  /* 0x000000d0c828723c */ /* 0x040ff00000001828 */
[-C--:B------:R-:W-:Y:S08]  /*1cfd0*/  HMMA.16816.F32 R44, R200, R210.reuse, R44 ;  /* 0x000000d2c82c723c */ /* 0x080ff0000000182c */
[C---:B------:R-:W-:Y:S08]  /*1cfe0*/  HMMA.16816.F32 R48, R188.reuse, R210, R48 ;  /* 0x000000d2bc30723c */ /* 0x040ff00000001830 */
[-C--:B----4-:R-:W-:Y:S08]  /*1cff0*/  HMMA.16816.F32 R52, R188, R180.reuse, R52 ;  /* 0x000000b4bc34723c */ /* 0x090ff00000001834 */
[C---:B------:R-:W-:Y:S01]  /*1d000*/  HMMA.16816.F32 R56, R200.reuse, R180, R56 ;  /* 0x000000b4c838723c */ /* 0x040fe20000001838 */
[----:B------:R-:W2:Y:S06]  /*1d010*/  LDL R180, [R1+0x30] ;  /* 0x0000300001b47983 */ /* 0x000eac0000100800 */
[----:B------:R-:W-:Y:S01]  /*1d020*/  @!PT LDS RZ, [RZ] ;  /* 0x00000000fffff984 */ /* 0x000fe20000000800 */
[----:B------:R-:W-:Y:S01]  /*1d030*/  @!PT LDS RZ, [RZ] ;  /* 0x00000000fffff984 */ /* 0x000fe20000000800 */
[----:B------:R-:W-:Y:S01]  /*1d040*/  @!PT LDS RZ, [RZ] ;  /* 0x00000000fffff984 */ /* 0x000fe20000000800 */
[----:B------:R3:W-:Y:S01]  /*1d050*/  @P0 LDGSTS.E.BYPASS.LTC128B.128 [R231+0x3100], [R2.64], !P5 ;  /* 0x0310000002e70fae */ /* 0x0007e2000e901d48 */
[-C--:B------:R-:W-:Y:S08]  /*1d060*/  HMMA.16816.F32 R60, R200, R182.reuse, R60 ;  /* 0x000000b6c83c723c */ /* 0x080ff0000000183c */
[C---:B------:R-:W-:Y:S08]  /*1d070*/  HMMA.16816.F32 R64, R188.reuse, R182, R64 ;  /* 0x000000b6bc40723c */ /* 0x040ff00000001840 */
[-C--:B------:R-:W-:Y:S08]  /*1d080*/  HMMA.16816.F32 R68, R188, R176.reuse, R68 ;  /* 0x000000b0bc44723c */ /* 0x080ff00000001844 */
[C---:B------:R-:W-:Y:S08]  /*1d090*/  HMMA.16816.F32 R72, R200.reuse, R176, R72 ;  /* 0x000000b0c848723c */ /* 0x040ff00000001848 */
[-C--:B------:R-:W-:Y:S08]  /*1d0a0*/  HMMA.16816.F32 R76, R200, R178.reuse, R76 ;  /* 0x000000b2c84c723c */ /* 0x080ff0000000184c */
[C---:B------:R-:W-:Y:S07]  /*1d0b0*/  HMMA.16816.F32 R80, R188.reuse, R178, R80 ;  /* 0x000000b2bc50723c */ /* 0x040fee0000001850 */
[----:B------:R-:W-:Y:S01]  /*1d0c0*/  @P0 IADD3 R178, P1, R2, UR4, RZ ;  /* 0x0000000402b20c10 */ /* 0x000fe2000ff3e0ff */
[-C--:B-1----:R-:W-:Y:S04]  /*1d0d0*/  HMMA.16816.F32 R84, R188, R172.reuse, R84 ;  /* 0x000000acbc54723c */ /* 0x082fe80000001854 */
[----:B------:R-:W-:Y:S02]  /*1d0e0*/  @P0 IADD3.X R179, R3, UR5, RZ, P1, !PT ;  /* 0x0000000503b30c10 */ /* 0x000fe40008ffe4ff */
[----:B------:R-:W-:Y:S02]  /*1d0f0*/  @P0 IADD3 R176, P2, R178, UR4, RZ ;  /* 0x00000004b2b00c10 */ /* 0x000fe4000ff5e0ff */
[C---:B------:R-:W-:Y:S01]  /*1d100*/  HMMA.16816.F32 R88, R200.reuse, R172, R88 ;  /* 0x000000acc858723c */ /* 0x040fe20000001858 */
[----:B------:R1:W-:Y:S03]  /*1d110*/  @P0 LDGSTS.E.BYPASS.LTC128B.128 [R231+0x3900], [R178.64], !P5 ;  /* 0x03900000b2e70fae */ /* 0x0003e6000e901d48 */
[----:B------:R-:W-:Y:S02]  /*1d120*/  @P0 IADD3.X R177, R179, UR5, RZ, P2, !PT ;  /* 0x00000005b3b10c10 */ /* 0x000fe400097fe4ff */
[----:B------:R-:W-:Y:S02]  /*1d130*/  @P0 IADD3 R124, P1, R176, UR4, RZ ;  /* 0x00000004b07c0c10 */ /* 0x000fe4000ff3e0ff */
[-C--:B------:R-:W-:Y:S01]  /*1d140*/  HMMA.16816.F32 R92, R200, R174.reuse, R92 ;  /* 0x000000aec85c723c */ /* 0x080fe2000000185c */
[----:B------:R1:W-:Y:S03]  /*1d150*/  @P0 LDGSTS.E.BYPASS.LTC128B.128 [R231+0x4100], [R176.64], !P5 ;  /* 0x04100000b0e70fae */ /* 0x0003e6000e901d48 */
[----:B------:R-:W-:Y:S02]  /*1d160*/  @P0 IADD3.X R125, R177, UR5, RZ, P1, !PT ;  /* 0x00000005b17d0c10 */ /* 0x000fe40008ffe4ff */
[----:B---3--:R-:W-:Y:S02]  /*1d170*/  @P0 IADD3 R2, P2, R124, UR4, RZ ;  /* 0x000000047c020c10 */ /* 0x008fe4000ff5e0ff */
[----:B------:R-:W-:Y:S01]  /*1d180*/  HMMA.16816.F32 R96, R188, R174, R96 ;  /* 0x000000aebc60723c */ /* 0x000fe20000001860 */
[----:B------:R3:W-:Y:S03]  /*1d190*/  @P0 LDGSTS.E.BYPASS.LTC128B.128 [R231+0x4900], [R124.64], !P5 ;  /* 0x049000007ce70fae */ /* 0x0007e6000e901d48 */
[----:B------:R-:W-:Y:S02]  /*1d1a0*/  @P0 IADD3.X R3, R125, UR5, RZ, P2, !PT ;  /* 0x000000057d030c10 */ /* 0x000fe400097fe4ff */
[----:B------:R-:W-:Y:S03]  /*1d1b0*/  @P0 IADD3 R172, P1, R2, UR4, RZ ;  /* 0x0000000402ac0c10 */ /* 0x000fe6000ff3e0ff */
[----:B------:R4:W-:Y:S03]  /*1d1c0*/  @P0 LDGSTS.E.BYPASS.LTC128B.128 [R231+0x5100], [R2.64], !P5 ;  /* 0x0510000002e70fae */ /* 0x0009e6000e901d48 */
[----:B------:R-:W-:Y:S05]  /*1d1d0*/  @P0 IADD3.X R173, R3, UR5, RZ, P1, !PT ;  /* 0x0000000503ad0c10 */ /* 0x000fea0008ffe4ff */
[----:B------:R2:W-:Y:S06]  /*1d1e0*/  @P0 LDGSTS.E.BYPASS.LTC128B.128 [R231+0x5900], [R172.64], !P5 ;  /* 0x05900000ace70fae */ /* 0x0005ec000e901d48 */
[----:B------:R-:W0:Y:S01]  /*1d1f0*/  LDGDEPBAR ;  /* 0x00000000000079af */ /* 0x000e220000000000 */
[----:B----4-:R-:W-:Y:S05]  /*1d200*/  IMAD R2, R230, -0x60, RZ ;  /* 0xffffffa0e6027824 */ /* 0x010fea00078e02ff */
[----:B--2---:R-:W-:Y:S01]  /*1d210*/  IADD3 R173, -R180, 0x1, R2 ;  /* 0x00000001b4ad7810 */ /* 0x004fe20007ffe102 */
[----:B------:R-:W-:Y:S03]  /*1d220*/  IMAD.IADD R174, R2, 0x1, -R180 ;  /* 0x0000000102ae7824 */ /* 0x000fe600078e0ab4 */
[----:B------:R-:W-:Y:S04]  /*1d230*/  IADD3 R173, -R241, R173, R242 ;  /* 0x000000adf1ad7210 */ /* 0x000fe80007ffe1f2 */
[C---:B------:R-:W-:Y:S02]  /*1d240*/  IADD3 R172, R173.reuse, c[0x0][0x328], RZ ;  /* 0x0000ca00adac7a10 */ /* 0x040fe40007ffe0ff */
[----:B------:R-:W-:Y:S03]  /*1d250*/  IADD3 R173, R173, UR7, RZ ;  /* 0x00000007adad7c10 */ /* 0x000fe6000fffe0ff */
[--C-:B---3--:R-:W-:Y:S02]  /*1d260*/  IMAD.IADD R124, R172, 0x1, R126.reuse ;  /* 0x00000001ac7c7824 */ /* 0x108fe400078e027e */
[----:B------:R-:W-:Y:S01]  /*1d270*/  IMAD.IADD R0, R173, 0x1, R126 ;  /* 0x00000001ad007824 */ /* 0x000fe200078e027e */
[----:B------:R-:W-:-:S05]  /*1d280*/  @!P3 BRA `(.L_x_1197) ;  /* 0x000001700000b947 */ /* 0x000fca0003800000 */
[----:B-1----:R-:W-:Y:S01]  /*1d290*/  IADD3 R3, -R241, R242, R126 ;  /* 0x000000f2f1037210 */ /* 0x002fe20007ffe17e */
        /* <DEDUP_REMOVED lines=12> */
.L_x_1199:
[----:B------:R-:W-:Y:S04]  /*1d360*/  MOV R125, c[0x0][0x32c] ;  /* 0x0000cb00007d7a02 */ /* 0x000fe80000000f00 */
[----:B------:R-:W-:Y:S11]  /*1d370*/  ISETP.NE.AND P0, PT, R125, 0x1, PT ;  /* 0x000000017d00780c */ /* 0x000ff60003f05270 */
[----:B------:R-:W-:Y:S02]  /*1d380*/  @!UPT UIADD3 URZ, URZ, URZ, URZ ;  /* 0x0000003f3f3ff290 */ /* 0x000fe4000fffe03f */
[----:B------:R-:W-:Y:S05]  /*1d390*/  @P0 IMAD.HI.U32 R125, R3, c[0x0][0x330], RZ ;  /* 0x0000cc00037d0a27 */ /* 0x000fea00078e00ff */
[----:B------:R-:W-:Y:S02]  /*1d3a0*/  @P0 SHF.R.U32.HI R3, RZ, c[0x0][0x334], R125 ;  /* 0x0000cd00ff030a19 */ /* 0x000fe4000001167d */
.L_x_1200:
[----:B------:R-:W-:Y:S05]  /*1d3b0*/  BSYNC B0 ;  /* 0x0000000000007941 */ /* 0x000fea0003800000 */
.L_x_1198:
[----:B------:R-:W-:Y:S05]  /*1d3c0*/  IMAD R3, R3, c[0x0][0x32c], R174 ;  /* 0x0000cb0003037a24 */ /* 0x000fea00078e02ae */
[----:B------:R-:W-:Y:S02]  /*1d3d0*/  IADD3 R125, R3, c[0x0][0x32c], RZ ;  /* 0x0000cb00037d7a10 */ /* 0x000fe40007ffe0ff */
[----:B------:R-:W-:Y:S02]  /*1d3e0*/  IMNMX R0, R0, R3, !PT ;  /* 0x0000000300007217 */ /* 0x000fe40007800200 */
[----:B------:R-:W-:Y:S02]  /*1d3f0*/  IMNMX R124, R124, R125, PT ;  /* 0x0000007d7c7c7217 */ /* 0x000fe40003800200 */
.L_x_1197:
[----:B-1----:R-:W1:Y:S02]  /*1d400*/  SHFL.IDX PT, R126, R131, 0x1, 0x1c1f ;  /* 0x003c1f00837e7f89 */ /* 0x002e6400000e0000 */
        /* <DEDUP_REMOVED lines=16> */
.L_x_1203:
[----:B------:R-:W-:Y:S04]  /*1d510*/  MOV R175, c[0x0][0x32c] ;  /* 0x0000cb0000af7a02 */ /* 0x000fe80000000f00 */
[----:B------:R-:W-:Y:S11]  /*1d520*/  ISETP.NE.AND P0, PT, R175, 0x1, PT ;  /* 0x00000001af00780c */ /* 0x000ff60003f05270 */
[----:B------:R-:W-:Y:S02]  /*1d530*/  @!UPT UIADD3 URZ, URZ, URZ, URZ ;  /* 0x0000003f3f3ff290 */ /* 0x000fe4000fffe03f */
[----:B------:R-:W-:Y:S05]  /*1d540*/  @P0 IMAD.HI.U32 R175, R126, c[0x0][0x330], RZ ;  /* 0x0000cc007eaf0a27 */ /* 0x000fea00078e00ff */
[----:B------:R-:W-:Y:S02]  /*1d550*/  @P0 SHF.R.U32.HI R126, RZ, c[0x0][0x334], R175 ;  /* 0x0000cd00ff7e0a19 */ /* 0x000fe400000116af */
.L_x_1204:
[----:B------:R-:W-:Y:S05]  /*1d560*/  BSYNC B0 ;  /* 0x0000000000007941 */ /* 0x000fea0003800000 */
.L_x_1202:
[----:B------:R-:W-:Y:S05]  /*1d570*/  IMAD R126, R126, c[0x0][0x32c], R174 ;  /* 0x0000cb007e7e7a24 */ /* 0x000fea00078e02ae */
[----:B------:R-:W-:Y:S02]  /*1d580*/  IADD3 R175, R126, c[0x0][0x32c], RZ ;  /* 0x0000cb007eaf7a10 */ /* 0x000fe40007ffe0ff */
[----:B------:R-:W-:Y:S02]  /*1d590*/  IMNMX R3, R3, R126, !PT ;  /* 0x0000007e03037217 */ /* 0x000fe40007800200 */
[----:B------:R-:W-:Y:S02]  /*1d5a0*/  IMNMX R125, R125, R175, PT ;  /* 0x000000af7d7d7217 */ /* 0x000fe40003800200 */
.L_x_1201:
[C---:B------:R-:W-:Y:S02]  /*1d5b0*/  ISETP.GE.AND P1, PT, R2.reuse, 0x2, PT ;  /* 0x000000020200780c */ /* 0x040fe40003f26270 */
[C---:B------:R-:W-:Y:S02]  /*1d5c0*/  ISETP.GE.AND P0, PT, R2.reuse, 0x9, PT ;  /* 0x000000090200780c */ /* 0x040fe40003f06270 */
[----:B------:R-:W-:Y:S02]  /*1d5d0*/  LOP3.LUT R229, R229, 0xffffdfff, RZ, 0xc0, !PT ;  /* 0xffffdfffe5e57812 */ /* 0x000fe400078ec0ff */
[C---:B------:R-:W-:Y:S02]  /*1d5e0*/  ISETP.GE.AND P2, PT, R2.reuse, 0xa, PT ;  /* 0x0000000a0200780c */ /* 0x040fe40003f46270 */
[C---:B------:R-:W-:Y:S02]  /*1d5f0*/  ISETP.GE.AND P6, PT, R2.reuse, 0x42, PT ;  /* 0x000000420200780c */ /* 0x040fe40003fc6270 */
[C---:B------:R-:W-:Y:S02]  /*1d600*/  ISETP.GE.AND P4, PT, R2.reuse, 0x49, PT ;  /* 0x000000490200780c */ /* 0x040fe40003f86270 */
[----:B------:R-:W-:Y:S02]  /*1d610*/  ISETP.GE.AND P3, PT, R2, 0x4a, PT ;  /* 0x0000004a0200780c */ /* 0x000fe40003f66270 */
[----:B------:R-:W-:Y:S02]  /*1d620*/  @P1 LOP3.LUT R229, R229, 0x2000, RZ, 0xfc, !PT ;  /* 0x00002000e5e51812 */ /* 0x000fe400078efcff */
[----:B------:R-:W-:Y:S02]  /*1d630*/  ISETP.GT.AND P1, PT, R0, 0x1, !P1 ;  /* 0x000000010000780c */ /* 0x000fe40004f24270 */
        /* <DEDUP_REMOVED lines=102> */
[----:B------:R-:W-:Y:S02]  /*1dca0*/  LOP3.LUT R229, R229, 0xfffeffff, RZ, 0xc0, !PT ;  /* 0xfffeffffe5e57812 */ /* 0x000fe400078ec0ff */
        /* <DEDUP_REMOVED lines=17> */
[----:B------:R-:W-:Y:S01]  /*1ddc0*/  ISETP.GE.AND P0, PT, R2, 0x5a, PT ;  /* 0x0000005a0200780c */ /* 0x000fe20003f06270 */
[----:B------:R-:W1:Y:S11]  /*1ddd0*/  SHFL.IDX PT, R4, R131, 0x2, 0x1c1f ;  /* 0x005c1f0083047f89 */ /* 0x000e7600000e0000 */
[----:B------:R-:W-:Y:S01]  /*1dde0*/  @!UPT UIADD3 URZ, URZ, URZ, URZ ;  /* 0x0000003f3f3ff290 */ /* 0x000fe2000fffe03f */
[----:B------:R-:W-:Y:S02]  /*1ddf0*/  @P0 LOP3.LUT R229, R229, 0x40000, RZ, 0xfc, !PT ;  /* 0x00040000e5e50812 */ /* 0x000fe400078efcff */
[----:B------:R-:W-:Y:S04]  /*1de00*/  ISETP.GT.AND P0, PT, R0, 0x59, !P0 ;  /* 0x000000590000780c */ /* 0x000fe80004704270 */
[----:B------:R-:W-:Y:S04]  /*1de10*/  ISETP.LT.OR P0, PT, R124, 0x5a, P0 ;  /* 0x0000005a7c00780c */ /* 0x000fe80000701670 */
[----:B------:R-:W-:Y:S01]  /*1de20*/  FSEL R239, R97, -INF , !P0 ;  /* 0xff80000061ef7808 */ /* 0x000fe20004000000 */
[--C-:B-1----:R-:W-:Y:S01]  /*1de30*/  IMAD.IADD R2, R172, 0x1, R4.reuse ;  /* 0x00000001ac027824 */ /* 0x102fe200078e0204 */
[----:B------:R-:W-:Y:S01]  /*1de40*/  ISETP.GE.AND P0, PT, R243, 0x1, PT ;  /* 0x00000001f300780c */ /* 0x000fe20003f06270 */
[----:B------:R-:W-:Y:S11]  /*1de50*/  IMAD.IADD R0, R173, 0x1, R4 ;  /* 0x00000001ad007824 */ /* 0x000ff600078e0204 */
[----:B------:R-:W-:Y:S01]  /*1de60*/  @!UPT UIADD3 URZ, URZ, URZ, URZ ;  /* 0x0000003f3f3ff290 */ /* 0x000fe2000fffe03f */
        /* <DEDUP_REMOVED lines=14> */
.L_x_1207:
[----:B------:R-:W-:Y:S04]  /*1df50*/  MOV R5, c[0x0][0x32c] ;  /* 0x0000cb0000057a02 */ /* 0x000fe80000000f00 */
[----:B------:R-:W-:Y:S11]  /*1df60*/  ISETP.NE.AND P0, PT, R5, 0x1, PT ;  /* 0x000000010500780c */ /* 0x000ff60003f05270 */
[----:B------:R-:W-:Y:S02]  /*1df70*/  @!UPT UIADD3 URZ, URZ, URZ, URZ ;  /* 0x0000003f3f3ff290 */ /* 0x000fe4000fffe03f */
[----:B------:R-:W-:Y:S05]  /*1df80*/  @P0 IMAD.HI.U32 R5, R4, c[0x0][0x330], RZ ;  /* 0x0000cc0004050a27 */ /* 0x000fea00078e00ff */
[----:B------:R-:W-:Y:S02]  /*1df90*/  @P0 SHF.R.U32.HI R4, RZ, c[0x0][0x334], R5 ;  /* 0x0000cd00ff040a19 */ /* 0x000fe40000011605 */
.L_x_1208:
[----:B------:R-:W-:Y:S05]  /*1dfa0*/  BSYNC B0 ;  /* 0x0000000000007941 */ /* 0x000fea0003800000 */
.L_x_1206:
[----:B------:R-:W-:Y:S05]  /*1dfb0*/  IMAD R4, R4, c[0x0][0x32c], R174 ;  /* 0x0000cb0004047a24 */ /* 0x000fea00078e02ae */
[----:B------:R-:W-:Y:S02]  /*1dfc0*/  IADD3 R5, R4, c[0x0][0x32c], RZ ;  /* 0x0000cb0004057a10 */ /* 0x000fe40007ffe0ff */
[----:B------:R-:W-:Y:S02]  /*1dfd0*/  IMNMX R0, R0, R4, !PT ;  /* 0x0000000400007217 */ /* 0x000fe40007800200 */
[----:B------:R-:W-:Y:S02]  /*1dfe0*/  IMNMX R2, R2, R5, PT ;  /* 0x0000000502027217 */ /* 0x000fe40003800200 */
.L_x_1205:
[----:B------:R-:W-:Y:S02]  /*1dff0*/  LOP3.LUT P0, RZ, R229, 0x20000, RZ, 0xc0, !PT ;  /* 0x00020000e5ff7812 */ /* 0x000fe4000780c0ff */
[----:B------:R-:W-:Y:S02]  /*1e000*/  P2R R4, PR, RZ, 0x40 ;  /* 0x00000040ff047803 */ /* 0x000fe40000000000 */
[----:B------:R-:W-:Y:S02]  /*1e010*/  ISETP.GT.AND P0, PT, R3, 0x8, !P0 ;  /* 0x000000080300780c */ /* 0x000fe40004704270 */
[----:B------:R-:W-:Y:S02]  /*1e020*/  P2R R5, PR, RZ, 0x20 ;  /* 0x00000020ff057803 */ /* 0x000fe40000000000 */
[----:B------:R-:W-:Y:S02]  /*1e030*/  ISETP.LT.OR P0, PT, R125, 0x9, P0 ;  /* 0x000000097d00780c */ /* 0x000fe40000701670 */
[C---:B------:R-:W-:Y:S02]  /*1e040*/  LOP3.LUT P5, RZ, R229.reuse, 0x40000, RZ, 0xc0, !PT ;  /* 0x00040000e5ff7812 */ /* 0x040fe400078ac0ff */
        /* <DEDUP_REMOVED lines=57> */
[----:B------:R-:W-:Y:S02]  /*1e3e0*/  ISETP.GT.AND P0, PT, R3, 0x41, !P6 ;  /* 0x000000410300780c */ /* 0x000fe40007704270 */
[----:B------:R-:W-:Y:S02]  /*1e3f0*/  LOP3.LUT P6, RZ, R229, 0x2000, RZ, 0xc0, !PT ;  /* 0x00002000e5ff7812 */ /* 0x000fe400078cc0ff */
        /* <DEDUP_REMOVED lines=21> */
[----:B------:R-:W-:Y:S04]  /*1e550*/  LOP3.LUT P0, RZ, R229, 0x10000, RZ, 0xc0, !PT ;  /* 0x00010000e5ff7812 */ /* 0x000fe8000780c0ff */
[----:B------:R-:W-:Y:S04]  /*1e560*/  ISETP.GT.AND P0, PT, R3, 0x58, !P0 ;  /* 0x000000580300780c */ /* 0x000fe80004704270 */
        /* <DEDUP_REMOVED lines=115> */
.L_x_1211:
[----:B------:R-:W-:Y:S04]  /*1eca0*/  MOV R4, c[0x0][0x32c] ;  /* 0x0000cb0000047a02 */ /* 0x000fe80000000f00 */
[----:B------:R-:W-:Y:S11]  /*1ecb0*/  ISETP.NE.AND P0, PT, R4, 0x1, PT ;  /* 0x000000010400780c */ /* 0x000ff60003f05270 */
[----:B------:R-:W-:Y:S02]  /*1ecc0*/  @!UPT UIADD3 URZ, URZ, URZ, URZ ;  /* 0x0000003f3f3ff290 */ /* 0x000fe4000fffe03f */
[----:B------:R-:W-:Y:S05]  /*1ecd0*/  @P0 IMAD.HI.U32 R4, R3, c[0x0][0x330], RZ ;  /* 0x0000cc0003040a27 */ /* 0x000fea00078e00ff */
[----:B------:R-:W-:Y:S02]  /*1ece0*/  @P0 SHF.R.U32.HI R3, RZ, c[0x0][0x334], R4 ;  /* 0x0000cd00ff030a19 */ /* 0x000fe40000011604 */
.L_x_1212:
[----:B------:R-:W-:Y:S05]  /*1ecf0*/  BSYNC B0 ;  /* 0x0000000000007941 */ /* 0x000fea0003800000 */
.L_x_1210:
[----:B------:R-:W-:Y:S05]  /*1ed00*/  IMAD R3, R3, c[0x0][0x32c], R174 ;  /* 0x0000cb0003037a24 */ /* 0x000fea00078e02ae */
[----:B------:R-:W-:Y:S02]  /*1ed10*/  IADD3 R4, R3, c[0x0][0x32c], RZ ;  /* 0x0000cb0003047a10 */ /* 0x000fe40007ffe0ff */
[----:B------:R-:W-:Y:S02]  /*1ed20*/  IMNMX R0, R0, R3, !PT ;  /* 0x0000000300007217 */ /* 0x000fe40007800200 */
[----:B------:R-:W-:Y:S02]  /*1ed30*/  IMNMX R2, R2, R4, PT ;  /* 0x0000000402027217 */ /* 0x000fe40003800200 */
.L_x_1209:
[----:B------:R-:W-:Y:S01]  /*1ed40*/  ISETP.GT.AND P0, PT, R0, RZ, !P1 ;  /* 0x000000ff0000720c */ /* 0x000fe20004f04270 */
[----:B------:R-:W-:Y:S01]  /*1ed50*/  LDSM.16.MT88.4 R36, [R216+0x100] ;  /* 0x00010000d824783b */ /* 0x000fe20000004200 */
[C---:B------:R-:W-:Y:S02]  /*1ed60*/  LOP3.LUT P1, RZ, R229.reuse, 0x800, RZ, 0xc0, !PT ;  /* 0x00000800e5ff7812 */ /* 0x040fe4000782c0ff */
        /* <DEDUP_REMOVED lines=64> */
[----:B------:R-:W-:Y:S01]  /*1f170*/  LOP3.LUT P0, RZ, R229, 0x40, RZ, 0xc0, !PT ;  /* 0x00000040e5ff7812 */ /* 0x000fe2000780c0ff */
[----:B------:R-:W-:Y:S01]  /*1f180*/  LDSM.16.MT88.4 R40, [R214+0x100] ;  /* 0x00010000d628783b */ /* 0x000fe20000004200 */
        /* <DEDUP_REMOVED lines=24> */
[----:B------:R-:W-:Y:S02]  /*1f310*/  FMNMX.FTZ R126, R239, R126, !PT ;  /* 0x0000007eef7e7209 */ /* 0x000fe40007810000 */
[----:B------:R-:W-:Y:S02]  /*1f320*/  FMNMX.FTZ R4, R12, R4, !PT ;  /* 0x000000040c047209 */ /* 0x000fe40007810000 */
[----:B------:R-:W-:Y:S01]  /*1f330*/  ISETP.LT.OR P0, PT, R2, 0x32, P0 ;  /* 0x000000320200780c */ /* 0x000fe20000701670 */
[----:B------:R-:W1:Y:S01]  /*1f340*/  SHFL.BFLY PT, R5, R126, 0x2, 0x1f ;  /* 0x0c401f007e057f89 */ /* 0x000e6200000e0000 */
[----:B------:R-:W-:Y:S02]  /*1f350*/  FMNMX.FTZ R3, R188, R3, !PT ;  /* 0x00000003bc037209 */ /* 0x000fe40007810000 */
[----:B------:R-:W-:Y:S02]  /*1f360*/  FMNMX.FTZ R4, R13, R4, !PT ;  /* 0x000000040d047209 */ /* 0x000fe40007810000 */
[----:B------:R-:W-:Y:S02]  /*1f370*/  FSEL R88, R59, -INF , !P0 ;  /* 0xff8000003b587808 */ /* 0x000fe40004000000 */
[----:B------:R-:W-:Y:S02]  /*1f380*/  FMNMX.FTZ R3, R192, R3, !PT ;  /* 0x00000003c0037209 */ /* 0x000fe40007810000 */
[----:B------:R-:W-:Y:S02]  /*1f390*/  LOP3.LUT P0, RZ, R229, 0x4, RZ, 0xc0, !PT ;  /* 0x00000004e5ff7812 */ /* 0x000fe4000780c0ff */
        /* <DEDUP_REMOVED lines=17> */
[----:B------:R-:W-:Y:S02]  /*1f4b0*/  FMNMX.FTZ R4, R84, R4, !PT ;  /* 0x0000000454047209 */ /* 0x000fe40007810000 */
[----:B-1----:R-:W-:Y:S02]  /*1f4c0*/  FMNMX.FTZ R126, R126, R5, !PT ;  /* 0x000000057e7e7209 */ /* 0x002fe40007810000 */
[----:B------:R-:W-:Y:S02]  /*1f4d0*/  FSEL R92, R63, -INF , !P0 ;  /* 0xff8000003f5c7808 */ /* 0x000fe40004000000 */
[----:B------:R-:W-:Y:S01]  /*1f4e0*/  ISETP.GT.AND P0, PT, R0, 0x40, !P1 ;  /* 0x000000400000780c */ /* 0x000fe20004f04270 */
[----:B------:R-:W1:Y:S01]  /*1f4f0*/  SHFL.BFLY PT, R6, R126, 0x1, 0x1f ;  /* 0x0c201f007e067f89 */ /* 0x000e6200000e0000 */
        /* <DEDUP_REMOVED lines=9> */
[----:B------:R-:W-:Y:S02]  /*1f590*/  ISETP.LT.OR P0, PT, R2, 0x42, P0 ;  /* 0x000000420200780c */ /* 0x000fe40000701670 */
[----:B------:R-:W-:Y:S02]  /*1f5a0*/  FMNMX.FTZ R3, R237, R3, !PT ;  /* 0x00000003ed037209 */ /* 0x000fe40007810000 */
[----:B------:R-:W-:Y:S02]  /*1f5b0*/  FMNMX.FTZ R4, R99, R4, !PT ;  /* 0x0000000463047209 */ /* 0x000fe40007810000 */
[----:B------:R-:W-:Y:S01]  /*1f5c0*/  FSEL R93, R75, -INF , !P0 ;  /* 0xff8000004b5d7808 */ /* 0x000fe20004000000 */
[----:B------:R-:W2:Y:S01]  /*1f5d0*/  SHFL.BFLY PT, R125, R3, 0x2, 0x1f ;  /* 0x0c401f00037d7f89 */ /* 0x000ea200000e0000 */
[----:B------:R-:W-:Y:S02]  /*1f5e0*/  ISETP.GT.AND P0, PT, R0, 0x48, !P4 ;  /* 0x000000480000780c */ /* 0x000fe40006704270 */
[----:B------:R-:W-:Y:S02]  /*1f5f0*/  FMNMX.FTZ R4, R190, R4, !PT ;  /* 0x00000004be047209 */ /* 0x000fe40007810000 */
[----:B------:R-:W-:Y:S02]  /*1f600*/  ISETP.LT.OR P0, PT, R2, 0x49, P0 ;  /* 0x000000490200780c */ /* 0x000fe40000701670 */
[----:B------:R-:W-:Y:S02]  /*1f610*/  FMNMX.FTZ R4, R191, R4, !PT ;  /* 0x00000004bf047209 */ /* 0x000fe40007810000 */
[----:B------:R-:W-:Y:S02]  /*1f620*/  FSEL R131, R78, -INF , !P0 ;  /* 0xff8000004e837808 */ /* 0x000fe40004000000 */
[----:B------:R-:W-:Y:S02]  /*1f630*/  ISETP.GT.AND P0, PT, R0, 0x49, !P3 ;  /* 0x000000490000780c */ /* 0x000fe40005f04270 */
        /* <DEDUP_REMOVED lines=15> */
[----:B------:R-:W-:Y:S02]  /*1f730*/  FMNMX.FTZ R5, R15, R5, !PT ;  /* 0x000000050f057209 */ /* 0x000fe40007810000 */
[----:B------:R-:W-:Y:S01]  /*1f740*/  FMNMX.FTZ R3, R211, R4, !PT ;  /* 0x00000004d3037209 */ /* 0x000fe20007810000 */
[--C-:B------:R-:W-:Y:S01]  /*1f750*/  FFMA.FTZ R4, R20, c[0x0][0x2d0], -R47.reuse ;  /* 0x0000b40014047a23 */ /* 0x100fe2000001082f */
[----:B------:R-:W-:Y:S01]  /*1f760*/  FMNMX.FTZ R5, R60, R5, !PT ;  /* 0x000000053c057209 */ /* 0x000fe20007810000 */
[----:B------:R-:W1:Y:S01]  /*1f770*/  SHFL.BFLY PT, R6, R125, 0x1, 0x1f ;  /* 0x0c201f007d067f89 */ /* 0x000e6200000e0000 */
        /* <DEDUP_REMOVED lines=9> */
[----:B------:R-:W-:Y:S01]  /*1f810*/  LOP3.LUT P1, RZ, R229, 0x4000, RZ, 0xc0, !PT ;  /* 0x00004000e5ff7812 */ /* 0x000fe2000782c0ff */
[----:B------:R-:W3:Y:S01]  /*1f820*/  SHFL.BFLY PT, R7, R3, 0x2, 0x1f ;  /* 0x0c401f0003077f89 */ /* 0x000ee200000e0000 */
[----:B------:R-:W-:Y:S02]  /*1f830*/  FMNMX.FTZ R5, R76, R5, !PT ;  /* 0x000000054c057209 */ /* 0x000fe40007810000 */
[----:B------:R-:W-:Y:S02]  /*1f840*/  FSEL R90, R90, -INF , !P0 ;  /* 0xff8000005a5a7808 */ /* 0x000fe40004000000 */
[----:B------:R-:W-:Y:S02]  /*1f850*/  ISETP.GT.AND P0, PT, R0, 0x51, !P1 ;  /* 0x000000510000780c */ /* 0x000fe40004f04270 */
[----:B-1----:R-:W-:Y:S02]  /*1f860*/  FMNMX.FTZ R125, R125, R6, !PT ;  /* 0x000000067d7d7209 */ /* 0x002fe40007810000 */
[----:B--2---:R-:W-:Y:S01]  /*1f870*/  FMNMX.FTZ R4, R77, R5, !PT ;  /* 0x000000054d047209 */ /* 0x004fe20007810000 */
[--C-:B------:R-:W-:Y:S01]  /*1f880*/  FFMA.FTZ R5, R175, c[0x0][0x2d0], -R47.reuse ;  /* 0x0000b400af057a23 */ /* 0x100fe2000001082f */
[C---:B------:R-:W-:Y:S01]  /*1f890*/  FSETP.NEU.FTZ.AND P1, PT, R125.reuse, -INF , PT ;  /* 0xff8000007d00780b */ /* 0x040fe20003f3d000 */
[----:B------:R-:W-:Y:S01]  /*1f8a0*/  FMUL.FTZ R68, R125, c[0x0][0x2d0] ;  /* 0x0000b4007d447a20 */ /* 0x000fe20000410000 */
[----:B------:R-:W-:Y:S01]  /*1f8b0*/  FMNMX.FTZ R4, R83, R4, !PT ;  /* 0x0000000453047209 */ /* 0x000fe20007810000 */
[----:B------:R1:W-:Y:S01]  /*1f8c0*/  MUFU.EX2 R21, R5 ;  /* 0x0000000500157308 */ /* 0x0003e20000000800 */
[----:B------:R-:W-:Y:S02]  /*1f8d0*/  ISETP.LT.OR P0, PT, R2, 0x52, P0 ;  /* 0x000000520200780c */ /* 0x000fe40000701670 */
[----:B------:R-:W-:Y:S02]  /*1f8e0*/  FSEL R68, R68, RZ, P1 ;  /* 0x000000ff44447208 */ /* 0x000fe40000800000 */
[----:B------:R-:W-:Y:S02]  /*1f8f0*/  LOP3.LUT P6, RZ, R229, 0x40000, RZ, 0xc0, !PT ;  /* 0x00040000e5ff7812 */ /* 0x000fe400078cc0ff */
[----:B------:R-:W-:Y:S01]  /*1f900*/  FSEL R91, R91, -INF , !P0 ;  /* 0xff8000005b5b7808 */ /* 0x000fe20004000000 */
[--C-:B------:R-:W-:Y:S01]  /*1f910*/  FFMA.FTZ R28, R35, c[0x0][0x2d0], -R68.reuse ;  /* 0x0000b400231c7a23 */ /* 0x100fe20000010844 */
[----:B------:R-:W-:Y:S02]  /*1f920*/  ISETP.GT.AND P0, PT, R0, 0x59, !P6 ;  /* 0x000000590000780c */ /* 0x000fe40007704270 */
[----:B---3--:R-:W-:Y:S02]  /*1f930*/  FMNMX.FTZ R3, R3, R7, !PT ;  /* 0x0000000703037209 */ /* 0x008fe40007810000 */
[----:B------:R-:W-:Y:S02]  /*1f940*/  ISETP.LT.OR P0, PT, R2, 0x5a, P0 ;  /* 0x0000005a0200780c */ /* 0x000fe40000701670 */
[----:B------:R-:W-:Y:S01]  /*1f950*/  LOP3.LUT P4, RZ, R229, 0x10000, RZ, 0xc0, !PT ;  /* 0x00010000e5ff7812 */ /* 0x000fe2000788c0ff */
[----:B------:R-:W2:Y:S01]  /*1f960*/  SHFL.BFLY PT, R124, R3, 0x1, 0x1f ;  /* 0x0c201f00037c7f89 */ /* 0x000ea200000e0000 */
[----:B------:R-:W-:Y:S02]  /*1f970*/  FSEL R46, R95, -INF , !P0 ;  /* 0xff8000005f2e7808 */ /* 0x000fe40004000000 */
[----:B------:R-:W-:Y:S04]  /*1f980*/  ISETP.GT.AND P3, PT, R0, 0x58, !P4 ;  /* 0x000000580000780c */ /* 0x000fe80006764270 */
[----:B------:R-:W-:Y:S01]  /*1f990*/  ISETP.LT.OR P3, PT, R2, 0x59, P3 ;  /* 0x000000590200780c */ /* 0x000fe20001f61670 */
[--C-:B------:R-:W-:Y:S01]  /*1f9a0*/  FFMA.FTZ R2, R18, c[0x0][0x2d0], -R68.reuse ;  /* 0x0000b40012027a23 */ /* 0x100fe20000010844 */
[----:B-1----:R-:W-:Y:S01]  /*1f9b0*/  FMNMX.FTZ R5, R87, R4, !PT ;  /* 0x0000000457057209 */ /* 0x002fe20007810000 */
[--C-:B------:R-:W-:Y:S01]  /*1f9c0*/  FFMA.FTZ R4, R176, c[0x0][0x2d0], -R47.reuse ;  /* 0x0000b400b0047a23 */ /* 0x100fe2000001082f */
[----:B------:R-:W-:Y:S01]  /*1f9d0*/  FSEL R94, R94, -INF , !P3 ;  /* 0xff8000005e5e7808 */ /* 0x000fe20005800000 */
[----:B------:R-:W-:Y:S01]  /*1f9e0*/  MUFU.EX2 R7, R2 ;  /* 0x0000000200077308 */ /* 0x000fe20000000800 */
[----:B------:R-:W-:Y:S04]  /*1f9f0*/  FMNMX.FTZ R5, R88, R5, !PT ;  /* 0x0000000558057209 */ /* 0x000fe80007810000 */
[----:B------:R-:W-:Y:S04]  /*1fa00*/  FMNMX.FTZ R5, R89, R5, !PT ;  /* 0x0000000559057209 */ /* 0x000fe80007810000 */
[----:B------:R-:W-:Y:S01]  /*1fa10*/  FMNMX.FTZ R5, R92, R5, !PT ;  /* 0x000000055c057209 */ /* 0x000fe20007810000 */
[----:B------:R1:W-:Y:S01]  /*1fa20*/  MUFU.EX2 R22, R4 ;  /* 0x0000000400167308 */ /* 0x0003e20000000800 */
[----:B--2---:R-:W-:Y:S01]  /*1fa30*/  FMNMX.FTZ R124, R3, R124, !PT ;  /* 0x0000007c037c7209 */ /* 0x004fe20007810000 */
[--C-:B------:R-:W-:Y:S01]  /*1fa40*/  FFMA.FTZ R3, R19, c[0x0][0x2d0], -R68.reuse ;  /* 0x0000b40013037a23 */ /* 0x100fe20000010844 */
[----:B------:R-:W-:Y:S02]  /*1fa50*/  FMNMX.FTZ R5, R74, R5, !PT ;  /* 0x000000054a057209 */ /* 0x000fe40007810000 */
[C---:B------:R-:W-:Y:S01]  /*1fa60*/  FSETP.NEU.FTZ.AND P0, PT, R124.reuse, -INF , PT ;  /* 0xff8000007c00780b */ /* 0x040fe20003f1d000 */
[----:B------:R-:W-:Y:S01]  /*1fa70*/  FMUL.FTZ R69, R124, c[0x0][0x2d0] ;  /* 0x0000b4007c457a20 */ /* 0x000fe20000410000 */
[----:B------:R-:W-:Y:S04]  /*1fa80*/  FMNMX.FTZ R5, R93, R5, !PT ;  /* 0x000000055d057209 */ /* 0x000fe80007810000 */
[----:B------:R-:W-:Y:S01]  /*1fa90*/  FSEL R69, R69, RZ, P0 ;  /* 0x000000ff45457208 */ /* 0x000fe20000000000 */
[----:B-1----:R-:W-:Y:S02]  /*1faa0*/  FFMA.FTZ R4, R177, c[0x0][0x2d0], -R47 ;  /* 0x0000b400b1047a23 */ /* 0x002fe4000001082f */
[----:B------:R1:W-:Y:S10]  /*1fab0*/  MUFU.EX2 R177, R3 ;  /* 0x0000000300b17308 */ /* 0x0003f40000000800 */
[----:B------:R2:W3:Y:S01]  /*1fac0*/  MUFU.EX2 R23, R4 ;  /* 0x0000000400177308 */ /* 0x0004e20000000800 */
[--C-:B-1----:R-:W-:Y:S02]  /*1fad0*/  FFMA.FTZ R3, R8, c[0x0][0x2d0], -R69.reuse ;  /* 0x0000b40008037a23 */ /* 0x102fe40000010845 */
[--C-:B------:R-:W-:Y:S07]  /*1fae0*/  FFMA.FTZ R8, R32, c[0x0][0x2d0], -R68.reuse ;  /* 0x0000b40020087a23 */ /* 0x100fee0000010844 */
[----:B------:R1:W-:Y:S01]  /*1faf0*/  MUFU.EX2 R75, R3 ;  /* 0x00000003004b7308 */ /* 0x0003e20000000800 */
[----:B------:R-:W-:Y:S02]  /*1fb00*/  FFMA.FTZ R32, R34, c[0x0][0x2d0], -R69 ;  /* 0x0000b40022207a23 */ /* 0x000fe40000010845 */
[----:B--2---:R-:W-:Y:S01]  /*1fb10*/  FFMA.FTZ R4, R16, c[0x0][0x2d0], -R68 ;  /* 0x0000b40010047a23 */ /* 0x004fe20000010844 */
[----:B---3--:R-:W-:Y:S01]  /*1fb20*/  MOV R95, R23 ;  /* 0x00000017005f7202 */ /* 0x008fe20000000f00 */
[----:B------:R-:W-:Y:S05]  /*1fb30*/  FFMA.FTZ R16, R180, c[0x0][0x2d0], -R47 ;  /* 0x0000b400b4107a23 */ /* 0x000fea000001082f */
[----:B------:R2:W-:Y:S01]  /*1fb40*/  MUFU.EX2 R174, R4 ;  /* 0x0000000400ae7308 */ /* 0x0005e20000000800 */
[----:B------:R-:W-:Y:S09]  /*1fb50*/  IMAD.MOV.U32 R180, RZ, RZ, R240 ;  /* 0x000000ffffb47224 */ /* 0x000ff200078e00f0 */
[----:B------:R-:W-:Y:S01]  /*1fb60*/  MUFU.EX2 R58, R8 ;  /* 0x00000008003a7308 */ /* 0x000fe20000000800 */
[--C-:B-1----:R-:W-:Y:S09]  /*1fb70*/  FFMA.FTZ R3, R9, c[0x0][0x2d0], -R69.reuse ;  /* 0x0000b40009037a23 */ /* 0x102ff20000010845 */
[----:B------:R-:W-:Y:S01]  /*1fb80*/  MUFU.EX2 R59, R16 ;  /* 0x00000010003b7308 */ /* 0x000fe20000000800 */
[----:B--2---:R-:W-:Y:S01]  /*1fb90*/  FMNMX.FTZ R4, R131, R5, !PT ;  /* 0x0000000583047209 */ /* 0x004fe20007810000 */
[--C-:B------:R-:W-:Y:S03]  /*1fba0*/  FFMA.FTZ R5, R17, c[0x0][0x2d0], -R68.reuse ;  /* 0x0000b40011057a23 */ /* 0x100fe60000010844 */
[----:B------:R-:W-:Y:S05]  /*1fbb0*/  FMNMX.FTZ R4, R172, R4, !PT ;  /* 0x00000004ac047209 */ /* 0x000fea0007810000 */
[----:B------:R-:W-:Y:S01]  /*1fbc0*/  MUFU.EX2 R24, R5 ;  /* 0x0000000500187308 */ /* 0x000fe20000000800 */
[----:B------:R-:W-:Y:S01]  /*1fbd0*/  FMNMX.FTZ R0, R90, R4, !PT ;  /* 0x000000045a007209 */ /* 0x000fe20007810000 */
[--C-:B------:R-:W-:Y:S03]  /*1fbe0*/  FFMA.FTZ R4, R13, c[0x0][0x2d0], -R69.reuse ;  /* 0x0000b4000d047a23 */ /* 0x100fe60000010845 */
[----:B------:R-:W-:Y:S05]  /*1fbf0*/  FMNMX.FTZ R0, R91, R0, !PT ;  /* 0x000000005b007209 */ /* 0x000fea0007810000 */
[----:B------:R1:W-:Y:S01]  /*1fc00*/  MUFU.EX2 R5, R3 ;  /* 0x0000000300057308 */ /* 0x0003e20000000800 */
[----:B------:R-:W-:Y:S04]  /*1fc10*/  FMNMX.FTZ R0, R94, R0, !PT ;  /* 0x000000005e007209 */ /* 0x000fe80007810000 */
[----:B------:R-:W-:Y:S05]  /*1fc20*/  FMNMX.FTZ R0, R46, R0, !PT ;  /* 0x000000002e007209 */ /* 0x000fea0007810000 */
[----:B------:R-:W-:Y:S01]  /*1fc30*/  MUFU.EX2 R176, R4 ;  /* 0x0000000400b07308 */ /* 0x000fe20000000800 */
[----:B------:R-:W2:Y:S01]  /*1fc40*/  SHFL.BFLY PT, R2, R0, 0x2, 0x1f ;  /* 0x0c401f0000027f89 */ /* 0x000ea200000e0000 */
[----:B-1----:R-:W-:Y:S02]  /*1fc50*/  FFMA.FTZ R3, R12, c[0x0][0x2d0], -R69 ;  /* 0x0000b4000c037a23 */ /* 0x002fe40000010845 */
[----:B------:R-:W-:Y:S06]  /*1fc60*/  FFMA.FTZ R12, R33, c[0x0][0x2d0], -R68 ;  /* 0x0000b400210c7a23 */ /* 0x000fec0000010844 */
[----:B------:R2:W-:Y:S02]  /*1fc70*/  MUFU.EX2 R6, R3 ;  /* 0x0000000300067308 */ /* 0x0005e40000000800 */
[----:B--2---:R-:W-:Y:S01]  /*1fc80*/  FMNMX.FTZ R3, R0, R2, !PT ;  /* 0x0000000200037209 */ /* 0x004fe20007810000 */
[----:B------:R-:W-:Y:S01]  /*1fc90*/  FFMA.FTZ R2, R178, c[0x0][0x2d0], -R47 ;  /* 0x0000b400b2027a23 */ /* 0x000fe2000001082f */
[----:B------:R-:W-:Y:S01]  /*1fca0*/  FSEL R0, R126, RZ, P2 ;  /* 0x000000ff7e007208 */ /* 0x000fe20001000000 */
[----:B------:R-:W-:Y:S05]  /*1fcb0*/  IMAD.MOV.U32 R178, RZ, RZ, R22 ;  /* 0x000000ffffb27224 */ /* 0x000fea00078e0016 */
[----:B------:R1:W-:Y:S01]  /*1fcc0*/  MUFU.EX2 R57, R2 ;  /* 0x0000000200397308 */ /* 0x0003e20000000800 */
[----:B------:R-:W2:Y:S01]  /*1fcd0*/  SHFL.BFLY PT, R4, R3, 0x1, 0x1f ;  /* 0x0c201f0003047f89 */ /* 0x000ea200000e0000 */
[----:B------:R-:W-:Y:S01]  /*1fce0*/  FADD.FTZ R0, -R0, R127 ;  /* 0x0000007f00007221 */ /* 0x000fe20000010100 */
[----:B------:R-:W-:Y:S02]  /*1fcf0*/  MOV R127, R7 ;  /* 0x00000007007f7202 */ /* 0x000fe40000000f00 */
[----:B------:R-:W-:Y:S01]  /*1fd00*/  F2FP.PACK_AB R50, R95, R178 ;  /* 0x000000b25f32723e */ /* 0x000fe200000000ff */
[----:B------:R-:W-:Y:S01]  /*1fd10*/  FMUL.FTZ R0, R0, c[0x0][0x2d0] ;  /* 0x0000b40000007a20 */ /* 0x000fe20000410000 */
[----:B------:R-:W-:Y:S03]  /*1fd20*/  F2FP.PACK_AB R51, R177, R127 ;  /* 0x0000007fb133723e */ /* 0x000fe600000000ff */
        /* <DEDUP_REMOVED lines=10> */
[----:B------:R-:W-:Y:S02]  /*1fdd0*/  IMAD.MOV.U32 R128, RZ, RZ, R6 ;  /* 0x000000ffff807224 */ /* 0x000fe400078e0006 */
[----:B------:R-:W-:Y:S01]  /*1fde0*/  FADD.FTZ R0, -R0, R129 ;  /* 0x0000008100007221 */ /* 0x000fe20000010100 */
[----:B------:R-:W-:Y:S01]  /*1fdf0*/  FSEL R70, R70, RZ, P0 ;  /* 0x000000ff46467208 */ /* 0x000fe20000000000 */
[C---:B------:R-:W-:Y:S01]  /*1fe00*/  FMUL.FTZ R17, R45.reuse, R145 ;  /* 0x000000912d117220 */ /* 0x040fe20000410000 */
[----:B------:R-:W-:Y:S01]  /*1fe10*/  MOV R129, R21 ;  /* 0x0000001500817202 */ /* 0x000fe20000000f00 */
[----:B------:R-:W-:Y:S01]  /*1fe20*/  FMUL.FTZ R0, R0, c[0x0][0x2d0] ;  /* 0x0000b40000007a20 */ /* 0x000fe20000410000 */
[----:B------:R-:W2:Y:S01]  /*1fe30*/  LDSM.16.MT88.4 R20, [R213+0x100] ;  /* 0x00010000d514783b */ /* 0x000ea20000004200 */
[----:B------:R-:W-:Y:S01]  /*1fe40*/  FMUL.FTZ R33, R45, R161 ;  /* 0x000000a12d217220 */ /* 0x000fe20000410000 */
[----:B------:R-:W-:Y:S01]  /*1fe50*/  F2FP.PACK_AB R48, R129, R173 ;  /* 0x000000ad8130723e */ /* 0x000fe200000000ff */
[----:B------:R3:W4:Y:S01]  /*1fe60*/  MUFU.EX2 R2, R0 ;  /* 0x0000000000027308 */ /* 0x0007220000000800 */
[--C-:B------:R-:W-:Y:S01]  /*1fe70*/  FFMA.FTZ R4, R14, c[0x0][0x2d0], -R70.reuse ;  /* 0x0000b4000e047a23 */ /* 0x100fe20000010846 */
[----:B------:R-:W-:Y:S01]  /*1fe80*/  F2FP.PACK_AB R54, R176, R128 ;  /* 0x00000080b036723e */ /* 0x000fe200000000ff */
[C---:B------:R-:W-:Y:S02]  /*1fe90*/  FMUL.FTZ R120, R45.reuse, R120 ;  /* 0x000000782d787220 */ /* 0x040fe40000410000 */
[C---:B------:R-:W-:Y:S02]  /*1fea0*/  FMUL.FTZ R121, R45.reuse, R121 ;  /* 0x000000792d797220 */ /* 0x040fe40000410000 */
[C---:B------:R-:W-:Y:S02]  /*1feb0*/  FMUL.FTZ R100, R45.reuse, R100 ;  /* 0x000000642d647220 */ /* 0x040fe40000410000 */
[C---:B------:R-:W-:Y:S01]  /*1fec0*/  FMUL.FTZ R101, R45.reuse, R101 ;  /* 0x000000652d657220 */ /* 0x040fe20000410000 */
[----:B------:R5:W-:Y:S01]  /*1fed0*/  MUFU.EX2 R31, R4 ;  /* 0x00000004001f7308 */ /* 0x000be20000000800 */
[----:B------:R-:W-:Y:S02]  /*1fee0*/  FMUL.FTZ R112, R45, R112 ;  /* 0x000000702d707220 */ /* 0x000fe40000410000 */
[C---:B-1----:R-:W-:Y:S02]  /*1fef0*/  FMUL.FTZ R6, R44.reuse, R134 ;  /* 0x000000862c067220 */ /* 0x042fe40000410000 */
[C---:B------:R-:W-:Y:S02]  /*1ff00*/  FMUL.FTZ R7, R44.reuse, R135 ;  /* 0x000000872c077220 */ /* 0x040fe40000410000 */
[C---:B------:R-:W-:Y:S02]  /*1ff10*/  FMUL.FTZ R18, R44.reuse, R146 ;  /* 0x000000922c127220 */ /* 0x040fe40000410000 */
[C---:B------:R-:W-:Y:S01]  /*1ff20*/  FMUL.FTZ R19, R44.reuse, R147 ;  /* 0x000000932c137220 */ /* 0x040fe20000410000 */
[----:B------:R1:W-:Y:S01]  /*1ff30*/  MUFU.EX2 R135, R28 ;  /* 0x0000001c00877308 */ /* 0x0003e20000000800 */
[C---:B------:R-:W-:Y:S01]  /*1ff40*/  FMUL.FTZ R34, R44.reuse, R162 ;  /* 0x000000a22c227220 */ /* 0x040fe20000410000 */
[----:B------:R-:W-:Y:S01]  /*1ff50*/  LDSM.16.MT88.4 R144, [R213+0x2900] ;  /* 0x00290000d590783b */ /* 0x000fe20000004200 */
[----:B------:R-:W-:Y:S02]  /*1ff60*/  FMUL.FTZ R35, R44, R163 ;  /* 0x000000a32c237220 */ /* 0x000fe40000410000 */
[--C-:B---3--:R-:W-:Y:S02]  /*1ff70*/  FFMA.FTZ R0, R10, c[0x0][0x2d0], -R70.reuse ;  /* 0x0000b4000a007a23 */ /* 0x108fe40000010846 */
[C---:B----4-:R-:W-:Y:S01]  /*1ff80*/  FMUL.FTZ R25, R2.reuse, R153 ;  /* 0x0000009902197220 */ /* 0x050fe20000410000 */
[----:B------:R-:W-:Y:S01]  /*1ff90*/  MOV R153, R58 ;  /* 0x0000003a00997202 */ /* 0x000fe20000000f00 */
[C---:B------:R-:W-:Y:S01]  /*1ffa0*/  FMUL.FTZ R116, R2.reuse, R116 ;  /* 0x0000007402747220 */ /* 0x040fe20000410000 */
[----:B------:R3:W-:Y:S01]  /*1ffb0*/  MUFU.EX2 R79, R0 ;  /* 0x00000000004f7308 */ /* 0x0007e20000000800 */
[C---:B------:R-:W-:Y:S02]  /*1ffc0*/  FMUL.FTZ R8, R2.reuse, R136 ;  /* 0x0000008802087220 */ /* 0x040fe40000410000 */
[C---:B------:R-:W-:Y:S02]  /*1ffd0*/  FMUL.FTZ R13, R2.reuse, R141 ;  /* 0x0000008d020d7220 */ /* 0x040fe40000410000 */
[--C-:B-----5:R-:W-:Y:S02]  /*1ffe0*/  FFMA.FTZ R4, R15, c[0x0][0x2d0], -R70.reuse ;  /* 0x0000b4000f047a23 */ /* 0x120fe40000010846 */
[----:B------:R-:W-:Y:S02]  /*1fff0*/  FMUL.FTZ R117, R2, R117 ;  /* 0x0000007502757220 */ /* 0x000fe40000410000 */
[----:B------:R-:W-:Y:S01]  /*20000*/  FMUL.FTZ R122, R44, R122 ;  /* 0x0000007a2c7a7220 */ /* 0x000fe20000410000 */
[----:B------:R4:W5:Y:S01]  /*20010*/  MUFU.EX2 R9, R4 ;  /* 0x0000000400097308 */ /* 0x0009620000000800 */
[----:B------:R-:W-:Y:S02]  /*20020*/  FMUL.FTZ R29, R2, R157 ;  /* 0x0000009d021d7220 */ /* 0x000fe40000410000 */
[----:B------:R-:W-:Y:S02]  /*20030*/  FMUL.FTZ R102, R44, R102 ;  /* 0x000000662c667220 */ /* 0x000fe40000410000 */
[----:B-1----:R-:W-:Y:S02]  /*20040*/  FMUL.FTZ R28, R2, R156 ;  /* 0x0000009c021c7220 */ /* 0x002fe40000410000 */
[----:B------:R-:W-:Y:S02]  /*20050*/  FMUL.FTZ R103, R44, R103 ;  /* 0x000000672c677220 */ /* 0x000fe40000410000 */
[C---:B------:R-:W-:Y:S02]  /*20060*/  FMUL.FTZ R104, R2.reuse, R104 ;  /* 0x0000006802687220 */ /* 0x040fe40000410000 */
[C---:B------:R-:W-:Y:S02]  /*20070*/  FMUL.FTZ R105, R2.reuse, R105 ;  /* 0x0000006902697220 */ /* 0x040fe40000410000 */
[----:B------:R-:W-:Y:S02]  /*20080*/  FMUL.FTZ R108, R2, R108 ;  /* 0x0000006c026c7220 */ /* 0x000fe40000410000 */
[----:B---3--:R-:W-:Y:S02]  /*20090*/  FFMA.FTZ R0, R11, c[0x0][0x2d0], -R70 ;  /* 0x0000b4000b007a23 */ /* 0x008fe40000010846 */
[----:B------:R-:W-:Y:S02]  /*200a0*/  FMUL.FTZ R123, R44, R123 ;  /* 0x0000007b2c7b7220 */ /* 0x000fe40000410000 */
[----:B------:R1:W3:Y:S01]  /*200b0*/  MUFU.EX2 R175, R0 ;  /* 0x0000000000af7308 */ /* 0x0002e20000000800 */
[C---:B------:R-:W-:Y:S02]  /*200c0*/  FMUL.FTZ R109, R2.reuse, R109 ;  /* 0x0000006d026d7220 */ /* 0x040fe40000410000 */
[----:B------:R-:W-:Y:S02]  /*200d0*/  FMUL.FTZ R113, R45, R113 ;  /* 0x000000712d717220 */ /* 0x000fe40000410000 */
[----:B----4-:R-:W-:Y:S01]  /*200e0*/  FFMA.FTZ R4, R179, c[0x0][0x2d0], -R47 ;  /* 0x0000b400b3047a23 */ /* 0x010fe2000001082f */
[----:B------:R-:W-:Y:S01]  /*200f0*/  MOV R179, R5 ;  /* 0x0000000500b37202 */ /* 0x000fe20000000f00 */
[----:B------:R-:W-:Y:S02]  /*20100*/  FMUL.FTZ R5, R45, R133 ;  /* 0x000000852d057220 */ /* 0x000fe40000410000 */
[----:B-----5:R-:W-:Y:S01]  /*20110*/  IMAD.MOV.U32 R136, RZ, RZ, R9 ;  /* 0x000000ffff887224 */ /* 0x020fe200078e0009 */
[----:B------:R4:W-:Y:S01]  /*20120*/  MUFU.EX2 R56, R4 ;  /* 0x0000000400387308 */ /* 0x0009e20000000800 */
[----:B------:R-:W-:Y:S01]  /*20130*/  F2FP.PACK_AB R52, R179, R75 ;  /* 0x0000004bb334723e */ /* 0x000fe200000000ff */
[----:B------:R-:W-:Y:S02]  /*20140*/  FMUL.FTZ R9, R2, R137 ;  /* 0x0000008902097220 */ /* 0x000fe40000410000 */
[----:B------:R-:W-:Y:S01]  /*20150*/  F2FP.PACK_AB R55, R136, R31 ;  /* 0x0000001f8837723e */ /* 0x000fe200000000ff */
[C---:B------:R-:W-:Y:S02]  /*20160*/  FMUL.FTZ R114, R44.reuse, R114 ;  /* 0x000000722c727220 */ /* 0x040fe40000410000 */
[----:B------:R-:W-:Y:S01]  /*20170*/  FMUL.FTZ R115, R44, R115 ;  /* 0x000000732c737220 */ /* 0x000fe20000410000 */
[----:B-1----:R-:W-:Y:S02]  /*20180*/  FSEL R0, R3, RZ, P0 ;  /* 0x000000ff03007208 */ /* 0x002fe40000000000 */
[----:B---3--:R-:W-:Y:S03]  /*20190*/  F2FP.PACK_AB R53, R175, R79 ;  /* 0x0000004faf35723e */ /* 0x008fe600000000ff */
[----:B------:R-:W-:Y:S02]  /*201a0*/  FADD.FTZ R0, -R0, R130 ;  /* 0x0000008200007221 */ /* 0x000fe40000010100 */
[----:B------:R-:W-:Y:S02]  /*201b0*/  IMAD.MOV.U32 R130, RZ, RZ, R24 ;  /* 0x000000ffff827224 */ /* 0x000fe400078e0018 */
[----:B------:R-:W-:Y:S02]  /*201c0*/  FMUL.FTZ R0, R0, c[0x0][0x2d0] ;  /* 0x0000b40000007a20 */ /* 0x000fe40000410000 */
[----:B----4-:R-:W-:Y:S01]  /*201d0*/  FMUL.FTZ R4, R45, R132 ;  /* 0x000000842d047220 */ /* 0x010fe20000410000 */
[----:B------:R-:W-:Y:S01]  /*201e0*/  F2FP.PACK_AB R49, R130, R174 ;  /* 0x000000ae8231723e */ /* 0x000fe200000000ff */
[--C-:B------:R-:W-:Y:S02]  /*201f0*/  FFMA.FTZ R24, R64, c[0x0][0x2d0], -R68.reuse ;  /* 0x0000b40040187a23 */ /* 0x100fe40000010844 */
[----:B------:R-:W1:Y:S01]  /*20200*/  MUFU.EX2 R0, R0 ;  /* 0x0000000000007308 */ /* 0x000e620000000800 */
[----:B------:R-:W-:Y:S03]  /*20210*/  FFMA.FTZ R64, R81, c[0x0][0x2d0], -R68 ;  /* 0x0000b40051407a23 */ /* 0x000fe60000010844 */
[-C--:B--2---:R-:W-:Y:S06]  /*20220*/  HMMA.16816.F32 R4, R48, R20.reuse, R4 ;  /* 0x000000143004723c */ /* 0x084fec0000001804 */
[----:B------:R-:W2:Y:S10]  /*20230*/  MUFU.EX2 R30, R24 ;  /* 0x00000018001e7308 */ /* 0x000eb40000000800 */
[----:B------:R-:W-:Y:S01]  /*20240*/  MUFU.EX2 R248, R64 ;  /* 0x0000004000f87308 */ /* 0x000fe20000000800 */
[C---:B-1----:R-:W-:Y:S02]  /*20250*/  FMUL.FTZ R10, R0.reuse, R138 ;  /* 0x0000008a000a7220 */ /* 0x042fe40000410000 */
[C---:B------:R-:W-:Y:S01]  /*20260*/  FMUL.FTZ R11, R0.reuse, R139 ;  /* 0x0000008b000b7220 */ /* 0x040fe20000410000 */
[----:B------:R-:W-:Y:S01]  /*20270*/  MOV R139, R56 ;  /* 0x00000038008b7202 */ /* 0x000fe20000000f00 */
[C---:B------:R-:W-:Y:S05]  /*20280*/  FMUL.FTZ R26, R0.reuse, R154 ;  /* 0x0000009a001a7220 */ /* 0x040fea0000410000 */
[----:B------:R1:W-:Y:S01]  /*20290*/  MUFU.EX2 R138, R12 ;  /* 0x0000000c008a7308 */ /* 0x0003e20000000800 */
[----:B------:R-:W-:Y:S01]  /*202a0*/  IMAD.MOV.U32 R154, RZ, RZ, R57 ;  /* 0x000000ffff9a7224 */ /* 0x000fe200078e0039 */
[C---:B------:R-:W-:Y:S04]  /*202b0*/  HMMA.16816.F32 R8, R52.reuse, R20, R8 ;  /* 0x000000143408723c */ /* 0x040fe80000001808 */
[C---:B------:R-:W-:Y:S01]  /*202c0*/  FMUL.FTZ R14, R0.reuse, R142 ;  /* 0x0000008e000e7220 */ /* 0x040fe20000410000 */
[----:B--2---:R-:W-:Y:S01]  /*202d0*/  MOV R157, R30 ;  /* 0x0000001e009d7202 */ /* 0x004fe20000000f00 */
[----:B------:R-:W-:Y:S01]  /*202e0*/  FMUL.FTZ R15, R0, R143 ;  /* 0x0000008f000f7220 */ /* 0x000fe20000410000 */
[----:B------:R-:W-:Y:S01]  /*202f0*/  MOV R142, R179 ;  /* 0x000000b3008e7202 */ /* 0x000fe20000000f00 */
[----:B------:R-:W-:Y:S04]  /*20300*/  FFMA.FTZ R20, R181, c[0x0][0x2d0], -R47 ;  /* 0x0000b400b5147a23 */ /* 0x000fe8000001082f */
[----:B------:R2:W-:Y:S01]  /*20310*/  MUFU.EX2 R134, R20 ;  /* 0x0000001400867308 */ /* 0x0005e20000000800 */
[C---:B------:R-:W-:Y:S02]  /*20320*/  FMUL.FTZ R21, R45.reuse, R149 ;  /* 0x000000952d157220 */ /* 0x040fe40000410000 */
[----:B------:R-:W-:Y:S02]  /*20330*/  FMUL.FTZ R24, R2, R152 ;  /* 0x0000009802187220 */ /* 0x000fe40000410000 */
[C---:B------:R-:W-:Y:S01]  /*20340*/  FMUL.FTZ R27, R0.reuse, R155 ;  /* 0x0000009b001b7220 */ /* 0x040fe20000410000 */
[----:B------:R-:W-:Y:S01]  /*20350*/  MOV R155, R175 ;  /* 0x000000af009b7202 */ /* 0x000fe20000000f00 */
[----:B------:R-:W-:Y:S02]  /*20360*/  FMUL.FTZ R30, R0, R158 ;  /* 0x0000009e001e7220 */ /* 0x000fe40000410000 */
[----:B-1----:R-:W-:Y:S01]  /*20370*/  FMUL.FTZ R12, R2, R140 ;  /* 0x0000008c020c7220 */ /* 0x002fe20000410000 */
[----:B------:R1:W-:Y:S01]  /*20380*/  MUFU.EX2 R152, R32 ;  /* 0x0000002000987308 */ /* 0x0003e20000000800 */
[----:B------:R-:W-:Y:S01]  /*20390*/  IMAD.MOV.U32 R158, RZ, RZ, R59 ;  /* 0x000000ffff9e7224 */ /* 0x000fe200078e003b */
[----:B------:R-:W-:Y:S01]  /*203a0*/  MOV R140, R31 ;  /* 0x0000001f008c7202 */ /* 0x000fe20000000f00 */
[----:B------:R-:W3:Y:S01]  /*203b0*/  LDSM.16.MT88.4 R56, [R215+0x100] ;  /* 0x00010000d738783b */ /* 0x000ee20000004200 */
[C---:B------:R-:W-:Y:S02]  /*203c0*/  FMUL.FTZ R118, R0.reuse, R118 ;  /* 0x0000007600767220 */ /* 0x040fe40000410000 */
[-C--:B------:R-:W-:Y:S03]  /*203d0*/  HMMA.16816.F32 R12, R52, R22.reuse, R12 ;  /* 0x00000016340c723c */ /* 0x080fe6000000180c */
[C---:B------:R-:W-:Y:S02]  /*203e0*/  FMUL.FTZ R119, R0.reuse, R119 ;  /* 0x0000007700777220 */ /* 0x040fe40000410000 */
[----:B------:R-:W-:Y:S02]  /*203f0*/  IMAD.MOV.U32 R149, RZ, RZ, R127 ;  /* 0x000000ffff957224 */ /* 0x000fe400078e007f */
[C---:B------:R-:W-:Y:S01]  /*20400*/  FMUL.FTZ R31, R0.reuse, R159 ;  /* 0x0000009f001f7220 */ /* 0x040fe20000410000 */
[C---:B------:R-:W-:Y:S04]  /*20410*/  HMMA.16816.F32 R16, R48.reuse, R22, R16 ;  /* 0x000000163010723c */ /* 0x040fe80000001810 */
[C---:B--2---:R-:W-:Y:S01]  /*20420*/  FMUL.FTZ R20, R45.reuse, R148 ;  /* 0x000000942d147220 */ /* 0x044fe20000410000 */
[----:B------:R-:W-:Y:S01]  /*20430*/  MOV R148, R128 ;  /* 0x0000008000947202 */ /* 0x000fe20000000f00 */
[----:B------:R-:W-:Y:S01]  /*20440*/  FMUL.FTZ R106, R0, R106 ;  /* 0x0000006a006a7220 */ /* 0x000fe20000410000 */
[----:B------:R-:W-:Y:S01]  /*20450*/  MOV R159, R95 ;  /* 0x0000005f009f7202 */ /* 0x000fe20000000f00 */
[C---:B------:R-:W-:Y:S01]  /*20460*/  FMUL.FTZ R22, R44.reuse, R150 ;  /* 0x000000962c167220 */ /* 0x040fe20000410000 */
[----:B------:R-:W-:Y:S03]  /*20470*/  MOV R150, R178 ;  /* 0x000000b200967202 */ /* 0x000fe60000000f00 */
[----:B------:R-:W-:Y:S01]  /*20480*/  FMUL.FTZ R23, R44, R151 ;  /* 0x000000972c177220 */ /* 0x000fe20000410000 */
[----:B------:R-:W-:Y:S01]  /*20490*/  MOV R151, R129 ;  /* 0x0000008100977202 */ /* 0x000fe20000000f00 */
[----:B-1----:R-:W-:Y:S02]  /*204a0*/  FMUL.FTZ R32, R45, R160 ;  /* 0x000000a02d207220 */ /* 0x002fe40000410000 */
[----:B------:R-:W-:Y:S01]  /*204b0*/  LDSM.16.MT88.4 R160, [R216+0x2900] ;  /* 0x00290000d8a0783b */ /* 0x000fe20000004200 */
[C---:B------:R-:W-:Y:S02]  /*204c0*/  FMUL.FTZ R107, R0.reuse, R107 ;  /* 0x0000006b006b7220 */ /* 0x040fe40000410000 */
[-C--:B------:R-:W-:Y:S03]  /*204d0*/  HMMA.16816.F32 R20, R48, R36.reuse, R20 ;  /* 0x000000243014723c */ /* 0x080fe60000001814 */
[C---:B------:R-:W-:Y:S02]  /*204e0*/  FMUL.FTZ R110, R0.reuse, R110 ;  /* 0x0000006e006e7220 */ /* 0x040fe40000410000 */
[----:B------:R-:W-:Y:S02]  /*204f0*/  FMUL.FTZ R111, R0, R111 ;  /* 0x0000006f006f7220 */ /* 0x000fe40000410000 */
[----:B------:R-:W-:Y:S01]  /*20500*/  IMAD.MOV.U32 R143, RZ, RZ, R130 ;  /* 0x000000ffff8f7224 */ /* 0x000fe200078e0082 */
[C---:B------:R-:W-:Y:S07]  /*20510*/  HMMA.16816.F32 R24, R52.reuse, R36, R24 ;  /* 0x000000243418723c */ /* 0x040fee0000001818 */
[--C-:B------:R-:W-:Y:S01]  /*20520*/  FFMA.FTZ R36, R65, c[0x0][0x2d0], -R69.reuse ;  /* 0x0000b40041247a23 */ /* 0x100fe20000010845 */
[-C--:B------:R-:W-:Y:S03]  /*20530*/  HMMA.16816.F32 R28, R52, R38.reuse, R28 ;  /* 0x00000026341c723c */ /* 0x080fe6000000181c */
[----:B------:R1:W-:Y:S01]  /*20540*/  MUFU.EX2 R156, R36 ;  /* 0x00000024009c7308 */ /* 0x0003e20000000800 */
[----:B------:R-:W-:Y:S04]  /*20550*/  FMUL.FTZ R37, R45, R165 ;  /* 0x000000a52d257220 */ /* 0x000fe80000410000 */
[C---:B------:R-:W-:Y:S07]  /*20560*/  HMMA.16816.F32 R32, R48.reuse, R38, R32 ;  /* 0x000000263020723c */ /* 0x040fee0000001820 */
[C---:B------:R-:W-:Y:S01]  /*20570*/  FMUL.FTZ R38, R44.reuse, R166 ;  /* 0x000000a62c267220 */ /* 0x040fe20000410000 */
[-C--:B------:R-:W-:Y:S04]  /*20580*/  HMMA.16816.F32 R100, R48, R40.reuse, R100 ;  /* 0x000000283064723c */ /* 0x080fe80000001864 */
[----:B------:R-:W-:Y:S04]  /*20590*/  FMUL.FTZ R39, R44, R167 ;  /* 0x000000a72c277220 */ /* 0x000fe80000410000 */
[C---:B------:R-:W-:Y:S04]  /*205a0*/  HMMA.16816.F32 R104, R52.reuse, R40, R104 ;  /* 0x000000283468723c */ /* 0x040fe80000001868 */
[----:B-1----:R-:W-:Y:S03]  /*205b0*/  FFMA.FTZ R36, R66, c[0x0][0x2d0], -R69 ;  /* 0x0000b40042247a23 */ /* 0x002fe60000010845 */
[--C-:B------:R-:W-:Y:S01]  /*205c0*/  FFMA.FTZ R40, R61, c[0x0][0x2d0], -R70.reuse ;  /* 0x0000b4003d287a23 */ /* 0x100fe20000010846 */
[----:B------:R1:W-:Y:S01]  /*205d0*/  MUFU.EX2 R132, R36 ;  /* 0x0000002400847308 */ /* 0x0003e20000000800 */
[-C--:B------:R-:W-:Y:S03]  /*205e0*/  HMMA.16816.F32 R108, R52, R42.reuse, R108 ;  /* 0x0000002a346c723c */ /* 0x080fe6000000186c */
[----:B------:R-:W-:Y:S01]  /*205f0*/  FMUL.FTZ R41, R2, R169 ;  /* 0x000000a902297220 */ /* 0x000fe20000410000 */
[----:B------:R-:W-:Y:S04]  /*20600*/  MOV R169, R176 ;  /* 0x000000b000a97202 */ /* 0x000fe80000000f00 */
[C---:B------:R-:W-:Y:S01]  /*20610*/  HMMA.16816.F32 R112, R48.reuse, R42, R112 ;  /* 0x0000002a3070723c */ /* 0x040fe20000001870 */
[----:B------:R2:W-:Y:S06]  /*20620*/  MUFU.EX2 R78, R40 ;  /* 0x00000028004e7308 */ /* 0x0005ec0000000800 */
[--C-:B------:R-:W-:Y:S02]  /*20630*/  FFMA.FTZ R42, R71, c[0x0][0x2d0], -R70.reuse ;  /* 0x0000b400472a7a23 */ /* 0x100fe40000010846 */
[----:B------:R-:W-:Y:S02]  /*20640*/  FMUL.FTZ R43, R0, R171 ;  /* 0x000000ab002b7220 */ /* 0x000fe40000410000 */
[----:B------:R4:W-:Y:S01]  /*20650*/  MUFU.EX2 R252, R42 ;  /* 0x0000002a00fc7308 */ /* 0x0009e20000000800 */
[----:B------:R-:W-:Y:S02]  /*20660*/  IMAD.MOV.U32 R171, RZ, RZ, R75 ;  /* 0x000000ffffab7224 */ /* 0x000fe400078e004b */
[----:B-1----:R-:W-:Y:S02]  /*20670*/  FFMA.FTZ R36, R67, c[0x0][0x2d0], -R69 ;  /* 0x0000b40043247a23 */ /* 0x002fe40000010845 */
[----:B------:R-:W-:Y:S05]  /*20680*/  LDSM.16.MT88.4 R64, [R214+0x900] ;  /* 0x00090000d640783b */ /* 0x000fea0000004200 */
[----:B------:R1:W5:Y:S01]  /*20690*/  MUFU.EX2 R137, R36 ;  /* 0x0000002400897308 */ /* 0x0003620000000800 */
[----:B--2---:R-:W-:Y:S02]  /*206a0*/  FMUL.FTZ R40, R2, R168 ;  /* 0x000000a802287220 */ /* 0x004fe40000410000 */
[----:B------:R-:W-:Y:S02]  /*206b0*/  IMAD.MOV.U32 R168, RZ, RZ, R177 ;  /* 0x000000ffffa87224 */ /* 0x000fe400078e00b1 */
[----:B----4-:R-:W-:Y:S02]  /*206c0*/  FMUL.FTZ R42, R0, R170 ;  /* 0x000000aa002a7220 */ /* 0x010fe40000410000 */
[--C-:B-1----:R-:W-:Y:S04]  /*206d0*/  FFMA.FTZ R36, R182, c[0x0][0x2d0], -R47.reuse ;  /* 0x0000b400b6247a23 */ /* 0x102fe8000001082f */
[----:B------:R1:W-:Y:S02]  /*206e0*/  MUFU.EX2 R141, R36 ;  /* 0x00000024008d7308 */ /* 0x0003e40000000800 */
[--C-:B-1----:R-:W-:Y:S02]  /*206f0*/  FFMA.FTZ R36, R60, c[0x0][0x2d0], -R70.reuse ;  /* 0x0000b4003c247a23 */ /* 0x102fe40000010846 */
[----:B------:R-:W1:Y:S06]  /*20700*/  LDSM.16.MT88.4 R60, [R213+0x900] ;  /* 0x00090000d53c783b */ /* 0x000e6c0000004200 */
[----:B------:R2:W4:Y:S02]  /*20710*/  MUFU.EX2 R133, R36 ;  /* 0x0000002400857308 */ /* 0x0005240000000800 */
[----:B--2---:R-:W-:Y:S07]  /*20720*/  FMUL.FTZ R36, R45, R164 ;  /* 0x000000a42d247220 */ /* 0x004fee0000410000 */
[-C--:B---3--:R-:W-:Y:S08]  /*20730*/  HMMA.16816.F32 R36, R48, R56.reuse, R36 ;  /* 0x000000383024723c */ /* 0x088ff00000001824 */
[C---:B------:R-:W-:Y:S07]  /*20740*/  HMMA.16816.F32 R116, R52.reuse, R56, R116 ;  /* 0x000000383474723c */ /* 0x040fee0000001874 */
[----:B------:R-:W-:Y:S01]  /*20750*/  FFMA.FTZ R56, R72, c[0x0][0x2d0], -R70 ;  /* 0x0000b40048387a23 */ /* 0x000fe20000010846 */
[-C--:B------:R-:W-:Y:S03]  /*20760*/  HMMA.16816.F32 R40, R52, R58.reuse, R40 ;  /* 0x0000003a3428723c */ /* 0x080fe60000001828 */
[----:B------:R2:W3:Y:S04]  /*20770*/  MUFU.EX2 R251, R56 ;  /* 0x0000003800fb7308 */ /* 0x0004e80000000800 */
[--C-:B------:R-:W-:Y:S01]  /*20780*/  FFMA.FTZ R52, R183, c[0x0][0x2d0], -R47.reuse ;  /* 0x0000b400b7347a23 */ /* 0x100fe2000001082f */
[----:B------:R-:W-:Y:S04]  /*20790*/  HMMA.16816.F32 R120, R48, R58, R120 ;  /* 0x0000003a3078723c */ /* 0x000fe80000001878 */
[----:B-----5:R-:W-:Y:S01]  /*207a0*/  F2FP.PACK_AB R54, R137, R132 ;  /* 0x000000848936723e */ /* 0x020fe200000000ff */
[----:B------:R5:W-:Y:S01]  /*207b0*/  MUFU.EX2 R250, R52 ;  /* 0x0000003400fa7308 */ /* 0x000be20000000800 */
[----:B----4-:R-:W-:Y:S02]  /*207c0*/  F2FP.PACK_AB R53, R78, R133 ;  /* 0x000000854e35723e */ /* 0x010fe400000000ff */
[----:B------:R-:W-:Y:S04]  /*207d0*/  F2FP.PACK_AB R48, R139, R154 ;  /* 0x0000009a8b30723e */ /* 0x000fe800000000ff */
[----:B------:R-:W-:Y:S02]  /*207e0*/  F2FP.PACK_AB R49, R138, R153 ;  /* 0x000000998a31723e */ /* 0x000fe400000000ff */
[----:B------:R-:W-:Y:S02]  /*207f0*/  F2FP.PACK_AB R50, R134, R158 ;  /* 0x0000009e8632723e */ /* 0x000fe400000000ff */
[----:B------:R-:W-:Y:S01]  /*20800*/  F2FP.PACK_AB R51, R135, R157 ;  /* 0x0000009d8733723e */ /* 0x000fe200000000ff */
[----:B--2---:R-:W2:Y:S01]  /*20810*/  LDSM.16.MT88.4 R56, [R216+0x900] ;  /* 0x00090000d838783b */ /* 0x004ea20000004200 */
[----:B---3--:R-:W-:Y:S05]  /*20820*/  F2FP.PACK_AB R55, R251, R252 ;  /* 0x000000fcfb37723e */ /* 0x008fea00000000ff */
[-C--:B-1----:R-:W-:Y:S03]  /*20830*/  HMMA.16816.F32 R4, R48, R60.reuse, R4 ;  /* 0x0000003c3004723c */ /* 0x082fe60000001804 */
[--C-:B-----5:R-:W-:Y:S04]  /*20840*/  FFMA.FTZ R52, R80, c[0x0][0x2d0], -R68.reuse ;  /* 0x0000b40050347a23 */ /* 0x120fe80000010844 */
        /* <DEDUP_REMOVED lines=32> */
[----:B--2---:R-:W-:Y:S08]  /*20a50*/  FFMA.FTZ R56, R86, c[0x0][0x2d0], -R69 ;  /* 0x0000b40056387a23 */ /* 0x004ff00000010845 */
[----:B------:R2:W4:Y:S01]  /*20a60*/  MUFU.EX2 R240, R56 ;  /* 0x0000003800f07308 */ /* 0x0005220000000800 */
[----:B---3--:R-:W-:Y:S01]  /*20a70*/  FFMA.FTZ R64, R188, c[0x0][0x2d0], -R68 ;  /* 0x0000b400bc407a23 */ /* 0x008fe20000010844 */
[----:B------:R-:W-:Y:S08]  /*20a80*/  MOV R188, R174 ;  /* 0x000000ae00bc7202 */ /* 0x000ff00000000f00 */
[----:B------:R3:W-:Y:S01]  /*20a90*/  MUFU.EX2 R179, R64 ;  /* 0x0000004000b37308 */ /* 0x0007e20000000800 */
[--C-:B--2---:R-:W-:Y:S01]  /*20aa0*/  FFMA.FTZ R56, R186, c[0x0][0x2d0], -R47.reuse ;  /* 0x0000b400ba387a23 */ /* 0x104fe2000001082f */
[-C--:B-1----:R-:W-:Y:S08]  /*20ab0*/  HMMA.16816.F32 R36, R48, R60.reuse, R36 ;  /* 0x0000003c3024723c */ /* 0x082ff00000001824 */
[----:B------:R1:W-:Y:S01]  /*20ac0*/  MUFU.EX2 R186, R56 ;  /* 0x0000003800ba7308 */ /* 0x0003e20000000800 */
[C---:B------:R-:W-:Y:S01]  /*20ad0*/  HMMA.16816.F32 R116, R52.reuse, R60, R116 ;  /* 0x0000003c3474723c */ /* 0x040fe20000001874 */
[----:B---3--:R-:W-:Y:S06]  /*20ae0*/  LDSM.16.MT88.4 R64, [R214+0x1100] ;  /* 0x00110000d640783b */ /* 0x008fec0000004200 */
[--C-:B------:R-:W-:Y:S01]  /*20af0*/  FFMA.FTZ R60, R83, c[0x0][0x2d0], -R70.reuse ;  /* 0x0000b400533c7a23 */ /* 0x100fe20000010846 */
[-C--:B------:R-:W-:Y:S03]  /*20b00*/  HMMA.16816.F32 R40, R52, R62.reuse, R40 ;  /* 0x0000003e3428723c */ /* 0x080fe60000001828 */
[----:B------:R-:W2:Y:S04]  /*20b10*/  MUFU.EX2 R182, R60 ;  /* 0x0000003c00b67308 */ /* 0x000ea80000000800 */
[----:B------:R-:W-:Y:S01]  /*20b20*/  FFMA.FTZ R52, R189, c[0x0][0x2d0], -R47 ;  /* 0x0000b400bd347a23 */ /* 0x000fe2000001082f */
[----:B------:R-:W-:Y:S01]  /*20b30*/  HMMA.16816.F32 R120, R48, R62, R120 ;  /* 0x0000003e3078723c */ /* 0x000fe20000001878 */
[----:B------:R-:W3:Y:S03]  /*20b40*/  LDL.LU R189, [R1+0x18] ;  /* 0x0000180001bd7983 */ /* 0x000ee60000300800 */
[----:B-1----:R-:W-:Y:S01]  /*20b50*/  FFMA.FTZ R56, R73, c[0x0][0x2d0], -R70 ;  /* 0x0000b40049387a23 */ /* 0x002fe20000010846 */
[----:B------:R1:W-:Y:S01]  /*20b60*/  MUFU.EX2 R181, R52 ;  /* 0x0000003400b57308 */ /* 0x0003e20000000800 */
[----:B----4-:R-:W-:Y:S01]  /*20b70*/  F2FP.PACK_AB R54, R240, R241 ;  /* 0x000000f1f036723e */ /* 0x010fe200000000ff */
[----:B------:R-:W4:Y:S01]  /*20b80*/  LDL.LU R170, [R1+0x1c] ;  /* 0x00001c0001aa7983 */ /* 0x000f220000300800 */
[----:B------:R-:W-:Y:S04]  /*20b90*/  F2FP.PACK_AB R49, R248, R249 ;  /* 0x000000f9f831723e */ /* 0x000fe800000000ff */
[----:B------:R-:W-:Y:S02]  /*20ba0*/  F2FP.PACK_AB R50, R246, R247 ;  /* 0x000000f7f632723e */ /* 0x000fe400000000ff */
[----:B------:R-:W-:Y:S01]  /*20bb0*/  F2FP.PACK_AB R51, R244, R245 ;  /* 0x000000f5f433723e */ /* 0x000fe200000000ff */
[----:B------:R5:W5:Y:S01]  /*20bc0*/  MUFU.EX2 R185, R56 ;  /* 0x0000003800b97308 */ /* 0x000b620000000800 */
[----:B--2---:R-:W-:Y:S01]  /*20bd0*/  F2FP.PACK_AB R55, R182, R183 ;  /* 0x000000b7b637723e */ /* 0x004fe200000000ff */
[----:B------:R-:W-:Y:S01]  /*20be0*/  LDSM.16.MT88.4 R60, [R216+0x1100] ;  /* 0x00110000d83c783b */ /* 0x000fe20000004200 */
[--C-:B-1----:R-:W-:Y:S02]  /*20bf0*/  FFMA.FTZ R52, R187, c[0x0][0x2d0], -R68.reuse ;  /* 0x0000b400bb347a23 */ /* 0x102fe40000010844 */
[----:B------:R-:W-:Y:S01]  /*20c00*/  IMAD.MOV.U32 R187, RZ, RZ, R141 ;  /* 0x000000ffffbb7224 */ /* 0x000fe200078e008d */
[----:B------:R-:W-:Y:S04]  /*20c10*/  MOV R141, R180 ;  /* 0x000000b4008d7202 */ /* 0x000fe80000000f00 */
[----:B------:R1:W-:Y:S01]  /*20c20*/  MUFU.EX2 R180, R52 ;  /* 0x0000003400b47308 */ /* 0x0003e20000000800 */
[----:B------:R-:W-:Y:S01]  /*20c30*/  F2FP.PACK_AB R48, R250, R187 ;  /* 0x000000bbfa30723e */ /* 0x000fe200000000ff */
[----:B-----5:R-:W2:Y:S01]  /*20c40*/  LDSM.16.MT88.4 R56, [R213+0x1100] ;  /* 0x00110000d538783b */ /* 0x020ea20000004200 */
[----:B------:R-:W-:Y:S02]  /*20c50*/  F2FP.PACK_AB R53, R184, R185 ;  /* 0x000000b9b835723e */ /* 0x000fe400000000ff */
[----:B-1----:R-:W-:Y:S03]  /*20c60*/  F2FP.PACK_AB R52, R242, R243 ;  /* 0x000000f3f234723e */ /* 0x002fe600000000ff */
[-C--:B--2---:R-:W-:Y:S08]  /*20c70*/  HMMA.16816.F32 R4, R48, R56.reuse, R4 ;  /* 0x000000383004723c */ /* 0x084ff00000001804 */
        /* <DEDUP_REMOVED lines=22> */
[--C-:B-----5:R-:W-:Y:S02]  /*20de0*/  FFMA.FTZ R60, R190, c[0x0][0x2d0], -R69.reuse ;  /* 0x0000b400be3c7a23 */ /* 0x120fe40000010845 */
[----:B------:R-:W-:Y:S02]  /*20df0*/  IMAD.MOV.U32 R190, RZ, RZ, R138 ;  /* 0x000000ffffbe7224 */ /* 0x000fe400078e008a */
[C---:B------:R-:W-:Y:S03]  /*20e00*/  HMMA.16816.F32 R112, R48.reuse, R66, R112 ;  /* 0x000000423070723c */ /* 0x040fe60000001870 */
[----:B------:R5:W-:Y:S10]  /*20e10*/  MUFU.EX2 R166, R60 ;  /* 0x0000003c00a67308 */ /* 0x000bf40000000800 */
[----:B------:R5:W-:Y:S01]  /*20e20*/  MUFU.EX2 R130, R64 ;  /* 0x0000004000827308 */ /* 0x000be20000000800 */
[----:B-1----:R-:W-:Y:S02]  /*20e30*/  FFMA.FTZ R56, R193, c[0x0][0x2d0], -R68 ;  /* 0x0000b400c1387a23 */ /* 0x002fe40000010844 */
[----:B------:R-:W-:Y:S07]  /*20e40*/  IMAD.MOV.U32 R193, RZ, RZ, R132 ;  /* 0x000000ffffc17224 */ /* 0x000fee00078e0084 */
[----:B------:R1:W-:Y:S01]  /*20e50*/  MUFU.EX2 R176, R56 ;  /* 0x0000003800b07308 */ /* 0x0003e20000000800 */
[--C-:B-----5:R-:W-:Y:S01]  /*20e60*/  FFMA.FTZ R60, R191, c[0x0][0x2d0], -R69.reuse ;  /* 0x0000b400bf3c7a23 */ /* 0x120fe20000010845 */
[----:B------:R-:W-:Y:S08]  /*20e70*/  MOV R191, R139 ;  /* 0x0000008b00bf7202 */ /* 0x000ff00000000f00 */
[----:B------:R5:W3:Y:S01]  /*20e80*/  MUFU.EX2 R173, R60 ;  /* 0x0000003c00ad7308 */ /* 0x000ae20000000800 */
[----:B------:R-:W-:Y:S09]  /*20e90*/  FFMA.FTZ R64, R89, c[0x0][0x2d0], -R70 ;  /* 0x0000b40059407a23 */ /* 0x000ff20000010846 */
[----:B------:R5:W-:Y:S01]  /*20ea0*/  MUFU.EX2 R129, R64 ;  /* 0x0000004000817308 */ /* 0x000be20000000800 */
[----:B-1----:R-:W-:Y:S09]  /*20eb0*/  FFMA.FTZ R56, R98, c[0x0][0x2d0], -R69 ;  /* 0x0000b40062387a23 */ /* 0x002ff20000010845 */
[----:B------:R1:W-:Y:S01]  /*20ec0*/  MUFU.EX2 R167, R56 ;  /* 0x0000003800a77308 */ /* 0x0003e20000000800 */
[--C-:B-----5:R-:W-:Y:S01]  /*20ed0*/  FFMA.FTZ R60, R196, c[0x0][0x2d0], -R47.reuse ;  /* 0x0000b400c43c7a23 */ /* 0x120fe2000001082f */
[----:B------:R-:W-:Y:S08]  /*20ee0*/  MOV R196, R140 ;  /* 0x0000008c00c47202 */ /* 0x000ff00000000f00 */
[----:B------:R5:W-:Y:S01]  /*20ef0*/  MUFU.EX2 R165, R60 ;  /* 0x0000003c00a57308 */ /* 0x000be20000000800 */
[----:B------:R-:W-:Y:S01]  /*20f00*/  FFMA.FTZ R64, R198, c[0x0][0x2d0], -R68 ;  /* 0x0000b400c6407a23 */ /* 0x000fe20000010844 */
[----:B------:R-:W-:Y:S02]  /*20f10*/  MOV R198, R159 ;  /* 0x0000009f00c67202 */ /* 0x000fe40000000f00 */
[----:B------:R-:W-:Y:S06]  /*20f20*/  MOV R159, R136 ;  /* 0x00000088009f7202 */ /* 0x000fec0000000f00 */
[----:B------:R5:W-:Y:S01]  /*20f30*/  MUFU.EX2 R127, R64 ;  /* 0x00000040007f7308 */ /* 0x000be20000000800 */
[----:B-1----:R-:W1:Y:S01]  /*20f40*/  LDSM.16.MT88.4 R56, [R215+0x1100] ;  /* 0x00110000d738783b */ /* 0x002e620000004200 */
[--C-:B-----5:R-:W-:Y:S08]  /*20f50*/  FFMA.FTZ R60, R87, c[0x0][0x2d0], -R70.reuse ;  /* 0x0000b400573c7a23 */ /* 0x120ff00000010846 */
[----:B------:R5:W1:Y:S01]  /*20f60*/  MUFU.EX2 R164, R60 ;  /* 0x0000003c00a47308 */ /* 0x000a620000000800 */
[----:B------:R-:W-:Y:S08]  /*20f70*/  LDSM.16.MT88.4 R64, [R214+0x1900] ;  /* 0x00190000d640783b */ /* 0x000ff00000004200 */
[----:B-----5:R-:W5:Y:S01]  /*20f80*/  LDSM.16.MT88.4 R60, [R213+0x1900] ;  /* 0x00190000d53c783b */ /* 0x020f620000004200 */
[-C--:B-1----:R-:W-:Y:S08]  /*20f90*/  HMMA.16816.F32 R36, R48, R56.reuse, R36 ;  /* 0x000000383024723c */ /* 0x082ff00000001824 */
[C---:B------:R-:W-:Y:S07]  /*20fa0*/  HMMA.16816.F32 R116, R52.reuse, R56, R116 ;  /* 0x000000383474723c */ /* 0x040fee0000001874 */
[----:B------:R-:W-:Y:S01]  /*20fb0*/  FFMA.FTZ R56, R92, c[0x0][0x2d0], -R70 ;  /* 0x0000b4005c387a23 */ /* 0x000fe20000010846 */
[-C--:B------:R-:W-:Y:S03]  /*20fc0*/  HMMA.16816.F32 R40, R52, R58.reuse, R40 ;  /* 0x0000003a3428723c */ /* 0x080fe60000001828 */
[----:B------:R1:W1:Y:S04]  /*20fd0*/  MUFU.EX2 R75, R56 ;  /* 0x00000038004b7308 */ /* 0x0002680000000800 */
[----:B------:R-:W-:Y:S01]  /*20fe0*/  FFMA.FTZ R52, R201, c[0x0][0x2d0], -R47 ;  /* 0x0000b400c9347a23 */ /* 0x000fe2000001082f */
[----:B------:R-:W-:Y:S04]  /*20ff0*/  HMMA.16816.F32 R120, R48, R58, R120 ;  /* 0x0000003a3078723c */ /* 0x000fe80000001878 */
[----:B---3--:R-:W-:Y:S01]  /*21000*/  F2FP.PACK_AB R54, R173, R166 ;  /* 0x000000a6ad36723e */ /* 0x008fe200000000ff */
[----:B------:R3:W-:Y:S01]  /*21010*/  MUFU.EX2 R128, R52 ;  /* 0x0000003400807308 */ /* 0x0007e20000000800 */
[----:B------:R-:W-:Y:S01]  /*21020*/  F2FP.PACK_AB R53, R130, R164 ;  /* 0x000000a48235723e */ /* 0x000fe200000000ff */
[----:B----4-:R-:W-:Y:S01]  /*21030*/  FFMA.FTZ R2, R2, R170, R171 ;  /* 0x000000aa02027223 */ /* 0x010fe200000100ab */
[----:B------:R-:W-:Y:S01]  /*21040*/  F2FP.PACK_AB R48, R181, R186 ;  /* 0x000000bab530723e */ /* 0x000fe200000000ff */
[----:B------:R-:W-:Y:S03]  /*21050*/  IMAD.MOV.U32 R201, RZ, RZ, R169 ;  /* 0x000000ffffc97224 */ /* 0x000fe600078e00a9 */
[----:B------:R-:W-:Y:S02]  /*21060*/  F2FP.PACK_AB R49, R179, R180 ;  /* 0x000000b4b331723e */ /* 0x000fe400000000ff */
[----:B------:R-:W-:Y:S02]  /*21070*/  F2FP.PACK_AB R50, R177, R178 ;  /* 0x000000b2b132723e */ /* 0x000fe400000000ff */
[----:B------:R-:W-:Y:S01]  /*21080*/  F2FP.PACK_AB R51, R176, R175 ;  /* 0x000000afb033723e */ /* 0x000fe200000000ff */
[----:B-1----:R-:W1:Y:S01]  /*21090*/  LDSM.16.MT88.4 R56, [R216+0x1900] ;  /* 0x00190000d838783b */ /* 0x002e620000004200 */
[----:B------:R-:W-:Y:S05]  /*210a0*/  F2FP.PACK_AB R55, R75, R129 ;  /* 0x000000814b37723e */ /* 0x000fea00000000ff */
[-C--:B-----5:R-:W-:Y:S03]  /*210b0*/  HMMA.16816.F32 R4, R48, R60.reuse, R4 ;  /* 0x0000003c3004723c */ /* 0x0a0fe60000001804 */
[--C-:B---3--:R-:W-:Y:S01]  /*210c0*/  FFMA.FTZ R52, R197, c[0x0][0x2d0], -R68.reuse ;  /* 0x0000b400c5347a23 */ /* 0x108fe20000010844 */
[----:B------:R-:W-:Y:S03]  /*210d0*/  MOV R197, R168 ;  /* 0x000000a800c57202 */ /* 0x000fe60000000f00 */
        /* <DEDUP_REMOVED lines=28> */
[----:B------:R3:W-:Y:S01]  /*212a0*/  MUFU.EX2 R89, R56 ;  /* 0x0000003800597308 */ /* 0x0007e20000000800 */
[----:B----4-:R-:W-:Y:S09]  /*212b0*/  FFMA.FTZ R64, R131, c[0x0][0x2d0], -R70 ;  /* 0x0000b40083407a23 */ /* 0x010ff20000010846 */
[----:B------:R4:W-:Y:S01]  /*212c0*/  MUFU.EX2 R72, R64 ;  /* 0x0000004000487308 */ /* 0x0009e20000000800 */
[----:B-1----:R-:W1:Y:S01]  /*212d0*/  LDSM.16.MT88.4 R60, [R215+0x1900] ;  /* 0x00190000d73c783b */ /* 0x002e620000004200 */
[----:B---3--:R-:W-:Y:S08]  /*212e0*/  FFMA.FTZ R56, R203, c[0x0][0x2d0], -R69 ;  /* 0x0000b400cb387a23 */ /* 0x008ff00000010845 */
[----:B------:R3:W5:Y:S01]  /*212f0*/  MUFU.EX2 R87, R56 ;  /* 0x0000003800577308 */ /* 0x0007620000000800 */
[----:B----4-:R-:W-:Y:S09]  /*21300*/  FFMA.FTZ R64, R210, c[0x0][0x2d0], -R68 ;  /* 0x0000b400d2407a23 */ /* 0x010ff20000010844 */
[----:B------:R4:W-:Y:S01]  /*21310*/  MUFU.EX2 R82, R64 ;  /* 0x0000004000527308 */ /* 0x0009e20000000800 */
[--C-:B---3--:R-:W-:Y:S01]  /*21320*/  FFMA.FTZ R56, R208, c[0x0][0x2d0], -R47.reuse ;  /* 0x0000b400d0387a23 */ /* 0x108fe2000001082f */
[-C--:B-1----:R-:W-:Y:S08]  /*21330*/  HMMA.16816.F32 R36, R48, R60.reuse, R36 ;  /* 0x0000003c3024723c */ /* 0x082ff00000001824 */
[----:B------:R1:W-:Y:S01]  /*21340*/  MUFU.EX2 R86, R56 ;  /* 0x0000003800567308 */ /* 0x0003e20000000800 */
[C---:B------:R-:W-:Y:S01]  /*21350*/  HMMA.16816.F32 R116, R52.reuse, R60, R116 ;  /* 0x0000003c3474723c */ /* 0x040fe20000001874 */
[----:B----4-:R-:W-:Y:S06]  /*21360*/  LDSM.16.MT88.4 R64, [R214+0x2100] ;  /* 0x00210000d640783b */ /* 0x010fec0000004200 */
[--C-:B------:R-:W-:Y:S01]  /*21370*/  FFMA.FTZ R60, R172, c[0x0][0x2d0], -R70.reuse ;  /* 0x0000b400ac3c7a23 */ /* 0x100fe20000010846 */
[-C--:B------:R-:W-:Y:S03]  /*21380*/  HMMA.16816.F32 R40, R52, R62.reuse, R40 ;  /* 0x0000003e3428723c */ /* 0x080fe60000001828 */
[----:B------:R3:W4:Y:S04]  /*21390*/  MUFU.EX2 R71, R60 ;  /* 0x0000003c00477308 */ /* 0x0007280000000800 */
[--C-:B------:R-:W-:Y:S01]  /*213a0*/  FFMA.FTZ R52, R232, c[0x0][0x2d0], -R47.reuse ;  /* 0x0000b400e8347a23 */ /* 0x100fe2000001082f */
[----:B------:R-:W-:Y:S04]  /*213b0*/  HMMA.16816.F32 R120, R48, R62, R120 ;  /* 0x0000003e3078723c */ /* 0x000fe80000001878 */
[----:B-1----:R-:W-:Y:S01]  /*213c0*/  FFMA.FTZ R56, R74, c[0x0][0x2d0], -R70 ;  /* 0x0000b4004a387a23 */ /* 0x002fe20000010846 */
[----:B------:R1:W-:Y:S01]  /*213d0*/  MUFU.EX2 R85, R52 ;  /* 0x0000003400557308 */ /* 0x0003e20000000800 */
[----:B-----5:R-:W-:Y:S02]  /*213e0*/  F2FP.PACK_AB R54, R87, R89 ;  /* 0x000000595736723e */ /* 0x020fe400000000ff */
[----:B------:R-:W-:Y:S04]  /*213f0*/  F2FP.PACK_AB R48, R128, R165 ;  /* 0x000000a58030723e */ /* 0x000fe800000000ff */
[----:B------:R-:W-:Y:S02]  /*21400*/  F2FP.PACK_AB R49, R127, R98 ;  /* 0x000000627f31723e */ /* 0x000fe400000000ff */
[----:B------:R-:W-:Y:S01]  /*21410*/  F2FP.PACK_AB R50, R99, R97 ;  /* 0x000000616332723e */ /* 0x000fe200000000ff */
[----:B------:R5:W2:Y:S01]  /*21420*/  MUFU.EX2 R74, R56 ;  /* 0x00000038004a7308 */ /* 0x000aa20000000800 */
[----:B------:R-:W-:Y:S01]  /*21430*/  F2FP.PACK_AB R51, R96, R95 ;  /* 0x0000005f6033723e */ /* 0x000fe200000000ff */
[----:B---3--:R-:W-:Y:S01]  /*21440*/  LDSM.16.MT88.4 R60, [R216+0x2100] ;  /* 0x00210000d83c783b */ /* 0x008fe20000004200 */
[----:B----4-:R-:W-:Y:S01]  /*21450*/  F2FP.PACK_AB R55, R71, R72 ;  /* 0x000000484737723e */ /* 0x010fe200000000ff */
[--C-:B-1----:R-:W-:Y:S06]  /*21460*/  FFMA.FTZ R52, R209, c[0x0][0x2d0], -R68.reuse ;  /* 0x0000b400d1347a23 */ /* 0x102fec0000010844 */
[----:B------:R1:W3:Y:S01]  /*21470*/  MUFU.EX2 R84, R52 ;  /* 0x0000003400547308 */ /* 0x0002e20000000800 */
[----:B-----5:R-:W4:Y:S01]  /*21480*/  LDSM.16.MT88.4 R56, [R213+0x2100] ;  /* 0x00210000d538783b */ /* 0x020f220000004200 */
[----:B--2---:R-:W-:Y:S02]  /*21490*/  F2FP.PACK_AB R53, R73, R74 ;  /* 0x0000004a4935723e */ /* 0x004fe400000000ff */
[----:B-1----:R-:W-:Y:S01]  /*214a0*/  F2FP.PACK_AB R52, R92, R88 ;  /* 0x000000585c34723e */ /* 0x002fe200000000ff */
[-C--:B----4-:R-:W-:Y:S08]  /*214b0*/  HMMA.16816.F32 R4, R48, R56.reuse, R4 ;  /* 0x000000383004723c */ /* 0x090ff00000001804 */
[C---:B------:R-:W-:Y:S07]  /*214c0*/  HMMA.16816.F32 R8, R52.reuse, R56, R8 ;  /* 0x000000383408723c */ /* 0x040fee0000001808 */
[--C-:B------:R-:W-:Y:S01]  /*214d0*/  FFMA.FTZ R56, R238, c[0x0][0x2d0], -R47.reuse ;  /* 0x0000b400ee387a23 */ /* 0x100fe2000001082f */
[-C--:B------:R-:W-:Y:S03]  /*214e0*/  HMMA.16816.F32 R12, R52, R58.reuse, R12 ;  /* 0x0000003a340c723c */ /* 0x080fe6000000180c */
[----:B------:R1:W-:Y:S01]  /*214f0*/  MUFU.EX2 R83, R56 ;  /* 0x0000003800537308 */ /* 0x0003e20000000800 */
[----:B------:R-:W-:Y:S04]  /*21500*/  FFMA.FTZ R47, R239, c[0x0][0x2d0], -R47 ;  /* 0x0000b400ef2f7a23 */ /* 0x000fe8000001082f */
[C---:B------:R-:W-:Y:S05]  /*21510*/  HMMA.16816.F32 R16, R48.reuse, R58, R16 ;  /* 0x0000003a3010723c */ /* 0x040fea0000001810 */
[----:B------:R2:W-:Y:S03]  /*21520*/  MUFU.EX2 R81, R47 ;  /* 0x0000002f00517308 */ /* 0x0005e60000000800 */
[-C--:B------:R-:W-:Y:S08]  /*21530*/  HMMA.16816.F32 R20, R48, R60.reuse, R20 ;  /* 0x0000003c3014723c */ /* 0x080ff00000001814 */
[C---:B------:R-:W-:Y:S01]  /*21540*/  HMMA.16816.F32 R24, R52.reuse, R60, R24 ;  /* 0x0000003c3418723c */ /* 0x040fe20000001818 */
[----:B-1----:R-:W1:Y:S07]  /*21550*/  LDSM.16.MT88.4 R56, [R215+0x2100] ;  /* 0x00210000d738783b */ /* 0x002e6e0000004200 */
[-C--:B------:R-:W-:Y:S04]  /*21560*/  HMMA.16816.F32 R28, R52, R62.reuse, R28 ;  /* 0x0000003e341c723c */ /* 0x080fe8000000181c */
[--C-:B--2---:R-:W-:Y:S02]  /*21570*/  FFMA.FTZ R47, R234, c[0x0][0x2d0], -R68.reuse ;  /* 0x0000b400ea2f7a23 */ /* 0x104fe40000010844 */
[----:B------:R-:W-:Y:S02]  /*21580*/  FFMA.FTZ R68, R237, c[0x0][0x2d0], -R68 ;  /* 0x0000b400ed447a23 */ /* 0x000fe40000010844 */
[C---:B------:R-:W-:Y:S01]  /*21590*/  HMMA.16816.F32 R32, R48.reuse, R62, R32 ;  /* 0x0000003e3020723c */ /* 0x040fe20000001820 */
[----:B------:R2:W-:Y:S07]  /*215a0*/  MUFU.EX2 R80, R47 ;  /* 0x0000002f00507308 */ /* 0x0005ee0000000800 */
[-C--:B------:R-:W-:Y:S03]  /*215b0*/  HMMA.16816.F32 R100, R48, R64.reuse, R100 ;  /* 0x000000403064723c */ /* 0x080fe60000001864 */
[----:B------:R-:W-:Y:S05]  /*215c0*/  MUFU.EX2 R77, R68 ;  /* 0x00000044004d7308 */ /* 0x000fea0000000800 */
[C---:B------:R-:W-:Y:S08]  /*215d0*/  HMMA.16816.F32 R104, R52.reuse, R64, R104 ;  /* 0x000000403468723c */ /* 0x040ff00000001868 */
[-C--:B------:R-:W-:Y:S04]  /*215e0*/  HMMA.16816.F32 R108, R52, R66.reuse, R108 ;  /* 0x00000042346c723c */ /* 0x080fe8000000186c */
[--C-:B--2---:R-:W-:Y:S04]  /*215f0*/  FFMA.FTZ R47, R211, c[0x0][0x2d0], -R69.reuse ;  /* 0x0000b400d32f7a23 */ /* 0x104fe80000010845 */
[C---:B------:R-:W-:Y:S01]  /*21600*/  HMMA.16816.F32 R112, R48.reuse, R66, R112 ;  /* 0x000000423070723c */ /* 0x040fe20000001870 */
[----:B------:R2:W-:Y:S07]  /*21610*/  MUFU.EX2 R76, R47 ;  /* 0x0000002f004c7308 */ /* 0x0005ee0000000800 */
[-C--:B-1----:R-:W-:Y:S08]  /*21620*/  HMMA.16816.F32 R36, R48, R56.reuse, R36 ;  /* 0x000000383024723c */ /* 0x082ff00000001824 */
[C---:B------:R-:W-:Y:S08]  /*21630*/  HMMA.16816.F32 R116, R52.reuse, R56, R116 ;  /* 0x000000383474723c */ /* 0x040ff00000001874 */
[-C--:B------:R-:W-:Y:S01]  /*21640*/  HMMA.16816.F32 R40, R52, R58.reuse, R40 ;  /* 0x0000003a3428723c */ /* 0x080fe20000001828 */
[----:B------:R-:W4:Y:S03]  /*21650*/  LDL.LU R54, [R1+0x24] ;  /* 0x0000240001367983 */ /* 0x000f260000300800 */
[----:B--2---:R-:W-:Y:S03]  /*21660*/  FFMA.FTZ R47, R233, c[0x0][0x2d0], -R69 ;  /* 0x0000b400e92f7a23 */ /* 0x004fe60000010845 */
[----:B------:R-:W-:Y:S01]  /*21670*/  FFMA.FTZ R53, R45, R194, R195 ;  /* 0x000000c22d357223 */ /* 0x000fe200000100c3 */
[----:B------:R1:W2:Y:S01]  /*21680*/  MUFU.EX2 R68, R47 ;  /* 0x0000002f00447308 */ /* 0x0002a20000000800 */
[----:B------:R-:W-:Y:S01]  /*21690*/  FFMA.FTZ R52, R44, R189, R188 ;  /* 0x000000bd2c347223 */ /* 0x000fe200000100bc */
[----:B------:R-:W-:Y:S04]  /*216a0*/  HMMA.16816.F32 R120, R48, R58, R120 ;  /* 0x0000003a3078723c */ /* 0x000fe80000001878 */
[----:B------:R-:W-:Y:S01]  /*216b0*/  IMAD.MOV.U32 R194, RZ, RZ, R135 ;  /* 0x000000ffffc27224 */ /* 0x000fe200078e0087 */
[----:B------:R-:W-:Y:S01]  /*216c0*/  F2FP.PACK_AB R44, R85, R86 ;  /* 0x00000056552c723e */ /* 0x000fe200000000ff */
[----:B------:R-:W-:Y:S01]  /*216d0*/  FADD.FTZ R52, R143, R52 ;  /* 0x000000348f347221 */ /* 0x000fe20000010000 */
[----:B---3--:R-:W-:Y:S01]  /*216e0*/  F2FP.PACK_AB R45, R82, R84 ;  /* 0x00000054522d723e */ /* 0x008fe200000000ff */
[----:B------:R-:W-:Y:S01]  /*216f0*/  FADD.FTZ R48, R142, R2 ;  /* 0x000000028e307221 */ /* 0x000fe20000010000 */
[----:B------:R-:W-:Y:S03]  /*21700*/  MOV R195, R134 ;  /* 0x0000008600c37202 */ /* 0x000fe60000000f00 */
[----:B------:R-:W-:Y:S01]  /*21710*/  IMAD.MOV.U32 R189, RZ, RZ, R141 ;  /* 0x000000ffffbd7224 */ /* 0x000fe200078e008d */
[----:B------:R-:W-:Y:S01]  /*21720*/  MOV R188, R137 ;  /* 0x0000008900bc7202 */ /* 0x000fe20000000f00 */
[----:B------:R-:W-:Y:S02]  /*21730*/  FADD.FTZ R53, R151, R53 ;  /* 0x0000003597357221 */ /* 0x000fe40000010000 */
[----:B------:R-:W-:Y:S01]  /*21740*/  FADD.FTZ R2, R149, R52 ;  /* 0x0000003495027221 */ /* 0x000fe20000010000 */
[----:B------:R-:W-:Y:S03]  /*21750*/  ISETP.GT.AND P0, PT, R230, R189, PT ;  /* 0x000000bde600720c */ /* 0x000fe60003f04270 */
[----:B------:R-:W-:Y:S02]  /*21760*/  FADD.FTZ R2, R197, R2 ;  /* 0x00000002c5027221 */ /* 0x000fe40000010000 */
[--C-:B-1----:R-:W-:Y:S01]  /*21770*/  FFMA.FTZ R47, R235, c[0x0][0x2d0], -R69.reuse ;  /* 0x0000b400eb2f7a23 */ /* 0x102fe20000010845 */
[----:B--2---:R-:W-:Y:S01]  /*21780*/  F2FP.PACK_AB R168, R68, R76 ;  /* 0x0000004c44a8723e */ /* 0x004fe200000000ff */
[----:B------:R-:W-:Y:S02]  /*21790*/  FFMA.FTZ R69, R236, c[0x0][0x2d0], -R69 ;  /* 0x0000b400ec457a23 */ /* 0x000fe40000010845 */
[----:B------:R1:W-:Y:S10]  /*217a0*/  MUFU.EX2 R63, R47 ;  /* 0x0000002f003f7308 */ /* 0x0003f40000000800 */
[----:B------:R-:W2:Y:S01]  /*217b0*/  MUFU.EX2 R69, R69 ;  /* 0x0000004500457308 */ /* 0x000ea20000000800 */
[--C-:B-1----:R-:W-:Y:S09]  /*217c0*/  FFMA.FTZ R47, R90, c[0x0][0x2d0], -R70.reuse ;  /* 0x0000b4005a2f7a23 */ /* 0x102ff20000010846 */
[----:B------:R1:W-:Y:S01]  /*217d0*/  MUFU.EX2 R61, R47 ;  /* 0x0000002f003d7308 */ /* 0x0003e20000000800 */
[----:B--2---:R-:W-:Y:S01]  /*217e0*/  F2FP.PACK_AB R170, R69, R63 ;  /* 0x0000003f45aa723e */ /* 0x004fe200000000ff */
[--C-:B-1----:R-:W-:Y:S08]  /*217f0*/  FFMA.FTZ R47, R91, c[0x0][0x2d0], -R70.reuse ;  /* 0x0000b4005b2f7a23 */ /* 0x102ff00000010846 */
[----:B------:R1:W2:Y:S02]  /*21800*/  MUFU.EX2 R62, R47 ;  /* 0x0000002f003e7308 */ /* 0x0002a40000000800 */
[--C-:B-1----:R-:W-:Y:S01]  /*21810*/  FFMA.FTZ R47, R94, c[0x0][0x2d0], -R70.reuse ;  /* 0x0000b4005e2f7a23 */ /* 0x102fe20000010846 */
[----:B--2---:R-:W-:Y:S01]  /*21820*/  F2FP.PACK_AB R169, R62, R61 ;  /* 0x0000003d3ea9723e */ /* 0x004fe200000000ff */
[----:B------:R-:W-:Y:S01]  /*21830*/  FFMA.FTZ R70, R46, c[0x0][0x2d0], -R70 ;  /* 0x0000b4002e467a23 */ /* 0x000fe20000010846 */
[----:B------:R-:W-:Y:S05]  /*21840*/  F2FP.PACK_AB R46, R81, R83 ;  /* 0x00000053512e723e */ /* 0x000fea00000000ff */
[----:B------:R1:W-:Y:S10]  /*21850*/  MUFU.EX2 R60, R47 ;  /* 0x0000002f003c7308 */ /* 0x0003f40000000800 */
[----:B------:R-:W2:Y:S01]  /*21860*/  MUFU.EX2 R70, R70 ;  /* 0x0000004600467308 */ /* 0x000ea20000000800 */
[----:B-1----:R-:W-:Y:S07]  /*21870*/  F2FP.PACK_AB R47, R77, R80 ;  /* 0x000000504d2f723e */ /* 0x002fee00000000ff */
[-C--:B------:R-:W-:Y:S01]  /*21880*/  HMMA.16816.F32 R132, R44, R144.reuse, R4 ;  /* 0x000000902c84723c */ /* 0x080fe20000001804 */
[----:B------:R-:W1:Y:S04]  /*21890*/  LDSM.16.MT88.4 R4, [R214+0x2900] ;  /* 0x00290000d604783b */ /* 0x000e680000004200 */
[----:B--2---:R-:W-:Y:S07]  /*218a0*/  F2FP.PACK_AB R171, R70, R60 ;  /* 0x0000003c46ab723e */ /* 0x004fee00000000ff */
[C---:B------:R-:W-:Y:S07]  /*218b0*/  HMMA.16816.F32 R136, R168.reuse, R144, R8 ;  /* 0x00000090a888723c */ /* 0x040fee0000001808 */
[----:B------:R-:W-:Y:S01]  /*218c0*/  FADD.FTZ R8, R150, R53 ;  /* 0x0000003596087221 */ /* 0x000fe20000010000 */
[-C--:B------:R-:W-:Y:S04]  /*218d0*/  HMMA.16816.F32 R140, R168, R146.reuse, R12 ;  /* 0x00000092a88c723c */ /* 0x080fe8000000180c */
[----:B------:R-:W-:Y:S02]  /*218e0*/  FADD.FTZ R9, R148, R48 ;  /* 0x0000003094097221 */ /* 0x000fe40000010000 */
[----:B------:R-:W-:Y:S02]  /*218f0*/  FADD.FTZ R8, R198, R8 ;  /* 0x00000008c6087221 */ /* 0x000fe40000010000 */
[C---:B------:R-:W-:Y:S04]  /*21900*/  HMMA.16816.F32 R144, R44.reuse, R146, R16 ;  /* 0x000000922c90723c */ /* 0x040fe80000001810 */
[----:B------:R-:W-:Y:S04]  /*21910*/  FADD.FTZ R10, R154, R8 ;  /* 0x000000089a0a7221 */ /* 0x000fe80000010000 */
[-C--:B------:R-:W-:Y:S04]  /*21920*/  HMMA.16816.F32 R148, R44, R160.reuse, R20 ;  /* 0x000000a02c94723c */ /* 0x080fe80000001814 */
[----:B----4-:R-:W-:Y:S02]  /*21930*/  FFMA.FTZ R12, R0, R54, R79 ;  /* 0x00000036000c7223 */ /* 0x010fe4000001004f */
        /* <DEDUP_REMOVED lines=20> */
[----:B------:R-:W2:Y:S01]  /*21a80*/  LDSM.16.MT88.4 R8, [R215+0x2900] ;  /* 0x00290000d708783b */ /* 0x000ea20000004200 */
        /* <DEDUP_REMOVED lines=85> */
.L_x_1196:
        /* <DEDUP_REMOVED lines=121> */
.L_x_1102:
        /* <DEDUP_REMOVED lines=124> */
.L_x_1215:
        /* <DEDUP_REMOVED lines=183> */
.L_x_1214:
        /* <DEDUP_REMOVED lines=19> */
.L_x_1216:
        /* <DEDUP_REMOVED lines=40> */
.L_x_1218:
[----:B------:R-:W-:Y:S05]  /*23e50*/  BSYNC B0 ;  /* 0x0000000000007941 */ /* 0x000fea0003800000 */
.L_x_1217:
        /* <DEDUP_REMOVED lines=103> */
.L_x_1219:
        /* <DEDUP_REMOVED lines=11> */
.L_x_1486:


//--------------------- .text._ZN7cutlass13device_kernelIN5flash19enable_sm80_to_sm89INS1_16FlashAttnFwdSm80INS1_25CollectiveMainloopFwdSm80ILi4ELi1ELb0EN4cute5tupleIJNS5_1CILi128EEENS7_ILi112EEENS7_ILi64EEEEEELi64ENS_6half_tEfNS_4arch4Sm80ELb1ELb0ELb0ELb0ELb0ELb0ELb1ELb0EEENS1_21CollectiveEpilogueFwdINS6_IJS8_SA_S9_EEENS6_IJNS7_ILi1EEESI_SI_EEESC_SE_Li128ELb0ELb1ELb0ELb0EEENS1_30DynamicPersistentTileSchedulerILi128ELi128ELb0ELb1ELb0EEEEEEEEEvNT_6ParamsE --------------------------
	.section	.text._ZN7cutlass13device_kernelIN5flash19enable_sm80_to_sm89INS1_16FlashAttnFwdSm80INS1_25CollectiveMainloopFwdSm80ILi4ELi1ELb0EN4cute5tupleIJNS5_1CILi128EEENS7_ILi112EEENS7_ILi64EEEEEELi64ENS_6half_tEfNS_4arch4Sm80ELb1ELb0ELb0ELb0ELb0ELb0ELb1ELb0EEENS1_21CollectiveEpilogueFwdINS6_IJS8_SA_S9_EEENS6_IJNS7_ILi1EEESI_SI_EEESC_SE_Li128ELb0ELb1ELb0ELb0EEENS1_30DynamicPersistentTileSchedulerILi128ELi128ELb0ELb1ELb0EEEEEEEEEvNT_6ParamsE,"ax",@progbits
	.sectioninfo	@"SHI_REGISTERS=255"
	.align	128
.text._ZN7cutlass13device_kernelIN5flash19enable_sm80_to_sm89INS1_16FlashAttnFwdSm80INS1_25CollectiveMainloopFwdSm80ILi4ELi1ELb0EN4cute5tupleIJNS5_1CILi128EEENS7_ILi112EEENS7_ILi64EEEEEELi64ENS_6half_tEfNS_4arch4Sm80ELb1ELb0ELb0ELb0ELb0ELb0ELb1ELb0EEENS1_21CollectiveEpilogueFwdINS6_IJS8_SA_S9_EEENS6_IJNS7_ILi1EEESI_SI_EEESC_SE_Li128ELb0ELb1ELb0ELb0EEENS1_30DynamicPersistentTileSchedulerILi128ELi128ELb0ELb1ELb0EEEEEEEEEvNT_6ParamsE:
        .type           _ZN7cutlass13device_kernelIN5flash19enable_sm80_to_sm89INS1_16FlashAttnFwdSm80INS1_25CollectiveMainloopFwdSm80ILi4ELi1ELb0EN4cute5tupleIJNS5_1CILi128EEENS7_ILi112EEENS7_ILi64EEEEEELi64ENS_6half_tEfNS_4arch4Sm80ELb1ELb0ELb0ELb0ELb0ELb0ELb1ELb0EEENS1_21CollectiveEpilogueFwdINS6_IJS8_SA_S9_EEENS6_IJNS7_ILi1EEESI_SI_EEESC_SE_Li128ELb0ELb1ELb0ELb0EEENS1_30DynamicPersistentTileSchedulerILi128ELi128ELb0ELb1ELb0EEEEEEEEEvNT_6ParamsE,@function
        .size           _ZN7cutlass13device_kernelIN5flash19enable_sm80_to_sm89INS1_16FlashAttnFwdSm80INS1_25CollectiveMainloopFwdSm80ILi4ELi1ELb0EN4cute5tupleIJNS5_1CILi128EEENS7_ILi112EEENS7_ILi64EEEEEELi64ENS_6half_tEfNS_4arch4Sm80ELb1ELb0ELb0ELb0ELb0ELb0ELb1ELb0EEENS1_21CollectiveEpilogueFwdINS6_IJS8_SA_S9_EEENS6_IJNS7_ILi1EEESI_SI_EEESC_SE_Li128ELb0ELb1ELb0ELb0EEENS1_30DynamicPersistentTileSchedulerILi128ELi128ELb0ELb1ELb0EEEEEEEEEvNT_6ParamsE,(.L_x_1487 - _ZN7cutlass13device_kernelIN5flash19enable_sm80_to_sm89INS1_16FlashAttnFwdSm80INS1_25CollectiveMainloopFwdSm80ILi4ELi1ELb0EN4cute5tupleIJNS5_1CILi128EEENS7_ILi112EEENS7_ILi64EEEEEELi64ENS_6half_tEfNS_4arch4Sm80ELb1ELb0ELb0ELb0ELb0ELb0ELb1ELb0EEENS1_21CollectiveEpilogueFwdINS6_IJS8_SA_S9_EEENS6_IJNS7_ILi1EEESI_SI_EEESC_SE_Li128ELb0ELb1ELb0ELb0EEENS1_30DynamicPersistentTileSchedulerILi128ELi128ELb0ELb1ELb0EEEEEEEEEvNT_6ParamsE)
        .other          _ZN7cutlass13device_kernelIN5flash19enable_sm80_to_sm89INS1_16FlashAttnFwdSm80INS1_25CollectiveMainloopFwdSm80ILi4ELi1ELb0EN4cute5tupleIJNS5_1CILi128EEENS7_ILi112EEENS7_ILi64EEEEEELi64ENS_6half_tEfNS_4arch4Sm80ELb1ELb0ELb0ELb0ELb0ELb0ELb1ELb0EEENS1_21CollectiveEpilogueFwdINS6_IJS8_SA_S9_EEENS6_IJNS7_ILi1EEESI_SI_EEESC_SE_Li128ELb0ELb1ELb0ELb0EEENS1_30DynamicPersistentTileSchedulerILi128ELi128ELb0ELb1ELb0EEEEEEEEEvNT_6ParamsE,@"STO_CUDA_ENTRY STV_DEFAULT"
_ZN7cutlass13device_kernelIN5flash19enable_sm80_to_sm89INS1_16FlashAttnFwdSm80INS1_25CollectiveMainloopFwdSm80ILi4ELi1ELb0EN4cute5tupleIJNS5_1CILi128EEENS7_ILi112EEENS7_ILi64EEEEEELi64ENS_6half_tEfNS_4arch4Sm80ELb1ELb0ELb0ELb0ELb0ELb0ELb1ELb0EEENS1_21CollectiveEpilogueFwdINS6_IJS8_SA_S9_EEENS6_IJNS7_ILi1EEESI_SI_EEESC_SE_Li128ELb0ELb1ELb0ELb0EEENS1_30DynamicPersistentTileSchedulerILi128ELi128ELb0ELb1ELb0EEEEEEEEEvNT_6ParamsE:
        /* <DEDUP_REMOVED lines=86> */
[--C-:B------:R-:W-:Y:S01]  /*0560*/  IMAD R4, R6, 0x2, R235.reuse ;  /* 0x0000000206047824 */ /* 0x100fe200078e02eb */
        /* <DEDUP_REMOVED lines=22> */
[C---:B------:R-:W-:Y:S02]  /*06d0*/  LOP3.LUT P5, RZ, R9.reuse, 0x4, RZ, 0xc0, !PT ;  /* 0x0000000409ff7812 */ /* 0x040fe400078ac0ff */
        /* <DEDUP_REMOVED lines=18> */
[----:B--2---:R-:W-:Y:S01]  /*0800*/  IADD3 R6, R4, 0x40, RZ ;  /* 0x0000004004067810 */ /* 0x004fe20007ffe0ff */
[----:B------:R-:W-:Y:S01]  /*0810*/  IMAD.IADD R233, R232, 0x1, R229 ;  /* 0x00000001e8e97824 */ /* 0x000fe200078e02e5 */
[----:B------:R-:W-:Y:S01]  /*0820*/  @P2 IADD3 R6, R4, -0x40, RZ ;  /* 0xffffffc004062810 */ /* 0x000fe20007ffe0ff */
[----:B------:R-:W-:Y:S01]  /*0830*/  IMAD.IADD R237, R232, 0x1, R236 ;  /* 0x00000001e8ed7824 */ /* 0x000fe200078e02ec */
[C---:B------:R-:W-:Y:S01]  /*0840*/  IADD3 R243, R239.reuse, 0x1800, RZ ;  /* 0x00001800eff37810 */ /* 0x040fe20007ffe0ff */
[----:B---3--:R-:W-:Y:S01]  /*0850*/  IMAD.IADD R2, R4, 0x1, R3 ;  /* 0x0000000104027824 */ /* 0x008fe200078e0203 */
[C---:B------:R-:W-:Y:S01]  /*0860*/  IADD3 R242, R239.reuse, 0x2000, RZ ;  /* 0x00002000eff27810 */ /* 0x040fe20007ffe0ff */
[----:B------:R-:W-:Y:S01]  /*0870*/  IMAD.IADD R232, R232, 0x1, R230 ;  /* 0x00000001e8e87824 */ /* 0x000fe200078e02e6 */
[----:B------:R-:W-:Y:S01]  /*0880*/  IADD3 R241, R239, 0x2800, RZ ;  /* 0x00002800eff17810 */ /* 0x000fe20007ffe0ff */
        /* <DEDUP_REMOVED lines=14> */
.L_x_1281:
        /* <DEDUP_REMOVED lines=19> */
.L_x_1221:
[----:B------:R-:W-:-:S04]  /*0aa0*/  MOV R0, c[0x0][0x554] ;  /* 0x0001550000007a02 */ /* 0x000fc80000000f00 */
[----:B------:R-:W-:Y:S02]  /*0ab0*/  ISETP.NE.AND P0, PT, R0, 0x1, PT ;  /* 0x000000010000780c */ /* 0x000fe40003f05270 */
[----:B------:R-:W-:-:S11]  /*0ac0*/  MOV R0, R2 ;  /* 0x0000000200007202 */ /* 0x000fd60000000f00 */
[----:B------:R-:W-:-:S05]  /*0ad0*/  @P0 IMAD.HI.U32 R4, R2, c[0x0][0x558], RZ ;  /* 0x0001560002040a27 */ /* 0x000fca00078e00ff */
[----:B------:R-:W-:-:S05]  /*0ae0*/  @P0 SHF.R.U32.HI R0, RZ, c[0x0][0x55c], R4 ;  /* 0x00015700ff000a19 */ /* 0x000fca0000011604 */
[----:B------:R-:W-:Y:S02]  /*0af0*/  IMAD R4, R0, c[0x0][0x554], RZ ;  /* 0x0001550000047a24 */ /* 0x000fe400078e02ff */
.L_x_1222:
[----:B------:R-:W-:Y:S05]  /*0b00*/  BSYNC B0 ;  /* 0x0000000000007941 */ /* 0x000fea0003800000 */
.L_x_1220:
        /* <DEDUP_REMOVED lines=56> */
[----:B------:R1:W-:Y:S01]  /*0e90*/  STL [R1+0x4], R31 ;  /* 0x0000041f01007387 */ /* 0x0003e20000100800 */
        /* <DEDUP_REMOVED lines=109> */
.L_x_1282:
[----:B------:R-:W-:Y:S05]  /*1570*/  BRA.DIV ~URZ, `(.L_x_1225) ;  /* 0x000122027f007947 */ /* 0x000fea000b800000 */
[----:B-1----:R1:W4:Y:S02]  /*1580*/  SHFL.IDX PT, R4, R3, RZ, 0x181f ;  /* 0x00181fff03047589 */ /* 0x00232400000e0000 */
.L_x_1283:
        /* <DEDUP_REMOVED lines=12> */
.L_x_1227:
[----:B------:R-:W-:Y:S05]  /*1650*/  BSYNC B0 ;  /* 0x0000000000007941 */ /* 0x000fea0003800000 */
.L_x_1226:
[----:B------:R-:W-:Y:S05]  /*1660*/  BRA.DIV ~URZ, `(.L_x_1228) ;  /* 0x000121827f007947 */ /* 0x000fea000b800000 */
[----:B------:R1:W2:Y:S04]  /*1670*/  SHFL.IDX PT, R6, R2, 0x1, 0x181f ;  /* 0x00381f0002067f89 */ /* 0x0002a800000e0000 */
[----:B---34-:R1:W3:Y:S02]  /*1680*/  SHFL.IDX PT, R4, R3, 0x1, 0x181f ;  /* 0x00381f0003047f89 */ /* 0x0182e400000e0000 */
.L_x_1284:
        /* <DEDUP_REMOVED lines=11> */
.L_x_1230:
[----:B------:R-:W-:Y:S05]  /*1740*/  BSYNC B0 ;  /* 0x0000000000007941 */ /* 0x000fea0003800000 */
.L_x_1229:
[----:B------:R-:W-:Y:S05]  /*1750*/  BRA.DIV ~URZ, `(.L_x_1231) ;  /* 0x000121627f007947 */ /* 0x000fea000b800000 */
[----:B--2---:R2:W4:Y:S02]  /*1760*/  SHFL.IDX PT, R6, R2, 0x2, 0x181f ;  /* 0x00581f0002067f89 */ /* 0x00452400000e0000 */
.L_x_1285:
[----:B------:R-:W-:Y:S05]  /*1770*/  BRA.DIV ~URZ, `(.L_x_1232) ;  /* 0x000121b27f007947 */ /* 0x000fea000b800000 */
[----:B---3--:R3:W1:Y:S02]  /*1780*/  SHFL.IDX PT, R4, R3, 0x2, 0x181f ;  /* 0x00581f0003047f89 */ /* 0x00866400000e0000 */
.L_x_1286:
        /* <DEDUP_REMOVED lines=11> */
.L_x_1234:
[----:B------:R-:W-:Y:S05]  /*1840*/  BSYNC B0 ;  /* 0x0000000000007941 */ /* 0x000fea0003800000 */
.L_x_1233:
[----:B------:R-:W-:Y:S05]  /*1850*/  BRA.DIV ~URZ, `(.L_x_1235) ;  /* 0x000121427f007947 */ /* 0x000fea000b800000 */
[----:B----4-:R4:W2:Y:S04]  /*1860*/  SHFL.IDX PT, R6, R2, 0x3, 0x181f ;  /* 0x00781f0002067f89 */ /* 0x0108a800000e0000 */
[----:B-1----:R4:W1:Y:S02]  /*1870*/  SHFL.IDX PT, R4, R3, 0x3, 0x181f ;  /* 0x00781f0003047f89 */ /* 0x00286400000e0000 */
.L_x_1287:
        /* <DEDUP_REMOVED lines=11> */
.L_x_1237:
[----:B------:R-:W-:Y:S05]  /*1930*/  BSYNC B0 ;  /* 0x0000000000007941 */ /* 0x000fea0003800000 */
.L_x_1236:
[----:B------:R-:W-:Y:S05]  /*1940*/  BRA.DIV ~URZ, `(.L_x_1238) ;  /* 0x000121227f007947 */ /* 0x000fea000b800000 */
[----:B--2---:R2:W3:Y:S02]  /*1950*/  SHFL.IDX PT, R6, R2, 0x4, 0x181f ;  /* 0x00981f0002067f89 */ /* 0x0044e400000e0000 */
.L_x_1288:
[----:B------:R-:W-:Y:S05]  /*1960*/  BRA.DIV ~URZ, `(.L_x_1239) ;  /* 0x000121727f007947 */ /* 0x000fea000b800000 */
[----:B-1----:R1:W2:Y:S02]  /*1970*/  SHFL.IDX PT, R4, R3, 0x4, 0x181f ;  /* 0x00981f0003047f89 */ /* 0x0022a400000e0000 */
.L_x_1289:
        /* <DEDUP_REMOVED lines=11> */
.L_x_1241:
[----:B------:R-:W-:Y:S05]  /*1a30*/  BSYNC B0 ;  /* 0x0000000000007941 */ /* 0x000fea0003800000 */
.L_x_1240:
[----:B------:R-:W-:Y:S05]  /*1a40*/  BRA.DIV ~URZ, `(.L_x_1242) ;  /* 0x000121027f007947 */ /* 0x000fea000b800000 */
[----:B---3--:R3:W1:Y:S04]  /*1a50*/  SHFL.IDX PT, R6, R2, 0x5, 0x181f ;  /* 0x00b81f0002067f89 */ /* 0x00866800000e0000 */
[----:B--2---:R3:W2:Y:S02]  /*1a60*/  SHFL.IDX PT, R4, R3, 0x5, 0x181f ;  /* 0x00b81f0003047f89 */ /* 0x0046a400000e0000 */
.L_x_1290:
        /* <DEDUP_REMOVED lines=11> */
.L_x_1244:
[----:B------:R-:W-:Y:S05]  /*1b20*/  BSYNC B0 ;  /* 0x0000000000007941 */ /* 0x000fea0003800000 */
.L_x_1243:
[----:B------:R-:W-:Y:S05]  /*1b30*/  BRA.DIV ~URZ, `(.L_x_1245) ;  /* 0x000120e27f007947 */ /* 0x000fea000b800000 */
[----:B-1----:R1:W3:Y:S02]  /*1b40*/  SHFL.IDX PT, R6, R2, 0x6, 0x181f ;  /* 0x00d81f0002067f89 */ /* 0x0022e400000e0000 */
.L_x_1291:
[----:B------:R-:W-:Y:S05]  /*1b50*/  BRA.DIV ~URZ, `(.L_x_1246) ;  /* 0x000121327f007947 */ /* 0x000fea000b800000 */
[----:B--2---:R2:W1:Y:S02]  /*1b60*/  SHFL.IDX PT, R4, R3, 0x6, 0x181f ;  /* 0x00d81f0003047f89 */ /* 0x00446400000e0000 */
.L_x_1292:
        /* <DEDUP_REMOVED lines=11> */
.L_x_1248:
[----:B------:R-:W-:Y:S05]  /*1c20*/  BSYNC B0 ;  /* 0x0000000000007941 */ /* 0x000fea0003800000 */
.L_x_1247:
[----:B------:R-:W-:Y:S05]  /*1c30*/  BRA.DIV ~URZ, `(.L_x_1249) ;  /* 0x000120c27f007947 */ /* 0x000fea000b800000 */
[----:B-1----:R1:W2:Y:S04]  /*1c40*/  SHFL.IDX PT, R4, R2, 0x7, 0x181f ;  /* 0x00f81f0002047f89 */ /* 0x0022a800000e0000 */
[----:B--234-:R-:W2:Y:S02]  /*1c50*/  SHFL.IDX PT, R3, R3, 0x7, 0x181f ;  /* 0x00f81f0003037f89 */ /* 0x01cea400000e0000 */
.L_x_1293:
[----:B------:R-:W3:Y:S04]  /*1c60*/  LDL.64 R136, [R1+0x28] ;  /* 0x0000280001887983 */ /* 0x000ee80000100a00 */
[----:B------:R-:W4:Y:S01]  /*1c70*/  LDL R225, [R1+0x4] ;  /* 0x0000040001e17983 */ /* 0x000f220000100800 */
        /* <DEDUP_REMOVED lines=17> */
[----:B------:R-:W-:Y:S01]  /*1d90*/  IMAD.MOV.U32 R204, RZ, RZ, -0x70 ;  /* 0xffffff90ffcc7424 */ /* 0x000fe200078e00ff */
[----:B------:R-:W-:Y:S01]  /*1da0*/  SHF.R.S32.HI R21, RZ, 0x1f, R20 ;  /* 0x0000001fff157819 */ /* 0x000fe20000011414 */
[----:B-1----:R-:W-:Y:S01]  /*1db0*/  IMAD.WIDE.U32 R2, R20, c[0x0][0x1e0], RZ ;  /* 0x0000780014027a25 */ /* 0x002fe200078e00ff */
[----:B------:R-:W-:-:S03]  /*1dc0*/  ULDC.64 UR4, c[0x0][0x208] ;  /* 0x0000820000047ab9 */ /* 0x000fc60000000a00 */
[----:B------:R-:W-:Y:S02]  /*1dd0*/  IMAD R204, R225, R204, 0x70 ;  /* 0x00000070e1cc7424 */ /* 0x000fe400078e02cc */
[----:B------:R-:W-:Y:S01]  /*1de0*/  IMAD R0, R21, c[0x0][0x1e0], RZ ;  /* 0x0000780015007a24 */ /* 0x000fe200078e02ff */
[----:B------:R-:W-:-:S04]  /*1df0*/  SHF.R.S32.HI R8, RZ, 0x1f, R9 ;  /* 0x0000001fff087819 */ /* 0x000fc80000011409 */
[----:B------:R-:W-:-:S04]  /*1e00*/  LEA.HI R8, R8, R9, RZ, 0x3 ;  /* 0x0000000908087211 */ /* 0x000fc800078f18ff */
[----:B------:R-:W-:-:S04]  /*1e10*/  SHF.R.S32.HI R8, RZ, 0x3, R8 ;  /* 0x00000003ff087819 */ /* 0x000fc80000011408 */
[----:B------:R-:W-:Y:S01]  /*1e20*/  IADD3 R22, R204, c[0x0][0x1d0], -R8 ;  /* 0x00007400cc167a10 */ /* 0x000fe20007ffe808 */
[----:B------:R-:W-:-:S03]  /*1e30*/  IMAD R0, R20, c[0x0][0x1e4], R0 ;  /* 0x0000790014007a24 */ /* 0x000fc600078e0200 */
[C---:B------:R-:W-:Y:S02]  /*1e40*/  ISETP.GE.AND P3, PT, R22.reuse, 0x1, PT ;  /* 0x000000011600780c */ /* 0x040fe40003f66270 */
[----:B------:R-:W-:Y:S01]  /*1e50*/  ISETP.GE.AND P2, PT, R22, 0x11, PT ;  /* 0x000000111600780c */ /* 0x000fe20003f46270 */
[----:B------:R-:W-:Y:S02]  /*1e60*/  IMAD.IADD R0, R3, 0x1, R0 ;  /* 0x0000000103007824 */ /* 0x000fe400078e0200 */
[----:B------:R-:W-:Y:S02]  /*1e70*/  IMAD.MOV.U32 R205, RZ, RZ, c[0x0][0x1e0] ;  /* 0x00007800ffcd7624 */ /* 0x000fe400078e00ff */
[----:B------:R-:W-:Y:S01]  /*1e80*/  IMAD R0, R0, 0x70, RZ ;  /* 0x0000007000007824 */ /* 0x000fe200078e02ff */
[----:B------:R-:W-:Y:S01]  /*1e90*/  ISETP.GE.AND P0, PT, R22, 0x21, PT ;  /* 0x000000211600780c */ /* 0x000fe20003f06270 */
[----:B------:R-:W-:Y:S02]  /*1ea0*/  IMAD.MOV.U32 R224, RZ, RZ, c[0x0][0x1e4] ;  /* 0x00007900ffe07624 */ /* 0x000fe400078e00ff */
[----:B------:R-:W-:-:S04]  /*1eb0*/  IMAD.WIDE.U32 R10, R205, 0x20, RZ ;  /* 0x00000020cd0a7825 */ /* 0x000fc800078e00ff */
[----:B------:R-:W-:Y:S01]  /*1ec0*/  IMAD.SHL.U32 R8, R224, 0x20, RZ ;  /* 0x00000020e0087824 */ /* 0x000fe200078e00ff */
[----:B------:R-:W-:Y:S02]  /*1ed0*/  USHF.L.U32 UR7, UR4, 0x5, URZ ;  /* 0x0000000504077899 */ /* 0x000fe4000800063f */
[----:B------:R-:W-:Y:S02]  /*1ee0*/  UMOV UR6, 0x5 ;  /* 0x0000000500067882 */ /* 0x000fe40000000000 */
[----:B------:R-:W-:Y:S01]  /*1ef0*/  USHF.L.U64.HI UR5, UR4, UR6, UR5 ;  /* 0x0000000604057299 */ /* 0x000fe20008010205 */
[----:B------:R-:W-:Y:S01]  /*1f00*/  BAR.SYNC.DEFER_BLOCKING 0x0 ;  /* 0x0000000000007b1d */ /* 0x000fe20000010000 */
[----:B--2---:R-:W-:Y:S02]  /*1f10*/  IMAD.MOV.U32 R207, RZ, RZ, R5 ;  /* 0x000000ffffcf7224 */ /* 0x004fe400078e0005 */
[----:B---3--:R-:W-:-:S04]  /*1f20*/  IMAD.MOV.U32 R206, RZ, RZ, R6 ;  /* 0x000000ffffce7224 */ /* 0x008fc800078e0006 */
[----:B------:R-:W-:-:S04]  /*1f30*/  IMAD.WIDE.U32 R2, R2, 0x70, R206 ;  /* 0x0000007002027825 */ /* 0x000fc800078e00ce */
[----:B------:R-:W-:Y:S01]  /*1f40*/  IMAD.IADD R3, R3, 0x1, R0 ;  /* 0x0000000103037824 */ /* 0x000fe200078e0200 */
[C---:B------:R-:W-:Y:S02]  /*1f50*/  @P3 LEA R6, P5, R2.reuse, c[0x0][0x1c8], 0x1 ;  /* 0x0000720002063a11 */ /* 0x040fe400078a08ff */
[C---:B------:R-:W-:Y:S02]  /*1f60*/  @P2 LEA R0, P1, R205.reuse, R2, 0x4 ;  /* 0x00000002cd002211 */ /* 0x040fe400078220ff */
[----:B------:R-:W-:Y:S02]  /*1f70*/  @P3 LEA.HI.X R7, R2, c[0x0][0x1cc], R3, 0x1, P5 ;  /* 0x0000730002073a11 */ /* 0x000fe400028f0c03 */
[C---:B------:R-:W-:Y:S02]  /*1f80*/  @P2 LEA R4, P5, R0.reuse, c[0x0][0x1c8], 0x1 ;  /* 0x0000720000042a11 */ /* 0x040fe400078a08ff */
        /* <DEDUP_REMOVED lines=14> */
[----:B------:R-:W-:-:S03]  /*2070*/  ISETP.GE.AND P2, PT, R22, 0x51, PT ;  /* 0x000000511600780c */ /* 0x000fc60003f46270 */
[----:B------:R3:W-:Y:S01]  /*2080*/  @P0 LDGSTS.E.BYPASS.LTC128B.128 [R246+0x4900], [R8.64], !P6 ;  /* 0x0490000008f60fae */ /* 0x0007e2000f101d48 */
[----:B------:R-:W-:Y:S01]  /*2090*/  ISETP.GE.AND P1, PT, R22, 0x61, PT ;  /* 0x000000611600780c */ /* 0x000fe20003f26270 */
[----:B--2---:R-:W-:-:S04]  /*20a0*/  @P5 IMAD.WIDE.U32 R4, R205, 0x30, R2 ;  /* 0x00000030cd045825 */ /* 0x004fc800078e0002 */
[----:B------:R-:W-:Y:S01]  /*20b0*/  @P5 IMAD.IADD R0, R5, 0x1, R0 ;  /* 0x0000000105005824 */ /* 0x000fe200078e0200 */
[----:B------:R-:W-:-:S03]  /*20c0*/  @P5 LEA R10, P0, R4, c[0x0][0x1c8], 0x1 ;  /* 0x00007200040a5a11 */ /* 0x000fc600078008ff */
[----:B------:R-:W-:Y:S01]  /*20d0*/  @P2 IMAD.MOV.U32 R5, RZ, RZ, R3 ;  /* 0x000000ffff052224 */ /* 0x000fe200078e0003 */
[----:B------:R-:W-:Y:S02]  /*20e0*/  @P5 LEA.HI.X R11, R4, c[0x0][0x1cc], R0, 0x1, P0 ;  /* 0x00007300040b5a11 */ /* 0x000fe400000f0c00 */
[C---:B------:R-:W-:Y:S01]  /*20f0*/  @P3 LEA R0, P0, R205.reuse, R2, 0x6 ;  /* 0x00000002cd003211 */ /* 0x040fe200078030ff */
[----:B------:R-:W-:Y:S02]  /*2100*/  @P2 IMAD.MOV.U32 R4, RZ, RZ, R2 ;  /* 0x000000ffff042224 */ /* 0x000fe400078e0002 */
[----:B-1----:R-:W-:Y:S01]  /*2110*/  @P2 IMAD R7, R224, 0x50, RZ ;  /* 0x00000050e0072824 */ /* 0x002fe200078e02ff */
[C---:B------:R-:W-:Y:S01]  /*2120*/  @P3 LEA.HI.X R6, R205.reuse, R3, R224, 0x6, P0 ;  /* 0x00000003cd063211 */ /* 0x040fe200000f34e0 */
[----:B------:R-:W-:Y:S01]  /*2130*/  @P2 IMAD.WIDE.U32 R4, R205, 0x50, R4 ;  /* 0x00000050cd042825 */ /* 0x000fe200078e0004 */
[C---:B---3--:R-:W-:Y:S01]  /*2140*/  @P3 LEA R8, P0, R0.reuse, c[0x0][0x1c8], 0x1 ;  /* 0x0000720000083a11 */ /* 0x048fe200078008ff */
[----:B------:R1:W-:Y:S03]  /*2150*/  @P5 LDGSTS.E.BYPASS.LTC128B.128 [R246+0x5100], [R10.64], !P6 ;  /* 0x051000000af65fae */ /* 0x0003e6000f101d48 */
[----:B------:R-:W-:Y:S01]  /*2160*/  @P3 LEA.HI.X R9, R0, c[0x0][0x1cc], R6, 0x1, P0 ;  /* 0x0000730000093a11 */ /* 0x000fe200000f0c06 */
[----:B------:R-:W-:Y:S01]  /*2170*/  @P2 IMAD.IADD R0, R5, 0x1, R7 ;  /* 0x0000000105002824 */ /* 0x000fe200078e0207 */
[----:B------:R-:W-:Y:S01]  /*2180*/  @P2 LEA R6, P0, R4, c[0x0][0x1c8], 0x1 ;  /* 0x0000720004062a11 */ /* 0x000fe200078008ff */
[----:B------:R-:W-:-:S02]  /*2190*/  @P1 IMAD R12, R224, 0x60, RZ ;  /* 0x00000060e00c1824 */ /* 0x000fc400078e02ff */
[----:B------:R-:W-:Y:S01]  /*21a0*/  @P1 IMAD.WIDE.U32 R2, R205, 0x60, R2 ;  /* 0x00000060cd021825 */ /* 0x000fe200078e0002 */
[----:B------:R-:W-:Y:S01]  /*21b0*/  @P2 LEA.HI.X R7, R4, c[0x0][0x1cc], R0, 0x1, P0 ;  /* 0x0000730004072a11 */ /* 0x000fe200000f0c00 */
[----:B------:R1:W-:Y:S02]  /*21c0*/  @P3 LDGSTS.E.BYPASS.LTC128B.128 [R246+0x5900], [R8.64], !P6 ;  /* 0x0590000008f63fae */ /* 0x0003e4000f101d48 */
[----:B------:R-:W-:Y:S01]  /*21d0*/  @P1 IMAD.IADD R0, R3, 0x1, R12 ;  /* 0x0000000103001824 */ /* 0x000fe200078e020c */
[C---:B------:R-:W-:Y:S01]  /*21e0*/  @P1 LEA R4, P0, R2.reuse, c[0x0][0x1c8], 0x1 ;  /* 0x0000720002041a11 */ /* 0x040fe200078008ff */
[----:B------:R2:W-:Y:S03]  /*21f0*/  @P2 LDGSTS.E.BYPASS.LTC128B.128 [R246+0x6100], [R6.64], !P6 ;  /* 0x0610000006f62fae */ /* 0x0005e6000f101d48 */
[----:B------:R-:W-:-:S05]  /*2200*/  @P1 LEA.HI.X R5, R2, c[0x0][0x1cc], R0, 0x1, P0 ;  /* 0x0000730002051a11 */ /* 0x000fca00000f0c00 */
[----:B------:R2:W-:Y:S04]  /*2210*/  @P1 LDGSTS.E.BYPASS.LTC128B.128 [R246+0x6900], [R4.64], !P6 ;  /* 0x0690000004f61fae */ /* 0x0005e8000f101d48 */
[----:B------:R-:W0:Y:S01]  /*2220*/  LDGDEPBAR ;  /* 0x00000000000079af */ /* 0x000e220000000000 */
[----:B------:R-:W-:-:S04]  /*2230*/  DEPBAR.LE SB0, 0x1 ;  /* 0x000080400000791a */ /* 0x000fc80000000000 */
[----:B------:R-:W-:-:S04]  /*2240*/  DEPBAR.LE SB0, 0x0 ;  /* 0x000080000000791a */ /* 0x000fc80000000000 */
[----:B------:R-:W-:Y:S06]  /*2250*/  BAR.SYNC.DEFER_BLOCKING 0x0 ;  /* 0x0000000000007b1d */ /* 0x000fec0000010000 */
[----:B-1----:R-:W-:Y:S04]  /*2260*/  LDSM.16.M88.4 R8, [R235+0x2000] ;  /* 0x00200000eb08783b */ /* 0x002fe80000000200 */
[----:B------:R-:W1:Y:S04]  /*2270*/  LDSM.16.M88.4 R24, [R228] ;  /* 0x00000000e418783b */ /* 0x000e680000000200 */
[----:B------:R-:W3:Y:S04]  /*2280*/  LDSM.16.M88.4 R16, [R228+0x800] ;  /* 0x00080000e410783b */ /* 0x000ee80000000200 */
[----:B------:R-:W1:Y:S04]  /*2290*/  LDSM.16.M88.4 R28, [R228+0x1000] ;  /* 0x00100000e41c783b */ /* 0x000e680000000200 */
[----:B------:R-:W1:Y:S04]  /*22a0*/  LDSM.16.M88.4 R32, [R228+0x1800] ;  /* 0x00180000e420783b */ /* 0x000e680000000200 */
[----:B------:R-:W1:Y:S04]  /*22b0*/  LDSM.16.M88.4 R36, [R228+0x2000] ;  /* 0x00200000e424783b */ /* 0x000e680000000200 */
[----:B------:R-:W3:Y:S04]  /*22c0*/  LDSM.16.M88.4 R40, [R228+0x2800] ;  /* 0x00280000e428783b */ /* 0x000ee80000000200 */
[----:B------:R-:W3:Y:S04]  /*22d0*/  LDSM.16.M88.4 R96, [R228+0x3000] ;  /* 0x00300000e460783b */ /* 0x000ee80000000200 */
[----:B--2---:R-:W-:Y:S04]  /*22e0*/  LDSM.16.M88.4 R4, [R238+0x2000] ;  /* 0x00200000ee04783b */ /* 0x004fe80000000200 */
[----:B------:R-:W2:Y:S04]  /*22f0*/  LDSM.16.M88.4 R100, [R239] ;  /* 0x00000000ef64783b */ /* 0x000ea80000000200 */
[----:B------:R-:W2:Y:S04]  /*2300*/  LDSM.16.M88.4 R104, [R245] ;  /* 0x00000000f568783b */ /* 0x000ea80000000200 */
[----:B------:R-:W2:Y:S04]  /*2310*/  LDSM.16.M88.4 R108, [R244] ;  /* 0x00000000f46c783b */ /* 0x000ea80000000200 */
[----:B------:R-:W2:Y:S04]  /*2320*/  LDSM.16.M88.4 R112, [R243] ;  /* 0x00000000f370783b */ /* 0x000ea80000000200 */
[----:B------:R-:W2:Y:S04]  /*2330*/  LDSM.16.M88.4 R116, [R242] ;  /* 0x00000000f274783b */ /* 0x000ea80000000200 */
[----:B------:R-:W2:Y:S04]  /*2340*/  LDSM.16.M88.4 R120, [R241] ;  /* 0x00000000f178783b */ /* 0x000ea80000000200 */
[----:B------:R-:W2:Y:S01]  /*2350*/  LDSM.16.M88.4 R124, [R240] ;  /* 0x00000000f07c783b */ /* 0x000ea20000000200 */
[C---:B-1----:R-:W-:Y:S03]  /*2360*/  HMMA.16816.F32 R92, R8.reuse, R24, RZ ;  /* 0x00000018085c723c */ /* 0x042fe600000018ff */
[----:B------:R-:W1:Y:S05]  /*2370*/  LDSM.16.M88.4 R12, [R235] ;  /* 0x00000000eb0c783b */ /* 0x000e6a0000000200 */
[C---:B---3--:R-:W-:Y:S08]  /*2380*/  HMMA.16816.F32 R84, R8.reuse, R16, RZ ;  /* 0x000000100854723c */ /* 0x048ff000000018ff */
        /* <DEDUP_REMOVED lines=11> */
[----:B------:R-:W-:Y:S01]  /*2440*/  HMMA.16816.F32 R8, R8, R98, RZ ;  /* 0x000000620808723c */ /* 0x000fe200000018ff */
[----:B------:R-:W-:-:S04]  /*2450*/  IMAD R0, R21, c[0x0][0x208], RZ ;  /* 0x0000820015007a24 */ /* 0x000fc800078e02ff */
[----:B------:R-:W-:-:S03]  /*2460*/  IMAD R0, R20, c[0x0][0x20c], R0 ;  /* 0x0000830014007a24 */ /* 0x000fc600078e0200 */
[----:B--2---:R-:W-:Y:S01]  /*2470*/  HMMA.16816.F32 R176, R4, R100, R92 ;  /* 0x0000006404b0723c */ /* 0x004fe2000000185c */
[----:B-----5:R-:W-:Y:S02]  /*2480*/  IMAD.MOV.U32 R2, RZ, RZ, R138 ;  /* 0x000000ffff027224 */ /* 0x020fe400078e008a */
[----:B----4-:R-:W-:-:S05]  /*2490*/  IMAD.MOV.U32 R3, RZ, RZ, R23 ;  /* 0x000000ffff037224 */ /* 0x010fca00078e0017 */
        /* <DEDUP_REMOVED lines=12> */
[----:B------:R-:W-:Y:S07]  /*2560*/  HMMA.16816.F32 R212, R4, R126, R8 ;  /* 0x0000007e04d4723c */ /* 0x000fee0000001808 */
[----:B------:R-:W-:-:S04]  /*2570*/  IMAD.WIDE.U32 R4, R20, c[0x0][0x208], RZ ;  /* 0x0000820014047a25 */ /* 0x000fc800078e00ff */
[----:B------:R-:W-:Y:S02]  /*2580*/  IMAD.IADD R0, R5, 0x1, R0 ;  /* 0x0000000105007824 */ /* 0x000fe400078e0200 */
[----:B------:R-:W-:Y:S01]  /*2590*/  IMAD.WIDE.U32 R2, R4, 0x70, R2 ;  /* 0x0000007004027825 */ /* 0x000fe200078e0002 */
[----:B-1----:R-:W-:Y:S01]  /*25a0*/  HMMA.16816.F32 R80, R12, R18, RZ ;  /* 0x000000120c50723c */ /* 0x002fe200000018ff */
[----:B------:R-:W1:Y:S02]  /*25b0*/  LDSM.16.M88.4 R4, [R238] ;  /* 0x00000000ee04783b */ /* 0x000e640000000200 */
[----:B------:R-:W-:Y:S01]  /*25c0*/  IMAD R0, R0, 0x70, RZ ;  /* 0x0000007000007824 */ /* 0x000fe200078e02ff */
[----:B------:R-:W-:-:S03]  /*25d0*/  LEA R20, P0, R2, c[0x0][0x1f8], 0x1 ;  /* 0x00007e0002147a11 */ /* 0x000fc600078008ff */
[----:B------:R-:W-:Y:S01]  /*25e0*/  IMAD.IADD R0, R3, 0x1, R0 ;  /* 0x0000000103007824 */ /* 0x000fe200078e0200 */
[----:B------:R-:W-:Y:S01]  /*25f0*/  IADD3 R18, P1, R20, UR7, RZ ;  /* 0x0000000714127c10 */ /* 0x000fe2000ff3e0ff */
[----:B------:R-:W-:Y:S03]  /*2600*/  HMMA.16816.F32 R84, R12, R16, RZ ;  /* 0x000000100c54723c */ /* 0x000fe600000018ff */
[----:B------:R-:W-:-:S04]  /*2610*/  LEA.HI.X R21, R2, c[0x0][0x1fc], R0, 0x1, P0 ;  /* 0x00007f0002157a11 */ /* 0x000fc800000f0c00 */
[----:B------:R-:W-:Y:S02]  /*2620*/  IADD3 R16, P0, R18, UR7, RZ ;  /* 0x0000000712107c10 */ /* 0x000fe4000ff1e0ff */
[----:B------:R-:W-:Y:S02]  /*2630*/  IADD3.X R19, R21, UR5, RZ, P1, !PT ;  /* 0x0000000515137c10 */ /* 0x000fe40008ffe4ff */
[----:B------:R-:W-:Y:S02]  /*2640*/  ISETP.GE.AND P1, PT, R136, c[0x0][0x1d4], PT ;  /* 0x0000750088007a0c */ /* 0x000fe40003f26270 */
[----:B------:R-:W-:Y:S02]  /*2650*/  IADD3 R10, P2, R16, UR7, RZ ;  /* 0x00000007100a7c10 */ /* 0x000fe4000ff5e0ff */
[----:B------:R-:W-:Y:S02]  /*2660*/  IADD3.X R17, R19, UR5, RZ, P0, !PT ;  /* 0x0000000513117c10 */ /* 0x000fe400087fe4ff */
[----:B------:R-:W-:-:S02]  /*2670*/  ISETP.LT.OR P3, PT, R22, 0x1, P1 ;  /* 0x000000011600780c */ /* 0x000fc40000f61670 */
[----:B------:R-:W-:Y:S02]  /*2680*/  IADD3.X R11, R17, UR5, RZ, P2, !PT ;  /* 0x00000005110b7c10 */ /* 0x000fe400097fe4ff */
[----:B------:R-:W-:Y:S02]  /*2690*/  IADD3 R8, P0, R10, UR7, RZ ;  /* 0x000000070a087c10 */ /* 0x000fe4000ff1e0ff */
[C---:B------:R-:W-:Y:S02]  /*26a0*/  ISETP.LT.OR P2, PT, R22.reuse, 0x11, P1 ;  /* 0x000000111600780c */ /* 0x040fe40000f41670 */
[----:B------:R-:W-:Y:S02]  /*26b0*/  IADD3.X R9, R11, UR5, RZ, P0, !PT ;  /* 0x000000050b097c10 */ /* 0x000fe400087fe4ff */
[----:B------:R-:W-:Y:S02]  /*26c0*/  ISETP.LT.OR P0, PT, R22, 0x21, P1 ;  /* 0x000000211600780c */ /* 0x000fe40000f01670 */
[----:B------:R-:W-:Y:S01]  /*26d0*/  IADD3 R2, P5, R8, UR7, RZ ;  /* 0x0000000708027c10 */ /* 0x000fe2000ffbe0ff */
[----:B------:R-:W-:Y:S01]  /*26e0*/  @!PT LDS RZ, [RZ] ;  /* 0x00000000fffff984 */ /* 0x000fe20000000800 */
[----:B------:R-:W-:Y:S01]  /*26f0*/  @!PT LDS RZ, [RZ] ;  /* 0x00000000fffff984 */ /* 0x000fe20000000800 */
[----:B------:R-:W-:Y:S01]  /*2700*/  @!PT LDS RZ, [RZ] ;  /* 0x00000000fffff984 */ /* 0x000fe20000000800 */
[----:B------:R2:W-:Y:S01]  /*2710*/  LDGSTS.E.BYPASS.LTC128B.128 [R246+0x100], [R20.64], !P3 ;  /* 0x0010000014f67fae */ /* 0x0005e2000d901d48 */
[----:B------:R-:W-:-:S02]  /*2720*/  ISETP.LT.OR P3, PT, R22, 0x41, P1 ;  /* 0x000000411600780c */ /* 0x000fc40000f61670 */
[----:B------:R-:W-:Y:S02]  /*2730*/  IADD3.X R3, R9, UR5, RZ, P5, !PT ;  /* 0x0000000509037c10 */ /* 0x000fe4000affe4ff */
[C---:B------:R-:W-:Y:S01]  /*2740*/  ISETP.LT.OR P5, PT, R22.reuse, 0x31, P1 ;  /* 0x000000311600780c */ /* 0x040fe20000fa1670 */
[----:B------:R3:W-:Y:S01]  /*2750*/  LDGSTS.E.BYPASS.LTC128B.128 [R246+0x900], [R18.64], !P2 ;  /* 0x0090000012f67fae */ /* 0x0007e2000d101d48 */
[C---:B------:R-:W-:Y:S02]  /*2760*/  ISETP.LT.OR P2, PT, R22.reuse, 0x51, P1 ;  /* 0x000000511600780c */ /* 0x040fe40000f41670 */
[----:B------:R-:W-:Y:S01]  /*2770*/  ISETP.LT.OR P1, PT, R22, 0x61, P1 ;  /* 0x000000611600780c */ /* 0x000fe20000f21670 */
[----:B------:R4:W-:Y:S01]  /*2780*/  LDGSTS.E.BYPASS.LTC128B.128 [R246+0x1100], [R16.64], !P0 ;  /* 0x0110000010f67fae */ /* 0x0009e2000c101d48 */
[C---:B------:R-:W-:Y:S07]  /*2790*/  HMMA.16816.F32 R76, R12.reuse, R28, RZ ;  /* 0x0000001c0c4c723c */ /* 0x040fee00000018ff */
[----:B------:R5:W-:Y:S01]  /*27a0*/  LDGSTS.E.BYPASS.LTC128B.128 [R246+0x1900], [R10.64], !P5 ;  /* 0x019000000af67fae */ /* 0x000be2000e901d48 */
[C---:B------:R-:W-:Y:S03]  /*27b0*/  HMMA.16816.F32 R88, R12.reuse, R30, RZ ;  /* 0x0000001e0c58723c */ /* 0x040fe600000018ff */
[----:B------:R5:W-:Y:S04]  /*27c0*/  LDGSTS.E.BYPASS.LTC128B.128 [R246+0x2100], [R8.64], !P3 ;  /* 0x0210000008f67fae */ /* 0x000be8000d901d48 */
[----:B------:R1:W-:Y:S01]  /*27d0*/  LDGSTS.E.BYPASS.LTC128B.128 [R246+0x2900], [R2.64], !P2 ;  /* 0x0290000002f67fae */ /* 0x0003e2000d101d48 */
[----:B------:R-:W-:Y:S01]  /*27e0*/  HMMA.16816.F32 R128, R12, R24, RZ ;  /* 0x000000180c80723c */ /* 0x000fe200000018ff */
[----:B----4-:R-:W-:-:S04]  /*27f0*/  IADD3 R16, P0, R2, UR7, RZ ;  /* 0x0000000702107c10 */ /* 0x010fc8000ff1e0ff */
[----:B------:R-:W-:-:S03]  /*2800*/  IADD3.X R17, R3, UR5, RZ, P0, !PT ;  /* 0x0000000503117c10 */ /* 0x000fc600087fe4ff */
[C---:B------:R-:W-:Y:S02]  /*2810*/  HMMA.16816.F32 R92, R12.reuse, R26, RZ ;  /* 0x0000001a0c5c723c */ /* 0x040fe400000018ff */
[----:B------:R3:W-:Y:S06]  /*2820*/  LDGSTS.E.BYPASS.LTC128B.128 [R246+0x3100], [R16.64], !P1 ;  /* 0x0310000010f67fae */ /* 0x0007ec000c901d48 */
[C---:B------:R-:W-:Y:S01]  /*2830*/  HMMA.16816.F32 R72, R12.reuse, R32, RZ ;  /* 0x000000200c48723c */ /* 0x040fe200000018ff */
[----:B-----5:R-:W-:Y:S04]  /*2840*/  LDSM.16.M88.4 R8, [R236+0x2000] ;  /* 0x00200000ec08783b */ /* 0x020fe80000000200 */
[----:B------:R-:W4:Y:S03]  /*2850*/  LDSM.16.M88.4 R60, [R234+0x800] ;  /* 0x00080000ea3c783b */ /* 0x000f260000000200 */
[C---:B------:R-:W-:Y:S01]  /*2860*/  HMMA.16816.F32 R28, R12.reuse, R36, RZ ;  /* 0x000000240c1c723c */ /* 0x040fe200000018ff */
[----:B------:R-:W5:Y:S04]  /*2870*/  LDSM.16.M88.4 R56, [R234+0x1000] ;  /* 0x00100000ea38783b */ /* 0x000f680000000200 */
[----:B------:R-:W1:Y:S03]  /*2880*/  LDSM.16.M88.4 R48, [R234+0x2000] ;  /* 0x00200000ea30783b */ /* 0x000e660000000200 */
[C---:B------:R-:W-:Y:S01]  /*2890*/  HMMA.16816.F32 R32, R12.reuse, R34, RZ ;  /* 0x000000220c20723c */ /* 0x040fe200000018ff */
[----:B------:R-:W1:Y:S04]  /*28a0*/  LDSM.16.M88.4 R64, [R234] ;  /* 0x00000000ea40783b */ /* 0x000e680000000200 */
[----:B------:R-:W1:Y:S03]  /*28b0*/  LDSM.16.M88.4 R52, [R234+0x1800] ;  /* 0x00180000ea34783b */ /* 0x000e660000000200 */
[C---:B------:R-:W-:Y:S01]  /*28c0*/  HMMA.16816.F32 R36, R12.reuse, R38, RZ ;  /* 0x000000260c24723c */ /* 0x040fe200000018ff */
[----:B------:R-:W4:Y:S04]  /*28d0*/  LDSM.16.M88.4 R44, [R234+0x2800] ;  /* 0x00280000ea2c783b */ /* 0x000f280000000200 */
[----:B------:R-:W4:Y:S03]  /*28e0*/  LDSM.16.M88.4 R68, [R234+0x3000] ;  /* 0x00300000ea44783b */ /* 0x000f260000000200 */
[C---:B------:R-:W-:Y:S01]  /*28f0*/  HMMA.16816.F32 R24, R12.reuse, R40, RZ ;  /* 0x000000280c18723c */ /* 0x040fe200000018ff */
[----:B------:R-:W0:Y:S07]  /*2900*/  LDGDEPBAR ;  /* 0x00000000000079af */ /* 0x000e2e0000000000 */
[C---:B--2---:R-:W-:Y:S01]  /*2910*/  HMMA.16816.F32 R20, R12.reuse, R42, RZ ;  /* 0x0000002a0c14723c */ /* 0x044fe200000018ff */
[----:B------:R-:W-:Y:S07]  /*2920*/  LDSM.16.M88.4 R40, [R231] ;  /* 0x00000000e728783b */ /* 0x000fee0000000200 */
[C---:B---3--:R-:W-:Y:S08]  /*2930*/  HMMA.16816.F32 R16, R12.reuse, R96, RZ ;  /* 0x000000600c10723c */ /* 0x048ff000000018ff */
[----:B------:R-:W-:Y:S08]  /*2940*/  HMMA.16816.F32 R12, R12, R98, RZ ;  /* 0x000000620c0c723c */ /* 0x000ff000000018ff */
[C---:B-1----:R-:W-:Y:S08]  /*2950*/  HMMA.16816.F32 R144, R4.reuse, R108, R76 ;  /* 0x0000006c0490723c */ /* 0x042ff0000000184c */
[C---:B------:R-:W-:Y:S08]  /*2960*/  HMMA.16816.F32 R136, R4.reuse, R100, R128 ;  /* 0x000000640488723c */ /* 0x040ff00000001880 */
[C---:B------:R-:W-:Y:S08]  /*2970*/  HMMA.16816.F32 R76, R4.reuse, R102, R92 ;  /* 0x00000066044c723c */ /* 0x040ff0000000185c */
[C---:B------:R-:W-:Y:S01]  /*2980*/  HMMA.16816.F32 R100, R4.reuse, R126, R12 ;  /* 0x0000007e0464723c */ /* 0x040fe2000000180c */
[----:B------:R-:W1:Y:S07]  /*2990*/  LDSM.16.M88.4 R12, [R236] ;  /* 0x00000000ec0c783b */ /* 0x000e6e0000000200 */
        /* <DEDUP_REMOVED lines=14> */
[----:B------:R-:W-:Y:S01]  /*2a80*/  HMMA.16816.F32 R168, R4, R124, R16 ;  /* 0x0000007c04a8723c */ /* 0x000fe20000001810 */
[----:B------:R-:W2:Y:S04]  /*2a90*/  LDSM.16.M88.4 R4, [R237+0x2000] ;  /* 0x00200000ed04783b */ /* 0x000ea80000000200 */
[----:B------:R-:W3:Y:S03]  /*2aa0*/  LDSM.16.M88.4 R16, [R231+0x3000] ;  /* 0x00300000e710783b */ /* 0x000ee60000000200 */
[C---:B----4-:R-:W-:Y:S08]  /*2ab0*/  HMMA.16816.F32 R116, R8.reuse, R60, R160 ;  /* 0x0000003c0874723c */ /* 0x050ff000000018a0 */
        /* <DEDUP_REMOVED lines=13> */
[----:B------:R-:W4:Y:S01]  /*2b90*/  LDSM.16.M88.4 R8, [R237] ;  /* 0x00000000ed08783b */ /* 0x000f220000000200 */
[----:B------:R-:W-:Y:S01]  /*2ba0*/  ISETP.GE.AND P0, PT, R225, 0x2, PT ;  /* 0x00000002e100780c */ /* 0x000fe20003f06270 */
[----:B------:R-:W-:-:S05]  /*2bb0*/  DEPBAR.LE SB0, 0x0 ;  /* 0x000080000000791a */ /* 0x000fca0000000000 */
[C---:B-1----:R-:W-:Y:S08]  /*2bc0*/  HMMA.16816.F32 R184, R12.reuse, R64, R136 ;  /* 0x000000400cb8723c */ /* 0x042ff00000001888 */
        /* <DEDUP_REMOVED lines=13> */
[----:B------:R-:W-:Y:S07]  /*2ca0*/  BSSY B0, `(.L_x_1250) ;  /* 0x0000043000007945 */ /* 0x000fee0003800000 */
[C---:B--2---:R-:W-:Y:S08]  /*2cb0*/  HMMA.16816.F32 R68, R4.reuse, R40, R108 ;  /* 0x000000280444723c */ /* 0x044ff0000000186c */
[C---:B------:R-:W-:Y:S08]  /*2cc0*/  HMMA.16816.F32 R88, R4.reuse, R42, R112 ;  /* 0x0000002a0458723c */ /* 0x040ff00000001870 */
[C---:B------:R-:W-:Y:S08]  /*2cd0*/  HMMA.16816.F32 R108, R4.reuse, R28, R132 ;  /* 0x0000001c046c723c */ /* 0x040ff00000001884 */
[C---:B------:R-:W-:Y:S08]  /*2ce0*/  HMMA.16816.F32 R92, R4.reuse, R36, R116 ;  /* 0x00000024045c723c */ /* 0x040ff00000001874 */
[C---:B------:R-:W-:Y:S08]  /*2cf0*/  HMMA.16816.F32 R112, R4.reuse, R30, R140 ;  /* 0x0000001e0470723c */ /* 0x040ff0000000188c */
[C---:B---3--:R-:W-:Y:S08]  /*2d00*/  HMMA.16816.F32 R132, R4.reuse, R18, R188 ;  /* 0x000000120484723c */ /* 0x048ff000000018bc */
[C---:B------:R-:W-:Y:S08]  /*2d10*/  HMMA.16816.F32 R96, R4.reuse, R38, R120 ;  /* 0x000000260460723c */ /* 0x040ff00000001878 */
[C---:B------:R-:W-:Y:S08]  /*2d20*/  HMMA.16816.F32 R104, R4.reuse, R32, R124 ;  /* 0x000000200468723c */ /* 0x040ff0000000187c */
[C---:B------:R-:W-:Y:S08]  /*2d30*/  HMMA.16816.F32 R100, R4.reuse, R34, R128 ;  /* 0x000000220464723c */ /* 0x040ff00000001880 */
[C---:B------:R-:W-:Y:S08]  /*2d40*/  HMMA.16816.F32 R116, R4.reuse, R24, R148 ;  /* 0x000000180474723c */ /* 0x040ff00000001894 */
[----:B------:R-:W-:Y:S08]  /*2d50*/  HMMA.16816.F32 R140, R4, R16, R192 ;  /* 0x00000010048c723c */ /* 0x000ff000000018c0 */
[C---:B----4-:R-:W-:Y:S08]  /*2d60*/  HMMA.16816.F32 R144, R8.reuse, R36, R136 ;  /* 0x000000240890723c */ /* 0x050ff00000001888 */
        /* <DEDUP_REMOVED lines=17> */
[----:B------:R-:W-:Y:S01]  /*2e80*/  @!UPT UIADD3 URZ, URZ, URZ, URZ ;  /* 0x0000003f3f3ff290 */ /* 0x000fe2000fffe03f */
[----:B------:R-:W-:Y:S11]  /*2e90*/  @!P0 BRA `(.L_x_1251) ;  /* 0x0000023000008947 */ /* 0x000ff60003800000 */
[----:B------:R-:W-:Y:S01]  /*2ea0*/  IADD3 R0, R225, -0x2, RZ ;  /* 0xfffffffee1007810 */ /* 0x000fe20007ffe0ff */
        /* <DEDUP_REMOVED lines=34> */
.L_x_1251:
[----:B------:R-:W-:Y:S05]  /*30d0*/  BSYNC B0 ;  /* 0x0000000000007941 */ /* 0x000fea0003800000 */
.L_x_1250:
[----:B--2---:R-:W2:Y:S04]  /*30e0*/  LDL R2, [R1+0x5c] ;  /* 0x00005c0001027983 */ /* 0x004ea80000100800 */
[----:B------:R-:W2:Y:S04]  /*30f0*/  LDL R0, [R1+0x80] ;  /* 0x0000800001007983 */ /* 0x000ea80000100800 */
        /* <DEDUP_REMOVED lines=17> */
[----:B------:R-:W-:Y:S04]  /*3210*/  LDSM.16.MT88.4 R60, [R230] ;  /* 0x00000000e63c783b */ /* 0x000fe80000004200 */
[----:B------:R-:W-:Y:S04]  /*3220*/  LDSM.16.MT88.4 R80, [R232] ;  /* 0x00000000e850783b */ /* 0x000fe80000004200 */
[----:B------:R-:W-:Y:S04]  /*3230*/  LDSM.16.MT88.4 R56, [R229+0x800] ;  /* 0x00080000e538783b */ /* 0x000fe80000004200 */
[----:B------:R-:W-:Y:S04]  /*3240*/  LDSM.16.MT88.4 R72, [R233+0x800] ;  /* 0x00080000e948783b */ /* 0x000fe80000004200 */
[----:B------:R-:W-:Y:S04]  /*3250*/  LDSM.16.MT88.4 R76, [R230+0x800] ;  /* 0x00080000e64c783b */ /* 0x000fe80000004200 */
        /* <DEDUP_REMOVED lines=16> */
[----:B------:R-:W-:Y:S02]  /*3360*/  ISETP.GT.AND P2, PT, R2, 0x1, PT ;  /* 0x000000010200780c */ /* 0x000fe40003f44270 */
[----:B------:R-:W-:Y:S01]  /*3370*/  FSEL R8, R68, -INF , P3 ;  /* 0xff80000044087808 */ /* 0x000fe20001800000 */
[----:B------:R-:W-:Y:S01]  /*3380*/  IMAD.MOV.U32 R68, RZ, RZ, R225 ;  /* 0x000000ffff447224 */ /* 0x000fe200078e00e1 */
[----:B------:R-:W-:Y:S02]  /*3390*/  FSEL R9, R69, -INF , P2 ;  /* 0xff80000045097808 */ /* 0x000fe40001000000 */
[----:B------:R-:W-:Y:S02]  /*33a0*/  ISETP.GT.AND P3, PT, R2, 0x8, PT ;  /* 0x000000080200780c */ /* 0x000fe40003f64270 */
[----:B------:R-:W-:-:S02]  /*33b0*/  IMNMX R0, R28, R0, PT ;  /* 0x000000001c007217 */ /* 0x000fc40003800200 */
[----:B------:R-:W-:Y:S02]  /*33c0*/  ISETP.GT.AND P2, PT, R2, 0x9, PT ;  /* 0x000000090200780c */ /* 0x000fe40003f44270 */
[----:B------:R-:W-:Y:S02]  /*33d0*/  FSEL R10, R88, -INF , P3 ;  /* 0xff800000580a7808 */ /* 0x000fe40001800000 */
[----:B------:R-:W-:Y:S02]  /*33e0*/  FMNMX.FTZ R3, R8, R9, !PT ;  /* 0x0000000908037209 */ /* 0x000fe40007810000 */
[----:B------:R-:W-:Y:S02]  /*33f0*/  ISETP.GT.AND P0, PT, R0, 0x1, PT ;  /* 0x000000010000780c */ /* 0x000fe40003f04270 */
[----:B------:R-:W-:Y:S02]  /*3400*/  FSEL R11, R89, -INF , P2 ;  /* 0xff800000590b7808 */ /* 0x000fe40001000000 */
[----:B------:R-:W-:-:S02]  /*3410*/  ISETP.GT.AND P3, PT, R2, 0x10, PT ;  /* 0x000000100200780c */ /* 0x000fc40003f64270 */
[----:B------:R-:W-:Y:S02]  /*3420*/  FMNMX.FTZ R3, R10, R3, !PT ;  /* 0x000000030a037209 */ /* 0x000fe40007810000 */
[----:B------:R-:W-:Y:S02]  /*3430*/  ISETP.GT.AND P1, PT, R0, RZ, PT ;  /* 0x000000ff0000720c */ /* 0x000fe40003f24270 */
[----:B------:R-:W-:Y:S02]  /*3440*/  FSEL R13, R71, -INF , P0 ;  /* 0xff800000470d7808 */ /* 0x000fe40000000000 */
[----:B------:R-:W-:Y:S02]  /*3450*/  ISETP.GT.AND P2, PT, R2, 0x11, PT ;  /* 0x000000110200780c */ /* 0x000fe40003f44270 */
[----:B------:R-:W-:Y:S02]  /*3460*/  FSEL R16, R92, -INF , P3 ;  /* 0xff8000005c107808 */ /* 0x000fe40001800000 */
[----:B------:R-:W-:-:S02]  /*3470*/  FMNMX.FTZ R3, R11, R3, !PT ;  /* 0x000000030b037209 */ /* 0x000fc40007810000 */
[----:B------:R-:W-:Y:S02]  /*3480*/  ISETP.GT.AND P0, PT, R0, 0x9, PT ;  /* 0x000000090000780c */ /* 0x000fe40003f04270 */
[----:B------:R-:W-:Y:S02]  /*3490*/  FSEL R12, R70, -INF , P1 ;  /* 0xff800000460c7808 */ /* 0x000fe40000800000 */
[----:B------:R-:W-:Y:S02]  /*34a0*/  FSEL R17, R93, -INF , P2 ;  /* 0xff8000005d117808 */ /* 0x000fe40001000000 */
[----:B------:R-:W-:Y:S02]  /*34b0*/  ISETP.GT.AND P3, PT, R2, 0x18, PT ;  /* 0x000000180200780c */ /* 0x000fe40003f64270 */
[----:B------:R-:W-:Y:S02]  /*34c0*/  FMNMX.FTZ R3, R16, R3, !PT ;  /* 0x0000000310037209 */ /* 0x000fe40007810000 */
[----:B------:R-:W-:-:S02]  /*34d0*/  ISETP.GT.AND P1, PT, R0, 0x8, PT ;  /* 0x000000080000780c */ /* 0x000fc40003f24270 */
[----:B------:R-:W-:Y:S02]  /*34e0*/  FSEL R15, R91, -INF , P0 ;  /* 0xff8000005b0f7808 */ /* 0x000fe40000000000 */
[----:B------:R-:W-:Y:S02]  /*34f0*/  ISETP.GT.AND P0, PT, R0, 0x11, PT ;  /* 0x000000110000780c */ /* 0x000fe40003f04270 */
[----:B------:R-:W-:Y:S02]  /*3500*/  ISETP.GT.AND P2, PT, R2, 0x19, PT ;  /* 0x000000190200780c */ /* 0x000fe40003f44270 */
[----:B------:R-:W-:Y:S02]  /*3510*/  FSEL R18, R96, -INF , P3 ;  /* 0xff80000060127808 */ /* 0x000fe40001800000 */
[----:B------:R-:W-:Y:S02]  /*3520*/  FMNMX.FTZ R3, R17, R3, !PT ;  /* 0x0000000311037209 */ /* 0x000fe40007810000 */
[----:B------:R-:W-:-:S02]  /*3530*/  FSEL R14, R90, -INF , P1 ;  /* 0xff8000005a0e7808 */ /* 0x000fc40000800000 */
[C---:B------:R-:W-:Y:S02]  /*3540*/  ISETP.GT.AND P1, PT, R0.reuse, 0x10, PT ;  /* 0x000000100000780c */ /* 0x040fe40003f24270 */
[----:B------:R-:W-:Y:S02]  /*3550*/  FSEL R21, R95, -INF , P0 ;  /* 0xff8000005f157808 */ /* 0x000fe40000000000 */
[----:B------:R-:W-:Y:S02]  /*3560*/  ISETP.GT.AND P0, PT, R0, 0x19, PT ;  /* 0x000000190000780c */ /* 0x000fe40003f04270 */
[----:B------:R-:W-:Y:S02]  /*3570*/  FSEL R19, R97, -INF , P2 ;  /* 0xff80000061137808 */ /* 0x000fe40001000000 */
[----:B------:R-:W-:Y:S02]  /*3580*/  ISETP.GT.AND P3, PT, R2, 0x20, PT ;  /* 0x000000200200780c */ /* 0x000fe40003f64270 */
[----:B------:R-:W-:-:S02]  /*3590*/  FMNMX.FTZ R4, R12, R13, !PT ;  /* 0x0000000d0c047209 */ /* 0x000fc40007810000 */
[----:B------:R-:W-:Y:S02]  /*35a0*/  FMNMX.FTZ R3, R18, R3, !PT ;  /* 0x0000000312037209 */ /* 0x000fe40007810000 */
[----:B------:R-:W-:Y:S02]  /*35b0*/  FSEL R20, R94, -INF , P1 ;  /* 0xff8000005e147808 */ /* 0x000fe40000800000 */
[----:B------:R-:W-:Y:S02]  /*35c0*/  ISETP.GT.AND P1, PT, R0, 0x18, PT ;  /* 0x000000180000780c */ /* 0x000fe40003f24270 */
[----:B------:R-:W-:Y:S02]  /*35d0*/  FSEL R29, R99, -INF , P0 ;  /* 0xff800000631d7808 */ /* 0x000fe40000000000 */
[----:B------:R-:W-:Y:S02]  /*35e0*/  ISETP.GT.AND P2, PT, R2, 0x21, PT ;  /* 0x000000210200780c */ /* 0x000fe40003f44270 */
[----:B------:R-:W-:-:S02]  /*35f0*/  FSEL R99, R104, -INF , P3 ;  /* 0xff80000068637808 */ /* 0x000fc40001800000 */
[----:B------:R-:W-:Y:S02]  /*3600*/  FMNMX.FTZ R4, R14, R4, !PT ;  /* 0x000000040e047209 */ /* 0x000fe40007810000 */
[----:B------:R-:W-:Y:S02]  /*3610*/  FMNMX.FTZ R3, R19, R3, !PT ;  /* 0x0000000313037209 */ /* 0x000fe40007810000 */
[----:B------:R-:W-:Y:S02]  /*3620*/  FSEL R22, R98, -INF , P1 ;  /* 0xff80000062167808 */ /* 0x000fe40000800000 */
[----:B------:R-:W-:Y:S02]  /*3630*/  FSEL R98, R105, -INF , P2 ;  /* 0xff80000069627808 */ /* 0x000fe40001000000 */
[----:B------:R-:W-:Y:S02]  /*3640*/  ISETP.GT.AND P3, PT, R2, 0x28, PT ;  /* 0x000000280200780c */ /* 0x000fe40003f64270 */
[----:B------:R-:W-:-:S02]  /*3650*/  FMNMX.FTZ R4, R15, R4, !PT ;  /* 0x000000040f047209 */ /* 0x000fc40007810000 */
[----:B------:R-:W-:Y:S02]  /*3660*/  FMNMX.FTZ R3, R99, R3, !PT ;  /* 0x0000000363037209 */ /* 0x000fe40007810000 */
[----:B------:R-:W-:Y:S02]  /*3670*/  ISETP.GT.AND P2, PT, R2, 0x29, PT ;  /* 0x000000290200780c */ /* 0x000fe40003f44270 */
[----:B------:R-:W-:Y:S02]  /*3680*/  FSEL R97, R100, -INF , P3 ;  /* 0xff80000064617808 */ /* 0x000fe40001800000 */
[----:B------:R-:W-:Y:S02]  /*3690*/  FMNMX.FTZ R4, R20, R4, !PT ;  /* 0x0000000414047209 */ /* 0x000fe40007810000 */
[----:B------:R-:W-:Y:S02]  /*36a0*/  FMNMX.FTZ R3, R98, R3, !PT ;  /* 0x0000000362037209 */ /* 0x000fe40007810000 */
[----:B------:R-:W-:-:S02]  /*36b0*/  FSEL R96, R101, -INF , P2 ;  /* 0xff80000065607808 */ /* 0x000fc40001000000 */
[----:B------:R-:W-:Y:S02]  /*36c0*/  ISETP.GT.AND P3, PT, R2, 0x30, PT ;  /* 0x000000300200780c */ /* 0x000fe40003f64270 */
[----:B------:R-:W-:Y:S02]  /*36d0*/  FMNMX.FTZ R4, R21, R4, !PT ;  /* 0x0000000415047209 */ /* 0x000fe40007810000 */
[----:B------:R-:W-:Y:S02]  /*36e0*/  FMNMX.FTZ R3, R97, R3, !PT ;  /* 0x0000000361037209 */ /* 0x000fe40007810000 */
[----:B------:R-:W-:Y:S02]  /*36f0*/  ISETP.GT.AND P1, PT, R0, 0x20, PT ;  /* 0x000000200000780c */ /* 0x000fe40003f24270 */
[----:B------:R-:W-:Y:S02]  /*3700*/  ISETP.GT.AND P2, PT, R2, 0x31, PT ;  /* 0x000000310200780c */ /* 0x000fe40003f44270 */
[----:B------:R-:W-:-:S02]  /*3710*/  FSEL R164, R108, -INF , P3 ;  /* 0xff8000006ca47808 */ /* 0x000fc40001800000 */
[----:B------:R-:W-:Y:S02]  /*3720*/  FMNMX.FTZ R4, R22, R4, !PT ;  /* 0x0000000416047209 */ /* 0x000fe40007810000 */
[----:B------:R-:W-:Y:S02]  /*3730*/  FMNMX.FTZ R3, R96, R3, !PT ;  /* 0x0000000360037209 */ /* 0x000fe40007810000 */
[----:B------:R-:W-:Y:S02]  /*3740*/  ISETP.GT.AND P0, PT, R0, 0x21, PT ;  /* 0x000000210000780c */ /* 0x000fe40003f04270 */
[----:B------:R-:W-:Y:S02]  /*3750*/  FSEL R106, R106, -INF , P1 ;  /* 0xff8000006a6a7808 */ /* 0x000fe40000800000 */
[----:B------:R-:W-:Y:S02]  /*3760*/  FSEL R163, R109, -INF , P2 ;  /* 0xff8000006da37808 */ /* 0x000fe40001000000 */
[----:B------:R-:W-:-:S02]  /*3770*/  ISETP.GT.AND P3, PT, R2, 0x38, PT ;  /* 0x000000380200780c */ /* 0x000fc40003f64270 */
[----:B------:R-:W-:Y:S02]  /*3780*/  FMNMX.FTZ R4, R29, R4, !PT ;  /* 0x000000041d047209 */ /* 0x000fe40007810000 */
[----:B------:R-:W-:Y:S02]  /*3790*/  FMNMX.FTZ R3, R164, R3, !PT ;  /* 0x00000003a4037209 */ /* 0x000fe40007810000 */
[----:B------:R-:W-:Y:S02]  /*37a0*/  FSEL R107, R107, -INF , P0 ;  /* 0xff8000006b6b7808 */ /* 0x000fe40000000000 */
        /* <DEDUP_REMOVED lines=11> */
[----:B------:R-:W-:Y:S02]  /*3860*/  ISETP.GT.AND P1, PT, R0, 0x30, PT ;  /* 0x000000300000780c */ /* 0x000fe40003f24270 */
[----:B------:R-:W-:Y:S02]  /*3870*/  FSEL R103, R103, -INF , P0 ;  /* 0xff80000067677808 */ /* 0x000fe40000000000 */
[----:B------:R-:W-:Y:S02]  /*3880*/  ISETP.GT.AND P2, PT, R2, 0x41, PT ;  /* 0x000000410200780c */ /* 0x000fe40003f44270 */
[----:B------:R-:W-:-:S02]  /*3890*/  FSEL R204, R116, -INF , P3 ;  /* 0xff80000074cc7808 */ /* 0x000fc40001800000 */
[----:B------:R-:W-:Y:S02]  /*38a0*/  FMNMX.FTZ R4, R102, R4, !PT ;  /* 0x0000000466047209 */ /* 0x000fe40007810000 */
[----:B------:R-:W-:Y:S02]  /*38b0*/  FMNMX.FTZ R3, R160, R3, !PT ;  /* 0x00000003a0037209 */ /* 0x000fe40007810000 */
[----:B------:R-:W-:Y:S02]  /*38c0*/  FSEL R168, R110, -INF , P1 ;  /* 0xff8000006ea87808 */ /* 0x000fe40000800000 */
[C---:B------:R-:W-:Y:S02]  /*38d0*/  ISETP.GT.AND P1, PT, R0.reuse, 0x38, PT ;  /* 0x000000380000780c */ /* 0x040fe40003f24270 */
[----:B------:R-:W-:Y:S02]  /*38e0*/  ISETP.GT.AND P0, PT, R0, 0x31, PT ;  /* 0x000000310000780c */ /* 0x000fe40003f04270 */
[----:B------:R-:W-:-:S02]  /*38f0*/  FSEL R252, R117, -INF , P2 ;  /* 0xff80000075fc7808 */ /* 0x000fc40001000000 */
[----:B------:R-:W-:Y:S02]  /*3900*/  ISETP.GT.AND P3, PT, R2, 0x48, PT ;  /* 0x000000480200780c */ /* 0x000fe40003f64270 */
[----:B------:R-:W-:Y:S02]  /*3910*/  FMNMX.FTZ R4, R103, R4, !PT ;  /* 0x0000000467047209 */ /* 0x000fe40007810000 */
[----:B------:R-:W-:Y:S02]  /*3920*/  FMNMX.FTZ R3, R204, R3, !PT ;  /* 0x00000003cc037209 */ /* 0x000fe40007810000 */
[----:B------:R-:W-:Y:S02]  /*3930*/  FSEL R165, R114, -INF , P1 ;  /* 0xff80000072a57808 */ /* 0x000fe40000800000 */
[----:B------:R-:W-:Y:S02]  /*3940*/  ISETP.GT.AND P1, PT, R0, 0x40, PT ;  /* 0x000000400000780c */ /* 0x000fe40003f24270 */
[----:B------:R-:W-:-:S02]  /*3950*/  FSEL R167, R111, -INF , P0 ;  /* 0xff8000006fa77808 */ /* 0x000fc40000000000 */
[----:B------:R-:W-:Y:S02]  /*3960*/  ISETP.GT.AND P2, PT, R2, 0x49, PT ;  /* 0x000000490200780c */ /* 0x000fe40003f44270 */
[----:B------:R-:W-:Y:S02]  /*3970*/  FSEL R247, R120, -INF , P3 ;  /* 0xff80000078f77808 */ /* 0x000fe40001800000 */
[----:B------:R-:W-:Y:S02]  /*3980*/  FMNMX.FTZ R4, R168, R4, !PT ;  /* 0x00000004a8047209 */ /* 0x000fe40007810000 */
[----:B------:R-:W-:Y:S02]  /*3990*/  FMNMX.FTZ R3, R252, R3, !PT ;  /* 0x00000003fc037209 */ /* 0x000fe40007810000 */
[----:B------:R-:W-:Y:S02]  /*39a0*/  ISETP.GT.AND P0, PT, R0, 0x39, PT ;  /* 0x000000390000780c */ /* 0x000fe40003f04270 */
[----:B------:R-:W-:-:S02]  /*39b0*/  FSEL R69, R118, -INF , P1 ;  /* 0xff80000076457808 */ /* 0x000fc40000800000 */
[----:B------:R-:W-:Y:S02]  /*39c0*/  ISETP.GT.AND P1, PT, R0, 0x48, PT ;  /* 0x000000480000780c */ /* 0x000fe40003f24270 */
[----:B------:R-:W-:Y:S02]  /*39d0*/  FSEL R227, R121, -INF , P2 ;  /* 0xff80000079e37808 */ /* 0x000fe40001000000 */
[----:B------:R-:W-:Y:S02]  /*39e0*/  ISETP.GT.AND P3, PT, R2, 0x50, PT ;  /* 0x000000500200780c */ /* 0x000fe40003f64270 */
[----:B------:R-:W-:Y:S02]  /*39f0*/  FMNMX.FTZ R4, R167, R4, !PT ;  /* 0x00000004a7047209 */ /* 0x000fe40007810000 */
[----:B------:R-:W-:Y:S02]  /*3a00*/  FMNMX.FTZ R3, R247, R3, !PT ;  /* 0x00000003f7037209 */ /* 0x000fe40007810000 */
[----:B------:R-:W-:-:S02]  /*3a10*/  FSEL R162, R115, -INF , P0 ;  /* 0xff80000073a27808 */ /* 0x000fc40000000000 */
[----:B------:R-:W-:Y:S02]  /*3a20*/  ISETP.GT.AND P0, PT, R0, 0x41, PT ;  /* 0x000000410000780c */ /* 0x000fe40003f04270 */
[----:B------:R-:W-:Y:S02]  /*3a30*/  FSEL R250, R122, -INF , P1 ;  /* 0xff8000007afa7808 */ /* 0x000fe40000800000 */
[----:B------:R-:W-:Y:S02]  /*3a40*/  ISETP.GT.AND P2, PT, R2, 0x51, PT ;  /* 0x000000510200780c */ /* 0x000fe40003f44270 */
[----:B------:R-:W-:Y:S02]  /*3a50*/  FSEL R71, R124, -INF , P3 ;  /* 0xff8000007c477808 */ /* 0x000fe40001800000 */
[----:B------:R-:W-:Y:S02]  /*3a60*/  FMNMX.FTZ R4, R165, R4, !PT ;  /* 0x00000004a5047209 */ /* 0x000fe40007810000 */
[----:B------:R-:W-:-:S02]  /*3a70*/  FMNMX.FTZ R3, R227, R3, !PT ;  /* 0x00000003e3037209 */ /* 0x000fc40007810000 */
[----:B------:R-:W-:Y:S02]  /*3a80*/  ISETP.GT.AND P1, PT, R2, 0x58, PT ;  /* 0x000000580200780c */ /* 0x000fe40003f24270 */
[----:B------:R-:W-:Y:S02]  /*3a90*/  FSEL R251, R119, -INF , P0 ;  /* 0xff80000077fb7808 */ /* 0x000fe40000000000 */
[----:B------:R-:W-:Y:S02]  /*3aa0*/  ISETP.GT.AND P0, PT, R0, 0x49, PT ;  /* 0x000000490000780c */ /* 0x000fe40003f04270 */
[----:B------:R-:W-:Y:S02]  /*3ab0*/  FSEL R244, R125, -INF , P2 ;  /* 0xff8000007df47808 */ /* 0x000fe40001000000 */
[----:B------:R-:W-:Y:S02]  /*3ac0*/  FMNMX.FTZ R4, R162, R4, !PT ;  /* 0x00000004a2047209 */ /* 0x000fe40007810000 */
[----:B------:R-:W-:-:S02]  /*3ad0*/  FMNMX.FTZ R3, R71, R3, !PT ;  /* 0x0000000347037209 */ /* 0x000fc40007810000 */
[----:B------:R-:W-:Y:S02]  /*3ae0*/  FSEL R243, R128, -INF , P1 ;  /* 0xff80000080f37808 */ /* 0x000fe40000800000 */
[----:B------:R-:W-:Y:S02]  /*3af0*/  ISETP.GT.AND P1, PT, R0, 0x50, PT ;  /* 0x000000500000780c */ /* 0x000fe40003f24270 */
[----:B------:R-:W-:Y:S02]  /*3b00*/  FSEL R225, R123, -INF , P0 ;  /* 0xff8000007be17808 */ /* 0x000fe40000000000 */
[----:B------:R-:W-:Y:S02]  /*3b10*/  ISETP.GT.AND P0, PT, R2, 0x59, PT ;  /* 0x000000590200780c */ /* 0x000fe40003f04270 */
[----:B------:R-:W-:Y:S02]  /*3b20*/  FMNMX.FTZ R4, R69, R4, !PT ;  /* 0x0000000445047209 */ /* 0x000fe40007810000 */
[----:B------:R-:W-:-:S02]  /*3b30*/  FMNMX.FTZ R3, R244, R3, !PT ;  /* 0x00000003f4037209 */ /* 0x000fc40007810000 */
[----:B------:R-:W-:Y:S02]  /*3b40*/  FSEL R237, R126, -INF , P1 ;  /* 0xff8000007eed7808 */ /* 0x000fe40000800000 */
[C---:B------:R-:W-:Y:S02]  /*3b50*/  ISETP.GT.AND P5, PT, R2.reuse, 0x60, PT ;  /* 0x000000600200780c */ /* 0x040fe40003fa4270 */
[C---:B------:R-:W-:Y:S02]  /*3b60*/  ISETP.GT.AND P3, PT, R2.reuse, 0x61, PT ;  /* 0x000000610200780c */ /* 0x040fe40003f64270 */
[C---:B------:R-:W-:Y:S02]  /*3b70*/  ISETP.GT.AND P2, PT, R2.reuse, 0x68, PT ;  /* 0x000000680200780c */ /* 0x040fe40003f44270 */
[----:B------:R-:W-:Y:S02]  /*3b80*/  ISETP.GT.AND P1, PT, R2, 0x69, PT ;  /* 0x000000690200780c */ /* 0x000fe40003f24270 */
[----:B------:R-:W-:-:S02]  /*3b90*/  FSEL R242, R129, -INF , P0 ;  /* 0xff80000081f27808 */ /* 0x000fc40000000000 */
[----:B------:R-:W-:Y:S02]  /*3ba0*/  FMNMX.FTZ R2, R251, R4, !PT ;  /* 0x00000004fb027209 */ /* 0x000fe40007810000 */
[----:B------:R-:W-:Y:S02]  /*3bb0*/  FMNMX.FTZ R3, R243, R3, !PT ;  /* 0x00000003f3037209 */ /* 0x000fe40007810000 */
[----:B------:R-:W-:Y:S02]  /*3bc0*/  FSEL R241, R140, -INF , P5 ;  /* 0xff8000008cf17808 */ /* 0x000fe40002800000 */
[----:B------:R-:W-:Y:S02]  /*3bd0*/  FMNMX.FTZ R2, R250, R2, !PT ;  /* 0x00000002fa027209 */ /* 0x000fe40007810000 */
[----:B------:R-:W-:Y:S02]  /*3be0*/  FMNMX.FTZ R3, R242, R3, !PT ;  /* 0x00000003f2037209 */ /* 0x000fe40007810000 */
[----:B------:R-:W-:-:S02]  /*3bf0*/  ISETP.GT.AND P0, PT, R0, 0x51, PT ;  /* 0x000000510000780c */ /* 0x000fc40003f04270 */
[----:B------:R-:W-:Y:S02]  /*3c00*/  FSEL R224, R141, -INF , P3 ;  /* 0xff8000008de07808 */ /* 0x000fe40001800000 */
[----:B------:R-:W-:Y:S02]  /*3c10*/  FMNMX.FTZ R2, R225, R2, !PT ;  /* 0x00000002e1027209 */ /* 0x000fe40007810000 */
[----:B------:R-:W-:Y:S02]  /*3c20*/  FMNMX.FTZ R3, R241, R3, !PT ;  /* 0x00000003f1037209 */ /* 0x000fe40007810000 */
[----:B------:R-:W-:Y:S02]  /*3c30*/  FSEL R236, R127, -INF , P0 ;  /* 0xff8000007fec7808 */ /* 0x000fe40000000000 */
[----:B------:R-:W-:Y:S02]  /*3c40*/  ISETP.GT.AND P0, PT, R0, 0x58, PT ;  /* 0x000000580000780c */ /* 0x000fe40003f04270 */
[----:B------:R-:W-:-:S02]  /*3c50*/  FSEL R239, R132, -INF , P2 ;  /* 0xff80000084ef7808 */ /* 0x000fc40001000000 */
[----:B------:R-:W-:Y:S02]  /*3c60*/  FMNMX.FTZ R2, R237, R2, !PT ;  /* 0x00000002ed027209 */ /* 0x000fe40007810000 */
[----:B------:R-:W-:Y:S02]  /*3c70*/  FMNMX.FTZ R3, R224, R3, !PT ;  /* 0x00000003e0037209 */ /* 0x000fe40007810000 */
[----:B------:R-:W-:Y:S02]  /*3c80*/  ISETP.GT.AND P3, PT, R0, 0x59, PT ;  /* 0x000000590000780c */ /* 0x000fe40003f64270 */
[----:B------:R-:W-:Y:S02]  /*3c90*/  FSEL R238, R133, -INF , P1 ;  /* 0xff80000085ee7808 */ /* 0x000fe40000800000 */
[----:B------:R-:W-:Y:S02]  /*3ca0*/  FSEL R235, R130, -INF , P0 ;  /* 0xff80000082eb7808 */ /* 0x000fe40000000000 */
[----:B------:R-:W-:-:S02]  /*3cb0*/  FMNMX.FTZ R2, R236, R2, !PT ;  /* 0x00000002ec027209 */ /* 0x000fc40007810000 */
[----:B------:R-:W-:Y:S02]  /*3cc0*/  FMNMX.FTZ R3, R239, R3, !PT ;  /* 0x00000003ef037209 */ /* 0x000fe40007810000 */
[----:B------:R-:W-:Y:S02]  /*3cd0*/  FSEL R234, R131, -INF , P3 ;  /* 0xff80000083ea7808 */ /* 0x000fe40001800000 */
[----:B------:R-:W-:Y:S02]  /*3ce0*/  ISETP.GT.AND P1, PT, R0, 0x60, PT ;  /* 0x000000600000780c */ /* 0x000fe40003f24270 */
[----:B------:R-:W-:Y:S02]  /*3cf0*/  FMNMX.FTZ R2, R235, R2, !PT ;  /* 0x00000002eb027209 */ /* 0x000fe40007810000 */
[----:B------:R-:W-:Y:S02]  /*3d00*/  FMNMX.FTZ R3, R238, R3, !PT ;  /* 0x00000003ee037209 */ /* 0x000fe40007810000 */
[----:B------:R-:W-:-:S02]  /*3d10*/  ISETP.GT.AND P0, PT, R0, 0x61, PT ;  /* 0x000000610000780c */ /* 0x000fc40003f04270 */
[----:B------:R-:W-:Y:S01]  /*3d20*/  FSEL R231, R142, -INF , P1 ;  /* 0xff8000008ee77808 */ /* 0x000fe20000800000 */
[----:B------:R-:W1:Y:S01]  /*3d30*/  SHFL.BFLY PT, R5, R3, 0x2, 0x1f ;  /* 0x0c401f0003057f89 */ /* 0x000e6200000e0000 */
[----:B------:R-:W-:Y:S02]  /*3d40*/  FMNMX.FTZ R2, R234, R2, !PT ;  /* 0x00000002ea027209 */ /* 0x000fe40007810000 */
[----:B------:R-:W-:Y:S02]  /*3d50*/  FSEL R228, R143, -INF , P0 ;  /* 0xff8000008fe47808 */ /* 0x000fe40000000000 */
[C---:B------:R-:W-:Y:S02]  /*3d60*/  ISETP.GT.AND P1, PT, R0.reuse, 0x68, PT ;  /* 0x000000680000780c */ /* 0x040fe40003f24270 */
[----:B------:R-:W-:Y:S02]  /*3d70*/  FMNMX.FTZ R2, R231, R2, !PT ;  /* 0x00000002e7027209 */ /* 0x000fe40007810000 */
[----:B------:R-:W-:-:S02]  /*3d80*/  ISETP.GT.AND P0, PT, R0, 0x69, PT ;  /* 0x000000690000780c */ /* 0x000fc40003f04270 */
[----:B------:R-:W-:Y:S02]  /*3d90*/  FSEL R245, R134, -INF , P1 ;  /* 0xff80000086f57808 */ /* 0x000fe40000800000 */
[----:B------:R-:W-:Y:S02]  /*3da0*/  FMNMX.FTZ R2, R228, R2, !PT ;  /* 0x00000002e4027209 */ /* 0x000fe40007810000 */
[----:B------:R-:W-:Y:S02]  /*3db0*/  FSEL R249, R135, -INF , P0 ;  /* 0xff80000087f97808 */ /* 0x000fe40000000000 */
[----:B------:R-:W-:-:S04]  /*3dc0*/  FMNMX.FTZ R2, R245, R2, !PT ;  /* 0x00000002f5027209 */ /* 0x000fc80007810000 */
[----:B------:R-:W-:Y:S02]  /*3dd0*/  FMNMX.FTZ R2, R249, R2, !PT ;  /* 0x00000002f9027209 */ /* 0x000fe40007810000 */
[----:B-1----:R-:W-:-:S03]  /*3de0*/  FMNMX.FTZ R0, R3, R5, !PT ;  /* 0x0000000503007209 */ /* 0x002fc60007810000 */
[----:B------:R-:W1:Y:S04]  /*3df0*/  SHFL.BFLY PT, R4, R2, 0x2, 0x1f ;  /* 0x0c401f0002047f89 */ /* 0x000e6800000e0000 */
[----:B------:R-:W2:Y:S01]  /*3e00*/  SHFL.BFLY PT, R3, R0, 0x1, 0x1f ;  /* 0x0c201f0000037f89 */ /* 0x000ea200000e0000 */
[----:B-1----:R-:W-:Y:S02]  /*3e10*/  FMNMX.FTZ R2, R2, R4, !PT ;  /* 0x0000000402027209 */ /* 0x002fe40007810000 */
[----:B--2---:R-:W-:-:S03]  /*3e20*/  FMNMX.FTZ R135, R0, R3, !PT ;  /* 0x0000000300877209 */ /* 0x004fc60007810000 */
[----:B------:R-:W1:Y:S01]  /*3e30*/  SHFL.BFLY PT, R5, R2, 0x1, 0x1f ;  /* 0x0c201f0002057f89 */ /* 0x000e6200000e0000 */
[C---:B------:R-:W-:Y:S01]  /*3e40*/  FSETP.NEU.FTZ.AND P0, PT, R135.reuse, -INF , PT ;  /* 0xff8000008700780b */ /* 0x040fe20003f1d000 */
[----:B------:R-:W-:-:S05]  /*3e50*/  FMUL.FTZ R0, R135, c[0x0][0x2d0] ;  /* 0x0000b40087007a20 */ /* 0x000fca0000410000 */
[----:B------:R-:W-:-:S05]  /*3e60*/  FSEL R4, R0, RZ, P0 ;  /* 0x000000ff00047208 */ /* 0x000fca0000000000 */
[----:B------:R-:W-:-:S04]  /*3e70*/  FFMA.FTZ R0, R8, c[0x0][0x2d0], -R4 ;  /* 0x0000b40008007a23 */ /* 0x000fc80000010804 */
[----:B------:R2:W-:Y:S01]  /*3e80*/  MUFU.EX2 R31, R0 ;  /* 0x00000000001f7308 */ /* 0x0005e20000000800 */
[----:B-1----:R-:W-:Y:S02]  /*3e90*/  FMNMX.FTZ R70, R2, R5, !PT ;  /* 0x0000000502467209 */ /* 0x002fe40007810000 */
[----:B------:R-:W1:Y:S02]  /*3ea0*/  SHFL.IDX PT, R2, R6, RZ, 0x1c1f ;  /* 0x001c1fff06027589 */ /* 0x000e6400000e0000 */
[C---:B------:R-:W-:Y:S01]  /*3eb0*/  FSETP.NEU.FTZ.AND P0, PT, R70.reuse, -INF , PT ;  /* 0xff8000004600780b */ /* 0x040fe20003f1d000 */
[----:B------:R-:W-:Y:S02]  /*3ec0*/  FMUL.FTZ R3, R70, c[0x0][0x2d0] ;  /* 0x0000b40046037a20 */ /* 0x000fe40000410000 */
[----:B--2---:R-:W-:-:S03]  /*3ed0*/  FFMA.FTZ R0, R9, c[0x0][0x2d0], -R4 ;  /* 0x0000b40009007a23 */ /* 0x004fc60000010804 */
[----:B------:R-:W-:Y:S01]  /*3ee0*/  FSEL R3, R3, RZ, P0 ;  /* 0x000000ff03037208 */ /* 0x000fe20000000000 */
[----:B------:R2:W3:Y:S01]  /*3ef0*/  MUFU.EX2 R166, R0 ;  /* 0x0000000000a67308 */ /* 0x0004e20000000800 */
[----:B-1----:R-:W-:Y:S02]  /*3f00*/  IMAD.IADD R2, R7, 0x1, R2 ;  /* 0x0000000107027824 */ /* 0x002fe400078e0202 */
[----:B--2---:R-:W-:Y:S01]  /*3f10*/  FFMA.FTZ R0, R10, c[0x0][0x2d0], -R4 ;  /* 0x0000b4000a007a23 */ /* 0x004fe20000010804 */
[----:B---3--:R-:W-:Y:S02]  /*3f20*/  F2FP.PACK_AB R8, R166, R31 ;  /* 0x0000001fa608723e */ /* 0x008fe400000000ff */
[----:B------:R-:W-:Y:S02]  /*3f30*/  IMNMX R2, R28, R2, PT ;  /* 0x000000021c027217 */ /* 0x000fe40003800200 */
[----:B------:R1:W-:Y:S02]  /*3f40*/  MUFU.EX2 R240, R0 ;  /* 0x0000000000f07308 */ /* 0x0003e40000000800 */
[----:B------:R-:W-:-:S02]  /*3f50*/  ISETP.GT.AND P3, PT, R2, RZ, PT ;  /* 0x000000ff0200720c */ /* 0x000fc40003f64270 */
[C---:B------:R-:W-:Y:S02]  /*3f60*/  ISETP.GT.AND P2, PT, R2.reuse, 0x1, PT ;  /* 0x000000010200780c */ /* 0x040fe40003f44270 */
[----:B------:R-:W-:-:S04]  /*3f70*/  ISETP.GT.AND P5, PT, R2, 0x60, PT ;  /* 0x000000600200780c */ /* 0x000fc80003fa4270 */
[----:B------:R-:W-:Y:S01]  /*3f80*/  FSEL R132, R220, -INF , P5 ;  /* 0xff800000dc847808 */ /* 0x000fe20002800000 */
        /* <DEDUP_REMOVED lines=25> */
[----:B-1----:R-:W-:-:S07]  /*4120*/  FFMA.FTZ R0, R19, c[0x0][0x2d0], -R4 ;  /* 0x0000b40013007a23 */ /* 0x002fce0000010804 */
[----:B------:R-:W-:Y:S01]  /*4130*/  HMMA.16816.F32 R16, R8, R62, RZ ;  /* 0x0000003e0810723c */ /* 0x000fe200000018ff */
[----:B------:R1:W-:Y:S02]  /*4140*/  MUFU.EX2 R88, R0 ;  /* 0x0000000000587308 */ /* 0x0003e40000000800 */
[----:B-1----:R-:W-:-:S06]  /*4150*/  FFMA.FTZ R0, R20, c[0x0][0x2d0], -R3 ;  /* 0x0000b40014007a23 */ /* 0x002fcc0000010803 */
        /* <DEDUP_REMOVED lines=17> */
[----:B------:R-:W-:Y:S02]  /*4270*/  FSEL R7, R152, -INF , P3 ;  /* 0xff80000098077808 */ /* 0x000fe40001800000 */
[----:B------:R-:W-:Y:S02]  /*4280*/  ISETP.GT.AND P3, PT, R2, 0x8, PT ;  /* 0x000000080200780c */ /* 0x000fe40003f64270 */
[----:B------:R-:W-:-:S03]  /*4290*/  IMNMX R0, R28, R0, PT ;  /* 0x000000001c007217 */ /* 0x000fc60003800200 */
[----:B------:R-:W-:Y:S01]  /*42a0*/  HMMA.16816.F32 R180, R8, R84, R32 ;  /* 0x0000005408b4723c */ /* 0x000fe20000001820 */
[C---:B------:R-:W-:Y:S02]  /*42b0*/  ISETP.GT.AND P1, PT, R0.reuse, RZ, PT ;  /* 0x000000ff0000720c */ /* 0x040fe40003f24270 */
[----:B------:R-:W-:-:S05]  /*42c0*/  ISETP.GT.AND P0, PT, R0, 0x1, PT ;  /* 0x000000010000780c */ /* 0x000fca0003f04270 */
[C---:B------:R-:W-:Y:S08]  /*42d0*/  HMMA.16816.F32 R116, R8.reuse, R58, R24 ;  /* 0x0000003a0874723c */ /* 0x040ff00000001818 */
[C---:B------:R-:W-:Y:S08]  /*42e0*/  HMMA.16816.F32 R176, R8.reuse, R74, R20 ;  /* 0x0000004a08b0723c */ /* 0x040ff00000001814 */
[C---:B------:R-:W-:Y:S07]  /*42f0*/  HMMA.16816.F32 R172, R8.reuse, R78, R16 ;  /* 0x0000004e08ac723c */ /* 0x040fee0000001810 */
[----:B------:R-:W-:Y:S01]  /*4300*/  FSEL R16, R155, -INF , P0 ;  /* 0xff8000009b107808 */ /* 0x000fe20000000000 */
[----:B------:R-:W-:Y:S01]  /*4310*/  HMMA.16816.F32 R124, R8, R86, R12 ;  /* 0x00000056087c723c */ /* 0x000fe2000000180c */
[----:B------:R-:W-:-:S04]  /*4320*/  ISETP.GT.AND P0, PT, R0, 0x9, PT ;  /* 0x000000090000780c */ /* 0x000fc80003f04270 */
[----:B------:R-:W-:Y:S02]  /*4330*/  FSEL R18, R151, -INF , P0 ;  /* 0xff80000097127808 */ /* 0x000fe40000000000 */
[----:B------:R-:W-:Y:S02]  /*4340*/  FSEL R8, R153, -INF , P2 ;  /* 0xff80000099087808 */ /* 0x000fe40001000000 */
[----:B------:R-:W-:Y:S02]  /*4350*/  ISETP.GT.AND P2, PT, R2, 0x9, PT ;  /* 0x000000090200780c */ /* 0x000fe40003f44270 */
[----:B------:R-:W-:Y:S02]  /*4360*/  FSEL R9, R148, -INF , P3 ;  /* 0xff80000094097808 */ /* 0x000fe40001800000 */
[----:B------:R-:W-:Y:S02]  /*4370*/  FMNMX.FTZ R5, R7, R8, !PT ;  /* 0x0000000807057209 */ /* 0x000fe40007810000 */
[----:B------:R-:W-:-:S02]  /*4380*/  FSEL R10, R149, -INF , P2 ;  /* 0xff800000950a7808 */ /* 0x000fc40001000000 */
[----:B------:R-:W-:Y:S02]  /*4390*/  ISETP.GT.AND P3, PT, R2, 0x10, PT ;  /* 0x000000100200780c */ /* 0x000fe40003f64270 */
[----:B------:R-:W-:Y:S02]  /*43a0*/  FMNMX.FTZ R5, R9, R5, !PT ;  /* 0x0000000509057209 */ /* 0x000fe40007810000 */
[----:B------:R-:W-:Y:S02]  /*43b0*/  FSEL R15, R154, -INF , P1 ;  /* 0xff8000009a0f7808 */ /* 0x000fe40000800000 */
[----:B------:R-:W-:Y:S02]  /*43c0*/  ISETP.GT.AND P1, PT, R0, 0x8, PT ;  /* 0x000000080000780c */ /* 0x000fe40003f24270 */
[----:B------:R-:W-:Y:S02]  /*43d0*/  ISETP.GT.AND P2, PT, R2, 0x11, PT ;  /* 0x000000110200780c */ /* 0x000fe40003f44270 */
[----:B------:R-:W-:-:S02]  /*43e0*/  FSEL R11, R144, -INF , P3 ;  /* 0xff800000900b7808 */ /* 0x000fc40001800000 */
[----:B------:R-:W-:Y:S02]  /*43f0*/  FMNMX.FTZ R5, R10, R5, !PT ;  /* 0x000000050a057209 */ /* 0x000fe40007810000 */
[----:B------:R-:W-:Y:S02]  /*4400*/  FSEL R17, R150, -INF , P1 ;  /* 0xff80000096117808 */ /* 0x000fe40000800000 */
[----:B------:R-:W-:Y:S02]  /*4410*/  FSEL R12, R145, -INF , P2 ;  /* 0xff800000910c7808 */ /* 0x000fe40001000000 */
[----:B------:R-:W-:Y:S02]  /*4420*/  ISETP.GT.AND P3, PT, R2, 0x18, PT ;  /* 0x000000180200780c */ /* 0x000fe40003f64270 */
[----:B------:R-:W-:Y:S02]  /*4430*/  FMNMX.FTZ R5, R11, R5, !PT ;  /* 0x000000050b057209 */ /* 0x000fe40007810000 */
[----:B------:R-:W-:-:S02]  /*4440*/  ISETP.GT.AND P1, PT, R0, 0x10, PT ;  /* 0x000000100000780c */ /* 0x000fc40003f24270 */
[----:B------:R-:W-:Y:S02]  /*4450*/  ISETP.GT.AND P2, PT, R2, 0x19, PT ;  /* 0x000000190200780c */ /* 0x000fe40003f44270 */
[----:B------:R-:W-:Y:S02]  /*4460*/  FSEL R13, R136, -INF , P3 ;  /* 0xff800000880d7808 */ /* 0x000fe40001800000 */
[----:B------:R-:W-:Y:S02]  /*4470*/  FMNMX.FTZ R5, R12, R5, !PT ;  /* 0x000000050c057209 */ /* 0x000fe40007810000 */
[----:B------:R-:W-:Y:S02]  /*4480*/  FSEL R19, R146, -INF , P1 ;  /* 0xff80000092137808 */ /* 0x000fe40000800000 */
[C---:B------:R-:W-:Y:S02]  /*4490*/  ISETP.GT.AND P0, PT, R0.reuse, 0x11, PT ;  /* 0x000000110000780c */ /* 0x040fe40003f04270 */
[----:B------:R-:W-:-:S02]  /*44a0*/  ISETP.GT.AND P1, PT, R0, 0x18, PT ;  /* 0x000000180000780c */ /* 0x000fc40003f24270 */
[----:B------:R-:W-:Y:S02]  /*44b0*/  FSEL R14, R137, -INF , P2 ;  /* 0xff800000890e7808 */ /* 0x000fe40001000000 */
[----:B------:R-:W-:Y:S02]  /*44c0*/  ISETP.GT.AND P3, PT, R2, 0x20, PT ;  /* 0x000000200200780c */ /* 0x000fe40003f64270 */
[----:B------:R-:W-:Y:S02]  /*44d0*/  FMNMX.FTZ R5, R13, R5, !PT ;  /* 0x000000050d057209 */ /* 0x000fe40007810000 */
[----:B------:R-:W-:Y:S02]  /*44e0*/  FSEL R20, R147, -INF , P0 ;  /* 0xff80000093147808 */ /* 0x000fe40000000000 */
[----:B------:R-:W-:Y:S02]  /*44f0*/  FSEL R21, R138, -INF , P1 ;  /* 0xff8000008a157808 */ /* 0x000fe40000800000 */
[----:B------:R-:W-:-:S02]  /*4500*/  ISETP.GT.AND P0, PT, R0, 0x19, PT ;  /* 0x000000190000780c */ /* 0x000fc40003f04270 */
[C---:B------:R-:W-:Y:S02]  /*4510*/  ISETP.GT.AND P2, PT, R2.reuse, 0x21, PT ;  /* 0x000000210200780c */ /* 0x040fe40003f44270 */
[----:B------:R-:W-:Y:S02]  /*4520*/  ISETP.GT.AND P1, PT, R2, 0x29, PT ;  /* 0x000000290200780c */ /* 0x000fe40003f24270 */
[----:B------:R-:W-:Y:S01]  /*4530*/  FSEL R40, R200, -INF , P3 ;  /* 0xff800000c8287808 */ /* 0x000fe20001800000 */
[----:B------:R-:W-:Y:S01]  /*4540*/  IMAD.MOV.U32 R200, RZ, RZ, R89 ;  /* 0x000000ffffc87224 */ /* 0x000fe200078e0059 */
[----:B------:R-:W-:Y:S02]  /*4550*/  FMNMX.FTZ R5, R14, R5, !PT ;  /* 0x000000050e057209 */ /* 0x000fe40007810000 */
[----:B------:R-:W-:Y:S02]  /*4560*/  FSEL R22, R139, -INF , P0 ;  /* 0xff8000008b167808 */ /* 0x000fe40000000000 */
[----:B------:R-:W-:-:S02]  /*4570*/  FSEL R41, R201, -INF , P2 ;  /* 0xff800000c9297808 */ /* 0x000fc40001000000 */
[----:B------:R-:W-:Y:S01]  /*4580*/  FSEL R42, R197, -INF , P1 ;  /* 0xff800000c52a7808 */ /* 0x000fe20000800000 */
[----:B------:R-:W-:Y:S01]  /*4590*/  IMAD.MOV.U32 R197, RZ, RZ, R88 ;  /* 0x000000ffffc57224 */ /* 0x000fe200078e0058 */
[C---:B------:R-:W-:Y:S02]  /*45a0*/  ISETP.GT.AND P0, PT, R2.reuse, 0x28, PT ;  /* 0x000000280200780c */ /* 0x040fe40003f04270 */
[C---:B------:R-:W-:Y:S02]  /*45b0*/  ISETP.GT.AND P3, PT, R2.reuse, 0x30, PT ;  /* 0x000000300200780c */ /* 0x040fe40003f64270 */
[C---:B------:R-:W-:Y:S02]  /*45c0*/  ISETP.GT.AND P2, PT, R2.reuse, 0x31, PT ;  /* 0x000000310200780c */ /* 0x040fe40003f44270 */
[----:B------:R-:W-:Y:S02]  /*45d0*/  ISETP.GT.AND P1, PT, R2, 0x39, PT ;  /* 0x000000390200780c */ /* 0x000fe40003f24270 */
[----:B------:R-:W-:-:S02]  /*45e0*/  FMNMX.FTZ R5, R40, R5, !PT ;  /* 0x0000000528057209 */ /* 0x000fc40007810000 */
[----:B------:R-:W-:Y:S02]  /*45f0*/  FSEL R43, R196, -INF , P0 ;  /* 0xff800000c42b7808 */ /* 0x000fe40000000000 */
[----:B------:R-:W-:Y:S01]  /*4600*/  FSEL R109, R192, -INF , P3 ;  /* 0xff800000c06d7808 */ /* 0x000fe20001800000 */
[----:B------:R-:W-:Y:S01]  /*4610*/  IMAD.MOV.U32 R192, RZ, RZ, R71 ;  /* 0x000000ffffc07224 */ /* 0x000fe200078e0047 */
[----:B------:R-:W-:Y:S01]  /*4620*/  FSEL R112, R193, -INF , P2 ;  /* 0xff800000c1707808 */ /* 0x000fe20001000000 */
[----:B------:R-:W-:Y:S01]  /*4630*/  IMAD.MOV.U32 R193, RZ, RZ, R69 ;  /* 0x000000ffffc17224 */ /* 0x000fe200078e0045 */
[----:B------:R-:W-:Y:S01]  /*4640*/  FSEL R110, R189, -INF , P1 ;  /* 0xff800000bd6e7808 */ /* 0x000fe20000800000 */
[----:B------:R-:W-:Y:S01]  /*4650*/  IMAD.MOV.U32 R189, RZ, RZ, R224 ;  /* 0x000000ffffbd7224 */ /* 0x000fe200078e00e0 */
[----:B------:R-:W-:Y:S02]  /*4660*/  FMNMX.FTZ R5, R41, R5, !PT ;  /* 0x0000000529057209 */ /* 0x000fe40007810000 */
        /* <DEDUP_REMOVED lines=18> */
[----:B------:R-:W-:Y:S02]  /*4790*/  FMNMX.FTZ R6, R15, R16, !PT ;  /* 0x000000100f067209 */ /* 0x000fe40007810000 */
[----:B------:R-:W-:Y:S01]  /*47a0*/  FSEL R133, R208, -INF , P0 ;  /* 0xff800000d0857808 */ /* 0x000fe20000000000 */
[----:B------:R-:W-:Y:S01]  /*47b0*/  IMAD.MOV.U32 R208, RZ, RZ, R249 ;  /* 0x000000ffffd07224 */ /* 0x000fe200078e00f9 */
[----:B------:R-:W-:-:S02]  /*47c0*/  FSEL R140, R156, -INF , P3 ;  /* 0xff8000009c8c7808 */ /* 0x000fc40001800000 */
[----:B------:R-:W-:Y:S02]  /*47d0*/  FSEL R139, R157, -INF , P2 ;  /* 0xff8000009d8b7808 */ /* 0x000fe40001000000 */
[----:B------:R-:W-:Y:S02]  /*47e0*/  FSEL R142, R65, -INF , P1 ;  /* 0xff800000418e7808 */ /* 0x000fe40000800000 */
[C---:B------:R-:W-:Y:S02]  /*47f0*/  ISETP.GT.AND P0, PT, R2.reuse, 0x58, PT ;  /* 0x000000580200780c */ /* 0x040fe40003f04270 */
[C---:B------:R-:W-:Y:S02]  /*4800*/  ISETP.GT.AND P3, PT, R2.reuse, 0x61, PT ;  /* 0x000000610200780c */ /* 0x040fe40003f64270 */
[C---:B------:R-:W-:Y:S02]  /*4810*/  ISETP.GT.AND P2, PT, R2.reuse, 0x68, PT ;  /* 0x000000680200780c */ /* 0x040fe40003f44270 */
[----:B------:R-:W-:-:S02]  /*4820*/  ISETP.GT.AND P1, PT, R2, 0x69, PT ;  /* 0x000000690200780c */ /* 0x000fc40003f24270 */
[----:B------:R-:W-:Y:S02]  /*4830*/  FMNMX.FTZ R2, R109, R5, !PT ;  /* 0x000000056d027209 */ /* 0x000fe40007810000 */
[----:B------:R-:W-:Y:S02]  /*4840*/  FMNMX.FTZ R5, R17, R6, !PT ;  /* 0x0000000611057209 */ /* 0x000fe40007810000 */
[----:B------:R-:W-:Y:S02]  /*4850*/  FMNMX.FTZ R2, R112, R2, !PT ;  /* 0x0000000270027209 */ /* 0x000fe40007810000 */
[----:B------:R-:W-:Y:S02]  /*4860*/  FMNMX.FTZ R5, R18, R5, !PT ;  /* 0x0000000512057209 */ /* 0x000fe40007810000 */
[----:B------:R-:W-:Y:S02]  /*4870*/  FSEL R143, R64, -INF , P0 ;  /* 0xff800000408f7808 */ /* 0x000fe40000000000 */
[----:B------:R-:W-:-:S02]  /*4880*/  ISETP.GT.AND P0, PT, R0, 0x20, PT ;  /* 0x000000200000780c */ /* 0x000fc40003f04270 */
[----:B------:R-:W-:Y:S02]  /*4890*/  FMNMX.FTZ R2, R111, R2, !PT ;  /* 0x000000026f027209 */ /* 0x000fe40007810000 */
[----:B------:R-:W-:Y:S02]  /*48a0*/  FMNMX.FTZ R5, R19, R5, !PT ;  /* 0x0000000513057209 */ /* 0x000fe40007810000 */
[----:B------:R-:W-:Y:S01]  /*48b0*/  FSEL R39, R202, -INF , P0 ;  /* 0xff800000ca277808 */ /* 0x000fe20000000000 */
[----:B------:R-:W-:Y:S01]  /*48c0*/  IMAD.MOV.U32 R202, RZ, RZ, R226 ;  /* 0x000000ffffca7224 */ /* 0x000fe200078e00e2 */
[----:B------:R-:W-:Y:S02]  /*48d0*/  FMNMX.FTZ R2, R110, R2, !PT ;  /* 0x000000026e027209 */ /* 0x000fe40007810000 */
[----:B------:R-:W-:Y:S02]  /*48e0*/  FMNMX.FTZ R5, R20, R5, !PT ;  /* 0x0000000514057209 */ /* 0x000fe40007810000 */
[----:B------:R-:W-:-:S02]  /*48f0*/  ISETP.GT.AND P0, PT, R0, 0x21, PT ;  /* 0x000000210000780c */ /* 0x000fc40003f04270 */
[----:B------:R-:W-:Y:S02]  /*4900*/  FMNMX.FTZ R2, R138, R2, !PT ;  /* 0x000000028a027209 */ /* 0x000fe40007810000 */
[----:B------:R-:W-:Y:S02]  /*4910*/  FMNMX.FTZ R5, R21, R5, !PT ;  /* 0x0000000515057209 */ /* 0x000fe40007810000 */
[----:B------:R-:W-:Y:S01]  /*4920*/  FSEL R38, R203, -INF , P0 ;  /* 0xff800000cb267808 */ /* 0x000fe20000000000 */
[----:B------:R-:W-:Y:S01]  /*4930*/  IMAD.MOV.U32 R203, RZ, RZ, R225 ;  /* 0x000000ffffcb7224 */ /* 0x000fe200078e00e1 */
[----:B------:R-:W-:Y:S02]  /*4940*/  ISETP.GT.AND P0, PT, R0, 0x28, PT ;  /* 0x000000280000780c */ /* 0x000fe40003f04270 */
[----:B------:R-:W-:Y:S02]  /*4950*/  FMNMX.FTZ R2, R134, R2, !PT ;  /* 0x0000000286027209 */ /* 0x000fe40007810000 */
[----:B------:R-:W-:-:S02]  /*4960*/  FMNMX.FTZ R5, R22, R5, !PT ;  /* 0x0000000516057209 */ /* 0x000fc40007810000 */
[----:B------:R-:W-:Y:S02]  /*4970*/  FSEL R37, R198, -INF , P0 ;  /* 0xff800000c6257808 */ /* 0x000fe40000000000 */
[C---:B------:R-:W-:Y:S02]  /*4980*/  ISETP.GT.AND P0, PT, R0.reuse, 0x29, PT ;  /* 0x000000290000780c */ /* 0x040fe40003f04270 */
[----:B------:R-:W-:Y:S02]  /*4990*/  FMNMX.FTZ R2, R133, R2, !PT ;  /* 0x0000000285027209 */ /* 0x000fe40007810000 */
[----:B------:R-:W-:Y:S02]  /*49a0*/  FMNMX.FTZ R5, R39, R5, !PT ;  /* 0x0000000527057209 */ /* 0x000fe40007810000 */
[----:B------:R-:W-:Y:S02]  /*49b0*/  FSEL R36, R199, -INF , P0 ;  /* 0xff800000c7247808 */ /* 0x000fe40000000000 */
[----:B------:R-:W-:-:S02]  /*49c0*/  ISETP.GT.AND P0, PT, R0, 0x30, PT ;  /* 0x000000300000780c */ /* 0x000fc40003f04270 */
[----:B------:R-:W-:Y:S02]  /*49d0*/  FMNMX.FTZ R2, R141, R2, !PT ;  /* 0x000000028d027209 */ /* 0x000fe40007810000 */
[----:B------:R-:W-:Y:S02]  /*49e0*/  FMNMX.FTZ R5, R38, R5, !PT ;  /* 0x0000000526057209 */ /* 0x000fe40007810000 */
[----:B------:R-:W-:Y:S02]  /*49f0*/  FSEL R108, R194, -INF , P0 ;  /* 0xff800000c26c7808 */ /* 0x000fe40000000000 */
[----:B------:R-:W-:Y:S02]  /*4a00*/  FMNMX.FTZ R2, R140, R2, !PT ;  /* 0x000000028c027209 */ /* 0x000fe40007810000 */
[----:B------:R-:W-:Y:S02]  /*4a10*/  FMNMX.FTZ R5, R37, R5, !PT ;  /* 0x0000000525057209 */ /* 0x000fe40007810000 */
[----:B------:R-:W-:-:S02]  /*4a20*/  ISETP.GT.AND P0, PT, R0, 0x31, PT ;  /* 0x000000310000780c */ /* 0x000fc40003f04270 */
[----:B------:R-:W-:Y:S02]  /*4a30*/  FMNMX.FTZ R2, R139, R2, !PT ;  /* 0x000000028b027209 */ /* 0x000fe40007810000 */
[----:B------:R-:W-:Y:S02]  /*4a40*/  FMNMX.FTZ R5, R36, R5, !PT ;  /* 0x0000000524057209 */ /* 0x000fe40007810000 */
[----:B------:R-:W-:Y:S02]  /*4a50*/  FSEL R71, R195, -INF , P0 ;  /* 0xff800000c3477808 */ /* 0x000fe40000000000 */
[----:B------:R-:W-:Y:S02]  /*4a60*/  ISETP.GT.AND P0, PT, R0, 0x38, PT ;  /* 0x000000380000780c */ /* 0x000fe40003f04270 */
[----:B------:R-:W-:Y:S02]  /*4a70*/  FMNMX.FTZ R2, R143, R2, !PT ;  /* 0x000000028f027209 */ /* 0x000fe40007810000 */
[----:B------:R-:W-:-:S02]  /*4a80*/  FMNMX.FTZ R5, R108, R5, !PT ;  /* 0x000000056c057209 */ /* 0x000fc40007810000 */
[----:B------:R-:W-:Y:S01]  /*4a90*/  FSEL R69, R190, -INF , P0 ;  /* 0xff800000be457808 */ /* 0x000fe20000000000 */
[----:B------:R-:W-:Y:S01]  /*4aa0*/  IMAD.MOV.U32 R190, RZ, RZ, R171 ;  /* 0x000000ffffbe7224 */ /* 0x000fe200078e00ab */
[----:B------:R-:W-:Y:S02]  /*4ab0*/  ISETP.GT.AND P0, PT, R0, 0x39, PT ;  /* 0x000000390000780c */ /* 0x000fe40003f04270 */
[----:B------:R-:W-:Y:S02]  /*4ac0*/  FMNMX.FTZ R2, R142, R2, !PT ;  /* 0x000000028e027209 */ /* 0x000fe40007810000 */
[----:B------:R-:W-:Y:S02]  /*4ad0*/  FMNMX.FTZ R5, R71, R5, !PT ;  /* 0x0000000547057209 */ /* 0x000fe40007810000 */
[----:B------:R-:W-:Y:S02]  /*4ae0*/  FSEL R68, R191, -INF , P0 ;  /* 0xff800000bf447808 */ /* 0x000fe40000000000 */
[----:B------:R-:W-:-:S02]  /*4af0*/  ISETP.GT.AND P0, PT, R0, 0x40, PT ;  /* 0x000000400000780c */ /* 0x000fc40003f04270 */
[----:B------:R-:W-:Y:S02]  /*4b00*/  FSEL R115, R221, -INF , P3 ;  /* 0xff800000dd737808 */ /* 0x000fe40001800000 */
[----:B------:R-:W-:Y:S02]  /*4b10*/  FMNMX.FTZ R2, R132, R2, !PT ;  /* 0x0000000284027209 */ /* 0x000fe40007810000 */
[----:B------:R-:W-:Y:S02]  /*4b20*/  FMNMX.FTZ R5, R69, R5, !PT ;  /* 0x0000000545057209 */ /* 0x000fe40007810000 */
[----:B------:R-:W-:Y:S02]  /*4b30*/  ISETP.GT.AND P3, PT, R0, 0x41, PT ;  /* 0x000000410000780c */ /* 0x000fe40003f64270 */
[----:B------:R-:W-:Y:S01]  /*4b40*/  FSEL R114, R216, -INF , P2 ;  /* 0xff800000d8727808 */ /* 0x000fe20001000000 */
[----:B------:R-:W-:Y:S01]  /*4b50*/  IMAD.MOV.U32 R216, RZ, RZ, R170 ;  /* 0x000000ffffd87224 */ /* 0x000fe200078e00aa */
[----:B------:R-:W-:-:S02]  /*4b60*/  FMNMX.FTZ R2, R115, R2, !PT ;  /* 0x0000000273027209 */ /* 0x000fc40007810000 */
[----:B------:R-:W-:Y:S01]  /*4b70*/  FSEL R155, R214, -INF , P0 ;  /* 0xff800000d69b7808 */ /* 0x000fe20000000000 */
[----:B------:R-:W-:Y:S01]  /*4b80*/  IMAD.MOV.U32 R214, RZ, RZ, R169 ;  /* 0x000000ffffd67224 */ /* 0x000fe200078e00a9 */
[----:B------:R-:W-:Y:S02]  /*4b90*/  FMNMX.FTZ R5, R68, R5, !PT ;  /* 0x0000000544057209 */ /* 0x000fe40007810000 */
[----:B------:R-:W-:Y:S02]  /*4ba0*/  FSEL R113, R217, -INF , P1 ;  /* 0xff800000d9717808 */ /* 0x000fe40000800000 */
[----:B------:R-:W-:Y:S02]  /*4bb0*/  FMNMX.FTZ R2, R114, R2, !PT ;  /* 0x0000000272027209 */ /* 0x000fe40007810000 */
[----:B------:R-:W-:Y:S01]  /*4bc0*/  FSEL R154, R215, -INF , P3 ;  /* 0xff800000d79a7808 */ /* 0x000fe20001800000 */
[----:B------:R-:W-:Y:S01]  /*4bd0*/  IMAD.MOV.U32 R215, RZ, RZ, R166 ;  /* 0x000000ffffd77224 */ /* 0x000fe200078e00a6 */
[----:B------:R-:W-:-:S02]  /*4be0*/  ISETP.GT.AND P1, PT, R0, 0x48, PT ;  /* 0x000000480000780c */ /* 0x000fc40003f24270 */
[----:B------:R-:W-:Y:S02]  /*4bf0*/  FMNMX.FTZ R5, R155, R5, !PT ;  /* 0x000000059b057209 */ /* 0x000fe40007810000 */
[----:B------:R-:W-:Y:S02]  /*4c00*/  FMNMX.FTZ R2, R113, R2, !PT ;  /* 0x0000000271027209 */ /* 0x000fe40007810000 */
[----:B------:R-:W-:Y:S02]  /*4c10*/  ISETP.GT.AND P0, PT, R0, 0x49, PT ;  /* 0x000000490000780c */ /* 0x000fe40003f04270 */
[----:B------:R-:W-:Y:S01]  /*4c20*/  FSEL R149, R210, -INF , P1 ;  /* 0xff800000d2957808 */ /* 0x000fe20000800000 */
[----:B------:R-:W1:Y:S01]  /*4c30*/  SHFL.BFLY PT, R6, R2, 0x2, 0x1f ;  /* 0x0c401f0002067f89 */ /* 0x000e6200000e0000 */
[----:B------:R-:W-:Y:S01]  /*4c40*/  FMNMX.FTZ R5, R154, R5, !PT ;  /* 0x000000059a057209 */ /* 0x000fe20007810000 */
[----:B------:R-:W-:Y:S01]  /*4c50*/  IMAD.MOV.U32 R210, RZ, RZ, R31 ;  /* 0x000000ffffd27224 */ /* 0x000fe200078e001f */
[----:B------:R-:W-:Y:S01]  /*4c60*/  FSEL R148, R211, -INF , P0 ;  /* 0xff800000d3947808 */ /* 0x000fe20000000000 */
[----:B------:R-:W-:Y:S01]  /*4c70*/  IMAD.MOV.U32 R211, RZ, RZ, R30 ;  /* 0x000000ffffd37224 */ /* 0x000fe200078e001e */
[----:B------:R-:W-:-:S02]  /*4c80*/  ISETP.GT.AND P1, PT, R0, 0x50, PT ;  /* 0x000000500000780c */ /* 0x000fc40003f24270 */
[----:B------:R-:W-:Y:S02]  /*4c90*/  FMNMX.FTZ R5, R149, R5, !PT ;  /* 0x0000000595057209 */ /* 0x000fe40007810000 */
[----:B------:R-:W-:Y:S02]  /*4ca0*/  ISETP.GT.AND P0, PT, R0, 0x51, PT ;  /* 0x000000510000780c */ /* 0x000fe40003f04270 */
[----:B------:R-:W-:Y:S02]  /*4cb0*/  FSEL R147, R158, -INF , P1 ;  /* 0xff8000009e937808 */ /* 0x000fe40000800000 */
[----:B------:R-:W-:Y:S02]  /*4cc0*/  FMNMX.FTZ R5, R148, R5, !PT ;  /* 0x0000000594057209 */ /* 0x000fe40007810000 */
[----:B------:R-:W-:Y:S02]  /*4cd0*/  FSEL R153, R159, -INF , P0 ;  /* 0xff8000009f997808 */ /* 0x000fe40000000000 */
        /* <DEDUP_REMOVED lines=11> */
[----:B------:R-:W-:Y:S02]  /*4d90*/  ISETP.GT.AND P1, PT, R0, 0x68, PT ;  /* 0x000000680000780c */ /* 0x000fe40003f24270 */
[----:B------:R-:W-:-:S02]  /*4da0*/  FSEL R146, R223, -INF , P0 ;  /* 0xff800000df927808 */ /* 0x000fc40000000000 */
[----:B------:R-:W-:Y:S02]  /*4db0*/  FMNMX.FTZ R5, R150, R5, !PT ;  /* 0x0000000596057209 */ /* 0x000fe40007810000 */
[----:B-1----:R-:W-:Y:S02]  /*4dc0*/  FMNMX.FTZ R2, R2, R6, !PT ;  /* 0x0000000602027209 */ /* 0x002fe40007810000 */
[----:B------:R-:W-:Y:S02]  /*4dd0*/  ISETP.GT.AND P0, PT, R0, 0x69, PT ;  /* 0x000000690000780c */ /* 0x000fe40003f04270 */
[----:B------:R-:W-:Y:S01]  /*4de0*/  FSEL R145, R218, -INF , P1 ;  /* 0xff800000da917808 */ /* 0x000fe20000800000 */
[----:B------:R-:W1:Y:S01]  /*4df0*/  SHFL.BFLY PT, R6, R2, 0x1, 0x1f ;  /* 0x0c201f0002067f89 */ /* 0x000e6200000e0000 */
[----:B------:R-:W-:Y:S02]  /*4e00*/  FMNMX.FTZ R0, R146, R5, !PT ;  /* 0x0000000592007209 */ /* 0x000fe40007810000 */
[----:B------:R-:W-:-:S02]  /*4e10*/  FSEL R144, R219, -INF , P0 ;  /* 0xff800000db907808 */ /* 0x000fc40000000000 */
        /* <DEDUP_REMOVED lines=9> */
[----:B------:R-:W1:Y:S02]  /*4eb0*/  SHFL.BFLY PT, R6, R0, 0x1, 0x1f ;  /* 0x0c201f0000067f89 */ /* 0x000e6400000e0000 */
[----:B------:R2:W-:Y:S02]  /*4ec0*/  MUFU.EX2 R157, R5 ;  /* 0x00000005009d7308 */ /* 0x0005e40000000800 */
[----:B--2---:R-:W-:-:S06]  /*4ed0*/  FFMA.FTZ R5, R8, c[0x0][0x2d0], -R2 ;  /* 0x0000b40008057a23 */ /* 0x004fcc0000010802 */
[----:B------:R2:W3:Y:S01]  /*4ee0*/  MUFU.EX2 R156, R5 ;  /* 0x00000005009c7308 */ /* 0x0004e20000000800 */
[----:B-1----:R-:W-:-:S04]  /*4ef0*/  FMNMX.FTZ R136, R0, R6, !PT ;  /* 0x0000000600887209 */ /* 0x002fc80007810000 */
        /* <DEDUP_REMOVED lines=9> */
[----:B-1----:R-:W-:Y:S01]  /*4f90*/  FFMA.FTZ R5, R12, c[0x0][0x2d0], -R2 ;  /* 0x0000b4000c057a23 */ /* 0x002fe20000010802 */
[----:B---3--:R-:W-:-:S05]  /*4fa0*/  F2FP.PACK_AB R12, R156, R157 ;  /* 0x0000009d9c0c723e */ /* 0x008fca00000000ff */
        /* <DEDUP_REMOVED lines=23> */
[----:B------:R1:W2:Y:S02]  /*5120*/  MUFU.EX2 R225, R5 ;  /* 0x0000000500e17308 */ /* 0x0002a40000000800 */
[----:B-1----:R-:W-:Y:S01]  /*5130*/  FFMA.FTZ R5, R21, c[0x0][0x2d0], -R0 ;  /* 0x0000b40015057a23 */ /* 0x002fe20000010800 */
[----:B--2---:R-:W-:-:S05]  /*5140*/  F2FP.PACK_AB R9, R225, R217 ;  /* 0x000000d9e109723e */ /* 0x004fca00000000ff */
[----:B------:R1:W-:Y:S02]  /*5150*/  MUFU.EX2 R226, R5 ;  /* 0x0000000500e27308 */ /* 0x0003e40000000800 */
[----:B-1----:R-:W-:Y:S02]  /*5160*/  FFMA.FTZ R5, R22, c[0x0][0x2d0], -R0 ;  /* 0x0000b40016057a23 */ /* 0x002fe40000010800 */
[----:B------:R-:W-:Y:S04]  /*5170*/  HMMA.16816.F32 R20, R12, R52, RZ ;  /* 0x000000340c14723c */ /* 0x000fe800000018ff */
[----:B------:R1:W2:Y:S02]  /*5180*/  MUFU.EX2 R199, R5 ;  /* 0x0000000500c77308 */ /* 0x0002a40000000800 */
[----:B-1----:R-:W-:Y:S01]  /*5190*/  FFMA.FTZ R5, R40, c[0x0][0x2d0], -R2 ;  /* 0x0000b40028057a23 */ /* 0x002fe20000010802 */
[----:B--2---:R-:W-:-:S05]  /*51a0*/  F2FP.PACK_AB R11, R199, R226 ;  /* 0x000000e2c70b723e */ /* 0x004fca00000000ff */
[----:B------:R1:W-:Y:S02]  /*51b0*/  MUFU.EX2 R223, R5 ;  /* 0x0000000500df7308 */ /* 0x0003e40000000800 */
[----:B------:R-:W-:Y:S07]  /*51c0*/  HMMA.16816.F32 R88, R8, R76, R16 ;  /* 0x0000004c0858723c */ /* 0x000fee0000001810 */
[----:B------:R-:W-:Y:S01]  /*51d0*/  IMAD.MOV.U32 R77, RZ, RZ, R28 ;  /* 0x000000ffff4d7224 */ /* 0x000fe200078e001c */
[----:B------:R-:W-:Y:S01]  /*51e0*/  HMMA.16816.F32 R16, R12, R80, RZ ;  /* 0x000000500c10723c */ /* 0x000fe200000018ff */
[----:B-1----:R-:W-:-:S04]  /*51f0*/  FFMA.FTZ R5, R41, c[0x0][0x2d0], -R2 ;  /* 0x0000b40029057a23 */ /* 0x002fc80000010802 */
[----:B------:R1:W2:Y:S03]  /*5200*/  MUFU.EX2 R224, R5 ;  /* 0x0000000500e07308 */ /* 0x0002a60000000800 */
[----:B------:R-:W-:Y:S08]  /*5210*/  HMMA.16816.F32 R28, R12, R50, RZ ;  /* 0x000000320c1c723c */ /* 0x000ff000000018ff */
[----:B------:R-:W-:Y:S01]  /*5220*/  HMMA.16816.F32 R44, R8, R56, R24 ;  /* 0x00000038082c723c */ /* 0x000fe20000001818 */
[----:B-1----:R-:W-:-:S07]  /*5230*/  FFMA.FTZ R5, R43, c[0x0][0x2d0], -R2 ;  /* 0x0000b4002b057a23 */ /* 0x002fce0000010802 */
[C---:B------:R-:W-:Y:S01]  /*5240*/  HMMA.16816.F32 R92, R8.reuse, R84, R16 ;  /* 0x00000054085c723c */ /* 0x040fe20000001810 */
[----:B------:R-:W1:Y:S01]  /*5250*/  LDSM.16.MT88.4 R16, [R229+0x1000] ;  /* 0x00100000e510783b */ /* 0x000e620000004200 */
[----:B------:R3:W-:Y:S06]  /*5260*/  MUFU.EX2 R195, R5 ;  /* 0x0000000500c37308 */ /* 0x0007ec0000000800 */
[----:B------:R-:W-:Y:S08]  /*5270*/  HMMA.16816.F32 R64, R8, R72, R20 ;  /* 0x000000480840723c */ /* 0x000ff00000001814 */
[----:B------:R-:W-:Y:S01]  /*5280*/  HMMA.16816.F32 R24, R12, R54, RZ ;  /* 0x000000360c18723c */ /* 0x000fe200000018ff */
[----:B---3--:R-:W-:-:S04]  /*5290*/  FFMA.FTZ R5, R42, c[0x0][0x2d0], -R2 ;  /* 0x0000b4002a057a23 */ /* 0x008fc80000010802 */
[----:B------:R3:W4:Y:S03]  /*52a0*/  MUFU.EX2 R194, R5 ;  /* 0x0000000500c27308 */ /* 0x0007260000000800 */
[C---:B------:R-:W-:Y:S08]  /*52b0*/  HMMA.16816.F32 R20, R12.reuse, R62, RZ ;  /* 0x0000003e0c14723c */ /* 0x040ff000000018ff */
[----:B------:R-:W-:Y:S01]  /*52c0*/  HMMA.16816.F32 R12, R12, R82, RZ ;  /* 0x000000520c0c723c */ /* 0x000fe200000018ff */
[----:B---3--:R-:W-:-:S07]  /*52d0*/  FFMA.FTZ R5, R39, c[0x0][0x2d0], -R0 ;  /* 0x0000b40027057a23 */ /* 0x008fce0000010800 */
[C---:B------:R-:W-:Y:S01]  /*52e0*/  HMMA.16816.F32 R32, R8.reuse, R58, R28 ;  /* 0x0000003a0820723c */ /* 0x040fe2000000181c */
[----:B------:R3:W-:Y:S07]  /*52f0*/  MUFU.EX2 R222, R5 ;  /* 0x0000000500de7308 */ /* 0x0007ee0000000800 */
[C---:B------:R-:W-:Y:S01]  /*5300*/  HMMA.16816.F32 R60, R8.reuse, R74, R24 ;  /* 0x0000004a083c723c */ /* 0x040fe20000001818 */
[----:B------:R-:W1:Y:S07]  /*5310*/  LDSM.16.MT88.4 R24, [R233+0x1000] ;  /* 0x00100000e918783b */ /* 0x000e6e0000004200 */
[----:B------:R-:W-:Y:S01]  /*5320*/  HMMA.16816.F32 R56, R8, R78, R20 ;  /* 0x0000004e0838723c */ /* 0x000fe20000001814 */
[----:B------:R-:W1:Y:S01]  /*5330*/  LDSM.16.MT88.4 R20, [R230+0x1000] ;  /* 0x00100000e614783b */ /* 0x000e620000004200 */
[----:B---3--:R-:W-:-:S04]  /*5340*/  FFMA.FTZ R5, R38, c[0x0][0x2d0], -R0 ;  /* 0x0000b40026057a23 */ /* 0x008fc80000010800 */
[----:B------:R3:W3:Y:S02]  /*5350*/  MUFU.EX2 R191, R5 ;  /* 0x0000000500bf7308 */ /* 0x0006e40000000800 */
[----:B------:R-:W-:Y:S07]  /*5360*/  HMMA.16816.F32 R28, R8, R86, R12 ;  /* 0x00000056081c723c */ /* 0x000fee000000180c */
[----:B--2---:R-:W-:Y:S02]  /*5370*/  F2FP.PACK_AB R12, R224, R223 ;  /* 0x000000dfe00c723e */ /* 0x004fe400000000ff */
[----:B----4-:R-:W-:Y:S01]  /*5380*/  F2FP.PACK_AB R14, R194, R195 ;  /* 0x000000c3c20e723e */ /* 0x010fe200000000ff */
[----:B---3--:R-:W-:Y:S01]  /*5390*/  FFMA.FTZ R5, R37, c[0x0][0x2d0], -R0 ;  /* 0x0000b40025057a23 */ /* 0x008fe20000010800 */
[----:B------:R-:W-:-:S03]  /*53a0*/  F2FP.PACK_AB R13, R191, R222 ;  /* 0x000000debf0d723e */ /* 0x000fc600000000ff */
[----:B------:R2:W-:Y:S02]  /*53b0*/  MUFU.EX2 R6, R5 ;  /* 0x0000000500067308 */ /* 0x0005e40000000800 */
[----:B--2---:R-:W-:-:S06]  /*53c0*/  FFMA.FTZ R5, R36, c[0x0][0x2d0], -R0 ;  /* 0x0000b40024057a23 */ /* 0x004fcc0000010800 */
[----:B------:R2:W3:Y:S02]  /*53d0*/  MUFU.EX2 R201, R5 ;  /* 0x0000000500c97308 */ /* 0x0004e40000000800 */
[----:B--2---:R-:W-:Y:S01]  /*53e0*/  FFMA.FTZ R5, R99, c[0x0][0x2d0], -R4 ;  /* 0x0000b40063057a23 */ /* 0x004fe20000010804 */
[----:B---3--:R-:W-:-:S05]  /*53f0*/  F2FP.PACK_AB R15, R201, R6 ;  /* 0x00000006c90f723e */ /* 0x008fca00000000ff */
[----:B------:R2:W-:Y:S02]  /*5400*/  MUFU.EX2 R221, R5 ;  /* 0x0000000500dd7308 */ /* 0x0005e40000000800 */
[C---:B-1----:R-:W-:Y:S08]  /*5410*/  HMMA.16816.F32 R44, R12.reuse, R16, R44 ;  /* 0x000000100c2c723c */ /* 0x042ff0000000182c */
[----:B------:R-:W-:Y:S01]  /*5420*/  HMMA.16816.F32 R40, R12, R18, R32 ;  /* 0x000000120c28723c */ /* 0x000fe20000001820 */
[----:B--2---:R-:W-:-:S04]  /*5430*/  FFMA.FTZ R5, R98, c[0x0][0x2d0], -R4 ;  /* 0x0000b40062057a23 */ /* 0x004fc80000010804 */
[----:B------:R1:W2:Y:S03]  /*5440*/  MUFU.EX2 R7, R5 ;  /* 0x0000000500077308 */ /* 0x0002a60000000800 */
[C---:B------:R-:W-:Y:S08]  /*5450*/  HMMA.16816.F32 R36, R12.reuse, R24, R64 ;  /* 0x000000180c24723c */ /* 0x040ff00000001840 */
        /* <DEDUP_REMOVED lines=25> */
[----:B------:R-:W-:-:S02]  /*55f0*/  IMAD.MOV.U32 R173, RZ, RZ, R215 ;  /* 0x000000ffffad7224 */ /* 0x000fc400078e00d7 */
[----:B------:R-:W-:Y:S02]  /*5600*/  IMAD.MOV.U32 R174, RZ, RZ, R210 ;  /* 0x000000ffffae7224 */ /* 0x000fe400078e00d2 */
[----:B------:R-:W-:Y:S02]  /*5610*/  IMAD.MOV.U32 R175, RZ, RZ, R211 ;  /* 0x000000ffffaf7224 */ /* 0x000fe400078e00d3 */
[----:B------:R-:W-:Y:S01]  /*5620*/  IMAD.MOV.U32 R184, RZ, RZ, R216 ;  /* 0x000000ffffb87224 */ /* 0x000fe200078e00d8 */
[----:B------:R-:W-:Y:S01]  /*5630*/  HMMA.16816.F32 R72, R8, R26, R176 ;  /* 0x0000001a0848723c */ /* 0x000fe200000018b0 */
[----:B------:R-:W-:Y:S02]  /*5640*/  IMAD.MOV.U32 R186, RZ, RZ, R198 ;  /* 0x000000ffffba7224 */ /* 0x000fe400078e00c6 */
[----:B------:R-:W-:Y:S02]  /*5650*/  IMAD.MOV.U32 R198, RZ, RZ, R208 ;  /* 0x000000ffffc67224 */ /* 0x000fe400078e00d0 */
[----:B------:R-:W-:-:S02]  /*5660*/  IMAD.MOV.U32 R185, RZ, RZ, R190 ;  /* 0x000000ffffb97224 */ /* 0x000fc400078e00be */
[----:B------:R-:W-:Y:S01]  /*5670*/  IMAD.MOV.U32 R177, RZ, RZ, R212 ;  /* 0x000000ffffb17224 */ /* 0x000fe200078e00d4 */
[----:B------:R-:W-:Y:S01]  /*5680*/  HMMA.16816.F32 R32, R8, R24, R128 ;  /* 0x000000180820723c */ /* 0x000fe20000001880 */
[----:B------:R-:W-:Y:S01]  /*5690*/  IMAD.MOV.U32 R179, RZ, RZ, R206 ;  /* 0x000000ffffb37224 */ /* 0x000fe200078e00ce */
[----:B------:R-:W-:Y:S01]  /*56a0*/  LDSM.16.MT88.4 R24, [R233+0x1800] ;  /* 0x00180000e918783b */ /* 0x000fe20000004200 */
[----:B------:R-:W-:Y:S02]  /*56b0*/  IMAD.MOV.U32 R178, RZ, RZ, R207 ;  /* 0x000000ffffb27224 */ /* 0x000fe400078e00cf */
[----:B------:R-:W-:Y:S02]  /*56c0*/  IMAD.MOV.U32 R187, RZ, RZ, R101 ;  /* 0x000000ffffbb7224 */ /* 0x000fe400078e0065 */
[----:B------:R-:W-:Y:S01]  /*56d0*/  IMAD.MOV.U32 R190, RZ, RZ, R100 ;  /* 0x000000ffffbe7224 */ /* 0x000fe200078e0064 */
[----:B-1----:R-:W-:Y:S01]  /*56e0*/  HMMA.16816.F32 R64, R12, R16, R92 ;  /* 0x000000100c40723c */ /* 0x002fe2000000185c */
[----:B------:R-:W-:-:S06]  /*56f0*/  IMAD.MOV.U32 R176, RZ, RZ, R77 ;  /* 0x000000ffffb07224 */ /* 0x000fcc00078e004d */
[----:B------:R-:W-:Y:S01]  /*5700*/  IMAD.MOV.U32 R94, RZ, RZ, R213 ;  /* 0x000000ffff5e7224 */ /* 0x000fe200078e00d5 */
[C---:B------:R-:W-:Y:S01]  /*5710*/  HMMA.16816.F32 R104, R8.reuse, R16, R180 ;  /* 0x000000100868723c */ /* 0x040fe200000018b4 */
[----:B------:R1:W-:Y:S01]  /*5720*/  MUFU.EX2 R213, R5 ;  /* 0x0000000500d57308 */ /* 0x0003e20000000800 */
[----:B------:R-:W-:Y:S02]  /*5730*/  IMAD.MOV.U32 R95, RZ, RZ, R203 ;  /* 0x000000ffff5f7224 */ /* 0x000fe400078e00cb */
[----:B------:R-:W-:Y:S02]  /*5740*/  IMAD.MOV.U32 R93, RZ, RZ, R204 ;  /* 0x000000ffff5d7224 */ /* 0x000fe400078e00cc */
[----:B------:R-:W-:Y:S02]  /*5750*/  IMAD.MOV.U32 R92, RZ, RZ, R172 ;  /* 0x000000ffff5c7224 */ /* 0x000fe400078e00ac */
[----:B------:R-:W-:Y:S01]  /*5760*/  IMAD.MOV.U32 R183, RZ, RZ, R209 ;  /* 0x000000ffffb77224 */ /* 0x000fe200078e00d1 */
[----:B------:R-:W-:Y:S01]  /*5770*/  HMMA.16816.F32 R100, R8, R18, R124 ;  /* 0x000000120864723c */ /* 0x000fe2000000187c */
[----:B------:R-:W-:-:S02]  /*5780*/  IMAD.MOV.U32 R180, RZ, RZ, R205 ;  /* 0x000000ffffb47224 */ /* 0x000fc400078e00cd */
[----:B------:R-:W-:Y:S02]  /*5790*/  IMAD.MOV.U32 R181, RZ, RZ, R201 ;  /* 0x000000ffffb57224 */ /* 0x000fe400078e00c9 */
[----:B------:R-:W-:Y:S02]  /*57a0*/  IMAD.MOV.U32 R182, RZ, RZ, R202 ;  /* 0x000000ffffb67224 */ /* 0x000fe400078e00ca */
[----:B------:R-:W-:Y:S01]  /*57b0*/  IMAD.MOV.U32 R172, RZ, RZ, R176 ;  /* 0x000000ffffac7224 */ /* 0x000fe200078e00b0 */
[----:B------:R-:W-:Y:S01]  /*57c0*/  HMMA.16816.F32 R28, R12, R18, R28 ;  /* 0x000000120c1c723c */ /* 0x000fe2000000181c */
[----:B-1----:R-:W-:Y:S01]  /*57d0*/  FFMA.FTZ R5, R112, c[0x0][0x2d0], -R2 ;  /* 0x0000b40070057a23 */ /* 0x002fe20000010802 */
[----:B------:R-:W1:Y:S01]  /*57e0*/  LDSM.16.MT88.4 R16, [R229+0x1800] ;  /* 0x00180000e510783b */ /* 0x000e620000004200 */
[----:B------:R-:W-:Y:S02]  /*57f0*/  IMAD.MOV.U32 R112, RZ, RZ, R95 ;  /* 0x000000ffff707224 */ /* 0x000fe400078e005f */
[----:B------:R2:W3:Y:S01]  /*5800*/  MUFU.EX2 R214, R5 ;  /* 0x0000000500d67308 */ /* 0x0004e20000000800 */
[----:B------:R-:W-:-:S02]  /*5810*/  IMAD.MOV.U32 R95, RZ, RZ, R175 ;  /* 0x000000ffff5f7224 */ /* 0x000fc400078e00af */
[----:B------:R-:W-:Y:S01]  /*5820*/  HMMA.16816.F32 R76, R12, R22, R56 ;  /* 0x000000160c4c723c */ /* 0x000fe20000001838 */
[----:B------:R-:W4:Y:S01]  /*5830*/  LDSM.16.MT88.4 R20, [R230+0x1800] ;  /* 0x00180000e614783b */ /* 0x000f220000004200 */
[----:B------:R-:W-:Y:S02]  /*5840*/  IMAD.MOV.U32 R175, RZ, RZ, R195 ;  /* 0x000000ffffaf7224 */ /* 0x000fe400078e00c3 */
[----:B------:R-:W-:Y:S02]  /*5850*/  IMAD.MOV.U32 R176, RZ, RZ, R200 ;  /* 0x000000ffffb07224 */ /* 0x000fe400078e00c8 */
[----:B--2---:R-:W-:Y:S01]  /*5860*/  FFMA.FTZ R5, R111, c[0x0][0x2d0], -R2 ;  /* 0x0000b4006f057a23 */ /* 0x004fe20000010802 */
        /* <DEDUP_REMOVED lines=9> */
[----:B------:R2:W3:Y:S01]  /*5900*/  MUFU.EX2 R210, R5 ;  /* 0x0000000500d27308 */ /* 0x0004e20000000800 */
[----:B------:R-:W-:Y:S02]  /*5910*/  IMAD.MOV.U32 R94, RZ, RZ, R174 ;  /* 0x000000ffff5e7224 */ /* 0x000fe400078e00ae */
[----:B------:R-:W-:Y:S02]  /*5920*/  IMAD.MOV.U32 R174, RZ, RZ, R197 ;  /* 0x000000ffffae7224 */ /* 0x000fe400078e00c5 */
[----:B--2---:R-:W-:Y:S01]  /*5930*/  FFMA.FTZ R5, R69, c[0x0][0x2d0], -R0 ;  /* 0x0000b40045057a23 */ /* 0x004fe20000010800 */
[----:B---3--:R-:W-:Y:S01]  /*5940*/  F2FP.PACK_AB R13, R210, R209 ;  /* 0x000000d1d20d723e */ /* 0x008fe200000000ff */
[----:B------:R-:W-:Y:S02]  /*5950*/  IMAD.MOV.U32 R69, RZ, RZ, R112 ;  /* 0x000000ffff457224 */ /* 0x000fe400078e0070 */
        /* <DEDUP_REMOVED lines=13> */
[----:B--2---:R-:W-:-:S06]  /*5a30*/  F2FP.PACK_AB R8, R206, R205 ;  /* 0x000000cdce08723e */ /* 0x004fcc00000000ff */
[----:B----4-:R-:W-:Y:S01]  /*5a40*/  HMMA.16816.F32 R108, R12, R20, R88 ;  /* 0x000000140c6c723c */ /* 0x010fe20000001858 */
        /* <DEDUP_REMOVED lines=14> */
[----:B------:R-:W1:Y:S02]  /*5b30*/  MUFU.EX2 R204, R5 ;  /* 0x0000000500cc7308 */ /* 0x000e640000000800 */
[----:B-1----:R-:W-:Y:S01]  /*5b40*/  F2FP.PACK_AB R11, R204, R203 ;  /* 0x000000cbcc0b723e */ /* 0x002fe200000000ff */
[----:B------:R-:W-:Y:S02]  /*5b50*/  FFMA.FTZ R5, R93, c[0x0][0x2d0], -R4 ;  /* 0x0000b4005d057a23 */ /* 0x000fe40000010804 */
[----:B------:R-:W-:-:S03]  /*5b60*/  IMAD.MOV.U32 R93, RZ, RZ, R173 ;  /* 0x000000ffff5d7224 */ /* 0x000fc600078e00ad */
[----:B------:R1:W-:Y:S01]  /*5b70*/  MUFU.EX2 R195, R5 ;  /* 0x0000000500c37308 */ /* 0x0003e20000000800 */
[----:B------:R-:W-:Y:S01]  /*5b80*/  IMAD.MOV.U32 R173, RZ, RZ, R199 ;  /* 0x000000ffffad7224 */ /* 0x000fe200078e00c7 */
[C---:B------:R-:W-:Y:S01]  /*5b90*/  HMMA.16816.F32 R60, R8.reuse, R16, R48 ;  /* 0x00000010083c723c */ /* 0x040fe20000001830 */
[----:B------:R-:W-:Y:S02]  /*5ba0*/  IMAD.MOV.U32 R112, RZ, RZ, R93 ;  /* 0x000000ffff707224 */ /* 0x000fe400078e005d */
[----:B------:R-:W-:Y:S02]  /*5bb0*/  IMAD.MOV.U32 R93, RZ, RZ, R95 ;  /* 0x000000ffff5d7224 */ /* 0x000fe400078e005f */
[----:B------:R-:W-:Y:S02]  /*5bc0*/  IMAD.MOV.U32 R95, RZ, RZ, R173 ;  /* 0x000000ffff5f7224 */ /* 0x000fe400078e00ad */
[----:B------:R-:W-:Y:S01]  /*5bd0*/  IMAD.MOV.U32 R173, RZ, RZ, R174 ;  /* 0x000000ffffad7224 */ /* 0x000fe200078e00ae */
[----:B------:R-:W-:Y:S01]  /*5be0*/  HMMA.16816.F32 R56, R8, R18, R52 ;  /* 0x000000120838723c */ /* 0x000fe20000001834 */
[----:B------:R-:W2:Y:S01]  /*5bf0*/  LDSM.16.MT88.4 R16, [R232+0x1800] ;  /* 0x00180000e810783b */ /* 0x000ea20000004200 */
[----:B------:R-:W-:-:S02]  /*5c00*/  IMAD.MOV.U32 R174, RZ, RZ, R176 ;  /* 0x000000ffffae7224 */ /* 0x000fc400078e00b0 */
[----:B------:R-:W-:Y:S02]  /*5c10*/  IMAD.MOV.U32 R176, RZ, RZ, R177 ;  /* 0x000000ffffb07224 */ /* 0x000fe400078e00b1 */
[----:B-1----:R-:W-:Y:S02]  /*5c20*/  FFMA.FTZ R5, R252, c[0x0][0x2d0], -R4 ;  /* 0x0000b400fc057a23 */ /* 0x002fe40000010804 */
[C---:B------:R-:W-:Y:S01]  /*5c30*/  HMMA.16816.F32 R48, R8.reuse, R24, R32 ;  /* 0x000000180830723c */ /* 0x040fe20000001820 */
[----:B------:R-:W-:Y:S01]  /*5c40*/  IMAD.MOV.U32 R177, RZ, RZ, R178 ;  /* 0x000000ffffb17224 */ /* 0x000fe200078e00b2 */
[----:B------:R1:W3:Y:S01]  /*5c50*/  MUFU.EX2 R197, R5 ;  /* 0x0000000500c57308 */ /* 0x0002e20000000800 */
[----:B------:R-:W-:Y:S02]  /*5c60*/  IMAD.MOV.U32 R178, RZ, RZ, R180 ;  /* 0x000000ffffb27224 */ /* 0x000fe400078e00b4 */
[----:B------:R-:W-:Y:S02]  /*5c70*/  IMAD.MOV.U32 R180, RZ, RZ, R194 ;  /* 0x000000ffffb47224 */ /* 0x000fe400078e00c2 */
[--C-:B------:R-:W-:Y:S01]  /*5c80*/  FFMA.FTZ R7, R134, c[0x0][0x2d0], -R2.reuse ;  /* 0x0000b40086077a23 */ /* 0x100fe20000010802 */
[----:B------:R-:W-:Y:S01]  /*5c90*/  HMMA.16816.F32 R44, R8, R26, R72 ;  /* 0x0000001a082c723c */ /* 0x000fe20000001848 */
[----:B------:R-:W4:Y:S01]  /*5ca0*/  LDSM.16.MT88.4 R24, [R229+0x2000] ;  /* 0x00200000e518783b */ /* 0x000f220000004200 */
[----:B------:R-:W-:-:S02]  /*5cb0*/  FFMA.FTZ R160, R132, c[0x0][0x2d0], -R2 ;  /* 0x0000b40084a07a23 */ /* 0x000fc40000010802 */
[--C-:B------:R-:W-:Y:S02]  /*5cc0*/  FFMA.FTZ R161, R115, c[0x0][0x2d0], -R2.reuse ;  /* 0x0000b40073a17a23 */ /* 0x100fe40000010802 */
[----:B------:R-:W-:Y:S02]  /*5cd0*/  FFMA.FTZ R162, R114, c[0x0][0x2d0], -R2 ;  /* 0x0000b40072a27a23 */ /* 0x000fe40000010802 */
[C---:B------:R-:W-:Y:S01]  /*5ce0*/  HMMA.16816.F32 R36, R8.reuse, R22, R84 ;  /* 0x000000160824723c */ /* 0x040fe20000001854 */
[----:B------:R-:W-:Y:S02]  /*5cf0*/  IMAD.MOV.U32 R252, RZ, RZ, R178 ;  /* 0x000000fffffc7224 */ /* 0x000fe400078e00b2 */
[----:B-1----:R-:W-:Y:S02]  /*5d00*/  FFMA.FTZ R5, R247, c[0x0][0x2d0], -R4 ;  /* 0x0000b400f7057a23 */ /* 0x002fe40000010804 */
[----:B------:R-:W-:Y:S02]  /*5d10*/  FFMA.FTZ R164, R113, c[0x0][0x2d0], -R2 ;  /* 0x0000b40071a47a23 */ /* 0x000fe40000010802 */
[----:B------:R1:W-:Y:S01]  /*5d20*/  MUFU.EX2 R199, R5 ;  /* 0x0000000500c77308 */ /* 0x0003e20000000800 */
[----:B------:R-:W-:Y:S01]  /*5d30*/  HMMA.16816.F32 R40, R8, R20, R80 ;  /* 0x000000140828723c */ /* 0x000fe20000001850 */
[----:B------:R-:W-:-:S02]  /*5d40*/  IMAD.MOV.U32 R68, RZ, RZ, R188 ;  /* 0x000000ffff447224 */ /* 0x000fc400078e00bc */
[----:B------:R-:W-:-:S05]  /*5d50*/  IMAD.MOV.U32 R163, RZ, RZ, R95 ;  /* 0x000000ffffa37224 */ /* 0x000fca00078e005f */
[----:B--2---:R-:W-:Y:S01]  /*5d60*/  HMMA.16816.F32 R52, R8, R16, R104 ;  /* 0x000000100834723c */ /* 0x004fe20000001868 */
[----:B-1----:R-:W-:-:S07]  /*5d70*/  FFMA.FTZ R5, R227, c[0x0][0x2d0], -R4 ;  /* 0x0000b400e3057a23 */ /* 0x002fce0000010804 */
[----:B------:R-:W-:Y:S01]  /*5d80*/  HMMA.16816.F32 R32, R8, R18, R100 ;  /* 0x000000120820723c */ /* 0x000fe20000001864 */
[----:B------:R-:W-:Y:S01]  /*5d90*/  IMAD.MOV.U32 R227, RZ, RZ, R198 ;  /* 0x000000ffffe37224 */ /* 0x000fe200078e00c6 */
[----:B------:R1:W2:Y:S06]  /*5da0*/  MUFU.EX2 R200, R5 ;  /* 0x0000000500c87308 */ /* 0x0002ac0000000800 */
[C---:B------:R-:W-:Y:S01]  /*5db0*/  HMMA.16816.F32 R104, R12.reuse, R22, R76 ;  /* 0x000000160c68723c */ /* 0x040fe2000000184c */
[----:B------:R-:W2:Y:S07]  /*5dc0*/  LDSM.16.MT88.4 R20, [R233+0x2000] ;  /* 0x00200000e914783b */ /* 0x000eae0000004200 */
[----:B------:R-:W-:Y:S01]  /*5dd0*/  HMMA.16816.F32 R96, R12, R16, R64 ;  /* 0x000000100c60723c */ /* 0x000fe20000001840 */
[----:B-1----:R-:W-:-:S04]  /*5de0*/  FFMA.FTZ R5, R193, c[0x0][0x2d0], -R3 ;  /* 0x0000b400c1057a23 */ /* 0x002fc80000010803 */
[----:B------:R1:W-:Y:S03]  /*5df0*/  MUFU.EX2 R193, R5 ;  /* 0x0000000500c17308 */ /* 0x0003e60000000800 */
[----:B------:R-:W-:Y:S01]  /*5e00*/  HMMA.16816.F32 R84, R12, R18, R28 ;  /* 0x000000120c54723c */ /* 0x000fe2000000181c */
[----:B------:R-:W4:Y:S04]  /*5e10*/  LDSM.16.MT88.4 R16, [R230+0x2000] ;  /* 0x00200000e610783b */ /* 0x000f280000004200 */
[----:B------:R-:W4:Y:S01]  /*5e20*/  LDSM.16.MT88.4 R12, [R232+0x2000] ;  /* 0x00200000e80c783b */ /* 0x000f220000004200 */
[----:B-1----:R-:W-:Y:S02]  /*5e30*/  FFMA.FTZ R5, R71, c[0x0][0x2d0], -R3 ;  /* 0x0000b40047057a23 */ /* 0x002fe40000010803 */
[----:B------:R-:W-:-:S02]  /*5e40*/  IMAD.MOV.U32 R71, RZ, RZ, R92 ;  /* 0x000000ffff477224 */ /* 0x000fc400078e005c */
[----:B------:R-:W-:Y:S01]  /*5e50*/  IMAD.MOV.U32 R92, RZ, RZ, R94 ;  /* 0x000000ffff5c7224 */ /* 0x000fe200078e005e */
[----:B------:R1:W1:Y:S01]  /*5e60*/  MUFU.EX2 R194, R5 ;  /* 0x0000000500c27308 */ /* 0x0002620000000800 */
[----:B------:R-:W-:Y:S02]  /*5e70*/  IMAD.MOV.U32 R94, RZ, RZ, R172 ;  /* 0x000000ffff5e7224 */ /* 0x000fe400078e00ac */
[----:B------:R-:W-:Y:S02]  /*5e80*/  IMAD.MOV.U32 R172, RZ, RZ, R179 ;  /* 0x000000ffffac7224 */ /* 0x000fe400078e00b3 */
[----:B------:R-:W-:Y:S02]  /*5e90*/  IMAD.MOV.U32 R179, RZ, RZ, R181 ;  /* 0x000000ffffb37224 */ /* 0x000fe400078e00b5 */
[----:B------:R-:W-:Y:S01]  /*5ea0*/  IMAD.MOV.U32 R181, RZ, RZ, R196 ;  /* 0x000000ffffb57224 */ /* 0x000fe200078e00c4 */
[----:B---3--:R-:W-:Y:S01]  /*5eb0*/  F2FP.PACK_AB R8, R197, R195 ;  /* 0x000000c3c508723e */ /* 0x008fe200000000ff */
[----:B------:R-:W-:Y:S01]  /*5ec0*/  IMAD.MOV.U32 R168, RZ, RZ, R71 ;  /* 0x000000ffffa87224 */ /* 0x000fe200078e0047 */
[----:B--2---:R-:W-:Y:S01]  /*5ed0*/  F2FP.PACK_AB R10, R200, R199 ;  /* 0x000000c7c80a723e */ /* 0x004fe200000000ff */
[----:B------:R-:W-:-:S02]  /*5ee0*/  IMAD.MOV.U32 R134, RZ, RZ, R189 ;  /* 0x000000ffff867224 */ /* 0x000fc400078e00bd */
[----:B------:R-:W-:Y:S02]  /*5ef0*/  IMAD.MOV.U32 R71, RZ, RZ, R183 ;  /* 0x000000ffff477224 */ /* 0x000fe400078e00b7 */
[----:B------:R-:W-:Y:S02]  /*5f00*/  IMAD.MOV.U32 R29, RZ, RZ, R92 ;  /* 0x000000ffff1d7224 */ /* 0x000fe400078e005c */
[----:B-1----:R-:W-:Y:S01]  /*5f10*/  FFMA.FTZ R5, R250, c[0x0][0x2d0], -R3 ;  /* 0x0000b400fa057a23 */ /* 0x002fe20000010803 */
[----:B------:R-:W-:Y:S01]  /*5f20*/  F2FP.PACK_AB R9, R194, R193 ;  /* 0x000000c1c209723e */ /* 0x000fe200000000ff */
[----:B------:R-:W-:Y:S02]  /*5f30*/  IMAD.MOV.U32 R250, RZ, RZ, R245 ;  /* 0x000000fffffa7224 */ /* 0x000fe400078e00f5 */
[----:B------:R1:W-:Y:S01]  /*5f40*/  MUFU.EX2 R196, R5 ;  /* 0x0000000500c47308 */ /* 0x0003e20000000800 */
[----:B------:R-:W-:Y:S01]  /*5f50*/  IMAD.MOV.U32 R183, RZ, RZ, R6 ;  /* 0x000000ffffb77224 */ /* 0x000fe200078e0006 */
[----:B------:R2:W5:Y:S01]  /*5f60*/  LDL.LU R245, [R1+0xcc] ;  /* 0x0000cc0001f57983 */ /* 0x0005620000300800 */
[----:B------:R-:W-:-:S02]  /*5f70*/  FFMA.FTZ R64, R140, c[0x0][0x2d0], -R2 ;  /* 0x0000b4008c407a23 */ /* 0x000fc40000010802 */
[--C-:B------:R-:W-:Y:S02]  /*5f80*/  FFMA.FTZ R66, R143, c[0x0][0x2d0], -R2.reuse ;  /* 0x0000b4008f427a23 */ /* 0x100fe40000010802 */
[--C-:B------:R-:W-:Y:S02]  /*5f90*/  FFMA.FTZ R67, R142, c[0x0][0x2d0], -R2.reuse ;  /* 0x0000b4008e437a23 */ /* 0x100fe40000010802 */
[--C-:B------:R-:W-:Y:S02]  /*5fa0*/  FFMA.FTZ R28, R138, c[0x0][0x2d0], -R2.reuse ;  /* 0x0000b4008a1c7a23 */ /* 0x100fe40000010802 */
[----:B------:R-:W-:Y:S02]  /*5fb0*/  FFMA.FTZ R65, R139, c[0x0][0x2d0], -R2 ;  /* 0x0000b4008b417a23 */ /* 0x000fe40000010802 */
[----:B------:R-:W-:Y:S02]  /*5fc0*/  IMAD.MOV.U32 R178, RZ, RZ, R179 ;  /* 0x000000ffffb27224 */ /* 0x000fe400078e00b3 */
[----:B------:R-:W-:-:S02]  /*5fd0*/  IMAD.MOV.U32 R132, RZ, RZ, R192 ;  /* 0x000000ffff847224 */ /* 0x000fc400078e00c0 */
[----:B-1----:R-:W-:Y:S02]  /*5fe0*/  FFMA.FTZ R5, R69, c[0x0][0x2d0], -R3 ;  /* 0x0000b40045057a23 */ /* 0x002fe40000010803 */
[----:B------:R-:W-:Y:S02]  /*5ff0*/  FFMA.FTZ R6, R133, c[0x0][0x2d0], -R2 ;  /* 0x0000b40085067a23 */ /* 0x000fe40000010802 */
[----:B------:R-:W1:Y:S01]  /*6000*/  MUFU.EX2 R198, R5 ;  /* 0x0000000500c67308 */ /* 0x000e620000000800 */
[----:B------:R-:W-:Y:S02]  /*6010*/  IMAD.MOV.U32 R179, RZ, RZ, R180 ;  /* 0x000000ffffb37224 */ /* 0x000fe400078e00b4 */
[----:B------:R-:W-:Y:S02]  /*6020*/  IMAD.MOV.U32 R180, RZ, RZ, R181 ;  /* 0x000000ffffb47224 */ /* 0x000fe400078e00b5 */
[----:B------:R-:W-:Y:S02]  /*6030*/  IMAD.MOV.U32 R181, RZ, RZ, R191 ;  /* 0x000000ffffb57224 */ /* 0x000fe400078e00bf */
[----:B------:R-:W-:Y:S01]  /*6040*/  IMAD.MOV.U32 R30, RZ, RZ, R112 ;  /* 0x000000ffff1e7224 */ /* 0x000fe200078e0070 */
[----:B------:R-:W-:Y:S01]  /*6050*/  MUFU.EX2 R139, R28 ;  /* 0x0000001c008b7308 */ /* 0x000fe20000000800 */
[----:B------:R-:W-:-:S02]  /*6060*/  IMAD.MOV.U32 R69, RZ, RZ, R93 ;  /* 0x000000ffff457224 */ /* 0x000fc400078e005d */
[----:B------:R-:W-:Y:S02]  /*6070*/  IMAD.MOV.U32 R167, RZ, RZ, R94 ;  /* 0x000000ffffa77224 */ /* 0x000fe400078e005e */
[----:B------:R-:W-:Y:S01]  /*6080*/  IMAD.MOV.U32 R247, RZ, RZ, R172 ;  /* 0x000000fffff77224 */ /* 0x000fe200078e00ac */
[----:B-1----:R-:W-:Y:S01]  /*6090*/  F2FP.PACK_AB R11, R198, R196 ;  /* 0x000000c4c60b723e */ /* 0x002fe200000000ff */
[----:B------:R-:W-:Y:S02]  /*60a0*/  FFMA.FTZ R5, R141, c[0x0][0x2d0], -R2 ;  /* 0x0000b4008d057a23 */ /* 0x000fe40000010802 */
[----:B------:R-:W-:-:S04]  /*60b0*/  FFMA.FTZ R2, R155, c[0x0][0x2d0], -R0 ;  /* 0x0000b4009b027a23 */ /* 0x000fc80000010800 */
[----:B----4-:R-:W-:Y:S01]  /*60c0*/  HMMA.16816.F32 R140, R8, R24, R60 ;  /* 0x00000018088c723c */ /* 0x010fe2000000183c */
[----:B------:R1:W-:Y:S06]  /*60d0*/  MUFU.EX2 R191, R6 ;  /* 0x0000000600bf7308 */ /* 0x0003ec0000000800 */
[----:B------:R-:W-:Y:S02]  /*60e0*/  IMAD.MOV.U32 R63, RZ, RZ, R134 ;  /* 0x000000ffff3f7224 */ /* 0x000fe400078e0086 */
[----:B------:R-:W-:Y:S02]  /*60f0*/  IMAD.MOV.U32 R134, RZ, RZ, R250 ;  /* 0x000000ffff867224 */ /* 0x000fe400078e00fa */
[----:B------:R-:W-:Y:S01]  /*6100*/  IMAD.MOV.U32 R250, RZ, RZ, R29 ;  /* 0x000000fffffa7224 */ /* 0x000fe200078e001d */
[----:B------:R3:W-:Y:S01]  /*6110*/  MUFU.EX2 R192, R5 ;  /* 0x0000000500c07308 */ /* 0x0007e20000000800 */
[----:B------:R-:W-:-:S02]  /*6120*/  IMAD.MOV.U32 R29, RZ, RZ, R168 ;  /* 0x000000ffff1d7224 */ /* 0x000fc400078e00a8 */
[----:B------:R-:W-:Y:S02]  /*6130*/  IMAD.MOV.U32 R168, RZ, RZ, R184 ;  /* 0x000000ffffa87224 */ /* 0x000fe400078e00b8 */
[----:B-1----:R-:W-:Y:S02]  /*6140*/  FFMA.FTZ R6, R154, c[0x0][0x2d0], -R0 ;  /* 0x0000b4009a067a23 */ /* 0x002fe40000010800 */
[----:B------:R-:W-:Y:S01]  /*6150*/  IMAD.MOV.U32 R184, RZ, RZ, R185 ;  /* 0x000000ffffb87224 */ /* 0x000fe200078e00b9 */
[----:B------:R1:W-:Y:S01]  /*6160*/  MUFU.EX2 R133, R2 ;  /* 0x0000000200857308 */ /* 0x0003e20000000800 */
[----:B------:R-:W-:Y:S02]  /*6170*/  IMAD.MOV.U32 R185, RZ, RZ, R186 ;  /* 0x000000ffffb97224 */ /* 0x000fe400078e00ba */
[----:B------:R-:W-:Y:S02]  /*6180*/  IMAD.MOV.U32 R186, RZ, RZ, R187 ;  /* 0x000000ffffba7224 */ /* 0x000fe400078e00bb */
[----:B------:R-:W-:-:S02]  /*6190*/  IMAD.MOV.U32 R187, RZ, RZ, R190 ;  /* 0x000000ffffbb7224 */ /* 0x000fc400078e00be */
[--C-:B---3--:R-:W-:Y:S01]  /*61a0*/  FFMA.FTZ R5, R149, c[0x0][0x2d0], -R0.reuse ;  /* 0x0000b40095057a23 */ /* 0x108fe20000010800 */
[----:B------:R-:W-:Y:S01]  /*61b0*/  MUFU.EX2 R189, R7 ;  /* 0x0000000700bd7308 */ /* 0x000fe20000000800 */
[----:B------:R-:W-:Y:S01]  /*61c0*/  HMMA.16816.F32 R112, R8, R26, R56 ;  /* 0x0000001a0870723c */ /* 0x000fe20000001838 */
[----:B-1----:R-:W-:-:S06]  /*61d0*/  FFMA.FTZ R2, R148, c[0x0][0x2d0], -R0 ;  /* 0x0000b40094027a23 */ /* 0x002fcc0000010800 */
[----:B------:R-:W1:Y:S01]  /*61e0*/  MUFU.EX2 R138, R6 ;  /* 0x00000006008a7308 */ /* 0x000e620000000800 */
[C---:B------:R-:W-:Y:S07]  /*61f0*/  HMMA.16816.F32 R100, R8.reuse, R20, R48 ;  /* 0x000000140864723c */ /* 0x040fee0000001830 */
[----:B------:R1:W-:Y:S01]  /*6200*/  MUFU.EX2 R188, R5 ;  /* 0x0000000500bc7308 */ /* 0x0003e20000000800 */
[C---:B------:R-:W-:Y:S07]  /*6210*/  HMMA.16816.F32 R92, R8.reuse, R22, R44 ;  /* 0x00000016085c723c */ /* 0x040fee000000182c */
[----:B------:R-:W3:Y:S01]  /*6220*/  MUFU.EX2 R190, R2 ;  /* 0x0000000200be7308 */ /* 0x000ee20000000800 */
[C---:B------:R-:W-:Y:S08]  /*6230*/  HMMA.16816.F32 R88, R8.reuse, R16, R40 ;  /* 0x000000100858723c */ /* 0x040ff00000001828 */
[C---:B------:R-:W-:Y:S08]  /*6240*/  HMMA.16816.F32 R80, R8.reuse, R18, R36 ;  /* 0x000000120850723c */ /* 0x040ff00000001824 */
[C---:B------:R-:W-:Y:S08]  /*6250*/  HMMA.16816.F32 R76, R8.reuse, R12, R52 ;  /* 0x0000000c084c723c */ /* 0x040ff00000001834 */
[----:B------:R-:W-:Y:S07]  /*6260*/  HMMA.16816.F32 R72, R8, R14, R32 ;  /* 0x0000000e0848723c */ /* 0x000fee0000001820 */
[----:B------:R-:W-:-:S02]  /*6270*/  FFMA.FTZ R11, R132, c[0x0][0x2d0], -R4 ;  /* 0x0000b400840b7a23 */ /* 0x000fc40000010804 */
[----:B------:R-:W-:Y:S02]  /*6280*/  IMAD.MOV.U32 R132, RZ, RZ, R227 ;  /* 0x000000ffff847224 */ /* 0x000fe400078e00e3 */
[----:B------:R-:W-:Y:S02]  /*6290*/  IMAD.MOV.U32 R227, RZ, RZ, R30 ;  /* 0x000000ffffe37224 */ /* 0x000fe400078e001e */
[----:B------:R-:W-:Y:S02]  /*62a0*/  IMAD.MOV.U32 R62, RZ, RZ, R132 ;  /* 0x000000ffff3e7224 */ /* 0x000fe400078e0084 */
[----:B------:R-:W-:Y:S02]  /*62b0*/  IMAD.MOV.U32 R132, RZ, RZ, R250 ;  /* 0x000000ffff847224 */ /* 0x000fe400078e00fa */
[----:B------:R-:W-:Y:S02]  /*62c0*/  IMAD.MOV.U32 R250, RZ, RZ, R227 ;  /* 0x000000fffffa7224 */ /* 0x000fe400078e00e3 */
[----:B------:R-:W-:-:S02]  /*62d0*/  IMAD.MOV.U32 R227, RZ, RZ, R29 ;  /* 0x000000ffffe37224 */ /* 0x000fc400078e001d */
[----:B------:R-:W-:Y:S02]  /*62e0*/  IMAD.MOV.U32 R59, RZ, RZ, R62 ;  /* 0x000000ffff3b7224 */ /* 0x000fe400078e003e */
[----:B------:R-:W-:Y:S02]  /*62f0*/  IMAD.MOV.U32 R62, RZ, RZ, R132 ;  /* 0x000000ffff3e7224 */ /* 0x000fe400078e0084 */
[----:B------:R-:W-:Y:S02]  /*6300*/  IMAD.MOV.U32 R132, RZ, RZ, R250 ;  /* 0x000000ffff847224 */ /* 0x000fe400078e00fa */
[--C-:B------:R-:W-:Y:S02]  /*6310*/  FFMA.FTZ R60, R63, c[0x0][0x2d0], -R4.reuse ;  /* 0x0000b4003f3c7a23 */ /* 0x100fe40000010804 */
[----:B------:R-:W-:Y:S01]  /*6320*/  IMAD.MOV.U32 R250, RZ, RZ, R227 ;  /* 0x000000fffffa7224 */ /* 0x000fe200078e00e3 */
[----:B-1----:R-:W-:Y:S01]  /*6330*/  F2FP.PACK_AB R5, R138, R133 ;  /* 0x000000858a05723e */ /* 0x002fe200000000ff */
[--C-:B------:R-:W-:Y:S01]  /*6340*/  FFMA.FTZ R10, R244, c[0x0][0x2d0], -R4.reuse ;  /* 0x0000b400f40a7a23 */ /* 0x100fe20000010804 */
[----:B------:R-:W-:Y:S01]  /*6350*/  F2FP.PACK_AB R6, R192, R191 ;  /* 0x000000bfc006723e */ /* 0x000fe200000000ff */
[--C-:B------:R-:W-:Y:S01]  /*6360*/  FFMA.FTZ R9, R243, c[0x0][0x2d0], -R4.reuse ;  /* 0x0000b400f3097a23 */ /* 0x100fe20000010804 */
[----:B---3--:R-:W-:Y:S01]  /*6370*/  F2FP.PACK_AB R7, R190, R188 ;  /* 0x000000bcbe07723e */ /* 0x008fe200000000ff */
[--C-:B------:R-:W-:Y:S01]  /*6380*/  FFMA.FTZ R8, R242, c[0x0][0x2d0], -R4.reuse ;  /* 0x0000b400f2087a23 */ /* 0x100fe20000010804 */
[----:B------:R2:W5:Y:S01]  /*6390*/  LDL.LU R244, [R1+0xc8] ;  /* 0x0000c80001f47983 */ /* 0x0005620000300800 */
[----:B------:R-:W-:-:S02]  /*63a0*/  FFMA.FTZ R47, R241, c[0x0][0x2d0], -R4 ;  /* 0x0000b400f12f7a23 */ /* 0x000fc40000010804 */
[--C-:B------:R-:W-:Y:S01]  /*63b0*/  FFMA.FTZ R61, R239, c[0x0][0x2d0], -R4.reuse ;  /* 0x0000b400ef3d7a23 */ /* 0x100fe20000010804 */
[----:B------:R2:W5:Y:S01]  /*63c0*/  LDL.LU R243, [R1+0xc4] ;  /* 0x0000c40001f37983 */ /* 0x0005620000300800 */
[----:B------:R-:W-:Y:S01]  /*63d0*/  FFMA.FTZ R63, R238, c[0x0][0x2d0], -R4 ;  /* 0x0000b400ee3f7a23 */ /* 0x000fe20000010804 */
[----:B------:R-:W-:Y:S01]  /*63e0*/  F2FP.PACK_AB R4, R189, R139 ;  /* 0x0000008bbd04723e */ /* 0x000fe200000000ff */
[----:B------:R-:W-:Y:S01]  /*63f0*/  IMAD.MOV.U32 R58, RZ, RZ, R59 ;  /* 0x000000ffff3a7224 */ /* 0x000fe200078e003b */
[----:B------:R2:W5:Y:S01]  /*6400*/  LDL.LU R242, [R1+0xc0] ;  /* 0x0000c00001f27983 */ /* 0x0005620000300800 */
[----:B------:R-:W-:Y:S02]  /*6410*/  IMAD.MOV.U32 R59, RZ, RZ, R62 ;  /* 0x000000ffff3b7224 */ /* 0x000fe400078e003e */
[----:B------:R-:W-:Y:S01]  /*6420*/  IMAD.MOV.U32 R30, RZ, RZ, R240 ;  /* 0x000000ffff1e7224 */ /* 0x000fe200078e00f0 */
[----:B------:R2:W5:Y:S01]  /*6430*/  LDL.LU R241, [R1+0xbc] ;  /* 0x0000bc0001f17983 */ /* 0x0005620000300800 */
[----:B------:R-:W-:-:S02]  /*6440*/  IMAD.MOV.U32 R62, RZ, RZ, R132 ;  /* 0x000000ffff3e7224 */ /* 0x000fc400078e0084 */
[----:B------:R-:W-:Y:S02]  /*6450*/  IMAD.MOV.U32 R132, RZ, RZ, R250 ;  /* 0x000000ffff847224 */ /* 0x000fe400078e00fa */
[----:B------:R-:W-:Y:S01]  /*6460*/  FFMA.FTZ R2, R236, c[0x0][0x2d0], -R3 ;  /* 0x0000b400ec027a23 */ /* 0x000fe20000010803 */
[----:B------:R-:W-:Y:S01]  /*6470*/  HMMA.16816.F32 R36, R4, R18, R104 ;  /* 0x000000120424723c */ /* 0x000fe20000001868 */
[----:B------:R-:W-:Y:S01]  /*6480*/  IMAD.MOV.U32 R57, RZ, RZ, R58 ;  /* 0x000000ffff397224 */ /* 0x000fe200078e003a */
[----:B------:R2:W5:Y:S01]  /*6490*/  LDL.LU R240, [R1+0xb8] ;  /* 0x0000b80001f07983 */ /* 0x0005620000300800 */
[----:B------:R-:W-:Y:S02]  /*64a0*/  IMAD.MOV.U32 R58, RZ, RZ, R59 ;  /* 0x000000ffff3a7224 */ /* 0x000fe400078e003b */
[----:B------:R-:W-:Y:S01]  /*64b0*/  IMAD.MOV.U32 R227, RZ, RZ, R30 ;  /* 0x000000ffffe37224 */ /* 0x000fe200078e001e */
[----:B------:R-:W-:Y:S01]  /*64c0*/  MUFU.EX2 R107, R64 ;  /* 0x00000040006b7308 */ /* 0x000fe20000000800 */
[----:B------:R-:W-:Y:S01]  /*64d0*/  IMAD.MOV.U32 R59, RZ, RZ, R62 ;  /* 0x000000ffff3b7224 */ /* 0x000fe200078e003e */
[----:B------:R2:W5:Y:S01]  /*64e0*/  LDL.LU R239, [R1+0xb4] ;  /* 0x0000b40001ef7983 */ /* 0x0005620000300800 */
[----:B------:R-:W-:-:S02]  /*64f0*/  IMAD.MOV.U32 R62, RZ, RZ, R132 ;  /* 0x000000ffff3e7224 */ /* 0x000fc400078e0084 */
[----:B------:R-:W-:Y:S01]  /*6500*/  IMAD.MOV.U32 R250, RZ, RZ, R227 ;  /* 0x000000fffffa7224 */ /* 0x000fe200078e00e3 */
[----:B------:R2:W5:Y:S01]  /*6510*/  LDL.LU R238, [R1+0xb0] ;  /* 0x0000b00001ee7983 */ /* 0x0005620000300800 */
[----:B------:R-:W-:Y:S01]  /*6520*/  IMAD.MOV.U32 R227, RZ, RZ, R68 ;  /* 0x000000ffffe37224 */ /* 0x000fe200078e0044 */
[----:B------:R1:W-:Y:S01]  /*6530*/  MUFU.EX2 R64, R2 ;  /* 0x0000000200407308 */ /* 0x0003e20000000800 */
[----:B------:R-:W-:Y:S02]  /*6540*/  IMAD.MOV.U32 R155, RZ, RZ, R58 ;  /* 0x000000ffff9b7224 */ /* 0x000fe400078e003a */
[----:B------:R-:W-:Y:S02]  /*6550*/  IMAD.MOV.U32 R154, RZ, RZ, R59 ;  /* 0x000000ffff9a7224 */ /* 0x000fe400078e003b */
[--C-:B------:R-:W-:Y:S02]  /*6560*/  FFMA.FTZ R46, R147, c[0x0][0x2d0], -R0.reuse ;  /* 0x0000b400932e7a23 */ /* 0x100fe40000010800 */
[----:B------:R-:W-:-:S02]  /*6570*/  FFMA.FTZ R44, R153, c[0x0][0x2d0], -R0 ;  /* 0x0000b400992c7a23 */ /* 0x000fc40000010800 */
[--C-:B------:R-:W-:Y:S02]  /*6580*/  FFMA.FTZ R31, R152, c[0x0][0x2d0], -R0.reuse ;  /* 0x0000b400981f7a23 */ /* 0x100fe40000010800 */
[--C-:B------:R-:W-:Y:S02]  /*6590*/  FFMA.FTZ R45, R151, c[0x0][0x2d0], -R0.reuse ;  /* 0x0000b400972d7a23 */ /* 0x100fe40000010800 */
[----:B------:R-:W-:Y:S02]  /*65a0*/  FFMA.FTZ R147, R150, c[0x0][0x2d0], -R0 ;  /* 0x0000b40096937a23 */ /* 0x000fe40000010800 */
[----:B-1----:R-:W-:Y:S02]  /*65b0*/  FADD.FTZ R2, R69, R62 ;  /* 0x0000003e45027221 */ /* 0x002fe40000010000 */
[--C-:B------:R-:W-:Y:S02]  /*65c0*/  FFMA.FTZ R146, R146, c[0x0][0x2d0], -R0.reuse ;  /* 0x0000b40092927a23 */ /* 0x100fe40000010800 */
[----:B------:R-:W-:-:S02]  /*65d0*/  FFMA.FTZ R145, R145, c[0x0][0x2d0], -R0 ;  /* 0x0000b40091917a23 */ /* 0x000fc40000010800 */
[----:B------:R-:W-:Y:S02]  /*65e0*/  FFMA.FTZ R172, R144, c[0x0][0x2d0], -R0 ;  /* 0x0000b40090ac7a23 */ /* 0x000fe40000010800 */
[--C-:B------:R-:W-:Y:S02]  /*65f0*/  FFMA.FTZ R0, R237, c[0x0][0x2d0], -R3.reuse ;  /* 0x0000b400ed007a23 */ /* 0x100fe40000010803 */
[--C-:B------:R-:W-:Y:S01]  /*6600*/  FFMA.FTZ R29, R235, c[0x0][0x2d0], -R3.reuse ;  /* 0x0000b400eb1d7a23 */ /* 0x100fe20000010803 */
[----:B------:R2:W5:Y:S01]  /*6610*/  LDL.LU R237, [R1+0xac] ;  /* 0x0000ac0001ed7983 */ /* 0x0005620000300800 */
[--C-:B------:R-:W-:Y:S02]  /*6620*/  FFMA.FTZ R30, R234, c[0x0][0x2d0], -R3.reuse ;  /* 0x0000b400ea1e7a23 */ /* 0x100fe40000010803 */
[--C-:B------:R-:W-:Y:S01]  /*6630*/  FFMA.FTZ R68, R231, c[0x0][0x2d0], -R3.reuse ;  /* 0x0000b400e7447a23 */ /* 0x100fe20000010803 */
[----:B------:R2:W5:Y:S01]  /*6640*/  LDL.LU R236, [R1+0xa8] ;  /* 0x0000a80001ec7983 */ /* 0x0005620000300800 */
[----:B------:R-:W-:-:S02]  /*6650*/  FFMA.FTZ R132, R228, c[0x0][0x2d0], -R3 ;  /* 0x0000b400e4847a23 */ /* 0x000fc40000010803 */
[--C-:B------:R-:W-:Y:S01]  /*6660*/  FFMA.FTZ R134, R134, c[0x0][0x2d0], -R3.reuse ;  /* 0x0000b40086867a23 */ /* 0x100fe20000010803 */
[----:B------:R2:W5:Y:S01]  /*6670*/  LDL.LU R235, [R1+0xa4] ;  /* 0x0000a40001eb7983 */ /* 0x0005620000300800 */
[----:B------:R-:W-:Y:S02]  /*6680*/  FFMA.FTZ R144, R57, c[0x0][0x2d0], -R3 ;  /* 0x0000b40039907a23 */ /* 0x000fe40000010803 */
[----:B------:R-:W-:Y:S01]  /*6690*/  FADD.FTZ R3, R155, R154 ;  /* 0x0000009a9b037221 */ /* 0x000fe20000010000 */
[----:B------:R2:W5:Y:S01]  /*66a0*/  LDL.LU R234, [R1+0xa0] ;  /* 0x0000a00001ea7983 */ /* 0x0005620000300800 */
[----:B------:R-:W-:Y:S02]  /*66b0*/  FADD.FTZ R2, R227, R2 ;  /* 0x00000002e3027221 */ /* 0x000fe40000010000 */
[----:B------:R-:W-:Y:S01]  /*66c0*/  IMAD.MOV.U32 R227, RZ, RZ, R247 ;  /* 0x000000ffffe37224 */ /* 0x000fe200078e00f7 */
[----:B------:R2:W5:Y:S01]  /*66d0*/  LDL.LU R231, [R1+0x9c] ;  /* 0x00009c0001e77983 */ /* 0x0005620000300800 */
[----:B------:R-:W-:-:S02]  /*66e0*/  IMAD.MOV.U32 R247, RZ, RZ, R252 ;  /* 0x000000fffff77224 */ /* 0x000fc400078e00fc */
[----:B------:R-:W-:Y:S01]  /*66f0*/  FADD.FTZ R3, R250, R3 ;  /* 0x00000003fa037221 */ /* 0x000fe20000010000 */
[----:B------:R2:W5:Y:S01]  /*6700*/  LDL.LU R228, [R1+0x98] ;  /* 0x0000980001e47983 */ /* 0x0005620000300800 */
[----:B------:R-:W-:Y:S02]  /*6710*/  IMAD.MOV.U32 R252, RZ, RZ, R165 ;  /* 0x000000fffffc7224 */ /* 0x000fe400078e00a5 */
[----:B------:R-:W-:Y:S01]  /*6720*/  IMAD.MOV.U32 R165, RZ, RZ, R71 ;  /* 0x000000ffffa57224 */ /* 0x000fe200078e0047 */
[----:B------:R-:W-:Y:S01]  /*6730*/  HMMA.16816.F32 R32, R4, R16, R108 ;  /* 0x000000100420723c */ /* 0x000fe2000000186c */
[----:B------:R-:W-:Y:S01]  /*6740*/  FADD.FTZ R2, R247, R2 ;  /* 0x00000002f7027221 */ /* 0x000fe20000010000 */
[----:B------:R-:W-:Y:S01]  /*6750*/  MUFU.EX2 R105, R11 ;  /* 0x0000000b00697308 */ /* 0x000fe20000000800 */
[----:B------:R-:W-:Y:S01]  /*6760*/  FADD.FTZ R3, R227, R3 ;  /* 0x00000003e3037221 */ /* 0x000fe20000010000 */
[----:B------:R-:W1:Y:S01]  /*6770*/  LDSM.16.MT88.4 R16, [R229+0x2800] ;  /* 0x00280000e510783b */ /* 0x000e620000004200 */
[----:B------:R-:W-:-:S02]  /*6780*/  IMAD.MOV.U32 R227, RZ, RZ, R184 ;  /* 0x000000ffffe37224 */ /* 0x000fc400078e00b8 */
[----:B------:R-:W-:Y:S01]  /*6790*/  FADD.FTZ R2, R165, R2 ;  /* 0x00000002a5027221 */ /* 0x000fe20000010000 */
[C---:B------:R-:W-:Y:S01]  /*67a0*/  HMMA.16816.F32 R48, R4.reuse, R20, R120 ;  /* 0x000000140430723c */ /* 0x040fe20000001878 */
[----:B------:R-:W-:Y:S01]  /*67b0*/  FADD.FTZ R28, R157, R156 ;  /* 0x0000009c9d1c7221 */ /* 0x000fe20000010000 */
[----:B------:R-:W3:Y:S01]  /*67c0*/  MUFU.EX2 R106, R10 ;  /* 0x0000000a006a7308 */ /* 0x000ee20000000800 */
[----:B------:R-:W-:Y:S01]  /*67d0*/  FADD.FTZ R2, R227, R2 ;  /* 0x00000002e3027221 */ /* 0x000fe20000010000 */
[----:B------:R-:W-:Y:S04]  /*67e0*/  LDSM.16.MT88.4 R152, [R229+0x3000] ;  /* 0x00300000e598783b */ /* 0x000fe80000004200 */
[----:B------:R-:W4:Y:S01]  /*67f0*/  LDL R227, [R1+0x5c] ;  /* 0x00005c0001e37983 */ /* 0x000f220000100800 */
[C---:B------:R-:W-:Y:S01]  /*6800*/  HMMA.16816.F32 R40, R4.reuse, R22, R116 ;  /* 0x000000160428723c */ /* 0x040fe20000001874 */
[----:B------:R-:W-:Y:S02]  /*6810*/  MUFU.EX2 R108, R9 ;  /* 0x00000009006c7308 */ /* 0x000fe40000000800 */
[----:B------:R-:W-:Y:S05]  /*6820*/  LDSM.16.MT88.4 R20, [R232+0x2800] ;  /* 0x00280000e814783b */ /* 0x000fea0000004200 */
[C---:B------:R-:W-:Y:S01]  /*6830*/  HMMA.16816.F32 R96, R4.reuse, R12, R96 ;  /* 0x0000000c0460723c */ /* 0x040fe20000001860 */
[----:B------:R2:W-:Y:S07]  /*6840*/  MUFU.EX2 R109, R8 ;  /* 0x00000008006d7308 */ /* 0x0005ee0000000800 */
[C---:B------:R-:W-:Y:S01]  /*6850*/  HMMA.16816.F32 R84, R4.reuse, R14, R84 ;  /* 0x0000000e0454723c */ /* 0x040fe20000001854 */
[----:B------:R-:W1:Y:S04]  /*6860*/  LDSM.16.MT88.4 R12, [R233+0x2800] ;  /* 0x00280000e90c783b */ /* 0x000e680000004200 */
[----:B--2---:R-:W2:Y:S01]  /*6870*/  LDSM.16.MT88.4 R8, [R230+0x2800] ;  /* 0x00280000e608783b */ /* 0x004ea20000004200 */
[----:B------:R3:W1:Y:S08]  /*6880*/  MUFU.EX2 R104, R0 ;  /* 0x0000000000687308 */ /* 0x0006700000000800 */
[----:B------:R-:W-:Y:S08]  /*6890*/  MUFU.EX2 R69, R29 ;  /* 0x0000001d00457308 */ /* 0x000ff00000000800 */
[----:B------:R-:W1:Y:S01]  /*68a0*/  MUFU.EX2 R71, R30 ;  /* 0x0000001e00477308 */ /* 0x000e620000000800 */
[----:B------:R-:W-:Y:S01]  /*68b0*/  HMMA.16816.F32 R56, R4, R24, R128 ;  /* 0x000000180438723c */ /* 0x000fe20000001880 */
[----:B---3--:R-:W-:-:S06]  /*68c0*/  FADD.FTZ R0, R159, R158 ;  /* 0x0000009e9f007221 */ /* 0x008fcc0000010000 */
[----:B------:R-:W-:Y:S01]  /*68d0*/  MUFU.EX2 R62, R46 ;  /* 0x0000002e003e7308 */ /* 0x000fe20000000800 */
[----:B------:R-:W-:Y:S07]  /*68e0*/  HMMA.16816.F32 R52, R4, R26, R124 ;  /* 0x0000001a0434723c */ /* 0x000fee000000187c */
[----:B------:R-:W-:Y:S01]  /*68f0*/  MUFU.EX2 R46, R44 ;  /* 0x0000002c002e7308 */ /* 0x000fe20000000800 */
[----:B------:R-:W-:-:S07]  /*6900*/  FADD.FTZ R4, R169, R28 ;  /* 0x0000001ca9047221 */ /* 0x000fce0000010000 */
[----:B------:R-:W3:Y:S01]  /*6910*/  MUFU.EX2 R65, R65 ;  /* 0x0000004100417308 */ /* 0x000ee20000000800 */
[----:B------:R-:W-:-:S07]  /*6920*/  FADD.FTZ R24, R166, R0 ;  /* 0x00000000a6187221 */ /* 0x000fce0000010000 */
[----:B------:R-:W-:Y:S01]  /*6930*/  MUFU.EX2 R66, R66 ;  /* 0x0000004200427308 */ /* 0x000fe20000000800 */
[----:B------:R-:W-:-:S07]  /*6940*/  FADD.FTZ R0, R170, R4 ;  /* 0x00000004aa007221 */ /* 0x000fce0000010000 */
[----:B------:R-:W1:Y:S08]  /*6950*/  MUFU.EX2 R67, R67 ;  /* 0x0000004300437308 */ /* 0x000e700000000800 */
[----:B------:R-:W-:Y:S08]  /*6960*/  MUFU.EX2 R44, R31 ;  /* 0x0000001f002c7308 */ /* 0x000ff00000000800 */
[----:B------:R-:W2:Y:S01]  /*6970*/  MUFU.EX2 R45, R45 ;  /* 0x0000002d002d7308 */ /* 0x000ea20000000800 */
[----:B------:R-:W-:-:S02]  /*6980*/  F2FP.PACK_AB R4, R106, R105 ;  /* 0x000000696a04723e */ /* 0x000fc400000000ff */
[----:B-1----:R-:W-:Y:S02]  /*6990*/  F2FP.PACK_AB R5, R64, R104 ;  /* 0x000000684005723e */ /* 0x002fe400000000ff */
[----:B------:R-:W-:Y:S02]  /*69a0*/  F2FP.PACK_AB R6, R109, R108 ;  /* 0x0000006c6d06723e */ /* 0x000fe400000000ff */
[----:B------:R-:W-:Y:S01]  /*69b0*/  F2FP.PACK_AB R7, R71, R69 ;  /* 0x000000454707723e */ /* 0x000fe200000000ff */
[----:B------:R-:W-:-:S06]  /*69c0*/  FADD.FTZ R24, R171, R24 ;  /* 0x00000018ab187221 */ /* 0x000fcc0000010000 */
[----:B------:R-:W-:Y:S01]  /*69d0*/  HMMA.16816.F32 R140, R4, R16, R140 ;  /* 0x00000010048c723c */ /* 0x000fe2000000188c */
[----:B------:R-:W-:-:S07]  /*69e0*/  FADD.FTZ R24, R217, R24 ;  /* 0x00000018d9187221 */ /* 0x000fce0000010000 */
[----:B------:R-:W-:Y:S01]  /*69f0*/  HMMA.16816.F32 R112, R4, R18, R112 ;  /* 0x000000120470723c */ /* 0x000fe20000001870 */
[----:B------:R-:W-:-:S07]  /*6a00*/  FADD.FTZ R0, R219, R0 ;  /* 0x00000000db007221 */ /* 0x000fce0000010000 */
[C---:B------:R-:W-:Y:S08]  /*6a10*/  HMMA.16816.F32 R100, R4.reuse, R12, R100 ;  /* 0x0000000c0464723c */ /* 0x040ff00000001864 */
[C---:B------:R-:W-:Y:S08]  /*6a20*/  HMMA.16816.F32 R92, R4.reuse, R14, R92 ;  /* 0x0000000e045c723c */ /* 0x040ff0000000185c */
[C---:B--2---:R-:W-:Y:S08]  /*6a30*/  HMMA.16816.F32 R88, R4.reuse, R8, R88 ;  /* 0x000000080458723c */ /* 0x044ff00000001858 */
[C---:B------:R-:W-:Y:S08]  /*6a40*/  HMMA.16816.F32 R80, R4.reuse, R10, R80 ;  /* 0x0000000a0450723c */ /* 0x040ff00000001850 */
[C---:B------:R-:W-:Y:S08]  /*6a50*/  HMMA.16816.F32 R76, R4.reuse, R20, R76 ;  /* 0x00000014044c723c */ /* 0x040ff0000000184c */
[----:B------:R-:W-:Y:S07]  /*6a60*/  HMMA.16816.F32 R72, R4, R22, R72 ;  /* 0x000000160448723c */ /* 0x000fee0000001848 */
[----:B---3--:R-:W-:-:S02]  /*6a70*/  F2FP.PACK_AB R4, R65, R107 ;  /* 0x0000006b4104723e */ /* 0x008fc400000000ff */
[----:B------:R-:W-:Y:S02]  /*6a80*/  F2FP.PACK_AB R5, R46, R62 ;  /* 0x0000003e2e05723e */ /* 0x000fe400000000ff */
[----:B------:R-:W-:Y:S02]  /*6a90*/  F2FP.PACK_AB R6, R67, R66 ;  /* 0x000000424306723e */ /* 0x000fe400000000ff */
[----:B------:R-:W-:Y:S01]  /*6aa0*/  F2FP.PACK_AB R7, R45, R44 ;  /* 0x0000002c2d07723e */ /* 0x000fe200000000ff */
[----:B------:R-:W-:Y:S02]  /*6ab0*/  IMAD.MOV.U32 R247, RZ, RZ, R185 ;  /* 0x000000fffff77224 */ /* 0x000fe400078e00b9 */
[----:B------:R-:W-:Y:S02]  /*6ac0*/  IMAD.MOV.U32 R165, RZ, RZ, R186 ;  /* 0x000000ffffa57224 */ /* 0x000fe400078e00ba */
[----:B------:R-:W-:Y:S02]  /*6ad0*/  FADD.FTZ R0, R218, R0 ;  /* 0x00000000da007221 */ /* 0x000fe40000010000 */
[----:B------:R-:W-:Y:S01]  /*6ae0*/  HMMA.16816.F32 R32, R4, R8, R32 ;  /* 0x000000080420723c */ /* 0x000fe20000001820 */
[----:B------:R-:W-:-:S06]  /*6af0*/  IMAD.MOV.U32 R128, RZ, RZ, R163 ;  /* 0x000000ffff807224 */ /* 0x000fcc00078e00a3 */
[----:B------:R-:W-:Y:S01]  /*6b00*/  FADD.FTZ R8, R225, R24 ;  /* 0x00000018e1087221 */ /* 0x000fe20000010000 */
[C---:B------:R-:W-:Y:S01]  /*6b10*/  HMMA.16816.F32 R116, R4.reuse, R20, R96 ;  /* 0x000000140474723c */ /* 0x040fe20000001860 */
[----:B------:R-:W-:Y:S02]  /*6b20*/  FADD.FTZ R0, R247, R0 ;  /* 0x00000000f7007221 */ /* 0x000fe40000010000 */
[----:B------:R-:W-:Y:S02]  /*6b30*/  FADD.FTZ R8, R226, R8 ;  /* 0x00000008e2087221 */ /* 0x000fe40000010000 */
[----:B------:R-:W-:Y:S02]  /*6b40*/  FADD.FTZ R2, R165, R2 ;  /* 0x00000002a5027221 */ /* 0x000fe40000010000 */
[----:B------:R-:W-:Y:S01]  /*6b50*/  IMAD.MOV.U32 R130, RZ, RZ, R174 ;  /* 0x000000ffff827224 */ /* 0x000fe200078e00ae */
[----:B------:R-:W-:Y:S01]  /*6b60*/  HMMA.16816.F32 R56, R4, R16, R56 ;  /* 0x000000100438723c */ /* 0x000fe20000001838 */
[----:B------:R-:W-:-:S02]  /*6b70*/  FADD.FTZ R3, R252, R3 ;  /* 0x00000003fc037221 */ /* 0x000fc40000010000 */
[----:B------:R-:W-:Y:S02]  /*6b80*/  IMAD.MOV.U32 R250, RZ, RZ, R168 ;  /* 0x000000fffffa7224 */ /* 0x000fe400078e00a8 */
[----:B------:R-:W-:-:S03]  /*6b90*/  FADD.FTZ R0, R167, R0 ;  /* 0x00000000a7007221 */ /* 0x000fc60000010000 */
[----:B------:R-:W-:Y:S01]  /*6ba0*/  HMMA.16816.F32 R52, R4, R18, R52 ;  /* 0x000000120434723c */ /* 0x000fe20000001834 */
[----:B------:R-:W-:-:S07]  /*6bb0*/  FADD.FTZ R2, R130, R2 ;  /* 0x0000000282027221 */ /* 0x000fce0000010000 */
[----:B------:R-:W-:Y:S01]  /*6bc0*/  HMMA.16816.F32 R48, R4, R12, R48 ;  /* 0x0000000c0430723c */ /* 0x000fe20000001830 */
[----:B------:R-:W-:-:S07]  /*6bd0*/  IMAD.MOV.U32 R252, RZ, RZ, R187 ;  /* 0x000000fffffc7224 */ /* 0x000fce00078e00bb */
[----:B------:R-:W-:Y:S01]  /*6be0*/  HMMA.16816.F32 R40, R4, R14, R40 ;  /* 0x0000000e0428723c */ /* 0x000fe20000001828 */
[----:B------:R-:W-:-:S07]  /*6bf0*/  FADD.FTZ R3, R250, R3 ;  /* 0x00000003fa037221 */ /* 0x000fce0000010000 */
[----:B------:R-:W-:Y:S01]  /*6c00*/  HMMA.16816.F32 R36, R4, R10, R36 ;  /* 0x0000000a0424723c */ /* 0x000fe20000001824 */
[----:B------:R-:W-:-:S07]  /*6c10*/  FADD.FTZ R0, R223, R0 ;  /* 0x00000000df007221 */ /* 0x000fce0000010000 */
[----:B------:R-:W-:Y:S01]  /*6c20*/  HMMA.16816.F32 R20, R4, R22, R84 ;  /* 0x000000160414723c */ /* 0x000fe20000001854 */
[----:B------:R-:W-:Y:S02]  /*6c30*/  IMAD.MOV.U32 R129, RZ, RZ, R173 ;  /* 0x000000ffff817224 */ /* 0x000fe400078e00ad */
[----:B------:R-:W-:Y:S01]  /*6c40*/  IMAD.MOV.U32 R156, RZ, RZ, R181 ;  /* 0x000000ffff9c7224 */ /* 0x000fe200078e00b5 */
[----:B------:R1:W-:Y:S01]  /*6c50*/  MUFU.EX2 R31, R60 ;  /* 0x0000003c001f7308 */ /* 0x0003e20000000800 */
[----:B------:R-:W-:Y:S01]  /*6c60*/  IMAD.MOV.U32 R174, RZ, RZ, R183 ;  /* 0x000000ffffae7224 */ /* 0x000fe200078e00b7 */
[----:B------:R-:W2:Y:S01]  /*6c70*/  LDSM.16.MT88.4 R168, [R233+0x3000] ;  /* 0x00300000e9a8783b */ /* 0x000ea20000004200 */
[----:B------:R-:W-:Y:S02]  /*6c80*/  FADD.FTZ R4, R128, R8 ;  /* 0x0000000880047221 */ /* 0x000fe40000010000 */
[----:B------:R-:W-:Y:S01]  /*6c90*/  IMAD.MOV.U32 R157, RZ, RZ, R180 ;  /* 0x000000ffff9d7224 */ /* 0x000fe200078e00b4 */
[----:B------:R-:W3:Y:S01]  /*6ca0*/  LDSM.16.MT88.4 R184, [R230+0x3000] ;  /* 0x00300000e6b8783b */ /* 0x000ee20000004200 */
[----:B------:R-:W-:-:S02]  /*6cb0*/  FADD.FTZ R7, R222, R4 ;  /* 0x00000004de077221 */ /* 0x000fc40000010000 */
[----:B------:R-:W-:Y:S02]  /*6cc0*/  FADD.FTZ R4, R220, R2 ;  /* 0x00000002dc047221 */ /* 0x000fe40000010000 */
[----:B------:R-:W-:Y:S02]  /*6cd0*/  IMAD.MOV.U32 R131, RZ, RZ, R179 ;  /* 0x000000ffff837224 */ /* 0x000fe400078e00b3 */
[----:B------:R-:W-:Y:S02]  /*6ce0*/  IMAD.MOV.U32 R217, RZ, RZ, R175 ;  /* 0x000000ffffd97224 */ /* 0x000fe400078e00af */
[----:B------:R-:W-:Y:S01]  /*6cf0*/  IMAD.MOV.U32 R247, RZ, RZ, R177 ;  /* 0x000000fffff77224 */ /* 0x000fe200078e00b1 */
[----:B------:R-:W-:Y:S01]  /*6d00*/  MUFU.EX2 R9, R147 ;  /* 0x0000009300097308 */ /* 0x000fe20000000800 */
[----:B------:R-:W-:Y:S01]  /*6d10*/  FADD.FTZ R3, R252, R3 ;  /* 0x00000003fc037221 */ /* 0x000fe20000010000 */
[----:B------:R-:W2:Y:S01]  /*6d20*/  LDSM.16.MT88.4 R12, [R232+0x3000] ;  /* 0x00300000e80c783b */ /* 0x000ea20000004200 */
[----:B------:R-:W-:-:S02]  /*6d30*/  FADD.FTZ R5, R224, R0 ;  /* 0x00000000e0057221 */ /* 0x000fc40000010000 */
[----:B------:R-:W-:-:S04]  /*6d40*/  FADD.FTZ R3, R129, R3 ;  /* 0x0000000381037221 */ /* 0x000fc80000010000 */
[----:B------:R-:W-:Y:S02]  /*6d50*/  FADD.FTZ R6, R221, R3 ;  /* 0x00000003dd067221 */ /* 0x000fe40000010000 */
[----:B------:R-:W-:Y:S02]  /*6d60*/  IMAD.MOV.U32 R173, RZ, RZ, R182 ;  /* 0x000000ffffad7224 */ /* 0x000fe400078e00b6 */
[----:B-1----:R-:W-:Y:S02]  /*6d70*/  IMAD.MOV.U32 R60, RZ, RZ, R156 ;  /* 0x000000ffff3c7224 */ /* 0x002fe400078e009c */
[----:B----4-:R-:W-:-:S04]  /*6d80*/  @P4 IMAD.HI.U32 R2, R227, c[0x0][0x2c8], RZ ;  /* 0x0000b200e3024a27 */ /* 0x010fc800078e00ff */
[----:B------:R-:W-:Y:S01]  /*6d90*/  IMAD.MOV.U32 R0, RZ, RZ, R227 ;  /* 0x000000ffff007224 */ /* 0x000fe200078e00e3 */
[----:B------:R-:W-:Y:S01]  /*6da0*/  @P4 SHF.R.U32.HI R0, RZ, c[0x0][0x2cc], R2 ;  /* 0x0000b300ff004a19 */ /* 0x000fe20000011602 */
[----:B------:R-:W-:-:S05]  /*6db0*/  IMAD.MOV.U32 R2, RZ, RZ, c[0x0][0x168] ;  /* 0x00005a00ff027624 */ /* 0x000fca00078e00ff */
[----:B------:R-:W-:Y:S01]  /*6dc0*/  IADD3 R3, R0, c[0x0][0x1d0], -R2 ;  /* 0x0000740000037a10 */ /* 0x000fe20007ffe802 */
[----:B------:R-:W-:-:S04]  /*6dd0*/  IMAD.MOV.U32 R2, RZ, RZ, RZ ;  /* 0x000000ffff027224 */ /* 0x000fc800078e00ff */
[----:B------:R-:W-:-:S05]  /*6de0*/  IMAD.HI R2, R3, -0x6db6db6d, R2 ;  /* 0x9249249303027827 */ /* 0x000fca00078e0202 */
[----:B------:R-:W-:Y:S01]  /*6df0*/  SHF.R.U32.HI R0, RZ, 0x1f, R2 ;  /* 0x0000001fff007819 */ /* 0x000fe20000011602 */
[----:B------:R-:W-:Y:S02]  /*6e00*/  IMAD.MOV.U32 R218, RZ, RZ, R173 ;  /* 0x000000ffffda7224 */ /* 0x000fe400078e00ad */
[----:B------:R-:W-:Y:S01]  /*6e10*/  IMAD.MOV.U32 R219, RZ, RZ, R174 ;  /* 0x000000ffffdb7224 */ /* 0x000fe200078e00ae */
[----:B------:R-:W-:Y:S01]  /*6e20*/  LEA.HI.SX32 R8, R2, R0, 0x1a ;  /* 0x0000000002087211 */ /* 0x000fe200078fd2ff */
[----:B------:R-:W-:Y:S02]  /*6e30*/  FADD.FTZ R0, R60, R7 ;  /* 0x000000073c007221 */ /* 0x000fe40000010000 */
[----:B------:R-:W-:Y:S02]  /*6e40*/  IMAD.MOV.U32 R110, RZ, RZ, R157 ;  /* 0x000000ffff6e7224 */ /* 0x000fe400078e009d */
[----:B------:R-:W-:Y:S02]  /*6e50*/  FADD.FTZ R3, R218, R6 ;  /* 0x00000006da037221 */ /* 0x000fe40000010000 */
[----:B------:R-:W-:-:S02]  /*6e60*/  FADD.FTZ R4, R248, R4 ;  /* 0x00000004f8047221 */ /* 0x000fc40000010000 */
[----:B------:R-:W-:Y:S02]  /*6e70*/  IMAD.MOV.U32 R111, RZ, RZ, R131 ;  /* 0x000000ffff6f7224 */ /* 0x000fe400078e0083 */
        /* <DEDUP_REMOVED lines=56> */
[----:B------:R-:W-:-:S05]  /*7200*/  FADD.FTZ R0, R69, R4 ;  /* 0x0000000445007221 */ /* 0x000fca0000010000 */
[----:B------:R-:W1:Y:S01]  /*7210*/  MUFU.EX2 R17, R162 ;  /* 0x000000a200117308 */ /* 0x000e620000000800 */
[----:B------:R-:W-:Y:S02]  /*7220*/  FADD.FTZ R5, R67, R5 ;  /* 0x0000000543057221 */ /* 0x000fe40000010000 */
[----:B------:R-:W-:-:S05]  /*7230*/  FADD.FTZ R4, R45, R3 ;  /* 0x000000032d047221 */ /* 0x000fca0000010000 */
[----:B------:R-:W2:Y:S01]  /*7240*/  MUFU.EX2 R16, R146 ;  /* 0x0000009200107308 */ /* 0x000ea20000000800 */
[----:B------:R-:W-:Y:S02]  /*7250*/  FADD.FTZ R3, R109, R2 ;  /* 0x000000026d037221 */ /* 0x000fe40000010000 */
[----:B------:R-:W-:-:S05]  /*7260*/  FADD.FTZ R2, R71, R0 ;  /* 0x0000000047027221 */ /* 0x000fca0000010000 */
[----:B------:R-:W2:Y:S01]  /*7270*/  MUFU.EX2 R27, R132 ;  /* 0x00000084001b7308 */ /* 0x000ea20000000800 */
[----:B-1----:R-:W-:-:S07]  /*7280*/  FADD.FTZ R0, R11, R5 ;  /* 0x000000050b007221 */ /* 0x002fce0000010000 */
[----:B------:R-:W1:Y:S01]  /*7290*/  MUFU.EX2 R19, R164 ;  /* 0x000000a400137308 */ /* 0x000e620000000800 */
[----:B----4-:R-:W-:-:S07]  /*72a0*/  FADD.FTZ R0, R10, R0 ;  /* 0x000000000a007221 */ /* 0x010fce0000010000 */
[----:B------:R-:W4:Y:S01]  /*72b0*/  MUFU.EX2 R18, R145 ;  /* 0x0000009100127308 */ /* 0x000f220000000800 */
[----:B------:R-:W-:-:S07]  /*72c0*/  FADD.FTZ R4, R9, R4 ;  /* 0x0000000409047221 */ /* 0x000fce0000010000 */
[----:B------:R-:W1:Y:S01]  /*72d0*/  MUFU.EX2 R25, R134 ;  /* 0x0000008600197308 */ /* 0x000e620000000800 */
[----:B------:R-:W-:-:S07]  /*72e0*/  FADD.FTZ R5, R28, R2 ;  /* 0x000000021c057221 */ /* 0x000fce0000010000 */
[----:B------:R-:W1:Y:S01]  /*72f0*/  MUFU.EX2 R30, R61 ;  /* 0x0000003d001e7308 */ /* 0x000e620000000800 */
[----:B------:R-:W-:-:S07]  /*7300*/  FADD.FTZ R3, R47, R3 ;  /* 0x000000032f037221 */ /* 0x000fce0000010000 */
[----:B------:R-:W1:Y:S01]  /*7310*/  MUFU.EX2 R24, R172 ;  /* 0x000000ac00187308 */ /* 0x000e620000000800 */
[----:B------:R-:W-:-:S07]  /*7320*/  FADD.FTZ R0, R17, R0 ;  /* 0x0000000011007221 */ /* 0x000fce0000010000 */
[----:B------:R-:W-:Y:S01]  /*7330*/  MUFU.EX2 R26, R144 ;  /* 0x00000090001a7308 */ /* 0x000fe20000000800 */
[----:B--2---:R-:W-:-:S07]  /*7340*/  FADD.FTZ R4, R16, R4 ;  /* 0x0000000410047221 */ /* 0x004fce0000010000 */
[----:B------:R-:W2:Y:S01]  /*7350*/  MUFU.EX2 R29, R63 ;  /* 0x0000003f001d7308 */ /* 0x000ea20000000800 */
[----:B------:R-:W-:Y:S01]  /*7360*/  FADD.FTZ R5, R27, R5 ;  /* 0x000000051b057221 */ /* 0x000fe20000010000 */
[----:B------:R-:W-:Y:S01]  /*7370*/  IMNMX R6, RZ, R8, !PT ;  /* 0x00000008ff067217 */ /* 0x000fe20007800200 */
[----:B------:R-:W-:Y:S02]  /*7380*/  FADD.FTZ R2, R31, R3 ;  /* 0x000000031f027221 */ /* 0x000fe40000010000 */
[----:B-1----:R-:W-:Y:S02]  /*7390*/  FADD.FTZ R0, R19, R0 ;  /* 0x0000000013007221 */ /* 0x002fe40000010000 */
[----:B----4-:R-:W-:Y:S02]  /*73a0*/  FADD.FTZ R3, R18, R4 ;  /* 0x0000000412037221 */ /* 0x010fe40000010000 */
[----:B------:R-:W-:Y:S01]  /*73b0*/  FADD.FTZ R4, R25, R5 ;  /* 0x0000000519047221 */ /* 0x000fe20000010000 */
[----:B------:R-:W-:Y:S01]  /*73c0*/  STL [R1+0x30], R6 ;  /* 0x0000300601007387 */ /* 0x000fe20000100800 */
[----:B------:R-:W-:-:S02]  /*73d0*/  FADD.FTZ R2, R30, R2 ;  /* 0x000000021e027221 */ /* 0x000fc40000010000 */
[----:B------:R-:W-:Y:S01]  /*73e0*/  FADD.FTZ R3, R24, R3 ;  /* 0x0000000318037221 */ /* 0x000fe20000010000 */
[----:B------:R1:W-:Y:S01]  /*73f0*/  STL [R1+0x10], R0 ;  /* 0x0000100001007387 */ /* 0x0003e20000100800 */
[----:B------:R-:W-:Y:S02]  /*7400*/  IMAD.MOV.U32 R252, RZ, RZ, R176 ;  /* 0x000000fffffc7224 */ /* 0x000fe400078e00b0 */
[----:B--2---:R-:W-:Y:S01]  /*7410*/  FADD.FTZ R2, R29, R2 ;  /* 0x000000021d027221 */ /* 0x004fe20000010000 */
[----:B------:R2:W-:Y:S02]  /*7420*/  STL [R1+0x18], R3 ;  /* 0x0000180301007387 */ /* 0x0005e40000100800 */
[----:B------:R-:W-:-:S04]  /*7430*/  IADD3 R247, R252, -0x2, RZ ;  /* 0xfffffffefcf77810 */ /* 0x000fc80007ffe0ff */
[----:B------:R-:W-:Y:S01]  /*7440*/  ISETP.GE.AND P0, PT, R247, R6, PT ;  /* 0x00000006f700720c */ /* 0x000fe20003f06270 */
[----:B-1----:R-:W-:-:S05]  /*7450*/  FADD.FTZ R0, R26, R4 ;  /* 0x000000041a007221 */ /* 0x002fca0000010000 */
[----:B------:R2:W-:Y:S04]  /*7460*/  STL [R1+0x1c], R0 ;  /* 0x00001c0001007387 */ /* 0x0005e80000100800 */
[----:B------:R2:W-:Y:S01]  /*7470*/  STL [R1+0x14], R2 ;  /* 0x0000140201007387 */ /* 0x0005e20000100800 */
[----:B------:R-:W-:Y:S02]  /*7480*/  F2FP.PACK_AB R124, R31, R47 ;  /* 0x0000002f1f7c723e */ /* 0x000fe400000000ff */
[----:B------:R-:W-:Y:S02]  /*7490*/  F2FP.PACK_AB R125, R27, R28 ;  /* 0x0000001c1b7d723e */ /* 0x000fe400000000ff */
[----:B------:R-:W-:Y:S02]  /*74a0*/  F2FP.PACK_AB R126, R29, R30 ;  /* 0x0000001e1d7e723e */ /* 0x000fe400000000ff */
[----:B------:R-:W-:-:S02]  /*74b0*/  F2FP.PACK_AB R127, R26, R25 ;  /* 0x000000191a7f723e */ /* 0x000fc400000000ff */
[----:B------:R-:W-:Y:S02]  /*74c0*/  F2FP.PACK_AB R128, R10, R11 ;  /* 0x0000000b0a80723e */ /* 0x000fe400000000ff */
[----:B------:R-:W-:Y:S02]  /*74d0*/  F2FP.PACK_AB R129, R16, R9 ;  /* 0x000000091081723e */ /* 0x000fe400000000ff */
[----:B------:R-:W-:Y:S02]  /*74e0*/  F2FP.PACK_AB R130, R19, R17 ;  /* 0x000000111382723e */ /* 0x000fe400000000ff */
[----:B------:R-:W-:Y:S01]  /*74f0*/  F2FP.PACK_AB R131, R24, R18 ;  /* 0x000000121883723e */ /* 0x000fe200000000ff */
[C---:B------:R-:W-:Y:S08]  /*7500*/  HMMA.16816.F32 R140, R124.reuse, R152, R140 ;  /* 0x000000987c8c723c */ /* 0x040ff0000000188c */
[C---:B------:R-:W-:Y:S08]  /*7510*/  HMMA.16816.F32 R148, R124.reuse, R154, R112 ;  /* 0x0000009a7c94723c */ /* 0x040ff00000001870 */
[C---:B------:R-:W-:Y:S08]  /*7520*/  HMMA.16816.F32 R160, R124.reuse, R168, R100 ;  /* 0x000000a87ca0723c */ /* 0x040ff00000001864 */
[C---:B------:R-:W-:Y:S08]  /*7530*/  HMMA.16816.F32 R164, R124.reuse, R170, R92 ;  /* 0x000000aa7ca4723c */ /* 0x040ff0000000185c */
[C---:B---3--:R-:W-:Y:S08]  /*7540*/  HMMA.16816.F32 R176, R124.reuse, R184, R88 ;  /* 0x000000b87cb0723c */ /* 0x048ff00000001858 */
        /* <DEDUP_REMOVED lines=12> */
[----:B--2---:R-:W2:Y:S01]  /*7610*/  LDL R252, [R1+0x80] ;  /* 0x0000800001fc7983 */ /* 0x004ea20000100800 */
        /* <DEDUP_REMOVED lines=10> */
.L_x_1253:
[----:B------:R-:W-:Y:S04]  /*76c0*/  DEPBAR.LE SB0, 0x0 ;  /* 0x000080000000791a */ /* 0x000fe80000000000 */
[----:B------:R-:W-:Y:S01]  /*76d0*/  WARPSYNC 0xffffffff ;  /* 0xffffffff00007948 */ /* 0x000fe20003800000 */
[----:B------:R-:W-:Y:S01]  /*76e0*/  BAR.SYNC.DEFER_BLOCKING 0x0 ;  /* 0x0000000000007b1d */ /* 0x000fe20000010000 */
[C---:B------:R-:W-:Y:S02]  /*76f0*/  ISETP.GE.AND P2, PT, R202.reuse, RZ, PT ;  /* 0x000000ffca00720c */ /* 0x040fe40003f46270 */
[----:B------:R-:W-:Y:S11]  /*7700*/  IADD3 R247, R202, -0x1, RZ ;  /* 0xffffffffcaf77810 */ /* 0x000ff60007ffe0ff */
[----:B-12---:R-:W-:Y:S02]  /*7710*/  @P2 SHF.R.S32.HI R0, RZ, 0x1f, R202 ;  /* 0x0000001fff002819 */ /* 0x006fe400000114ca */
[----:B------:R-:W-:Y:S03]  /*7720*/  @P2 MOV R135, 0x5 ;  /* 0x0000000500872802 */ /* 0x000fe60000000f00 */
[----:B------:R-:W-:Y:S04]  /*7730*/  @P2 IMAD R0, R0, c[0x0][0x208], RZ ;  /* 0x0000820000002a24 */ /* 0x000fe800078e02ff */
[C---:B------:R-:W-:Y:S01]  /*7740*/  @P2 IMAD R0, R202.reuse, c[0x0][0x20c], R0 ;  /* 0x00008300ca002a24 */ /* 0x040fe200078e0200 */
[----:B-----5:R-:W-:Y:S08]  /*7750*/  LDSM.16.M88.4 R112, [R235] ;  /* 0x00000000eb70783b */ /* 0x020ff00000000200 */
[----:B------:R-:W1:Y:S08]  /*7760*/  LDSM.16.M88.4 R16, [R228] ;  /* 0x00000000e410783b */ /* 0x000e700000000200 */
[----:B------:R-:W2:Y:S08]  /*7770*/  LDSM.16.M88.4 R108, [R235+0x2000] ;  /* 0x00200000eb6c783b */ /* 0x000eb00000000200 */
[----:B------:R-:W3:Y:S08]  /*7780*/  LDSM.16.M88.4 R32, [R228+0x800] ;  /* 0x00080000e420783b */ /* 0x000ef00000000200 */
[----:B------:R-:W4:Y:S04]  /*7790*/  LDL R2, [R1+0x4c] ;  /* 0x00004c0001027983 */ /* 0x000f280000100800 */
[----:B------:R-:W3:Y:S08]  /*77a0*/  LDSM.16.M88.4 R48, [R228+0x1000] ;  /* 0x00100000e430783b */ /* 0x000ef00000000200 */
[----:B------:R-:W4:Y:S01]  /*77b0*/  LDL.64 R196, [R1+0x40] ;  /* 0x0000400001c47983 */ /* 0x000f220000100a00 */
[-C--:B-1----:R-:W-:Y:S05]  /*77c0*/  HMMA.16816.F32 R4, R112, R16.reuse, RZ ;  /* 0x000000107004723c */ /* 0x082fea00000018ff */
[----:B------:R-:W1:Y:S03]  /*77d0*/  LDSM.16.M88.4 R64, [R228+0x1800] ;  /* 0x00180000e440783b */ /* 0x000e660000000200 */
[C---:B--2---:R-:W-:Y:S05]  /*77e0*/  HMMA.16816.F32 R8, R108.reuse, R16, RZ ;  /* 0x000000106c08723c */ /* 0x044fea00000018ff */
[----:B------:R-:W2:Y:S03]  /*77f0*/  LDSM.16.M88.4 R80, [R228+0x2000] ;  /* 0x00200000e450783b */ /* 0x000ea60000000200 */
[-C--:B------:R-:W-:Y:S05]  /*7800*/  HMMA.16816.F32 R12, R108, R18.reuse, RZ ;  /* 0x000000126c0c723c */ /* 0x080fea00000018ff */
[----:B------:R-:W1:Y:S03]  /*7810*/  LDSM.16.M88.4 R96, [R228+0x2800] ;  /* 0x00280000e460783b */ /* 0x000e660000000200 */
[C---:B------:R-:W-:Y:S05]  /*7820*/  HMMA.16816.F32 R16, R112.reuse, R18, RZ ;  /* 0x000000127010723c */ /* 0x040fea00000018ff */
[----:B------:R-:W1:Y:S03]  /*7830*/  LDSM.16.M88.4 R136, [R228+0x3000] ;  /* 0x00300000e488783b */ /* 0x000e660000000200 */
[-C--:B---3--:R-:W-:Y:S05]  /*7840*/  HMMA.16816.F32 R20, R112, R32.reuse, RZ ;  /* 0x000000207014723c */ /* 0x088fea00000018ff */
[----:B------:R-:W-:Y:S03]  /*7850*/  LDSM.16.M88.4 R188, [R238] ;  /* 0x00000000eebc783b */ /* 0x000fe60000000200 */
[C---:B------:R-:W-:Y:S05]  /*7860*/  HMMA.16816.F32 R24, R108.reuse, R32, RZ ;  /* 0x000000206c18723c */ /* 0x040fea00000018ff */
[----:B------:R-:W3:Y:S03]  /*7870*/  LDSM.16.M88.4 R192, [R239] ;  /* 0x00000000efc0783b */ /* 0x000ee60000000200 */
[-C--:B------:R-:W-:Y:S05]  /*7880*/  HMMA.16816.F32 R28, R108, R34.reuse, RZ ;  /* 0x000000226c1c723c */ /* 0x080fea00000018ff */
[----:B------:R-:W-:Y:S04]  /*7890*/  STL [R1+0x98], R235 ;  /* 0x000098eb01007387 */ /* 0x000fe80000100800 */
[----:B------:R-:W-:Y:S01]  /*78a0*/  STL [R1+0x9c], R228 ;  /* 0x00009ce401007387 */ /* 0x000fe20000100800 */
[C---:B------:R-:W-:Y:S03]  /*78b0*/  HMMA.16816.F32 R32, R112.reuse, R34, RZ ;  /* 0x000000227020723c */ /* 0x040fe600000018ff */
[----:B------:R-:W-:Y:S04]  /*78c0*/  STL [R1+0xa0], R239 ;  /* 0x0000a0ef01007387 */ /* 0x000fe80000100800 */
[----:B------:R-:W-:Y:S01]  /*78d0*/  STL [R1+0xa4], R238 ;  /* 0x0000a4ee01007387 */ /* 0x000fe20000100800 */
[-C--:B------:R-:W-:Y:S03]  /*78e0*/  HMMA.16816.F32 R36, R112, R48.reuse, RZ ;  /* 0x000000307024723c */ /* 0x080fe600000018ff */
        /* <DEDUP_REMOVED lines=8> */
[C---:B------:R-:W-:Y:S08]  /*7970*/  HMMA.16816.F32 R48, R112.reuse, R50, RZ ;  /* 0x000000327030723c */ /* 0x040ff000000018ff */
[-C--:B-1----:R-:W-:Y:S08]  /*7980*/  HMMA.16816.F32 R52, R112, R64.reuse, RZ ;  /* 0x000000407034723c */ /* 0x082ff000000018ff */
        /* <DEDUP_REMOVED lines=16> */
[-C--:B---3--:R-:W-:Y:S08]  /*7a90*/  HMMA.16816.F32 R4, R188, R192.reuse, R4 ;  /* 0x000000c0bc04723c */ /* 0x088ff00000001804 */
[C---:B-1----:R-:W-:Y:S08]  /*7aa0*/  HMMA.16816.F32 R8, R136.reuse, R192, R8 ;  /* 0x000000c08808723c */ /* 0x042ff00000001808 */
[-C--:B------:R-:W-:Y:S08]  /*7ab0*/  HMMA.16816.F32 R12, R136, R194.reuse, R12 ;  /* 0x000000c2880c723c */ /* 0x080ff0000000180c */
[C---:B------:R-:W-:Y:S01]  /*7ac0*/  HMMA.16816.F32 R16, R188.reuse, R194, R16 ;  /* 0x000000c2bc10723c */ /* 0x040fe20000001810 */
[----:B------:R-:W1:Y:S08]  /*7ad0*/  LDSM.16.M88.4 R192, [R245] ;  /* 0x00000000f5c0783b */ /* 0x000e700000000200 */
[----:B----4-:R-:W2:Y:S01]  /*7ae0*/  LDL R197, [R1+0x34] ;  /* 0x0000340001c57983 */ /* 0x010ea20000100800 */
        /* <DEDUP_REMOVED lines=27> */
[-C--:B------:R-:W-:Y:S07]  /*7ca0*/  HMMA.16816.F32 R108, R136, R194.reuse, R108 ;  /* 0x000000c2886c723c */ /* 0x080fee000000186c */
[----:B------:R-:W-:Y:S01]  /*7cb0*/  @P2 IMAD.WIDE.U32 R136, R202, c[0x0][0x208], RZ ;  /* 0x00008200ca882a25 */ /* 0x000fe200078e00ff */
[----:B------:R-:W-:Y:S04]  /*7cc0*/  HMMA.16816.F32 R112, R188, R194, R112 ;  /* 0x000000c2bc70723c */ /* 0x000fe80000001870 */
[----:B------:R-:W-:Y:S02]  /*7cd0*/  @P2 IMAD.MOV.U32 R138, RZ, RZ, R196 ;  /* 0x000000ffff8a2224 */ /* 0x000fe400078e00c4 */
[----:B------:R-:W-:Y:S01]  /*7ce0*/  @P2 IMAD.IADD R0, R137, 0x1, R0 ;  /* 0x0000000189002824 */ /* 0x000fe200078e0200 */
[----:B------:R-:W3:Y:S01]  /*7cf0*/  LDL R196, [R1+0x58] ;  /* 0x0000580001c47983 */ /* 0x000ee20000100800 */
[----:B------:R-:W-:Y:S03]  /*7d00*/  @P2 IMAD.MOV.U32 R139, RZ, RZ, R2 ;  /* 0x000000ffff8b2224 */ /* 0x000fe600078e0002 */
[----:B------:R-:W-:Y:S01]  /*7d10*/  STL [R1+0xc0], R236 ;  /* 0x0000c0ec01007387 */ /* 0x000fe20000100800 */
[----:B------:R-:W-:Y:S02]  /*7d20*/  @P2 IMAD.MOV.U32 R137, RZ, RZ, c[0x0][0x208] ;  /* 0x00008200ff892624 */ /* 0x000fe400078e00ff */
[----:B------:R-:W-:Y:S01]  /*7d30*/  @P2 IMAD.WIDE.U32 R138, R136, 0x70, R138 ;  /* 0x00000070888a2825 */ /* 0x000fe200078e008a */
[----:B------:R-:W-:Y:S03]  /*7d40*/  STL [R1+0xc4], R234 ;  /* 0x0000c4ea01007387 */ /* 0x000fe60000100800 */
[----:B------:R-:W-:Y:S01]  /*7d50*/  @P2 IMAD R2, R0, 0x70, RZ ;  /* 0x0000007000022824 */ /* 0x000fe200078e02ff */
[----:B------:R-:W-:Y:S01]  /*7d60*/  @P2 SHF.L.U64.HI R0, R137, R135, c[0x0][0x20c] ;  /* 0x0000830089002619 */ /* 0x000fe20000010287 */
[----:B------:R-:W-:Y:S01]  /*7d70*/  STL [R1+0xc8], R237 ;  /* 0x0000c8ed01007387 */ /* 0x000fe20000100800 */
[C---:B------:R-:W-:Y:S01]  /*7d80*/  @P2 LEA R136, P0, R138.reuse, c[0x0][0x1f8], 0x1 ;  /* 0x00007e008a882a11 */ /* 0x040fe200078008ff */
[----:B------:R-:W-:Y:S02]  /*7d90*/  @P2 IMAD.IADD R135, R139, 0x1, R2 ;  /* 0x000000018b872824 */ /* 0x000fe400078e0202 */
[----:B------:R-:W-:Y:S01]  /*7da0*/  @P2 IMAD.SHL.U32 R2, R137, 0x20, RZ ;  /* 0x0000002089022824 */ /* 0x000fe200078e00ff */
[----:B------:R-:W-:Y:S02]  /*7db0*/  STL [R1+0xcc], R231 ;  /* 0x0000cce701007387 */ /* 0x000fe40000100800 */
        /* <DEDUP_REMOVED lines=8> */
[-C--:B-1----:R-:W-:Y:S04]  /*7e40*/  @P2 IADD3 R136, P1, R138, R2.reuse, RZ ;  /* 0x000000028a882210 */ /* 0x082fe80007f3e0ff */
[----:B------:R-:W-:Y:S01]  /*7e50*/  @P2 IADD3 R192, P0, R136, R2, RZ ;  /* 0x0000000288c02210 */ /* 0x000fe20007f1e0ff */
[--C-:B------:R-:W-:Y:S05]  /*7e60*/  @P2 IMAD.X R137, R139, 0x1, R0.reuse, P1 ;  /* 0x000000018b892824 */ /* 0x100fea00008e0600 */
[----:B------:R1:W-:Y:S01]  /*7e70*/  @P2 LDGSTS.E.BYPASS.LTC128B.128 [R246+0x1100], [R136.64], !P6 ;  /* 0x0110000088f62fae */ /* 0x0003e2000f101d48 */
[----:B------:R-:W-:Y:S02]  /*7e80*/  @P2 IADD3.X R193, R137, R0, RZ, P0, !PT ;  /* 0x0000000089c12210 */ /* 0x000fe400007fe4ff */
[-C--:B----4-:R-:W-:Y:S05]  /*7e90*/  @P2 IADD3 R138, P0, R192, R2.reuse, RZ ;  /* 0x00000002c08a2210 */ /* 0x090fea0007f1e0ff */
[----:B------:R4:W-:Y:S01]  /*7ea0*/  @P2 LDGSTS.E.BYPASS.LTC128B.128 [R246+0x1900], [R192.64], !P6 ;  /* 0x01900000c0f62fae */ /* 0x0009e2000f101d48 */
[--C-:B------:R-:W-:Y:S07]  /*7eb0*/  @P2 IMAD.X R139, R193, 0x1, R0.reuse, P0 ;  /* 0x00000001c18b2824 */ /* 0x100fee00000e0600 */
[----:B------:R2:W-:Y:S01]  /*7ec0*/  @P2 LDGSTS.E.BYPASS.LTC128B.128 [R246+0x2100], [R138.64], !P6 ;  /* 0x021000008af62fae */ /* 0x0005e2000f101d48 */
[-C--:B-1----:R-:W-:Y:S05]  /*7ed0*/  @P2 IADD3 R136, P1, R138, R2.reuse, RZ ;  /* 0x000000028a882210 */ /* 0x082fea0007f3e0ff */
[--C-:B------:R-:W-:Y:S01]  /*7ee0*/  @P2 IMAD.X R137, R139, 0x1, R0.reuse, P1 ;  /* 0x000000018b892824 */ /* 0x100fe200008e0600 */
[----:B----4-:R-:W-:Y:S04]  /*7ef0*/  @P2 IADD3 R192, P0, R136, R2, RZ ;  /* 0x0000000288c02210 */ /* 0x010fe80007f1e0ff */
[----:B------:R2:W-:Y:S01]  /*7f00*/  @P2 LDGSTS.E.BYPASS.LTC128B.128 [R246+0x2900], [R136.64], !P6 ;  /* 0x0290000088f62fae */ /* 0x0005e2000f101d48 */
[----:B------:R-:W-:Y:S07]  /*7f10*/  @P2 IMAD.X R193, R137, 0x1, R0, P0 ;  /* 0x0000000189c12824 */ /* 0x000fee00000e0600 */
[----:B------:R1:W-:Y:S08]  /*7f20*/  @P2 LDGSTS.E.BYPASS.LTC128B.128 [R246+0x3100], [R192.64], !P6 ;  /* 0x03100000c0f62fae */ /* 0x0003f0000f101d48 */
[----:B------:R-:W-:Y:S08]  /*7f30*/  LDSM.16.M88.4 R188, [R234] ;  /* 0x00000000eabc783b */ /* 0x000ff00000000200 */
[----:B------:R4:W3:Y:S04]  /*7f40*/  LDL R0, [R1+0x20] ;  /* 0x0000200001007983 */ /* 0x0008e80000100800 */
[----:B--2---:R-:W2:Y:S08]  /*7f50*/  LDSM.16.M88.4 R136, [R236] ;  /* 0x00000000ec88783b */ /* 0x004eb00000000200 */
[----:B-1----:R-:W1:Y:S08]  /*7f60*/  LDSM.16.M88.4 R192, [R236+0x2000] ;  /* 0x00200000ecc0783b */ /* 0x002e700000000200 */
[----:B------:R-:W0:Y:S01]  /*7f70*/  LDGDEPBAR ;  /* 0x00000000000079af */ /* 0x000e220000000000 */
[-C--:B--2---:R-:W-:Y:S08]  /*7f80*/  HMMA.16816.F32 R4, R136, R188.reuse, R4 ;  /* 0x000000bc8804723c */ /* 0x084ff00000001804 */
        /* <DEDUP_REMOVED lines=19> */
[----:B---3--:R-:W-:Y:S04]  /*80c0*/  @P4 IMAD.MOV.U32 R0, RZ, RZ, R197 ;  /* 0x000000ffff004224 */ /* 0x008fe800078e00c5 */
[-C--:B-1----:R-:W-:Y:S01]  /*80d0*/  HMMA.16816.F32 R68, R136, R188.reuse, R68 ;  /* 0x000000bc8844723c */ /* 0x082fe20000001844 */
[----:B------:R-:W-:Y:S07]  /*80e0*/  SHFL.IDX PT, R2, R0, 0x2, 0x1c1f ;  /* 0x005c1f0000027f89 */ /* 0x000fee00000e0000 */
[C---:B------:R-:W-:Y:S01]  /*80f0*/  HMMA.16816.F32 R72, R192.reuse, R188, R72 ;  /* 0x000000bcc048723c */ /* 0x040fe20000001848 */
[----:B------:R-:W-:Y:S07]  /*8100*/  SHFL.IDX PT, R135, R0, 0x1, 0x1c1f ;  /* 0x003c1f0000877f89 */ /* 0x000fee00000e0000 */
        /* <DEDUP_REMOVED lines=14> */
[----:B------:R-:W2:Y:S01]  /*81f0*/  LDSM.16.M88.4 R188, [R237+0x2000] ;  /* 0x00200000edbc783b */ /* 0x000ea20000000200 */
[-C--:B-1----:R-:W-:Y:S08]  /*8200*/  HMMA.16816.F32 R4, R192, R136.reuse, R4 ;  /* 0x00000088c004723c */ /* 0x082ff00000001804 */
[C---:B--2---:R-:W-:Y:S08]  /*8210*/  HMMA.16816.F32 R8, R188.reuse, R136, R8 ;  /* 0x00000088bc08723c */ /* 0x044ff00000001808 */
        /* <DEDUP_REMOVED lines=27> */
[----:B------:R-:W1:Y:S01]  /*83d0*/  LDSM.16.M88.4 R136, [R231+0x3000] ;  /* 0x00300000e788783b */ /* 0x000e620000000200 */
[----:B------:R-:W-:Y:S07]  /*83e0*/  DEPBAR.LE SB0, 0x0 ;  /* 0x000080000000791a */ /* 0x000fee0000000000 */
[----:B------:R-:W-:Y:S01]  /*83f0*/  BAR.SYNC.DEFER_BLOCKING 0x0 ;  /* 0x0000000000007b1d */ /* 0x000fe20000010000 */
[-C--:B-1----:R-:W-:Y:S08]  /*8400*/  HMMA.16816.F32 R100, R192, R136.reuse, R100 ;  /* 0x00000088c064723c */ /* 0x082ff00000001864 */
[C---:B------:R-:W-:Y:S01]  /*8410*/  HMMA.16816.F32 R104, R188.reuse, R136, R104 ;  /* 0x00000088bc68723c */ /* 0x040fe20000001868 */
[----:B------:R-:W-:Y:S07]  /*8420*/  SHFL.IDX PT, R137, R0, 0x3, 0x1c1f ;  /* 0x007c1f0000897f89 */ /* 0x000fee00000e0000 */
[-C--:B------:R-:W-:Y:S01]  /*8430*/  HMMA.16816.F32 R108, R188, R138.reuse, R108 ;  /* 0x0000008abc6c723c */ /* 0x080fe2000000186c */
[----:B------:R1:W2:Y:S07]  /*8440*/  SHFL.IDX PT, R136, R0, RZ, 0x1c1f ;  /* 0x001c1fff00887589 */ /* 0x0002ae00000e0000 */
[----:B------:R-:W-:Y:S04]  /*8450*/  HMMA.16816.F32 R112, R192, R138, R112 ;  /* 0x0000008ac070723c */ /* 0x000fe80000001870 */
[----:B-1----:R-:W-:Y:S05]  /*8460*/  IMAD R0, R202, -0x70, RZ ;  /* 0xffffff90ca007824 */ /* 0x002fea00078e02ff */
[----:B------:R-:W-:Y:S04]  /*8470*/  IADD3 R0, -R196, 0x1, R0 ;  /* 0x00000001c4007810 */ /* 0x000fe80007ffe100 */
[----:B------:R-:W-:Y:S04]  /*8480*/  IADD3 R0, R0, c[0x0][0x1d0], RZ ;  /* 0x0000740000007a10 */ /* 0x000fe80007ffe0ff */
[----:B------:R-:W-:Y:S04]  /*8490*/  IADD3 R0, R0, -c[0x0][0x168], RZ ;  /* 0x80005a0000007a10 */ /* 0x000fe80007ffe0ff */
[C---:B--2---:R-:W-:Y:S01]  /*84a0*/  IADD3 R136, R0.reuse, R136, RZ ;  /* 0x0000008800887210 */ /* 0x044fe20007ffe0ff */
[C---:B------:R-:W-:Y:S02]  /*84b0*/  IMAD.IADD R2, R0.reuse, 0x1, R2 ;  /* 0x0000000100027824 */ /* 0x040fe400078e0202 */
[----:B------:R-:W-:Y:S01]  /*84c0*/  IMAD.IADD R135, R0, 0x1, R135 ;  /* 0x0000000100877824 */ /* 0x000fe200078e0287 */
[----:B------:R-:W-:Y:S01]  /*84d0*/  ISETP.GT.AND P3, PT, R136, RZ, PT ;  /* 0x000000ff8800720c */ /* 0x000fe20003f64270 */
[----:B------:R-:W-:Y:S01]  /*84e0*/  IMAD.IADD R0, R0, 0x1, R137 ;  /* 0x0000000100007824 */ /* 0x000fe200078e0289 */
[----:B------:R-:W-:Y:S02]  /*84f0*/  ISETP.GT.AND P2, PT, R136, 0x1, PT ;  /* 0x000000018800780c */ /* 0x000fe40003f44270 */
[----:B------:R-:W-:Y:S02]  /*8500*/  FSEL R188, R4, -INF , P3 ;  /* 0xff80000004bc7808 */ /* 0x000fe40001800000 */
[----:B------:R-:W-:Y:S02]  /*8510*/  ISETP.GT.AND P3, PT, R2, RZ, PT ;  /* 0x000000ff0200720c */ /* 0x000fe40003f64270 */
[----:B------:R-:W-:Y:S02]  /*8520*/  ISETP.GT.AND P0, PT, R135, 0x1, PT ;  /* 0x000000018700780c */ /* 0x000fe40003f04270 */
[----:B------:R-:W-:Y:S02]  /*8530*/  FSEL R197, R8, -INF , P3 ;  /* 0xff80000008c57808 */ /* 0x000fe40001800000 */
[C---:B------:R-:W-:Y:S02]  /*8540*/  ISETP.GT.AND P3, PT, R2.reuse, 0x8, PT ;  /* 0x000000080200780c */ /* 0x040fe40003f64270 */
[----:B------:R-:W-:Y:S02]  /*8550*/  FSEL R189, R5, -INF , P2 ;  /* 0xff80000005bd7808 */ /* 0x000fe40001000000 */
[----:B------:R-:W-:Y:S02]  /*8560*/  ISETP.GT.AND P2, PT, R2, 0x1, PT ;  /* 0x000000010200780c */ /* 0x000fe40003f44270 */
[----:B------:R-:W-:Y:S02]  /*8570*/  FSEL R191, R7, -INF , P0 ;  /* 0xff80000007bf7808 */ /* 0x000fe40000000000 */
[----:B------:R-:W-:Y:S02]  /*8580*/  FSEL R198, R9, -INF , P2 ;  /* 0xff80000009c67808 */ /* 0x000fe40001000000 */
[----:B------:R-:W-:Y:S02]  /*8590*/  ISETP.GT.AND P0, PT, R0, 0x1, PT ;  /* 0x000000010000780c */ /* 0x000fe40003f04270 */
[----:B------:R-:W-:Y:S02]  /*85a0*/  ISETP.GT.AND P2, PT, R2, 0x9, PT ;  /* 0x000000090200780c */ /* 0x000fe40003f44270 */
[----:B------:R-:W-:Y:S02]  /*85b0*/  FSEL R196, R12, -INF , P3 ;  /* 0xff8000000cc47808 */ /* 0x000fe40001800000 */
[----:B------:R-:W-:Y:S02]  /*85c0*/  ISETP.GT.AND P3, PT, R136, 0x8, PT ;  /* 0x000000088800780c */ /* 0x000fe40003f64270 */
[----:B------:R-:W-:Y:S02]  /*85d0*/  FMNMX.FTZ R137, R188, R3, !PT ;  /* 0x00000003bc897209 */ /* 0x000fe40007810000 */
[----:B------:R-:W-:Y:S02]  /*85e0*/  FSEL R201, R11, -INF , P0 ;  /* 0xff8000000bc97808 */ /* 0x000fe40000000000 */
[----:B------:R-:W-:Y:S02]  /*85f0*/  ISETP.GT.AND P0, PT, R0, 0x9, PT ;  /* 0x000000090000780c */ /* 0x000fe40003f04270 */
[----:B------:R-:W-:Y:S02]  /*8600*/  FSEL R199, R13, -INF , P2 ;  /* 0xff8000000dc77808 */ /* 0x000fe40001000000 */
[----:B------:R-:W-:Y:S02]  /*8610*/  ISETP.GT.AND P2, PT, R136, 0x9, PT ;  /* 0x000000098800780c */ /* 0x000fe40003f44270 */
[----:B------:R-:W-:Y:S02]  /*8620*/  FSEL R16, R16, -INF , P3 ;  /* 0xff80000010107808 */ /* 0x000fe40001800000 */
[----:B------:R-:W-:Y:S02]  /*8630*/  ISETP.GT.AND P3, PT, R136, 0x10, PT ;  /* 0x000000108800780c */ /* 0x000fe40003f64270 */
[----:B------:R-:W-:Y:S02]  /*8640*/  FMNMX.FTZ R137, R189, R137, !PT ;  /* 0x00000089bd897209 */ /* 0x000fe40007810000 */
        /* <DEDUP_REMOVED lines=11> */
[----:B------:R-:W-:Y:S02]  /*8700*/  FMNMX.FTZ R137, R17, R137, !PT ;  /* 0x0000008911897209 */ /* 0x000fe40007810000 */
        /* <DEDUP_REMOVED lines=31> */
[----:B------:R-:W-:Y:S02]  /*8900*/  FMNMX.FTZ R137, R36, R137, !PT ;  /* 0x0000008924897209 */ /* 0x000fe40007810000 */
        /* <DEDUP_REMOVED lines=21> */
[----:B------:R-:W-:Y:S02]  /*8a60*/  FSEL R51, R51, -INF , P0 ;  /* 0xff80000033337808 */ /* 0x000fe40000000000 */
[----:B------:R-:W-:Y:S02]  /*8a70*/  ISETP.GT.AND P0, PT, R135, 0x31, PT ;  /* 0x000000318700780c */ /* 0x000fe40003f04270 */
[C---:B------:R-:W-:Y:S02]  /*8a80*/  ISETP.GT.AND P2, PT, R2.reuse, 0x31, PT ;  /* 0x000000310200780c */ /* 0x040fe40003f44270 */
[----:B------:R-:W-:Y:S02]  /*8a90*/  ISETP.GT.AND P3, PT, R2, 0x38, PT ;  /* 0x000000380200780c */ /* 0x000fe40003f64270 */
[----:B------:R-:W-:Y:S02]  /*8aa0*/  FMNMX.FTZ R137, R49, R137, !PT ;  /* 0x0000008931897209 */ /* 0x000fe40007810000 */
[----:B------:R-:W-:Y:S02]  /*8ab0*/  ISETP.GT.AND P1, PT, R135, RZ, PT ;  /* 0x000000ff8700720c */ /* 0x000fe40003f24270 */
[----:B------:R-:W-:Y:S02]  /*8ac0*/  FSEL R242, R55, -INF , P0 ;  /* 0xff80000037f27808 */ /* 0x000fe40000000000 */
[----:B------:R-:W-:Y:S02]  /*8ad0*/  FSEL R238, R57, -INF , P2 ;  /* 0xff80000039ee7808 */ /* 0x000fe40001000000 */
[----:B------:R-:W-:Y:S02]  /*8ae0*/  FSEL R239, R60, -INF , P3 ;  /* 0xff8000003cef7808 */ /* 0x000fe40001800000 */
[----:B------:R-:W-:Y:S02]  /*8af0*/  FMNMX.FTZ R137, R52, R137, !PT ;  /* 0x0000008934897209 */ /* 0x000fe40007810000 */
[----:B------:R-:W-:Y:S02]  /*8b00*/  ISETP.GT.AND P0, PT, R0, 0x31, PT ;  /* 0x000000310000780c */ /* 0x000fe40003f04270 */
[----:B------:R-:W-:Y:S02]  /*8b10*/  ISETP.GT.AND P2, PT, R2, 0x39, PT ;  /* 0x000000390200780c */ /* 0x000fe40003f44270 */
[----:B------:R-:W-:Y:S02]  /*8b20*/  ISETP.GT.AND P3, PT, R136, 0x38, PT ;  /* 0x000000388800780c */ /* 0x000fe40003f64270 */
[----:B------:R-:W-:Y:S02]  /*8b30*/  FSEL R190, R6, -INF , P1 ;  /* 0xff80000006be7808 */ /* 0x000fe40000800000 */
[C---:B------:R-:W-:Y:S02]  /*8b40*/  ISETP.GT.AND P1, PT, R0.reuse, RZ, PT ;  /* 0x000000ff0000720c */ /* 0x040fe40003f24270 */
[----:B------:R-:W-:Y:S02]  /*8b50*/  FSEL R228, R61, -INF , P2 ;  /* 0xff8000003de47808 */ /* 0x000fe40001000000 */
[----:B------:R-:W-:Y:S02]  /*8b60*/  FMNMX.FTZ R137, R53, R137, !PT ;  /* 0x0000008935897209 */ /* 0x000fe40007810000 */
[----:B------:R-:W-:Y:S02]  /*8b70*/  FSEL R59, R59, -INF , P0 ;  /* 0xff8000003b3b7808 */ /* 0x000fe40000000000 */
[----:B------:R-:W-:Y:S02]  /*8b80*/  ISETP.GT.AND P0, PT, R0, 0x39, PT ;  /* 0x000000390000780c */ /* 0x000fe40003f04270 */
[----:B------:R-:W-:Y:S02]  /*8b90*/  ISETP.GT.AND P2, PT, R136, 0x39, PT ;  /* 0x000000398800780c */ /* 0x000fe40003f44270 */
[----:B------:R-:W-:Y:S02]  /*8ba0*/  FSEL R64, R64, -INF , P3 ;  /* 0xff80000040407808 */ /* 0x000fe40001800000 */
        /* <DEDUP_REMOVED lines=13> */
[C---:B------:R-:W-:Y:S02]  /*8c80*/  ISETP.GT.AND P3, PT, R2.reuse, 0x48, PT ;  /* 0x000000480200780c */ /* 0x040fe40003f64270 */
        /* <DEDUP_REMOVED lines=8> */
[----:B------:R-:W-:Y:S02]  /*8d10*/  FSEL R76, R76, -INF , P3 ;  /* 0xff8000004c4c7808 */ /* 0x000fe40001800000 */
[----:B------:R-:W-:Y:S01]  /*8d20*/  FSEL R29, R71, -INF , P0 ;  /* 0xff800000471d7808 */ /* 0x000fe20000000000 */
[----:B------:R-:W-:Y:S01]  /*8d30*/  STL [R1+0x8], R73 ;  /* 0x0000084901007387 */ /* 0x000fe20000100800 */
[----:B------:R-:W-:Y:S02]  /*8d40*/  ISETP.GT.AND P0, PT, R0, 0x41, PT ;  /* 0x000000410000780c */ /* 0x000fe40003f04270 */
[----:B------:R-:W-:Y:S02]  /*8d50*/  ISETP.GT.AND P2, PT, R2, 0x49, PT ;  /* 0x000000490200780c */ /* 0x000fe40003f44270 */
[----:B------:R-:W-:Y:S02]  /*8d60*/  ISETP.GT.AND P3, PT, R136, 0x48, PT ;  /* 0x000000488800780c */ /* 0x000fe40003f64270 */
[----:B------:R-:W-:Y:S02]  /*8d70*/  FMNMX.FTZ R137, R68, R137, !PT ;  /* 0x0000008944897209 */ /* 0x000fe40007810000 */
[----:B------:R-:W-:Y:S02]  /*8d80*/  FSEL R208, R22, -INF , P1 ;  /* 0xff80000016d07808 */ /* 0x000fe40000800000 */
[C---:B------:R-:W-:Y:S02]  /*8d90*/  ISETP.GT.AND P1, PT, R0.reuse, 0x10, PT ;  /* 0x000000100000780c */ /* 0x040fe40003f24270 */
[----:B------:R-:W-:Y:S02]  /*8da0*/  FSEL R244, R75, -INF , P0 ;  /* 0xff8000004bf47808 */ /* 0x000fe40000000000 */
[----:B------:R-:W-:Y:S02]  /*8db0*/  FSEL R77, R77, -INF , P2 ;  /* 0xff8000004d4d7808 */ /* 0x000fe40001000000 */
[----:B------:R-:W-:Y:S02]  /*8dc0*/  ISETP.GT.AND P0, PT, R0, 0x49, PT ;  /* 0x000000490000780c */ /* 0x000fe40003f04270 */
[----:B------:R-:W-:Y:S02]  /*8dd0*/  FSEL R80, R80, -INF , P3 ;  /* 0xff80000050507808 */ /* 0x000fe40001800000 */
[C---:B------:R-:W-:Y:S02]  /*8de0*/  ISETP.GT.AND P2, PT, R136.reuse, 0x49, PT ;  /* 0x000000498800780c */ /* 0x040fe40003f44270 */
[----:B------:R-:W-:Y:S02]  /*8df0*/  ISETP.GT.AND P3, PT, R136, 0x50, PT ;  /* 0x000000508800780c */ /* 0x000fe40003f64270 */
[----:B------:R-:W-:Y:S02]  /*8e00*/  FMNMX.FTZ R137, R15, R137, !PT ;  /* 0x000000890f897209 */ /* 0x000fe40007810000 */
[----:B------:R-:W-:Y:S02]  /*8e10*/  FSEL R215, R26, -INF , P1 ;  /* 0xff8000001ad77808 */ /* 0x000fe40000800000 */
[----:B------:R-:W-:Y:S02]  /*8e20*/  ISETP.GT.AND P1, PT, R0, 0x18, PT ;  /* 0x000000180000780c */ /* 0x000fe40003f24270 */
[----:B------:R-:W-:Y:S02]  /*8e30*/  FSEL R79, R79, -INF , P0 ;  /* 0xff8000004f4f7808 */ /* 0x000fe40000000000 */
[----:B------:R-:W-:Y:S02]  /*8e40*/  FSEL R81, R81, -INF , P2 ;  /* 0xff80000051517808 */ /* 0x000fe40001000000 */
[----:B------:R-:W-:Y:S02]  /*8e50*/  FMNMX.FTZ R137, R80, R137, !PT ;  /* 0x0000008950897209 */ /* 0x000fe40007810000 */
[C---:B------:R-:W-:Y:S02]  /*8e60*/  ISETP.GT.AND P0, PT, R135.reuse, 0x49, PT ;  /* 0x000000498700780c */ /* 0x040fe40003f04270 */
        /* <DEDUP_REMOVED lines=8> */
[C---:B------:R-:W-:Y:S02]  /*8ef0*/  ISETP.GT.AND P0, PT, R135.reuse, 0x51, PT ;  /* 0x000000518700780c */ /* 0x040fe40003f04270 */
[----:B------:R-:W-:Y:S02]  /*8f00*/  ISETP.GT.AND P2, PT, R136, 0x51, PT ;  /* 0x000000518800780c */ /* 0x000fe40003f44270 */
[----:B------:R-:W-:Y:S02]  /*8f10*/  FSEL R206, R34, -INF , P1 ;  /* 0xff80000022ce7808 */ /* 0x000fe40000800000 */
[----:B------:R-:W-:Y:S02]  /*8f20*/  ISETP.GT.AND P1, PT, R135, 0x20, PT ;  /* 0x000000208700780c */ /* 0x000fe40003f24270 */
[----:B------:R-:W-:Y:S02]  /*8f30*/  FSEL R218, R92, -INF , P3 ;  /* 0xff8000005cda7808 */ /* 0x000fe40001800000 */
[----:B------:R-:W-:Y:S02]  /*8f40*/  FSEL R13, R85, -INF , P2 ;  /* 0xff800000550d7808 */ /* 0x000fe40001000000 */
[----:B------:R-:W-:Y:S02]  /*8f50*/  FSEL R251, R87, -INF , P0 ;  /* 0xff80000057fb7808 */ /* 0x000fe40000000000 */
[----:B------:R-:W-:Y:S02]  /*8f60*/  ISETP.GT.AND P0, PT, R0, 0x51, PT ;  /* 0x000000510000780c */ /* 0x000fe40003f04270 */
[----:B------:R-:W-:Y:S02]  /*8f70*/  ISETP.GT.AND P3, PT, R136, 0x58, PT ;  /* 0x000000588800780c */ /* 0x000fe40003f64270 */
[----:B------:R-:W-:Y:S02]  /*8f80*/  FMNMX.FTZ R137, R14, R137, !PT ;  /* 0x000000890e897209 */ /* 0x000fe40007810000 */
[----:B------:R-:W-:Y:S02]  /*8f90*/  FSEL R38, R38, -INF , P1 ;  /* 0xff80000026267808 */ /* 0x000fe40000800000 */
[C---:B------:R-:W-:Y:S02]  /*8fa0*/  ISETP.GT.AND P1, PT, R0.reuse, 0x20, PT ;  /* 0x000000200000780c */ /* 0x040fe40003f24270 */
[----:B------:R-:W-:Y:S02]  /*8fb0*/  FSEL R234, R91, -INF , P0 ;  /* 0xff8000005bea7808 */ /* 0x000fe40000000000 */
[----:B------:R-:W-:Y:S02]  /*8fc0*/  ISETP.GT.AND P0, PT, R0, 0x59, PT ;  /* 0x000000590000780c */ /* 0x000fe40003f04270 */
[----:B------:R-:W-:Y:S02]  /*8fd0*/  FSEL R96, R96, -INF , P3 ;  /* 0xff80000060607808 */ /* 0x000fe40001800000 */
[----:B------:R-:W-:Y:S02]  /*8fe0*/  FMNMX.FTZ R137, R13, R137, !PT ;  /* 0x000000890d897209 */ /* 0x000fe40007810000 */
[----:B------:R-:W-:Y:S02]  /*8ff0*/  ISETP.GT.AND P5, PT, R136, 0x59, PT ;  /* 0x000000598800780c */ /* 0x000fe40003fa4270 */
[----:B------:R-:W-:Y:S02]  /*9000*/  FSEL R42, R42, -INF , P1 ;  /* 0xff8000002a2a7808 */ /* 0x000fe40000800000 */
[----:B------:R-:W-:Y:S02]  /*9010*/  ISETP.GT.AND P1, PT, R0, 0x28, PT ;  /* 0x000000280000780c */ /* 0x000fe40003f24270 */
[----:B------:R-:W-:Y:S02]  /*9020*/  ISETP.GT.AND P2, PT, R2, 0x51, PT ;  /* 0x000000510200780c */ /* 0x000fe40003f44270 */
[----:B------:R-:W-:Y:S02]  /*9030*/  FSEL R25, R95, -INF , P0 ;  /* 0xff8000005f197808 */ /* 0x000fe40000000000 */
[----:B------:R-:W-:Y:S02]  /*9040*/  FMNMX.FTZ R137, R96, R137, !PT ;  /* 0x0000008960897209 */ /* 0x000fe40007810000 */
[----:B------:R-:W-:Y:S02]  /*9050*/  ISETP.GT.AND P0, PT, R136, 0x60, PT ;  /* 0x000000608800780c */ /* 0x000fe40003f04270 */
[----:B------:R-:W-:Y:S02]  /*9060*/  FSEL R97, R97, -INF , P5 ;  /* 0xff80000061617808 */ /* 0x000fe40002800000 */
        /* <DEDUP_REMOVED lines=11> */
[----:B------:R-:W-:Y:S02]  /*9120*/  ISETP.GT.AND P2, PT, R135, 0x58, PT ;  /* 0x000000588700780c */ /* 0x000fe40003f44270 */
[----:B------:R-:W-:Y:S02]  /*9130*/  FMNMX.FTZ R137, R100, R137, !PT ;  /* 0x0000008964897209 */ /* 0x000fe40007810000 */
[----:B------:R-:W-:Y:S02]  /*9140*/  ISETP.GT.AND P5, PT, R136, 0x68, PT ;  /* 0x000000688800780c */ /* 0x000fe40003fa4270 */
[----:B------:R-:W-:Y:S02]  /*9150*/  FSEL R241, R54, -INF , P1 ;  /* 0xff80000036f17808 */ /* 0x000fe40000800000 */
[----:B------:R-:W-:Y:S02]  /*9160*/  ISETP.GT.AND P1, PT, R0, 0x30, PT ;  /* 0x000000300000780c */ /* 0x000fe40003f24270 */
[----:B------:R-:W-:Y:S02]  /*9170*/  FSEL R225, R98, -INF , P2 ;  /* 0xff80000062e17808 */ /* 0x000fe40001000000 */
[----:B------:R-:W-:Y:S02]  /*9180*/  FSEL R112, R112, -INF , P5 ;  /* 0xff80000070707808 */ /* 0x000fe40002800000 */
[----:B------:R-:W-:Y:S02]  /*9190*/  ISETP.GT.AND P2, PT, R136, 0x69, PT ;  /* 0x000000698800780c */ /* 0x000fe40003f44270 */
[----:B------:R-:W-:Y:S02]  /*91a0*/  FMNMX.FTZ R137, R101, R137, !PT ;  /* 0x0000008965897209 */ /* 0x000fe40007810000 */
[----:B------:R-:W-:Y:S02]  /*91b0*/  FSEL R58, R58, -INF , P1 ;  /* 0xff8000003a3a7808 */ /* 0x000fe40000800000 */
[----:B------:R-:W-:Y:S02]  /*91c0*/  ISETP.GT.AND P1, PT, R0, 0x38, PT ;  /* 0x000000380000780c */ /* 0x000fe40003f24270 */
[----:B------:R-:W-:Y:S02]  /*91d0*/  FSEL R113, R113, -INF , P2 ;  /* 0xff80000071717808 */ /* 0x000fe40001000000 */
[----:B------:R-:W-:Y:S02]  /*91e0*/  FMNMX.FTZ R137, R112, R137, !PT ;  /* 0x0000008970897209 */ /* 0x000fe40007810000 */
[----:B------:R-:W-:Y:S02]  /*91f0*/  FSEL R62, R62, -INF , P1 ;  /* 0xff8000003e3e7808 */ /* 0x000fe40000800000 */
[----:B------:R-:W-:Y:S02]  /*9200*/  ISETP.GT.AND P1, PT, R135, 0x38, PT ;  /* 0x000000388700780c */ /* 0x000fe40003f24270 */
[----:B------:R-:W-:Y:S02]  /*9210*/  FMNMX.FTZ R137, R113, R137, !PT ;  /* 0x0000008971897209 */ /* 0x000fe40007810000 */
[----:B------:R-:W-:Y:S02]  /*9220*/  FSEL R243, R66, -INF , P1 ;  /* 0xff80000042f37808 */ /* 0x000fe40000800000 */
[----:B------:R-:W-:Y:S01]  /*9230*/  ISETP.GT.AND P1, PT, R135, 0x40, PT ;  /* 0x000000408700780c */ /* 0x000fe20003f24270 */
[----:B------:R-:W1:Y:S01]  /*9240*/  SHFL.BFLY PT, R7, R137, 0x2, 0x1f ;  /* 0x0c401f0089077f89 */ /* 0x000e6200000e0000 */
[----:B------:R-:W-:Y:S02]  /*9250*/  FMNMX.FTZ R4, R190, R132, !PT ;  /* 0x00000084be047209 */ /* 0x000fe40007810000 */
[----:B------:R-:W-:Y:S02]  /*9260*/  FSEL R30, R70, -INF , P1 ;  /* 0xff800000461e7808 */ /* 0x000fe40000800000 */
[----:B------:R-:W-:Y:S02]  /*9270*/  ISETP.GT.AND P1, PT, R0, 0x40, PT ;  /* 0x000000400000780c */ /* 0x000fe40003f24270 */
[----:B------:R-:W-:Y:S02]  /*9280*/  FMNMX.FTZ R4, R191, R4, !PT ;  /* 0x00000004bf047209 */ /* 0x000fe40007810000 */
[----:B------:R-:W-:Y:S02]  /*9290*/  FSEL R74, R74, -INF , P1 ;  /* 0xff8000004a4a7808 */ /* 0x000fe40000800000 */
[----:B------:R-:W-:Y:S02]  /*92a0*/  FMNMX.FTZ R4, R18, R4, !PT ;  /* 0x0000000412047209 */ /* 0x000fe40007810000 */
[----:B------:R-:W-:Y:S01]  /*92b0*/  ISETP.GT.AND P1, PT, R0, 0x48, PT ;  /* 0x000000480000780c */ /* 0x000fe20003f24270 */
[----:B------:R-:W-:Y:S01]  /*92c0*/  STL [R1+0xc], R74 ;  /* 0x00000c4a01007387 */ /* 0x000fe20000100800 */
[----:B------:R-:W-:Y:S02]  /*92d0*/  FMNMX.FTZ R5, R19, R4, !PT ;  /* 0x0000000413057209 */ /* 0x000fe40007810000 */
[----:B------:R-:W-:Y:S01]  /*92e0*/  FMNMX.FTZ R4, R197, R133, !PT ;  /* 0x00000085c5047209 */ /* 0x000fe20007810000 */
[----:B------:R-:W-:Y:S01]  /*92f0*/  STL [R1], R88 ;  /* 0x0000005801007387 */ /* 0x000fe20000100800 */
[----:B------:R-:W-:Y:S02]  /*9300*/  FMNMX.FTZ R5, R208, R5, !PT ;  /* 0x00000005d0057209 */ /* 0x000fe40007810000 */
[----:B------:R-:W-:Y:S01]  /*9310*/  FMNMX.FTZ R4, R198, R4, !PT ;  /* 0x00000004c6047209 */ /* 0x000fe20007810000 */
[----:B------:R-:W-:Y:S01]  /*9320*/  STL [R1+0xd0], R241 ;  /* 0x0000d0f101007387 */ /* 0x000fe20000100800 */
[----:B------:R-:W-:Y:S02]  /*9330*/  FMNMX.FTZ R136, R209, R5, !PT ;  /* 0x00000005d1887209 */ /* 0x000fe40007810000 */
[----:B-1----:R-:W-:Y:S01]  /*9340*/  FMNMX.FTZ R137, R137, R7, !PT ;  /* 0x0000000789897209 */ /* 0x002fe20007810000 */
[----:B------:R-:W-:Y:S01]  /*9350*/  STL [R1+0xd4], R242 ;  /* 0x0000d4f201007387 */ /* 0x000fe20000100800 */
[----:B------:R-:W-:Y:S02]  /*9360*/  FMNMX.FTZ R136, R206, R136, !PT ;  /* 0x00000088ce887209 */ /* 0x000fe40007810000 */
[----:B------:R-:W-:Y:S01]  /*9370*/  FMNMX.FTZ R4, R196, R4, !PT ;  /* 0x00000004c4047209 */ /* 0x000fe20007810000 */
[----:B------:R-:W2:Y:S01]  /*9380*/  LDL.64 R8, [R1+0x38] ;  /* 0x0000380001087983 */ /* 0x000ea20000100a00 */
[----:B------:R-:W-:Y:S02]  /*9390*/  FMNMX.FTZ R136, R207, R136, !PT ;  /* 0x00000088cf887209 */ /* 0x000fe40007810000 */
[----:B------:R-:W-:Y:S02]  /*93a0*/  FMNMX.FTZ R4, R199, R4, !PT ;  /* 0x00000004c7047209 */ /* 0x000fe40007810000 */
[----:B------:R-:W-:Y:S01]  /*93b0*/  FMNMX.FTZ R136, R38, R136, !PT ;  /* 0x0000008826887209 */ /* 0x000fe20007810000 */
[----:B------:R-:W2:Y:S01]  /*93c0*/  LDL R7, [R1+0x48] ;  /* 0x0000480001077983 */ /* 0x000ea20000100800 */
        /* <DEDUP_REMOVED lines=11> */
[----:B------:R-:W-:Y:S02]  /*9480*/  FSEL R78, R78, -INF , P1 ;  /* 0xff8000004e4e7808 */ /* 0x000fe40000800000 */
[----:B------:R-:W-:Y:S02]  /*9490*/  ISETP.GT.AND P1, PT, R135, 0x48, PT ;  /* 0x000000488700780c */ /* 0x000fe40003f24270 */
        /* <DEDUP_REMOVED lines=23> */
[----:B------:R-:W-:Y:S01]  /*9610*/  FSEL R222, R99, -INF , P1 ;  /* 0xff80000063de7808 */ /* 0x000fe20000800000 */
[----:B------:R-:W-:Y:S01]  /*9620*/  IMAD.MOV.U32 R99, RZ, RZ, R82 ;  /* 0x000000ffff637224 */ /* 0x000fe200078e0052 */
[----:B------:R-:W-:Y:S02]  /*9630*/  FMNMX.FTZ R136, R29, R136, !PT ;  /* 0x000000881d887209 */ /* 0x000fe40007810000 */
[----:B------:R-:W-:Y:S02]  /*9640*/  FMNMX.FTZ R4, R238, R4, !PT ;  /* 0x00000004ee047209 */ /* 0x000fe40007810000 */
[----:B------:R-:W-:Y:S02]  /*9650*/  FMNMX.FTZ R5, R43, R5, !PT ;  /* 0x000000052b057209 */ /* 0x000fe40007810000 */
[----:B------:R-:W-:Y:S02]  /*9660*/  FMNMX.FTZ R136, R99, R136, !PT ;  /* 0x0000008863887209 */ /* 0x000fe40007810000 */
[----:B------:R-:W-:Y:S02]  /*9670*/  FMNMX.FTZ R4, R239, R4, !PT ;  /* 0x00000004ef047209 */ /* 0x000fe40007810000 */
[----:B------:R-:W-:Y:S02]  /*9680*/  FMNMX.FTZ R5, R240, R5, !PT ;  /* 0x00000005f0057209 */ /* 0x000fe40007810000 */
[----:B------:R-:W-:Y:S02]  /*9690*/  ISETP.GT.AND P0, PT, R135, 0x61, PT ;  /* 0x000000618700780c */ /* 0x000fe40003f04270 */
[----:B------:R-:W-:Y:S02]  /*96a0*/  FMNMX.FTZ R136, R31, R136, !PT ;  /* 0x000000881f887209 */ /* 0x000fe40007810000 */
[----:B------:R-:W-:Y:S02]  /*96b0*/  FMNMX.FTZ R4, R228, R4, !PT ;  /* 0x00000004e4047209 */ /* 0x000fe40007810000 */
[----:B------:R-:W-:Y:S02]  /*96c0*/  FSEL R94, R103, -INF , P0 ;  /* 0xff800000675e7808 */ /* 0x000fe40000000000 */
[----:B------:R-:W-:Y:S02]  /*96d0*/  MOV R103, R58 ;  /* 0x0000003a00677202 */ /* 0x000fe40000000f00 */
[----:B------:R-:W-:Y:S02]  /*96e0*/  FMNMX.FTZ R5, R47, R5, !PT ;  /* 0x000000052f057209 */ /* 0x000fe40007810000 */
        /* <DEDUP_REMOVED lines=9> */
[----:B------:R-:W-:Y:S02]  /*9780*/  FMNMX.FTZ R4, R62, R6, !PT ;  /* 0x000000063e047209 */ /* 0x000fe40007810000 */
[----:B------:R-:W-:Y:S01]  /*9790*/  FSEL R95, R102, -INF , P1 ;  /* 0xff800000665f7808 */ /* 0x000fe20000800000 */
[----:B------:R-:W1:Y:S01]  /*97a0*/  SHFL.BFLY PT, R6, R137, 0x1, 0x1f ;  /* 0x0c201f0089067f89 */ /* 0x000e6200000e0000 */
[----:B------:R-:W-:Y:S02]  /*97b0*/  FMNMX.FTZ R136, R222, R136, !PT ;  /* 0x00000088de887209 */ /* 0x000fe40007810000 */
[----:B------:R-:W-:Y:S02]  /*97c0*/  ISETP.GT.AND P3, PT, R135, 0x68, PT ;  /* 0x000000688700780c */ /* 0x000fe40003f64270 */
[----:B------:R-:W-:Y:S02]  /*97d0*/  FMNMX.FTZ R136, R95, R136, !PT ;  /* 0x000000885f887209 */ /* 0x000fe40007810000 */
[C---:B------:R-:W-:Y:S02]  /*97e0*/  ISETP.GT.AND P1, PT, R2.reuse, 0x60, PT ;  /* 0x000000600200780c */ /* 0x040fe40003f24270 */
[C---:B------:R-:W-:Y:S02]  /*97f0*/  ISETP.GT.AND P2, PT, R2.reuse, 0x61, PT ;  /* 0x000000610200780c */ /* 0x040fe40003f44270 */
[----:B------:R-:W-:Y:S02]  /*9800*/  ISETP.GT.AND P0, PT, R2, 0x68, PT ;  /* 0x000000680200780c */ /* 0x000fe40003f04270 */
[----:B------:R-:W-:Y:S02]  /*9810*/  FSEL R93, R114, -INF , P3 ;  /* 0xff800000725d7808 */ /* 0x000fe40001800000 */
[----:B------:R-:W-:Y:S02]  /*9820*/  ISETP.GT.AND P3, PT, R2, 0x69, PT ;  /* 0x000000690200780c */ /* 0x000fe40003f64270 */
[----:B------:R-:W-:Y:S02]  /*9830*/  FMNMX.FTZ R2, R77, R5, !PT ;  /* 0x000000054d027209 */ /* 0x000fe40007810000 */
[----:B------:R-:W-:Y:S02]  /*9840*/  FMNMX.FTZ R4, R63, R4, !PT ;  /* 0x000000043f047209 */ /* 0x000fe40007810000 */
[----:B------:R-:W-:Y:S02]  /*9850*/  ISETP.GT.AND P5, PT, R135, 0x69, PT ;  /* 0x000000698700780c */ /* 0x000fe40003fa4270 */
[----:B------:R-:W-:Y:S02]  /*9860*/  FMNMX.FTZ R136, R94, R136, !PT ;  /* 0x000000885e887209 */ /* 0x000fe40007810000 */
[----:B------:R-:W-:Y:S02]  /*9870*/  FMNMX.FTZ R5, R74, R4, !PT ;  /* 0x000000044a057209 */ /* 0x000fe40007810000 */
[----:B------:R-:W-:Y:S02]  /*9880*/  FMNMX.FTZ R2, R88, R2, !PT ;  /* 0x0000000258027209 */ /* 0x000fe40007810000 */
[----:B------:R-:W-:Y:S02]  /*9890*/  FSEL R92, R115, -INF , P5 ;  /* 0xff800000735c7808 */ /* 0x000fe40002800000 */
[----:B------:R-:W-:Y:S02]  /*98a0*/  FMNMX.FTZ R136, R93, R136, !PT ;  /* 0x000000885d887209 */ /* 0x000fe40007810000 */
[----:B------:R-:W-:Y:S02]  /*98b0*/  FMNMX.FTZ R5, R244, R5, !PT ;  /* 0x00000005f4057209 */ /* 0x000fe40007810000 */
[----:B------:R-:W-:Y:S02]  /*98c0*/  FMNMX.FTZ R2, R89, R2, !PT ;  /* 0x0000000259027209 */ /* 0x000fe40007810000 */
[----:B------:R-:W-:Y:S02]  /*98d0*/  FMNMX.FTZ R136, R92, R136, !PT ;  /* 0x000000885c887209 */ /* 0x000fe40007810000 */
[----:B------:R-:W-:Y:S02]  /*98e0*/  FMNMX.FTZ R4, R218, R2, !PT ;  /* 0x00000002da047209 */ /* 0x000fe40007810000 */
[----:B------:R-:W-:Y:S02]  /*98f0*/  FMNMX.FTZ R2, R78, R5, !PT ;  /* 0x000000054e027209 */ /* 0x000fe40007810000 */
[----:B------:R-:W3:Y:S01]  /*9900*/  SHFL.BFLY PT, R5, R136, 0x2, 0x1f ;  /* 0x0c401f0088057f89 */ /* 0x000ee200000e0000 */
[----:B------:R-:W-:Y:S02]  /*9910*/  FSEL R205, R104, -INF , P1 ;  /* 0xff80000068cd7808 */ /* 0x000fe40000800000 */
[----:B-1----:R-:W-:Y:S02]  /*9920*/  FMNMX.FTZ R137, R137, R6, !PT ;  /* 0x0000000689897209 */ /* 0x002fe40007810000 */
[----:B------:R-:W-:Y:S02]  /*9930*/  FMNMX.FTZ R4, R34, R4, !PT ;  /* 0x0000000422047209 */ /* 0x000fe40007810000 */
[----:B------:R-:W-:Y:S01]  /*9940*/  ISETP.GE.AND P5, PT, R202, 0x1, PT ;  /* 0x00000001ca00780c */ /* 0x000fe20003fa6270 */
[----:B------:R-:W-:Y:S01]  /*9950*/  FMUL.FTZ R6, R137, c[0x0][0x2d0] ;  /* 0x0000b40089067a20 */ /* 0x000fe20000410000 */
[----:B------:R-:W-:Y:S02]  /*9960*/  FSEL R195, R105, -INF , P2 ;  /* 0xff80000069c37808 */ /* 0x000fe40001000000 */
[----:B------:R-:W-:Y:S02]  /*9970*/  FMNMX.FTZ R4, R205, R4, !PT ;  /* 0x00000004cd047209 */ /* 0x000fe40007810000 */
[----:B------:R-:W-:Y:S01]  /*9980*/  FSEL R193, R109, -INF , P3 ;  /* 0xff8000006dc17808 */ /* 0x000fe20001800000 */
[----:B------:R-:W-:Y:S01]  /*9990*/  IMAD.MOV.U32 R109, RZ, RZ, R89 ;  /* 0x000000ffff6d7224 */ /* 0x000fe200078e0059 */
[----:B------:R-:W-:Y:S02]  /*99a0*/  FSETP.NEU.FTZ.AND P3, PT, R137, -INF , PT ;  /* 0xff8000008900780b */ /* 0x000fe40003f7d000 */
[----:B------:R-:W-:Y:S02]  /*99b0*/  FMNMX.FTZ R2, R79, R2, !PT ;  /* 0x000000024f027209 */ /* 0x000fe40007810000 */
[----:B------:R-:W-:Y:S01]  /*99c0*/  FSEL R194, R108, -INF , P0 ;  /* 0xff8000006cc27808 */ /* 0x000fe20000000000 */
[----:B------:R-:W-:Y:S01]  /*99d0*/  @P5 IMAD.WIDE.U32 R10, R247, c[0x0][0x1e0], RZ ;  /* 0x00007800f70a5a25 */ /* 0x000fe200078e00ff */
[----:B------:R-:W-:Y:S02]  /*99e0*/  FMNMX.FTZ R4, R195, R4, !PT ;  /* 0x00000004c3047209 */ /* 0x000fe40007810000 */
[----:B------:R-:W-:Y:S02]  /*99f0*/  FSEL R6, R6, RZ, P3 ;  /* 0x000000ff06067208 */ /* 0x000fe40001800000 */
[----:B------:R-:W-:Y:S02]  /*9a00*/  ISETP.GT.AND P1, PT, R0, 0x60, PT ;  /* 0x000000600000780c */ /* 0x000fe40003f24270 */
[----:B------:R-:W-:Y:S01]  /*9a10*/  FMNMX.FTZ R2, R28, R2, !PT ;  /* 0x000000021c027209 */ /* 0x000fe20007810000 */
[--C-:B------:R-:W-:Y:S01]  /*9a20*/  FFMA.FTZ R104, R68, c[0x0][0x2d0], -R6.reuse ;  /* 0x0000b40044687a23 */ /* 0x100fe20000010806 */
[----:B------:R-:W-:Y:S01]  /*9a30*/  FMNMX.FTZ R4, R194, R4, !PT ;  /* 0x00000004c2047209 */ /* 0x000fe20007810000 */
[--C-:B------:R-:W-:Y:S01]  /*9a40*/  FFMA.FTZ R87, R20, c[0x0][0x2d0], -R6.reuse ;  /* 0x0000b40014577a23 */ /* 0x100fe20000010806 */
[C---:B------:R-:W-:Y:S01]  /*9a50*/  ISETP.GT.AND P2, PT, R0.reuse, 0x61, PT ;  /* 0x000000610000780c */ /* 0x040fe20003f44270 */
[--C-:B------:R-:W-:Y:S01]  /*9a60*/  FFMA.FTZ R86, R21, c[0x0][0x2d0], -R6.reuse ;  /* 0x0000b40015567a23 */ /* 0x100fe20000010806 */
[----:B------:R-:W-:Y:S01]  /*9a70*/  ISETP.GT.AND P0, PT, R0, 0x69, PT ;  /* 0x000000690000780c */ /* 0x000fe20003f04270 */
[--C-:B------:R-:W-:Y:S01]  /*9a80*/  FFMA.FTZ R27, R14, c[0x0][0x2d0], -R6.reuse ;  /* 0x0000b4000e1b7a23 */ /* 0x100fe20000010806 */
[----:B------:R-:W-:Y:S01]  /*9a90*/  FSEL R250, R106, -INF , P1 ;  /* 0xff8000006afa7808 */ /* 0x000fe20000800000 */
[----:B------:R-:W-:Y:S01]  /*9aa0*/  MUFU.EX2 R115, R86 ;  /* 0x0000005600737308 */ /* 0x000fe20000000800 */
[----:B------:R-:W-:Y:S01]  /*9ab0*/  FMNMX.FTZ R4, R193, R4, !PT ;  /* 0x00000004c1047209 */ /* 0x000fe20007810000 */
[--C-:B------:R-:W-:Y:S01]  /*9ac0*/  FFMA.FTZ R26, R112, c[0x0][0x2d0], -R6.reuse ;  /* 0x0000b400701a7a23 */ /* 0x100fe20000010806 */
[----:B------:R-:W-:Y:S01]  /*9ad0*/  ISETP.GT.AND P1, PT, R0, 0x68, PT ;  /* 0x000000680000780c */ /* 0x000fe20003f24270 */
[--C-:B------:R-:W-:Y:S01]  /*9ae0*/  FFMA.FTZ R98, R36, c[0x0][0x2d0], -R6.reuse ;  /* 0x0000b40024627a23 */ /* 0x100fe20000010806 */
[----:B------:R-:W-:Y:S01]  /*9af0*/  FMNMX.FTZ R0, R234, R2, !PT ;  /* 0x00000002ea007209 */ /* 0x000fe20007810000 */
[----:B------:R-:W1:Y:S01]  /*9b00*/  SHFL.BFLY PT, R135, R4, 0x2, 0x1f ;  /* 0x0c401f0004877f89 */ /* 0x000e6200000e0000 */
[----:B------:R-:W-:Y:S01]  /*9b10*/  @P5 SHF.R.S32.HI R2, RZ, 0x1f, R247 ;  /* 0x0000001fff025819 */ /* 0x000fe200000114f7 */
[--C-:B------:R-:W-:Y:S01]  /*9b20*/  FFMA.FTZ R91, R37, c[0x0][0x2d0], -R6.reuse ;  /* 0x0000b400255b7a23 */ /* 0x100fe20000010806 */
[----:B---3--:R-:W-:Y:S01]  /*9b30*/  FMNMX.FTZ R136, R136, R5, !PT ;  /* 0x0000000588887209 */ /* 0x008fe20007810000 */
[--C-:B------:R-:W-:Y:S01]  /*9b40*/  FFMA.FTZ R242, R13, c[0x0][0x2d0], -R6.reuse ;  /* 0x0000b4000df27a23 */ /* 0x100fe20000010806 */
[----:B------:R-:W-:Y:S01]  /*9b50*/  FMNMX.FTZ R0, R231, R0, !PT ;  /* 0x00000000e7007209 */ /* 0x000fe20007810000 */
[----:B------:R-:W-:Y:S01]  /*9b60*/  @P5 IMAD R5, R2, c[0x0][0x1e0], RZ ;  /* 0x0000780002055a24 */ /* 0x000fe200078e02ff */
[----:B------:R-:W-:Y:S01]  /*9b70*/  FSEL R249, R107, -INF , P2 ;  /* 0xff8000006bf97808 */ /* 0x000fe20001000000 */
[----:B------:R-:W-:Y:S01]  /*9b80*/  FFMA.FTZ R2, R188, c[0x0][0x2d0], -R6 ;  /* 0x0000b400bc027a23 */ /* 0x000fe20000010806 */
[----:B------:R-:W-:Y:S01]  /*9b90*/  FSEL R71, R111, -INF , P0 ;  /* 0xff8000006f477808 */ /* 0x000fe20000000000 */
[----:B------:R-:W-:Y:S01]  /*9ba0*/  IMAD.MOV.U32 R107, RZ, RZ, R218 ;  /* 0x000000ffff6b7224 */ /* 0x000fe200078e00da */
[----:B------:R-:W-:Y:S01]  /*9bb0*/  FMNMX.FTZ R0, R25, R0, !PT ;  /* 0x0000000019007209 */ /* 0x000fe20007810000 */
[----:B------:R3:W-:Y:S01]  /*9bc0*/  MUFU.EX2 R192, R2 ;  /* 0x0000000200c07308 */ /* 0x0007e20000000800 */
[----:B------:R-:W-:Y:S01]  /*9bd0*/  @P5 IMAD R5, R247, c[0x0][0x1e4], R5 ;  /* 0x00007900f7055a24 */ /* 0x000fe200078e0205 */
[----:B------:R-:W-:Y:S01]  /*9be0*/  FSEL R226, R110, -INF , P1 ;  /* 0xff8000006ee27808 */ /* 0x000fe20000800000 */
[----:B------:R-:W4:Y:S01]  /*9bf0*/  SHFL.BFLY PT, R12, R136, 0x1, 0x1f ;  /* 0x0c201f00880c7f89 */ /* 0x000f2200000e0000 */
[----:B------:R-:W-:Y:S01]  /*9c00*/  FMNMX.FTZ R0, R250, R0, !PT ;  /* 0x00000000fa007209 */ /* 0x000fe20007810000 */
[----:B------:R-:W-:Y:S02]  /*9c10*/  @P5 IMAD.IADD R5, R11, 0x1, R5 ;  /* 0x000000010b055824 */ /* 0x000fe400078e0205 */
[--C-:B------:R-:W-:Y:S01]  /*9c20*/  FFMA.FTZ R237, R96, c[0x0][0x2d0], -R6.reuse ;  /* 0x0000b40060ed7a23 */ /* 0x100fe20000010806 */
[----:B------:R-:W-:Y:S01]  /*9c30*/  FMNMX.FTZ R0, R249, R0, !PT ;  /* 0x00000000f9007209 */ /* 0x000fe20007810000 */
[----:B------:R-:W-:Y:S01]  /*9c40*/  @P5 IMAD R5, R5, 0x70, RZ ;  /* 0x0000007005055824 */ /* 0x000fe200078e02ff */
[----:B------:R-:W-:Y:S01]  /*9c50*/  MOV R96, R47 ;  /* 0x0000002f00607202 */ /* 0x000fe20000000f00 */
[--C-:B------:R-:W-:Y:S01]  /*9c60*/  FFMA.FTZ R236, R101, c[0x0][0x2d0], -R6.reuse ;  /* 0x0000b40065ec7a23 */ /* 0x100fe20000010806 */
[----:B------:R-:W-:Y:S01]  /*9c70*/  FMNMX.FTZ R0, R226, R0, !PT ;  /* 0x00000000e2007209 */ /* 0x000fe20007810000 */
[--C-:B------:R-:W-:Y:S01]  /*9c80*/  FFMA.FTZ R241, R113, c[0x0][0x2d0], -R6.reuse ;  /* 0x0000b40071f17a23 */ /* 0x100fe20000010806 */
[----:B-1----:R-:W-:Y:S01]  /*9c90*/  FMNMX.FTZ R135, R4, R135, !PT ;  /* 0x0000008704877209 */ /* 0x002fe20007810000 */
[----:B------:R-:W-:Y:S01]  /*9ca0*/  MUFU.EX2 R113, R87 ;  /* 0x0000005700717308 */ /* 0x000fe20000000800 */
[----:B------:R-:W-:Y:S01]  /*9cb0*/  FMNMX.FTZ R0, R71, R0, !PT ;  /* 0x0000000047007209 */ /* 0x000fe20007810000 */
[--C-:B------:R-:W-:Y:S01]  /*9cc0*/  FFMA.FTZ R90, R48, c[0x0][0x2d0], -R6.reuse ;  /* 0x0000b400305a7a23 */ /* 0x100fe20000010806 */
[----:B------:R-:W-:Y:S01]  /*9cd0*/  MOV R101, R30 ;  /* 0x0000001e00657202 */ /* 0x000fe20000000f00 */
[--C-:B------:R-:W-:Y:S02]  /*9ce0*/  FFMA.FTZ R89, R49, c[0x0][0x2d0], -R6.reuse ;  /* 0x0000b40031597a23 */ /* 0x100fe40000010806 */
[--C-:B------:R-:W-:Y:S02]  /*9cf0*/  FFMA.FTZ R106, R80, c[0x0][0x2d0], -R6.reuse ;  /* 0x0000b400506a7a23 */ /* 0x100fe40000010806 */
[--C-:B------:R-:W-:Y:S01]  /*9d00*/  FFMA.FTZ R24, R97, c[0x0][0x2d0], -R6.reuse ;  /* 0x0000b40061187a23 */ /* 0x100fe20000010806 */
[----:B---3--:R-:W1:Y:S01]  /*9d10*/  SHFL.BFLY PT, R2, R0, 0x2, 0x1f ;  /* 0x0c401f0000027f89 */ /* 0x008e6200000e0000 */
[--C-:B------:R-:W-:Y:S01]  /*9d20*/  FFMA.FTZ R83, R32, c[0x0][0x2d0], -R6.reuse ;  /* 0x0000b40020537a23 */ /* 0x100fe20000010806 */
[----:B----4-:R-:W-:Y:S01]  /*9d30*/  FMNMX.FTZ R136, R136, R12, !PT ;  /* 0x0000000c88887209 */ /* 0x010fe20007810000 */
[--C-:B------:R-:W-:Y:S02]  /*9d40*/  FFMA.FTZ R82, R33, c[0x0][0x2d0], -R6.reuse ;  /* 0x0000b40021527a23 */ /* 0x100fe40000010806 */
[--C-:B------:R-:W-:Y:S01]  /*9d50*/  FFMA.FTZ R105, R15, c[0x0][0x2d0], -R6.reuse ;  /* 0x0000b4000f697a23 */ /* 0x100fe20000010806 */
[C---:B------:R-:W-:Y:S01]  /*9d60*/  FSETP.NEU.FTZ.AND P2, PT, R136.reuse, -INF , PT ;  /* 0xff8000008800780b */ /* 0x040fe20003f5d000 */
[----:B------:R-:W-:Y:S01]  /*9d70*/  MUFU.EX2 R139, R82 ;  /* 0x00000052008b7308 */ /* 0x000fe20000000800 */
[----:B------:R-:W-:Y:S02]  /*9d80*/  FMUL.FTZ R85, R136, c[0x0][0x2d0] ;  /* 0x0000b40088557a20 */ /* 0x000fe40000410000 */
[----:B------:R-:W-:Y:S03]  /*9d90*/  IMAD.MOV.U32 R97, RZ, RZ, R63 ;  /* 0x000000ffff617224 */ /* 0x000fe600078e003f */
[----:B------:R-:W-:Y:S05]  /*9da0*/  FSEL R85, R85, RZ, P2 ;  /* 0x000000ff55557208 */ /* 0x000fea0001000000 */
[--C-:B------:R-:W-:Y:S02]  /*9db0*/  FFMA.FTZ R101, R101, c[0x0][0x2d0], -R85.reuse ;  /* 0x0000b40065657a23 */ /* 0x100fe40000010855 */
[----:B------:R-:W-:Y:S01]  /*9dc0*/  FFMA.FTZ R99, R99, c[0x0][0x2d0], -R85 ;  /* 0x0000b40063637a23 */ /* 0x000fe20000010855 */
[----:B-1----:R-:W-:Y:S01]  /*9dd0*/  FMNMX.FTZ R0, R0, R2, !PT ;  /* 0x0000000200007209 */ /* 0x002fe20007810000 */
[--C-:B------:R-:W-:Y:S02]  /*9de0*/  FFMA.FTZ R2, R17, c[0x0][0x2d0], -R6.reuse ;  /* 0x0000b40011027a23 */ /* 0x100fe40000010806 */
[--C-:B------:R-:W-:Y:S02]  /*9df0*/  FFMA.FTZ R17, R100, c[0x0][0x2d0], -R6.reuse ;  /* 0x0000b40064117a23 */ /* 0x100fe40000010806 */
[----:B------:R1:W-:Y:S01]  /*9e00*/  MUFU.EX2 R227, R2 ;  /* 0x0000000200e37308 */ /* 0x0003e20000000800 */
[----:B------:R-:W-:Y:S04]  /*9e10*/  IMAD.MOV.U32 R100, RZ, RZ, R29 ;  /* 0x000000ffff647224 */ /* 0x000fe800078e001d */
[----:B------:R-:W-:Y:S01]  /*9e20*/  FFMA.FTZ R100, R100, c[0x0][0x2d0], -R85 ;  /* 0x0000b40064647a23 */ /* 0x000fe20000010855 */
[----:B-1----:R-:W1:Y:S01]  /*9e30*/  SHFL.BFLY PT, R2, R0, 0x1, 0x1f ;  /* 0x0c201f0000027f89 */ /* 0x002e6200000e0000 */
[----:B--2---:R-:W-:Y:S02]  /*9e40*/  @P5 IMAD.MOV.U32 R9, RZ, RZ, R7 ;  /* 0x000000ffff095224 */ /* 0x004fe400078e0007 */
[----:B------:R-:W-:Y:S02]  /*9e50*/  FFMA.FTZ R7, R189, c[0x0][0x2d0], -R6 ;  /* 0x0000b400bd077a23 */ /* 0x000fe40000010806 */
[----:B------:R-:W-:Y:S02]  /*9e60*/  @P5 IMAD.WIDE.U32 R8, R10, 0x70, R8 ;  /* 0x000000700a085825 */ /* 0x000fe400078e0008 */
[----:B------:R2:W3:Y:S03]  /*9e70*/  MUFU.EX2 R220, R7 ;  /* 0x0000000700dc7308 */ /* 0x0004e60000000800 */
[C---:B------:R-:W-:Y:S02]  /*9e80*/  @P5 LEA R4, P0, R8.reuse, c[0x0][0x1c8], 0x1 ;  /* 0x0000720008045a11 */ /* 0x040fe400078008ff */
[----:B------:R-:W-:Y:S02]  /*9e90*/  @P5 IADD3 R5, R9, R5, RZ ;  /* 0x0000000509055210 */ /* 0x000fe40007ffe0ff */
[----:B------:R-:W4:Y:S02]  /*9ea0*/  SHFL.BFLY PT, R9, R135, 0x1, 0x1f ;  /* 0x0c201f0087097f89 */ /* 0x000f2400000e0000 */
[----:B------:R-:W-:Y:S01]  /*9eb0*/  @P5 LEA.HI.X R5, R8, c[0x0][0x1cc], R5, 0x1, P0 ;  /* 0x0000730008055a11 */ /* 0x000fe200000f0c05 */
[----:B------:R-:W-:Y:S01]  /*9ec0*/  @P5 IMAD.MOV.U32 R8, RZ, RZ, c[0x0][0x1e0] ;  /* 0x00007800ff085624 */ /* 0x000fe200078e00ff */
[----:B-1----:R-:W-:Y:S01]  /*9ed0*/  FMNMX.FTZ R70, R0, R2, !PT ;  /* 0x0000000200467209 */ /* 0x002fe20007810000 */
[--C-:B------:R-:W-:Y:S03]  /*9ee0*/  FFMA.FTZ R0, R19, c[0x0][0x2d0], -R85.reuse ;  /* 0x0000b40013007a23 */ /* 0x100fe60000010855 */
[----:B------:R1:W-:Y:S01]  /*9ef0*/  @P5 LDGSTS.E.BYPASS.LTC128B.128 [R246+0x3900], [R4.64], !P6 ;  /* 0x0390000004f65fae */ /* 0x0003e2000f101d48 */
[----:B------:R1:W-:Y:S01]  /*9f00*/  MUFU.EX2 R224, R0 ;  /* 0x0000000000e07308 */ /* 0x0003e20000000800 */
[----:B------:R-:W-:Y:S02]  /*9f10*/  FMUL.FTZ R88, R70, c[0x0][0x2d0] ;  /* 0x0000b40046587a20 */ /* 0x000fe40000410000 */
[----:B--2---:R-:W-:Y:S01]  /*9f20*/  FFMA.FTZ R7, R16, c[0x0][0x2d0], -R6 ;  /* 0x0000b40010077a23 */ /* 0x004fe20000010806 */
[----:B---3--:R-:W-:Y:S06]  /*9f30*/  F2FP.PACK_AB R72, R220, R192 ;  /* 0x000000c0dc48723e */ /* 0x008fec00000000ff */
[----:B------:R-:W2:Y:S01]  /*9f40*/  MUFU.EX2 R248, R7 ;  /* 0x0000000700f87308 */ /* 0x000ea20000000800 */
[----:B----4-:R-:W-:Y:S01]  /*9f50*/  FMNMX.FTZ R135, R135, R9, !PT ;  /* 0x0000000987877209 */ /* 0x010fe20007810000 */
[--C-:B------:R-:W-:Y:S03]  /*9f60*/  FFMA.FTZ R9, R190, c[0x0][0x2d0], -R85.reuse ;  /* 0x0000b400be097a23 */ /* 0x100fe60000010855 */
[C---:B------:R-:W-:Y:S01]  /*9f70*/  FSETP.NEU.FTZ.AND P1, PT, R135.reuse, -INF , PT ;  /* 0xff8000008700780b */ /* 0x040fe20003f3d000 */
[----:B------:R-:W-:Y:S04]  /*9f80*/  FMUL.FTZ R84, R135, c[0x0][0x2d0] ;  /* 0x0000b40087547a20 */ /* 0x000fe80000410000 */
[----:B------:R3:W-:Y:S01]  /*9f90*/  MUFU.EX2 R102, R9 ;  /* 0x0000000900667308 */ /* 0x0007e20000000800 */
[----:B------:R-:W-:Y:S05]  /*9fa0*/  FSEL R84, R84, RZ, P1 ;  /* 0x000000ff54547208 */ /* 0x000fea0000800000 */
[--C-:B-1----:R-:W-:Y:S02]  /*9fb0*/  FFMA.FTZ R0, R197, c[0x0][0x2d0], -R84.reuse ;  /* 0x0000b400c5007a23 */ /* 0x102fe40000010854 */
[----:B------:R-:W-:Y:S02]  /*9fc0*/  FFMA.FTZ R86, R245, c[0x0][0x2d0], -R84 ;  /* 0x0000b400f5567a23 */ /* 0x000fe40000010854 */
[----:B------:R1:W-:Y:S01]  /*9fd0*/  MUFU.EX2 R138, R0 ;  /* 0x00000000008a7308 */ /* 0x0003e20000000800 */
[----:B------:R-:W-:Y:S01]  /*9fe0*/  FFMA.FTZ R197, R64, c[0x0][0x2d0], -R6 ;  /* 0x0000b40040c57a23 */ /* 0x000fe20000010806 */
[----:B--2---:R-:W-:Y:S01]  /*9ff0*/  F2FP.PACK_AB R74, R227, R248 ;  /* 0x000000f8e34a723e */ /* 0x004fe200000000ff */
[----:B------:R-:W-:Y:S02]  /*a000*/  @P5 IMAD.MOV.U32 R7, RZ, RZ, 0x5 ;  /* 0x00000005ff075424 */ /* 0x000fe400078e00ff */
[--C-:B------:R-:W-:Y:S03]  /*a010*/  FFMA.FTZ R109, R109, c[0x0][0x2d0], -R84.reuse ;  /* 0x0000b4006d6d7a23 */ /* 0x100fe60000010854 */
[C---:B------:R-:W-:Y:S01]  /*a020*/  @P5 SHF.L.U64.HI R7, R8.reuse, R7, c[0x0][0x1e4] ;  /* 0x0000790008075619 */ /* 0x040fe20000010207 */
[----:B------:R-:W-:Y:S02]  /*a030*/  @P5 IMAD.SHL.U32 R8, R8, 0x20, RZ ;  /* 0x0000002008085824 */ /* 0x000fe400078e00ff */
[----:B---3--:R-:W-:Y:S03]  /*a040*/  FFMA.FTZ R9, R191, c[0x0][0x2d0], -R85 ;  /* 0x0000b400bf097a23 */ /* 0x008fe60000010855 */
[----:B------:R-:W-:Y:S01]  /*a050*/  @P5 IADD3 R4, P0, R4, R8, RZ ;  /* 0x0000000804045210 */ /* 0x000fe20007f1e0ff */
[----:B------:R2:W3:Y:S04]  /*a060*/  MUFU.EX2 R219, R9 ;  /* 0x0000000900db7308 */ /* 0x0004e80000000800 */
[----:B------:R-:W-:Y:S05]  /*a070*/  @P5 IMAD.X R5, R7, 0x1, R5, P0 ;  /* 0x0000000107055824 */ /* 0x000fea00000e0605 */
[----:B------:R4:W-:Y:S01]  /*a080*/  @P5 LDGSTS.E.BYPASS.LTC128B.128 [R246+0x4100], [R4.64], !P6 ;  /* 0x0410000004f65fae */ /* 0x0009e2000f101d48 */
[----:B-1----:R-:W-:Y:S02]  /*a090*/  FFMA.FTZ R0, R198, c[0x0][0x2d0], -R84 ;  /* 0x0000b400c6007a23 */ /* 0x002fe40000010854 */
[----:B------:R-:W-:Y:S02]  /*a0a0*/  FFMA.FTZ R198, R53, c[0x0][0x2d0], -R6 ;  /* 0x0000b40035c67a23 */ /* 0x000fe40000010806 */
[----:B------:R1:W1:Y:S01]  /*a0b0*/  MUFU.EX2 R191, R0 ;  /* 0x0000000000bf7308 */ /* 0x0002620000000800 */
[----:B--2---:R-:W-:Y:S01]  /*a0c0*/  FFMA.FTZ R9, R18, c[0x0][0x2d0], -R85 ;  /* 0x0000b40012097a23 */ /* 0x004fe20000010855 */
[----:B---3--:R-:W-:Y:S08]  /*a0d0*/  F2FP.PACK_AB R73, R219, R102 ;  /* 0x00000066db49723e */ /* 0x008ff000000000ff */
[----:B------:R-:W2:Y:S01]  /*a0e0*/  MUFU.EX2 R223, R9 ;  /* 0x0000000900df7308 */ /* 0x000ea20000000800 */
[----:B----4-:R-:W-:Y:S01]  /*a0f0*/  @P5 IADD3 R4, P0, R4, R8, RZ ;  /* 0x0000000804045210 */ /* 0x010fe20007f1e0ff */
[----:B-1----:R-:W-:Y:S01]  /*a100*/  FFMA.FTZ R0, R196, c[0x0][0x2d0], -R84 ;  /* 0x0000b400c4007a23 */ /* 0x002fe20000010854 */
[----:B------:R-:W-:Y:S01]  /*a110*/  F2FP.PACK_AB R64, R191, R138 ;  /* 0x0000008abf40723e */ /* 0x000fe200000000ff */
[----:B------:R-:W-:Y:S01]  /*a120*/  FFMA.FTZ R196, R65, c[0x0][0x2d0], -R6 ;  /* 0x0000b40041c47a23 */ /* 0x000fe20000010806 */
[----:B------:R-:W-:Y:S05]  /*a130*/  @P5 IADD3.X R5, R5, R7, RZ, P0, !PT ;  /* 0x0000000705055210 */ /* 0x000fea00007fe4ff */
[----:B------:R1:W-:Y:S01]  /*a140*/  MUFU.EX2 R218, R0 ;  /* 0x0000000000da7308 */ /* 0x0003e20000000800 */
[----:B------:R3:W-:Y:S01]  /*a150*/  @P5 LDGSTS.E.BYPASS.LTC128B.128 [R246+0x4900], [R4.64], !P6 ;  /* 0x0490000004f65fae */ /* 0x0007e2000f101d48 */
[----:B--2---:R-:W-:Y:S01]  /*a160*/  F2FP.PACK_AB R75, R224, R223 ;  /* 0x000000dfe04b723e */ /* 0x004fe200000000ff */
[----:B-1----:R-:W-:Y:S02]  /*a170*/  FFMA.FTZ R0, R199, c[0x0][0x2d0], -R84 ;  /* 0x0000b400c7007a23 */ /* 0x002fe40000010854 */
[----:B------:R-:W-:Y:S05]  /*a180*/  FFMA.FTZ R199, R52, c[0x0][0x2d0], -R6 ;  /* 0x0000b40034c77a23 */ /* 0x000fea0000010806 */
[----:B------:R1:W2:Y:S01]  /*a190*/  MUFU.EX2 R221, R0 ;  /* 0x0000000000dd7308 */ /* 0x0002a20000000800 */
[----:B---3--:R-:W-:Y:S05]  /*a1a0*/  @P5 IADD3 R4, P0, R4, R8, RZ ;  /* 0x0000000804045210 */ /* 0x008fea0007f1e0ff */
[--C-:B------:R-:W-:Y:S05]  /*a1b0*/  @P5 IMAD.X R5, R5, 0x1, R7.reuse, P0 ;  /* 0x0000000105055824 */ /* 0x100fea00000e0607 */
[----:B------:R3:W-:Y:S01]  /*a1c0*/  @P5 LDGSTS.E.BYPASS.LTC128B.128 [R246+0x5100], [R4.64], !P6 ;  /* 0x0510000004f65fae */ /* 0x0007e2000f101d48 */
[----:B-1----:R-:W-:Y:S02]  /*a1d0*/  FSEL R0, R137, RZ, P3 ;  /* 0x000000ff89007208 */ /* 0x002fe40001800000 */
[----:B--2---:R-:W-:Y:S02]  /*a1e0*/  F2FP.PACK_AB R66, R221, R218 ;  /* 0x000000dadd42723e */ /* 0x004fe400000000ff */
[-C--:B---3--:R-:W-:Y:S05]  /*a1f0*/  @P5 IADD3 R4, P0, R4, R8.reuse, RZ ;  /* 0x0000000804045210 */ /* 0x088fea0007f1e0ff */
[--C-:B------:R-:W-:Y:S05]  /*a200*/  @P5 IMAD.X R5, R5, 0x1, R7.reuse, P0 ;  /* 0x0000000105055824 */ /* 0x100fea00000e0607 */
[----:B------:R1:W-:Y:S02]  /*a210*/  @P5 LDGSTS.E.BYPASS.LTC128B.128 [R246+0x5900], [R4.64], !P6 ;  /* 0x0590000004f65fae */ /* 0x0003e4000f101d48 */
[-C--:B-1----:R-:W-:Y:S04]  /*a220*/  @P5 IADD3 R4, P0, R4, R8.reuse, RZ ;  /* 0x0000000804045210 */ /* 0x082fe80007f1e0ff */
[----:B------:R-:W-:Y:S01]  /*a230*/  @P5 IADD3 R8, P3, R4, R8, RZ ;  /* 0x0000000804085210 */ /* 0x000fe20007f7e0ff */
[--C-:B------:R-:W-:Y:S01]  /*a240*/  @P5 IMAD.X R5, R5, 0x1, R7.reuse, P0 ;  /* 0x0000000105055824 */ /* 0x100fe200000e0607 */
[----:B------:R-:W-:Y:S03]  /*a250*/  FSETP.NEU.FTZ.AND P0, PT, R70, -INF , PT ;  /* 0xff8000004600780b */ /* 0x000fe60003f1d000 */
[----:B------:R-:W-:Y:S01]  /*a260*/  @P5 IMAD.X R9, R5, 0x1, R7, P3 ;  /* 0x0000000105095824 */ /* 0x000fe200018e0607 */
[----:B------:R-:W-:Y:S01]  /*a270*/  FSEL R88, R88, RZ, P0 ;  /* 0x000000ff58587208 */ /* 0x000fe20000000000 */
[----:B------:R1:W-:Y:S04]  /*a280*/  @P5 LDGSTS.E.BYPASS.LTC128B.128 [R246+0x6100], [R4.64], !P6 ;  /* 0x0610000004f65fae */ /* 0x0003e8000f101d48 */
[--C-:B------:R-:W-:Y:S02]  /*a290*/  FFMA.FTZ R2, R200, c[0x0][0x2d0], -R88.reuse ;  /* 0x0000b400c8027a23 */ /* 0x100fe40000010858 */
[--C-:B------:R-:W-:Y:S02]  /*a2a0*/  FFMA.FTZ R7, R201, c[0x0][0x2d0], -R88.reuse ;  /* 0x0000b400c9077a23 */ /* 0x100fe40000010858 */
[----:B------:R2:W-:Y:S01]  /*a2b0*/  MUFU.EX2 R188, R2 ;  /* 0x0000000200bc7308 */ /* 0x0005e20000000800 */
[----:B------:R3:W-:Y:S01]  /*a2c0*/  @P5 LDGSTS.E.BYPASS.LTC128B.128 [R246+0x6900], [R8.64], !P6 ;  /* 0x0690000008f65fae */ /* 0x0007e2000f101d48 */
[--C-:B------:R-:W-:Y:S02]  /*a2d0*/  FFMA.FTZ R250, R250, c[0x0][0x2d0], -R88.reuse ;  /* 0x0000b400fafa7a23 */ /* 0x100fe40000010858 */
[--C-:B------:R-:W-:Y:S02]  /*a2e0*/  FFMA.FTZ R249, R249, c[0x0][0x2d0], -R88.reuse ;  /* 0x0000b400f9f97a23 */ /* 0x100fe40000010858 */
[----:B------:R-:W-:Y:S02]  /*a2f0*/  FFMA.FTZ R226, R226, c[0x0][0x2d0], -R88 ;  /* 0x0000b400e2e27a23 */ /* 0x000fe40000010858 */
[----:B------:R-:W-:Y:S01]  /*a300*/  FFMA.FTZ R200, R81, c[0x0][0x2d0], -R6 ;  /* 0x0000b40051c87a23 */ /* 0x000fe20000010806 */
[----:B------:R-:W4:Y:S01]  /*a310*/  LDSM.16.MT88.4 R20, [R229] ;  /* 0x00000000e514783b */ /* 0x000f220000004200 */
[----:B------:R-:W3:Y:S01]  /*a320*/  MUFU.EX2 R190, R7 ;  /* 0x0000000700be7308 */ /* 0x000ee20000000800 */
[----:B------:R-:W-:Y:S06]  /*a330*/  IMAD.MOV.U32 R201, RZ, RZ, R62 ;  /* 0x000000ffffc97224 */ /* 0x000fec00078e003e */
[----:B------:R-:W-:Y:S01]  /*a340*/  LDSM.16.MT88.4 R52, [R230] ;  /* 0x00000000e634783b */ /* 0x000fe20000004200 */
[----:B-1----:R-:W-:Y:S01]  /*a350*/  FADD.FTZ R5, -R0, R3 ;  /* 0x0000000300057221 */ /* 0x002fe20000010100 */
[----:B------:R-:W-:Y:S02]  /*a360*/  FSEL R3, R136, RZ, P2 ;  /* 0x000000ff88037208 */ /* 0x000fe40001000000 */
[----:B------:R-:W-:Y:S02]  /*a370*/  FSEL R0, R70, RZ, P0 ;  /* 0x000000ff46007208 */ /* 0x000fe40000000000 */
[----:B--2---:R-:W-:Y:S01]  /*a380*/  FSEL R2, R135, RZ, P1 ;  /* 0x000000ff87027208 */ /* 0x004fe20000800000 */
[----:B------:R-:W-:Y:S01]  /*a390*/  FADD.FTZ R4, -R3, R132 ;  /* 0x0000008403047221 */ /* 0x000fe20000010100 */
[----:B------:R-:W-:Y:S01]  /*a3a0*/  MOV R132, R59 ;  /* 0x0000003b00847202 */ /* 0x000fe20000000f00 */
[----:B------:R-:W0:Y:S02]  /*a3b0*/  LDGDEPBAR ;  /* 0x00000000000079af */ /* 0x000e240000000000 */
[----:B------:R-:W-:Y:S02]  /*a3c0*/  FADD.FTZ R3, -R2, R133 ;  /* 0x0000008502037221 */ /* 0x000fe40000010100 */
[----:B------:R-:W-:Y:S02]  /*a3d0*/  FADD.FTZ R2, -R0, R134 ;  /* 0x0000008600027221 */ /* 0x000fe40000010100 */
[----:B------:R-:W-:Y:S01]  /*a3e0*/  FMUL.FTZ R0, R5, c[0x0][0x2d0] ;  /* 0x0000b40005007a20 */ /* 0x000fe20000410000 */
[----:B---3--:R-:W-:Y:S03]  /*a3f0*/  F2FP.PACK_AB R65, R190, R188 ;  /* 0x000000bcbe41723e */ /* 0x008fe600000000ff */
[----:B------:R1:W2:Y:S02]  /*a400*/  MUFU.EX2 R69, R0 ;  /* 0x0000000000457308 */ /* 0x0002a40000000800 */
[----:B-1----:R-:W-:Y:S02]  /*a410*/  FMUL.FTZ R0, R4, c[0x0][0x2d0] ;  /* 0x0000b40004007a20 */ /* 0x002fe40000410000 */
[C---:B--2---:R-:W-:Y:S06]  /*a420*/  FMUL.FTZ R5, R69.reuse, R145 ;  /* 0x0000009145057220 */ /* 0x044fec0000410000 */
[----:B------:R1:W2:Y:S01]  /*a430*/  MUFU.EX2 R68, R0 ;  /* 0x0000000000447308 */ /* 0x0002a20000000800 */
[C---:B------:R-:W-:Y:S02]  /*a440*/  FMUL.FTZ R4, R69.reuse, R144 ;  /* 0x0000009045047220 */ /* 0x040fe40000410000 */
[C---:B------:R-:W-:Y:S01]  /*a450*/  FMUL.FTZ R16, R69.reuse, R152 ;  /* 0x0000009845107220 */ /* 0x040fe20000410000 */
[----:B------:R-:W-:Y:S01]  /*a460*/  MOV R152, R17 ;  /* 0x0000001100987202 */ /* 0x000fe20000000f00 */
[C---:B------:R-:W-:Y:S02]  /*a470*/  FMUL.FTZ R17, R69.reuse, R153 ;  /* 0x0000009945117220 */ /* 0x040fe40000410000 */
[----:B------:R-:W-:Y:S02]  /*a480*/  IMAD.MOV.U32 R144, RZ, RZ, R34 ;  /* 0x000000ffff907224 */ /* 0x000fe400078e0022 */
[C---:B------:R-:W-:Y:S02]  /*a490*/  FMUL.FTZ R32, R69.reuse, R168 ;  /* 0x000000a845207220 */ /* 0x040fe40000410000 */
[C---:B------:R-:W-:Y:S02]  /*a4a0*/  FMUL.FTZ R33, R69.reuse, R169 ;  /* 0x000000a945217220 */ /* 0x040fe40000410000 */
[----:B------:R-:W-:Y:S02]  /*a4b0*/  IMAD.MOV.U32 R153, RZ, RZ, R42 ;  /* 0x000000ffff997224 */ /* 0x000fe400078e002a */
[C---:B------:R-:W-:Y:S02]  /*a4c0*/  FMUL.FTZ R48, R69.reuse, R184 ;  /* 0x000000b845307220 */ /* 0x040fe40000410000 */
[----:B------:R-:W-:Y:S02]  /*a4d0*/  FMUL.FTZ R49, R69, R185 ;  /* 0x000000b945317220 */ /* 0x000fe40000410000 */
[----:B------:R-:W-:Y:S02]  /*a4e0*/  IMAD.MOV.U32 R145, RZ, RZ, R78 ;  /* 0x000000ffff917224 */ /* 0x000fe400078e004e */
[----:B-1----:R-:W-:Y:S02]  /*a4f0*/  FMUL.FTZ R0, R3, c[0x0][0x2d0] ;  /* 0x0000b40003007a20 */ /* 0x002fe40000410000 */
[C---:B--2---:R-:W-:Y:S02]  /*a500*/  FMUL.FTZ R6, R68.reuse, R146 ;  /* 0x0000009244067220 */ /* 0x044fe40000410000 */
[----:B------:R1:W2:Y:S01]  /*a510*/  MUFU.EX2 R3, R0 ;  /* 0x0000000000037308 */ /* 0x0002a20000000800 */
[C---:B------:R-:W-:Y:S02]  /*a520*/  FMUL.FTZ R7, R68.reuse, R147 ;  /* 0x0000009344077220 */ /* 0x040fe40000410000 */
[----:B------:R-:W-:Y:S02]  /*a530*/  IMAD.MOV.U32 R147, RZ, RZ, R26 ;  /* 0x000000ffff937224 */ /* 0x000fe400078e001a */
[C---:B------:R-:W-:Y:S02]  /*a540*/  FMUL.FTZ R18, R68.reuse, R154 ;  /* 0x0000009a44127220 */ /* 0x040fe40000410000 */
[C---:B------:R-:W-:Y:S01]  /*a550*/  FMUL.FTZ R19, R68.reuse, R155 ;  /* 0x0000009b44137220 */ /* 0x040fe20000410000 */
[-C--:B----4-:R-:W-:Y:S05]  /*a560*/  HMMA.16816.F32 R4, R72, R20.reuse, R4 ;  /* 0x000000144804723c */ /* 0x090fea0000001804 */
[----:B------:R-:W-:Y:S02]  /*a570*/  IMAD.MOV.U32 R155, RZ, RZ, R25 ;  /* 0x000000ffff9b7224 */ /* 0x000fe400078e0019 */
[----:B------:R-:W-:Y:S02]  /*a580*/  IMAD.MOV.U32 R154, RZ, RZ, R28 ;  /* 0x000000ffff9a7224 */ /* 0x000fe400078e001c */
[C---:B------:R-:W-:Y:S03]  /*a590*/  FMUL.FTZ R34, R68.reuse, R170 ;  /* 0x000000aa44227220 */ /* 0x040fe60000410000 */
[----:B------:R-:W-:Y:S02]  /*a5a0*/  FMUL.FTZ R35, R68, R171 ;  /* 0x000000ab44237220 */ /* 0x000fe40000410000 */
[----:B------:R-:W-:Y:S02]  /*a5b0*/  IMAD.MOV.U32 R146, RZ, RZ, R77 ;  /* 0x000000ffff927224 */ /* 0x000fe400078e004d */
[----:B-1----:R-:W-:Y:S02]  /*a5c0*/  FMUL.FTZ R0, R2, c[0x0][0x2d0] ;  /* 0x0000b40002007a20 */ /* 0x002fe40000410000 */
[----:B------:R-:W-:Y:S02]  /*a5d0*/  FFMA.FTZ R2, R204, c[0x0][0x2d0], -R88 ;  /* 0x0000b400cc027a23 */ /* 0x000fe40000010858 */
[C---:B--2---:R-:W-:Y:S01]  /*a5e0*/  FMUL.FTZ R13, R3.reuse, R149 ;  /* 0x00000095030d7220 */ /* 0x044fe20000410000 */
[----:B------:R-:W-:Y:S01]  /*a5f0*/  MOV R149, R27 ;  /* 0x0000001b00957202 */ /* 0x000fe20000000f00 */
[----:B------:R1:W-:Y:S01]  /*a600*/  MUFU.EX2 R133, R2 ;  /* 0x0000000200857308 */ /* 0x0003e20000000800 */
[C---:B------:R-:W-:Y:S02]  /*a610*/  FMUL.FTZ R8, R3.reuse, R140 ;  /* 0x0000008c03087220 */ /* 0x040fe40000410000 */
[C---:B------:R-:W-:Y:S02]  /*a620*/  FMUL.FTZ R9, R3.reuse, R141 ;  /* 0x0000008d03097220 */ /* 0x040fe40000410000 */
[C---:B------:R-:W-:Y:S02]  /*a630*/  FMUL.FTZ R12, R3.reuse, R148 ;  /* 0x00000094030c7220 */ /* 0x040fe40000410000 */
[C---:B------:R-:W-:Y:S02]  /*a640*/  FMUL.FTZ R25, R3.reuse, R161 ;  /* 0x000000a103197220 */ /* 0x040fe40000410000 */
[C---:B------:R-:W-:Y:S01]  /*a650*/  FMUL.FTZ R28, R3.reuse, R164 ;  /* 0x000000a4031c7220 */ /* 0x040fe20000410000 */
[----:B------:R-:W2:Y:S01]  /*a660*/  MUFU.EX2 R0, R0 ;  /* 0x0000000000007308 */ /* 0x000ea20000000800 */
[----:B------:R-:W-:Y:S02]  /*a670*/  IMAD.MOV.U32 R141, RZ, RZ, R67 ;  /* 0x000000ffff8d7224 */ /* 0x000fe400078e0043 */
[C---:B------:R-:W-:Y:S02]  /*a680*/  FMUL.FTZ R29, R3.reuse, R165 ;  /* 0x000000a5031d7220 */ /* 0x040fe40000410000 */
[----:B------:R-:W-:Y:S02]  /*a690*/  IMAD.MOV.U32 R140, RZ, RZ, R31 ;  /* 0x000000ffff8c7224 */ /* 0x000fe400078e001f */
[----:B------:R-:W-:Y:S02]  /*a6a0*/  IMAD.MOV.U32 R161, RZ, RZ, R50 ;  /* 0x000000ffffa17224 */ /* 0x000fe400078e0032 */
[----:B------:R-:W-:Y:S01]  /*a6b0*/  FMUL.FTZ R50, R68, R186 ;  /* 0x000000ba44327220 */ /* 0x000fe20000410000 */
[----:B------:R-:W-:Y:S01]  /*a6c0*/  MUFU.EX2 R148, R90 ;  /* 0x0000005a00947308 */ /* 0x000fe20000000800 */
[----:B------:R-:W-:Y:S02]  /*a6d0*/  IMAD.MOV.U32 R204, RZ, RZ, R76 ;  /* 0x000000ffffcc7224 */ /* 0x000fe400078e004c */
[----:B------:R-:W-:Y:S02]  /*a6e0*/  FMUL.FTZ R56, R3, R120 ;  /* 0x0000007803387220 */ /* 0x000fe40000410000 */
[----:B-1----:R-:W-:Y:S02]  /*a6f0*/  FFMA.FTZ R2, R203, c[0x0][0x2d0], -R88 ;  /* 0x0000b400cb027a23 */ /* 0x002fe40000010858 */
[C---:B------:R-:W-:Y:S02]  /*a700*/  FMUL.FTZ R57, R3.reuse, R121 ;  /* 0x0000007903397220 */ /* 0x040fe40000410000 */
[C---:B------:R-:W-:Y:S01]  /*a710*/  FMUL.FTZ R60, R3.reuse, R124 ;  /* 0x0000007c033c7220 */ /* 0x040fe20000410000 */
[----:B------:R-:W1:Y:S01]  /*a720*/  MUFU.EX2 R189, R2 ;  /* 0x0000000200bd7308 */ /* 0x000e620000000800 */
[----:B------:R-:W-:Y:S02]  /*a730*/  IMAD.MOV.U32 R203, RZ, RZ, R24 ;  /* 0x000000ffffcb7224 */ /* 0x000fe400078e0018 */
[----:B------:R-:W-:Y:S02]  /*a740*/  FMUL.FTZ R24, R3, R160 ;  /* 0x000000a003187220 */ /* 0x000fe40000410000 */
[C---:B--2---:R-:W-:Y:S02]  /*a750*/  FMUL.FTZ R26, R0.reuse, R162 ;  /* 0x000000a2001a7220 */ /* 0x044fe40000410000 */
[----:B------:R-:W-:Y:S02]  /*a760*/  IMAD.MOV.U32 R162, RZ, RZ, R39 ;  /* 0x000000ffffa27224 */ /* 0x000fe400078e0027 */
[C---:B------:R-:W-:Y:S02]  /*a770*/  FMUL.FTZ R27, R0.reuse, R163 ;  /* 0x000000a3001b7220 */ /* 0x040fe40000410000 */
[----:B------:R-:W-:Y:S02]  /*a780*/  IMAD.MOV.U32 R163, RZ, RZ, R38 ;  /* 0x000000ffffa37224 */ /* 0x000fe400078e0026 */
[----:B------:R-:W2:Y:S01]  /*a790*/  LDSM.16.MT88.4 R36, [R233] ;  /* 0x00000000e924783b */ /* 0x000ea20000004200 */
[C---:B------:R-:W-:Y:S02]  /*a7a0*/  FMUL.FTZ R10, R0.reuse, R142 ;  /* 0x0000008e000a7220 */ /* 0x040fe40000410000 */
[C---:B------:R-:W-:Y:S02]  /*a7b0*/  FMUL.FTZ R11, R0.reuse, R143 ;  /* 0x0000008f000b7220 */ /* 0x040fe40000410000 */
[C---:B------:R-:W-:Y:S02]  /*a7c0*/  FMUL.FTZ R14, R0.reuse, R150 ;  /* 0x00000096000e7220 */ /* 0x040fe40000410000 */
[C---:B------:R-:W-:Y:S02]  /*a7d0*/  FMUL.FTZ R15, R0.reuse, R151 ;  /* 0x00000097000f7220 */ /* 0x040fe40000410000 */
[----:B------:R-:W-:Y:S01]  /*a7e0*/  MUFU.EX2 R151, R89 ;  /* 0x0000005900977308 */ /* 0x000fe20000000800 */
[C---:B------:R-:W-:Y:S01]  /*a7f0*/  FMUL.FTZ R30, R0.reuse, R166 ;  /* 0x000000a6001e7220 */ /* 0x040fe20000410000 */
[----:B-1----:R-:W-:Y:S01]  /*a800*/  F2FP.PACK_AB R67, R189, R133 ;  /* 0x00000085bd43723e */ /* 0x002fe200000000ff */
[----:B------:R-:W-:Y:S02]  /*a810*/  FMUL.FTZ R31, R0, R167 ;  /* 0x000000a7001f7220 */ /* 0x000fe40000410000 */
[----:B------:R-:W-:Y:S02]  /*a820*/  FFMA.FTZ R2, R208, c[0x0][0x2d0], -R85 ;  /* 0x0000b400d0027a23 */ /* 0x000fe40000010855 */
[----:B------:R-:W-:Y:S02]  /*a830*/  IMAD.MOV.U32 R150, RZ, RZ, R79 ;  /* 0x000000ffff967224 */ /* 0x000fe400078e004f */
[C---:B------:R-:W-:Y:S01]  /*a840*/  HMMA.16816.F32 R8, R64.reuse, R20, R8 ;  /* 0x000000144008723c */ /* 0x040fe20000001808 */
[----:B------:R1:W-:Y:S01]  /*a850*/  MUFU.EX2 R111, R2 ;  /* 0x00000002006f7308 */ /* 0x0003e20000000800 */
[----:B------:R-:W3:Y:S02]  /*a860*/  LDSM.16.MT88.4 R76, [R232] ;  /* 0x00000000e84c783b */ /* 0x000ee40000004200 */
[C---:B------:R-:W-:Y:S02]  /*a870*/  FMUL.FTZ R42, R0.reuse, R178 ;  /* 0x000000b2002a7220 */ /* 0x040fe40000410000 */
[----:B------:R-:W-:Y:S02]  /*a880*/  IMAD.MOV.U32 R142, RZ, RZ, R43 ;  /* 0x000000ffff8e7224 */ /* 0x000fe400078e002b */
[-C--:B------:R-:W-:Y:S04]  /*a890*/  HMMA.16816.F32 R12, R64, R22.reuse, R12 ;  /* 0x00000016400c723c */ /* 0x080fe8000000180c */
[C---:B------:R-:W-:Y:S02]  /*a8a0*/  FMUL.FTZ R20, R69.reuse, R156 ;  /* 0x0000009c45147220 */ /* 0x040fe40000410000 */
[----:B------:R-:W-:Y:S02]  /*a8b0*/  FMUL.FTZ R21, R69, R157 ;  /* 0x0000009d45157220 */ /* 0x000fe40000410000 */
[C---:B------:R-:W-:Y:S04]  /*a8c0*/  HMMA.16816.F32 R16, R72.reuse, R22, R16 ;  /* 0x000000164810723c */ /* 0x040fe80000001810 */
[C---:B------:R-:W-:Y:S02]  /*a8d0*/  FMUL.FTZ R43, R0.reuse, R179 ;  /* 0x000000b3002b7220 */ /* 0x040fe40000410000 */
[----:B------:R-:W-:Y:S02]  /*a8e0*/  FMUL.FTZ R58, R0, R122 ;  /* 0x0000007a003a7220 */ /* 0x000fe40000410000 */
[C---:B------:R-:W-:Y:S04]  /*a8f0*/  FMUL.FTZ R22, R68.reuse, R158 ;  /* 0x0000009e44167220 */ /* 0x040fe80000410000 */
[----:B------:R-:W-:Y:S01]  /*a900*/  FMUL.FTZ R23, R68, R159 ;  /* 0x0000009f44177220 */ /* 0x000fe20000410000 */
[----:B------:R-:W-:Y:S01]  /*a910*/  MOV R159, R40 ;  /* 0x00000028009f7202 */ /* 0x000fe20000000f00 */
[C---:B------:R-:W-:Y:S02]  /*a920*/  FMUL.FTZ R40, R3.reuse, R176 ;  /* 0x000000b003287220 */ /* 0x040fe40000410000 */
[----:B------:R-:W-:Y:S02]  /*a930*/  IMAD.MOV.U32 R158, RZ, RZ, R41 ;  /* 0x000000ffff9e7224 */ /* 0x000fe400078e0029 */
[----:B------:R-:W-:Y:S01]  /*a940*/  FMUL.FTZ R41, R3, R177 ;  /* 0x000000b103297220 */ /* 0x000fe20000410000 */
[-C--:B--2---:R-:W-:Y:S03]  /*a950*/  HMMA.16816.F32 R20, R72, R36.reuse, R20 ;  /* 0x000000244814723c */ /* 0x084fe60000001814 */
[----:B-1----:R-:W-:Y:S02]  /*a960*/  FFMA.FTZ R2, R209, c[0x0][0x2d0], -R85 ;  /* 0x0000b400d1027a23 */ /* 0x002fe40000010855 */
[----:B------:R-:W-:Y:S02]  /*a970*/  IMAD.MOV.U32 R156, RZ, RZ, R45 ;  /* 0x000000ffff9c7224 */ /* 0x000fe400078e002d */
[C---:B------:R-:W-:Y:S01]  /*a980*/  FMUL.FTZ R45, R3.reuse, R181 ;  /* 0x000000b5032d7220 */ /* 0x040fe20000410000 */
[C---:B------:R-:W-:Y:S04]  /*a990*/  HMMA.16816.F32 R24, R64.reuse, R36, R24 ;  /* 0x000000244018723c */ /* 0x040fe80000001818 */
[----:B------:R-:W-:Y:S02]  /*a9a0*/  IMAD.MOV.U32 R157, RZ, RZ, R44 ;  /* 0x000000ffff9d7224 */ /* 0x000fe400078e002c */
[----:B------:R-:W-:Y:S02]  /*a9b0*/  FMUL.FTZ R44, R3, R180 ;  /* 0x000000b4032c7220 */ /* 0x000fe40000410000 */
[-C--:B------:R-:W-:Y:S04]  /*a9c0*/  HMMA.16816.F32 R28, R64, R38.reuse, R28 ;  /* 0x00000026401c723c */ /* 0x080fe8000000181c */
[C---:B------:R-:W-:Y:S02]  /*a9d0*/  FMUL.FTZ R36, R69.reuse, R172 ;  /* 0x000000ac45247220 */ /* 0x040fe40000410000 */
[----:B------:R-:W-:Y:S02]  /*a9e0*/  FMUL.FTZ R37, R69, R173 ;  /* 0x000000ad45257220 */ /* 0x000fe40000410000 */
[C---:B------:R-:W-:Y:S04]  /*a9f0*/  HMMA.16816.F32 R32, R72.reuse, R38, R32 ;  /* 0x000000264820723c */ /* 0x040fe80000001820 */
[C---:B------:R-:W-:Y:S02]  /*aa00*/  FMUL.FTZ R46, R0.reuse, R182 ;  /* 0x000000b6002e7220 */ /* 0x040fe40000410000 */
[----:B------:R-:W-:Y:S02]  /*aa10*/  FMUL.FTZ R47, R0, R183 ;  /* 0x000000b7002f7220 */ /* 0x000fe40000410000 */
[C---:B------:R-:W-:Y:S04]  /*aa20*/  FMUL.FTZ R38, R68.reuse, R174 ;  /* 0x000000ae44267220 */ /* 0x040fe80000410000 */
[C---:B------:R-:W-:Y:S02]  /*aa30*/  FMUL.FTZ R39, R68.reuse, R175 ;  /* 0x000000af44277220 */ /* 0x040fe40000410000 */
[----:B------:R-:W-:Y:S02]  /*aa40*/  IMAD.MOV.U32 R160, RZ, RZ, R51 ;  /* 0x000000ffffa07224 */ /* 0x000fe400078e0033 */
[----:B------:R-:W-:Y:S02]  /*aa50*/  FMUL.FTZ R51, R68, R187 ;  /* 0x000000bb44337220 */ /* 0x000fe40000410000 */
[C---:B------:R-:W-:Y:S01]  /*aa60*/  FMUL.FTZ R59, R0.reuse, R123 ;  /* 0x0000007b003b7220 */ /* 0x040fe20000410000 */
[-C--:B------:R-:W-:Y:S03]  /*aa70*/  HMMA.16816.F32 R36, R72, R52.reuse, R36 ;  /* 0x000000344824723c */ /* 0x080fe60000001824 */
[----:B------:R-:W-:Y:S02]  /*aa80*/  FMUL.FTZ R61, R3, R125 ;  /* 0x0000007d033d7220 */ /* 0x000fe40000410000 */
[----:B------:R-:W-:Y:S01]  /*aa90*/  MUFU.EX2 R125, R98 ;  /* 0x00000062007d7308 */ /* 0x000fe20000000800 */
[C---:B------:R-:W-:Y:S02]  /*aaa0*/  FMUL.FTZ R62, R0.reuse, R126 ;  /* 0x0000007e003e7220 */ /* 0x040fe40000410000 */
[C---:B------:R-:W-:Y:S04]  /*aab0*/  HMMA.16816.F32 R40, R64.reuse, R52, R40 ;  /* 0x000000344028723c */ /* 0x040fe80000001828 */
[----:B------:R-:W-:Y:S02]  /*aac0*/  FMUL.FTZ R63, R0, R127 ;  /* 0x0000007f003f7220 */ /* 0x000fe40000410000 */
[----:B------:R-:W-:Y:S01]  /*aad0*/  FFMA.FTZ R89, R243, c[0x0][0x2d0], -R85 ;  /* 0x0000b400f3597a23 */ /* 0x000fe20000010855 */
[----:B------:R-:W1:Y:S01]  /*aae0*/  MUFU.EX2 R126, R83 ;  /* 0x00000053007e7308 */ /* 0x000e620000000800 */
[C---:B------:R-:W-:Y:S01]  /*aaf0*/  FMUL.FTZ R52, R69.reuse, R116 ;  /* 0x0000007445347220 */ /* 0x040fe20000410000 */
[-C--:B------:R-:W-:Y:S03]  /*ab00*/  HMMA.16816.F32 R44, R64, R54.reuse, R44 ;  /* 0x00000036402c723c */ /* 0x080fe6000000182c */
[C---:B------:R-:W-:Y:S02]  /*ab10*/  FMUL.FTZ R53, R69.reuse, R117 ;  /* 0x0000007545357220 */ /* 0x040fe40000410000 */
[----:B------:R-:W-:Y:S03]  /*ab20*/  IMAD.MOV.U32 R177, RZ, RZ, R201 ;  /* 0x000000ffffb17224 */ /* 0x000fe600078e00c9 */
[----:B------:R2:W4:Y:S01]  /*ab30*/  MUFU.EX2 R116, R2 ;  /* 0x0000000200747308 */ /* 0x0005220000000800 */
[C---:B------:R-:W-:Y:S07]  /*ab40*/  HMMA.16816.F32 R48, R72.reuse, R54, R48 ;  /* 0x000000364830723c */ /* 0x040fee0000001830 */
[C---:B------:R-:W-:Y:S02]  /*ab50*/  FMUL.FTZ R55, R68.reuse, R119 ;  /* 0x0000007744377220 */ /* 0x040fe40000410000 */
[----:B------:R-:W-:Y:S07]  /*ab60*/  FMUL.FTZ R54, R68, R118 ;  /* 0x0000007644367220 */ /* 0x000fee0000410000 */
[-C--:B---3--:R-:W-:Y:S03]  /*ab70*/  HMMA.16816.F32 R52, R72, R76.reuse, R52 ;  /* 0x0000004c4834723c */ /* 0x088fe60000001834 */
[--C-:B--2---:R-:W-:Y:S05]  /*ab80*/  FFMA.FTZ R2, R206, c[0x0][0x2d0], -R85.reuse ;  /* 0x0000b400ce027a23 */ /* 0x104fea0000010855 */
[C---:B------:R-:W-:Y:S01]  /*ab90*/  HMMA.16816.F32 R56, R64.reuse, R76, R56 ;  /* 0x0000004c4038723c */ /* 0x040fe20000001838 */
[----:B------:R-:W-:Y:S07]  /*aba0*/  MUFU.EX2 R206, R99 ;  /* 0x0000006300ce7308 */ /* 0x000fee0000000800 */
[-C--:B------:R-:W-:Y:S03]  /*abb0*/  HMMA.16816.F32 R60, R64, R78.reuse, R60 ;  /* 0x0000004e403c723c */ /* 0x080fe6000000183c */
[----:B------:R2:W-:Y:S04]  /*abc0*/  MUFU.EX2 R122, R2 ;  /* 0x00000002007a7308 */ /* 0x0005e80000000800 */
[C---:B------:R-:W-:Y:S02]  /*abd0*/  FMUL.FTZ R67, R68.reuse, R131 ;  /* 0x0000008344437220 */ /* 0x040fe40000410000 */
[C---:B------:R-:W-:Y:S03]  /*abe0*/  FMUL.FTZ R64, R69.reuse, R128 ;  /* 0x0000008045407220 */ /* 0x040fe60000410000 */
[----:B------:R-:W-:Y:S01]  /*abf0*/  FMUL.FTZ R65, R69, R129 ;  /* 0x0000008145417220 */ /* 0x000fe20000410000 */
[----:B------:R-:W-:Y:S01]  /*ac00*/  MUFU.EX2 R128, R91 ;  /* 0x0000005b00807308 */ /* 0x000fe20000000800 */
[----:B------:R-:W-:Y:S07]  /*ac10*/  FMUL.FTZ R66, R68, R130 ;  /* 0x0000008244427220 */ /* 0x000fee0000410000 */
[----:B------:R-:W-:Y:S01]  /*ac20*/  HMMA.16816.F32 R64, R72, R78, R64 ;  /* 0x0000004e4840723c */ /* 0x000fe20000001840 */
[----:B------:R-:W3:Y:S03]  /*ac30*/  LDSM.16.MT88.4 R76, [R229+0x800] ;  /* 0x00080000e54c783b */ /* 0x000ee60000004200 */
[--C-:B--2---:R-:W-:Y:S03]  /*ac40*/  FFMA.FTZ R2, R207, c[0x0][0x2d0], -R85.reuse ;  /* 0x0000b400cf027a23 */ /* 0x104fe60000010855 */
[----:B------:R-:W-:Y:S02]  /*ac50*/  F2FP.PACK_AB R72, R115, R113 ;  /* 0x000000717348723e */ /* 0x000fe400000000ff */
[----:B-1----:R-:W-:Y:S01]  /*ac60*/  F2FP.PACK_AB R74, R139, R126 ;  /* 0x0000007e8b4a723e */ /* 0x002fe200000000ff */
[----:B------:R1:W2:Y:S02]  /*ac70*/  MUFU.EX2 R134, R2 ;  /* 0x0000000200867308 */ /* 0x0002a40000000800 */
[----:B----4-:R-:W-:Y:S01]  /*ac80*/  F2FP.PACK_AB R73, R116, R111 ;  /* 0x0000006f7449723e */ /* 0x010fe200000000ff */
[--C-:B-1----:R-:W-:Y:S01]  /*ac90*/  FFMA.FTZ R2, R211, c[0x0][0x2d0], -R84.reuse ;  /* 0x0000b400d3027a23 */ /* 0x102fe20000010854 */
[----:B--2---:R-:W-:Y:S06]  /*aca0*/  F2FP.PACK_AB R75, R134, R122 ;  /* 0x0000007a864b723e */ /* 0x004fec00000000ff */
[----:B------:R1:W-:Y:S01]  /*acb0*/  MUFU.EX2 R114, R2 ;  /* 0x0000000200727308 */ /* 0x0003e20000000800 */
[-C--:B---3--:R-:W-:Y:S03]  /*acc0*/  HMMA.16816.F32 R4, R72, R76.reuse, R4 ;  /* 0x0000004c4804723c */ /* 0x088fe60000001804 */
[--C-:B-1----:R-:W-:Y:S06]  /*acd0*/  FFMA.FTZ R2, R212, c[0x0][0x2d0], -R84.reuse ;  /* 0x0000b400d4027a23 */ /* 0x102fec0000010854 */
[----:B------:R-:W-:Y:S10]  /*ace0*/  MUFU.EX2 R212, R89 ;  /* 0x0000005900d47308 */ /* 0x000ff40000000800 */
[----:B------:R1:W2:Y:S02]  /*acf0*/  MUFU.EX2 R117, R2 ;  /* 0x0000000200757308 */ /* 0x0002a40000000800 */
[--C-:B-1----:R-:W-:Y:S01]  /*ad00*/  FFMA.FTZ R2, R210, c[0x0][0x2d0], -R84.reuse ;  /* 0x0000b400d2027a23 */ /* 0x102fe20000010854 */
[----:B--2---:R-:W-:Y:S07]  /*ad10*/  F2FP.PACK_AB R80, R117, R114 ;  /* 0x000000727550723e */ /* 0x004fee00000000ff */
[----:B------:R1:W-:Y:S02]  /*ad20*/  MUFU.EX2 R119, R2 ;  /* 0x0000000200777308 */ /* 0x0003e40000000800 */
[----:B-1----:R-:W-:Y:S08]  /*ad30*/  FFMA.FTZ R2, R213, c[0x0][0x2d0], -R84 ;  /* 0x0000b400d5027a23 */ /* 0x002ff00000010854 */
[----:B------:R-:W-:Y:S10]  /*ad40*/  MUFU.EX2 R213, R200 ;  /* 0x000000c800d57308 */ /* 0x000ff40000000800 */
[----:B------:R1:W2:Y:S02]  /*ad50*/  MUFU.EX2 R143, R2 ;  /* 0x00000002008f7308 */ /* 0x0002a40000000800 */
[--C-:B-1----:R-:W-:Y:S01]  /*ad60*/  FFMA.FTZ R2, R215, c[0x0][0x2d0], -R88.reuse ;  /* 0x0000b400d7027a23 */ /* 0x102fe20000010858 */
[----:B--2---:R-:W-:Y:S07]  /*ad70*/  F2FP.PACK_AB R82, R143, R119 ;  /* 0x000000778f52723e */ /* 0x004fee00000000ff */
[----:B------:R1:W-:Y:S02]  /*ad80*/  MUFU.EX2 R108, R2 ;  /* 0x00000002006c7308 */ /* 0x0003e40000000800 */
[--C-:B-1----:R-:W-:Y:S08]  /*ad90*/  FFMA.FTZ R2, R217, c[0x0][0x2d0], -R88.reuse ;  /* 0x0000b400d9027a23 */ /* 0x102ff00000010858 */
[----:B------:R1:W2:Y:S02]  /*ada0*/  MUFU.EX2 R110, R2 ;  /* 0x00000002006e7308 */ /* 0x0002a40000000800 */
[--C-:B-1----:R-:W-:Y:S01]  /*adb0*/  FFMA.FTZ R2, R214, c[0x0][0x2d0], -R88.reuse ;  /* 0x0000b400d6027a23 */ /* 0x102fe20000010858 */
[----:B--2---:R-:W-:Y:S07]  /*adc0*/  F2FP.PACK_AB R81, R110, R108 ;  /* 0x0000006c6e51723e */ /* 0x004fee00000000ff */
[----:B------:R-:W-:Y:S10]  /*add0*/  MUFU.EX2 R214, R197 ;  /* 0x000000c500d67308 */ /* 0x000ff40000000800 */
[----:B------:R1:W-:Y:S02]  /*ade0*/  MUFU.EX2 R112, R2 ;  /* 0x0000000200707308 */ /* 0x0003e40000000800 */
[----:B-1----:R-:W-:Y:S08]  /*adf0*/  FFMA.FTZ R2, R216, c[0x0][0x2d0], -R88 ;  /* 0x0000b400d8027a23 */ /* 0x002ff00000010858 */
[----:B------:R-:W-:Y:S10]  /*ae00*/  MUFU.EX2 R216, R196 ;  /* 0x000000c400d87308 */ /* 0x000ff40000000800 */
[----:B------:R1:W2:Y:S02]  /*ae10*/  MUFU.EX2 R131, R2 ;  /* 0x0000000200837308 */ /* 0x0002a40000000800 */
[----:B-1----:R-:W-:Y:S01]  /*ae20*/  FFMA.FTZ R2, R163, c[0x0][0x2d0], -R85 ;  /* 0x0000b400a3027a23 */ /* 0x002fe20000010855 */
[----:B--2---:R-:W-:Y:S01]  /*ae30*/  F2FP.PACK_AB R83, R131, R112 ;  /* 0x000000708353723e */ /* 0x004fe200000000ff */
[----:B------:R-:W-:Y:S01]  /*ae40*/  IMAD.MOV.U32 R163, RZ, RZ, R162 ;  /* 0x000000ffffa37224 */ /* 0x000fe200078e00a2 */
[----:B------:R-:W-:Y:S05]  /*ae50*/  MOV R162, R161 ;  /* 0x000000a100a27202 */ /* 0x000fea0000000f00 */
[----:B------:R1:W-:Y:S01]  /*ae60*/  MUFU.EX2 R124, R2 ;  /* 0x00000002007c7308 */ /* 0x0003e20000000800 */
[----:B------:R-:W-:Y:S02]  /*ae70*/  IMAD.MOV.U32 R161, RZ, RZ, R160 ;  /* 0x000000ffffa17224 */ /* 0x000fe400078e00a0 */
[----:B------:R-:W-:Y:S01]  /*ae80*/  IMAD.MOV.U32 R160, RZ, RZ, R159 ;  /* 0x000000ffffa07224 */ /* 0x000fe200078e009f */
[C---:B------:R-:W-:Y:S04]  /*ae90*/  HMMA.16816.F32 R8, R80.reuse, R76, R8 ;  /* 0x0000004c5008723c */ /* 0x040fe80000001808 */
[----:B------:R-:W-:Y:S02]  /*aea0*/  IMAD.MOV.U32 R159, RZ, RZ, R158 ;  /* 0x000000ffff9f7224 */ /* 0x000fe400078e009e */
[----:B------:R-:W-:Y:S01]  /*aeb0*/  IMAD.MOV.U32 R158, RZ, RZ, R157 ;  /* 0x000000ffff9e7224 */ /* 0x000fe200078e009d */
[----:B------:R-:W-:Y:S01]  /*aec0*/  MOV R157, R156 ;  /* 0x0000009c009d7202 */ /* 0x000fe20000000f00 */
[-C--:B------:R-:W-:Y:S04]  /*aed0*/  HMMA.16816.F32 R12, R80, R78.reuse, R12 ;  /* 0x0000004e500c723c */ /* 0x080fe8000000180c */
[----:B------:R-:W-:Y:S02]  /*aee0*/  IMAD.MOV.U32 R156, RZ, RZ, R153 ;  /* 0x000000ffff9c7224 */ /* 0x000fe400078e0099 */
[----:B------:R-:W-:Y:S02]  /*aef0*/  IMAD.MOV.U32 R153, RZ, RZ, R150 ;  /* 0x000000ffff997224 */ /* 0x000fe400078e0096 */
[C---:B------:R-:W-:Y:S01]  /*af00*/  HMMA.16816.F32 R16, R72.reuse, R78, R16 ;  /* 0x0000004e4810723c */ /* 0x040fe20000001810 */
[----:B------:R-:W2:Y:S03]  /*af10*/  LDSM.16.MT88.4 R76, [R233+0x800] ;  /* 0x00080000e94c783b */ /* 0x000ea60000004200 */
[----:B------:R-:W-:Y:S02]  /*af20*/  IMAD.MOV.U32 R150, RZ, RZ, R142 ;  /* 0x000000ffff967224 */ /* 0x000fe400078e008e */
[----:B------:R-:W-:Y:S01]  /*af30*/  IMAD.MOV.U32 R142, RZ, RZ, R141 ;  /* 0x000000ffff8e7224 */ /* 0x000fe200078e008d */
[----:B------:R-:W-:Y:S01]  /*af40*/  MOV R141, R140 ;  /* 0x0000008c008d7202 */ /* 0x000fe20000000f00 */
[----:B------:R-:W-:Y:S04]  /*af50*/  IMAD.MOV.U32 R140, RZ, RZ, R132 ;  /* 0x000000ffff8c7224 */ /* 0x000fe800078e0084 */
[----:B------:R-:W-:Y:S02]  /*af60*/  IMAD.MOV.U32 R132, RZ, RZ, R107 ;  /* 0x000000ffff847224 */ /* 0x000fe400078e006b */
[----:B------:R-:W3:Y:S01]  /*af70*/  LDL.LU R107, [R1] ;  /* 0x00000000016b7983 */ /* 0x000ee20000300800 */
[----:B-1----:R-:W-:Y:S02]  /*af80*/  FFMA.FTZ R2, R163, c[0x0][0x2d0], -R85 ;  /* 0x0000b400a3027a23 */ /* 0x002fe40000010855 */
[----:B------:R-:W-:Y:S02]  /*af90*/  IMAD.MOV.U32 R163, RZ, RZ, R162 ;  /* 0x000000ffffa37224 */ /* 0x000fe400078e00a2 */
[----:B------:R-:W-:Y:S01]  /*afa0*/  IMAD.MOV.U32 R162, RZ, RZ, R161 ;  /* 0x000000ffffa27224 */ /* 0x000fe200078e00a1 */
[----:B------:R-:W-:Y:S01]  /*afb0*/  MOV R161, R160 ;  /* 0x000000a000a17202 */ /* 0x000fe20000000f00 */
[----:B------:R-:W-:Y:S01]  /*afc0*/  IMAD.MOV.U32 R160, RZ, RZ, R159 ;  /* 0x000000ffffa07224 */ /* 0x000fe200078e009f */
[----:B------:R1:W4:Y:S01]  /*afd0*/  MUFU.EX2 R127, R2 ;  /* 0x00000002007f7308 */ /* 0x0003220000000800 */
[----:B------:R-:W-:Y:S02]  /*afe0*/  IMAD.MOV.U32 R159, RZ, RZ, R158 ;  /* 0x000000ffff9f7224 */ /* 0x000fe400078e009e */
[----:B------:R-:W-:Y:S02]  /*aff0*/  IMAD.MOV.U32 R158, RZ, RZ, R157 ;  /* 0x000000ffff9e7224 */ /* 0x000fe400078e009d */
[----:B------:R-:W-:Y:S01]  /*b000*/  IMAD.MOV.U32 R157, RZ, RZ, R156 ;  /* 0x000000ffff9d7224 */ /* 0x000fe200078e009c */
[----:B------:R-:W-:Y:S01]  /*b010*/  MOV R156, R150 ;  /* 0x00000096009c7202 */ /* 0x000fe20000000f00 */
[----:B------:R-:W-:Y:S02]  /*b020*/  IMAD.MOV.U32 R150, RZ, RZ, R142 ;  /* 0x000000ffff967224 */ /* 0x000fe400078e008e */
[----:B------:R-:W-:Y:S02]  /*b030*/  IMAD.MOV.U32 R142, RZ, RZ, R141 ;  /* 0x000000ffff8e7224 */ /* 0x000fe400078e008d */
[----:B------:R-:W-:Y:S02]  /*b040*/  IMAD.MOV.U32 R141, RZ, RZ, R146 ;  /* 0x000000ffff8d7224 */ /* 0x000fe400078e0092 */
[----:B------:R-:W3:Y:S01]  /*b050*/  LDL.LU R146, [R1+0xc] ;  /* 0x00000c0001927983 */ /* 0x000ee20000300800 */
[----:B------:R-:W-:Y:S02]  /*b060*/  IMAD.MOV.U32 R164, RZ, RZ, R162 ;  /* 0x000000ffffa47224 */ /* 0x000fe400078e00a2 */
[----:B------:R-:W-:Y:S02]  /*b070*/  IMAD.MOV.U32 R162, RZ, RZ, R160 ;  /* 0x000000ffffa27224 */ /* 0x000fe400078e00a0 */
[----:B------:R-:W-:Y:S01]  /*b080*/  IMAD.MOV.U32 R160, RZ, RZ, R158 ;  /* 0x000000ffffa07224 */ /* 0x000fe200078e009e */
[-C--:B--2---:R-:W-:Y:S03]  /*b090*/  HMMA.16816.F32 R20, R72, R76.reuse, R20 ;  /* 0x0000004c4814723c */ /* 0x084fe60000001814 */
[----:B------:R-:W-:Y:S02]  /*b0a0*/  IMAD.MOV.U32 R158, RZ, RZ, R156 ;  /* 0x000000ffff9e7224 */ /* 0x000fe400078e009c */
[----:B-1----:R-:W-:Y:S01]  /*b0b0*/  FFMA.FTZ R2, R163, c[0x0][0x2d0], -R85 ;  /* 0x0000b400a3027a23 */ /* 0x002fe20000010855 */
[----:B------:R-:W-:Y:S01]  /*b0c0*/  MOV R163, R161 ;  /* 0x000000a100a37202 */ /* 0x000fe20000000f00 */
[----:B------:R-:W-:Y:S01]  /*b0d0*/  IMAD.MOV.U32 R156, RZ, RZ, R142 ;  /* 0x000000ffff9c7224 */ /* 0x000fe200078e008e */
[C---:B------:R-:W-:Y:S04]  /*b0e0*/  HMMA.16816.F32 R24, R80.reuse, R76, R24 ;  /* 0x0000004c5018723c */ /* 0x040fe80000001818 */
[----:B------:R-:W-:Y:S01]  /*b0f0*/  IMAD.MOV.U32 R161, RZ, RZ, R159 ;  /* 0x000000ffffa17224 */ /* 0x000fe200078e009f */
[----:B------:R-:W-:Y:S01]  /*b100*/  MOV R159, R157 ;  /* 0x0000009d009f7202 */ /* 0x000fe20000000f00 */
[----:B------:R-:W-:Y:S02]  /*b110*/  IMAD.MOV.U32 R157, RZ, RZ, R150 ;  /* 0x000000ffff9d7224 */ /* 0x000fe400078e0096 */
[-C--:B------:R-:W-:Y:S04]  /*b120*/  HMMA.16816.F32 R28, R80, R78.reuse, R28 ;  /* 0x0000004e501c723c */ /* 0x080fe8000000181c */
[----:B------:R-:W-:Y:S02]  /*b130*/  IMAD.MOV.U32 R150, RZ, RZ, R96 ;  /* 0x000000ffff967224 */ /* 0x000fe400078e0060 */
[----:B------:R-:W-:Y:S01]  /*b140*/  IMAD.MOV.U32 R165, RZ, RZ, R163 ;  /* 0x000000ffffa57224 */ /* 0x000fe200078e00a3 */
[----:B------:R-:W-:Y:S01]  /*b150*/  MOV R163, R161 ;  /* 0x000000a100a37202 */ /* 0x000fe20000000f00 */
[C---:B------:R-:W-:Y:S01]  /*b160*/  HMMA.16816.F32 R32, R72.reuse, R78, R32 ;  /* 0x0000004e4820723c */ /* 0x040fe20000001820 */
[----:B------:R-:W2:Y:S03]  /*b170*/  LDL.LU R96, [R1+0x8] ;  /* 0x0000080001607983 */ /* 0x000ea60000300800 */
[----:B------:R-:W-:Y:S01]  /*b180*/  IMAD.MOV.U32 R161, RZ, RZ, R159 ;  /* 0x000000ffffa17224 */ /* 0x000fe200078e009f */
[----:B------:R-:W-:Y:S01]  /*b190*/  MOV R159, R157 ;  /* 0x0000009d009f7202 */ /* 0x000fe20000000f00 */
[----:B------:R-:W-:Y:S01]  /*b1a0*/  IMAD.MOV.U32 R157, RZ, RZ, R150 ;  /* 0x000000ffff9d7224 */ /* 0x000fe200078e0096 */
[----:B------:R-:W1:Y:S01]  /*b1b0*/  LDSM.16.MT88.4 R76, [R230+0x800] ;  /* 0x00080000e64c783b */ /* 0x000e620000004200 */
[--C-:B------:R-:W-:Y:S06]  /*b1c0*/  FFMA.FTZ R132, R132, c[0x0][0x2d0], -R84.reuse ;  /* 0x0000b40084847a23 */ /* 0x100fec0000010854 */
[----:B------:R-:W-:Y:S01]  /*b1d0*/  MUFU.EX2 R132, R132 ;  /* 0x0000008400847308 */ /* 0x000fe20000000800 */
        /* <DEDUP_REMOVED lines=8> */
[----:B------:R-:W-:Y:S01]  /*b260*/  HMMA.16816.F32 R64, R72, R78, R64 ;  /* 0x0000004e4840723c */ /* 0x000fe20000001840 */
[----:B------:R-:W1:Y:S06]  /*b270*/  LDSM.16.MT88.4 R76, [R229+0x1000] ;  /* 0x00100000e54c783b */ /* 0x000e6c0000004200 */
[----:B------:R-:W-:Y:S02]  /*b280*/  F2FP.PACK_AB R74, R151, R148 ;  /* 0x00000094974a723e */ /* 0x000fe400000000ff */
[----:B----4-:R-:W-:Y:S03]  /*b290*/  F2FP.PACK_AB R73, R127, R124 ;  /* 0x0000007c7f49723e */ /* 0x010fe600000000ff */
[----:B---3--:R-:W-:Y:S01]  /*b2a0*/  FFMA.FTZ R107, R107, c[0x0][0x2d0], -R84 ;  /* 0x0000b4006b6b7a23 */ /* 0x008fe20000010854 */
[----:B------:R-:W-:Y:S02]  /*b2b0*/  MOV R142, R146 ;  /* 0x00000092008e7202 */ /* 0x000fe40000000f00 */
[----:B------:R3:W-:Y:S02]  /*b2c0*/  MUFU.EX2 R146, R2 ;  /* 0x0000000200927308 */ /* 0x0007e40000000800 */
[----:B------:R-:W-:Y:S04]  /*b2d0*/  MOV R181, R142 ;  /* 0x0000008e00b57202 */ /* 0x000fe80000000f00 */
[----:B------:R-:W-:Y:S04]  /*b2e0*/  MOV R185, R181 ;  /* 0x000000b500b97202 */ /* 0x000fe80000000f00 */
[----:B------:R-:W-:Y:S01]  /*b2f0*/  MUFU.EX2 R142, R199 ;  /* 0x000000c7008e7308 */ /* 0x000fe20000000800 */
[----:B---3--:R-:W-:Y:S02]  /*b300*/  FFMA.FTZ R2, R164, c[0x0][0x2d0], -R85 ;  /* 0x0000b400a4027a23 */ /* 0x008fe40000010855 */
[----:B------:R-:W-:Y:S07]  /*b310*/  IMAD.MOV.U32 R164, RZ, RZ, R162 ;  /* 0x000000ffffa47224 */ /* 0x000fee00078e00a2 */
[----:B------:R3:W4:Y:S01]  /*b320*/  MUFU.EX2 R150, R2 ;  /* 0x0000000200967308 */ /* 0x0007220000000800 */
[----:B------:R-:W-:Y:S02]  /*b330*/  IMAD.MOV.U32 R162, RZ, RZ, R160 ;  /* 0x000000ffffa27224 */ /* 0x000fe400078e00a0 */
[----:B------:R-:W-:Y:S02]  /*b340*/  IMAD.MOV.U32 R160, RZ, RZ, R158 ;  /* 0x000000ffffa07224 */ /* 0x000fe400078e009e */
[----:B------:R-:W-:Y:S02]  /*b350*/  IMAD.MOV.U32 R158, RZ, RZ, R156 ;  /* 0x000000ffff9e7224 */ /* 0x000fe400078e009c */
[----:B------:R-:W-:Y:S01]  /*b360*/  IMAD.MOV.U32 R156, RZ, RZ, R204 ;  /* 0x000000ffff9c7224 */ /* 0x000fe200078e00cc */
[----:B------:R-:W-:Y:S01]  /*b370*/  MOV R204, R242 ;  /* 0x000000f200cc7202 */ /* 0x000fe20000000f00 */
[--C-:B--2---:R-:W-:Y:S01]  /*b380*/  FFMA.FTZ R96, R96, c[0x0][0x2d0], -R84.reuse ;  /* 0x0000b40060607a23 */ /* 0x104fe20000010854 */
[----:B------:R-:W2:Y:S01]  /*b390*/  LDL.LU R242, [R1+0xd4] ;  /* 0x0000d40001f27983 */ /* 0x000ea20000300800 */
[----:B---3--:R-:W-:Y:S01]  /*b3a0*/  FFMA.FTZ R2, R165, c[0x0][0x2d0], -R84 ;  /* 0x0000b400a5027a23 */ /* 0x008fe20000010854 */
[----:B----4-:R-:W-:Y:S01]  /*b3b0*/  F2FP.PACK_AB R75, R150, R146 ;  /* 0x00000092964b723e */ /* 0x010fe200000000ff */
[----:B------:R-:W-:Y:S02]  /*b3c0*/  IMAD.MOV.U32 R165, RZ, RZ, R164 ;  /* 0x000000ffffa57224 */ /* 0x000fe400078e00a4 */
[----:B------:R3:W-:Y:S01]  /*b3d0*/  MUFU.EX2 R121, R2 ;  /* 0x0000000200797308 */ /* 0x0007e20000000800 */
[----:B------:R-:W-:Y:S02]  /*b3e0*/  IMAD.MOV.U32 R164, RZ, RZ, R163 ;  /* 0x000000ffffa47224 */ /* 0x000fe400078e00a3 */
[----:B------:R-:W-:Y:S01]  /*b3f0*/  IMAD.MOV.U32 R163, RZ, RZ, R162 ;  /* 0x000000ffffa37224 */ /* 0x000fe200078e00a2 */
[----:B------:R-:W-:Y:S01]  /*b400*/  MOV R162, R161 ;  /* 0x000000a100a27202 */ /* 0x000fe20000000f00 */
[----:B------:R-:W-:Y:S02]  /*b410*/  IMAD.MOV.U32 R161, RZ, RZ, R160 ;  /* 0x000000ffffa17224 */ /* 0x000fe400078e00a0 */
[----:B------:R-:W-:Y:S02]  /*b420*/  IMAD.MOV.U32 R160, RZ, RZ, R159 ;  /* 0x000000ffffa07224 */ /* 0x000fe400078e009f */
[----:B------:R-:W-:Y:S01]  /*b430*/  IMAD.MOV.U32 R159, RZ, RZ, R158 ;  /* 0x000000ffff9f7224 */ /* 0x000fe200078e009e */
[----:B------:R-:W-:Y:S01]  /*b440*/  MOV R158, R157 ;  /* 0x0000009d009e7202 */ /* 0x000fe20000000f00 */
[----:B------:R-:W-:Y:S02]  /*b450*/  IMAD.MOV.U32 R157, RZ, RZ, R156 ;  /* 0x000000ffff9d7224 */ /* 0x000fe400078e009c */
[----:B------:R-:W-:Y:S02]  /*b460*/  IMAD.MOV.U32 R156, RZ, RZ, R241 ;  /* 0x000000ffff9c7224 */ /* 0x000fe400078e00f1 */
[----:B------:R-:W4:Y:S01]  /*b470*/  LDL.LU R241, [R1+0xd0] ;  /* 0x0000d00001f17983 */ /* 0x000f220000300800 */
[----:B---3--:R-:W-:Y:S02]  /*b480*/  FFMA.FTZ R2, R165, c[0x0][0x2d0], -R84 ;  /* 0x0000b400a5027a23 */ /* 0x008fe40000010854 */
[----:B------:R-:W-:Y:S01]  /*b490*/  IMAD.MOV.U32 R165, RZ, RZ, R164 ;  /* 0x000000ffffa57224 */ /* 0x000fe200078e00a4 */
[----:B------:R-:W-:Y:S01]  /*b4a0*/  MOV R164, R163 ;  /* 0x000000a300a47202 */ /* 0x000fe20000000f00 */
[----:B------:R3:W-:Y:S01]  /*b4b0*/  MUFU.EX2 R129, R2 ;  /* 0x0000000200817308 */ /* 0x0007e20000000800 */
[----:B------:R-:W-:Y:S02]  /*b4c0*/  IMAD.MOV.U32 R163, RZ, RZ, R162 ;  /* 0x000000ffffa37224 */ /* 0x000fe400078e00a2 */
[----:B------:R-:W-:Y:S02]  /*b4d0*/  IMAD.MOV.U32 R162, RZ, RZ, R161 ;  /* 0x000000ffffa27224 */ /* 0x000fe400078e00a1 */
        /* <DEDUP_REMOVED lines=8> */
[----:B------:R-:W-:Y:S02]  /*b560*/  IMAD.MOV.U32 R155, RZ, RZ, R231 ;  /* 0x000000ffff9b7224 */ /* 0x000fe400078e00e7 */
[----:B------:R-:W-:Y:S01]  /*b570*/  IMAD.MOV.U32 R162, RZ, RZ, R160 ;  /* 0x000000ffffa27224 */ /* 0x000fe200078e00a0 */
[----:B------:R-:W-:Y:S01]  /*b580*/  MOV R160, R158 ;  /* 0x0000009e00a07202 */ /* 0x000fe20000000f00 */
[----:B------:R-:W-:Y:S01]  /*b590*/  IMAD.MOV.U32 R158, RZ, RZ, R155 ;  /* 0x000000ffff9e7224 */ /* 0x000fe200078e009b */
[----:B------:R-:W-:Y:S01]  /*b5a0*/  MOV R155, R237 ;  /* 0x000000ed009b7202 */ /* 0x000fe20000000f00 */
[----:B------:R1:W5:Y:S01]  /*b5b0*/  LDL.LU R231, [R1+0xcc] ;  /* 0x0000cc0001e77983 */ /* 0x0003620000300800 */
[--C-:B---3--:R-:W-:Y:S03]  /*b5c0*/  FFMA.FTZ R2, R165, c[0x0][0x2d0], -R84.reuse ;  /* 0x0000b400a5027a23 */ /* 0x108fe60000010854 */
[----:B------:R3:W5:Y:S01]  /*b5d0*/  LDL.LU R237, [R1+0xc8] ;  /* 0x0000c80001ed7983 */ /* 0x0007620000300800 */
[----:B------:R-:W-:Y:S02]  /*b5e0*/  IMAD.MOV.U32 R165, RZ, RZ, R163 ;  /* 0x000000ffffa57224 */ /* 0x000fe400078e00a3 */
[----:B------:R-:W-:Y:S02]  /*b5f0*/  IMAD.MOV.U32 R163, RZ, RZ, R161 ;  /* 0x000000ffffa37224 */ /* 0x000fe400078e00a1 */
[----:B------:R-:W-:Y:S02]  /*b600*/  IMAD.MOV.U32 R161, RZ, RZ, R159 ;  /* 0x000000ffffa17224 */ /* 0x000fe400078e009f */
[----:B------:R-:W-:Y:S02]  /*b610*/  IMAD.MOV.U32 R159, RZ, RZ, R157 ;  /* 0x000000ffff9f7224 */ /* 0x000fe400078e009d */
[----:B------:R-:W-:Y:S02]  /*b620*/  IMAD.MOV.U32 R157, RZ, RZ, R147 ;  /* 0x000000ffff9d7224 */ /* 0x000fe400078e0093 */
[----:B------:R1:W-:Y:S01]  /*b630*/  MUFU.EX2 R147, R2 ;  /* 0x0000000200937308 */ /* 0x0003e20000000800 */
[----:B------:R-:W-:Y:S02]  /*b640*/  IMAD.MOV.U32 R167, RZ, RZ, R165 ;  /* 0x000000ffffa77224 */ /* 0x000fe400078e00a5 */
[----:B------:R-:W-:Y:S02]  /*b650*/  IMAD.MOV.U32 R165, RZ, RZ, R163 ;  /* 0x000000ffffa57224 */ /* 0x000fe400078e00a3 */
[----:B------:R-:W-:Y:S02]  /*b660*/  IMAD.MOV.U32 R163, RZ, RZ, R161 ;  /* 0x000000ffffa37224 */ /* 0x000fe400078e00a1 */
[----:B------:R-:W-:Y:S02]  /*b670*/  IMAD.MOV.U32 R161, RZ, RZ, R159 ;  /* 0x000000ffffa17224 */ /* 0x000fe400078e009f */
[----:B------:R-:W-:Y:S02]  /*b680*/  IMAD.MOV.U32 R159, RZ, RZ, R157 ;  /* 0x000000ffff9f7224 */ /* 0x000fe400078e009d */
[----:B------:R-:W-:Y:S02]  /*b690*/  IMAD.MOV.U32 R157, RZ, RZ, R149 ;  /* 0x000000ffff9d7224 */ /* 0x000fe400078e0095 */
[----:B-1----:R-:W-:Y:S02]  /*b6a0*/  FFMA.FTZ R2, R166, c[0x0][0x2d0], -R84 ;  /* 0x0000b400a6027a23 */ /* 0x002fe40000010854 */
[----:B------:R-:W-:Y:S01]  /*b6b0*/  IMAD.MOV.U32 R166, RZ, RZ, R164 ;  /* 0x000000ffffa67224 */ /* 0x000fe200078e00a4 */
[----:B------:R-:W-:Y:S01]  /*b6c0*/  MOV R164, R162 ;  /* 0x000000a200a47202 */ /* 0x000fe20000000f00 */
[----:B------:R1:W1:Y:S01]  /*b6d0*/  MUFU.EX2 R149, R2 ;  /* 0x0000000200957308 */ /* 0x0002620000000800 */
[----:B------:R-:W-:Y:S01]  /*b6e0*/  IMAD.MOV.U32 R162, RZ, RZ, R160 ;  /* 0x000000ffffa27224 */ /* 0x000fe200078e00a0 */
[----:B------:R-:W-:Y:S01]  /*b6f0*/  MOV R160, R158 ;  /* 0x0000009e00a07202 */ /* 0x000fe20000000f00 */
[----:B------:R-:W-:Y:S01]  /*b700*/  IMAD.MOV.U32 R158, RZ, RZ, R155 ;  /* 0x000000ffff9e7224 */ /* 0x000fe200078e009b */
[----:B------:R-:W-:Y:S02]  /*b710*/  MOV R155, R234 ;  /* 0x000000ea009b7202 */ /* 0x000fe40000000f00 */
[----:B------:R3:W5:Y:S01]  /*b720*/  LDL.LU R234, [R1+0xc4] ;  /* 0x0000c40001ea7983 */ /* 0x0007620000300800 */
[----:B-1----:R-:W-:Y:S01]  /*b730*/  FFMA.FTZ R2, R167, c[0x0][0x2d0], -R88 ;  /* 0x0000b400a7027a23 */ /* 0x002fe20000010858 */
[----:B------:R-:W-:Y:S01]  /*b740*/  F2FP.PACK_AB R82, R149, R147 ;  /* 0x000000939552723e */ /* 0x000fe200000000ff */
        /* <DEDUP_REMOVED lines=13> */
[----:B------:R-:W-:Y:S01]  /*b820*/  FFMA.FTZ R87, R166, c[0x0][0x2d0], -R85 ;  /* 0x0000b400a6577a23 */ /* 0x000fe20000010855 */
[----:B------:R3:W5:Y:S01]  /*b830*/  LDL.LU R236, [R1+0xc0] ;  /* 0x0000c00001ec7983 */ /* 0x0007620000300800 */
[----:B------:R-:W-:Y:S02]  /*b840*/  IMAD.MOV.U32 R166, RZ, RZ, R165 ;  /* 0x000000ffffa67224 */ /* 0x000fe400078e00a5 */
[----:B------:R-:W-:Y:S01]  /*b850*/  IMAD.MOV.U32 R165, RZ, RZ, R164 ;  /* 0x000000ffffa57224 */ /* 0x000fe200078e00a4 */
[----:B------:R-:W-:Y:S01]  /*b860*/  MUFU.EX2 R215, R87 ;  /* 0x0000005700d77308 */ /* 0x000fe20000000800 */
[----:B------:R-:W-:Y:S01]  /*b870*/  IMAD.MOV.U32 R164, RZ, RZ, R163 ;  /* 0x000000ffffa47224 */ /* 0x000fe200078e00a3 */
[----:B------:R-:W-:Y:S01]  /*b880*/  MOV R163, R162 ;  /* 0x000000a200a37202 */ /* 0x000fe20000000f00 */
[----:B------:R-:W-:Y:S01]  /*b890*/  IMAD.MOV.U32 R162, RZ, RZ, R160 ;  /* 0x000000ffffa27224 */ /* 0x000fe200078e00a0 */
[----:B------:R-:W-:Y:S01]  /*b8a0*/  MOV R174, R165 ;  /* 0x000000a500ae7202 */ /* 0x000fe20000000f00 */
        /* <DEDUP_REMOVED lines=8> */
[----:B------:R-:W-:Y:S01]  /*b930*/  IMAD.MOV.U32 R145, RZ, RZ, R106 ;  /* 0x000000ffff917224 */ /* 0x000fe200078e006a */
[----:B------:R-:W-:Y:S01]  /*b940*/  MOV R170, R154 ;  /* 0x0000009a00aa7202 */ /* 0x000fe20000000f00 */
[--C-:B-1----:R-:W-:Y:S02]  /*b950*/  FFMA.FTZ R2, R240, c[0x0][0x2d0], -R88.reuse ;  /* 0x0000b400f0027a23 */ /* 0x102fe40000010858 */
[----:B------:R-:W-:Y:S01]  /*b960*/  IMAD.MOV.U32 R172, RZ, RZ, R145 ;  /* 0x000000ffffac7224 */ /* 0x000fe200078e0091 */
[----:B------:R3:W5:Y:S01]  /*b970*/  LDL.LU R240, [R1+0xbc] ;  /* 0x0000bc0001f07983 */ /* 0x0007620000300800 */
[----:B------:R1:W-:Y:S01]  /*b980*/  MUFU.EX2 R145, R2 ;  /* 0x0000000200917308 */ /* 0x0003e20000000800 */
[----:B------:R-:W-:Y:S01]  /*b990*/  FFMA.FTZ R72, R167, c[0x0][0x2d0], -R88 ;  /* 0x0000b400a7487a23 */ /* 0x000fe20000010858 */
[----:B------:R-:W-:Y:S01]  /*b9a0*/  MOV R167, R159 ;  /* 0x0000009f00a77202 */ /* 0x000fe20000000f00 */
[----:B------:R-:W-:Y:S02]  /*b9b0*/  IMAD.MOV.U32 R173, RZ, RZ, R164 ;  /* 0x000000ffffad7224 */ /* 0x000fe400078e00a4 */
[----:B------:R-:W-:Y:S02]  /*b9c0*/  IMAD.MOV.U32 R106, RZ, RZ, R244 ;  /* 0x000000ffff6a7224 */ /* 0x000fe400078e00f4 */
[--C-:B------:R-:W-:Y:S02]  /*b9d0*/  FFMA.FTZ R154, R93, c[0x0][0x2d0], -R85.reuse ;  /* 0x0000b4005d9a7a23 */ /* 0x100fe40000010855 */
[----:B------:R-:W-:Y:S01]  /*b9e0*/  FFMA.FTZ R98, R166, c[0x0][0x2d0], -R85 ;  /* 0x0000b400a6627a23 */ /* 0x000fe20000010855 */
[----:B------:R-:W3:Y:S01]  /*b9f0*/  MUFU.EX2 R123, R72 ;  /* 0x00000048007b7308 */ /* 0x000ee20000000800 */
[----:B------:R-:W-:Y:S02]  /*ba00*/  IMAD.MOV.U32 R165, RZ, RZ, R163 ;  /* 0x000000ffffa57224 */ /* 0x000fe400078e00a3 */
[----:B------:R-:W-:Y:S02]  /*ba10*/  IMAD.MOV.U32 R168, RZ, RZ, R158 ;  /* 0x000000ffffa87224 */ /* 0x000fe400078e009e */
[----:B------:R-:W-:Y:S02]  /*ba20*/  IMAD.MOV.U32 R169, RZ, RZ, R157 ;  /* 0x000000ffffa97224 */ /* 0x000fe400078e009d */
[----:B------:R-:W-:Y:S02]  /*ba30*/  IMAD.MOV.U32 R163, RZ, RZ, R155 ;  /* 0x000000ffffa37224 */ /* 0x000fe400078e009b */
[----:B------:R-:W-:Y:S01]  /*ba40*/  FFMA.FTZ R155, R92, c[0x0][0x2d0], -R85 ;  /* 0x0000b4005c9b7a23 */ /* 0x000fe20000010855 */
[----:B------:R-:W-:Y:S01]  /*ba50*/  MUFU.EX2 R211, R98 ;  /* 0x0000006200d37308 */ /* 0x000fe20000000800 */
[----:B------:R-:W-:Y:S02]  /*ba60*/  IMAD.MOV.U32 R164, RZ, RZ, R153 ;  /* 0x000000ffffa47224 */ /* 0x000fe400078e0099 */
[----:B------:R-:W-:Y:S02]  /*ba70*/  FFMA.FTZ R153, R94, c[0x0][0x2d0], -R85 ;  /* 0x0000b4005e997a23 */ /* 0x000fe40000010855 */
[----:B-1----:R-:W-:Y:S01]  /*ba80*/  FFMA.FTZ R2, R174, c[0x0][0x2d0], -R88 ;  /* 0x0000b400ae027a23 */ /* 0x002fe20000010858 */
[----:B------:R-:W-:Y:S01]  /*ba90*/  MOV R174, R173 ;  /* 0x000000ad00ae7202 */ /* 0x000fe20000000f00 */
[----:B------:R-:W-:Y:S02]  /*baa0*/  IMAD.MOV.U32 R173, RZ, RZ, R141 ;  /* 0x000000ffffad7224 */ /* 0x000fe400078e008d */
[----:B------:R-:W-:Y:S02]  /*bab0*/  IMAD.MOV.U32 R141, RZ, RZ, R140 ;  /* 0x000000ffff8d7224 */ /* 0x000fe400078e008c */
[----:B------:R-:W-:Y:S01]  /*bac0*/  IMAD.MOV.U32 R140, RZ, RZ, R144 ;  /* 0x000000ffff8c7224 */ /* 0x000fe200078e0090 */
[----:B------:R-:W-:Y:S01]  /*bad0*/  MOV R144, R97 ;  /* 0x0000006100907202 */ /* 0x000fe20000000f00 */
[----:B------:R-:W-:Y:S01]  /*bae0*/  IMAD.MOV.U32 R171, RZ, RZ, R152 ;  /* 0x000000ffffab7224 */ /* 0x000fe200078e0098 */
[----:B---3--:R-:W-:Y:S01]  /*baf0*/  F2FP.PACK_AB R81, R123, R118 ;  /* 0x000000767b51723e */ /* 0x008fe200000000ff */
[----:B------:R-:W-:Y:S02]  /*bb00*/  FFMA.FTZ R152, R95, c[0x0][0x2d0], -R85 ;  /* 0x0000b4005f987a23 */ /* 0x000fe40000010855 */
[----:B------:R-:W-:Y:S02]  /*bb10*/  IMAD.MOV.U32 R159, RZ, RZ, R105 ;  /* 0x000000ffff9f7224 */ /* 0x000fe400078e0069 */
[----:B------:R-:W-:Y:S02]  /*bb20*/  IMAD.MOV.U32 R158, RZ, RZ, R104 ;  /* 0x000000ffff9e7224 */ /* 0x000fe400078e0068 */
[----:B------:R-:W-:Y:S02]  /*bb30*/  IMAD.MOV.U32 R157, RZ, RZ, R103 ;  /* 0x000000ffff9d7224 */ /* 0x000fe400078e0067 */
[--C-:B------:R-:W-:Y:S02]  /*bb40*/  FFMA.FTZ R103, R252, c[0x0][0x2d0], -R85.reuse ;  /* 0x0000b400fc677a23 */ /* 0x100fe40000010855 */
[--C-:B------:R-:W-:Y:S02]  /*bb50*/  FFMA.FTZ R104, R251, c[0x0][0x2d0], -R85.reuse ;  /* 0x0000b400fb687a23 */ /* 0x100fe40000010855 */
[----:B------:R-:W-:Y:S02]  /*bb60*/  FFMA.FTZ R105, R225, c[0x0][0x2d0], -R85 ;  /* 0x0000b400e1697a23 */ /* 0x000fe40000010855 */
[----:B------:R-:W-:Y:S02]  /*bb70*/  IMAD.MOV.U32 R175, RZ, RZ, R174 ;  /* 0x000000ffffaf7224 */ /* 0x000fe400078e00ae */
[----:B------:R-:W-:Y:S02]  /*bb80*/  IMAD.MOV.U32 R174, RZ, RZ, R173 ;  /* 0x000000ffffae7224 */ /* 0x000fe400078e00ad */
[----:B------:R-:W-:Y:S01]  /*bb90*/  IMAD.MOV.U32 R173, RZ, RZ, R140 ;  /* 0x000000ffffad7224 */ /* 0x000fe200078e008c */
[----:B------:R-:W-:Y:S01]  /*bba0*/  MOV R140, R144 ;  /* 0x00000090008c7202 */ /* 0x000fe20000000f00 */
[----:B------:R-:W-:Y:S01]  /*bbb0*/  IMAD.MOV.U32 R166, RZ, RZ, R160 ;  /* 0x000000ffffa67224 */ /* 0x000fe200078e00a0 */
[----:B------:R-:W-:Y:S01]  /*bbc0*/  MOV R160, R106 ;  /* 0x0000006a00a07202 */ /* 0x000fe20000000f00 */
[----:B------:R-:W-:Y:S01]  /*bbd0*/  FFMA.FTZ R106, R222, c[0x0][0x2d0], -R85 ;  /* 0x0000b400de6a7a23 */ /* 0x000fe20000010855 */
[----:B------:R-:W1:Y:S01]  /*bbe0*/  MUFU.EX2 R144, R2 ;  /* 0x0000000200907308 */ /* 0x000e620000000800 */
[--C-:B------:R-:W-:Y:S02]  /*bbf0*/  FFMA.FTZ R92, R239, c[0x0][0x2d0], -R84.reuse ;  /* 0x0000b400ef5c7a23 */ /* 0x100fe40000010854 */
[--C-:B------:R-:W-:Y:S02]  /*bc00*/  FFMA.FTZ R93, R228, c[0x0][0x2d0], -R84.reuse ;  /* 0x0000b400e45d7a23 */ /* 0x100fe40000010854 */
[--C-:B------:R-:W-:Y:S02]  /*bc10*/  FFMA.FTZ R97, R235, c[0x0][0x2d0], -R84.reuse ;  /* 0x0000b400eb617a23 */ /* 0x100fe40000010854 */
[----:B------:R-:W-:Y:S02]  /*bc20*/  FFMA.FTZ R94, R174, c[0x0][0x2d0], -R84 ;  /* 0x0000b400ae5e7a23 */ /* 0x000fe40000010854 */
[----:B------:R-:W-:Y:S01]  /*bc30*/  IMAD.MOV.U32 R174, RZ, RZ, R172 ;  /* 0x000000ffffae7224 */ /* 0x000fe200078e00ac */
[----:B------:R-:W-:Y:S01]  /*bc40*/  MUFU.EX2 R178, R92 ;  /* 0x0000005c00b27308 */ /* 0x000fe20000000800 */
[----:B------:R-:W-:Y:S02]  /*bc50*/  IMAD.MOV.U32 R172, RZ, RZ, R157 ;  /* 0x000000ffffac7224 */ /* 0x000fe400078e009d */
[----:B------:R-:W-:Y:S02]  /*bc60*/  IMAD.MOV.U32 R183, RZ, RZ, R140 ;  /* 0x000000ffffb77224 */ /* 0x000fe400078e008c */
[----:B------:R-:W-:Y:S02]  /*bc70*/  IMAD.MOV.U32 R176, RZ, RZ, R159 ;  /* 0x000000ffffb07224 */ /* 0x000fe400078e009f */
[----:B------:R-:W-:Y:S02]  /*bc80*/  FFMA.FTZ R95, R175, c[0x0][0x2d0], -R84 ;  /* 0x0000b400af5f7a23 */ /* 0x000fe40000010854 */
[----:B------:R-:W-:Y:S01]  /*bc90*/  IMAD.MOV.U32 R180, RZ, RZ, R176 ;  /* 0x000000ffffb47224 */ /* 0x000fe200078e00b0 */
[----:B------:R-:W-:Y:S01]  /*bca0*/  MUFU.EX2 R140, R86 ;  /* 0x00000056008c7308 */ /* 0x000fe20000000800 */
[----:B------:R-:W-:Y:S02]  /*bcb0*/  IMAD.MOV.U32 R176, RZ, RZ, R141 ;  /* 0x000000ffffb07224 */ /* 0x000fe400078e008d */
[--C-:B------:R-:W-:Y:S01]  /*bcc0*/  FFMA.FTZ R130, R173, c[0x0][0x2d0], -R84.reuse ;  /* 0x0000b400ad827a23 */ /* 0x100fe20000010854 */
[----:B-1----:R-:W-:Y:S01]  /*bcd0*/  F2FP.PACK_AB R83, R144, R145 ;  /* 0x000000919053723e */ /* 0x002fe200000000ff */
[--C-:B------:R-:W-:Y:S01]  /*bce0*/  FFMA.FTZ R157, R205, c[0x0][0x2d0], -R84.reuse ;  /* 0x0000b400cd9d7a23 */ /* 0x100fe20000010854 */
[----:B------:R-:W-:Y:S01]  /*bcf0*/  MOV R173, R158 ;  /* 0x0000009e00ad7202 */ /* 0x000fe20000000f00 */
[--C-:B------:R-:W-:Y:S02]  /*bd00*/  FFMA.FTZ R158, R195, c[0x0][0x2d0], -R84.reuse ;  /* 0x0000b400c39e7a23 */ /* 0x100fe40000010854 */
[----:B------:R-:W-:Y:S01]  /*bd10*/  FFMA.FTZ R159, R194, c[0x0][0x2d0], -R84 ;  /* 0x0000b400c29f7a23 */ /* 0x000fe20000010854 */
[----:B------:R-:W-:Y:S01]  /*bd20*/  MUFU.EX2 R201, R93 ;  /* 0x0000005d00c97308 */ /* 0x000fe20000000800 */
[----:B------:R-:W-:Y:S02]  /*bd30*/  IMAD.MOV.U32 R175, RZ, RZ, R160 ;  /* 0x000000ffffaf7224 */ /* 0x000fe400078e00a0 */
[----:B------:R-:W-:Y:S02]  /*bd40*/  FFMA.FTZ R160, R193, c[0x0][0x2d0], -R84 ;  /* 0x0000b400c1a07a23 */ /* 0x000fe40000010854 */
[----:B------:R-:W-:Y:S02]  /*bd50*/  IMAD.MOV.U32 R184, RZ, RZ, R175 ;  /* 0x000000ffffb87224 */ /* 0x000fe400078e00af */
[----:B------:R-:W-:Y:S01]  /*bd60*/  IMAD.MOV.U32 R175, RZ, RZ, R171 ;  /* 0x000000ffffaf7224 */ /* 0x000fe200078e00ab */
[----:B------:R-:W-:Y:S01]  /*bd70*/  MOV R171, R169 ;  /* 0x000000a900ab7202 */ /* 0x000fe20000000f00 */
[----:B------:R-:W-:Y:S01]  /*bd80*/  IMAD.MOV.U32 R169, RZ, RZ, R167 ;  /* 0x000000ffffa97224 */ /* 0x000fe200078e00a7 */
[----:B------:R-:W-:Y:S01]  /*bd90*/  MUFU.EX2 R207, R95 ;  /* 0x0000005f00cf7308 */ /* 0x000fe20000000800 */
[----:B------:R-:W-:Y:S02]  /*bda0*/  IMAD.MOV.U32 R182, RZ, RZ, R173 ;  /* 0x000000ffffb67224 */ /* 0x000fe400078e00ad */
[----:B------:R-:W-:Y:S07]  /*bdb0*/  IMAD.MOV.U32 R167, RZ, RZ, R204 ;  /* 0x000000ffffa77224 */ /* 0x000fee00078e00cc */
[----:B------:R1:W-:Y:S01]  /*bdc0*/  MUFU.EX2 R209, R94 ;  /* 0x0000005e00d17308 */ /* 0x0003e20000000800 */
[--C-:B--2---:R-:W-:Y:S09]  /*bdd0*/  FFMA.FTZ R90, R242, c[0x0][0x2d0], -R85.reuse ;  /* 0x0000b400f25a7a23 */ /* 0x104ff20000010855 */
[----:B------:R-:W-:Y:S10]  /*bde0*/  MUFU.EX2 R200, R169 ;  /* 0x000000a900c87308 */ /* 0x000ff40000000800 */
[----:B------:R-:W-:Y:S01]  /*bdf0*/  MUFU.EX2 R210, R90 ;  /* 0x0000005a00d27308 */ /* 0x000fe20000000800 */
[----:B-1----:R-:W-:Y:S09]  /*be00*/  LDSM.16.MT88.4 R92, [R230+0x1800] ;  /* 0x00180000e65c783b */ /* 0x002ff20000004200 */
[----:B------:R1:W-:Y:S10]  /*be10*/  MUFU.EX2 R204, R100 ;  /* 0x0000006400cc7308 */ /* 0x0003f40000000800 */
[----:B------:R-:W-:Y:S01]  /*be20*/  MUFU.EX2 R194, R103 ;  /* 0x0000006700c27308 */ /* 0x000fe20000000800 */
[----:B----4-:R-:W-:Y:S02]  /*be30*/  FFMA.FTZ R91, R241, c[0x0][0x2d0], -R85 ;  /* 0x0000b400f15b7a23 */ /* 0x010fe40000010855 */
[----:B------:R2:W5:Y:S01]  /*be40*/  LDL.LU R241, [R1+0xb8] ;  /* 0x0000b80001f17983 */ /* 0x0005620000300800 */
[----:B------:R-:W-:Y:S03]  /*be50*/  FFMA.FTZ R85, R238, c[0x0][0x2d0], -R84 ;  /* 0x0000b400ee557a23 */ /* 0x000fe60000010854 */
[----:B------:R2:W5:Y:S03]  /*be60*/  LDL.LU R242, [R1+0xb4] ;  /* 0x0000b40001f27983 */ /* 0x0005660000300800 */
[----:B------:R3:W4:Y:S01]  /*be70*/  MUFU.EX2 R179, R85 ;  /* 0x0000005500b37308 */ /* 0x0007220000000800 */
[----:B------:R2:W5:Y:S01]  /*be80*/  LDL.LU R243, [R1+0xb0] ;  /* 0x0000b00001f37983 */ /* 0x0005620000300800 */
[--C-:B-1----:R-:W-:Y:S03]  /*be90*/  FFMA.FTZ R100, R156, c[0x0][0x2d0], -R88.reuse ;  /* 0x0000b4009c647a23 */ /* 0x102fe60000010858 */
[----:B------:R2:W5:Y:S01]  /*bea0*/  LDL.LU R244, [R1+0xac] ;  /* 0x0000ac0001f47983 */ /* 0x0005620000300800 */
[----:B------:R-:W-:Y:S03]  /*beb0*/  FFMA.FTZ R156, R71, c[0x0][0x2d0], -R88 ;  /* 0x0000b400479c7a23 */ /* 0x000fe60000010858 */
[----:B------:R2:W5:Y:S01]  /*bec0*/  LDL.LU R245, [R1+0xa8] ;  /* 0x0000a80001f57983 */ /* 0x0005620000300800 */
[----:B------:R-:W-:Y:S03]  /*bed0*/  MUFU.EX2 R141, R91 ;  /* 0x0000005b008d7308 */ /* 0x000fe60000000800 */
[----:B------:R2:W5:Y:S04]  /*bee0*/  LDL.LU R238, [R1+0xa4] ;  /* 0x0000a40001ee7983 */ /* 0x0005680000300800 */
[----:B------:R2:W5:Y:S03]  /*bef0*/  LDL.LU R239, [R1+0xa0] ;  /* 0x0000a00001ef7983 */ /* 0x0005660000300800 */
[----:B------:R-:W-:Y:S01]  /*bf00*/  MUFU.EX2 R103, R153 ;  /* 0x0000009900677308 */ /* 0x000fe20000000800 */
[----:B------:R2:W5:Y:S04]  /*bf10*/  LDL.LU R228, [R1+0x9c] ;  /* 0x00009c0001e47983 */ /* 0x0005680000300800 */
[----:B------:R2:W5:Y:S04]  /*bf20*/  LDL.LU R235, [R1+0x98] ;  /* 0x0000980001eb7983 */ /* 0x0005680000300800 */
[----:B------:R-:W2:Y:S01]  /*bf30*/  LDL.LU R72, [R1+0x10] ;  /* 0x0000100001487983 */ /* 0x000ea20000300800 */
[----:B------:R1:W-:Y:S03]  /*bf40*/  MUFU.EX2 R208, R174 ;  /* 0x000000ae00d07308 */ /* 0x0003e60000000800 */
[----:B------:R-:W4:Y:S04]  /*bf50*/  LDL.LU R80, [R1+0x18] ;  /* 0x0000180001507983 */ /* 0x000f280000300800 */
[----:B------:R-:W4:Y:S03]  /*bf60*/  LDL.LU R2, [R1+0x14] ;  /* 0x0000140001027983 */ /* 0x000f260000300800 */
[----:B------:R-:W-:Y:S01]  /*bf70*/  MUFU.EX2 R173, R198 ;  /* 0x000000c600ad7308 */ /* 0x000fe20000000800 */
[----:B---3--:R-:W-:Y:S09]  /*bf80*/  LDSM.16.MT88.4 R84, [R232+0x1000] ;  /* 0x00100000e854783b */ /* 0x008ff20000004200 */
[----:B------:R-:W-:Y:S01]  /*bf90*/  MUFU.EX2 R205, R180 ;  /* 0x000000b400cd7308 */ /* 0x000fe20000000800 */
[----:B-1----:R-:W-:Y:S02]  /*bfa0*/  IMAD.MOV.U32 R174, RZ, RZ, R170 ;  /* 0x000000ffffae7224 */ /* 0x002fe400078e00aa */
[----:B------:R-:W-:Y:S02]  /*bfb0*/  IMAD.MOV.U32 R170, RZ, RZ, R168 ;  /* 0x000000ffffaa7224 */ /* 0x000fe400078e00a8 */
[----:B------:R-:W-:Y:S01]  /*bfc0*/  IMAD.MOV.U32 R168, RZ, RZ, R165 ;  /* 0x000000ffffa87224 */ /* 0x000fe200078e00a5 */
[----:B------:R-:W-:Y:S01]  /*bfd0*/  MOV R165, R203 ;  /* 0x000000cb00a57202 */ /* 0x000fe20000000f00 */
[--C-:B------:R-:W-:Y:S03]  /*bfe0*/  FFMA.FTZ R98, R170, c[0x0][0x2d0], -R88.reuse ;  /* 0x0000b400aa627a23 */ /* 0x100fe60000010858 */
[----:B------:R1:W-:Y:S01]  /*bff0*/  MUFU.EX2 R180, R97 ;  /* 0x0000006100b47308 */ /* 0x0003e20000000800 */
[--C-:B------:R-:W-:Y:S09]  /*c000*/  FFMA.FTZ R99, R168, c[0x0][0x2d0], -R88.reuse ;  /* 0x0000b400a8637a23 */ /* 0x100ff20000010858 */
[----:B------:R-:W-:Y:S10]  /*c010*/  MUFU.EX2 R203, R96 ;  /* 0x0000006000cb7308 */ /* 0x000ff40000000800 */
[----:B------:R-:W-:Y:S01]  /*c020*/  MUFU.EX2 R197, R167 ;  /* 0x000000a700c57308 */ /* 0x000fe20000000800 */
[----:B-1----:R-:W-:Y:S02]  /*c030*/  FFMA.FTZ R97, R171, c[0x0][0x2d0], -R88 ;  /* 0x0000b400ab617a23 */ /* 0x002fe40000010858 */
[----:B------:R-:W-:Y:S07]  /*c040*/  LDSM.16.MT88.4 R168, [R233+0x3000] ;  /* 0x00300000e9a8783b */ /* 0x000fee0000004200 */
[----:B------:R-:W-:Y:S10]  /*c050*/  MUFU.EX2 R193, R104 ;  /* 0x0000006800c17308 */ /* 0x000ff40000000800 */
[----:B------:R-:W-:Y:S10]  /*c060*/  MUFU.EX2 R104, R162 ;  /* 0x000000a200687308 */ /* 0x000ff40000000800 */
[----:B------:R-:W-:Y:S10]  /*c070*/  MUFU.EX2 R120, R98 ;  /* 0x0000006200787308 */ /* 0x000ff40000000800 */
[----:B------:R-:W-:Y:S01]  /*c080*/  MUFU.EX2 R98, R158 ;  /* 0x0000009e00627308 */ /* 0x000fe20000000800 */
[----:B--2---:R-:W-:Y:S01]  /*c090*/  FFMA.FTZ R69, R69, R72, R192 ;  /* 0x0000004845457223 */ /* 0x004fe200000100c0 */
[----:B------:R-:W-:Y:S08]  /*c0a0*/  F2FP.PACK_AB R72, R128, R125 ;  /* 0x0000007d8048723e */ /* 0x000ff000000000ff */
[----:B------:R-:W-:Y:S01]  /*c0b0*/  MUFU.EX2 R192, R166 ;  /* 0x000000a600c07308 */ /* 0x000fe20000000800 */
[----:B----4-:R-:W-:Y:S01]  /*c0c0*/  FFMA.FTZ R102, R68, R80, R102 ;  /* 0x0000005044667223 */ /* 0x010fe20000010066 */
[----:B------:R-:W-:Y:S01]  /*c0d0*/  F2FP.PACK_AB R80, R129, R121 ;  /* 0x000000798150723e */ /* 0x000fe200000000ff */
[-C--:B------:R-:W-:Y:S03]  /*c0e0*/  HMMA.16816.F32 R4, R72, R76.reuse, R4 ;  /* 0x0000004c4804723c */ /* 0x080fe60000001804 */
[----:B------:R-:W-:Y:S02]  /*c0f0*/  FFMA.FTZ R68, R3, R2, R138 ;  /* 0x0000000203447223 */ /* 0x000fe4000001008a */
[----:B------:R-:W2:Y:S01]  /*c100*/  LDL.LU R3, [R1+0x1c] ;  /* 0x00001c0001037983 */ /* 0x000ea20000300800 */
[----:B------:R-:W-:Y:S01]  /*c110*/  FFMA.FTZ R2, R172, c[0x0][0x2d0], -R88 ;  /* 0x0000b400ac027a23 */ /* 0x000fe20000010858 */
[----:B------:R-:W-:Y:S01]  /*c120*/  MUFU.EX2 R138, R109 ;  /* 0x0000006d008a7308 */ /* 0x000fe20000000800 */
[C---:B------:R-:W-:Y:S04]  /*c130*/  HMMA.16816.F32 R8, R80.reuse, R76, R8 ;  /* 0x0000004c5008723c */ /* 0x040fe80000001808 */
[----:B------:R-:W-:Y:S04]  /*c140*/  FADD.FTZ R68, R191, R68 ;  /* 0x00000044bf447221 */ /* 0x000fe80000010000 */
[-C--:B------:R-:W-:Y:S01]  /*c150*/  HMMA.16816.F32 R12, R80, R78.reuse, R12 ;  /* 0x0000004e500c723c */ /* 0x080fe2000000180c */
[----:B------:R1:W-:Y:S03]  /*c160*/  MUFU.EX2 R172, R2 ;  /* 0x0000000200ac7308 */ /* 0x0003e60000000800 */
[----:B------:R-:W-:Y:S04]  /*c170*/  FADD.FTZ R68, R218, R68 ;  /* 0x00000044da447221 */ /* 0x000fe80000010000 */
[C---:B------:R-:W-:Y:S01]  /*c180*/  HMMA.16816.F32 R16, R72.reuse, R78, R16 ;  /* 0x0000004e4810723c */ /* 0x040fe20000001810 */
[----:B------:R-:W3:Y:S02]  /*c190*/  LDSM.16.MT88.4 R76, [R233+0x1000] ;  /* 0x00100000e94c783b */ /* 0x000ee40000004200 */
[----:B------:R-:W-:Y:S10]  /*c1a0*/  MUFU.EX2 R191, R165 ;  /* 0x000000a500bf7308 */ /* 0x000ff40000000800 */
[----:B------:R-:W-:Y:S01]  /*c1b0*/  MUFU.EX2 R109, R99 ;  /* 0x00000063006d7308 */ /* 0x000fe20000000800 */
[--C-:B-1----:R-:W-:Y:S09]  /*c1c0*/  FFMA.FTZ R2, R176, c[0x0][0x2d0], -R88.reuse ;  /* 0x0000b400b0027a23 */ /* 0x102ff20000010858 */
[----:B------:R1:W4:Y:S10]  /*c1d0*/  MUFU.EX2 R176, R2 ;  /* 0x0000000200b07308 */ /* 0x0003340000000800 */
[----:B------:R-:W-:Y:S01]  /*c1e0*/  MUFU.EX2 R99, R157 ;  /* 0x0000009d00637308 */ /* 0x000fe20000000800 */
[-C--:B---3--:R-:W-:Y:S03]  /*c1f0*/  HMMA.16816.F32 R20, R72, R76.reuse, R20 ;  /* 0x0000004c4814723c */ /* 0x088fe60000001814 */
[--C-:B-1----:R-:W-:Y:S05]  /*c200*/  FFMA.FTZ R2, R177, c[0x0][0x2d0], -R88.reuse ;  /* 0x0000b400b1027a23 */ /* 0x102fea0000010858 */
[C---:B------:R-:W-:Y:S01]  /*c210*/  HMMA.16816.F32 R24, R80.reuse, R76, R24 ;  /* 0x0000004c5018723c */ /* 0x040fe20000001818 */
[----:B------:R1:W-:Y:S07]  /*c220*/  MUFU.EX2 R177, R2 ;  /* 0x0000000200b17308 */ /* 0x0003ee0000000800 */
[-C--:B------:R-:W-:Y:S08]  /*c230*/  HMMA.16816.F32 R28, R80, R78.reuse, R28 ;  /* 0x0000004e501c723c */ /* 0x080ff0000000181c */
[C---:B------:R-:W-:Y:S01]  /*c240*/  HMMA.16816.F32 R32, R72.reuse, R78, R32 ;  /* 0x0000004e4820723c */ /* 0x040fe20000001820 */
[----:B------:R-:W3:Y:S03]  /*c250*/  LDSM.16.MT88.4 R76, [R230+0x1000] ;  /* 0x00100000e64c783b */ /* 0x000ee60000004200 */
[--C-:B-1----:R-:W-:Y:S02]  /*c260*/  FFMA.FTZ R2, R183, c[0x0][0x2d0], -R88.reuse ;  /* 0x0000b400b7027a23 */ /* 0x102fe40000010858 */
[----:B------:R-:W-:Y:S10]  /*c270*/  MUFU.EX2 R183, R182 ;  /* 0x000000b600b77308 */ /* 0x000ff40000000800 */
[----:B------:R1:W1:Y:S10]  /*c280*/  MUFU.EX2 R181, R2 ;  /* 0x0000000200b57308 */ /* 0x0002740000000800 */
[----:B------:R-:W-:Y:S01]  /*c290*/  MUFU.EX2 R182, R101 ;  /* 0x0000006500b67308 */ /* 0x000fe20000000800 */
[-C--:B---3--:R-:W-:Y:S09]  /*c2a0*/  HMMA.16816.F32 R36, R72, R76.reuse, R36 ;  /* 0x0000004c4824723c */ /* 0x088ff20000001824 */
[----:B------:R-:W-:Y:S03]  /*c2b0*/  MUFU.EX2 R101, R154 ;  /* 0x0000009a00657308 */ /* 0x000fe60000000800 */
[----:B-1----:R-:W-:Y:S01]  /*c2c0*/  FFMA.FTZ R2, R185, c[0x0][0x2d0], -R88 ;  /* 0x0000b400b9027a23 */ /* 0x002fe20000010858 */
[C---:B------:R-:W-:Y:S06]  /*c2d0*/  HMMA.16816.F32 R40, R80.reuse, R76, R40 ;  /* 0x0000004c5028723c */ /* 0x040fec0000001828 */
[----:B------:R1:W-:Y:S02]  /*c2e0*/  MUFU.EX2 R196, R2 ;  /* 0x0000000200c47308 */ /* 0x0003e40000000800 */
[-C--:B------:R-:W-:Y:S08]  /*c2f0*/  HMMA.16816.F32 R44, R80, R78.reuse, R44 ;  /* 0x0000004e502c723c */ /* 0x080ff0000000182c */
[C---:B------:R-:W-:Y:S01]  /*c300*/  HMMA.16816.F32 R48, R72.reuse, R78, R48 ;  /* 0x0000004e4830723c */ /* 0x040fe20000001830 */
[----:B------:R-:W3:Y:S07]  /*c310*/  LDSM.16.MT88.4 R76, [R229+0x1800] ;  /* 0x00180000e54c783b */ /* 0x000eee0000004200 */
[-C--:B------:R-:W-:Y:S04]  /*c320*/  HMMA.16816.F32 R52, R72, R84.reuse, R52 ;  /* 0x000000544834723c */ /* 0x080fe80000001834 */
[----:B-1----:R-:W-:Y:S04]  /*c330*/  FADD.FTZ R2, R220, R69 ;  /* 0x00000045dc027221 */ /* 0x002fe80000010000 */
[C---:B------:R-:W-:Y:S04]  /*c340*/  HMMA.16816.F32 R56, R80.reuse, R84, R56 ;  /* 0x000000545038723c */ /* 0x040fe80000001838 */
[----:B------:R-:W-:Y:S04]  /*c350*/  FADD.FTZ R2, R248, R2 ;  /* 0x00000002f8027221 */ /* 0x000fe80000010000 */
[-C--:B------:R-:W-:Y:S04]  /*c360*/  HMMA.16816.F32 R60, R80, R86.reuse, R60 ;  /* 0x00000056503c723c */ /* 0x080fe8000000183c */
[----:B------:R-:W-:Y:S02]  /*c370*/  FADD.FTZ R96, R227, R2 ;  /* 0x00000002e3607221 */ /* 0x000fe40000010000 */
[----:B------:R-:W-:Y:S01]  /*c380*/  FADD.FTZ R2, R221, R68 ;  /* 0x00000044dd027221 */ /* 0x000fe20000010000 */
[----:B------:R-:W-:Y:S01]  /*c390*/  F2FP.PACK_AB R80, R179, R140 ;  /* 0x0000008cb350723e */ /* 0x000fe200000000ff */
[----:B------:R-:W-:Y:S01]  /*c3a0*/  HMMA.16816.F32 R64, R72, R86, R64 ;  /* 0x000000564840723c */ /* 0x000fe20000001840 */
[----:B------:R-:W-:Y:S03]  /*c3b0*/  LDSM.16.MT88.4 R84, [R232+0x1800] ;  /* 0x00180000e854783b */ /* 0x000fe60000004200 */
[----:B------:R-:W-:Y:S01]  /*c3c0*/  F2FP.PACK_AB R82, R201, R178 ;  /* 0x000000b2c952723e */ /* 0x000fe200000000ff */
[----:B------:R-:W-:Y:S01]  /*c3d0*/  FADD.FTZ R2, R114, R2 ;  /* 0x0000000272027221 */ /* 0x000fe20000010000 */
[----:B----4-:R-:W-:Y:S02]  /*c3e0*/  F2FP.PACK_AB R81, R176, R172 ;  /* 0x000000acb051723e */ /* 0x010fe400000000ff */
[----:B------:R-:W-:Y:S01]  /*c3f0*/  F2FP.PACK_AB R72, R173, R142 ;  /* 0x0000008ead48723e */ /* 0x000fe200000000ff */
[----:B------:R-:W-:Y:S03]  /*c400*/  FADD.FTZ R2, R117, R2 ;  /* 0x0000000275027221 */ /* 0x000fe60000010000 */
        /* <DEDUP_REMOVED lines=8> */
[----:B------:R-:W-:Y:S03]  /*c490*/  LDSM.16.MT88.4 R76, [R229+0x2000] ;  /* 0x00200000e54c783b */ /* 0x000fe60000004200 */
[----:B--2---:R-:W-:Y:S02]  /*c4a0*/  FFMA.FTZ R3, R0, R3, R188 ;  /* 0x0000000300037223 */ /* 0x004fe400000100bc */
[--C-:B------:R-:W-:Y:S01]  /*c4b0*/  FFMA.FTZ R0, R184, c[0x0][0x2d0], -R88.reuse ;  /* 0x0000b400b8007a23 */ /* 0x100fe20000010858 */
[----:B------:R-:W-:Y:S02]  /*c4c0*/  MUFU.EX2 R188, R107 ;  /* 0x0000006b00bc7308 */ /* 0x000fe40000000800 */
[----:B------:R-:W-:Y:S03]  /*c4d0*/  LDSM.16.MT88.4 R184, [R230+0x3000] ;  /* 0x00300000e6b8783b */ /* 0x000fe60000004200 */
[----:B------:R-:W-:Y:S04]  /*c4e0*/  FADD.FTZ R3, R190, R3 ;  /* 0x00000003be037221 */ /* 0x000fe80000010000 */
[----:B------:R-:W-:Y:S01]  /*c4f0*/  FADD.FTZ R3, R133, R3 ;  /* 0x0000000385037221 */ /* 0x000fe20000010000 */
[----:B------:R1:W-:Y:S03]  /*c500*/  MUFU.EX2 R195, R0 ;  /* 0x0000000000c37308 */ /* 0x0003e60000000800 */
[----:B------:R-:W-:Y:S04]  /*c510*/  FADD.FTZ R69, R189, R3 ;  /* 0x00000003bd457221 */ /* 0x000fe80000010000 */
[----:B------:R-:W-:Y:S03]  /*c520*/  FADD.FTZ R69, R108, R69 ;  /* 0x000000456c457221 */ /* 0x000fe60000010000 */
[----:B------:R-:W-:Y:S10]  /*c530*/  MUFU.EX2 R190, R105 ;  /* 0x0000006900be7308 */ /* 0x000ff40000000800 */
[----:B------:R-:W-:Y:S01]  /*c540*/  MUFU.EX2 R105, R152 ;  /* 0x0000009800697308 */ /* 0x000fe20000000800 */
[--C-:B-1----:R-:W-:Y:S09]  /*c550*/  FFMA.FTZ R0, R175, c[0x0][0x2d0], -R88.reuse ;  /* 0x0000b400af007a23 */ /* 0x102ff20000010858 */
[----:B------:R1:W-:Y:S10]  /*c560*/  MUFU.EX2 R198, R0 ;  /* 0x0000000000c67308 */ /* 0x0003f40000000800 */
[----:B------:R-:W-:Y:S10]  /*c570*/  MUFU.EX2 R108, R100 ;  /* 0x00000064006c7308 */ /* 0x000ff40000000800 */
[----:B------:R2:W3:Y:S01]  /*c580*/  MUFU.EX2 R100, R155 ;  /* 0x0000009b00647308 */ /* 0x0004e20000000800 */
[----:B-1----:R-:W-:Y:S02]  /*c590*/  FFMA.FTZ R0, R174, c[0x0][0x2d0], -R88 ;  /* 0x0000b400ae007a23 */ /* 0x002fe40000010858 */
[----:B------:R-:W1:Y:S07]  /*c5a0*/  LDSM.16.MT88.4 R88, [R233+0x1800] ;  /* 0x00180000e958783b */ /* 0x000e6e0000004200 */
[----:B------:R4:W-:Y:S10]  /*c5b0*/  MUFU.EX2 R199, R0 ;  /* 0x0000000000c77308 */ /* 0x0009f40000000800 */
[----:B------:R-:W-:Y:S01]  /*c5c0*/  MUFU.EX2 R189, R106 ;  /* 0x0000006a00bd7308 */ /* 0x000fe20000000800 */
[----:B--2---:R-:W-:Y:S09]  /*c5d0*/  LDSM.16.MT88.4 R152, [R229+0x3000] ;  /* 0x00300000e598783b */ /* 0x004ff20000004200 */
[----:B------:R-:W-:Y:S01]  /*c5e0*/  MUFU.EX2 R107, R164 ;  /* 0x000000a4006b7308 */ /* 0x000fe20000000800 */
[----:B----4-:R-:W-:Y:S04]  /*c5f0*/  FADD.FTZ R0, R219, R102 ;  /* 0x00000066db007221 */ /* 0x010fe80000010000 */
[----:B------:R-:W-:Y:S05]  /*c600*/  FADD.FTZ R0, R223, R0 ;  /* 0x00000000df007221 */ /* 0x000fea0000010000 */
[----:B------:R-:W2:Y:S01]  /*c610*/  MUFU.EX2 R102, R161 ;  /* 0x000000a100667308 */ /* 0x000ea20000000800 */
[----:B------:R-:W-:Y:S02]  /*c620*/  FADD.FTZ R71, R224, R0 ;  /* 0x00000000e0477221 */ /* 0x000fe40000010000 */
[----:B------:R-:W-:Y:S01]  /*c630*/  FADD.FTZ R0, R113, R96 ;  /* 0x0000006071007221 */ /* 0x000fe20000010000 */
[-C--:B-1----:R-:W-:Y:S03]  /*c640*/  HMMA.16816.F32 R20, R72, R88.reuse, R20 ;  /* 0x000000584814723c */ /* 0x082fe60000001814 */
[----:B------:R-:W-:Y:S03]  /*c650*/  FADD.FTZ R68, R115, R0 ;  /* 0x0000000073447221 */ /* 0x000fe60000010000 */
[----:B------:R-:W1:Y:S01]  /*c660*/  MUFU.EX2 R106, R163 ;  /* 0x000000a3006a7308 */ /* 0x000e620000000800 */
[----:B------:R-:W-:Y:S02]  /*c670*/  FADD.FTZ R0, R110, R69 ;  /* 0x000000456e007221 */ /* 0x000fe40000010000 */
[----:B------:R-:W4:Y:S01]  /*c680*/  LDL R110, [R1+0x30] ;  /* 0x00003000016e7983 */ /* 0x000f220000100800 */
[C---:B------:R-:W-:Y:S04]  /*c690*/  HMMA.16816.F32 R24, R80.reuse, R88, R24 ;  /* 0x000000585018723c */ /* 0x040fe80000001818 */
[----:B------:R-:W-:Y:S02]  /*c6a0*/  FADD.FTZ R69, R112, R0 ;  /* 0x0000000070457221 */ /* 0x000fe40000010000 */
[----:B------:R-:W-:Y:S01]  /*c6b0*/  FADD.FTZ R3, R111, R71 ;  /* 0x000000476f037221 */ /* 0x000fe20000010000 */
[----:B------:R-:W-:Y:S01]  /*c6c0*/  MUFU.EX2 R133, R97 ;  /* 0x0000006100857308 */ /* 0x000fe20000000800 */
[-C--:B------:R-:W-:Y:S04]  /*c6d0*/  HMMA.16816.F32 R28, R80, R90.reuse, R28 ;  /* 0x0000005a501c723c */ /* 0x080fe8000000181c */
[----:B------:R-:W-:Y:S02]  /*c6e0*/  FADD.FTZ R71, R119, R2 ;  /* 0x0000000277477221 */ /* 0x000fe40000010000 */
[----:B------:R-:W-:Y:S02]  /*c6f0*/  FADD.FTZ R3, R116, R3 ;  /* 0x0000000374037221 */ /* 0x000fe40000010000 */
[C---:B------:R-:W-:Y:S01]  /*c700*/  HMMA.16816.F32 R32, R72.reuse, R90, R32 ;  /* 0x0000005a4820723c */ /* 0x040fe20000001820 */
[----:B------:R-:W1:Y:S01]  /*c710*/  LDSM.16.MT88.4 R88, [R233+0x2000] ;  /* 0x00200000e958783b */ /* 0x000e620000004200 */
[----:B------:R2:W-:Y:S02]  /*c720*/  MUFU.EX2 R111, R130 ;  /* 0x00000082006f7308 */ /* 0x0005e40000000800 */
[----:B------:R-:W-:Y:S02]  /*c730*/  FADD.FTZ R3, R122, R3 ;  /* 0x000000037a037221 */ /* 0x000fe40000010000 */
[----:B------:R-:W-:Y:S02]  /*c740*/  FADD.FTZ R68, R126, R68 ;  /* 0x000000447e447221 */ /* 0x000fe40000010000 */
[-C--:B------:R-:W-:Y:S04]  /*c750*/  HMMA.16816.F32 R36, R72, R92.reuse, R36 ;  /* 0x0000005c4824723c */ /* 0x080fe80000001824 */
[----:B------:R-:W-:Y:S02]  /*c760*/  FADD.FTZ R0, R134, R3 ;  /* 0x0000000386007221 */ /* 0x000fe40000010000 */
[----:B------:R-:W-:Y:S01]  /*c770*/  FADD.FTZ R3, R131, R69 ;  /* 0x0000004583037221 */ /* 0x000fe20000010000 */
[----:B---3--:R-:W-:Y:S01]  /*c780*/  F2FP.PACK_AB R131, R100, R101 ;  /* 0x000000656483723e */ /* 0x008fe200000000ff */
[C---:B------:R-:W-:Y:S01]  /*c790*/  HMMA.16816.F32 R40, R80.reuse, R92, R40 ;  /* 0x0000005c5028723c */ /* 0x040fe20000001828 */
[----:B------:R-:W-:Y:S03]  /*c7a0*/  MUFU.EX2 R69, R156 ;  /* 0x0000009c00457308 */ /* 0x000fe60000000800 */
[----:B------:R-:W-:Y:S02]  /*c7b0*/  FADD.FTZ R3, R118, R3 ;  /* 0x0000000376037221 */ /* 0x000fe40000010000 */
[----:B------:R-:W-:Y:S01]  /*c7c0*/  FADD.FTZ R0, R124, R0 ;  /* 0x000000007c007221 */ /* 0x000fe20000010000 */
[----:B------:R-:W-:Y:S01]  /*c7d0*/  F2FP.PACK_AB R124, R98, R99 ;  /* 0x00000063627c723e */ /* 0x000fe200000000ff */
[-C--:B------:R-:W-:Y:S04]  /*c7e0*/  HMMA.16816.F32 R44, R80, R94.reuse, R44 ;  /* 0x0000005e502c723c */ /* 0x080fe8000000182c */
[----:B--2---:R-:W-:Y:S01]  /*c7f0*/  F2FP.PACK_AB R130, R102, R104 ;  /* 0x000000686682723e */ /* 0x004fe200000000ff */
[----:B------:R-:W-:Y:S02]  /*c800*/  FADD.FTZ R96, R127, R0 ;  /* 0x000000007f607221 */ /* 0x000fe40000010000 */
[----:B------:R-:W-:Y:S01]  /*c810*/  FADD.FTZ R0, R123, R3 ;  /* 0x000000037b007221 */ /* 0x000fe20000010000 */
[C---:B------:R-:W-:Y:S01]  /*c820*/  HMMA.16816.F32 R48, R72.reuse, R94, R48 ;  /* 0x0000005e4830723c */ /* 0x040fe20000001830 */
[----:B------:R-:W2:Y:S03]  /*c830*/  LDSM.16.MT88.4 R92, [R230+0x2000] ;  /* 0x00200000e65c783b */ /* 0x000ea60000004200 */
[----:B------:R-:W-:Y:S02]  /*c840*/  FADD.FTZ R0, R145, R0 ;  /* 0x0000000091007221 */ /* 0x000fe40000010000 */
[----:B------:R-:W-:Y:S02]  /*c850*/  FADD.FTZ R3, R146, R96 ;  /* 0x0000006092037221 */ /* 0x000fe40000010000 */
[-C--:B------:R-:W-:Y:S04]  /*c860*/  HMMA.16816.F32 R52, R72, R84.reuse, R52 ;  /* 0x000000544834723c */ /* 0x080fe80000001834 */
[----:B------:R-:W-:Y:S02]  /*c870*/  FADD.FTZ R0, R144, R0 ;  /* 0x0000000090007221 */ /* 0x000fe40000010000 */
[----:B------:R-:W-:Y:S02]  /*c880*/  FADD.FTZ R2, R139, R68 ;  /* 0x000000448b027221 */ /* 0x000fe40000010000 */
[C---:B------:R-:W-:Y:S04]  /*c890*/  HMMA.16816.F32 R56, R80.reuse, R84, R56 ;  /* 0x000000545038723c */ /* 0x040fe80000001838 */
[----:B------:R-:W-:Y:S02]  /*c8a0*/  FADD.FTZ R68, R143, R71 ;  /* 0x000000478f447221 */ /* 0x000fe40000010000 */
[----:B------:R-:W3:Y:S01]  /*c8b0*/  MUFU.EX2 R71, R226 ;  /* 0x000000e200477308 */ /* 0x000ee20000000800 */
[----:B------:R-:W-:Y:S01]  /*c8c0*/  FADD.FTZ R2, R125, R2 ;  /* 0x000000027d027221 */ /* 0x000fe20000010000 */
[-C--:B------:R-:W-:Y:S04]  /*c8d0*/  HMMA.16816.F32 R60, R80, R86.reuse, R60 ;  /* 0x00000056503c723c */ /* 0x080fe8000000183c */
[----:B------:R-:W-:Y:S01]  /*c8e0*/  FADD.FTZ R97, R128, R2 ;  /* 0x0000000280617221 */ /* 0x000fe20000010000 */
[----:B-1----:R-:W-:Y:S01]  /*c8f0*/  F2FP.PACK_AB R128, R106, R107 ;  /* 0x0000006b6a80723e */ /* 0x002fe200000000ff */
        /* <DEDUP_REMOVED lines=20> */
[----:B---3--:R-:W-:Y:S01]  /*ca40*/  F2FP.PACK_AB R127, R69, R71 ;  /* 0x00000047457f723e */ /* 0x008fe200000000ff */
        /* <DEDUP_REMOVED lines=10> */
[----:B------:R-:W3:Y:S07]  /*caf0*/  LDSM.16.MT88.4 R76, [R229+0x2800] ;  /* 0x00280000e54c783b */ /* 0x000eee0000004200 */
[-C--:B------:R-:W-:Y:S08]  /*cb00*/  HMMA.16816.F32 R20, R72, R88.reuse, R20 ;  /* 0x000000584814723c */ /* 0x080ff00000001814 */
[C---:B------:R-:W-:Y:S08]  /*cb10*/  HMMA.16816.F32 R24, R80.reuse, R88, R24 ;  /* 0x000000585018723c */ /* 0x040ff00000001818 */
[-C--:B------:R-:W-:Y:S08]  /*cb20*/  HMMA.16816.F32 R28, R80, R90.reuse, R28 ;  /* 0x0000005a501c723c */ /* 0x080ff0000000181c */
[C---:B------:R-:W-:Y:S01]  /*cb30*/  HMMA.16816.F32 R32, R72.reuse, R90, R32 ;  /* 0x0000005a4820723c */ /* 0x040fe20000001820 */
[----:B------:R-:W3:Y:S07]  /*cb40*/  LDSM.16.MT88.4 R88, [R233+0x2800] ;  /* 0x00280000e958783b */ /* 0x000eee0000004200 */
[-C--:B--2---:R-:W-:Y:S08]  /*cb50*/  HMMA.16816.F32 R36, R72, R92.reuse, R36 ;  /* 0x0000005c4824723c */ /* 0x084ff00000001824 */
[C---:B------:R-:W-:Y:S08]  /*cb60*/  HMMA.16816.F32 R40, R80.reuse, R92, R40 ;  /* 0x0000005c5028723c */ /* 0x040ff00000001828 */
[-C--:B------:R-:W-:Y:S08]  /*cb70*/  HMMA.16816.F32 R44, R80, R94.reuse, R44 ;  /* 0x0000005e502c723c */ /* 0x080ff0000000182c */
[C---:B------:R-:W-:Y:S01]  /*cb80*/  HMMA.16816.F32 R48, R72.reuse, R94, R48 ;  /* 0x0000005e4830723c */ /* 0x040fe20000001830 */
[----:B------:R-:W2:Y:S07]  /*cb90*/  LDSM.16.MT88.4 R92, [R230+0x2800] ;  /* 0x00280000e65c783b */ /* 0x000eae0000004200 */
[-C--:B-1----:R-:W-:Y:S08]  /*cba0*/  HMMA.16816.F32 R52, R72, R84.reuse, R52 ;  /* 0x000000544834723c */ /* 0x082ff00000001834 */
        /* <DEDUP_REMOVED lines=13> */
[C---:B------:R-:W-:Y:S01]  /*cc80*/  HMMA.16816.F32 R8, R80.reuse, R76, R8 ;  /* 0x0000004c5008723c */ /* 0x040fe20000001808 */
[----:B------:R-:W-:Y:S07]  /*cc90*/  MUFU.EX2 R76, R160 ;  /* 0x000000a0004c7308 */ /* 0x000fee0000000800 */
[-C--:B------:R-:W-:Y:S03]  /*cca0*/  HMMA.16816.F32 R12, R80, R78.reuse, R12 ;  /* 0x0000004e500c723c */ /* 0x080fe6000000180c */
[----:B------:R-:W3:Y:S05]  /*ccb0*/  MUFU.EX2 R77, R159 ;  /* 0x0000009f004d7308 */ /* 0x000eea0000000800 */
[C---:B------:R-:W-:Y:S05]  /*ccc0*/  HMMA.16816.F32 R16, R72.reuse, R78, R16 ;  /* 0x0000004e4810723c */ /* 0x040fea0000001810 */
[----:B------:R-:W-:Y:S03]  /*ccd0*/  MUFU.EX2 R78, R249 ;  /* 0x000000f9004e7308 */ /* 0x000fe60000000800 */
[-C--:B------:R-:W-:Y:S07]  /*cce0*/  HMMA.16816.F32 R20, R72, R88.reuse, R20 ;  /* 0x000000584814723c */ /* 0x080fee0000001814 */
[----:B------:R-:W1:Y:S01]  /*ccf0*/  MUFU.EX2 R79, R250 ;  /* 0x000000fa004f7308 */ /* 0x000e620000000800 */
[C---:B------:R-:W-:Y:S04]  /*cd00*/  HMMA.16816.F32 R24, R80.reuse, R88, R24 ;  /* 0x000000585018723c */ /* 0x040fe80000001818 */
[----:B---3--:R-:W-:Y:S04]  /*cd10*/  F2FP.PACK_AB R126, R76, R77 ;  /* 0x0000004d4c7e723e */ /* 0x008fe800000000ff */
[-C--:B------:R-:W-:Y:S03]  /*cd20*/  HMMA.16816.F32 R28, R80, R90.reuse, R28 ;  /* 0x0000005a501c723c */ /* 0x080fe6000000181c */
[----:B----4-:R-:W-:Y:S01]  /*cd30*/  ISETP.GT.AND P0, PT, R202, R110, PT ;  /* 0x0000006eca00720c */ /* 0x010fe20003f04270 */
[----:B------:R-:W-:Y:S04]  /*cd40*/  IMAD.MOV.U32 R202, RZ, RZ, R247 ;  /* 0x000000ffffca7224 */ /* 0x000fe800078e00f7 */
[C---:B------:R-:W-:Y:S04]  /*cd50*/  HMMA.16816.F32 R32, R72.reuse, R90, R32 ;  /* 0x0000005a4820723c */ /* 0x040fe80000001820 */
[----:B-1----:R-:W-:Y:S04]  /*cd60*/  F2FP.PACK_AB R125, R78, R79 ;  /* 0x0000004f4e7d723e */ /* 0x002fe800000000ff */
        /* <DEDUP_REMOVED lines=90> */
.L_x_1252:
[----:B--2---:R-:W-:-:S13]  /*d310*/  ISETP.GE.AND P0, PT, R247, RZ, PT ;  /* 0x000000fff700720c */ /* 0x004fda0003f06270 */
[----:B------:R-:W-:Y:S05]  /*d320*/  @!P0 BRA `(.L_x_1254) ;  /* 0x0000403000008947 */ /* 0x000fea0003800000 */
[----:B------:R-:W-:Y:S01]  /*d330*/  IMAD.MOV.U32 R3, RZ, RZ, R136 ;  /* 0x000000ffff037224 */ /* 0x000fe200078e0088 */
[----:B------:R-:W-:Y:S01]  /*d340*/  MOV R138, R70 ;  /* 0x00000046008a7202 */ /* 0x000fe20000000f00 */
[----:B------:R-:W-:Y:S01]  /*d350*/  IMAD.MOV.U32 R0, RZ, RZ, R137 ;  /* 0x000000ffff007224 */ /* 0x000fe200078e0089 */
[----:B------:R-:W-:Y:S02]  /*d360*/  MOV R132, R135 ;  /* 0x0000008700847202 */ /* 0x000fe40000000f00 */
.L_x_1255:
[----:B------:R-:W2:Y:S01]  /*d370*/  LDL R76, [R1+0x4c] ;  /* 0x00004c00014c7983 */ /* 0x000ea20000100800 */
[----:B------:R-:W-:Y:S04]  /*d380*/  DEPBAR.LE SB0, 0x0 ;  /* 0x000080000000791a */ /* 0x000fe80000000000 */
[----:B------:R-:W3:Y:S01]  /*d390*/  LDL.64 R74, [R1+0x40] ;  /* 0x00004000014a7983 */ /* 0x000ee20000100a00 */
[----:B------:R-:W-:Y:S01]  /*d3a0*/  WARPSYNC 0xffffffff ;  /* 0xffffffff00007948 */ /* 0x000fe20003800000 */
[----:B------:R-:W-:Y:S01]  /*d3b0*/  SHF.R.S32.HI R2, RZ, 0x1f, R247 ;  /* 0x0000001fff027819 */ /* 0x000fe200000114f7 */
[C---:B------:R-:W-:Y:S01]  /*d3c0*/  IMAD.WIDE.U32 R72, R247.reuse, c[0x0][0x208], RZ ;  /* 0x00008200f7487a25 */ /* 0x040fe200078e00ff */
[----:B------:R-:W-:Y:S02]  /*d3d0*/  MOV R78, c[0x0][0x208] ;  /* 0x00008200004e7a02 */ /* 0x000fe40000000f00 */
[----:B------:R-:W-:Y:S01]  /*d3e0*/  BAR.SYNC.DEFER_BLOCKING 0x0 ;  /* 0x0000000000007b1d */ /* 0x000fe20000010000 */
[----:B------:R-:W-:Y:S01]  /*d3f0*/  IMAD R2, R2, c[0x0][0x208], RZ ;  /* 0x0000820002027a24 */ /* 0x000fe200078e02ff */
[----:B------:R-:W-:Y:S02]  /*d400*/  SHF.L.U32 R104, R78, 0x5, RZ ;  /* 0x000000054e687819 */ /* 0x000fe400000006ff */
[----:B------:R-:W-:Y:S01]  /*d410*/  MOV R252, 0x5 ;  /* 0x0000000500fc7802 */ /* 0x000fe20000000f00 */
[----:B------:R-:W-:Y:S05]  /*d420*/  IMAD R2, R247, c[0x0][0x20c], R2 ;  /* 0x00008300f7027a24 */ /* 0x000fea00078e0202 */
[----:B------:R-:W-:Y:S05]  /*d430*/  IADD3 R2, R73, R2, RZ ;  /* 0x0000000249027210 */ /* 0x000fea0007ffe0ff */
[----:B------:R-:W-:Y:S01]  /*d440*/  IMAD R2, R2, 0x70, RZ ;  /* 0x0000007002027824 */ /* 0x000fe200078e02ff */
[----:B-----5:R-:W-:Y:S08]  /*d450*/  LDSM.16.M88.4 R112, [R235] ;  /* 0x00000000eb70783b */ /* 0x020ff00000000200 */
[----:B------:R-:W1:Y:S08]  /*d460*/  LDSM.16.M88.4 R16, [R228] ;  /* 0x00000000e410783b */ /* 0x000e700000000200 */
[----:B------:R-:W4:Y:S08]  /*d470*/  LDSM.16.M88.4 R108, [R235+0x2000] ;  /* 0x00200000eb6c783b */ /* 0x000f300000000200 */
[----:B------:R-:W4:Y:S08]  /*d480*/  LDSM.16.M88.4 R32, [R228+0x800] ;  /* 0x00080000e420783b */ /* 0x000f300000000200 */
[----:B------:R-:W4:Y:S08]  /*d490*/  LDSM.16.M88.4 R48, [R228+0x1000] ;  /* 0x00100000e430783b */ /* 0x000f300000000200 */
[----:B------:R-:W4:Y:S01]  /*d4a0*/  LDSM.16.M88.4 R64, [R228+0x1800] ;  /* 0x00180000e440783b */ /* 0x000f220000000200 */
[-C--:B-1----:R-:W-:Y:S07]  /*d4b0*/  HMMA.16816.F32 R4, R112, R16.reuse, RZ ;  /* 0x000000107004723c */ /* 0x082fee00000018ff */
[----:B------:R-:W1:Y:S01]  /*d4c0*/  LDSM.16.M88.4 R80, [R228+0x2000] ;  /* 0x00200000e450783b */ /* 0x000e620000000200 */
[C---:B----4-:R-:W-:Y:S07]  /*d4d0*/  HMMA.16816.F32 R8, R108.reuse, R16, RZ ;  /* 0x000000106c08723c */ /* 0x050fee00000018ff */
[----:B------:R-:W4:Y:S01]  /*d4e0*/  LDSM.16.M88.4 R96, [R228+0x2800] ;  /* 0x00280000e460783b */ /* 0x000f220000000200 */
[-C--:B------:R-:W-:Y:S07]  /*d4f0*/  HMMA.16816.F32 R12, R108, R18.reuse, RZ ;  /* 0x000000126c0c723c */ /* 0x080fee00000018ff */
[----:B------:R-:W1:Y:S01]  /*d500*/  LDSM.16.M88.4 R188, [R228+0x3000] ;  /* 0x00300000e4bc783b */ /* 0x000e620000000200 */
[C---:B------:R-:W-:Y:S07]  /*d510*/  HMMA.16816.F32 R16, R112.reuse, R18, RZ ;  /* 0x000000127010723c */ /* 0x040fee00000018ff */
[----:B------:R-:W-:Y:S01]  /*d520*/  LDSM.16.M88.4 R192, [R238] ;  /* 0x00000000eec0783b */ /* 0x000fe20000000200 */
[-C--:B------:R-:W-:Y:S07]  /*d530*/  HMMA.16816.F32 R20, R112, R32.reuse, RZ ;  /* 0x000000207014723c */ /* 0x080fee00000018ff */
[----:B------:R-:W1:Y:S01]  /*d540*/  LDSM.16.M88.4 R196, [R239] ;  /* 0x00000000efc4783b */ /* 0x000e620000000200 */
[C---:B------:R-:W-:Y:S07]  /*d550*/  HMMA.16816.F32 R24, R108.reuse, R32, RZ ;  /* 0x000000206c18723c */ /* 0x040fee00000018ff */
[----:B------:R-:W1:Y:S01]  /*d560*/  LDSM.16.M88.4 R200, [R238+0x2000] ;  /* 0x00200000eec8783b */ /* 0x000e620000000200 */
[-C--:B------:R-:W-:Y:S07]  /*d570*/  HMMA.16816.F32 R28, R108, R34.reuse, RZ ;  /* 0x000000226c1c723c */ /* 0x080fee00000018ff */
[----:B------:R-:W1:Y:S01]  /*d580*/  LDSM.16.M88.4 R204, [R245] ;  /* 0x00000000f5cc783b */ /* 0x000e620000000200 */
[C---:B------:R-:W-:Y:S07]  /*d590*/  HMMA.16816.F32 R32, R112.reuse, R34, RZ ;  /* 0x000000227020723c */ /* 0x040fee00000018ff */
[----:B------:R-:W1:Y:S01]  /*d5a0*/  LDSM.16.M88.4 R208, [R244] ;  /* 0x00000000f4d0783b */ /* 0x000e620000000200 */
[-C--:B------:R-:W-:Y:S07]  /*d5b0*/  HMMA.16816.F32 R36, R112, R48.reuse, RZ ;  /* 0x000000307024723c */ /* 0x080fee00000018ff */
[----:B------:R-:W1:Y:S01]  /*d5c0*/  LDSM.16.M88.4 R212, [R243] ;  /* 0x00000000f3d4783b */ /* 0x000e620000000200 */
[C---:B------:R-:W-:Y:S07]  /*d5d0*/  HMMA.16816.F32 R40, R108.reuse, R48, RZ ;  /* 0x000000306c28723c */ /* 0x040fee00000018ff */
[----:B------:R-:W1:Y:S01]  /*d5e0*/  LDSM.16.M88.4 R216, [R242] ;  /* 0x00000000f2d8783b */ /* 0x000e620000000200 */
[-C--:B------:R-:W-:Y:S07]  /*d5f0*/  HMMA.16816.F32 R44, R108, R50.reuse, RZ ;  /* 0x000000326c2c723c */ /* 0x080fee00000018ff */
[----:B------:R-:W1:Y:S01]  /*d600*/  LDSM.16.M88.4 R220, [R241] ;  /* 0x00000000f1dc783b */ /* 0x000e620000000200 */
[C---:B------:R-:W-:Y:S07]  /*d610*/  HMMA.16816.F32 R48, R112.reuse, R50, RZ ;  /* 0x000000327030723c */ /* 0x040fee00000018ff */
[----:B------:R-:W2:Y:S01]  /*d620*/  LDSM.16.M88.4 R224, [R240] ;  /* 0x00000000f0e0783b */ /* 0x000ea20000000200 */
[-C--:B------:R-:W-:Y:S08]  /*d630*/  HMMA.16816.F32 R52, R112, R64.reuse, RZ ;  /* 0x000000407034723c */ /* 0x080ff000000018ff */
[C---:B------:R-:W-:Y:S08]  /*d640*/  HMMA.16816.F32 R56, R108.reuse, R64, RZ ;  /* 0x000000406c38723c */ /* 0x040ff000000018ff */
[-C--:B------:R-:W-:Y:S08]  /*d650*/  HMMA.16816.F32 R60, R108, R66.reuse, RZ ;  /* 0x000000426c3c723c */ /* 0x080ff000000018ff */
[C---:B------:R-:W-:Y:S08]  /*d660*/  HMMA.16816.F32 R64, R112.reuse, R66, RZ ;  /* 0x000000427040723c */ /* 0x040ff000000018ff */
[-C--:B-1----:R-:W-:Y:S01]  /*d670*/  HMMA.16816.F32 R68, R112, R80.reuse, RZ ;  /* 0x000000507044723c */ /* 0x082fe200000018ff */
[----:B--2---:R-:W-:Y:S03]  /*d680*/  MOV R77, R76 ;  /* 0x0000004c004d7202 */ /* 0x004fe60000000f00 */
[----:B---3--:R-:W-:Y:S05]  /*d690*/  MOV R76, R74 ;  /* 0x0000004a004c7202 */ /* 0x008fea0000000f00 */
[----:B------:R-:W-:Y:S02]  /*d6a0*/  IMAD.WIDE.U32 R76, R72, 0x70, R76 ;  /* 0x00000070484c7825 */ /* 0x000fe400078e004c */
[C---:B------:R-:W-:Y:S03]  /*d6b0*/  HMMA.16816.F32 R72, R108.reuse, R80, RZ ;  /* 0x000000506c48723c */ /* 0x040fe600000018ff */
[----:B------:R-:W-:Y:S02]  /*d6c0*/  LEA R90, P0, R76, c[0x0][0x1f8], 0x1 ;  /* 0x00007e004c5a7a11 */ /* 0x000fe400078008ff */
[----:B------:R-:W-:Y:S02]  /*d6d0*/  IADD3 R2, R77, R2, RZ ;  /* 0x000000024d027210 */ /* 0x000fe40007ffe0ff */
[----:B------:R-:W-:Y:S02]  /*d6e0*/  IADD3 R88, P1, R90, R104, RZ ;  /* 0x000000685a587210 */ /* 0x000fe40007f3e0ff */
[----:B------:R-:W-:Y:S03]  /*d6f0*/  LEA.HI.X R91, R76, c[0x0][0x1fc], R2, 0x1, P0 ;  /* 0x00007f004c5b7a11 */ /* 0x000fe600000f0c02 */
[----:B------:R-:W-:Y:S02]  /*d700*/  SHF.L.U64.HI R2, R78, R252, c[0x0][0x20c] ;  /* 0x000083004e027619 */ /* 0x000fe400000102fc */
[-C--:B------:R-:W-:Y:S01]  /*d710*/  HMMA.16816.F32 R76, R108, R82.reuse, RZ ;  /* 0x000000526c4c723c */ /* 0x080fe200000018ff */
[----:B------:R-:W-:Y:S01]  /*d720*/  @!PT LDS RZ, [RZ] ;  /* 0x00000000fffff984 */ /* 0x000fe20000000800 */
[----:B------:R-:W-:Y:S01]  /*d730*/  @!PT LDS RZ, [RZ] ;  /* 0x00000000fffff984 */ /* 0x000fe20000000800 */
[----:B------:R-:W-:Y:S01]  /*d740*/  @!PT LDS RZ, [RZ] ;  /* 0x00000000fffff984 */ /* 0x000fe20000000800 */
[----:B------:R1:W-:Y:S01]  /*d750*/  LDGSTS.E.BYPASS.LTC128B.128 [R246+0x100], [R90.64], !P6 ;  /* 0x001000005af67fae */ /* 0x0003e2000f101d48 */
[----:B------:R-:W-:Y:S02]  /*d760*/  IADD3.X R89, R91, R2, RZ, P1, !PT ;  /* 0x000000025b597210 */ /* 0x000fe40000ffe4ff */
[----:B------:R-:W-:Y:S04]  /*d770*/  IADD3 R94, P0, R88, R104, RZ ;  /* 0x00000068585e7210 */ /* 0x000fe80007f1e0ff */
[C---:B------:R-:W-:Y:S01]  /*d780*/  HMMA.16816.F32 R80, R112.reuse, R82, RZ ;  /* 0x000000527050723c */ /* 0x040fe200000018ff */
[----:B------:R1:W-:Y:S03]  /*d790*/  LDGSTS.E.BYPASS.LTC128B.128 [R246+0x900], [R88.64], !P6 ;  /* 0x0090000058f67fae */ /* 0x0003e6000f101d48 */
[----:B------:R-:W-:Y:S02]  /*d7a0*/  IADD3.X R95, R89, R2, RZ, P0, !PT ;  /* 0x00000002595f7210 */ /* 0x000fe400007fe4ff */
[----:B------:R-:W-:Y:S02]  /*d7b0*/  IADD3 R92, P1, R94, R104, RZ ;  /* 0x000000685e5c7210 */ /* 0x000fe40007f3e0ff */
[-C--:B----4-:R-:W-:Y:S01]  /*d7c0*/  HMMA.16816.F32 R84, R112, R96.reuse, RZ ;  /* 0x000000607054723c */ /* 0x090fe200000018ff */
[----:B------:R2:W-:Y:S03]  /*d7d0*/  LDGSTS.E.BYPASS.LTC128B.128 [R246+0x1100], [R94.64], !P6 ;  /* 0x011000005ef67fae */ /* 0x0005e6000f101d48 */
[----:B------:R-:W-:Y:S02]  /*d7e0*/  IADD3.X R93, R95, R2, RZ, P1, !PT ;  /* 0x000000025f5d7210 */ /* 0x000fe40000ffe4ff */
[----:B------:R-:W-:Y:S03]  /*d7f0*/  IADD3 R102, P0, R92, R104, RZ ;  /* 0x000000685c667210 */ /* 0x000fe60007f1e0ff */
[----:B------:R2:W-:Y:S03]  /*d800*/  LDGSTS.E.BYPASS.LTC128B.128 [R246+0x1900], [R92.64], !P6 ;  /* 0x019000005cf67fae */ /* 0x0005e6000f101d48 */
[----:B------:R-:W-:Y:S02]  /*d810*/  IADD3.X R103, R93, R2, RZ, P0, !PT ;  /* 0x000000025d677210 */ /* 0x000fe400007fe4ff */
[----:B------:R-:W-:Y:S03]  /*d820*/  IADD3 R100, P0, R102, R104, RZ ;  /* 0x0000006866647210 */ /* 0x000fe60007f1e0ff */
[----:B------:R3:W-:Y:S01]  /*d830*/  LDGSTS.E.BYPASS.LTC128B.128 [R246+0x2100], [R102.64], !P6 ;  /* 0x0210000066f67fae */ /* 0x0007e2000f101d48 */
[----:B------:R-:W-:Y:S01]  /*d840*/  IADD3.X R101, R103, R2, RZ, P0, !PT ;  /* 0x0000000267657210 */ /* 0x000fe200007fe4ff */
[C---:B-1----:R-:W-:Y:S06]  /*d850*/  HMMA.16816.F32 R88, R108.reuse, R96, RZ ;  /* 0x000000606c58723c */ /* 0x042fec00000018ff */
[----:B------:R1:W-:Y:S02]  /*d860*/  LDGSTS.E.BYPASS.LTC128B.128 [R246+0x2900], [R100.64], !P6 ;  /* 0x0290000064f67fae */ /* 0x0003e4000f101d48 */
[-C--:B--2---:R-:W-:Y:S08]  /*d870*/  HMMA.16816.F32 R92, R108, R98.reuse, RZ ;  /* 0x000000626c5c723c */ /* 0x084ff000000018ff */
[C---:B------:R-:W-:Y:S04]  /*d880*/  HMMA.16816.F32 R96, R112.reuse, R98, RZ ;  /* 0x000000627060723c */ /* 0x040fe800000018ff */
[----:B---3--:R-:W-:Y:S04]  /*d890*/  IADD3 R102, P0, R100, R104, RZ ;  /* 0x0000006864667210 */ /* 0x008fe80007f1e0ff */
        /* <DEDUP_REMOVED lines=129> */
[C---:B------:R-:W-:Y:S01]  /*e0b0*/  HMMA.16816.F32 R72, R200.reuse, R204, R72 ;  /* 0x000000ccc848723c */ /* 0x040fe20000001848 */
[----:B------:R-:W2:Y:S03]  /*e0c0*/  LDL.64 R204, [R1+0x38] ;  /* 0x0000380001cc7983 */ /* 0x000ea60000100a00 */
[----:B------:R-:W-:Y:S02]  /*e0d0*/  FMNMX.FTZ R133, R39, R133, !PT ;  /* 0x0000008527857209 */ /* 0x000fe40007810000 */
[----:B------:R-:W-:Y:S02]  /*e0e0*/  FMNMX.FTZ R134, R28, R134, !PT ;  /* 0x000000861c867209 */ /* 0x000fe40007810000 */
[-C--:B------:R-:W-:Y:S04]  /*e0f0*/  HMMA.16816.F32 R76, R200, R206.reuse, R76 ;  /* 0x000000cec84c723c */ /* 0x080fe8000000184c */
[----:B------:R-:W-:Y:S02]  /*e100*/  FMNMX.FTZ R2, R52, R2, !PT ;  /* 0x0000000234027209 */ /* 0x000fe40007810000 */
[----:B------:R-:W-:Y:S02]  /*e110*/  FMNMX.FTZ R134, R29, R134, !PT ;  /* 0x000000861d867209 */ /* 0x000fe40007810000 */
[C---:B------:R-:W-:Y:S01]  /*e120*/  HMMA.16816.F32 R80, R192.reuse, R206, R80 ;  /* 0x000000cec050723c */ /* 0x040fe20000001850 */
[----:B------:R-:W4:Y:S03]  /*e130*/  LDL R207, [R1+0x48] ;  /* 0x0000480001cf7983 */ /* 0x000f260000100800 */
        /* <DEDUP_REMOVED lines=81> */
[----:B---3--:R-:W-:Y:S02]  /*e650*/  FMNMX.FTZ R2, R2, R136, !PT ;  /* 0x0000008802027209 */ /* 0x008fe40007810000 */
[----:B------:R-:W-:Y:S02]  /*e660*/  FMNMX.FTZ R133, R108, R133, !PT ;  /* 0x000000856c857209 */ /* 0x000fe40007810000 */
[----:B------:R-:W-:Y:S01]  /*e670*/  FMNMX.FTZ R134, R78, R134, !PT ;  /* 0x000000864e867209 */ /* 0x000fe20007810000 */
[----:B------:R-:W3:Y:S01]  /*e680*/  SHFL.BFLY PT, R136, R2, 0x1, 0x1f ;  /* 0x0c201f0002887f89 */ /* 0x000ee200000e0000 */
[----:B------:R-:W-:Y:S02]  /*e690*/  FMNMX.FTZ R133, R109, R133, !PT ;  /* 0x000000856d857209 */ /* 0x000fe40007810000 */
        /* <DEDUP_REMOVED lines=11> */
[----:B---3--:R-:W-:Y:S01]  /*e750*/  FMNMX.FTZ R136, R2, R136, !PT ;  /* 0x0000008802887209 */ /* 0x008fe20007810000 */
[----:B------:R-:W-:Y:S01]  /*e760*/  FMUL.FTZ R2, R0, c[0x0][0x2d0] ;  /* 0x0000b40000027a20 */ /* 0x000fe20000410000 */
[----:B------:R-:W-:Y:S01]  /*e770*/  FMNMX.FTZ R0, R107, R134, !PT ;  /* 0x000000866b007209 */ /* 0x000fe20007810000 */
[----:B------:R1:W-:Y:S01]  /*e780*/  MUFU.EX2 R217, R4 ;  /* 0x0000000400d97308 */ /* 0x0003e20000000800 */
[--C-:B------:R-:W-:Y:S02]  /*e790*/  FFMA.FTZ R20, R20, c[0x0][0x2d0], -R139.reuse ;  /* 0x0000b40014147a23 */ /* 0x100fe4000001088b */
[--C-:B------:R-:W-:Y:S01]  /*e7a0*/  FFMA.FTZ R21, R21, c[0x0][0x2d0], -R139.reuse ;  /* 0x0000b40015157a23 */ /* 0x100fe2000001088b */
[----:B------:R-:W-:Y:S01]  /*e7b0*/  FMNMX.FTZ R133, R133, R135, !PT ;  /* 0x0000008785857209 */ /* 0x000fe20007810000 */
[--C-:B------:R-:W-:Y:S01]  /*e7c0*/  FFMA.FTZ R36, R36, c[0x0][0x2d0], -R139.reuse ;  /* 0x0000b40024247a23 */ /* 0x100fe2000001088b */
[----:B------:R-:W-:Y:S01]  /*e7d0*/  FMNMX.FTZ R0, R110, R0, !PT ;  /* 0x000000006e007209 */ /* 0x000fe20007810000 */
[--C-:B------:R-:W-:Y:S02]  /*e7e0*/  FFMA.FTZ R37, R37, c[0x0][0x2d0], -R139.reuse ;  /* 0x0000b40025257a23 */ /* 0x100fe4000001088b */
[--C-:B------:R-:W-:Y:S01]  /*e7f0*/  FFMA.FTZ R64, R64, c[0x0][0x2d0], -R139.reuse ;  /* 0x0000b40040407a23 */ /* 0x100fe2000001088b */
[----:B------:R3:W3:Y:S01]  /*e800*/  MUFU.EX2 R134, R2 ;  /* 0x0000000200867308 */ /* 0x0006e20000000800 */
[----:B------:R-:W3:Y:S01]  /*e810*/  SHFL.BFLY PT, R135, R133, 0x1, 0x1f ;  /* 0x0c201f0085877f89 */ /* 0x000ee200000e0000 */
[----:B------:R-:W-:Y:S01]  /*e820*/  FMNMX.FTZ R0, R111, R0, !PT ;  /* 0x000000006f007209 */ /* 0x000fe20007810000 */
[----:B------:R-:W-:Y:S02]  /*e830*/  FMUL.FTZ R188, R136, c[0x0][0x2d0] ;  /* 0x0000b40088bc7a20 */ /* 0x000fe40000410000 */
[----:B------:R-:W-:Y:S02]  /*e840*/  FFMA.FTZ R5, R5, c[0x0][0x2d0], -R139 ;  /* 0x0000b40005057a23 */ /* 0x000fe4000001088b */
[--C-:B------:R-:W-:Y:S02]  /*e850*/  FFMA.FTZ R6, R6, c[0x0][0x2d0], -R188.reuse ;  /* 0x0000b40006067a23 */ /* 0x100fe400000108bc */
[--C-:B------:R-:W-:Y:S01]  /*e860*/  FFMA.FTZ R22, R22, c[0x0][0x2d0], -R188.reuse ;  /* 0x0000b40016167a23 */ /* 0x100fe200000108bc */
[----:B------:R-:W-:Y:S01]  /*e870*/  MUFU.EX2 R218, R5 ;  /* 0x0000000500da7308 */ /* 0x000fe20000000800 */
[--C-:B------:R-:W-:Y:S02]  /*e880*/  FFMA.FTZ R23, R23, c[0x0][0x2d0], -R188.reuse ;  /* 0x0000b40017177a23 */ /* 0x100fe400000108bc */
[--C-:B------:R-:W-:Y:S01]  /*e890*/  FFMA.FTZ R38, R38, c[0x0][0x2d0], -R188.reuse ;  /* 0x0000b40026267a23 */ /* 0x100fe200000108bc */
[----:B-1----:R-:W-:Y:S01]  /*e8a0*/  @P0 SHF.R.S32.HI R4, RZ, 0x1f, R247 ;  /* 0x0000001fff040819 */ /* 0x002fe200000114f7 */
[--C-:B------:R-:W-:Y:S02]  /*e8b0*/  FFMA.FTZ R39, R39, c[0x0][0x2d0], -R188.reuse ;  /* 0x0000b40027277a23 */ /* 0x100fe400000108bc */
[----:B------:R-:W-:Y:S02]  /*e8c0*/  FFMA.FTZ R65, R65, c[0x0][0x2d0], -R139 ;  /* 0x0000b40041417a23 */ /* 0x000fe4000001088b */
[--C-:B------:R-:W-:Y:S01]  /*e8d0*/  FFMA.FTZ R66, R66, c[0x0][0x2d0], -R188.reuse ;  /* 0x0000b40042427a23 */ /* 0x100fe200000108bc */
[----:B------:R1:W-:Y:S01]  /*e8e0*/  MUFU.EX2 R215, R6 ;  /* 0x0000000600d77308 */ /* 0x0003e20000000800 */
[--C-:B------:R-:W-:Y:S02]  /*e8f0*/  FFMA.FTZ R7, R7, c[0x0][0x2d0], -R188.reuse ;  /* 0x0000b40007077a23 */ /* 0x100fe400000108bc */
[--C-:B------:R-:W-:Y:S02]  /*e900*/  FFMA.FTZ R67, R67, c[0x0][0x2d0], -R188.reuse ;  /* 0x0000b40043437a23 */ /* 0x100fe400000108bc */
[----:B---3--:R-:W-:Y:S01]  /*e910*/  FADD.FTZ R2, -R136, R3 ;  /* 0x0000000388027221 */ /* 0x008fe20000010100 */
[----:B------:R-:W-:Y:S01]  /*e920*/  FMNMX.FTZ R135, R133, R135, !PT ;  /* 0x0000008785877209 */ /* 0x000fe20007810000 */
[----:B------:R-:W3:Y:S01]  /*e930*/  SHFL.BFLY PT, R3, R0, 0x2, 0x1f ;  /* 0x0c401f0000037f89 */ /* 0x000ee200000e0000 */
[--C-:B------:R-:W-:Y:S02]  /*e940*/  FFMA.FTZ R68, R68, c[0x0][0x2d0], -R139.reuse ;  /* 0x0000b40044447a23 */ /* 0x100fe4000001088b */
[----:B------:R-:W-:Y:S01]  /*e950*/  MUFU.EX2 R216, R7 ;  /* 0x0000000700d87308 */ /* 0x000fe20000000800 */
[----:B------:R-:W-:Y:S02]  /*e960*/  FMUL.FTZ R2, R2, c[0x0][0x2d0] ;  /* 0x0000b40002027a20 */ /* 0x000fe40000410000 */
[--C-:B------:R-:W-:Y:S02]  /*e970*/  FFMA.FTZ R69, R69, c[0x0][0x2d0], -R139.reuse ;  /* 0x0000b40045457a23 */ /* 0x100fe4000001088b */
[--C-:B------:R-:W-:Y:S02]  /*e980*/  FFMA.FTZ R70, R70, c[0x0][0x2d0], -R188.reuse ;  /* 0x0000b40046467a23 */ /* 0x100fe400000108bc */
[--C-:B------:R-:W-:Y:S02]  /*e990*/  FFMA.FTZ R71, R71, c[0x0][0x2d0], -R188.reuse ;  /* 0x0000b40047477a23 */ /* 0x100fe400000108bc */
[--C-:B------:R-:W-:Y:S01]  /*e9a0*/  FFMA.FTZ R16, R16, c[0x0][0x2d0], -R139.reuse ;  /* 0x0000b40010107a23 */ /* 0x100fe2000001088b */
[----:B------:R2:W2:Y:S01]  /*e9b0*/  MUFU.EX2 R133, R2 ;  /* 0x0000000200857308 */ /* 0x0004a20000000800 */
[--C-:B------:R-:W-:Y:S02]  /*e9c0*/  FFMA.FTZ R17, R17, c[0x0][0x2d0], -R139.reuse ;  /* 0x0000b40011117a23 */ /* 0x100fe4000001088b */
[----:B------:R-:W-:Y:S02]  /*e9d0*/  FFMA.FTZ R18, R18, c[0x0][0x2d0], -R188 ;  /* 0x0000b40012127a23 */ /* 0x000fe400000108bc */
[----:B-1----:R-:W-:Y:S02]  /*e9e0*/  @P0 IMAD R6, R4, c[0x0][0x1e0], RZ ;  /* 0x0000780004060a24 */ /* 0x002fe400078e02ff */
[C---:B------:R-:W-:Y:S03]  /*e9f0*/  @P0 IMAD.WIDE.U32 R4, R247.reuse, c[0x0][0x1e0], RZ ;  /* 0x00007800f7040a25 */ /* 0x040fe600078e00ff */
[----:B------:R-:W-:Y:S01]  /*ea00*/  MUFU.EX2 R249, R20 ;  /* 0x0000001400f97308 */ /* 0x000fe20000000800 */
[----:B---3--:R-:W-:Y:S01]  /*ea10*/  FMNMX.FTZ R0, R0, R3, !PT ;  /* 0x0000000300007209 */ /* 0x008fe20007810000 */
[----:B------:R-:W-:Y:S02]  /*ea20*/  @P0 IMAD R6, R247, c[0x0][0x1e4], R6 ;  /* 0x00007900f7060a24 */ /* 0x000fe400078e0206 */
[----:B------:R-:W-:Y:S02]  /*ea30*/  FFMA.FTZ R19, R19, c[0x0][0x2d0], -R188 ;  /* 0x0000b40013137a23 */ /* 0x000fe400000108bc */
[C---:B------:R-:W-:Y:S01]  /*ea40*/  FMUL.FTZ R116, R134.reuse, R116 ;  /* 0x0000007486747220 */ /* 0x040fe20000410000 */
[----:B------:R-:W-:Y:S01]  /*ea50*/  @P0 IADD3 R6, R5, R6, RZ ;  /* 0x0000000605060210 */ /* 0x000fe20007ffe0ff */
[----:B------:R-:W-:Y:S02]  /*ea60*/  FMUL.FTZ R117, R134, R117 ;  /* 0x0000007586757220 */ /* 0x000fe40000410000 */
[----:B------:R-:W-:Y:S01]  /*ea70*/  MUFU.EX2 R223, R21 ;  /* 0x0000001500df7308 */ /* 0x000fe20000000800 */
[--C-:B------:R-:W-:Y:S02]  /*ea80*/  FFMA.FTZ R52, R52, c[0x0][0x2d0], -R139.reuse ;  /* 0x0000b40034347a23 */ /* 0x100fe4000001088b */
[----:B------:R-:W-:Y:S02]  /*ea90*/  @P0 IMAD R6, R6, 0x70, RZ ;  /* 0x0000007006060824 */ /* 0x000fe400078e02ff */
[----:B--2---:R-:W-:Y:S02]  /*eaa0*/  FADD.FTZ R2, -R135, R132 ;  /* 0x0000008487027221 */ /* 0x004fe40000010100 */
[C---:B------:R-:W-:Y:S02]  /*eab0*/  FMUL.FTZ R118, R133.reuse, R118 ;  /* 0x0000007685767220 */ /* 0x040fe40000410000 */
[----:B------:R-:W-:Y:S01]  /*eac0*/  FMUL.FTZ R2, R2, c[0x0][0x2d0] ;  /* 0x0000b40002027a20 */ /* 0x000fe20000410000 */
[----:B------:R-:W-:Y:S01]  /*ead0*/  MUFU.EX2 R208, R22 ;  /* 0x0000001600d07308 */ /* 0x000fe20000000800 */
[----:B------:R-:W-:Y:S02]  /*eae0*/  FMUL.FTZ R119, R133, R119 ;  /* 0x0000007785777220 */ /* 0x000fe40000410000 */
[--C-:B------:R-:W-:Y:S02]  /*eaf0*/  FFMA.FTZ R53, R53, c[0x0][0x2d0], -R139.reuse ;  /* 0x0000b40035357a23 */ /* 0x100fe4000001088b */
[--C-:B------:R-:W-:Y:S02]  /*eb00*/  FFMA.FTZ R54, R54, c[0x0][0x2d0], -R188.reuse ;  /* 0x0000b40036367a23 */ /* 0x100fe400000108bc */
[--C-:B------:R-:W-:Y:S02]  /*eb10*/  FFMA.FTZ R55, R55, c[0x0][0x2d0], -R188.reuse ;  /* 0x0000b40037377a23 */ /* 0x100fe400000108bc */
[C---:B------:R-:W-:Y:S01]  /*eb20*/  FMUL.FTZ R128, R134.reuse, R128 ;  /* 0x0000008086807220 */ /* 0x040fe20000410000 */
[----:B------:R1:W2:Y:S01]  /*eb30*/  MUFU.EX2 R132, R2 ;  /* 0x0000000200847308 */ /* 0x0002a20000000800 */
[----:B------:R-:W-:Y:S02]  /*eb40*/  FMUL.FTZ R129, R134, R129 ;  /* 0x0000008186817220 */ /* 0x000fe40000410000 */
[C---:B------:R-:W-:Y:S02]  /*eb50*/  FMUL.FTZ R130, R133.reuse, R130 ;  /* 0x0000008285827220 */ /* 0x040fe40000410000 */
[----:B------:R-:W-:Y:S02]  /*eb60*/  FMUL.FTZ R131, R133, R131 ;  /* 0x0000008385837220 */ /* 0x000fe40000410000 */
[--C-:B------:R-:W-:Y:S02]  /*eb70*/  FFMA.FTZ R82, R82, c[0x0][0x2d0], -R188.reuse ;  /* 0x0000b40052527a23 */ /* 0x100fe400000108bc */
[--C-:B------:R-:W-:Y:S01]  /*eb80*/  FFMA.FTZ R83, R83, c[0x0][0x2d0], -R188.reuse ;  /* 0x0000b40053537a23 */ /* 0x100fe200000108bc */
[----:B------:R-:W-:Y:S01]  /*eb90*/  MUFU.EX2 R224, R23 ;  /* 0x0000001700e07308 */ /* 0x000fe20000000800 */
        /* <DEDUP_REMOVED lines=8> */
[----:B-1----:R-:W1:Y:S01]  /*ec20*/  SHFL.BFLY PT, R2, R0, 0x1, 0x1f ;  /* 0x0c201f0000027f89 */ /* 0x002e6200000e0000 */
[C---:B--2---:R-:W-:Y:S02]  /*ec30*/  FMUL.FTZ R120, R132.reuse, R120 ;  /* 0x0000007884787220 */ /* 0x044fe40000410000 */
[C---:B------:R-:W-:Y:S02]  /*ec40*/  FMUL.FTZ R121, R132.reuse, R121 ;  /* 0x0000007984797220 */ /* 0x040fe40000410000 */
[C---:B------:R-:W-:Y:S01]  /*ec50*/  FMUL.FTZ R124, R132.reuse, R124 ;  /* 0x0000007c847c7220 */ /* 0x040fe20000410000 */
[----:B------:R2:W-:Y:S01]  /*ec60*/  MUFU.EX2 R251, R17 ;  /* 0x0000001100fb7308 */ /* 0x0005e20000000800 */
[----:B------:R-:W-:Y:S02]  /*ec70*/  FMUL.FTZ R125, R132, R125 ;  /* 0x0000007d847d7220 */ /* 0x000fe40000410000 */
[--C-:B------:R-:W-:Y:S02]  /*ec80*/  FFMA.FTZ R80, R80, c[0x0][0x2d0], -R139.reuse ;  /* 0x0000b40050507a23 */ /* 0x100fe4000001088b */
[--C-:B------:R-:W-:Y:S02]  /*ec90*/  FFMA.FTZ R33, R33, c[0x0][0x2d0], -R139.reuse ;  /* 0x0000b40021217a23 */ /* 0x100fe4000001088b */
[--C-:B------:R-:W-:Y:S02]  /*eca0*/  FFMA.FTZ R81, R81, c[0x0][0x2d0], -R139.reuse ;  /* 0x0000b40051517a23 */ /* 0x100fe4000001088b */
[--C-:B------:R-:W-:Y:S01]  /*ecb0*/  FFMA.FTZ R96, R96, c[0x0][0x2d0], -R139.reuse ;  /* 0x0000b40060607a23 */ /* 0x100fe2000001088b */
[----:B------:R4:W-:Y:S01]  /*ecc0*/  MUFU.EX2 R248, R18 ;  /* 0x0000001200f87308 */ /* 0x0009e20000000800 */
[--C-:B------:R-:W-:Y:S02]  /*ecd0*/  FFMA.FTZ R97, R97, c[0x0][0x2d0], -R139.reuse ;  /* 0x0000b40061617a23 */ /* 0x100fe4000001088b */
[--C-:B------:R-:W-:Y:S02]  /*ece0*/  FFMA.FTZ R98, R98, c[0x0][0x2d0], -R188.reuse ;  /* 0x0000b40062627a23 */ /* 0x100fe400000108bc */
[----:B---3--:R-:W-:Y:S02]  /*ecf0*/  FMUL.FTZ R16, R134, R152 ;  /* 0x0000009886107220 */ /* 0x008fe40000410000 */
[----:B------:R-:W-:Y:S01]  /*ed00*/  FFMA.FTZ R99, R99, c[0x0][0x2d0], -R188 ;  /* 0x0000b40063637a23 */ /* 0x000fe200000108bc */
[----:B-1----:R-:W-:Y:S01]  /*ed10*/  FMNMX.FTZ R2, R0, R2, !PT ;  /* 0x0000000200027209 */ /* 0x002fe20007810000 */
[--C-:B------:R-:W-:Y:S01]  /*ed20*/  FFMA.FTZ R84, R84, c[0x0][0x2d0], -R139.reuse ;  /* 0x0000b40054547a23 */ /* 0x100fe2000001088b */
[----:B------:R1:W-:Y:S01]  /*ed30*/  MUFU.EX2 R250, R19 ;  /* 0x0000001300fa7308 */ /* 0x0003e20000000800 */
[----:B------:R-:W-:Y:S02]  /*ed40*/  FFMA.FTZ R85, R85, c[0x0][0x2d0], -R139 ;  /* 0x0000b40055557a23 */ /* 0x000fe4000001088b */
[C---:B------:R-:W-:Y:S02]  /*ed50*/  FMUL.FTZ R3, R2.reuse, c[0x0][0x2d0] ;  /* 0x0000b40002037a20 */ /* 0x040fe40000410000 */
[----:B------:R-:W-:Y:S02]  /*ed60*/  FADD.FTZ R0, -R2, R138 ;  /* 0x0000008a02007221 */ /* 0x000fe40000010100 */
[--C-:B------:R-:W-:Y:S02]  /*ed70*/  FFMA.FTZ R10, R10, c[0x0][0x2d0], -R3.reuse ;  /* 0x0000b4000a0a7a23 */ /* 0x100fe40000010803 */
[--C-:B------:R-:W-:Y:S01]  /*ed80*/  FFMA.FTZ R11, R11, c[0x0][0x2d0], -R3.reuse ;  /* 0x0000b4000b0b7a23 */ /* 0x100fe20000010803 */
[----:B------:R-:W-:Y:S01]  /*ed90*/  MUFU.EX2 R198, R36 ;  /* 0x0000002400c67308 */ /* 0x000fe20000000800 */
[----:B--2---:R-:W-:Y:S02]  /*eda0*/  FMUL.FTZ R17, R134, R153 ;  /* 0x0000009986117220 */ /* 0x004fe40000410000 */
[--C-:B------:R-:W-:Y:S02]  /*edb0*/  FFMA.FTZ R58, R58, c[0x0][0x2d0], -R3.reuse ;  /* 0x0000b4003a3a7a23 */ /* 0x100fe40000010803 */
[----:B----4-:R-:W-:Y:S02]  /*edc0*/  FMUL.FTZ R18, R133, R154 ;  /* 0x0000009a85127220 */ /* 0x010fe40000410000 */
[--C-:B------:R-:W-:Y:S02]  /*edd0*/  FFMA.FTZ R59, R59, c[0x0][0x2d0], -R3.reuse ;  /* 0x0000b4003b3b7a23 */ /* 0x100fe40000010803 */
[--C-:B------:R-:W-:Y:S01]  /*ede0*/  FFMA.FTZ R74, R74, c[0x0][0x2d0], -R3.reuse ;  /* 0x0000b4004a4a7a23 */ /* 0x100fe20000010803 */
[----:B------:R2:W-:Y:S01]  /*edf0*/  MUFU.EX2 R189, R10 ;  /* 0x0000000a00bd7308 */ /* 0x0005e20000000800 */
[--C-:B------:R-:W-:Y:S02]  /*ee00*/  FFMA.FTZ R75, R75, c[0x0][0x2d0], -R3.reuse ;  /* 0x0000b4004b4b7a23 */ /* 0x100fe40000010803 */
[----:B------:R-:W-:Y:S02]  /*ee10*/  FMUL.FTZ R138, R135, c[0x0][0x2d0] ;  /* 0x0000b400878a7a20 */ /* 0x000fe40000410000 */
        /* <DEDUP_REMOVED lines=13> */
[--C-:B------:R-:W-:Y:S02]  /*eef0*/  FFMA.FTZ R13, R13, c[0x0][0x2d0], -R138.reuse ;  /* 0x0000b4000d0d7a23 */ /* 0x100fe4000001088a */
[--C-:B------:R-:W-:Y:S02]  /*ef00*/  FFMA.FTZ R60, R60, c[0x0][0x2d0], -R138.reuse ;  /* 0x0000b4003c3c7a23 */ /* 0x100fe4000001088a */
[----:B------:R-:W-:Y:S01]  /*ef10*/  FFMA.FTZ R61, R61, c[0x0][0x2d0], -R138 ;  /* 0x0000b4003d3d7a23 */ /* 0x000fe2000001088a */
[----:B------:R-:W-:Y:S01]  /*ef20*/  MUFU.EX2 R202, R37 ;  /* 0x0000002500ca7308 */ /* 0x000fe20000000800 */
[--C-:B------:R-:W-:Y:S02]  /*ef30*/  FFMA.FTZ R62, R62, c[0x0][0x2d0], -R3.reuse ;  /* 0x0000b4003e3e7a23 */ /* 0x100fe40000010803 */
[--C-:B------:R-:W-:Y:S01]  /*ef40*/  FFMA.FTZ R63, R63, c[0x0][0x2d0], -R3.reuse ;  /* 0x0000b4003f3f7a23 */ /* 0x100fe20000010803 */
[----:B-1----:R-:W-:Y:S01]  /*ef50*/  @P0 MOV R11, R207 ;  /* 0x000000cf000b0202 */ /* 0x002fe20000000f00 */
[----:B------:R-:W-:Y:S02]  /*ef60*/  FFMA.FTZ R78, R78, c[0x0][0x2d0], -R3 ;  /* 0x0000b4004e4e7a23 */ /* 0x000fe40000010803 */
[----:B------:R-:W-:Y:S02]  /*ef70*/  FMUL.FTZ R0, R0, c[0x0][0x2d0] ;  /* 0x0000b40000007a20 */ /* 0x000fe40000410000 */
[----:B------:R-:W-:Y:S01]  /*ef80*/  @P0 IMAD.WIDE.U32 R10, R4, 0x70, R10 ;  /* 0x00000070040a0825 */ /* 0x000fe200078e000a */
[----:B------:R1:W-:Y:S01]  /*ef90*/  MUFU.EX2 R213, R9 ;  /* 0x0000000900d57308 */ /* 0x0003e20000000800 */
[----:B------:R-:W-:Y:S02]  /*efa0*/  @P0 MOV R4, c[0x0][0x1e0] ;  /* 0x0000780000040a02 */ /* 0x000fe40000000f00 */
[--C-:B------:R-:W-:Y:S01]  /*efb0*/  FFMA.FTZ R24, R24, c[0x0][0x2d0], -R138.reuse ;  /* 0x0000b40018187a23 */ /* 0x100fe2000001088a */
[----:B---3--:R-:W-:Y:S01]  /*efc0*/  @P0 LEA R8, P2, R10, c[0x0][0x1c8], 0x1 ;  /* 0x000072000a080a11 */ /* 0x008fe200078408ff */
[--C-:B------:R-:W-:Y:S01]  /*efd0*/  FFMA.FTZ R25, R25, c[0x0][0x2d0], -R138.reuse ;  /* 0x0000b40019197a23 */ /* 0x100fe2000001088a */
[----:B------:R-:W-:Y:S01]  /*efe0*/  @P0 IADD3 R7, R11, R6, RZ ;  /* 0x000000060b070210 */ /* 0x000fe20007ffe0ff */
[--C-:B------:R-:W-:Y:S01]  /*eff0*/  FFMA.FTZ R26, R26, c[0x0][0x2d0], -R3.reuse ;  /* 0x0000b4001a1a7a23 */ /* 0x100fe20000010803 */
[C---:B------:R-:W-:Y:S01]  /*f000*/  @P0 SHF.L.U32 R5, R4.reuse, 0x5, RZ ;  /* 0x0000000504050819 */ /* 0x040fe200000006ff */
[--C-:B------:R-:W-:Y:S01]  /*f010*/  FFMA.FTZ R27, R27, c[0x0][0x2d0], -R3.reuse ;  /* 0x0000b4001b1b7a23 */ /* 0x100fe20000010803 */
[----:B------:R-:W-:Y:S01]  /*f020*/  MUFU.EX2 R192, R38 ;  /* 0x0000002600c07308 */ /* 0x000fe20000000800 */
[----:B------:R-:W-:Y:S01]  /*f030*/  @P0 SHF.L.U64.HI R4, R4, R252, c[0x0][0x1e4] ;  /* 0x0000790004040619 */ /* 0x000fe200000102fc */
[--C-:B------:R-:W-:Y:S01]  /*f040*/  FFMA.FTZ R28, R28, c[0x0][0x2d0], -R138.reuse ;  /* 0x0000b4001c1c7a23 */ /* 0x100fe2000001088a */
[-C--:B------:R-:W-:Y:S01]  /*f050*/  @P0 IADD3 R6, P1, R8, R5.reuse, RZ ;  /* 0x0000000508060210 */ /* 0x080fe20007f3e0ff */
[--C-:B------:R-:W-:Y:S02]  /*f060*/  FFMA.FTZ R29, R29, c[0x0][0x2d0], -R138.reuse ;  /* 0x0000b4001d1d7a23 */ /* 0x100fe4000001088a */
[--C-:B------:R-:W-:Y:S02]  /*f070*/  FFMA.FTZ R30, R30, c[0x0][0x2d0], -R3.reuse ;  /* 0x0000b4001e1e7a23 */ /* 0x100fe40000010803 */
[----:B------:R-:W-:Y:S02]  /*f080*/  FFMA.FTZ R31, R31, c[0x0][0x2d0], -R3 ;  /* 0x0000b4001f1f7a23 */ /* 0x000fe40000010803 */
[----:B------:R2:W-:Y:S01]  /*f090*/  MUFU.EX2 R226, R12 ;  /* 0x0000000c00e27308 */ /* 0x0005e20000000800 */
[--C-:B------:R-:W-:Y:S02]  /*f0a0*/  FFMA.FTZ R40, R40, c[0x0][0x2d0], -R138.reuse ;  /* 0x0000b40028287a23 */ /* 0x100fe4000001088a */
[--C-:B------:R-:W-:Y:S01]  /*f0b0*/  FFMA.FTZ R41, R41, c[0x0][0x2d0], -R138.reuse ;  /* 0x0000b40029297a23 */ /* 0x100fe2000001088a */
[----:B-1----:R-:W-:Y:S01]  /*f0c0*/  @P0 LEA.HI.X R9, R10, c[0x0][0x1cc], R7, 0x1, P2 ;  /* 0x000073000a090a11 */ /* 0x002fe200010f0c07 */
[--C-:B------:R-:W-:Y:S02]  /*f0d0*/  FFMA.FTZ R42, R42, c[0x0][0x2d0], -R3.reuse ;  /* 0x0000b4002a2a7a23 */ /* 0x100fe40000010803 */
[--C-:B------:R-:W-:Y:S01]  /*f0e0*/  FFMA.FTZ R43, R43, c[0x0][0x2d0], -R3.reuse ;  /* 0x0000b4002b2b7a23 */ /* 0x100fe20000010803 */
[-C--:B------:R-:W-:Y:S01]  /*f0f0*/  @P0 IADD3.X R7, R9, R4.reuse, RZ, P1, !PT ;  /* 0x0000000409070210 */ /* 0x080fe20000ffe4ff */
[----:B------:R1:W-:Y:S01]  /*f100*/  @P0 LDGSTS.E.BYPASS.LTC128B.128 [R246+0x3900], [R8.64], !P6 ;  /* 0x0390000008f60fae */ /* 0x0003e2000f101d48 */
[----:B------:R-:W-:Y:S01]  /*f110*/  MUFU.EX2 R199, R39 ;  /* 0x0000002700c77308 */ /* 0x000fe20000000800 */
[--C-:B------:R-:W-:Y:S02]  /*f120*/  FFMA.FTZ R44, R44, c[0x0][0x2d0], -R138.reuse ;  /* 0x0000b4002c2c7a23 */ /* 0x100fe4000001088a */
[--C-:B------:R-:W-:Y:S02]  /*f130*/  FFMA.FTZ R45, R45, c[0x0][0x2d0], -R138.reuse ;  /* 0x0000b4002d2d7a23 */ /* 0x100fe4000001088a */
[--C-:B------:R-:W-:Y:S02]  /*f140*/  FFMA.FTZ R46, R46, c[0x0][0x2d0], -R3.reuse ;  /* 0x0000b4002e2e7a23 */ /* 0x100fe40000010803 */
[----:B------:R3:W-:Y:S01]  /*f150*/  @P0 LDGSTS.E.BYPASS.LTC128B.128 [R246+0x4100], [R6.64], !P6 ;  /* 0x0410000006f60fae */ /* 0x0007e2000f101d48 */
[--C-:B------:R-:W-:Y:S02]  /*f160*/  FFMA.FTZ R47, R47, c[0x0][0x2d0], -R3.reuse ;  /* 0x0000b4002f2f7a23 */ /* 0x100fe40000010803 */
[----:B------:R4:W-:Y:S01]  /*f170*/  MUFU.EX2 R227, R13 ;  /* 0x0000000d00e37308 */ /* 0x0009e20000000800 */
[--C-:B------:R-:W-:Y:S02]  /*f180*/  FFMA.FTZ R79, R79, c[0x0][0x2d0], -R3.reuse ;  /* 0x0000b4004f4f7a23 */ /* 0x100fe40000010803 */
[--C-:B------:R-:W-:Y:S01]  /*f190*/  FFMA.FTZ R90, R90, c[0x0][0x2d0], -R3.reuse ;  /* 0x0000b4005a5a7a23 */ /* 0x100fe20000010803 */
[-C--:B--2---:R-:W-:Y:S01]  /*f1a0*/  @P0 IADD3 R12, P3, R6, R5.reuse, RZ ;  /* 0x00000005060c0210 */ /* 0x084fe20007f7e0ff */
[--C-:B------:R-:W-:Y:S02]  /*f1b0*/  FFMA.FTZ R91, R91, c[0x0][0x2d0], -R3.reuse ;  /* 0x0000b4005b5b7a23 */ /* 0x100fe40000010803 */
[--C-:B------:R-:W-:Y:S01]  /*f1c0*/  FFMA.FTZ R94, R94, c[0x0][0x2d0], -R3.reuse ;  /* 0x0000b4005e5e7a23 */ /* 0x100fe20000010803 */
[-C--:B------:R-:W-:Y:S01]  /*f1d0*/  @P0 IADD3 R10, P2, R12, R5.reuse, RZ ;  /* 0x000000050c0a0210 */ /* 0x080fe20007f5e0ff */
[--C-:B------:R-:W-:Y:S01]  /*f1e0*/  FFMA.FTZ R95, R95, c[0x0][0x2d0], -R3.reuse ;  /* 0x0000b4005f5f7a23 */ /* 0x100fe20000010803 */
[----:B------:R-:W2:Y:S01]  /*f1f0*/  MUFU.EX2 R0, R0 ;  /* 0x0000000000007308 */ /* 0x000ea20000000800 */
[--C-:B------:R-:W-:Y:S02]  /*f200*/  FFMA.FTZ R107, R107, c[0x0][0x2d0], -R3.reuse ;  /* 0x0000b4006b6b7a23 */ /* 0x100fe40000010803 */
[----:B------:R-:W-:Y:S02]  /*f210*/  FFMA.FTZ R110, R110, c[0x0][0x2d0], -R3 ;  /* 0x0000b4006e6e7a23 */ /* 0x000fe40000010803 */
[--C-:B------:R-:W-:Y:S01]  /*f220*/  FFMA.FTZ R76, R76, c[0x0][0x2d0], -R138.reuse ;  /* 0x0000b4004c4c7a23 */ /* 0x100fe2000001088a */
[-C--:B-1----:R-:W-:Y:S01]  /*f230*/  @P0 IADD3 R8, P1, R10, R5.reuse, RZ ;  /* 0x000000050a080210 */ /* 0x082fe20007f3e0ff */
[----:B------:R-:W-:Y:S02]  /*f240*/  FFMA.FTZ R77, R77, c[0x0][0x2d0], -R138 ;  /* 0x0000b4004d4d7a23 */ /* 0x000fe4000001088a */
[--C-:B------:R-:W-:Y:S01]  /*f250*/  FFMA.FTZ R86, R86, c[0x0][0x2d0], -R188.reuse ;  /* 0x0000b40056567a23 */ /* 0x100fe200000108bc */
[----:B------:R1:W-:Y:S01]  /*f260*/  MUFU.EX2 R191, R14 ;  /* 0x0000000e00bf7308 */ /* 0x0003e20000000800 */
[----:B------:R-:W-:Y:S02]  /*f270*/  FFMA.FTZ R87, R87, c[0x0][0x2d0], -R188 ;  /* 0x0000b40057577a23 */ /* 0x000fe400000108bc */
[--C-:B------:R-:W-:Y:S01]  /*f280*/  FFMA.FTZ R100, R100, c[0x0][0x2d0], -R139.reuse ;  /* 0x0000b40064647a23 */ /* 0x100fe2000001088b */
[-C--:B----4-:R-:W-:Y:S01]  /*f290*/  @P0 IADD3.X R13, R7, R4.reuse, RZ, P3, !PT ;  /* 0x00000004070d0210 */ /* 0x090fe20001ffe4ff */
[--C-:B------:R-:W-:Y:S02]  /*f2a0*/  FFMA.FTZ R101, R101, c[0x0][0x2d0], -R139.reuse ;  /* 0x0000b40065657a23 */ /* 0x100fe4000001088b */
[--C-:B------:R-:W-:Y:S01]  /*f2b0*/  FFMA.FTZ R112, R112, c[0x0][0x2d0], -R139.reuse ;  /* 0x0000b40070707a23 */ /* 0x100fe2000001088b */
[-C--:B------:R-:W-:Y:S01]  /*f2c0*/  @P0 IADD3.X R11, R13, R4.reuse, RZ, P2, !PT ;  /* 0x000000040d0b0210 */ /* 0x080fe200017fe4ff */
[----:B------:R4:W-:Y:S01]  /*f2d0*/  @P0 LDGSTS.E.BYPASS.LTC128B.128 [R246+0x4900], [R12.64], !P6 ;  /* 0x049000000cf60fae */ /* 0x0009e2000f101d48 */
[----:B---3--:R-:W-:Y:S01]  /*f2e0*/  @P0 IADD3 R6, P2, R8, R5, RZ ;  /* 0x0000000508060210 */ /* 0x008fe20007f5e0ff */
[----:B------:R3:W3:Y:S01]  /*f2f0*/  MUFU.EX2 R193, R15 ;  /* 0x0000000f00c17308 */ /* 0x0006e20000000800 */
[----:B------:R-:W-:Y:S01]  /*f300*/  @P0 IADD3.X R9, R11, R4, RZ, P1, !PT ;  /* 0x000000040b090210 */ /* 0x000fe20000ffe4ff */
[----:B------:R-:W-:Y:S02]  /*f310*/  FFMA.FTZ R139, R113, c[0x0][0x2d0], -R139 ;  /* 0x0000b400718b7a23 */ /* 0x000fe4000001088b */
[C---:B--2---:R-:W-:Y:S01]  /*f320*/  FMUL.FTZ R126, R0.reuse, R126 ;  /* 0x0000007e007e7220 */ /* 0x044fe20000410000 */
[----:B------:R-:W-:Y:S01]  /*f330*/  @P0 IADD3.X R7, R9, R4, RZ, P2, !PT ;  /* 0x0000000409070210 */ /* 0x000fe200017fe4ff */
[----:B------:R2:W-:Y:S01]  /*f340*/  @P0 LDGSTS.E.BYPASS.LTC128B.128 [R246+0x5100], [R10.64], !P6 ;  /* 0x051000000af60fae */ /* 0x0005e2000f101d48 */
[C---:B------:R-:W-:Y:S02]  /*f350*/  FMUL.FTZ R127, R0.reuse, R127 ;  /* 0x0000007f007f7220 */ /* 0x040fe40000410000 */
[C---:B------:R-:W-:Y:S01]  /*f360*/  FMUL.FTZ R122, R0.reuse, R122 ;  /* 0x0000007a007a7220 */ /* 0x040fe20000410000 */
[----:B------:R2:W-:Y:S01]  /*f370*/  MUFU.EX2 R209, R24 ;  /* 0x0000001800d17308 */ /* 0x0005e20000000800 */
[C---:B------:R-:W-:Y:S02]  /*f380*/  FMUL.FTZ R123, R0.reuse, R123 ;  /* 0x0000007b007b7220 */ /* 0x040fe40000410000 */
[----:B-1----:R-:W-:Y:S01]  /*f390*/  FMUL.FTZ R14, R0, R150 ;  /* 0x00000096000e7220 */ /* 0x002fe20000410000 */
[----:B------:R1:W-:Y:S01]  /*f3a0*/  @P0 LDGSTS.E.BYPASS.LTC128B.128 [R246+0x5900], [R8.64], !P6 ;  /* 0x0590000008f60fae */ /* 0x0003e2000f101d48 */
[--C-:B------:R-:W-:Y:S02]  /*f3b0*/  FFMA.FTZ R88, R88, c[0x0][0x2d0], -R138.reuse ;  /* 0x0000b40058587a23 */ /* 0x100fe4000001088a */
[--C-:B------:R-:W-:Y:S02]  /*f3c0*/  FFMA.FTZ R89, R89, c[0x0][0x2d0], -R138.reuse ;  /* 0x0000b40059597a23 */ /* 0x100fe4000001088a */
[--C-:B------:R-:W-:Y:S01]  /*f3d0*/  FFMA.FTZ R92, R92, c[0x0][0x2d0], -R138.reuse ;  /* 0x0000b4005c5c7a23 */ /* 0x100fe2000001088a */
[----:B------:R1:W-:Y:S01]  /*f3e0*/  MUFU.EX2 R220, R25 ;  /* 0x0000001900dc7308 */ /* 0x0003e20000000800 */
[----:B------:R-:W-:Y:S01]  /*f3f0*/  FFMA.FTZ R93, R93, c[0x0][0x2d0], -R138 ;  /* 0x0000b4005d5d7a23 */ /* 0x000fe2000001088a */
[----:B------:R1:W-:Y:S01]  /*f400*/  @P0 LDGSTS.E.BYPASS.LTC128B.128 [R246+0x6100], [R6.64], !P6 ;  /* 0x0610000006f60fae */ /* 0x0003e2000f101d48 */
[--C-:B------:R-:W-:Y:S01]  /*f410*/  FFMA.FTZ R102, R102, c[0x0][0x2d0], -R188.reuse ;  /* 0x0000b40066667a23 */ /* 0x100fe200000108bc */
[----:B----4-:R-:W-:Y:S01]  /*f420*/  @P0 IADD3 R12, P1, R6, R5, RZ ;  /* 0x00000005060c0210 */ /* 0x010fe20007f3e0ff */
[----:B------:R-:W-:Y:S01]  /*f430*/  FMUL.FTZ R5, R134, R145 ;  /* 0x0000009186057220 */ /* 0x000fe20000410000 */
[----:B------:R-:W-:Y:S01]  /*f440*/  F2FP.PACK_AB R145, R216, R215 ;  /* 0x000000d7d891723e */ /* 0x000fe200000000ff */
[----:B---3--:R-:W-:Y:S01]  /*f450*/  FMUL.FTZ R15, R0, R151 ;  /* 0x00000097000f7220 */ /* 0x008fe20000410000 */
[----:B------:R-:W-:Y:S01]  /*f460*/  @P0 IADD3.X R13, R7, R4, RZ, P1, !PT ;  /* 0x00000004070d0210 */ /* 0x000fe20000ffe4ff */
[----:B------:R-:W-:Y:S01]  /*f470*/  FMUL.FTZ R4, R134, R144 ;  /* 0x0000009086047220 */ /* 0x000fe20000410000 */
[----:B------:R-:W-:Y:S01]  /*f480*/  F2FP.PACK_AB R144, R218, R217 ;  /* 0x000000d9da90723e */ /* 0x000fe200000000ff */
[----:B------:R3:W-:Y:S01]  /*f490*/  MUFU.EX2 R194, R26 ;  /* 0x0000001a00c27308 */ /* 0x0007e20000000800 */
[C---:B--2---:R-:W-:Y:S01]  /*f4a0*/  FMUL.FTZ R10, R0.reuse, R142 ;  /* 0x0000008e000a7220 */ /* 0x044fe20000410000 */
[----:B------:R2:W-:Y:S01]  /*f4b0*/  @P0 LDGSTS.E.BYPASS.LTC128B.128 [R246+0x6900], [R12.64], !P6 ;  /* 0x069000000cf60fae */ /* 0x0005e2000f101d48 */
[----:B------:R-:W-:Y:S01]  /*f4c0*/  F2FP.PACK_AB R142, R227, R226 ;  /* 0x000000e2e38e723e */ /* 0x000fe200000000ff */
[----:B------:R-:W-:Y:S01]  /*f4d0*/  FMUL.FTZ R11, R0, R143 ;  /* 0x0000008f000b7220 */ /* 0x000fe20000410000 */
[----:B------:R-:W-:Y:S01]  /*f4e0*/  F2FP.PACK_AB R143, R193, R191 ;  /* 0x000000bfc18f723e */ /* 0x000fe200000000ff */
[C---:B------:R-:W-:Y:S02]  /*f4f0*/  FMUL.FTZ R24, R132.reuse, R160 ;  /* 0x000000a084187220 */ /* 0x040fe40000410000 */
[----:B------:R-:W-:Y:S02]  /*f500*/  FFMA.FTZ R103, R103, c[0x0][0x2d0], -R188 ;  /* 0x0000b40067677a23 */ /* 0x000fe400000108bc */
[----:B------:R-:W4:Y:S01]  /*f510*/  LDSM.16.MT88.4 R20, [R229] ;  /* 0x00000000e514783b */ /* 0x000f220000004200 */
[C---:B-1----:R-:W-:Y:S01]  /*f520*/  FMUL.FTZ R8, R132.reuse, R140 ;  /* 0x0000008c84087220 */ /* 0x042fe20000410000 */
[----:B------:R-:W-:Y:S01]  /*f530*/  F2FP.PACK_AB R140, R213, R212 ;  /* 0x000000d4d58c723e */ /* 0x000fe200000000ff */
[----:B------:R-:W-:Y:S01]  /*f540*/  FMUL.FTZ R9, R132, R141 ;  /* 0x0000008d84097220 */ /* 0x000fe20000410000 */
[----:B------:R-:W-:Y:S01]  /*f550*/  F2FP.PACK_AB R141, R190, R189 ;  /* 0x000000bdbe8d723e */ /* 0x000fe200000000ff */
[----:B------:R1:W-:Y:S01]  /*f560*/  MUFU.EX2 R195, R27 ;  /* 0x0000001b00c37308 */ /* 0x0003e20000000800 */
[----:B------:R-:W-:Y:S02]  /*f570*/  FMUL.FTZ R25, R132, R161 ;  /* 0x000000a184197220 */ /* 0x000fe40000410000 */
[----:B------:R-:W-:Y:S01]  /*f580*/  FMUL.FTZ R6, R133, R146 ;  /* 0x0000009285067220 */ /* 0x000fe20000410000 */
[----:B------:R-:W-:Y:S01]  /*f590*/  F2FP.PACK_AB R146, R251, R221 ;  /* 0x000000ddfb92723e */ /* 0x000fe200000000ff */
[C---:B------:R-:W-:Y:S01]  /*f5a0*/  FMUL.FTZ R7, R133.reuse, R147 ;  /* 0x0000009385077220 */ /* 0x040fe20000410000 */
[----:B------:R-:W-:Y:S01]  /*f5b0*/  F2FP.PACK_AB R147, R250, R248 ;  /* 0x000000f8fa93723e */ /* 0x000fe200000000ff */
[----:B------:R-:W4:Y:S01]  /*f5c0*/  LDSM.16.MT88.4 R36, [R233] ;  /* 0x00000000e924783b */ /* 0x000f220000004200 */
[--C-:B------:R-:W-:Y:S02]  /*f5d0*/  FFMA.FTZ R108, R108, c[0x0][0x2d0], -R138.reuse ;  /* 0x0000b4006c6c7a23 */ /* 0x100fe4000001088a */
[----:B------:R-:W-:Y:S01]  /*f5e0*/  MUFU.EX2 R204, R72 ;  /* 0x0000004800cc7308 */ /* 0x000fe20000000800 */
[----:B---3--:R-:W-:Y:S02]  /*f5f0*/  FMUL.FTZ R26, R0, R162 ;  /* 0x000000a2001a7220 */ /* 0x008fe40000410000 */
[C---:B--2---:R-:W-:Y:S02]  /*f600*/  FMUL.FTZ R12, R132.reuse, R148 ;  /* 0x00000094840c7220 */ /* 0x044fe40000410000 */
[----:B------:R-:W-:Y:S01]  /*f610*/  LDSM.16.MT88.4 R152, [R232] ;  /* 0x00000000e898783b */ /* 0x000fe20000004200 */
[----:B------:R-:W-:Y:S04]  /*f620*/  FMUL.FTZ R13, R132, R149 ;  /* 0x00000095840d7220 */ /* 0x000fe80000410000 */
[----:B------:R-:W-:Y:S03]  /*f630*/  MUFU.EX2 R203, R73 ;  /* 0x0000004900cb7308 */ /* 0x000fe60000000800 */
[----:B------:R-:W2:Y:S01]  /*f640*/  LDSM.16.MT88.4 R148, [R230] ;  /* 0x00000000e694783b */ /* 0x000ea20000004200 */
[----:B-1----:R-:W-:Y:S06]  /*f650*/  FMUL.FTZ R27, R0, R163 ;  /* 0x000000a3001b7220 */ /* 0x002fec0000410000 */
[----:B------:R1:W-:Y:S01]  /*f660*/  MUFU.EX2 R222, R29 ;  /* 0x0000001d00de7308 */ /* 0x0003e20000000800 */
[----:B------:R-:W0:Y:S01]  /*f670*/  LDGDEPBAR ;  /* 0x00000000000079af */ /* 0x000e220000000000 */
[-C--:B----4-:R-:W-:Y:S08]  /*f680*/  HMMA.16816.F32 R4, R144, R20.reuse, R4 ;  /* 0x000000149004723c */ /* 0x090ff00000001804 */
[----:B------:R-:W-:Y:S01]  /*f690*/  MUFU.EX2 R211, R32 ;  /* 0x0000002000d37308 */ /* 0x000fe20000000800 */
[C---:B------:R-:W-:Y:S09]  /*f6a0*/  HMMA.16816.F32 R8, R140.reuse, R20, R8 ;  /* 0x000000148c08723c */ /* 0x040ff20000001808 */
[----:B------:R-:W-:Y:S01]  /*f6b0*/  MUFU.EX2 R210, R34 ;  /* 0x0000002200d27308 */ /* 0x000fe20000000800 */
[-C--:B------:R-:W-:Y:S03]  /*f6c0*/  HMMA.16816.F32 R12, R140, R22.reuse, R12 ;  /* 0x000000168c0c723c */ /* 0x080fe6000000180c */
[C---:B------:R-:W-:Y:S02]  /*f6d0*/  FMUL.FTZ R20, R134.reuse, R156 ;  /* 0x0000009c86147220 */ /* 0x040fe40000410000 */
[----:B------:R-:W-:Y:S03]  /*f6e0*/  FMUL.FTZ R21, R134, R157 ;  /* 0x0000009d86157220 */ /* 0x000fe60000410000 */
[C---:B------:R-:W-:Y:S01]  /*f6f0*/  HMMA.16816.F32 R16, R144.reuse, R22, R16 ;  /* 0x000000169010723c */ /* 0x040fe20000001810 */
[----:B------:R3:W4:Y:S03]  /*f700*/  MUFU.EX2 R225, R28 ;  /* 0x0000001c00e17308 */ /* 0x0007260000000800 */
[C---:B-1----:R-:W-:Y:S01]  /*f710*/  FMUL.FTZ R29, R132.reuse, R165 ;  /* 0x000000a5841d7220 */ /* 0x042fe20000410000 */
[----:B------:R-:W-:Y:S02]  /*f720*/  MOV R165, R202 ;  /* 0x000000ca00a57202 */ /* 0x000fe40000000f00 */
[C---:B------:R-:W-:Y:S02]  /*f730*/  FMUL.FTZ R22, R133.reuse, R158 ;  /* 0x0000009e85167220 */ /* 0x040fe40000410000 */
[C---:B------:R-:W-:Y:S02]  /*f740*/  FMUL.FTZ R23, R133.reuse, R159 ;  /* 0x0000009f85177220 */ /* 0x040fe40000410000 */
[----:B------:R1:W-:Y:S05]  /*f750*/  MUFU.EX2 R197, R30 ;  /* 0x0000001e00c57308 */ /* 0x0003ea0000000800 */
[-C--:B------:R-:W-:Y:S05]  /*f760*/  HMMA.16816.F32 R20, R144, R36.reuse, R20 ;  /* 0x000000249014723c */ /* 0x080fea0000001814 */
[----:B------:R2:W-:Y:S03]  /*f770*/  MUFU.EX2 R196, R31 ;  /* 0x0000001f00c47308 */ /* 0x0005e60000000800 */
[C---:B------:R-:W-:Y:S04]  /*f780*/  HMMA.16816.F32 R24, R140.reuse, R36, R24 ;  /* 0x000000248c18723c */ /* 0x040fe80000001818 */
[----:B---3--:R-:W-:Y:S01]  /*f790*/  FMUL.FTZ R28, R132, R164 ;  /* 0x000000a4841c7220 */ /* 0x008fe20000410000 */
[----:B----4-:R-:W-:Y:S02]  /*f7a0*/  MOV R162, R225 ;  /* 0x000000e100a27202 */ /* 0x010fe40000000f00 */
[----:B------:R-:W3:Y:S01]  /*f7b0*/  MUFU.EX2 R219, R35 ;  /* 0x0000002300db7308 */ /* 0x000ee20000000800 */
[----:B------:R-:W-:Y:S04]  /*f7c0*/  FMUL.FTZ R36, R134, R172 ;  /* 0x000000ac86247220 */ /* 0x000fe80000410000 */
[----:B-1----:R-:W-:Y:S02]  /*f7d0*/  FMUL.FTZ R30, R0, R166 ;  /* 0x000000a6001e7220 */ /* 0x002fe40000410000 */
[----:B------:R-:W-:Y:S03]  /*f7e0*/  FMUL.FTZ R37, R134, R173 ;  /* 0x000000ad86257220 */ /* 0x000fe60000410000 */
[----:B------:R-:W1:Y:S01]  /*f7f0*/  MUFU.EX2 R214, R33 ;  /* 0x0000002100d67308 */ /* 0x000e620000000800 */
[----:B--2---:R-:W-:Y:S01]  /*f800*/  FMUL.FTZ R31, R0, R167 ;  /* 0x000000a7001f7220 */ /* 0x004fe20000410000 */
[----:B------:R-:W-:Y:S08]  /*f810*/  MOV R167, R192 ;  /* 0x000000c000a77202 */ /* 0x000ff00000000f00 */
[----:B------:R-:W2:Y:S01]  /*f820*/  MUFU.EX2 R32, R48 ;  /* 0x0000003000207308 */ /* 0x000ea20000000800 */
[-C--:B------:R-:W-:Y:S03]  /*f830*/  HMMA.16816.F32 R28, R140, R38.reuse, R28 ;  /* 0x000000268c1c723c */ /* 0x080fe6000000181c */
[----:B---3--:R-:W-:Y:S06]  /*f840*/  MOV R160, R219 ;  /* 0x000000db00a07202 */ /* 0x008fec0000000f00 */
[----:B------:R-:W3:Y:S03]  /*f850*/  MUFU.EX2 R35, R49 ;  /* 0x0000003100237308 */ /* 0x000ee60000000800 */
[----:B-1----:R-:W-:Y:S07]  /*f860*/  MOV R161, R214 ;  /* 0x000000d600a17202 */ /* 0x002fee0000000f00 */
[----:B------:R-:W1:Y:S01]  /*f870*/  MUFU.EX2 R33, R50 ;  /* 0x0000003200217308 */ /* 0x000e620000000800 */
[----:B--2---:R-:W-:Y:S01]  /*f880*/  MOV R163, R32 ;  /* 0x0000002000a37202 */ /* 0x004fe20000000f00 */
[C---:B------:R-:W-:Y:S01]  /*f890*/  FMUL.FTZ R32, R134.reuse, R168 ;  /* 0x000000a886207220 */ /* 0x040fe20000410000 */
[----:B------:R-:W-:Y:S01]  /*f8a0*/  MOV R168, R208 ;  /* 0x000000d000a87202 */ /* 0x000fe20000000f00 */
[C---:B------:R-:W-:Y:S01]  /*f8b0*/  FMUL.FTZ R48, R134.reuse, R184 ;  /* 0x000000b886307220 */ /* 0x040fe20000410000 */
[----:B------:R-:W-:Y:S05]  /*f8c0*/  MOV R184, R210 ;  /* 0x000000d200b87202 */ /* 0x000fea0000000f00 */
[----:B------:R-:W2:Y:S01]  /*f8d0*/  MUFU.EX2 R34, R51 ;  /* 0x0000003300227308 */ /* 0x000ea20000000800 */
[----:B---3--:R-:W-:Y:S01]  /*f8e0*/  MOV R156, R35 ;  /* 0x00000023009c7202 */ /* 0x008fe20000000f00 */
[C---:B------:R-:W-:Y:S01]  /*f8f0*/  FMUL.FTZ R35, R133.reuse, R171 ;  /* 0x000000ab85237220 */ /* 0x040fe20000410000 */
[----:B------:R-:W-:Y:S01]  /*f900*/  MOV R171, R224 ;  /* 0x000000e000ab7202 */ /* 0x000fe20000000f00 */
[C---:B------:R-:W-:Y:S06]  /*f910*/  FMUL.FTZ R49, R134.reuse, R185 ;  /* 0x000000b986317220 */ /* 0x040fec0000410000 */
[----:B------:R3:W4:Y:S01]  /*f920*/  MUFU.EX2 R200, R41 ;  /* 0x0000002900c87308 */ /* 0x0007220000000800 */
[----:B-1----:R-:W-:Y:S01]  /*f930*/  MOV R159, R33 ;  /* 0x00000021009f7202 */ /* 0x002fe20000000f00 */
[----:B------:R-:W-:Y:S01]  /*f940*/  FMUL.FTZ R33, R134, R169 ;  /* 0x000000a986217220 */ /* 0x000fe20000410000 */
[----:B------:R-:W-:Y:S01]  /*f950*/  MOV R169, R209 ;  /* 0x000000d100a97202 */ /* 0x000fe20000000f00 */
[C---:B------:R-:W-:Y:S01]  /*f960*/  FMUL.FTZ R50, R133.reuse, R186 ;  /* 0x000000ba85327220 */ /* 0x040fe20000410000 */
[----:B------:R-:W-:Y:S05]  /*f970*/  MOV R186, R199 ;  /* 0x000000c700ba7202 */ /* 0x000fea0000000f00 */
[----:B------:R1:W-:Y:S01]  /*f980*/  MUFU.EX2 R164, R42 ;  /* 0x0000002a00a47308 */ /* 0x0003e20000000800 */
[----:B--2---:R-:W-:Y:S01]  /*f990*/  MOV R157, R34 ;  /* 0x00000022009d7202 */ /* 0x004fe20000000f00 */
[C---:B------:R-:W-:Y:S01]  /*f9a0*/  FMUL.FTZ R34, R133.reuse, R170 ;  /* 0x000000aa85227220 */ /* 0x040fe20000410000 */
[----:B------:R-:W-:Y:S01]  /*f9b0*/  MOV R170, R223 ;  /* 0x000000df00aa7202 */ /* 0x000fe20000000f00 */
[C---:B------:R-:W-:Y:S01]  /*f9c0*/  FMUL.FTZ R51, R133.reuse, R187 ;  /* 0x000000bb85337220 */ /* 0x040fe20000410000 */
[----:B------:R-:W-:Y:S05]  /*f9d0*/  MOV R187, R211 ;  /* 0x000000d300bb7202 */ /* 0x000fea0000000f00 */
[----:B------:R2:W-:Y:S01]  /*f9e0*/  MUFU.EX2 R192, R43 ;  /* 0x0000002b00c07308 */ /* 0x0005e20000000800 */
[C---:B------:R-:W-:Y:S04]  /*f9f0*/  HMMA.16816.F32 R32, R144.reuse, R38, R32 ;  /* 0x000000269020723c */ /* 0x040fe80000001820 */
[----:B---3--:R-:W-:Y:S01]  /*fa00*/  FMUL.FTZ R41, R132, R177 ;  /* 0x000000b184297220 */ /* 0x008fe20000410000 */
[----:B----4-:R-:W-:Y:S02]  /*fa10*/  MOV R185, R200 ;  /* 0x000000c800b97202 */ /* 0x010fe40000000f00 */
[C---:B------:R-:W-:Y:S02]  /*fa20*/  FMUL.FTZ R38, R133.reuse, R174 ;  /* 0x000000ae85267220 */ /* 0x040fe40000410000 */
[----:B------:R3:W4:Y:S03]  /*fa30*/  MUFU.EX2 R201, R40 ;  /* 0x0000002800c97308 */ /* 0x0007260000000800 */
[----:B------:R-:W-:Y:S02]  /*fa40*/  FMUL.FTZ R39, R133, R175 ;  /* 0x000000af85277220 */ /* 0x000fe40000410000 */
[C---:B-1----:R-:W-:Y:S05]  /*fa50*/  FMUL.FTZ R42, R0.reuse, R178 ;  /* 0x000000b2002a7220 */ /* 0x042fea0000410000 */
[-C--:B------:R-:W-:Y:S01]  /*fa60*/  HMMA.16816.F32 R36, R144, R148.reuse, R36 ;  /* 0x000000949024723c */ /* 0x080fe20000001824 */
[----:B------:R1:W-:Y:S02]  /*fa70*/  MUFU.EX2 R252, R44 ;  /* 0x0000002c00fc7308 */ /* 0x0003e40000000800 */
[----:B--2---:R-:W-:Y:S08]  /*fa80*/  FMUL.FTZ R43, R0, R179 ;  /* 0x000000b3002b7220 */ /* 0x004ff00000410000 */
[----:B------:R2:W2:Y:S01]  /*fa90*/  MUFU.EX2 R158, R45 ;  /* 0x0000002d009e7308 */ /* 0x0004a20000000800 */
[C---:B---3--:R-:W-:Y:S01]  /*faa0*/  FMUL.FTZ R40, R132.reuse, R176 ;  /* 0x000000b084287220 */ /* 0x048fe20000410000 */
[----:B----4-:R-:W-:Y:S08]  /*fab0*/  MOV R166, R201 ;  /* 0x000000c900a67202 */ /* 0x010ff00000000f00 */
[----:B------:R3:W-:Y:S01]  /*fac0*/  MUFU.EX2 R172, R46 ;  /* 0x0000002e00ac7308 */ /* 0x0007e20000000800 */
[C---:B------:R-:W-:Y:S04]  /*fad0*/  HMMA.16816.F32 R40, R140.reuse, R148, R40 ;  /* 0x000000948c28723c */ /* 0x040fe80000001828 */
[C---:B-1----:R-:W-:Y:S05]  /*fae0*/  FMUL.FTZ R44, R132.reuse, R180 ;  /* 0x000000b4842c7220 */ /* 0x042fea0000410000 */
[----:B------:R1:W3:Y:S03]  /*faf0*/  MUFU.EX2 R173, R47 ;  /* 0x0000002f00ad7308 */ /* 0x0002e60000000800 */
[----:B--2---:R-:W-:Y:S07]  /*fb00*/  FMUL.FTZ R45, R132, R181 ;  /* 0x000000b5842d7220 */ /* 0x004fee0000410000 */
[----:B------:R2:W-:Y:S01]  /*fb10*/  MUFU.EX2 R225, R52 ;  /* 0x0000003400e17308 */ /* 0x0005e20000000800 */
[C---:B---3--:R-:W-:Y:S09]  /*fb20*/  FMUL.FTZ R46, R0.reuse, R182 ;  /* 0x000000b6002e7220 */ /* 0x048ff20000410000 */
[----:B------:R3:W-:Y:S01]  /*fb30*/  MUFU.EX2 R224, R53 ;  /* 0x0000003500e07308 */ /* 0x0007e20000000800 */
[----:B-1----:R-:W-:Y:S09]  /*fb40*/  FMUL.FTZ R47, R0, R183 ;  /* 0x000000b7002f7220 */ /* 0x002ff20000410000 */
[----:B------:R-:W-:Y:S01]  /*fb50*/  MUFU.EX2 R223, R64 ;  /* 0x0000004000df7308 */ /* 0x000fe20000000800 */
[-C--:B------:R-:W-:Y:S03]  /*fb60*/  HMMA.16816.F32 R44, R140, R150.reuse, R44 ;  /* 0x000000968c2c723c */ /* 0x080fe6000000182c */
[----:B--2---:R-:W-:Y:S05]  /*fb70*/  F2FP.PACK_AB R52, R170, R249 ;  /* 0x000000f9aa34723e */ /* 0x004fea00000000ff */
[C---:B------:R-:W-:Y:S01]  /*fb80*/  HMMA.16816.F32 R48, R144.reuse, R150, R48 ;  /* 0x000000969030723c */ /* 0x040fe20000001830 */
[----:B------:R-:W1:Y:S01]  /*fb90*/  LDSM.16.MT88.4 R148, [R229+0x800] ;  /* 0x00080000e594783b */ /* 0x000e620000004200 */
[----:B------:R-:W-:Y:S02]  /*fba0*/  MUFU.EX2 R179, R66 ;  /* 0x0000004200b37308 */ /* 0x000fe40000000800 */
[----:B---3--:R-:W-:Y:S04]  /*fbb0*/  F2FP.PACK_AB R53, R171, R168 ;  /* 0x000000a8ab35723e */ /* 0x008fe800000000ff */
[-C--:B------:R-:W-:Y:S04]  /*fbc0*/  HMMA.16816.F32 R116, R144, R152.reuse, R116 ;  /* 0x000000989074723c */ /* 0x080fe80000001874 */
[----:B------:R-:W-:Y:S04]  /*fbd0*/  MUFU.EX2 R219, R67 ;  /* 0x0000004300db7308 */ /* 0x000fe80000000800 */
[C---:B------:R-:W-:Y:S06]  /*fbe0*/  HMMA.16816.F32 R120, R140.reuse, R152, R120 ;  /* 0x000000988c78723c */ /* 0x040fec0000001878 */
[----:B------:R2:W-:Y:S01]  /*fbf0*/  MUFU.EX2 R175, R54 ;  /* 0x0000003600af7308 */ /* 0x0005e20000000800 */
[----:B------:R-:W-:Y:S01]  /*fc00*/  MOV R153, R220 ;  /* 0x000000dc00997202 */ /* 0x000fe20000000f00 */
[-C--:B------:R-:W-:Y:S04]  /*fc10*/  HMMA.16816.F32 R124, R140, R154.reuse, R124 ;  /* 0x0000009a8c7c723c */ /* 0x080fe8000000187c */
[----:B------:R-:W-:Y:S03]  /*fc20*/  MOV R152, R222 ;  /* 0x000000de00987202 */ /* 0x000fe60000000f00 */
[----:B------:R-:W-:Y:S01]  /*fc30*/  F2FP.PACK_AB R140, R153, R169 ;  /* 0x000000a9998c723e */ /* 0x000fe200000000ff */
[----:B------:R-:W-:Y:S01]  /*fc40*/  HMMA.16816.F32 R128, R144, R154, R128 ;  /* 0x0000009a9080723c */ /* 0x000fe20000001880 */
[----:B------:R3:W-:Y:S01]  /*fc50*/  MUFU.EX2 R220, R55 ;  /* 0x0000003700dc7308 */ /* 0x0007e20000000800 */
[----:B------:R-:W3:Y:S02]  /*fc60*/  LDSM.16.MT88.4 R144, [R233+0x800] ;  /* 0x00080000e990783b */ /* 0x000ee40000004200 */
[----:B------:R-:W-:Y:S02]  /*fc70*/  F2FP.PACK_AB R142, R152, R162 ;  /* 0x000000a2988e723e */ /* 0x000fe400000000ff */
[----:B------:R-:W-:Y:S02]  /*fc80*/  F2FP.PACK_AB R141, R195, R194 ;  /* 0x000000c2c38d723e */ /* 0x000fe400000000ff */
[----:B------:R-:W-:Y:S02]  /*fc90*/  F2FP.PACK_AB R143, R196, R197 ;  /* 0x000000c5c48f723e */ /* 0x000fe400000000ff */
[----:B------:R-:W4:Y:S01]  /*fca0*/  LDL.LU R155, [R1+0x18] ;  /* 0x00001800019b7983 */ /* 0x000f220000300800 */
[----:B------:R3:W-:Y:S01]  /*fcb0*/  MUFU.EX2 R222, R65 ;  /* 0x0000004100de7308 */ /* 0x0007e20000000800 */
[----:B--2---:R-:W-:Y:S02]  /*fcc0*/  F2FP.PACK_AB R54, R161, R187 ;  /* 0x000000bba136723e */ /* 0x004fe400000000ff */
[----:B------:R-:W2:Y:S07]  /*fcd0*/  LDL.LU R154, [R1+0x14] ;  /* 0x00001400019a7983 */ /* 0x000eae0000300800 */
[----:B------:R-:W-:Y:S01]  /*fce0*/  MUFU.EX2 R174, R56 ;  /* 0x0000003800ae7308 */ /* 0x000fe20000000800 */
[----:B---3--:R-:W-:Y:S09]  /*fcf0*/  F2FP.PACK_AB R55, R160, R184 ;  /* 0x000000b8a037723e */ /* 0x008ff200000000ff */
[----:B------:R-:W3:Y:S01]  /*fd00*/  MUFU.EX2 R178, R57 ;  /* 0x0000003900b27308 */ /* 0x000ee20000000800 */
[-C--:B-1----:R-:W-:Y:S01]  /*fd10*/  HMMA.16816.F32 R4, R52, R148.reuse, R4 ;  /* 0x000000943404723c */ /* 0x082fe20000001804 */
[----:B------:R-:W1:Y:S07]  /*fd20*/  LDSM.16.MT88.4 R64, [R230+0x800] ;  /* 0x00080000e640783b */ /* 0x000e6e0000004200 */
[C---:B------:R-:W-:Y:S01]  /*fd30*/  HMMA.16816.F32 R8, R140.reuse, R148, R8 ;  /* 0x000000948c08723c */ /* 0x040fe20000001808 */
[----:B------:R-:W-:Y:S07]  /*fd40*/  MUFU.EX2 R177, R58 ;  /* 0x0000003a00b17308 */ /* 0x000fee0000000800 */
[-C--:B------:R-:W-:Y:S03]  /*fd50*/  HMMA.16816.F32 R12, R140, R150.reuse, R12 ;  /* 0x000000968c0c723c */ /* 0x080fe6000000180c */
[----:B------:R1:W1:Y:S05]  /*fd60*/  MUFU.EX2 R176, R59 ;  /* 0x0000003b00b07308 */ /* 0x00026a0000000800 */
[C---:B------:R-:W-:Y:S01]  /*fd70*/  HMMA.16816.F32 R16, R52.reuse, R150, R16 ;  /* 0x000000963410723c */ /* 0x040fe20000001810 */
[----:B------:R-:W3:Y:S04]  /*fd80*/  LDSM.16.MT88.4 R148, [R232+0x800] ;  /* 0x00080000e894783b */ /* 0x000ee80000004200 */
[----:B------:R-:W-:Y:S03]  /*fd90*/  MUFU.EX2 R182, R68 ;  /* 0x0000004400b67308 */ /* 0x000fe60000000800 */
[-C--:B------:R-:W-:Y:S07]  /*fda0*/  HMMA.16816.F32 R20, R52, R144.reuse, R20 ;  /* 0x000000903414723c */ /* 0x080fee0000001814 */
[----:B------:R-:W-:Y:S01]  /*fdb0*/  MUFU.EX2 R211, R69 ;  /* 0x0000004500d37308 */ /* 0x000fe20000000800 */
[C---:B------:R-:W-:Y:S01]  /*fdc0*/  HMMA.16816.F32 R24, R140.reuse, R144, R24 ;  /* 0x000000908c18723c */ /* 0x040fe20000001818 */
[----:B------:R-:W2:Y:S04]  /*fdd0*/  LDL.LU R145, [R1+0x1c] ;  /* 0x00001c0001917983 */ /* 0x000ea80000300800 */
[----:B-1----:R-:W1:Y:S02]  /*fde0*/  LDSM.16.MT88.4 R56, [R229+0x1000] ;  /* 0x00100000e538783b */ /* 0x002e640000004200 */
[----:B------:R-:W-:Y:S01]  /*fdf0*/  MOV R144, R198 ;  /* 0x000000c600907202 */ /* 0x000fe20000000f00 */
[-C--:B------:R-:W-:Y:S01]  /*fe00*/  HMMA.16816.F32 R28, R140, R146.reuse, R28 ;  /* 0x000000928c1c723c */ /* 0x080fe2000000181c */
[----:B------:R-:W-:Y:S07]  /*fe10*/  MUFU.EX2 R210, R70 ;  /* 0x0000004600d27308 */ /* 0x000fee0000000800 */
[C---:B------:R-:W-:Y:S01]  /*fe20*/  HMMA.16816.F32 R32, R52.reuse, R146, R32 ;  /* 0x000000923420723c */ /* 0x040fe20000001820 */
[----:B------:R-:W2:Y:S02]  /*fe30*/  LDL.LU R147, [R1+0x10] ;  /* 0x0000100001937983 */ /* 0x000ea40000300800 */
[----:B------:R3:W-:Y:S04]  /*fe40*/  MUFU.EX2 R209, R71 ;  /* 0x0000004700d17308 */ /* 0x0007e80000000800 */
[----:B------:R-:W-:Y:S01]  /*fe50*/  MOV R146, R171 ;  /* 0x000000ab00927202 */ /* 0x000fe20000000f00 */
[-C--:B------:R-:W-:Y:S05]  /*fe60*/  HMMA.16816.F32 R36, R52, R64.reuse, R36 ;  /* 0x000000403424723c */ /* 0x080fea0000001824 */
[----:B------:R1:W-:Y:S03]  /*fe70*/  MUFU.EX2 R214, R60 ;  /* 0x0000003c00d67308 */ /* 0x0003e60000000800 */
[C---:B------:R-:W-:Y:S07]  /*fe80*/  HMMA.16816.F32 R40, R140.reuse, R64, R40 ;  /* 0x000000408c28723c */ /* 0x040fee0000001828 */
[----:B------:R1:W1:Y:S01]  /*fe90*/  MUFU.EX2 R183, R61 ;  /* 0x0000003d00b77308 */ /* 0x0002620000000800 */
[-C--:B------:R-:W-:Y:S01]  /*fea0*/  HMMA.16816.F32 R44, R140, R66.reuse, R44 ;  /* 0x000000428c2c723c */ /* 0x080fe2000000182c */
[----:B---3--:R-:W-:Y:S07]  /*feb0*/  LDSM.16.MT88.4 R68, [R230+0x1000] ;  /* 0x00100000e644783b */ /* 0x008fee0000004200 */
[C---:B------:R-:W-:Y:S01]  /*fec0*/  HMMA.16816.F32 R48, R52.reuse, R66, R48 ;  /* 0x000000423430723c */ /* 0x040fe20000001830 */
[----:B------:R3:W-:Y:S01]  /*fed0*/  MUFU.EX2 R181, R62 ;  /* 0x0000003e00b57308 */ /* 0x0007e20000000800 */
[----:B------:R-:W3:Y:S02]  /*fee0*/  LDSM.16.MT88.4 R64, [R233+0x1000] ;  /* 0x00100000e940783b */ /* 0x000ee40000004200 */
[----:B-1----:R-:W-:Y:S04]  /*fef0*/  F2FP.PACK_AB R60, R185, R166 ;  /* 0x000000a6b93c723e */ /* 0x002fe800000000ff */
[-C--:B------:R-:W-:Y:S03]  /*ff00*/  HMMA.16816.F32 R116, R52, R148.reuse, R116 ;  /* 0x000000943474723c */ /* 0x080fe60000001874 */
[----:B------:R1:W1:Y:S01]  /*ff10*/  MUFU.EX2 R180, R63 ;  /* 0x0000003f00b47308 */ /* 0x0002620000000800 */
[----:B------:R-:W-:Y:S04]  /*ff20*/  F2FP.PACK_AB R61, R192, R164 ;  /* 0x000000a4c03d723e */ /* 0x000fe800000000ff */
[C---:B------:R-:W-:Y:S05]  /*ff30*/  HMMA.16816.F32 R120, R140.reuse, R148, R120 ;  /* 0x000000948c78723c */ /* 0x040fea0000001878 */
[----:B------:R-:W-:Y:S02]  /*ff40*/  MUFU.EX2 R206, R82 ;  /* 0x0000005200ce7308 */ /* 0x000fe40000000800 */
[----:B------:R-:W-:Y:S01]  /*ff50*/  MOV R148, R169 ;  /* 0x000000a900947202 */ /* 0x000fe20000000f00 */
[-C--:B------:R-:W-:Y:S04]  /*ff60*/  HMMA.16816.F32 R124, R140, R150.reuse, R124 ;  /* 0x000000968c7c723c */ /* 0x080fe8000000187c */
[----:B---3--:R-:W-:Y:S02]  /*ff70*/  F2FP.PACK_AB R62, R158, R252 ;  /* 0x000000fc9e3e723e */ /* 0x008fe400000000ff */
[----:B------:R-:W-:Y:S01]  /*ff80*/  MOV R149, R170 ;  /* 0x000000aa00957202 */ /* 0x000fe20000000f00 */
[----:B------:R-:W-:Y:S01]  /*ff90*/  MUFU.EX2 R82, R75 ;  /* 0x0000004b00527308 */ /* 0x000fe20000000800 */
[----:B------:R-:W-:Y:S04]  /*ffa0*/  HMMA.16816.F32 R128, R52, R150, R128 ;  /* 0x000000963480723c */ /* 0x000fe80000001880 */
[----:B-1----:R-:W-:Y:S02]  /*ffb0*/  F2FP.PACK_AB R63, R173, R172 ;  /* 0x000000acad3f723e */ /* 0x002fe400000000ff */
[----:B------:R-:W-:Y:S02]  /*ffc0*/  MOV R143, R168 ;  /* 0x000000a8008f7202 */ /* 0x000fe40000000f00 */
[----:B------:R-:W-:Y:S01]  /*ffd0*/  F2FP.PACK_AB R53, R186, R167 ;  /* 0x000000a7ba35723e */ /* 0x000fe200000000ff */
[----:B------:R-:W-:Y:S01]  /*ffe0*/  LDSM.16.MT88.4 R168, [R233+0x3000] ;  /* 0x00300000e9a8783b */ /* 0x000fe20000004200 */
[----:B------:R-:W-:Y:S02]  /*fff0*/  MUFU.EX2 R205, R83 ;  /* 0x0000005300cd7308 */ /* 0x000fe40000000800 */
[----:B------:R-:W-:Y:S02]  /*10000*/  F2FP.PACK_AB R52, R165, R144 ;  /* 0x00000090a534723e */ /* 0x000fe400000000ff */
[----:B------:R-:W-:Y:S02]  /*10010*/  F2FP.PACK_AB R54, R156, R163 ;  /* 0x000000a39c36723e */ /* 0x000fe400000000ff */
[----:B------:R-:W-:Y:S04]  /*10020*/  F2FP.PACK_AB R55, R157, R159 ;  /* 0x0000009f9d37723e */ /* 0x000fe800000000ff */
[----:B------:R1:W3:Y:S03]  /*10030*/  MUFU.EX2 R83, R74 ;  /* 0x0000004a00537308 */ /* 0x0002e60000000800 */
[-C--:B------:R-:W-:Y:S07]  /*10040*/  HMMA.16816.F32 R4, R52, R56.reuse, R4 ;  /* 0x000000383404723c */ /* 0x080fee0000001804 */
        /* <DEDUP_REMOVED lines=14> */
[----:B------:R-:W2:Y:S01]  /*10130*/  LDSM.16.MT88.4 R64, [R229+0x1800] ;  /* 0x00180000e540783b */ /* 0x000ea20000004200 */
[----:B------:R-:W1:Y:S06]  /*10140*/  MUFU.EX2 R201, R77 ;  /* 0x0000004d00c97308 */ /* 0x000e6c0000000800 */
[-C--:B------:R-:W-:Y:S04]  /*10150*/  HMMA.16816.F32 R36, R52, R68.reuse, R36 ;  /* 0x000000443424723c */ /* 0x080fe80000001824 */
[----:B------:R1:W1:Y:S04]  /*10160*/  MUFU.EX2 R81, R79 ;  /* 0x0000004f00517308 */ /* 0x0002680000000800 */
[C---:B------:R-:W-:Y:S06]  /*10170*/  HMMA.16816.F32 R40, R60.reuse, R68, R40 ;  /* 0x000000443c28723c */ /* 0x040fec0000001828 */
[----:B------:R3:W-:Y:S02]  /*10180*/  MUFU.EX2 R200, R84 ;  /* 0x0000005400c87308 */ /* 0x0007e40000000800 */
[-C--:B------:R-:W-:Y:S08]  /*10190*/  HMMA.16816.F32 R44, R60, R70.reuse, R44 ;  /* 0x000000463c2c723c */ /* 0x080ff0000000182c */
[C---:B------:R-:W-:Y:S01]  /*101a0*/  HMMA.16816.F32 R48, R52.reuse, R70, R48 ;  /* 0x000000463430723c */ /* 0x040fe20000001830 */
[----:B------:R-:W-:Y:S01]  /*101b0*/  LDSM.16.MT88.4 R68, [R230+0x1800] ;  /* 0x00180000e644783b */ /* 0x000fe20000004200 */
[----:B------:R3:W-:Y:S02]  /*101c0*/  MUFU.EX2 R199, R85 ;  /* 0x0000005500c77308 */ /* 0x0007e40000000800 */
[--C-:B-1----:R-:W-:Y:S01]  /*101d0*/  FFMA.FTZ R79, R106, c[0x0][0x2d0], -R3.reuse ;  /* 0x0000b4006a4f7a23 */ /* 0x102fe20000010803 */
[----:B------:R-:W-:Y:S01]  /*101e0*/  MOV R106, R185 ;  /* 0x000000b9006a7202 */ /* 0x000fe20000000f00 */
[----:B------:R-:W-:Y:S01]  /*101f0*/  FFMA.FTZ R3, R111, c[0x0][0x2d0], -R3 ;  /* 0x0000b4006f037a23 */ /* 0x000fe20000010803 */
[----:B------:R-:W-:Y:S01]  /*10200*/  MOV R111, R186 ;  /* 0x000000ba006f7202 */ /* 0x000fe20000000f00 */
[-C--:B------:R-:W-:Y:S04]  /*10210*/  HMMA.16816.F32 R116, R52, R56.reuse, R116 ;  /* 0x000000383474723c */ /* 0x080fe80000001874 */
[----:B------:R1:W-:Y:S01]  /*10220*/  MUFU.EX2 R198, R86 ;  /* 0x0000005600c67308 */ /* 0x0003e20000000800 */
[--C-:B---3--:R-:W-:Y:S01]  /*10230*/  FFMA.FTZ R84, R105, c[0x0][0x2d0], -R138.reuse ;  /* 0x0000b40069547a23 */ /* 0x108fe2000001088a */
[----:B------:R-:W-:Y:S02]  /*10240*/  MOV R105, R159 ;  /* 0x0000009f00697202 */ /* 0x000fe40000000f00 */
[C---:B------:R-:W-:Y:S06]  /*10250*/  HMMA.16816.F32 R120, R60.reuse, R56, R120 ;  /* 0x000000383c78723c */ /* 0x040fec0000001878 */
[----:B------:R-:W-:Y:S01]  /*10260*/  MUFU.EX2 R84, R84 ;  /* 0x0000005400547308 */ /* 0x000fe20000000800 */
[----:B------:R-:W-:Y:S01]  /*10270*/  F2FP.PACK_AB R56, R178, R174 ;  /* 0x000000aeb238723e */ /* 0x000fe200000000ff */
[-C--:B------:R-:W-:Y:S01]  /*10280*/  HMMA.16816.F32 R124, R60, R58.reuse, R124 ;  /* 0x0000003a3c7c723c */ /* 0x080fe2000000187c */
[----:B------:R-:W3:Y:S03]  /*10290*/  LDSM.16.MT88.4 R60, [R233+0x1800] ;  /* 0x00180000e93c783b */ /* 0x000ee60000004200 */
[----:B------:R-:W-:Y:S01]  /*102a0*/  F2FP.PACK_AB R57, R176, R177 ;  /* 0x000000b1b039723e */ /* 0x000fe200000000ff */
[--C-:B------:R-:W-:Y:S01]  /*102b0*/  FFMA.FTZ R85, R104, c[0x0][0x2d0], -R138.reuse ;  /* 0x0000b40068557a23 */ /* 0x100fe2000001088a */
[----:B------:R-:W-:Y:S01]  /*102c0*/  MOV R104, R156 ;  /* 0x0000009c00687202 */ /* 0x000fe20000000f00 */
[----:B------:R-:W-:Y:S01]  /*102d0*/  FFMA.FTZ R138, R109, c[0x0][0x2d0], -R138 ;  /* 0x0000b4006d8a7a23 */ /* 0x000fe2000001088a */
[----:B------:R-:W-:Y:S01]  /*102e0*/  HMMA.16816.F32 R128, R52, R58, R128 ;  /* 0x0000003a3480723c */ /* 0x000fe20000001880 */
[----:B------:R-:W-:Y:S03]  /*102f0*/  MUFU.EX2 R113, R87 ;  /* 0x0000005700717308 */ /* 0x000fe60000000800 */
[----:B------:R-:W-:Y:S01]  /*10300*/  MOV R109, R163 ;  /* 0x000000a3006d7202 */ /* 0x000fe20000000f00 */
[--C-:B-1----:R-:W-:Y:S01]  /*10310*/  FFMA.FTZ R86, R114, c[0x0][0x2d0], -R188.reuse ;  /* 0x0000b40072567a23 */ /* 0x102fe200000108bc */
[----:B------:R-:W-:Y:S01]  /*10320*/  MOV R114, R158 ;  /* 0x0000009e00727202 */ /* 0x000fe20000000f00 */
[----:B------:R-:W-:Y:S01]  /*10330*/  FFMA.FTZ R188, R115, c[0x0][0x2d0], -R188 ;  /* 0x0000b40073bc7a23 */ /* 0x000fe200000108bc */
[----:B------:R-:W-:Y:S03]  /*10340*/  F2FP.PACK_AB R52, R224, R225 ;  /* 0x000000e1e034723e */ /* 0x000fe600000000ff */
[----:B------:R-:W-:Y:S01]  /*10350*/  MUFU.EX2 R138, R138 ;  /* 0x0000008a008a7308 */ /* 0x000fe20000000800 */
[----:B------:R-:W-:Y:S02]  /*10360*/  F2FP.PACK_AB R54, R222, R223 ;  /* 0x000000dfde36723e */ /* 0x000fe400000000ff */
[----:B------:R-:W-:Y:S01]  /*10370*/  F2FP.PACK_AB R53, R220, R175 ;  /* 0x000000afdc35723e */ /* 0x000fe200000000ff */
[----:B----4-:R-:W-:Y:S01]  /*10380*/  FFMA.FTZ R133, R133, R155, R215 ;  /* 0x0000009b85857223 */ /* 0x010fe200000100d7 */
[----:B------:R-:W-:Y:S02]  /*10390*/  F2FP.PACK_AB R55, R219, R179 ;  /* 0x000000b3db37723e */ /* 0x000fe400000000ff */
[----:B------:R-:W-:Y:S01]  /*103a0*/  F2FP.PACK_AB R58, R183, R214 ;  /* 0x000000d6b73a723e */ /* 0x000fe200000000ff */
[----:B------:R-:W-:Y:S01]  /*103b0*/  FADD.FTZ R133, R216, R133 ;  /* 0x00000085d8857221 */ /* 0x000fe20000010000 */
[----:B------:R-:W-:Y:S01]  /*103c0*/  F2FP.PACK_AB R59, R180, R181 ;  /* 0x000000b5b43b723e */ /* 0x000fe200000000ff */
[----:B--2---:R-:W-:Y:S01]  /*103d0*/  FFMA.FTZ R132, R132, R154, R212 ;  /* 0x0000009a84847223 */ /* 0x004fe200000100d4 */
[----:B------:R-:W-:Y:S01]  /*103e0*/  MUFU.EX2 R188, R188 ;  /* 0x000000bc00bc7308 */ /* 0x000fe20000000800 */
[-C--:B------:R-:W-:Y:S03]  /*103f0*/  HMMA.16816.F32 R4, R52, R64.reuse, R4 ;  /* 0x000000403404723c */ /* 0x080fe60000001804 */
[----:B------:R-:W-:Y:S01]  /*10400*/  FADD.FTZ R132, R213, R132 ;  /* 0x00000084d5847221 */ /* 0x000fe20000010000 */
[----:B------:R-:W-:Y:S04]  /*10410*/  MOV R115, R157 ;  /* 0x0000009d00737202 */ /* 0x000fe80000000f00 */
[C---:B------:R-:W-:Y:S01]  /*10420*/  HMMA.16816.F32 R8, R56.reuse, R64, R8 ;  /* 0x000000403808723c */ /* 0x040fe20000001808 */
[----:B------:R-:W-:Y:S07]  /*10430*/  MUFU.EX2 R87, R112 ;  /* 0x0000007000577308 */ /* 0x000fee0000000800 */
[-C--:B------:R-:W-:Y:S03]  /*10440*/  HMMA.16816.F32 R12, R56, R66.reuse, R12 ;  /* 0x00000042380c723c */ /* 0x080fe6000000180c */
[----:B------:R-:W-:Y:S05]  /*10450*/  MUFU.EX2 R86, R86 ;  /* 0x0000005600567308 */ /* 0x000fea0000000800 */
[C---:B------:R-:W-:Y:S01]  /*10460*/  HMMA.16816.F32 R16, R52.reuse, R66, R16 ;  /* 0x000000423410723c */ /* 0x040fe20000001810 */
[----:B------:R-:W-:Y:S04]  /*10470*/  LDSM.16.MT88.4 R64, [R233+0x2000] ;  /* 0x00200000e940783b */ /* 0x000fe80000004200 */
[----:B------:R-:W-:Y:S03]  /*10480*/  MUFU.EX2 R96, R96 ;  /* 0x0000006000607308 */ /* 0x000fe60000000800 */
[-C--:B---3--:R-:W-:Y:S07]  /*10490*/  HMMA.16816.F32 R20, R52, R60.reuse, R20 ;  /* 0x0000003c3414723c */ /* 0x088fee0000001814 */
[----:B------:R-:W-:Y:S01]  /*104a0*/  MUFU.EX2 R97, R97 ;  /* 0x0000006100617308 */ /* 0x000fe20000000800 */
[C---:B------:R-:W-:Y:S08]  /*104b0*/  HMMA.16816.F32 R24, R56.reuse, R60, R24 ;  /* 0x0000003c3818723c */ /* 0x040ff00000001818 */
[-C--:B------:R-:W-:Y:S01]  /*104c0*/  HMMA.16816.F32 R28, R56, R62.reuse, R28 ;  /* 0x0000003e381c723c */ /* 0x080fe2000000181c */
[----:B------:R-:W-:Y:S03]  /*104d0*/  MUFU.EX2 R98, R98 ;  /* 0x0000006200627308 */ /* 0x000fe60000000800 */
[----:B------:R-:W-:Y:S04]  /*104e0*/  FFMA.FTZ R0, R0, R145, R189 ;  /* 0x0000009100007223 */ /* 0x000fe800000100bd */
[C---:B------:R-:W-:Y:S01]  /*104f0*/  HMMA.16816.F32 R32, R52.reuse, R62, R32 ;  /* 0x0000003e3420723c */ /* 0x040fe20000001820 */
[----:B------:R-:W1:Y:S02]  /*10500*/  LDSM.16.MT88.4 R60, [R229+0x2000] ;  /* 0x00200000e53c783b */ /* 0x000e640000004200 */
[----:B------:R-:W-:Y:S01]  /*10510*/  MUFU.EX2 R99, R99 ;  /* 0x0000006300637308 */ /* 0x000fe20000000800 */
[----:B------:R-:W-:Y:S01]  /*10520*/  MOV R145, R152 ;  /* 0x0000009800917202 */ /* 0x000fe20000000f00 */
[----:B------:R-:W-:Y:S02]  /*10530*/  FADD.FTZ R76, R190, R0 ;  /* 0x00000000be4c7221 */ /* 0x000fe40000010000 */
[----:B------:R-:W-:Y:S01]  /*10540*/  FADD.FTZ R0, R226, R132 ;  /* 0x00000084e2007221 */ /* 0x000fe20000010000 */
[-C--:B------:R-:W-:Y:S04]  /*10550*/  HMMA.16816.F32 R36, R52, R68.reuse, R36 ;  /* 0x000000443424723c */ /* 0x080fe80000001824 */
[----:B------:R-:W-:Y:S01]  /*10560*/  FADD.FTZ R0, R227, R0 ;  /* 0x00000000e3007221 */ /* 0x000fe20000010000 */
[----:B------:R-:W-:Y:S01]  /*10570*/  MOV R215, R145 ;  /* 0x0000009100d77202 */ /* 0x000fe20000000f00 */
[----:B------:R-:W-:Y:S01]  /*10580*/  MUFU.EX2 R88, R88 ;  /* 0x0000005800587308 */ /* 0x000fe20000000800 */
[----:B------:R-:W-:Y:S01]  /*10590*/  FFMA.FTZ R134, R134, R147, R217 ;  /* 0x0000009386867223 */ /* 0x000fe200000100d9 */
[C---:B------:R-:W-:Y:S04]  /*105a0*/  HMMA.16816.F32 R40, R56.reuse, R68, R40 ;  /* 0x000000443828723c */ /* 0x040fe80000001828 */
[----:B------:R-:W-:Y:S01]  /*105b0*/  MOV R147, R153 ;  /* 0x0000009900937202 */ /* 0x000fe20000000f00 */
[----:B------:R-:W-:Y:S01]  /*105c0*/  FADD.FTZ R0, R148, R0 ;  /* 0x0000000094007221 */ /* 0x000fe20000010000 */
[----:B------:R-:W-:Y:S01]  /*105d0*/  LDSM.16.MT88.4 R152, [R229+0x3000] ;  /* 0x00300000e598783b */ /* 0x000fe20000004200 */
[----:B------:R-:W-:Y:S01]  /*105e0*/  MOV R217, R144 ;  /* 0x0000009000d97202 */ /* 0x000fe20000000f00 */
[-C--:B------:R-:W-:Y:S01]  /*105f0*/  HMMA.16816.F32 R44, R56, R70.reuse, R44 ;  /* 0x00000046382c723c */ /* 0x080fe2000000182c */
[----:B------:R-:W-:Y:S03]  /*10600*/  MUFU.EX2 R89, R89 ;  /* 0x0000005900597308 */ /* 0x000fe60000000800 */
[----:B------:R-:W-:Y:S01]  /*10610*/  FADD.FTZ R134, R218, R134 ;  /* 0x00000086da867221 */ /* 0x000fe20000010000 */
[----:B------:R-:W-:Y:S03]  /*10620*/  MOV R132, R135 ;  /* 0x0000008700847202 */ /* 0x000fe60000000f00 */
[C---:B------:R-:W-:Y:S01]  /*10630*/  HMMA.16816.F32 R48, R52.reuse, R70, R48 ;  /* 0x000000463430723c */ /* 0x040fe20000001830 */
[----:B------:R-:W2:Y:S02]  /*10640*/  LDSM.16.MT88.4 R68, [R230+0x2000] ;  /* 0x00200000e644783b */ /* 0x000ea40000004200 */
[----:B------:R-:W-:Y:S01]  /*10650*/  MUFU.EX2 R90, R90 ;  /* 0x0000005a005a7308 */ /* 0x000fe20000000800 */
[----:B------:R-:W-:Y:S04]  /*10660*/  FADD.FTZ R134, R221, R134 ;  /* 0x00000086dd867221 */ /* 0x000fe80000010000 */
[-C--:B------:R-:W-:Y:S05]  /*10670*/  HMMA.16816.F32 R116, R52, R72.reuse, R116 ;  /* 0x000000483474723c */ /* 0x080fea0000001874 */
[----:B------:R-:W-:Y:S03]  /*10680*/  MUFU.EX2 R91, R91 ;  /* 0x0000005b005b7308 */ /* 0x000fe60000000800 */
[C---:B------:R-:W-:Y:S07]  /*10690*/  HMMA.16816.F32 R120, R56.reuse, R72, R120 ;  /* 0x000000483878723c */ /* 0x040fee0000001878 */
[----:B------:R-:W-:Y:S01]  /*106a0*/  MUFU.EX2 R92, R92 ;  /* 0x0000005c005c7308 */ /* 0x000fe20000000800 */
[-C--:B------:R-:W-:Y:S07]  /*106b0*/  HMMA.16816.F32 R124, R56, R74.reuse, R124 ;  /* 0x0000004a387c723c */ /* 0x080fee000000187c */
        /* <DEDUP_REMOVED lines=11> */
[----:B------:R-:W-:Y:S05]  /*10770*/  F2FP.PACK_AB R59, R81, R80 ;  /* 0x00000050513b723e */ /* 0x000fea00000000ff */
[-C--:B-1----:R-:W-:Y:S01]  /*10780*/  HMMA.16816.F32 R4, R52, R60.reuse, R4 ;  /* 0x0000003c3404723c */ /* 0x082fe20000001804 */
[----:B------:R-:W1:Y:S07]  /*10790*/  MUFU.EX2 R95, R95 ;  /* 0x0000005f005f7308 */ /* 0x000e6e0000000800 */
[C---:B------:R-:W-:Y:S03]  /*107a0*/  HMMA.16816.F32 R8, R56.reuse, R60, R8 ;  /* 0x0000003c3808723c */ /* 0x040fe60000001808 */
[----:B------:R-:W-:Y:S05]  /*107b0*/  MUFU.EX2 R100, R100 ;  /* 0x0000006400647308 */ /* 0x000fea0000000800 */
[-C--:B------:R-:W-:Y:S05]  /*107c0*/  HMMA.16816.F32 R12, R56, R62.reuse, R12 ;  /* 0x0000003e380c723c */ /* 0x080fea000000180c */
[----:B------:R-:W-:Y:S03]  /*107d0*/  MUFU.EX2 R101, R101 ;  /* 0x0000006500657308 */ /* 0x000fe60000000800 */
[C---:B------:R-:W-:Y:S01]  /*107e0*/  HMMA.16816.F32 R16, R52.reuse, R62, R16 ;  /* 0x0000003e3410723c */ /* 0x040fe20000001810 */
[----:B------:R-:W1:Y:S06]  /*107f0*/  LDSM.16.MT88.4 R60, [R229+0x2800] ;  /* 0x00280000e53c783b */ /* 0x000e6c0000004200 */
[----:B------:R-:W-:Y:S01]  /*10800*/  MUFU.EX2 R102, R102 ;  /* 0x0000006600667308 */ /* 0x000fe20000000800 */
[-C--:B------:R-:W-:Y:S08]  /*10810*/  HMMA.16816.F32 R20, R52, R64.reuse, R20 ;  /* 0x000000403414723c */ /* 0x080ff00000001814 */
[C---:B------:R-:W-:Y:S01]  /*10820*/  HMMA.16816.F32 R24, R56.reuse, R64, R24 ;  /* 0x000000403818723c */ /* 0x040fe20000001818 */
[----:B------:R-:W-:Y:S07]  /*10830*/  MUFU.EX2 R103, R103 ;  /* 0x0000006700677308 */ /* 0x000fee0000000800 */
[-C--:B------:R-:W-:Y:S03]  /*10840*/  HMMA.16816.F32 R28, R56, R66.reuse, R28 ;  /* 0x00000042381c723c */ /* 0x080fe6000000181c */
[----:B------:R-:W-:Y:S05]  /*10850*/  MUFU.EX2 R85, R85 ;  /* 0x0000005500557308 */ /* 0x000fea0000000800 */
[C---:B------:R-:W-:Y:S01]  /*10860*/  HMMA.16816.F32 R32, R52.reuse, R66, R32 ;  /* 0x000000423420723c */ /* 0x040fe20000001820 */
[----:B------:R-:W1:Y:S04]  /*10870*/  LDSM.16.MT88.4 R64, [R233+0x2800] ;  /* 0x00280000e940783b */ /* 0x000e680000004200 */
[----:B------:R-:W-:Y:S03]  /*10880*/  MUFU.EX2 R79, R79 ;  /* 0x0000004f004f7308 */ /* 0x000fe60000000800 */
[-C--:B--2---:R-:W-:Y:S08]  /*10890*/  HMMA.16816.F32 R36, R52, R68.reuse, R36 ;  /* 0x000000443424723c */ /* 0x084ff00000001824 */
[C---:B------:R-:W-:Y:S07]  /*108a0*/  HMMA.16816.F32 R40, R56.reuse, R68, R40 ;  /* 0x000000443828723c */ /* 0x040fee0000001828 */
[----:B------:R-:W-:Y:S01]  /*108b0*/  FADD.FTZ R68, R248, R133 ;  /* 0x00000085f8447221 */ /* 0x000fe20000010000 */
[-C--:B------:R-:W-:Y:S04]  /*108c0*/  HMMA.16816.F32 R44, R56, R70.reuse, R44 ;  /* 0x00000046382c723c */ /* 0x080fe8000000182c */
[----:B------:R-:W-:Y:S04]  /*108d0*/  FADD.FTZ R78, R250, R68 ;  /* 0x00000044fa4e7221 */ /* 0x000fe80000010000 */
[C---:B------:R-:W-:Y:S01]  /*108e0*/  HMMA.16816.F32 R48, R52.reuse, R70, R48 ;  /* 0x000000463430723c */ /* 0x040fe20000001830 */
[----:B------:R-:W2:Y:S07]  /*108f0*/  LDSM.16.MT88.4 R68, [R230+0x2800] ;  /* 0x00280000e644783b */ /* 0x000eae0000004200 */
[-C--:B---3--:R-:W-:Y:S08]  /*10900*/  HMMA.16816.F32 R116, R52, R72.reuse, R116 ;  /* 0x000000483474723c */ /* 0x088ff00000001874 */
[C---:B------:R-:W-:Y:S08]  /*10910*/  HMMA.16816.F32 R120, R56.reuse, R72, R120 ;  /* 0x000000483878723c */ /* 0x040ff00000001878 */
[-C--:B------:R-:W-:Y:S07]  /*10920*/  HMMA.16816.F32 R124, R56, R74.reuse, R124 ;  /* 0x0000004a387c723c */ /* 0x080fee000000187c */
[----:B----4-:R-:W-:Y:S01]  /*10930*/  F2FP.PACK_AB R58, R93, R92 ;  /* 0x0000005c5d3a723e */ /* 0x010fe200000000ff */
[----:B------:R-:W-:Y:S01]  /*10940*/  HMMA.16816.F32 R128, R52, R74, R128 ;  /* 0x0000004a3480723c */ /* 0x000fe20000001880 */
[----:B------:R-:W3:Y:S03]  /*10950*/  LDSM.16.MT88.4 R72, [R232+0x2800] ;  /* 0x00280000e848783b */ /* 0x000ee60000004200 */
[----:B------:R-:W-:Y:S01]  /*10960*/  FADD.FTZ R57, R191, R76 ;  /* 0x0000004cbf397221 */ /* 0x000fe20000010000 */
[----:B-1----:R-:W-:Y:S01]  /*10970*/  F2FP.PACK_AB R59, R95, R94 ;  /* 0x0000005e5f3b723e */ /* 0x002fe200000000ff */
[----:B------:R-:W-:Y:S01]  /*10980*/  FADD.FTZ R56, R251, R134 ;  /* 0x00000086fb387221 */ /* 0x000fe20000010000 */
[----:B------:R-:W-:Y:S01]  /*10990*/  F2FP.PACK_AB R52, R199, R200 ;  /* 0x000000c8c734723e */ /* 0x000fe200000000ff */
[----:B------:R-:W-:Y:S01]  /*109a0*/  FADD.FTZ R77, R193, R57 ;  /* 0x00000039c14d7221 */ /* 0x000fe20000010000 */
[----:B------:R-:W-:Y:S03]  /*109b0*/  F2FP.PACK_AB R53, R113, R198 ;  /* 0x000000c67135723e */ /* 0x000fe600000000ff */
[----:B------:R-:W-:Y:S01]  /*109c0*/  F2FP.PACK_AB R54, R97, R96 ;  /* 0x000000606136723e */ /* 0x000fe200000000ff */
[----:B------:R-:W-:Y:S01]  /*109d0*/  FADD.FTZ R76, R249, R56 ;  /* 0x00000038f94c7221 */ /* 0x000fe20000010000 */
[----:B------:R-:W-:Y:S02]  /*109e0*/  F2FP.PACK_AB R55, R99, R98 ;  /* 0x000000626337723e */ /* 0x000fe400000000ff */
[----:B------:R-:W-:Y:S02]  /*109f0*/  F2FP.PACK_AB R56, R89, R88 ;  /* 0x000000585938723e */ /* 0x000fe400000000ff */
[----:B------:R-:W-:Y:S03]  /*10a00*/  F2FP.PACK_AB R57, R91, R90 ;  /* 0x0000005a5b39723e */ /* 0x000fe600000000ff */
[-C--:B------:R-:W-:Y:S08]  /*10a10*/  HMMA.16816.F32 R4, R52, R60.reuse, R4 ;  /* 0x0000003c3404723c */ /* 0x080ff00000001804 */
[C---:B------:R-:W-:Y:S08]  /*10a20*/  HMMA.16816.F32 R8, R56.reuse, R60, R8 ;  /* 0x0000003c3808723c */ /* 0x040ff00000001808 */
[-C--:B------:R-:W-:Y:S08]  /*10a30*/  HMMA.16816.F32 R12, R56, R62.reuse, R12 ;  /* 0x0000003e380c723c */ /* 0x080ff0000000180c */
[C---:B------:R-:W-:Y:S01]  /*10a40*/  HMMA.16816.F32 R16, R52.reuse, R62, R16 ;  /* 0x0000003e3410723c */ /* 0x040fe20000001810 */
[----:B------:R1:W-:Y:S06]  /*10a50*/  MUFU.EX2 R63, R3 ;  /* 0x00000003003f7308 */ /* 0x0003ec0000000800 */
[----:B------:R-:W-:Y:S01]  /*10a60*/  FADD.FTZ R62, R147, R0 ;  /* 0x00000000933e7221 */ /* 0x000fe20000010000 */
[-C--:B------:R-:W-:Y:S08]  /*10a70*/  HMMA.16816.F32 R20, R52, R64.reuse, R20 ;  /* 0x000000403414723c */ /* 0x080ff00000001814 */
[C---:B------:R-:W-:Y:S01]  /*10a80*/  HMMA.16816.F32 R24, R56.reuse, R64, R24 ;  /* 0x000000403818723c */ /* 0x040fe20000001818 */
[----:B------:R-:W-:Y:S07]  /*10a90*/  MUFU.EX2 R64, R110 ;  /* 0x0000006e00407308 */ /* 0x000fee0000000800 */
[-C--:B------:R-:W-:Y:S03]  /*10aa0*/  HMMA.16816.F32 R28, R56, R66.reuse, R28 ;  /* 0x00000042381c723c */ /* 0x080fe6000000181c */
[----:B------:R-:W-:Y:S01]  /*10ab0*/  MUFU.EX2 R65, R107 ;  /* 0x0000006b00417308 */ /* 0x000fe20000000800 */
[----:B-1----:R-:W-:Y:S04]  /*10ac0*/  FADD.FTZ R3, R143, R78 ;  /* 0x0000004e8f037221 */ /* 0x002fe80000010000 */
[C---:B------:R-:W-:Y:S04]  /*10ad0*/  HMMA.16816.F32 R32, R52.reuse, R66, R32 ;  /* 0x000000423420723c */ /* 0x040fe80000001820 */
[----:B------:R-:W-:Y:S01]  /*10ae0*/  FADD.FTZ R3, R146, R3 ;  /* 0x0000000392037221 */ /* 0x000fe20000010000 */
[----:B------:R-:W1:Y:S03]  /*10af0*/  MUFU.EX2 R66, R108 ;  /* 0x0000006c00427308 */ /* 0x000e660000000800 */
[-C--:B--2---:R-:W-:Y:S04]  /*10b00*/  HMMA.16816.F32 R36, R52, R68.reuse, R36 ;  /* 0x000000443424723c */ /* 0x084fe80000001824 */
[----:B------:R-:W-:Y:S04]  /*10b10*/  FADD.FTZ R60, R184, R3 ;  /* 0x00000003b83c7221 */ /* 0x000fe80000010000 */
[C---:B------:R-:W-:Y:S08]  /*10b20*/  HMMA.16816.F32 R40, R56.reuse, R68, R40 ;  /* 0x000000443828723c */ /* 0x040ff00000001828 */
[-C--:B------:R-:W-:Y:S08]  /*10b30*/  HMMA.16816.F32 R44, R56, R70.reuse, R44 ;  /* 0x00000046382c723c */ /* 0x080ff0000000182c */
[C---:B------:R-:W-:Y:S07]  /*10b40*/  HMMA.16816.F32 R48, R52.reuse, R70, R48 ;  /* 0x000000463430723c */ /* 0x040fee0000001830 */
[----:B------:R-:W-:Y:S01]  /*10b50*/  MOV R70, R2 ;  /* 0x0000000200467202 */ /* 0x000fe20000000f00 */
[-C--:B---3--:R-:W-:Y:S08]  /*10b60*/  HMMA.16816.F32 R116, R52, R72.reuse, R116 ;  /* 0x000000483474723c */ /* 0x088ff00000001874 */
[C---:B------:R-:W-:Y:S08]  /*10b70*/  HMMA.16816.F32 R120, R56.reuse, R72, R120 ;  /* 0x000000483878723c */ /* 0x040ff00000001878 */
[-C--:B------:R-:W-:Y:S07]  /*10b80*/  HMMA.16816.F32 R124, R56, R74.reuse, R124 ;  /* 0x0000004a387c723c */ /* 0x080fee000000187c */
[----:B------:R-:W-:Y:S01]  /*10b90*/  FADD.FTZ R57, R194, R77 ;  /* 0x0000004dc2397221 */ /* 0x000fe20000010000 */
[----:B------:R-:W-:Y:S04]  /*10ba0*/  HMMA.16816.F32 R128, R52, R74, R128 ;  /* 0x0000004a3480723c */ /* 0x000fe80000001880 */
[----:B------:R-:W-:Y:S01]  /*10bb0*/  FADD.FTZ R56, R149, R76 ;  /* 0x0000004c95387221 */ /* 0x000fe20000010000 */
[----:B-1----:R-:W-:Y:S01]  /*10bc0*/  F2FP.PACK_AB R58, R138, R66 ;  /* 0x000000428a3a723e */ /* 0x002fe200000000ff */
[----:B------:R-:W-:Y:S01]  /*10bd0*/  FADD.FTZ R61, R195, R57 ;  /* 0x00000039c33d7221 */ /* 0x000fe20000010000 */
[----:B------:R-:W-:Y:S01]  /*10be0*/  F2FP.PACK_AB R52, R101, R100 ;  /* 0x000000646534723e */ /* 0x000fe200000000ff */
[----:B------:R-:W-:Y:S01]  /*10bf0*/  FADD.FTZ R0, R187, R56 ;  /* 0x00000038bb007221 */ /* 0x000fe20000010000 */
[----:B------:R-:W-:Y:S01]  /*10c00*/  F2FP.PACK_AB R53, R103, R102 ;  /* 0x000000666735723e */ /* 0x000fe200000000ff */
[----:B------:R-:W1:Y:S02]  /*10c10*/  LDSM.16.MT88.4 R184, [R230+0x3000] ;  /* 0x00300000e6b8783b */ /* 0x000e640000004200 */
[----:B------:R-:W-:Y:S01]  /*10c20*/  FADD.FTZ R3, R197, R61 ;  /* 0x0000003dc5037221 */ /* 0x000fe20000010000 */
[----:B------:R-:W-:Y:S01]  /*10c30*/  F2FP.PACK_AB R54, R139, R87 ;  /* 0x000000578b36723e */ /* 0x000fe200000000ff */
[----:B------:R-:W-:Y:S01]  /*10c40*/  FADD.FTZ R0, R161, R0 ;  /* 0x00000000a1007221 */ /* 0x000fe20000010000 */
[----:B------:R-:W-:Y:S01]  /*10c50*/  F2FP.PACK_AB R55, R188, R86 ;  /* 0x00000056bc37723e */ /* 0x000fe200000000ff */
[----:B------:R-:W-:Y:S01]  /*10c60*/  FADD.FTZ R3, R196, R3 ;  /* 0x00000003c4037221 */ /* 0x000fe20000010000 */
[----:B------:R-:W-:Y:S01]  /*10c70*/  F2FP.PACK_AB R56, R84, R85 ;  /* 0x000000555438723e */ /* 0x000fe200000000ff */
[----:B------:R-:W-:Y:S01]  /*10c80*/  FADD.FTZ R0, R217, R0 ;  /* 0x00000000d9007221 */ /* 0x000fe20000010000 */
[----:B------:R-:W-:Y:S02]  /*10c90*/  F2FP.PACK_AB R57, R65, R79 ;  /* 0x0000004f4139723e */ /* 0x000fe400000000ff */
[----:B------:R-:W-:Y:S01]  /*10ca0*/  F2FP.PACK_AB R59, R63, R64 ;  /* 0x000000403f3b723e */ /* 0x000fe200000000ff */
[-C--:B------:R-:W-:Y:S07]  /*10cb0*/  HMMA.16816.F32 R144, R52, R152.reuse, R4 ;  /* 0x000000983490723c */ /* 0x080fee0000001804 */
        /* <DEDUP_REMOVED lines=17> */
[----:B------:R-:W2:Y:S01]  /*10dd0*/  LDSM.16.MT88.4 R4, [R232+0x3000] ;  /* 0x00300000e804783b */ /* 0x000ea20000004200 */
        /* <DEDUP_REMOVED lines=88> */
.L_x_1254:
[----:B------:R-:W-:Y:S02]  /*11360*/  MOV R10, 0x1f ;  /* 0x0000001f000a7802 */ /* 0x000fe40000000f00 */
[----:B------:R-:W-:Y:S01]  /*11370*/  MOV R7, 0xffffffff ;  /* 0xffffffff00077802 */ /* 0x000fe20000000f00 */
[----:B------:R-:W-:Y:S05]  /*11380*/  BRA.DIV ~URZ, `(.L_x_1256) ;  /* 0x00002a427f007947 */ /* 0x000fea000b800000 */
[----:B------:R-:W2:Y:S04]  /*11390*/  LDL R0, [R1+0x10] ;  /* 0x0000100001007983 */ /* 0x000ea80000100800 */
[----:B--2---:R1:W2:Y:S02]  /*113a0*/  SHFL.BFLY PT, R2, R0, 0x2, 0x1f ;  /* 0x0c401f0000027f89 */ /* 0x0042a400000e0000 */
.L_x_1294:
        /* <DEDUP_REMOVED lines=19> */
.L_x_1295:
        /* <DEDUP_REMOVED lines=102> */
.L_x_1223:
        /* <DEDUP_REMOVED lines=19> */
.L_x_1259:
[----:B-1----:R-:W-:Y:S05]  /*11c70*/  BSYNC B0 ;  /* 0x0000000000007941 */ /* 0x002fea0003800000 */
.L_x_1258:
        /* <DEDUP_REMOVED lines=88> */
[----:B------:R-:W-:Y:S05]  /*12200*/  CALL.REL.NOINC `($__internal_3_$__cuda_sm70_shflsync_idx_p) ;  /* 0x0000260000007944 */ /* 0x000fea0003c00000 */
.L_x_1262:
        /* <DEDUP_REMOVED lines=162> */
.L_x_1261:
        /* <DEDUP_REMOVED lines=40> */
.L_x_1265:
[----:B------:R-:W-:Y:S05]  /*12eb0*/  BSYNC B0 ;  /* 0x0000000000007941 */ /* 0x000fea0003800000 */
.L_x_1264:
        /* <DEDUP_REMOVED lines=37> */
.L_x_1296:
[----:B------:R-:W-:Y:S05]  /*13110*/  BRA.DIV ~URZ, `(.L_x_1267) ;  /* 0x00000ff27f007947 */ /* 0x000fea000b800000 */
[----:B------:R3:W4:Y:S02]  /*13120*/  SHFL.IDX PT, R4, R3, RZ, 0x181f ;  /* 0x00181fff03047589 */ /* 0x00072400000e0000 */
.L_x_1297:
        /* <DEDUP_REMOVED lines=10> */
.L_x_1298:
        /* <DEDUP_REMOVED lines=8> */
.L_x_1299:
[----:B------:R-:W-:Y:S05]  /*13250*/  BRA.DIV ~URZ, `(.L_x_1270) ;  /* 0x000010627f007947 */ /* 0x000fea000b800000 */
[----:B-1----:R1:W2:Y:S02]  /*13260*/  SHFL.IDX PT, R4, R3, 0x2, 0x181f ;  /* 0x00581f0003047f89 */ /* 0x0022a400000e0000 */
.L_x_1300:
        /* <DEDUP_REMOVED lines=9> */
.L_x_1301:
        /* <DEDUP_REMOVED lines=8> */
.L_x_1302:
[----:B------:R-:W-:Y:S05]  /*13380*/  BRA.DIV ~URZ, `(.L_x_1273) ;  /* 0x000010e27f007947 */ /* 0x000fea000b800000 */
[----:B--2---:R2:W1:Y:S02]  /*13390*/  SHFL.IDX PT, R4, R3, 0x4, 0x181f ;  /* 0x00981f0003047f89 */ /* 0x00446400000e0000 */
.L_x_1303:
        /* <DEDUP_REMOVED lines=9> */
.L_x_1304:
        /* <DEDUP_REMOVED lines=8> */
.L_x_1305:
[----:B------:R-:W-:Y:S05]  /*134b0*/  BRA.DIV ~URZ, `(.L_x_1276) ;  /* 0x000011627f007947 */ /* 0x000fea000b800000 */
[----:B--2---:R2:W3:Y:S02]  /*134c0*/  SHFL.IDX PT, R4, R3, 0x6, 0x181f ;  /* 0x00d81f0003047f89 */ /* 0x0044e400000e0000 */
.L_x_1306:
        /* <DEDUP_REMOVED lines=9> */
.L_x_1307:
[----:B------:R-:W4:Y:S01]  /*13560*/  LDL.64 R6, [R1+0x28] ;  /* 0x0000280001067983 */ /* 0x000f220000100a00 */
[----:B------:R-:W-:-:S04]  /*13570*/  IADD3 R0, R0, 0x70, RZ ;  /* 0x0000007000007810 */ /* 0x000fc80007ffe0ff */
[----:B------:R-:W-:-:S13]  /*13580*/  ISETP.GE.OR P1, PT, R0, R11, P0 ;  /* 0x0000000b0000720c */ /* 0x000fda0000726670 */
[----:B-12-4-:R-:W-:-:S04]  /*13590*/  @!P1 LEA R2, P0, R6, R3, 0x1 ;  /* 0x0000000306029211 */ /* 0x016fc800078008ff */
[----:B---3--:R-:W-:-:S05]  /*135a0*/  @!P1 LEA.HI.X R3, R6, R4, R7, 0x1, P0 ;  /* 0x0000000406039211 */ /* 0x008fca00000f0c07 */
[----:B------:R1:W-:Y:S04]  /*135b0*/  @!P1 ST.E.128 [R2.64], RZ ;  /* 0x000000ff02009985 */ /* 0x0003e8000c101d08 */
.L_x_1263:
[----:B------:R-:W-:Y:S05]  /*135c0*/  BSYNC B1 ;  /* 0x0000000000017941 */ /* 0x000fea0003800000 */
.L_x_1260:
        /* <DEDUP_REMOVED lines=10> */
.L_x_1308:
[----:B------:R-:W-:Y:S01]  /*13670*/  WARPSYNC 0xffffffff ;  /* 0xffffffff00007948 */ /* 0x000fe20003800000 */
[----:B------:R-:W-:Y:S06]  /*13680*/  BAR.SYNC.DEFER_BLOCKING 0x4, 0x80 ;  /* 0x0102000000007b1d */ /* 0x000fec0000010000 */
[----:B----4-:R4:W-:Y:S04]  /*13690*/  STL [R1+0x60], R0 ;  /* 0x0000600001007387 */ /* 0x0109e80000100800 */
[----:B------:R4:W-:Y:S04]  /*136a0*/  @!P6 STS [0xb100], R47 ;  /* 0x00b1002fff00e388 */ /* 0x0009e80000000800 */
[----:B------:R-:W-:Y:S06]  /*136b0*/  BAR.ARV 0x5, 0x80 ;  /* 0x0142000000007b1d */ /* 0x000fec0000002000 */
.L_x_1278:
[----:B---34-:R-:W3:Y:S02]  /*136c0*/  LDL R0, [R1+0x60] ;  /* 0x0000600001007983 */ /* 0x018ee40000100800 */
[----:B---3--:R-:W-:-:S13]  /*136d0*/  ISETP.GE.AND P0, PT, R0, c[0x0][0x538], PT ;  /* 0x00014e0000007a0c */ /* 0x008fda0003f06270 */
[----:B-12---:R-:W-:Y:S01]  /*136e0*/  @P0 CALL.REL.NOINC `(.L_x_1280) ;  /* 0x0000001000000944 */ /* 0x006fe20003c00000 */
[----:B------:R-:W-:Y:S05]  /*136f0*/  BRA `(.L_x_1281) ;  /* 0xfffed27000007947 */ /* 0x000fea000383ffff */
.L_x_1280:
[----:B------:R-:W-:Y:S05]  /*13700*/  EXIT ;  /* 0x000000000000794d */ /* 0x000fea0003800000 */
.L_x_1224:
[----:B------:R-:W-:Y:S01]  /*13710*/  IMAD.MOV.U32 R10, RZ, RZ, R2 ;  /* 0x000000ffff0a7224 */ /* 0x000fe200078e0002 */
[----:B-1----:R-:W-:Y:S01]  /*13720*/  MOV R8, RZ ;  /* 0x000000ff00087202 */ /* 0x002fe20000000f00 */
[----:B------:R-:W-:Y:S01]  /*13730*/  IMAD.MOV.U32 R7, RZ, RZ, 0x181f ;  /* 0x0000181fff077424 */ /* 0x000fe200078e00ff */
[----:B------:R-:W-:Y:S02]  /*13740*/  MOV R9, 0x13760 ;  /* 0x0001376000097802 */ /* 0x000fe40000000f00 */
[----:B------:R-:W-:Y:S05]  /*13750*/  CALL.REL.NOINC `($__internal_3_$__cuda_sm70_shflsync_idx_p) ;  /* 0x000010b000007944 */ /* 0x000fea0003c00000 */
[----:B------:R-:W-:Y:S01]  /*13760*/  MOV R5, R7 ;  /* 0x0000000700057202 */ /* 0x000fe20000000f00 */
[----:B------:R-:W-:Y:S05]  /*13770*/  BRA `(.L_x_1282) ;  /* 0xfffeddf000007947 */ /* 0x000fea000383ffff */
.L_x_1225:
[----:B------:R-:W-:Y:S01]  /*13780*/  IMAD.MOV.U32 R10, RZ, RZ, R3 ;  /* 0x000000ffff0a7224 */ /* 0x000fe200078e0003 */
[----:B-1----:R-:W-:Y:S01]  /*13790*/  MOV R8, RZ ;  /* 0x000000ff00087202 */ /* 0x002fe20000000f00 */
[----:B------:R-:W-:Y:S01]  /*137a0*/  IMAD.MOV.U32 R7, RZ, RZ, 0x181f ;  /* 0x0000181fff077424 */ /* 0x000fe200078e00ff */
[----:B------:R-:W-:Y:S02]  /*137b0*/  MOV R9, 0x137d0 ;  /* 0x000137d000097802 */ /* 0x000fe40000000f00 */
[----:B--23--:R-:W-:Y:S05]  /*137c0*/  CALL.REL.NOINC `($__internal_3_$__cuda_sm70_shflsync_idx_p) ;  /* 0x0000104000007944 */ /* 0x00cfea0003c00000 */
[----:B------:R-:W-:Y:S01]  /*137d0*/  MOV R4, R7 ;  /* 0x0000000700047202 */ /* 0x000fe20000000f00 */
[----:B------:R-:W-:Y:S05]  /*137e0*/  BRA `(.L_x_1283) ;  /* 0xfffedda000007947 */ /* 0x000fea000383ffff */
.L_x_1228:
[----:B------:R-:W-:Y:S01]  /*137f0*/  IMAD.MOV.U32 R10, RZ, RZ, R2 ;  /* 0x000000ffff0a7224 */ /* 0x000fe200078e0002 */
[----:B------:R-:W-:Y:S01]  /*13800*/  MOV R8, 0x1 ;  /* 0x0000000100087802 */ /* 0x000fe20000000f00 */
[----:B------:R-:W-:Y:S01]  /*13810*/  IMAD.MOV.U32 R7, RZ, RZ, 0x181f ;  /* 0x0000181fff077424 */ /* 0x000fe200078e00ff */
[----:B------:R-:W-:-:S02]  /*13820*/  MOV R9, 0x13840 ;  /* 0x0001384000097802 */ /* 0x000fc40000000f00 */
[----:B-1234-:R-:W-:Y:S05]  /*13830*/  CALL.REL.NOINC `($__internal_3_$__cuda_sm70_shflsync_idx_p) ;  /* 0x00000fd000007944 */ /* 0x01efea0003c00000 */
[----:B------:R-:W-:Y:S01]  /*13840*/  IMAD.MOV.U32 R6, RZ, RZ, R7 ;  /* 0x000000ffff067224 */ /* 0x000fe200078e0007 */
[----:B------:R-:W-:Y:S01]  /*13850*/  MOV R8, 0x1 ;  /* 0x0000000100087802 */ /* 0x000fe20000000f00 */
[----:B------:R-:W-:Y:S01]  /*13860*/  IMAD.MOV.U32 R10, RZ, RZ, R3 ;  /* 0x000000ffff0a7224 */ /* 0x000fe200078e0003 */
[----:B------:R-:W-:-:S02]  /*13870*/  MOV R7, 0x181f ;  /* 0x0000181f00077802 */ /* 0x000fc40000000f00 */
[----:B------:R-:W-:Y:S02]  /*13880*/  MOV R9, 0x138a0 ;  /* 0x000138a000097802 */ /* 0x000fe40000000f00 */
[----:B------:R-:W-:Y:S05]  /*13890*/  CALL.REL.NOINC `($__internal_3_$__cuda_sm70_shflsync_idx_p) ;  /* 0x00000f7000007944 */ /* 0x000fea0003c00000 */
[----:B------:R-:W-:Y:S01]  /*138a0*/  MOV R4, R7 ;  /* 0x0000000700047202 */ /* 0x000fe20000000f00 */
[----:B------:R-:W-:Y:S05]  /*138b0*/  BRA `(.L_x_1284) ;  /* 0xfffeddd000007947 */ /* 0x000fea000383ffff */
.L_x_1231:
[----:B------:R-:W-:Y:S01]  /*138c0*/  IMAD.MOV.U32 R10, RZ, RZ, R2 ;  /* 0x000000ffff0a7224 */ /* 0x000fe200078e0002 */
[----:B------:R-:W-:Y:S01]  /*138d0*/  MOV R8, 0x2 ;  /* 0x0000000200087802 */ /* 0x000fe20000000f00 */
[----:B------:R-:W-:Y:S01]  /*138e0*/  IMAD.MOV.U32 R7, RZ, RZ, 0x181f ;  /* 0x0000181fff077424 */ /* 0x000fe200078e00ff */
[----:B------:R-:W-:Y:S02]  /*138f0*/  MOV R9, 0x13910 ;  /* 0x0001391000097802 */ /* 0x000fe40000000f00 */
[----:B-123--:R-:W-:Y:S05]  /*13900*/  CALL.REL.NOINC `($__internal_3_$__cuda_sm70_shflsync_idx_p) ;  /* 0x00000f0000007944 */ /* 0x00efea0003c00000 */
[----:B------:R-:W-:Y:S01]  /*13910*/  MOV R6, R7 ;  /* 0x0000000700067202 */ /* 0x000fe20000000f00 */
[----:B------:R-:W-:Y:S05]  /*13920*/  BRA `(.L_x_1285) ;  /* 0xfffede4000007947 */ /* 0x000fea000383ffff */
.L_x_1232:
[----:B------:R-:W-:Y:S01]  /*13930*/  IMAD.MOV.U32 R10, RZ, RZ, R3 ;  /* 0x000000ffff0a7224 */ /* 0x000fe200078e0003 */
[----:B------:R-:W-:Y:S01]  /*13940*/  MOV R8, 0x2 ;  /* 0x0000000200087802 */ /* 0x000fe20000000f00 */
[----:B------:R-:W-:Y:S01]  /*13950*/  IMAD.MOV.U32 R7, RZ, RZ, 0x181f ;  /* 0x0000181fff077424 */ /* 0x000fe200078e00ff */
[----:B------:R-:W-:Y:S02]  /*13960*/  MOV R9, 0x13980 ;  /* 0x0001398000097802 */ /* 0x000fe40000000f00 */
[----:B-1234-:R-:W-:Y:S05]  /*13970*/  CALL.REL.NOINC `($__internal_3_$__cuda_sm70_shflsync_idx_p) ;  /* 0x00000e9000007944 */ /* 0x01efea0003c00000 */
[----:B------:R-:W-:Y:S01]  /*13980*/  MOV R4, R7 ;  /* 0x0000000700047202 */ /* 0x000fe20000000f00 */
[----:B------:R-:W-:Y:S05]  /*13990*/  BRA `(.L_x_1286) ;  /* 0xfffeddf000007947 */ /* 0x000fea000383ffff */
.L_x_1235:
        /* <DEDUP_REMOVED lines=13> */
.L_x_1238:
[----:B------:R-:W-:Y:S01]  /*13a70*/  IMAD.MOV.U32 R10, RZ, RZ, R2 ;  /* 0x000000ffff0a7224 */ /* 0x000fe200078e0002 */
[----:B------:R-:W-:Y:S01]  /*13a80*/  MOV R8, 0x4 ;  /* 0x0000000400087802 */ /* 0x000fe20000000f00 */
[----:B------:R-:W-:Y:S01]  /*13a90*/  IMAD.MOV.U32 R7, RZ, RZ, 0x181f ;  /* 0x0000181fff077424 */ /* 0x000fe200078e00ff */
[----:B------:R-:W-:Y:S02]  /*13aa0*/  MOV R9, 0x13ac0 ;  /* 0x00013ac000097802 */ /* 0x000fe40000000f00 */
[----:B-1234-:R-:W-:Y:S05]  /*13ab0*/  CALL.REL.NOINC `($__internal_3_$__cuda_sm70_shflsync_idx_p) ;  /* 0x00000d5000007944 */ /* 0x01efea0003c00000 */
[----:B------:R-:W-:Y:S01]  /*13ac0*/  MOV R6, R7 ;  /* 0x0000000700067202 */ /* 0x000fe20000000f00 */
[----:B------:R-:W-:Y:S05]  /*13ad0*/  BRA `(.L_x_1288) ;  /* 0xfffede8000007947 */ /* 0x000fea000383ffff */
.L_x_1239:
[----:B------:R-:W-:Y:S01]  /*13ae0*/  IMAD.MOV.U32 R10, RZ, RZ, R3 ;  /* 0x000000ffff0a7224 */ /* 0x000fe200078e0003 */
[----:B------:R-:W-:Y:S01]  /*13af0*/  MOV R8, 0x4 ;  /* 0x0000000400087802 */ /* 0x000fe20000000f00 */
[----:B------:R-:W-:Y:S01]  /*13b00*/  IMAD.MOV.U32 R7, RZ, RZ, 0x181f ;  /* 0x0000181fff077424 */ /* 0x000fe200078e00ff */
[----:B------:R-:W-:Y:S02]  /*13b10*/  MOV R9, 0x13b30 ;  /* 0x00013b3000097802 */ /* 0x000fe40000000f00 */
[----:B-1234-:R-:W-:Y:S05]  /*13b20*/  CALL.REL.NOINC `($__internal_3_$__cuda_sm70_shflsync_idx_p) ;  /* 0x00000ce000007944 */ /* 0x01efea0003c00000 */
[----:B------:R-:W-:Y:S01]  /*13b30*/  MOV R4, R7 ;  /* 0x0000000700047202 */ /* 0x000fe20000000f00 */
[----:B------:R-:W-:Y:S05]  /*13b40*/  BRA `(.L_x_1289) ;  /* 0xfffede3000007947 */ /* 0x000fea000383ffff */
.L_x_1242:
        /* <DEDUP_REMOVED lines=13> */
.L_x_1245:
[----:B------:R-:W-:Y:S01]  /*13c20*/  IMAD.MOV.U32 R10, RZ, RZ, R2 ;  /* 0x000000ffff0a7224 */ /* 0x000fe200078e0002 */
[----:B------:R-:W-:Y:S01]  /*13c30*/  MOV R8, 0x6 ;  /* 0x0000000600087802 */ /* 0x000fe20000000f00 */
[----:B------:R-:W-:Y:S01]  /*13c40*/  IMAD.MOV.U32 R7, RZ, RZ, 0x181f ;  /* 0x0000181fff077424 */ /* 0x000fe200078e00ff */
[----:B------:R-:W-:Y:S02]  /*13c50*/  MOV R9, 0x13c70 ;  /* 0x00013c7000097802 */ /* 0x000fe40000000f00 */
[----:B-1234-:R-:W-:Y:S05]  /*13c60*/  CALL.REL.NOINC `($__internal_3_$__cuda_sm70_shflsync_idx_p) ;  /* 0x00000ba000007944 */ /* 0x01efea0003c00000 */
[----:B------:R-:W-:Y:S01]  /*13c70*/  MOV R6, R7 ;  /* 0x0000000700067202 */ /* 0x000fe20000000f00 */
[----:B------:R-:W-:Y:S05]  /*13c80*/  BRA `(.L_x_1291) ;  /* 0xfffedec000007947 */ /* 0x000fea000383ffff */
.L_x_1246:
[----:B------:R-:W-:Y:S01]  /*13c90*/  IMAD.MOV.U32 R10, RZ, RZ, R3 ;  /* 0x000000ffff0a7224 */ /* 0x000fe200078e0003 */
[----:B------:R-:W-:Y:S01]  /*13ca0*/  MOV R8, 0x6 ;  /* 0x0000000600087802 */ /* 0x000fe20000000f00 */
[----:B------:R-:W-:Y:S01]  /*13cb0*/  IMAD.MOV.U32 R7, RZ, RZ, 0x181f ;  /* 0x0000181fff077424 */ /* 0x000fe200078e00ff */
[----:B------:R-:W-:Y:S02]  /*13cc0*/  MOV R9, 0x13ce0 ;  /* 0x00013ce000097802 */ /* 0x000fe40000000f00 */
[----:B-1234-:R-:W-:Y:S05]  /*13cd0*/  CALL.REL.NOINC `($__internal_3_$__cuda_sm70_shflsync_idx_p) ;  /* 0x00000b3000007944 */ /* 0x01efea0003c00000 */
[----:B------:R-:W-:Y:S01]  /*13ce0*/  MOV R4, R7 ;  /* 0x0000000700047202 */ /* 0x000fe20000000f00 */
[----:B------:R-:W-:Y:S05]  /*13cf0*/  BRA `(.L_x_1292) ;  /* 0xfffede7000007947 */ /* 0x000fea000383ffff */
.L_x_1249:
        /* <DEDUP_REMOVED lines=13> */
.L_x_1256:
[----:B------:R1:W5:Y:S01]  /*13dd0*/  LDL R0, [R1+0x10] ;  /* 0x0000100001007983 */ /* 0x0003620000100800 */
[----:B------:R-:W-:Y:S02]  /*13de0*/  MOV R3, 0x2 ;  /* 0x0000000200037802 */ /* 0x000fe40000000f00 */
[----:B------:R-:W-:Y:S02]  /*13df0*/  MOV R8, 0x13e10 ;  /* 0x00013e1000087802 */ /* 0x000fe40000000f00 */
[----:B-1---5:R-:W-:Y:S05]  /*13e00*/  CALL.REL.NOINC `($__internal_2_$__cuda_sm70_shflsync_bfly_p) ;  /* 0x000009c000007944 */ /* 0x022fea0003c00000 */
[----:B--2---:R-:W-:Y:S01]  /*13e10*/  MOV R2, R3 ;  /* 0x0000000300027202 */ /* 0x004fe20000000f00 */
[----:B-1----:R-:W-:Y:S05]  /*13e20*/  BRA `(.L_x_1294) ;  /* 0xffffd58000007947 */ /* 0x002fea000383ffff */
.L_x_1257:
[----:B------:R-:W-:Y:S01]  /*13e30*/  IMAD.MOV.U32 R0, RZ, RZ, R2 ;  /* 0x000000ffff007224 */ /* 0x000fe200078e0002 */
[----:B------:R-:W-:Y:S02]  /*13e40*/  MOV R3, 0x1 ;  /* 0x0000000100037802 */ /* 0x000fe40000000f00 */
[----:B------:R-:W-:Y:S02]  /*13e50*/  MOV R8, 0x13e70 ;  /* 0x00013e7000087802 */ /* 0x000fe40000000f00 */
[----:B-----5:R-:W-:Y:S05]  /*13e60*/  CALL.REL.NOINC `($__internal_2_$__cuda_sm70_shflsync_bfly_p) ;  /* 0x0000096000007944 */ /* 0x020fea0003c00000 */
[----:B-1----:R1:W5:Y:S01]  /*13e70*/  LDL R0, [R1+0x18] ;  /* 0x0000180001007983 */ /* 0x0023620000100800 */
[----:B--2---:R-:W-:Y:S01]  /*13e80*/  FADD.FTZ R2, R2, R3 ;  /* 0x0000000302027221 */ /* 0x004fe20000010000 */
[----:B------:R-:W-:-:S02]  /*13e90*/  MOV R3, 0x2 ;  /* 0x0000000200037802 */ /* 0x000fc40000000f00 */
[----:B------:R-:W-:Y:S02]  /*13ea0*/  MOV R8, 0x13ec0 ;  /* 0x00013ec000087802 */ /* 0x000fe40000000f00 */
[----:B-1---5:R-:W-:Y:S05]  /*13eb0*/  CALL.REL.NOINC `($__internal_2_$__cuda_sm70_shflsync_bfly_p) ;  /* 0x0000091000007944 */ /* 0x022fea0003c00000 */
[----:B-1----:R-:W3:Y:S01]  /*13ec0*/  LDL.LU R0, [R1+0x18] ;  /* 0x0000180001007983 */ /* 0x002ee20000300800 */
[----:B------:R-:W-:Y:S01]  /*13ed0*/  MOV R8, 0x13f20 ;  /* 0x00013f2000087802 */ /* 0x000fe20000000f00 */
[----:B--23--:R-:W-:Y:S01]  /*13ee0*/  FADD.FTZ R4, R0, R3 ;  /* 0x0000000300047221 */ /* 0x00cfe20000010000 */
[----:B------:R-:W-:-:S04]  /*13ef0*/  MOV R3, 0x1 ;  /* 0x0000000100037802 */ /* 0x000fc80000000f00 */
[----:B------:R-:W-:Y:S02]  /*13f00*/  MOV R0, R4 ;  /* 0x0000000400007202 */ /* 0x000fe40000000f00 */
[----:B------:R-:W-:Y:S05]  /*13f10*/  CALL.REL.NOINC `($__internal_2_$__cuda_sm70_shflsync_bfly_p) ;  /* 0x000008b000007944 */ /* 0x000fea0003c00000 */
[----:B-1----:R1:W5:Y:S01]  /*13f20*/  LDL R0, [R1+0x14] ;  /* 0x0000140001007983 */ /* 0x0023620000100800 */
[----:B--2---:R-:W-:Y:S01]  /*13f30*/  FADD.FTZ R4, R4, R3 ;  /* 0x0000000304047221 */ /* 0x004fe20000010000 */
[----:B------:R-:W-:Y:S02]  /*13f40*/  MOV R3, 0x2 ;  /* 0x0000000200037802 */ /* 0x000fe40000000f00 */
        /* <DEDUP_REMOVED lines=19> */
[----:B--2---:R-:W-:Y:S01]  /*14080*/  MOV R8, R3 ;  /* 0x0000000300087202 */ /* 0x004fe20000000f00 */
[----:B-1----:R-:W-:Y:S05]  /*14090*/  BRA `(.L_x_1295) ;  /* 0xffffd44000007947 */ /* 0x002fea000383ffff */
.L_x_1266:
[----:B------:R-:W-:Y:S01]  /*140a0*/  IMAD.MOV.U32 R10, RZ, RZ, R2 ;  /* 0x000000ffff0a7224 */ /* 0x000fe200078e0002 */
[----:B------:R-:W-:Y:S01]  /*140b0*/  MOV R8, RZ ;  /* 0x000000ff00087202 */ /* 0x000fe20000000f00 */
[----:B------:R-:W-:Y:S01]  /*140c0*/  IMAD.MOV.U32 R7, RZ, RZ, 0x181f ;  /* 0x0000181fff077424 */ /* 0x000fe200078e00ff */
[----:B------:R-:W-:Y:S02]  /*140d0*/  MOV R9, 0x140f0 ;  /* 0x000140f000097802 */ /* 0x000fe40000000f00 */
[----:B------:R-:W-:Y:S05]  /*140e0*/  CALL.REL.NOINC `($__internal_3_$__cuda_sm70_shflsync_idx_p) ;  /* 0x0000072000007944 */ /* 0x000fea0003c00000 */
[----:B------:R-:W-:Y:S01]  /*140f0*/  MOV R5, R7 ;  /* 0x0000000700057202 */ /* 0x000fe20000000f00 */
[----:B------:R-:W-:Y:S05]  /*14100*/  BRA `(.L_x_1296) ;  /* 0xfffff00000007947 */ /* 0x000fea000383ffff */
.L_x_1267:
[----:B------:R-:W-:Y:S01]  /*14110*/  IMAD.MOV.U32 R10, RZ, RZ, R3 ;  /* 0x000000ffff0a7224 */ /* 0x000fe200078e0003 */
[----:B------:R-:W-:Y:S01]  /*14120*/  MOV R8, RZ ;  /* 0x000000ff00087202 */ /* 0x000fe20000000f00 */
[----:B------:R-:W-:Y:S01]  /*14130*/  IMAD.MOV.U32 R7, RZ, RZ, 0x181f ;  /* 0x0000181fff077424 */ /* 0x000fe200078e00ff */
[----:B------:R-:W-:Y:S02]  /*14140*/  MOV R9, 0x14160 ;  /* 0x0001416000097802 */ /* 0x000fe40000000f00 */
[----:B-12---:R-:W-:Y:S05]  /*14150*/  CALL.REL.NOINC `($__internal_3_$__cuda_sm70_shflsync_idx_p) ;  /* 0x000006b000007944 */ /* 0x006fea0003c00000 */
[----:B------:R-:W-:Y:S01]  /*14160*/  MOV R4, R7 ;  /* 0x0000000700047202 */ /* 0x000fe20000000f00 */
[----:B------:R-:W-:Y:S05]  /*14170*/  BRA `(.L_x_1297) ;  /* 0xffffefb000007947 */ /* 0x000fea000383ffff */
.L_x_1268:
[----:B------:R-:W-:Y:S01]  /*14180*/  IMAD.MOV.U32 R10, RZ, RZ, R2 ;  /* 0x000000ffff0a7224 */ /* 0x000fe200078e0002 */
[----:B------:R-:W-:Y:S01]  /*14190*/  MOV R8, 0x1 ;  /* 0x0000000100087802 */ /* 0x000fe20000000f00 */
[----:B------:R-:W-:Y:S01]  /*141a0*/  IMAD.MOV.U32 R7, RZ, RZ, 0x181f ;  /* 0x0000181fff077424 */ /* 0x000fe200078e00ff */
[----:B------:R-:W-:-:S02]  /*141b0*/  MOV R9, 0x141d0 ;  /* 0x000141d000097802 */ /* 0x000fc40000000f00 */
[----:B-123--:R-:W-:Y:S05]  /*141c0*/  CALL.REL.NOINC `($__internal_3_$__cuda_sm70_shflsync_idx_p) ;  /* 0x0000064000007944 */ /* 0x00efea0003c00000 */
        /* <DEDUP_REMOVED lines=8> */
.L_x_1269:
[----:B------:R-:W-:Y:S01]  /*14250*/  IMAD.MOV.U32 R10, RZ, RZ, R2 ;  /* 0x000000ffff0a7224 */ /* 0x000fe200078e0002 */
[----:B------:R-:W-:Y:S01]  /*14260*/  MOV R8, 0x2 ;  /* 0x0000000200087802 */ /* 0x000fe20000000f00 */
[----:B------:R-:W-:Y:S01]  /*14270*/  IMAD.MOV.U32 R7, RZ, RZ, 0x181f ;  /* 0x0000181fff077424 */ /* 0x000fe200078e00ff */
[----:B------:R-:W-:Y:S02]  /*14280*/  MOV R9, 0x142a0 ;  /* 0x000142a000097802 */ /* 0x000fe40000000f00 */
[----:B-1-34-:R-:W-:Y:S05]  /*14290*/  CALL.REL.NOINC `($__internal_3_$__cuda_sm70_shflsync_idx_p) ;  /* 0x0000057000007944 */ /* 0x01afea0003c00000 */
[----:B------:R-:W-:Y:S01]  /*142a0*/  MOV R6, R7 ;  /* 0x0000000700067202 */ /* 0x000fe20000000f00 */
[----:B------:R-:W-:Y:S05]  /*142b0*/  BRA `(.L_x_1299) ;  /* 0xffffef9000007947 */ /* 0x000fea000383ffff */
.L_x_1270:
[----:B------:R-:W-:Y:S01]  /*142c0*/  IMAD.MOV.U32 R10, RZ, RZ, R3 ;  /* 0x000000ffff0a7224 */ /* 0x000fe200078e0003 */
[----:B------:R-:W-:Y:S01]  /*142d0*/  MOV R8, 0x2 ;  /* 0x0000000200087802 */ /* 0x000fe20000000f00 */
[----:B------:R-:W-:Y:S01]  /*142e0*/  IMAD.MOV.U32 R7, RZ, RZ, 0x181f ;  /* 0x0000181fff077424 */ /* 0x000fe200078e00ff */
[----:B------:R-:W-:Y:S02]  /*142f0*/  MOV R9, 0x14310 ;  /* 0x0001431000097802 */ /* 0x000fe40000000f00 */
[----:B-1234-:R-:W-:Y:S05]  /*14300*/  CALL.REL.NOINC `($__internal_3_$__cuda_sm70_shflsync_idx_p) ;  /* 0x0000050000007944 */ /* 0x01efea0003c00000 */
[----:B------:R-:W-:Y:S01]  /*14310*/  MOV R4, R7 ;  /* 0x0000000700047202 */ /* 0x000fe20000000f00 */
[----:B------:R-:W-:Y:S05]  /*14320*/  BRA `(.L_x_1300) ;  /* 0xffffef4000007947 */ /* 0x000fea000383ffff */
.L_x_1271:
        /* <DEDUP_REMOVED lines=13> */
.L_x_1272:
[----:B------:R-:W-:Y:S01]  /*14400*/  IMAD.MOV.U32 R10, RZ, RZ, R2 ;  /* 0x000000ffff0a7224 */ /* 0x000fe200078e0002 */
[----:B------:R-:W-:Y:S01]  /*14410*/  MOV R8, 0x4 ;  /* 0x0000000400087802 */ /* 0x000fe20000000f00 */
[----:B------:R-:W-:Y:S01]  /*14420*/  IMAD.MOV.U32 R7, RZ, RZ, 0x181f ;  /* 0x0000181fff077424 */ /* 0x000fe200078e00ff */
[----:B------:R-:W-:Y:S02]  /*14430*/  MOV R9, 0x14450 ;  /* 0x0001445000097802 */ /* 0x000fe40000000f00 */
[----:B-1234-:R-:W-:Y:S05]  /*14440*/  CALL.REL.NOINC `($__internal_3_$__cuda_sm70_shflsync_idx_p) ;  /* 0x000003c000007944 */ /* 0x01efea0003c00000 */
[----:B------:R-:W-:Y:S01]  /*14450*/  MOV R6, R7 ;  /* 0x0000000700067202 */ /* 0x000fe20000000f00 */
[----:B------:R-:W-:Y:S05]  /*14460*/  BRA `(.L_x_1302) ;  /* 0xffffef1000007947 */ /* 0x000fea000383ffff */
.L_x_1273:
[----:B------:R-:W-:Y:S01]  /*14470*/  IMAD.MOV.U32 R10, RZ, RZ, R3 ;  /* 0x000000ffff0a7224 */ /* 0x000fe200078e0003 */
[----:B------:R-:W-:Y:S01]  /*14480*/  MOV R8, 0x4 ;  /* 0x0000000400087802 */ /* 0x000fe20000000f00 */
[----:B------:R-:W-:Y:S01]  /*14490*/  IMAD.MOV.U32 R7, RZ, RZ, 0x181f ;  /* 0x0000181fff077424 */ /* 0x000fe200078e00ff */
[----:B------:R-:W-:Y:S02]  /*144a0*/  MOV R9, 0x144c0 ;  /* 0x000144c000097802 */ /* 0x000fe40000000f00 */
[----:B-1234-:R-:W-:Y:S05]  /*144b0*/  CALL.REL.NOINC `($__internal_3_$__cuda_sm70_shflsync_idx_p) ;  /* 0x0000035000007944 */ /* 0x01efea0003c00000 */
[----:B------:R-:W-:Y:S01]  /*144c0*/  MOV R4, R7 ;  /* 0x0000000700047202 */ /* 0x000fe20000000f00 */
[----:B------:R-:W-:Y:S05]  /*144d0*/  BRA `(.L_x_1303) ;  /* 0xffffeec000007947 */ /* 0x000fea000383ffff */
.L_x_1274:
        /* <DEDUP_REMOVED lines=13> */
.L_x_1275:
[----:B------:R-:W-:Y:S01]  /*145b0*/  IMAD.MOV.U32 R10, RZ, RZ, R2 ;  /* 0x000000ffff0a7224 */ /* 0x000fe200078e0002 */
[----:B------:R-:W-:Y:S01]  /*145c0*/  MOV R8, 0x6 ;  /* 0x0000000600087802 */ /* 0x000fe20000000f00 */
[----:B------:R-:W-:Y:S01]  /*145d0*/  IMAD.MOV.U32 R7, RZ, RZ, 0x181f ;  /* 0x0000181fff077424 */ /* 0x000fe200078e00ff */
[----:B------:R-:W-:Y:S02]  /*145e0*/  MOV R9, 0x14600 ;  /* 0x0001460000097802 */ /* 0x000fe40000000f00 */
[----:B-12-4-:R-:W-:Y:S05]  /*145f0*/  CALL.REL.NOINC `($__internal_3_$__cuda_sm70_shflsync_idx_p) ;  /* 0x0000021000007944 */ /* 0x016fea0003c00000 */
[----:B------:R-:W-:Y:S01]  /*14600*/  MOV R6, R7 ;  /* 0x0000000700067202 */ /* 0x000fe20000000f00 */
[----:B------:R-:W-:Y:S05]  /*14610*/  BRA `(.L_x_1305) ;  /* 0xffffee9000007947 */ /* 0x000fea000383ffff */
.L_x_1276:
[----:B------:R-:W-:Y:S01]  /*14620*/  IMAD.MOV.U32 R10, RZ, RZ, R3 ;  /* 0x000000ffff0a7224 */ /* 0x000fe200078e0003 */
[----:B------:R-:W-:Y:S01]  /*14630*/  MOV R8, 0x6 ;  /* 0x0000000600087802 */ /* 0x000fe20000000f00 */
[----:B------:R-:W-:Y:S01]  /*14640*/  IMAD.MOV.U32 R7, RZ, RZ, 0x181f ;  /* 0x0000181fff077424 */ /* 0x000fe200078e00ff */
[----:B------:R-:W-:Y:S02]  /*14650*/  MOV R9, 0x14670 ;  /* 0x0001467000097802 */ /* 0x000fe40000000f00 */
[----:B-1234-:R-:W-:Y:S05]  /*14660*/  CALL.REL.NOINC `($__internal_3_$__cuda_sm70_shflsync_idx_p) ;  /* 0x000001a000007944 */ /* 0x01efea0003c00000 */
[----:B------:R-:W-:Y:S01]  /*14670*/  MOV R4, R7 ;  /* 0x0000000700047202 */ /* 0x000fe20000000f00 */
[----:B------:R-:W-:Y:S05]  /*14680*/  BRA `(.L_x_1306) ;  /* 0xffffee4000007947 */ /* 0x000fea000383ffff */
.L_x_1277:
[----:B------:R-:W-:Y:S01]  /*14690*/  IMAD.MOV.U32 R10, RZ, RZ, R2 ;  /* 0x000000ffff0a7224 */ /* 0x000fe200078e0002 */
[----:B------:R-:W-:Y:S01]  /*146a0*/  MOV R8, 0x7 ;  /* 0x0000000700087802 */ /* 0x000fe20000000f00 */
[----:B------:R-:W-:Y:S01]  /*146b0*/  IMAD.MOV.U32 R7, RZ, RZ, 0x181f ;  /* 0x0000181fff077424 */ /* 0x000fe200078e00ff */
[----:B------:R-:W-:-:S02]  /*146c0*/  MOV R9, 0x146e0 ;  /* 0x000146e000097802 */ /* 0x000fc40000000f00 */
[----:B-12-4-:R-:W-:Y:S05]  /*146d0*/  CALL.REL.NOINC `($__internal_3_$__cuda_sm70_shflsync_idx_p) ;  /* 0x0000013000007944 */ /* 0x016fea0003c00000 */
        /* <DEDUP_REMOVED lines=8> */
.L_x_1279:
[----:B------:R-:W-:Y:S01]  /*14760*/  IMAD.MOV.U32 R10, RZ, RZ, R47 ;  /* 0x000000ffff0a7224 */ /* 0x000fe200078e002f */
[----:B--2---:R-:W-:Y:S01]  /*14770*/  MOV R8, RZ ;  /* 0x000000ff00087202 */ /* 0x004fe20000000f00 */
[----:B------:R-:W-:Y:S01]  /*14780*/  IMAD.MOV.U32 R7, RZ, RZ, 0x1f ;  /* 0x0000001fff077424 */ /* 0x000fe200078e00ff */
[----:B------:R-:W-:Y:S02]  /*14790*/  MOV R9, 0x147b0 ;  /* 0x000147b000097802 */ /* 0x000fe40000000f00 */
[----:B-1-3--:R-:W-:Y:S05]  /*147a0*/  CALL.REL.NOINC `($__internal_3_$__cuda_sm70_shflsync_idx_p) ;  /* 0x0000006000007944 */ /* 0x00afea0003c00000 */
[----:B------:R-:W-:Y:S01]  /*147b0*/  MOV R0, R7 ;  /* 0x0000000700007202 */ /* 0x000fe20000000f00 */
[----:B------:R-:W-:Y:S05]  /*147c0*/  BRA `(.L_x_1308) ;  /* 0xffffeea000007947 */ /* 0x000fea000383ffff */
        .weak           $__internal_2_$__cuda_sm70_shflsync_bfly_p
        .type           $__internal_2_$__cuda_sm70_shflsync_bfly_p,@function
        .size           $__internal_2_$__cuda_sm70_shflsync_bfly_p,($__internal_3_$__cuda_sm70_shflsync_idx_p - $__internal_2_$__cuda_sm70_shflsync_bfly_p)
$__internal_2_$__cuda_sm70_shflsync_bfly_p:
[----:B------:R-:W-:Y:S01]  /*147d0*/  MOV R9, 0x0 ;  /* 0x0000000000097802 */ /* 0x000fe20000000f00 */
[----:B------:R-:W-:Y:S04]  /*147e0*/  WARPSYNC R7 ;  /* 0x0000000700007348 */ /* 0x000fe80003800000 */
[----:B------:R1:W2:Y:S01]  /*147f0*/  SHFL.BFLY PT, R3, R0, R3, R10 ;  /* 0x0c00000300037389 */ /* 0x0002a200000e000a */
[----:B------:R-:W-:Y:S05]  /*14800*/  RET.REL.NODEC R8 `(_ZN7cutlass13device_kernelIN5flash19enable_sm80_to_sm89INS1_16FlashAttnFwdSm80INS1_25CollectiveMainloopFwdSm80ILi4ELi1ELb0EN4cute5tupleIJNS5_1CILi128EEENS7_ILi112EEENS7_ILi64EEEEEELi64ENS_6half_tEfNS_4arch4Sm80ELb1ELb0ELb0ELb0ELb0ELb0ELb1ELb0EEENS1_21CollectiveEpilogueFwdINS6_IJS8_SA_S9_EEENS6_IJNS7_ILi1EEESI_SI_EEESC_SE_Li128ELb0ELb1ELb0ELb0EEENS1_30DynamicPersistentTileSchedulerILi128ELi128ELb0ELb1ELb0EEEEEEEEEvNT_6ParamsE) ;  /* 0xfffeb7f008007950 */ /* 0x000fea0003c3ffff */
        .weak           $__internal_3_$__cuda_sm70_shflsync_idx_p
        .type           $__internal_3_$__cuda_sm70_shflsync_idx_p,@function
        .size           $__internal_3_$__cuda_sm70_shflsync_idx_p,(.L_x_1487 - $__internal_3_$__cuda_sm70_shflsync_idx_p)
$__internal_3_$__cuda_sm70_shflsync_idx_p:
[----:B------:R-:W-:-:S04]  /*14810*/  MOV R12, 0xffffffff ;  /* 0xffffffff000c7802 */ /* 0x000fc80000000f00 */
[----:B------:R-:W-:Y:S04]  /*14820*/  WARPSYNC R12 ;  /* 0x0000000c00007348 */ /* 0x000fe80003800000 */
[----:B------:R1:W2:Y:S02]  /*14830*/  SHFL.IDX PT, R7, R10, R8, R7 ;  /* 0x000000080a077389 */ /* 0x0002a400000e0007 */
[----:B-1----:R-:W-:Y:S02]  /*14840*/  MOV R8, R9 ;  /* 0x0000000900087202 */ /* 0x002fe40000000f00 */
[----:B------:R-:W-:-:S04]  /*14850*/  MOV R9, 0x0 ;  /* 0x0000000000097802 */ /* 0x000fc80000000f00 */
[----:B--2---:R-:W-:Y:S05]  /*14860*/  RET.REL.NODEC R8 `(_ZN7cutlass13device_kernelIN5flash19enable_sm80_to_sm89INS1_16FlashAttnFwdSm80INS1_25CollectiveMainloopFwdSm80ILi4ELi1ELb0EN4cute5tupleIJNS5_1CILi128EEENS7_ILi112EEENS7_ILi64EEEEEELi64ENS_6half_tEfNS_4arch4Sm80ELb1ELb0ELb0ELb0ELb0ELb0ELb1ELb0EEENS1_21CollectiveEpilogueFwdINS6_IJS8_SA_S9_EEENS6_IJNS7_ILi1EEESI_SI_EEESC_SE_Li128ELb0ELb1ELb0ELb0EEENS1_30DynamicPersistentTileSchedulerILi128ELi128ELb0ELb1ELb0EEEEEEEEEvNT_6ParamsE) ;  /* 0xfffeb79008007950 */ /* 0x004fea0003c3ffff */
.L_x_1309:
        /* <DEDUP_REMOVED lines=9> */
.L_x_1487:


//--------------------- .text._ZN7cutlass13device_kernelIN5flash19enable_sm80_to_sm89INS1_16FlashAttnFwdSm80INS1_25CollectiveMainloopFwdSm80ILi4ELi1ELb0EN4cute5tupleIJNS5_1CILi128EEENS7_ILi112EEENS7_ILi64EEEEEELi64ENS_6half_tEfNS_4arch4Sm80ELb1ELb0ELb0ELb1ELb0ELb0ELb1ELb0EEENS1_21CollectiveEpilogueFwdINS6_IJS8_SA_S9_EEENS6_IJNS7_ILi1EEESI_SI_EEESC_SE_Li128ELb1ELb1ELb0ELb0EEENS1_19SingleTileSchedulerILb1ELb0ELb1ELi128EEEEEEEEEvNT_6ParamsE --------------------------
	.section	.text._ZN7cutlass13device_kernelIN5flash19enable_sm80_to_sm89INS1_16FlashAttnFwdSm80INS1_25CollectiveMainloopFwdSm80ILi4ELi1ELb0EN4cute5tupleIJNS5_1CILi128EEENS7_ILi112EEENS7_ILi64EEEEEELi64ENS_6half_tEfNS_4arch4Sm80ELb1ELb0ELb0ELb1ELb0ELb0ELb1ELb0EEENS1_21CollectiveEpilogueFwdINS6_IJS8_SA_S9_EEENS6_IJNS7_ILi1EEESI_SI_EEESC_SE_Li128ELb1ELb1ELb0ELb0EEENS1_19SingleTileSchedulerILb1ELb0ELb1ELi128EEEEEEEEEvNT_6ParamsE,"ax",@progbits
	.sectioninfo	@"SHI_REGISTERS=255"
	.align	128
.text._ZN7cutlass13device_kernelIN5flash19enable_sm80_to_sm89INS1_16FlashAttnFwdSm80INS1_25CollectiveMainloopFwdSm80ILi4ELi1ELb0EN4cute5tupleIJNS5_1CILi128EEENS7_ILi112EEENS7_ILi64EEEEEELi64ENS_6half_tEfNS_4arch4Sm80ELb1ELb0ELb0ELb1ELb0ELb0ELb1ELb0EEENS1_21CollectiveEpilogueFwdINS6_IJS8_SA_S9_EEENS6_IJNS7_ILi1EEESI_SI_EEESC_SE_Li128ELb1ELb1ELb0ELb0EEENS1_19SingleTileSchedulerILb1ELb0ELb1ELi128EEEEEEEEEvNT_6ParamsE:
        .type           _ZN7cutlass13device_kernelIN5flash19enable_sm80_to_sm89INS1_16FlashAttnFwdSm80INS1_25CollectiveMainloopFwdSm80ILi4ELi1ELb0EN4cute5tupleIJNS5_1CILi128EEENS7_ILi112EEENS7_ILi64EEEEEELi64ENS_6half_tEfNS_4arch4Sm80ELb1ELb0ELb0ELb1ELb0ELb0ELb1ELb0EEENS1_21CollectiveEpilogueFwdINS6_IJS8_SA_S9_EEENS6_IJNS7_ILi1EEESI_SI_EEESC_SE_Li128ELb1ELb1ELb0ELb0EEENS1_19SingleTileSchedulerILb1ELb0ELb1ELi128EEEEEEEEEvNT_6ParamsE,@function
        .size           _ZN7cutlass13device_kernelIN5flash19enable_sm80_to_sm89INS1_16FlashAttnFwdSm80INS1_25CollectiveMainloopFwdSm80ILi4ELi1ELb0EN4cute5tupleIJNS5_1CILi128EEENS7_ILi112EEENS7_ILi64EEEEEELi64ENS_6half_tEfNS_4arch4Sm80ELb1ELb0ELb0ELb1ELb0ELb0ELb1ELb0EEENS1_21CollectiveEpilogueFwdINS6_IJS8_SA_S9_EEENS6_IJNS7_ILi1EEESI_SI_EEESC_SE_Li128ELb1ELb1ELb0ELb0EEENS1_19SingleTileSchedulerILb1ELb0ELb1ELi128EEEEEEEEEvNT_6ParamsE,(.L_x_1490 - _ZN7cutlass13device_kernelIN5flash19enable_sm80_to_sm89INS1_16FlashAttnFwdSm80INS1_25CollectiveMainloopFwdSm80ILi4ELi1ELb0EN4cute5tupleIJNS5_1CILi128EEENS7_ILi112EEENS7_ILi64EEEEEELi64ENS_6half_tEfNS_4arch4Sm80ELb1ELb0ELb0ELb1ELb0ELb0ELb1ELb0EEENS1_21CollectiveEpilogueFwdINS6_IJS8_SA_S9_EEENS6_IJNS7_ILi1EEESI_SI_EEESC_SE_Li128ELb1ELb1ELb0ELb0EEENS1_19SingleTileSchedulerILb1ELb0ELb1ELi128EEEEEEEEEvNT_6ParamsE)
        .other          _ZN7cutlass13device_kernelIN5flash19enable_sm80_to_sm89INS1_16FlashAttnFwdSm80INS1_25CollectiveMainloopFwdSm80ILi4ELi1ELb0EN4cute5tupleIJNS5_1CILi128EEENS7_ILi112EEENS7_ILi64EEEEEELi64ENS_6half_tEfNS_4arch4Sm80ELb1ELb0ELb0ELb1ELb0ELb0ELb1ELb0EEENS1_21CollectiveEpilogueFwdINS6_IJS8_SA_S9_EEENS6_IJNS7_ILi1EEESI_SI_EEESC_SE_Li128ELb1ELb1ELb0ELb0EEENS1_19SingleTileSchedulerILb1ELb0ELb1ELi128EEEEEEEEEvNT_6ParamsE,@"STO_CUDA_ENTRY STV_DEFAULT"
_ZN7cutlass13device_kernelIN5flash19enable_sm80_to_sm89INS1_16FlashAttnFwdSm80INS1_25CollectiveMainloopFwdSm80ILi4ELi1ELb0EN4cute5tupleIJNS5_1CILi128EEENS7_ILi112EEENS7_ILi64EEEEEELi64ENS_6half_tEfNS_4arch4Sm80ELb1ELb0ELb0ELb1ELb0ELb0ELb1ELb0EEENS1_21CollectiveEpilogueFwdINS6_IJS8_SA_S9_EEENS6_IJNS7_ILi1EEESI_SI_EEESC_SE_Li128ELb1ELb1ELb0ELb0EEENS1_19SingleTileSchedulerILb1ELb0ELb1ELi128EEEEEEEEEvNT_6ParamsE:
        /* <DEDUP_REMOVED lines=17> */
.L_x_1311:
        /* <DEDUP_REMOVED lines=8> */
.L_x_1313:
[----:B------:R-:W-:-:S04]  /*0190*/  MOV R0, c[0x0][0x54c] ;  /* 0x0001530000007a02 */ /* 0x000fc80000000f00 */
.L_x_1312:
[----:B------:R-:W-:Y:S01]  /*01a0*/  USHF.L.U32 UR4, UR4, 0x7, URZ ;  /* 0x0000000704047899 */ /* 0x000fe2000800063f */
[----:B-----5:R-:W-:-:S05]  /*01b0*/  IMAD R0, R0, c[0x0][0x548], RZ ;  /* 0x0001520000007a24 */ /* 0x020fca00078e02ff */
[----:B------:R-:W-:-:S04]  /*01c0*/  MOV R10, UR4 ;  /* 0x00000004000a7c02 */ /* 0x000fc80008000f00 */
[----:B------:R-:W-:-:S04]  /*01d0*/  ISETP.GE.AND P0, PT, R10, R0, PT ;  /* 0x000000000a00720c */ /* 0x000fc80003f06270 */
[----:B------:R-:W-:-:S05]  /*01e0*/  SEL R0, R5, 0xffffffff, !P0 ;  /* 0xffffffff05007807 */ /* 0x000fca0004000000 */
[----:B------:R2:W-:Y:S01]  /*01f0*/  STL [R1+0x70], R0 ;  /* 0x0000700001007387 */ /* 0x0005e20000100800 */
[----:B------:R-:W-:Y:S05]  /*0200*/  BRA `(.L_x_1314) ;  /* 0x0000014000007947 */ /* 0x000fea0003800000 */
.L_x_1310:
[----:B------:R-:W-:-:S04]  /*0210*/  ISETP.NE.U32.AND P0, PT, RZ, c[0x0][0x568], PT ;  /* 0x00015a00ff007a0c */ /* 0x000fc80003f05070 */
[----:B------:R-:W-:-:S13]  /*0220*/  ISETP.NE.AND.EX P0, PT, RZ, c[0x0][0x56c], PT, P0 ;  /* 0x00015b00ff007a0c */ /* 0x000fda0003f05300 */
[----:B------:R-:W-:Y:S05]  /*0230*/  @!P0 BRA `(.L_x_1315) ;  /* 0x0000002000008947 */ /* 0x000fea0003800000 */
[----:B------:R1:W5:Y:S01]  /*0240*/  LDG.E R0, [R2.64] ;  /* 0x0000000a02007981 */ /* 0x000362000c1e1900 */
[----:B------:R-:W-:Y:S05]  /*0250*/  BRA `(.L_x_1316) ;  /* 0x0000009000007947 */ /* 0x000fea0003800000 */
.L_x_1315:
        /* <DEDUP_REMOVED lines=8> */
.L_x_1317:
[----:B------:R-:W-:-:S04]  /*02e0*/  MOV R0, c[0x0][0x54c] ;  /* 0x0001530000007a02 */ /* 0x000fc80000000f00 */
.L_x_1316:
[----:B------:R-:W-:Y:S01]  /*02f0*/  USHF.L.U32 UR4, UR4, 0x7, URZ ;  /* 0x0000000704047899 */ /* 0x000fe2000800063f */
[----:B-----5:R-:W-:-:S05]  /*0300*/  IMAD R0, R0, c[0x0][0x548], RZ ;  /* 0x0001520000007a24 */ /* 0x020fca00078e02ff */
[----:B------:R-:W-:-:S04]  /*0310*/  MOV R10, UR4 ;  /* 0x00000004000a7c02 */ /* 0x000fc80008000f00 */
[----:B------:R-:W-:-:S04]  /*0320*/  ISETP.GE.AND P0, PT, R10, R0, PT ;  /* 0x000000000a00720c */ /* 0x000fc80003f06270 */
[----:B------:R-:W-:-:S05]  /*0330*/  SEL R0, R5, 0xffffffff, !P0 ;  /* 0xffffffff05007807 */ /* 0x000fca0004000000 */
[----:B------:R2:W-:Y:S04]  /*0340*/  STL [R1+0x70], R0 ;  /* 0x0000700001007387 */ /* 0x0005e80000100800 */
.L_x_1314:
        /* <DEDUP_REMOVED lines=31> */
.L_x_1318:
[----:B------:R-:W-:-:S04]  /*0540*/  ISETP.NE.U32.AND P0, PT, RZ, c[0x0][0x368], PT ;  /* 0x0000da00ff007a0c */ /* 0x000fc80003f05070 */
[----:B------:R-:W-:-:S13]  /*0550*/  ISETP.NE.AND.EX P0, PT, RZ, c[0x0][0x36c], PT, P0 ;  /* 0x0000db00ff007a0c */ /* 0x000fda0003f05300 */
[----:B------:R-:W-:Y:S05]  /*0560*/  @!P0 BRA `(.L_x_1319) ;  /* 0x0000003000008947 */ /* 0x000fea0003800000 */
[----:B---3--:R-:W-:-:S05]  /*0570*/  IMAD.WIDE R2, R41, R17, c[0x0][0x368] ;  /* 0x0000da0029027625 */ /* 0x008fca00078e0211 */
[----:B------:R2:W5:Y:S01]  /*0580*/  LDG.E R6, [R2.64] ;  /* 0x0000000a02067981 */ /* 0x000562000c1e1900 */
[----:B------:R-:W-:Y:S05]  /*0590*/  BRA `(.L_x_1320) ;  /* 0x0000004000007947 */ /* 0x000fea0003800000 */
.L_x_1319:
[----:B------:R-:W-:Y:S05]  /*05a0*/  @!P1 BRA `(.L_x_1320) ;  /* 0x0000003000009947 */ /* 0x000fea0003800000 */
[----:B------:R2:W4:Y:S04]  /*05b0*/  LDG.E R6, [R2.64] ;  /* 0x0000000a02067981 */ /* 0x000528000c1e1900 */
[----:B--23--:R-:W4:Y:S02]  /*05c0*/  LDG.E R2, [R2.64+0x4] ;  /* 0x0000040a02027981 */ /* 0x00cf24000c1e1900 */
[----:B----4-:R-:W-:-:S03]  /*05d0*/  IADD3 R6, -R6, R2, RZ ;  /* 0x0000000206067210 */ /* 0x010fc60007ffe1ff */
.L_x_1320:
        /* <DEDUP_REMOVED lines=17> */
[----:B------:R-:W-:Y:S01]  /*06f0*/  CS2R R12, SRZ ;  /* 0x00000000000c7805 */ /* 0x000fe2000001ff00 */
[----:B------:R-:W-:Y:S01]  /*0700*/  @P4 IADD3 R0, R246, 0x7f, RZ ;  /* 0x0000007ff6004810 */ /* 0x000fe20007ffe0ff */
[----:B------:R-:W-:Y:S01]  /*0710*/  IMAD.MOV.U32 R130, RZ, RZ, RZ ;  /* 0x000000ffff827224 */ /* 0x000fe200078e00ff */
[----:B------:R-:W-:Y:S01]  /*0720*/  MOV R128, RZ ;  /* 0x000000ff00807202 */ /* 0x000fe20000000f00 */
[----:B------:R-:W-:Y:S01]  /*0730*/  IMAD.MOV.U32 R186, RZ, RZ, RZ ;  /* 0x000000ffffba7224 */ /* 0x000fe200078e00ff */
[----:B------:R-:W-:Y:S01]  /*0740*/  CS2R R18, SRZ ;  /* 0x0000000000127805 */ /* 0x000fe2000001ff00 */
[----:B------:R-:W-:Y:S01]  /*0750*/  @P4 IMAD.HI.U32 R0, R0, c[0x0][0x2c8], RZ ;  /* 0x0000b20000004a27 */ /* 0x000fe200078e00ff */
[----:B------:R-:W-:Y:S01]  /*0760*/  CS2R R26, SRZ ;  /* 0x00000000001a7805 */ /* 0x000fe2000001ff00 */
[----:B------:R-:W-:Y:S01]  /*0770*/  MOV R182, RZ ;  /* 0x000000ff00b67202 */ /* 0x000fe20000000f00 */
[----:B------:R-:W-:Y:S01]  /*0780*/  CS2R R20, SRZ ;  /* 0x0000000000147805 */ /* 0x000fe2000001ff00 */
[----:B------:R-:W-:Y:S01]  /*0790*/  IMAD.MOV.U32 R184, RZ, RZ, RZ ;  /* 0x000000ffffb87224 */ /* 0x000fe200078e00ff */
[----:B------:R-:W-:Y:S01]  /*07a0*/  @P4 SHF.R.U32.HI R2, RZ, c[0x0][0x2cc], R0 ;  /* 0x0000b300ff024a19 */ /* 0x000fe20000011600 */
[----:B------:R-:W-:Y:S01]  /*07b0*/  IMAD.MOV.U32 R180, RZ, RZ, RZ ;  /* 0x000000ffffb47224 */ /* 0x000fe200078e00ff */
[----:B------:R-:W-:Y:S01]  /*07c0*/  SHF.R.U32.HI R0, RZ, 0x1f, R4 ;  /* 0x0000001fff007819 */ /* 0x000fe20000011604 */
[----:B------:R-:W-:Y:S01]  /*07d0*/  IMAD.MOV.U32 R16, RZ, RZ, RZ ;  /* 0x000000ffff107224 */ /* 0x000fe200078e00ff */
[----:B------:R-:W-:Y:S01]  /*07e0*/  MOV R126, RZ ;  /* 0x000000ff007e7202 */ /* 0x000fe20000000f00 */
[----:B------:R-:W-:Y:S01]  /*07f0*/  IMAD.IADD R3, R3, 0x1, R2 ;  /* 0x0000000103037824 */ /* 0x000fe200078e0202 */
[----:B------:R-:W-:Y:S01]  /*0800*/  MOV R2, RZ ;  /* 0x000000ff00027202 */ /* 0x000fe20000000f00 */
[----:B------:R-:W-:Y:S01]  /*0810*/  IMAD.MOV.U32 R124, RZ, RZ, RZ ;  /* 0x000000ffff7c7224 */ /* 0x000fe200078e00ff */
[----:B------:R-:W-:Y:S01]  /*0820*/  LEA.HI.SX32 R0, R4, R0, 0x1a ;  /* 0x0000000004007211 */ /* 0x000fe200078fd2ff */
[----:B------:R-:W-:Y:S01]  /*0830*/  IMAD.MOV.U32 R122, RZ, RZ, RZ ;  /* 0x000000ffff7a7224 */ /* 0x000fe200078e00ff */
[----:B------:R-:W-:Y:S01]  /*0840*/  CS2R R22, SRZ ;  /* 0x0000000000167805 */ /* 0x000fe2000001ff00 */
[----:B------:R-:W-:Y:S01]  /*0850*/  IMAD.HI R2, R3, -0x6db6db6d, R2 ;  /* 0x9249249303027827 */ /* 0x000fe200078e0202 */
[----:B------:R-:W-:Y:S01]  /*0860*/  MOV R120, RZ ;  /* 0x000000ff00787202 */ /* 0x000fe20000000f00 */
[----:B------:R-:W-:Y:S01]  /*0870*/  CS2R R24, SRZ ;  /* 0x0000000000187805 */ /* 0x000fe2000001ff00 */
[----:B------:R-:W-:Y:S01]  /*0880*/  CS2R R174, SRZ ;  /* 0x0000000000ae7805 */ /* 0x000fe2000001ff00 */
[----:B------:R-:W-:Y:S01]  /*0890*/  IMAD.MOV.U32 R118, RZ, RZ, RZ ;  /* 0x000000ffff767224 */ /* 0x000fe200078e00ff */
[----:B------:R-:W-:Y:S01]  /*08a0*/  SHF.R.U32.HI R3, RZ, 0x1f, R2 ;  /* 0x0000001fff037819 */ /* 0x000fe20000011602 */
[----:B------:R-:W-:Y:S01]  /*08b0*/  IMAD.MOV.U32 R116, RZ, RZ, RZ ;  /* 0x000000ffff747224 */ /* 0x000fe200078e00ff */
[----:B------:R-:W-:Y:S01]  /*08c0*/  CS2R R30, SRZ ;  /* 0x00000000001e7805 */ /* 0x000fe2000001ff00 */
[----:B------:R-:W-:Y:S01]  /*08d0*/  MOV R172, RZ ;  /* 0x000000ff00ac7202 */ /* 0x000fe20000000f00 */
[----:B------:R-:W-:Y:S01]  /*08e0*/  IMAD.MOV.U32 R178, RZ, RZ, RZ ;  /* 0x000000ffffb27224 */ /* 0x000fe200078e00ff */
[----:B------:R-:W-:Y:S01]  /*08f0*/  LEA.HI.SX32 R2, R2, R3, 0x1a ;  /* 0x0000000302027211 */ /* 0x000fe200078fd2ff */
[----:B------:R-:W-:Y:S01]  /*0900*/  CS2R R170, SRZ ;  /* 0x0000000000aa7805 */ /* 0x000fe2000001ff00 */
[----:B------:R-:W-:Y:S01]  /*0910*/  MOV R176, RZ ;  /* 0x000000ff00b07202 */ /* 0x000fe20000000f00 */
[----:B------:R-:W-:Y:S01]  /*0920*/  CS2R R32, SRZ ;  /* 0x0000000000207805 */ /* 0x000fe2000001ff00 */
[----:B------:R-:W-:Y:S01]  /*0930*/  IMNMX R46, R0, R2, PT ;  /* 0x00000002002e7217 */ /* 0x000fe20003800200 */
[----:B------:R-:W-:Y:S01]  /*0940*/  IMAD.MOV.U32 R168, RZ, RZ, RZ ;  /* 0x000000ffffa87224 */ /* 0x000fe200078e00ff */
[----:B------:R-:W-:Y:S01]  /*0950*/  CS2R R28, SRZ ;  /* 0x00000000001c7805 */ /* 0x000fe2000001ff00 */
[----:B------:R-:W-:Y:S01]  /*0960*/  MOV R166, RZ ;  /* 0x000000ff00a67202 */ /* 0x000fe20000000f00 */
[----:B------:R-:W-:Y:S01]  /*0970*/  IMAD.MOV.U32 R164, RZ, RZ, RZ ;  /* 0x000000ffffa47224 */ /* 0x000fe200078e00ff */
[----:B------:R2:W-:Y:S01]  /*0980*/  STL [R1+0x8], R46 ;  /* 0x0000082e01007387 */ /* 0x0005e20000100800 */
[----:B------:R-:W-:Y:S01]  /*0990*/  ISETP.GE.AND P3, PT, R46, 0x1, PT ;  /* 0x000000012e00780c */ /* 0x000fe20003f66270 */
[----:B------:R-:W-:Y:S01]  /*09a0*/  CS2R R158, SRZ ;  /* 0x00000000009e7805 */ /* 0x000fe2000001ff00 */
[----:B------:R-:W-:Y:S01]  /*09b0*/  MOV R156, RZ ;  /* 0x000000ff009c7202 */ /* 0x000fe20000000f00 */
        /* <DEDUP_REMOVED lines=129> */
.L_x_1323:
[----:B-1--4-:R-:W-:Y:S05]  /*11d0*/  BSYNC B0 ;  /* 0x0000000000007941 */ /* 0x012fea0003800000 */
.L_x_1322:
        /* <DEDUP_REMOVED lines=11> */
.L_x_1325:
[----:B------:R-:W-:Y:S05]  /*1290*/  BSYNC B0 ;  /* 0x0000000000007941 */ /* 0x000fea0003800000 */
.L_x_1324:
        /* <DEDUP_REMOVED lines=11> */
.L_x_1327:
[----:B------:R-:W-:Y:S05]  /*1350*/  BSYNC B0 ;  /* 0x0000000000007941 */ /* 0x000fea0003800000 */
.L_x_1326:
        /* <DEDUP_REMOVED lines=11> */
.L_x_1329:
[----:B------:R-:W-:Y:S05]  /*1410*/  BSYNC B0 ;  /* 0x0000000000007941 */ /* 0x000fea0003800000 */
.L_x_1328:
        /* <DEDUP_REMOVED lines=11> */
.L_x_1331:
[----:B------:R-:W-:Y:S05]  /*14d0*/  BSYNC B0 ;  /* 0x0000000000007941 */ /* 0x000fea0003800000 */
.L_x_1330:
        /* <DEDUP_REMOVED lines=11> */
.L_x_1333:
[----:B------:R-:W-:Y:S05]  /*1590*/  BSYNC B0 ;  /* 0x0000000000007941 */ /* 0x000fea0003800000 */
.L_x_1332:
        /* <DEDUP_REMOVED lines=11> */
.L_x_1335:
[----:B------:R-:W-:Y:S05]  /*1650*/  BSYNC B0 ;  /* 0x0000000000007941 */ /* 0x000fea0003800000 */
.L_x_1334:
        /* <DEDUP_REMOVED lines=23> */
[----:B-----5:R-:W-:Y:S01]  /*17d0*/  @!P6 LEA R8, P0, R20, R8, 0x1 ;  /* 0x000000081408e211 */ /* 0x020fe200078008ff */
        /* <DEDUP_REMOVED lines=21> */
[C---:B------:R-:W-:Y:S02]  /*1930*/  @P2 LEA R0, P1, R251.reuse, R6, 0x4 ;  /* 0x00000006fb002211 */ /* 0x040fe400078220ff */
        /* <DEDUP_REMOVED lines=83> */
[----:B------:R-:W-:Y:S01]  /*1e70*/  IMAD R236, R2, 0x2, R235 ;  /* 0x0000000202ec7824 */ /* 0x000fe200078e02eb */
[C---:B------:R-:W-:Y:S01]  /*1e80*/  IADD3 R242, R238.reuse, 0x1800, RZ ;  /* 0x00001800eef27810 */ /* 0x040fe20007ffe0ff */
[----:B------:R-:W-:Y:S01]  /*1e90*/  IMAD.IADD R0, R7, 0x1, R0 ;  /* 0x0000000107007824 */ /* 0x000fe200078e0200 */
[----:B------:R-:W-:Y:S01]  /*1ea0*/  IADD3 R241, R238, 0x2000, RZ ;  /* 0x00002000eef17810 */ /* 0x000fe20007ffe0ff */
[----:B------:R-:W-:Y:S01]  /*1eb0*/  IMAD.WIDE.U32 R6, R6, 0x70, R100 ;  /* 0x0000007006067825 */ /* 0x000fe200078e0064 */
[----:B------:R-:W-:-:S02]  /*1ec0*/  IADD3 R240, R238, 0x2800, RZ ;  /* 0x00002800eef07810 */ /* 0x000fc40007ffe0ff */
[----:B------:R-:W-:Y:S01]  /*1ed0*/  IADD3 R239, R238, 0x3000, RZ ;  /* 0x00003000eeef7810 */ /* 0x000fe20007ffe0ff */
        /* <DEDUP_REMOVED lines=40> */
[----:B------:R-:W1:Y:S01]  /*2160*/  LDSM.16.M88.4 R16, [R237+0x9100] ;  /* 0x00910000ed10783b */ /* 0x000e620000000200 */
[----:B------:R-:W-:Y:S02]  /*2170*/  IADD3.X R13, R15, UR8, RZ, P0, !PT ;  /* 0x000000080f0d7c10 */ /* 0x000fe400087fe4ff */
[----:B------:R-:W-:Y:S02]  /*2180*/  ISETP.LT.OR P1, PT, R44, 0x11, P2 ;  /* 0x000000112c00780c */ /* 0x000fe40001721670 */
[----:B------:R-:W-:Y:S02]  /*2190*/  IADD3.X R7, R13, UR8, RZ, P3, !PT ;  /* 0x000000080d077c10 */ /* 0x000fe40009ffe4ff */
[----:B------:R-:W-:Y:S01]  /*21a0*/  HMMA.16816.F32 R80, R8, R36, RZ ;  /* 0x000000240850723c */ /* 0x000fe200000018ff */
[----:B------:R-:W-:-:S02]  /*21b0*/  IADD3 R20, P0, R6, UR9, RZ ;  /* 0x0000000906147c10 */ /* 0x000fc4000ff1e0ff */
[C---:B------:R-:W-:Y:S02]  /*21c0*/  ISETP.LT.OR P3, PT, R44.reuse, 0x21, P2 ;  /* 0x000000212c00780c */ /* 0x040fe40001761670 */
[----:B------:R-:W-:Y:S02]  /*21d0*/  IADD3.X R21, R7, UR8, RZ, P0, !PT ;  /* 0x0000000807157c10 */ /* 0x000fe400087fe4ff */
[C---:B------:R-:W-:Y:S01]  /*21e0*/  ISETP.LT.OR P0, PT, R44.reuse, 0x31, P2 ;  /* 0x000000312c00780c */ /* 0x040fe20001701670 */
        /* <DEDUP_REMOVED lines=43> */
[----:B------:R-:W2:Y:S02]  /*24a0*/  LDSM.16.M88.4 R64, [R233+0x5900] ;  /* 0x00590000e940783b */ /* 0x000ea40000000200 */
[C---:B------:R-:W-:Y:S02]  /*24b0*/  HMMA.16816.F32 R204, R16.reuse, R50, R120 ;  /* 0x0000003210cc723c */ /* 0x040fe40000001878 */
[----:B------:R-:W3:Y:S04]  /*24c0*/  LDSM.16.M88.4 R80, [R233+0x3900] ;  /* 0x00390000e950783b */ /* 0x000ee80000000200 */
[----:B------:R-:W2:Y:S02]  /*24d0*/  LDSM.16.M88.4 R72, [R233+0x4900] ;  /* 0x00490000e948783b */ /* 0x000ea40000000200 */
        /* <DEDUP_REMOVED lines=36> */
[----:B---3--:R-:W-:Y:S01]  /*2720*/  HMMA.16816.F32 R136, R20, R82, R24 ;  /* 0x000000521488723c */ /* 0x008fe20000001818 */
[----:B------:R-:W3:Y:S01]  /*2730*/  LDSM.16.M88.4 R24, [R232+0x3000] ;  /* 0x00300000e818783b */ /* 0x000ee20000000200 */
[----:B------:R-:W-:-:S06]  /*2740*/  DEPBAR.LE SB0, 0x0 ;  /* 0x000080000000791a */ /* 0x000fcc0000000000 */
[C---:B------:R-:W-:Y:S08]  /*2750*/  HMMA.16816.F32 R160, R20.reuse, R72, R104 ;  /* 0x0000004814a0723c */ /* 0x040ff00000001868 */
        /* <DEDUP_REMOVED lines=55> */
[----:B------:R-:W2:Y:S01]  /*2ad0*/  LDL.64 R224, [R1+0x40] ;  /* 0x0000400001e07983 */ /* 0x000ea20000100a00 */
[----:B------:R-:W-:Y:S01]  /*2ae0*/  IMAD.MOV.U32 R226, RZ, RZ, 0x70 ;  /* 0x00000070ffe27424 */ /* 0x000fe200078e00ff */
[----:B------:R-:W-:Y:S01]  /*2af0*/  IADD3 R3, R3, -0x2, RZ ;  /* 0xfffffffe03037810 */ /* 0x000fe20007ffe0ff */
[----:B------:R-:W-:-:S02]  /*2b00*/  IMAD.SHL.U32 R16, R251, 0x20, RZ ;  /* 0x00000020fb107824 */ /* 0x000fc400078e00ff */
[----:B------:R-:W-:Y:S01]  /*2b10*/  IMAD.WIDE.U32 R226, R226, c[0x0][0x1e0], RZ ;  /* 0x00007800e2e27a25 */ /* 0x000fe200078e00ff */
[----:B------:R-:W-:-:S03]  /*2b20*/  SHF.R.S32.HI R6, RZ, 0x1f, R3 ;  /* 0x0000001fff067819 */ /* 0x000fc60000011403 */
        /* <DEDUP_REMOVED lines=29> */
.L_x_1336:
[----:B---3--:R-:W2:Y:S04]  /*2d00*/  LDL R12, [R1+0x64] ;  /* 0x00006400010c7983 */ /* 0x008ea80000100800 */
[----:B------:R-:W3:Y:S01]  /*2d10*/  LDL R189, [R1+0x60] ;  /* 0x0000600001bd7983 */ /* 0x000ee20000100800 */
[----:B------:R-:W-:-:S02]  /*2d20*/  LOP3.LUT R3, R247, 0xffffffe0, RZ, 0xc0, !PT ;  /* 0xffffffe0f7037812 */ /* 0x000fc400078ec0ff */
[----:B------:R-:W-:Y:S02]  /*2d30*/  LEA.HI R6, R249, R250, RZ, 0x2 ;  /* 0x000000faf9067211 */ /* 0x000fe400078f10ff */
[----:B------:R-:W-:Y:S01]  /*2d40*/  SHF.R.S32.HI R7, RZ, 0x1f, R146 ;  /* 0x0000001fff077819 */ /* 0x000fe20000011492 */
[----:B------:R-:W-:Y:S01]  /*2d50*/  IMAD.IADD R5, R250, 0x1, -R3 ;  /* 0x00000001fa057824 */ /* 0x000fe200078e0a03 */
[----:B------:R-:W-:Y:S01]  /*2d60*/  LOP3.LUT R3, R6, 0xfffffffc, RZ, 0xc0, !PT ;  /* 0xfffffffc06037812 */ /* 0x000fe200078ec0ff */
[----:B------:R-:W-:Y:S01]  /*2d70*/  IMAD.SHL.U32 R228, R0, 0x2, RZ ;  /* 0x0000000200e47824 */ /* 0x000fe200078e00ff */
[----:B------:R-:W-:Y:S01]  /*2d80*/  LEA.HI R7, R7, R146, RZ, 0x2 ;  /* 0x0000009207077211 */ /* 0x000fe200078f10ff */
[----:B------:R-:W0:Y:S01]  /*2d90*/  LDGDEPBAR ;  /* 0x00000000000079af */ /* 0x000e220000000000 */
[----:B------:R-:W-:Y:S01]  /*2da0*/  SHF.R.S32.HI R9, RZ, 0x1f, R5 ;  /* 0x0000001fff097819 */ /* 0x000fe20000011405 */
[----:B------:R-:W-:Y:S01]  /*2db0*/  IMAD.IADD R6, R250, 0x1, -R3 ;  /* 0x00000001fa067824 */ /* 0x000fe200078e0a03 */
[----:B------:R-:W-:Y:S01]  /*2dc0*/  LOP3.LUT R8, R7, 0xffffffc, RZ, 0xc0, !PT ;  /* 0x0ffffffc07087812 */ /* 0x000fe200078ec0ff */
[----:B------:R-:W-:Y:S01]  /*2dd0*/  STL [R1+0xac], R245 ;  /* 0x0000acf501007387 */ /* 0x000fe20000100800 */
[----:B------:R-:W-:-:S02]  /*2de0*/  LEA.HI R7, R9, R5, RZ, 0x2 ;  /* 0x0000000509077211 */ /* 0x000fc400078f10ff */
[----:B------:R-:W-:Y:S01]  /*2df0*/  LEA.HI R3, R6, R6, RZ, 0x1 ;  /* 0x0000000606037211 */ /* 0x000fe200078f08ff */
[----:B------:R-:W-:Y:S01]  /*2e00*/  IMAD.IADD R9, R146, 0x1, -R8 ;  /* 0x0000000192097824 */ /* 0x000fe200078e0a08 */
[----:B------:R-:W-:Y:S01]  /*2e10*/  LEA.HI.SX32 R8, R7, R246, 0x1e ;  /* 0x000000f607087211 */ /* 0x000fe200078ff2ff */
[----:B------:R-:W-:Y:S01]  /*2e20*/  IMAD R229, R4, 0x2, R228 ;  /* 0x0000000204e57824 */ /* 0x000fe200078e02e4 */
[----:B------:R-:W-:Y:S01]  /*2e30*/  LDSM.16.MT88.4 R20, [R228+0x100] ;  /* 0x00010000e414783b */ /* 0x000fe20000004200 */
[C---:B------:R-:W-:Y:S01]  /*2e40*/  IMAD.SHL.U32 R10, R3.reuse, 0x20, RZ ;  /* 0x00000020030a7824 */ /* 0x040fe200078e00ff */
[----:B------:R-:W-:Y:S01]  /*2e50*/  LOP3.LUT R11, R3, 0x1ffffffe, RZ, 0xc0, !PT ;  /* 0x1ffffffe030b7812 */ /* 0x000fe200078ec0ff */
[----:B------:R-:W-:-:S03]  /*2e60*/  IMAD R3, R9, 0x10, R8 ;  /* 0x0000001009037824 */ /* 0x000fc600078e0208 */
[----:B------:R-:W-:Y:S01]  /*2e70*/  LOP3.LUT R8, R10, 0xffffffc0, RZ, 0xc0, !PT ;  /* 0xffffffc00a087812 */ /* 0x000fe200078ec0ff */
[----:B------:R-:W-:-:S04]  /*2e80*/  IMAD.IADD R6, R6, 0x1, -R11 ;  /* 0x0000000106067824 */ /* 0x000fc800078e0a0b */
[----:B------:R-:W-:-:S04]  /*2e90*/  IMAD.IADD R3, R8, 0x1, R3 ;  /* 0x0000000108037824 */ /* 0x000fc800078e0203 */
[----:B------:R-:W-:-:S04]  /*2ea0*/  IMAD R13, R6, 0x8, R3 ;  /* 0x00000008060d7824 */ /* 0x000fc800078e0203 */
[----:B------:R-:W-:-:S04]  /*2eb0*/  @P4 IMAD.HI.U32 R6, R13, c[0x0][0x2c8], RZ ;  /* 0x0000b2000d064a27 */ /* 0x000fc800078e00ff */
[----:B------:R-:W-:Y:S01]  /*2ec0*/  IMAD.MOV.U32 R3, RZ, RZ, R13 ;  /* 0x000000ffff037224 */ /* 0x000fe200078e000d */
[----:B------:R-:W-:-:S05]  /*2ed0*/  @P4 SHF.R.U32.HI R3, RZ, c[0x0][0x2cc], R6 ;  /* 0x0000b300ff034a19 */ /* 0x000fca0000011606 */
[----:B------:R-:W1:Y:S04]  /*2ee0*/  SHFL.IDX PT, R6, R3, 0x2, 0x1c1f ;  /* 0x005c1f0003067f89 */ /* 0x000e6800000e0000 */
[----:B------:R-:W4:Y:S04]  /*2ef0*/  SHFL.IDX PT, R8, R3, RZ, 0x1c1f ;  /* 0x001c1fff03087589 */ /* 0x000f2800000e0000 */
[----:B------:R-:W1:Y:S04]  /*2f00*/  SHFL.IDX PT, R9, R3, 0x3, 0x1c1f ;  /* 0x007c1f0003097f89 */ /* 0x000e6800000e0000 */
[----:B------:R1:W2:Y:S04]  /*2f10*/  SHFL.IDX PT, R10, R3, 0x1, 0x1c1f ;  /* 0x003c1f00030a7f89 */ /* 0x0002a800000e0000 */
[----:B------:R-:W-:Y:S04]  /*2f20*/  STL [R1+0xa8], R244 ;  /* 0x0000a8f401007387 */ /* 0x000fe80000100800 */
[----:B------:R-:W-:Y:S04]  /*2f30*/  STL [R1+0xa4], R243 ;  /* 0x0000a4f301007387 */ /* 0x000fe80000100800 */
[----:B------:R-:W-:Y:S01]  /*2f40*/  STL [R1+0xa0], R242 ;  /* 0x0000a0f201007387 */ /* 0x000fe20000100800 */
[----:B-1----:R-:W-:-:S03]  /*2f50*/  LOP3.LUT R3, R7, 0x7ffffffc, RZ, 0xc0, !PT ;  /* 0x7ffffffc07037812 */ /* 0x002fc600078ec0ff */
[----:B------:R-:W-:Y:S02]  /*2f60*/  STL [R1+0x9c], R241 ;  /* 0x00009cf101007387 */ /* 0x000fe40000100800 */
[----:B------:R-:W-:Y:S02]  /*2f70*/  IMAD.IADD R3, R5, 0x1, -R3 ;  /* 0x0000000105037824 */ /* 0x000fe400078e0a03 */
[----:B------:R-:W-:Y:S02]  /*2f80*/  STL [R1+0x98], R240 ;  /* 0x000098f001007387 */ /* 0x000fe40000100800 */
[----:B------:R-:W-:Y:S02]  /*2f90*/  IMAD.SHL.U32 R5, R3, 0x2, RZ ;  /* 0x0000000203057824 */ /* 0x000fe400078e00ff */
        /* <DEDUP_REMOVED lines=11> */
[----:B------:R1:W-:Y:S01]  /*3050*/  STL [R1+0x54], R5 ;  /* 0x0000540501007387 */ /* 0x0003e20000100800 */
[----:B--2---:R-:W-:-:S05]  /*3060*/  IMAD.IADD R7, R12, 0x1, R145 ;  /* 0x000000010c077824 */ /* 0x004fca00078e0291 */
[----:B------:R-:W-:Y:S01]  /*3070*/  IADD3 R3, -R5, 0x1, R7 ;  /* 0x0000000105037810 */ /* 0x000fe20007ffe107 */
[----:B------:R-:W-:-:S04]  /*3080*/  IMAD.IADD R7, R7, 0x1, -R5 ;  /* 0x0000000107077824 */ /* 0x000fc800078e0a05 */
[----:B---3--:R-:W-:-:S04]  /*3090*/  IMAD.IADD R3, R3, 0x1, -R189 ;  /* 0x0000000103037824 */ /* 0x008fc800078e0abd */
[C---:B-1----:R-:W-:Y:S02]  /*30a0*/  IMAD.IADD R5, R3.reuse, 0x1, R6 ;  /* 0x0000000103057824 */ /* 0x042fe400078e0206 */
[C---:B----4-:R-:W-:Y:S02]  /*30b0*/  IMAD.IADD R6, R3.reuse, 0x1, R8 ;  /* 0x0000000103067824 */ /* 0x050fe400078e0208 */
[----:B------:R-:W-:Y:S01]  /*30c0*/  IMAD.IADD R8, R3, 0x1, R9 ;  /* 0x0000000103087824 */ /* 0x000fe200078e0209 */
[----:B------:R-:W-:Y:S01]  /*30d0*/  IMNMX R5, R7, R5, PT ;  /* 0x0000000507057217 */ /* 0x000fe20003800200 */
[----:B------:R-:W-:-:S03]  /*30e0*/  IMAD.IADD R9, R3, 0x1, R10 ;  /* 0x0000000103097824 */ /* 0x000fc600078e020a */
[----:B------:R-:W-:Y:S02]  /*30f0*/  IMNMX R3, R7, R8, PT ;  /* 0x0000000807037217 */ /* 0x000fe40003800200 */
[----:B------:R-:W-:Y:S02]  /*3100*/  ISETP.GT.AND P3, PT, R5, RZ, PT ;  /* 0x000000ff0500720c */ /* 0x000fe40003f64270 */
[----:B------:R-:W-:Y:S02]  /*3110*/  ISETP.GT.AND P0, PT, R3, 0x1, PT ;  /* 0x000000010300780c */ /* 0x000fe40003f04270 */
[----:B------:R-:W-:Y:S02]  /*3120*/  FSEL R14, R168, -INF , P3 ;  /* 0xff800000a80e7808 */ /* 0x000fe40001800000 */
[----:B------:R-:W-:Y:S02]  /*3130*/  FSEL R19, R171, -INF , P0 ;  /* 0xff800000ab137808 */ /* 0x000fe40000000000 */
[----:B------:R-:W-:-:S02]  /*3140*/  ISETP.GT.AND P1, PT, R3, RZ, PT ;  /* 0x000000ff0300720c */ /* 0x000fc40003f24270 */
[----:B------:R-:W-:Y:S02]  /*3150*/  ISETP.GT.AND P3, PT, R5, 0x8, PT ;  /* 0x000000080500780c */ /* 0x000fe40003f64270 */
[----:B------:R-:W-:Y:S02]  /*3160*/  ISETP.GT.AND P0, PT, R3, 0x9, PT ;  /* 0x000000090300780c */ /* 0x000fe40003f04270 */
[----:B------:R-:W-:Y:S02]  /*3170*/  FSEL R18, R170, -INF , P1 ;  /* 0xff800000aa127808 */ /* 0x000fe40000800000 */
[----:B------:R-:W-:Y:S02]  /*3180*/  FSEL R16, R136, -INF , P3 ;  /* 0xff80000088107808 */ /* 0x000fe40001800000 */
[----:B------:R-:W-:Y:S02]  /*3190*/  FSEL R28, R139, -INF , P0 ;  /* 0xff8000008b1c7808 */ /* 0x000fe40000000000 */
[----:B------:R-:W-:-:S02]  /*31a0*/  ISETP.GT.AND P2, PT, R5, 0x1, PT ;  /* 0x000000010500780c */ /* 0x000fc40003f44270 */
[----:B------:R-:W-:Y:S02]  /*31b0*/  ISETP.GT.AND P1, PT, R3, 0x8, PT ;  /* 0x000000080300780c */ /* 0x000fe40003f24270 */
[----:B------:R-:W-:Y:S02]  /*31c0*/  ISETP.GT.AND P3, PT, R5, 0x10, PT ;  /* 0x000000100500780c */ /* 0x000fe40003f64270 */
[----:B------:R-:W-:Y:S02]  /*31d0*/  ISETP.GT.AND P0, PT, R3, 0x11, PT ;  /* 0x000000110300780c */ /* 0x000fe40003f04270 */
[----:B------:R-:W-:Y:S02]  /*31e0*/  FSEL R15, R169, -INF , P2 ;  /* 0xff800000a90f7808 */ /* 0x000fe40001000000 */
[----:B------:R-:W-:Y:S02]  /*31f0*/  FSEL R24, R138, -INF , P1 ;  /* 0xff8000008a187808 */ /* 0x000fe40000800000 */
[----:B------:R-:W-:-:S02]  /*3200*/  FSEL R29, R164, -INF , P3 ;  /* 0xff800000a41d7808 */ /* 0x000fc40001800000 */
[----:B------:R-:W-:Y:S02]  /*3210*/  FSEL R34, R167, -INF , P0 ;  /* 0xff800000a7227808 */ /* 0x000fe40000000000 */
[----:B------:R-:W-:Y:S02]  /*3220*/  ISETP.GT.AND P2, PT, R5, 0x9, PT ;  /* 0x000000090500780c */ /* 0x000fe40003f44270 */
[----:B------:R-:W-:Y:S02]  /*3230*/  ISETP.GT.AND P1, PT, R3, 0x10, PT ;  /* 0x000000100300780c */ /* 0x000fe40003f24270 */
[----:B------:R-:W-:Y:S02]  /*3240*/  ISETP.GT.AND P3, PT, R5, 0x18, PT ;  /* 0x000000180500780c */ /* 0x000fe40003f64270 */
[----:B------:R-:W-:Y:S02]  /*3250*/  ISETP.GT.AND P0, PT, R3, 0x19, PT ;  /* 0x000000190300780c */ /* 0x000fe40003f04270 */
[----:B------:R-:W-:-:S02]  /*3260*/  FSEL R17, R137, -INF , P2 ;  /* 0xff80000089117808 */ /* 0x000fc40001000000 */
[----:B------:R-:W-:Y:S02]  /*3270*/  FSEL R33, R166, -INF , P1 ;  /* 0xff800000a6217808 */ /* 0x000fe40000800000 */
[----:B------:R-:W-:Y:S02]  /*3280*/  FSEL R31, R132, -INF , P3 ;  /* 0xff800000841f7808 */ /* 0x000fe40001800000 */
[----:B------:R-:W-:Y:S02]  /*3290*/  FSEL R76, R135, -INF , P0 ;  /* 0xff800000874c7808 */ /* 0x000fe40000000000 */
[----:B------:R-:W-:Y:S02]  /*32a0*/  ISETP.GT.AND P2, PT, R5, 0x11, PT ;  /* 0x000000110500780c */ /* 0x000fe40003f44270 */
[----:B------:R-:W-:Y:S02]  /*32b0*/  ISETP.GT.AND P1, PT, R3, 0x18, PT ;  /* 0x000000180300780c */ /* 0x000fe40003f24270 */
[----:B------:R-:W-:-:S02]  /*32c0*/  ISETP.GT.AND P3, PT, R5, 0x20, PT ;  /* 0x000000200500780c */ /* 0x000fc40003f64270 */
[----:B------:R-:W-:Y:S02]  /*32d0*/  ISETP.GT.AND P0, PT, R3, 0x21, PT ;  /* 0x000000210300780c */ /* 0x000fe40003f04270 */
[----:B------:R-:W-:Y:S02]  /*32e0*/  FSEL R30, R165, -INF , P2 ;  /* 0xff800000a51e7808 */ /* 0x000fe40001000000 */
[----:B------:R-:W-:Y:S02]  /*32f0*/  FSEL R35, R134, -INF , P1 ;  /* 0xff80000086237808 */ /* 0x000fe40000800000 */
[----:B------:R-:W-:Y:S02]  /*3300*/  FSEL R132, R160, -INF , P3 ;  /* 0xff800000a0847808 */ /* 0x000fe40001800000 */
[----:B------:R-:W-:Y:S02]  /*3310*/  FSEL R141, R163, -INF , P0 ;  /* 0xff800000a38d7808 */ /* 0x000fe40000000000 */
[----:B------:R-:W-:-:S02]  /*3320*/  ISETP.GT.AND P2, PT, R5, 0x19, PT ;  /* 0x000000190500780c */ /* 0x000fc40003f44270 */
[----:B------:R-:W-:Y:S02]  /*3330*/  ISETP.GT.AND P1, PT, R3, 0x20, PT ;  /* 0x000000200300780c */ /* 0x000fe40003f24270 */
[----:B------:R-:W-:Y:S02]  /*3340*/  ISETP.GT.AND P3, PT, R5, 0x28, PT ;  /* 0x000000280500780c */ /* 0x000fe40003f64270 */
[----:B------:R-:W-:Y:S02]  /*3350*/  ISETP.GT.AND P0, PT, R3, 0x29, PT ;  /* 0x000000290300780c */ /* 0x000fe40003f04270 */
[----:B------:R-:W-:Y:S02]  /*3360*/  IMNMX R6, R7, R6, PT ;  /* 0x0000000607067217 */ /* 0x000fe40003800200 */
[----:B------:R-:W-:Y:S02]  /*3370*/  FSEL R32, R133, -INF , P2 ;  /* 0xff80000085207808 */ /* 0x000fe40001000000 */
[----:B------:R-:W-:-:S02]  /*3380*/  FSEL R136, R162, -INF , P1 ;  /* 0xff800000a2887808 */ /* 0x000fc40000800000 */
[----:B------:R-:W-:Y:S02]  /*3390*/  FSEL R134, R128, -INF , P3 ;  /* 0xff80000080867808 */ /* 0x000fe40001800000 */
[----:B------:R-:W-:Y:S02]  /*33a0*/  FSEL R145, R131, -INF , P0 ;  /* 0xff80000083917808 */ /* 0x000fe40000000000 */
[----:B------:R-:W-:Y:S02]  /*33b0*/  ISETP.GT.AND P2, PT, R5, 0x21, PT ;  /* 0x000000210500780c */ /* 0x000fe40003f44270 */
[----:B------:R-:W-:Y:S02]  /*33c0*/  ISETP.GT.AND P1, PT, R3, 0x28, PT ;  /* 0x000000280300780c */ /* 0x000fe40003f24270 */
[C---:B------:R-:W-:Y:S02]  /*33d0*/  ISETP.GT.AND P3, PT, R6.reuse, RZ, PT ;  /* 0x000000ff0600720c */ /* 0x040fe40003f64270 */
[----:B------:R-:W-:-:S02]  /*33e0*/  ISETP.GT.AND P0, PT, R6, 0x8, PT ;  /* 0x000000080600780c */ /* 0x000fc40003f04270 */
[----:B------:R-:W-:Y:S02]  /*33f0*/  FSEL R133, R161, -INF , P2 ;  /* 0xff800000a1857808 */ /* 0x000fe40001000000 */
[----:B------:R-:W-:Y:S02]  /*3400*/  FSEL R144, R130, -INF , P1 ;  /* 0xff80000082907808 */ /* 0x000fe40000800000 */
[----:B------:R-:W-:Y:S02]  /*3410*/  FSEL R10, R104, -INF , P3 ;  /* 0xff800000680a7808 */ /* 0x000fe40001800000 */
[----:B------:R-:W-:Y:S02]  /*3420*/  FSEL R12, R100, -INF , P0 ;  /* 0xff800000640c7808 */ /* 0x000fe40000000000 */
[----:B------:R-:W-:Y:S02]  /*3430*/  ISETP.GT.AND P2, PT, R5, 0x29, PT ;  /* 0x000000290500780c */ /* 0x000fe40003f44270 */
[----:B------:R-:W-:-:S02]  /*3440*/  ISETP.GT.AND P1, PT, R6, 0x9, PT ;  /* 0x000000090600780c */ /* 0x000fc40003f24270 */
[C---:B------:R-:W-:Y:S02]  /*3450*/  ISETP.GT.AND P3, PT, R6.reuse, 0x10, PT ;  /* 0x000000100600780c */ /* 0x040fe40003f64270 */
[----:B------:R-:W-:Y:S02]  /*3460*/  ISETP.GT.AND P0, PT, R6, 0x18, PT ;  /* 0x000000180600780c */ /* 0x000fe40003f04270 */
[----:B------:R-:W-:Y:S02]  /*3470*/  FSEL R135, R129, -INF , P2 ;  /* 0xff80000081877808 */ /* 0x000fe40001000000 */
[----:B------:R-:W-:Y:S02]  /*3480*/  FSEL R13, R101, -INF , P1 ;  /* 0xff800000650d7808 */ /* 0x000fe40000800000 */
[----:B------:R-:W-:Y:S02]  /*3490*/  FSEL R84, R96, -INF , P3 ;  /* 0xff80000060547808 */ /* 0x000fe40001800000 */
[----:B------:R-:W-:-:S02]  /*34a0*/  FSEL R87, R88, -INF , P0 ;  /* 0xff80000058577808 */ /* 0x000fc40000000000 */
[C---:B------:R-:W-:Y:S02]  /*34b0*/  ISETP.GT.AND P2, PT, R6.reuse, 0x1, PT ;  /* 0x000000010600780c */ /* 0x040fe40003f44270 */
[C---:B------:R-:W-:Y:S02]  /*34c0*/  ISETP.GT.AND P1, PT, R6.reuse, 0x19, PT ;  /* 0x000000190600780c */ /* 0x040fe40003f24270 */
[C---:B------:R-:W-:Y:S02]  /*34d0*/  ISETP.GT.AND P3, PT, R6.reuse, 0x20, PT ;  /* 0x000000200600780c */ /* 0x040fe40003f64270 */
[----:B------:R-:W-:Y:S02]  /*34e0*/  ISETP.GT.AND P0, PT, R6, 0x28, PT ;  /* 0x000000280600780c */ /* 0x000fe40003f04270 */
        /* <DEDUP_REMOVED lines=8> */
[----:B------:R-:W-:Y:S02]  /*3570*/  FSEL R85, R97, -INF , P2 ;  /* 0xff80000061557808 */ /* 0x000fe40001000000 */
[----:B------:R-:W-:Y:S02]  /*3580*/  FSEL R105, R49, -INF , P1 ;  /* 0xff80000031697808 */ /* 0x000fe40000800000 */
[----:B------:R-:W-:Y:S02]  /*3590*/  FSEL R165, R72, -INF , P3 ;  /* 0xff80000048a57808 */ /* 0x000fe40001800000 */
[----:B------:R-:W-:Y:S02]  /*35a0*/  FSEL R163, R44, -INF , P0 ;  /* 0xff8000002ca37808 */ /* 0x000fe40000000000 */
[C---:B------:R-:W-:Y:S02]  /*35b0*/  ISETP.GT.AND P2, PT, R6.reuse, 0x21, PT ;  /* 0x000000210600780c */ /* 0x040fe40003f44270 */
        /* <DEDUP_REMOVED lines=16> */
[----:B------:R-:W-:Y:S02]  /*36c0*/  ISETP.GT.AND P1, PT, R6, 0x59, PT ;  /* 0x000000590600780c */ /* 0x000fe40003f24270 */
[----:B------:R-:W-:Y:S02]  /*36d0*/  ISETP.GT.AND P0, PT, R5, 0x31, PT ;  /* 0x000000310500780c */ /* 0x000fe40003f04270 */
        /* <DEDUP_REMOVED lines=10> */
[----:B------:R-:W-:-:S04]  /*3780*/  FMNMX.FTZ R6, R10, R11, !PT ;  /* 0x0000000b0a067209 */ /* 0x000fc80007810000 */
[----:B------:R-:W-:-:S04]  /*3790*/  FMNMX.FTZ R6, R12, R6, !PT ;  /* 0x000000060c067209 */ /* 0x000fc80007810000 */
[----:B------:R-:W-:-:S04]  /*37a0*/  FMNMX.FTZ R6, R13, R6, !PT ;  /* 0x000000060d067209 */ /* 0x000fc80007810000 */
[----:B------:R-:W-:-:S04]  /*37b0*/  FMNMX.FTZ R6, R84, R6, !PT ;  /* 0x0000000654067209 */ /* 0x000fc80007810000 */
[----:B------:R-:W-:Y:S02]  /*37c0*/  FMNMX.FTZ R6, R85, R6, !PT ;  /* 0x0000000655067209 */ /* 0x000fe40007810000 */
[----:B------:R-:W-:Y:S02]  /*37d0*/  FSEL R214, R57, -INF , P2 ;  /* 0xff80000039d67808 */ /* 0x000fe40001000000 */
[----:B------:R-:W-:Y:S02]  /*37e0*/  FMNMX.FTZ R6, R87, R6, !PT ;  /* 0x0000000657067209 */ /* 0x000fe40007810000 */
[----:B------:R-:W-:Y:S02]  /*37f0*/  ISETP.GT.AND P2, PT, R5, 0x30, PT ;  /* 0x000000300500780c */ /* 0x000fe40003f44270 */
[----:B------:R-:W-:Y:S02]  /*3800*/  FMNMX.FTZ R6, R88, R6, !PT ;  /* 0x0000000658067209 */ /* 0x000fe40007810000 */
[----:B------:R-:W-:-:S02]  /*3810*/  FSEL R160, R152, -INF , P2 ;  /* 0xff80000098a07808 */ /* 0x000fc40001000000 */
[----:B------:R-:W-:Y:S02]  /*3820*/  ISETP.GT.AND P2, PT, R3, 0x31, PT ;  /* 0x000000310300780c */ /* 0x000fe40003f44270 */
[----:B------:R-:W-:Y:S02]  /*3830*/  IMNMX R7, R7, R9, PT ;  /* 0x0000000907077217 */ /* 0x000fe40003800200 */
[----:B------:R-:W-:Y:S02]  /*3840*/  FMNMX.FTZ R6, R130, R6, !PT ;  /* 0x0000000682067209 */ /* 0x000fe40007810000 */
[----:B------:R-:W-:Y:S02]  /*3850*/  FMNMX.FTZ R8, R14, R15, !PT ;  /* 0x0000000f0e087209 */ /* 0x000fe40007810000 */
[----:B------:R-:W-:Y:S02]  /*3860*/  FSEL R166, R155, -INF , P2 ;  /* 0xff8000009ba67808 */ /* 0x000fe40001000000 */
[----:B------:R-:W-:-:S02]  /*3870*/  FSEL R197, R41, -INF , P1 ;  /* 0xff80000029c57808 */ /* 0x000fc40000800000 */
[----:B------:R-:W-:Y:S02]  /*3880*/  ISETP.GT.AND P2, PT, R7, RZ, PT ;  /* 0x000000ff0700720c */ /* 0x000fe40003f44270 */
[----:B------:R-:W-:Y:S02]  /*3890*/  ISETP.GT.AND P1, PT, R5, 0x38, PT ;  /* 0x000000380500780c */ /* 0x000fe40003f24270 */
[----:B------:R-:W-:Y:S02]  /*38a0*/  FMNMX.FTZ R6, R129, R6, !PT ;  /* 0x0000000681067209 */ /* 0x000fe40007810000 */
[----:B------:R-:W-:Y:S02]  /*38b0*/  FMNMX.FTZ R8, R16, R8, !PT ;  /* 0x0000000810087209 */ /* 0x000fe40007810000 */
[----:B------:R-:W-:Y:S02]  /*38c0*/  FSEL R241, R36, -INF , P0 ;  /* 0xff80000024f17808 */ /* 0x000fe40000000000 */
[----:B------:R-:W-:-:S02]  /*38d0*/  FSEL R240, R37, -INF , P3 ;  /* 0xff80000025f07808 */ /* 0x000fc40001800000 */
[----:B------:R-:W-:Y:S02]  /*38e0*/  FSEL R86, R106, -INF , P2 ;  /* 0xff8000006a567808 */ /* 0x000fe40001000000 */
[----:B------:R-:W-:Y:S02]  /*38f0*/  FSEL R152, R124, -INF , P1 ;  /* 0xff8000007c987808 */ /* 0x000fe40000800000 */
[----:B------:R-:W-:Y:S02]  /*3900*/  FMNMX.FTZ R6, R128, R6, !PT ;  /* 0x0000000680067209 */ /* 0x000fe40007810000 */
[C---:B------:R-:W-:Y:S02]  /*3910*/  ISETP.GT.AND P0, PT, R5.reuse, 0x39, PT ;  /* 0x000000390500780c */ /* 0x040fe40003f04270 */
        /* <DEDUP_REMOVED lines=9> */
[C---:B------:R-:W-:Y:S02]  /*39b0*/  ISETP.GT.AND P0, PT, R5.reuse, 0x49, PT ;  /* 0x000000490500780c */ /* 0x040fe40003f04270 */
[C---:B------:R-:W-:Y:S02]  /*39c0*/  ISETP.GT.AND P3, PT, R5.reuse, 0x50, PT ;  /* 0x000000500500780c */ /* 0x040fe40003f64270 */
[C---:B------:R-:W-:Y:S02]  /*39d0*/  ISETP.GT.AND P2, PT, R5.reuse, 0x51, PT ;  /* 0x000000510500780c */ /* 0x040fe40003f44270 */
[----:B------:R-:W-:Y:S02]  /*39e0*/  ISETP.GT.AND P1, PT, R5, 0x58, PT ;  /* 0x000000580500780c */ /* 0x000fe40003f24270 */
[----:B------:R-:W-:-:S02]  /*39f0*/  FMNMX.FTZ R8, R29, R8, !PT ;  /* 0x000000081d087209 */ /* 0x000fc40007810000 */
[----:B------:R-:W-:Y:S02]  /*3a00*/  FMNMX.FTZ R6, R165, R6, !PT ;  /* 0x00000006a5067209 */ /* 0x000fe40007810000 */
        /* <DEDUP_REMOVED lines=35> */
[----:B------:R-:W-:Y:S02]  /*3c40*/  ISETP.GT.AND P0, PT, R3, 0x38, PT ;  /* 0x000000380300780c */ /* 0x000fe40003f04270 */
[----:B------:R-:W-:Y:S02]  /*3c50*/  FMNMX.FTZ R8, R33, R8, !PT ;  /* 0x0000000821087209 */ /* 0x000fe40007810000 */
[----:B------:R-:W-:Y:S02]  /*3c60*/  FMNMX.FTZ R5, R211, R5, !PT ;  /* 0x00000005d3057209 */ /* 0x000fe40007810000 */
[----:B------:R-:W-:Y:S02]  /*3c70*/  FMNMX.FTZ R6, R169, R6, !PT ;  /* 0x00000006a9067209 */ /* 0x000fe40007810000 */
[----:B------:R-:W-:Y:S02]  /*3c80*/  FSEL R148, R126, -INF , P0 ;  /* 0xff8000007e947808 */ /* 0x000fe40000000000 */
[----:B------:R-:W-:-:S02]  /*3c90*/  FMNMX.FTZ R8, R34, R8, !PT ;  /* 0x0000000822087209 */ /* 0x000fc40007810000 */
[----:B------:R-:W-:Y:S02]  /*3ca0*/  FMNMX.FTZ R5, R200, R5, !PT ;  /* 0x00000005c8057209 */ /* 0x000fe40007810000 */
[----:B------:R-:W-:Y:S02]  /*3cb0*/  ISETP.GT.AND P0, PT, R3, 0x39, PT ;  /* 0x000000390300780c */ /* 0x000fe40003f04270 */
        /* <DEDUP_REMOVED lines=10> */
[----:B------:R-:W-:Y:S02]  /*3d60*/  ISETP.GT.AND P0, PT, R3, 0x41, PT ;  /* 0x000000410300780c */ /* 0x000fe40003f04270 */
[----:B------:R-:W-:Y:S02]  /*3d70*/  FMNMX.FTZ R8, R136, R8, !PT ;  /* 0x0000000888087209 */ /* 0x000fe40007810000 */
[----:B------:R-:W-:Y:S02]  /*3d80*/  FMNMX.FTZ R5, R240, R5, !PT ;  /* 0x00000005f0057209 */ /* 0x000fe40007810000 */
[----:B------:R-:W-:Y:S02]  /*3d90*/  FMNMX.FTZ R6, R188, R6, !PT ;  /* 0x00000006bc067209 */ /* 0x000fe40007810000 */
[----:B------:R-:W-:Y:S01]  /*3da0*/  FSEL R168, R151, -INF , P0 ;  /* 0xff80000097a87808 */ /* 0x000fe20000000000 */
[----:B------:R-:W1:Y:S01]  /*3db0*/  SHFL.BFLY PT, R9, R5, 0x2, 0x1f ;  /* 0x0c401f0005097f89 */ /* 0x000e6200000e0000 */
[----:B------:R-:W-:-:S02]  /*3dc0*/  ISETP.GT.AND P0, PT, R3, 0x48, PT ;  /* 0x000000480300780c */ /* 0x000fc40003f04270 */
[----:B------:R-:W-:Y:S02]  /*3dd0*/  FMNMX.FTZ R8, R141, R8, !PT ;  /* 0x000000088d087209 */ /* 0x000fe40007810000 */
[----:B------:R-:W-:Y:S02]  /*3de0*/  FMNMX.FTZ R6, R190, R6, !PT ;  /* 0x00000006be067209 */ /* 0x000fe40007810000 */
[----:B------:R-:W-:Y:S02]  /*3df0*/  FSEL R167, R122, -INF , P0 ;  /* 0xff8000007aa77808 */ /* 0x000fe40000000000 */
[----:B------:R-:W-:Y:S02]  /*3e00*/  FMNMX.FTZ R8, R144, R8, !PT ;  /* 0x0000000890087209 */ /* 0x000fe40007810000 */
[----:B------:R-:W-:Y:S02]  /*3e10*/  ISETP.GT.AND P0, PT, R3, 0x49, PT ;  /* 0x000000490300780c */ /* 0x000fe40003f04270 */
[----:B------:R-:W-:-:S02]  /*3e20*/  FMNMX.FTZ R6, R192, R6, !PT ;  /* 0x00000006c0067209 */ /* 0x000fc40007810000 */
[----:B------:R-:W-:Y:S02]  /*3e30*/  FMNMX.FTZ R8, R145, R8, !PT ;  /* 0x0000000891087209 */ /* 0x000fe40007810000 */
[----:B------:R-:W-:Y:S02]  /*3e40*/  FSEL R156, R123, -INF , P0 ;  /* 0xff8000007b9c7808 */ /* 0x000fe40000000000 */
[----:B------:R-:W-:Y:S02]  /*3e50*/  ISETP.GT.AND P0, PT, R3, 0x50, PT ;  /* 0x000000500300780c */ /* 0x000fe40003f04270 */
[----:B------:R-:W-:Y:S02]  /*3e60*/  FSEL R245, R112, -INF , P5 ;  /* 0xff80000070f57808 */ /* 0x000fe40002800000 */
[----:B------:R-:W-:Y:S02]  /*3e70*/  FMNMX.FTZ R6, R195, R6, !PT ;  /* 0x00000006c3067209 */ /* 0x000fe40007810000 */
[----:B------:R-:W-:-:S02]  /*3e80*/  FMNMX.FTZ R8, R154, R8, !PT ;  /* 0x000000089a087209 */ /* 0x000fc40007810000 */
[----:B------:R-:W-:Y:S02]  /*3e90*/  FSEL R184, R158, -INF , P0 ;  /* 0xff8000009eb87808 */ /* 0x000fe40000000000 */
[----:B------:R-:W-:Y:S02]  /*3ea0*/  FSEL R244, R113, -INF , P3 ;  /* 0xff80000071f47808 */ /* 0x000fe40001800000 */
[----:B------:R-:W-:Y:S02]  /*3eb0*/  FMNMX.FTZ R6, R245, R6, !PT ;  /* 0x00000006f5067209 */ /* 0x000fe40007810000 */
[----:B------:R-:W-:Y:S02]  /*3ec0*/  ISETP.GT.AND P0, PT, R3, 0x51, PT ;  /* 0x000000510300780c */ /* 0x000fe40003f04270 */
[----:B------:R-:W-:Y:S02]  /*3ed0*/  FMNMX.FTZ R8, R166, R8, !PT ;  /* 0x00000008a6087209 */ /* 0x000fe40007810000 */
[----:B------:R-:W-:-:S02]  /*3ee0*/  FSEL R237, R108, -INF , P2 ;  /* 0xff8000006ced7808 */ /* 0x000fc40001000000 */
[----:B------:R-:W-:Y:S02]  /*3ef0*/  FMNMX.FTZ R6, R244, R6, !PT ;  /* 0x00000006f4067209 */ /* 0x000fe40007810000 */
[----:B------:R-:W-:Y:S02]  /*3f00*/  FSEL R185, R159, -INF , P0 ;  /* 0xff8000009fb97808 */ /* 0x000fe40000000000 */
[----:B------:R-:W-:Y:S02]  /*3f10*/  FMNMX.FTZ R8, R148, R8, !PT ;  /* 0x0000000894087209 */ /* 0x000fe40007810000 */
[----:B------:R-:W-:Y:S02]  /*3f20*/  ISETP.GT.AND P0, PT, R3, 0x58, PT ;  /* 0x000000580300780c */ /* 0x000fe40003f04270 */
[----:B------:R-:W-:Y:S02]  /*3f30*/  FSEL R236, R109, -INF , P1 ;  /* 0xff8000006dec7808 */ /* 0x000fe40000800000 */
[----:B------:R-:W-:-:S02]  /*3f40*/  FMNMX.FTZ R6, R237, R6, !PT ;  /* 0x00000006ed067209 */ /* 0x000fc40007810000 */
[----:B------:R-:W-:Y:S02]  /*3f50*/  FMNMX.FTZ R8, R146, R8, !PT ;  /* 0x0000000892087209 */ /* 0x000fe40007810000 */
[----:B------:R-:W-:Y:S02]  /*3f60*/  FSEL R179, R118, -INF , P0 ;  /* 0xff80000076b37808 */ /* 0x000fe40000000000 */
[C---:B------:R-:W-:Y:S02]  /*3f70*/  ISETP.GT.AND P5, PT, R3.reuse, 0x59, PT ;  /* 0x000000590300780c */ /* 0x040fe40003fa4270 */
[C---:B------:R-:W-:Y:S02]  /*3f80*/  ISETP.GT.AND P3, PT, R3.reuse, 0x60, PT ;  /* 0x000000600300780c */ /* 0x040fe40003f64270 */
[C---:B------:R-:W-:Y:S02]  /*3f90*/  ISETP.GT.AND P2, PT, R3.reuse, 0x61, PT ;  /* 0x000000610300780c */ /* 0x040fe40003f44270 */
[----:B------:R-:W-:-:S02]  /*3fa0*/  ISETP.GT.AND P1, PT, R3, 0x68, PT ;  /* 0x000000680300780c */ /* 0x000fc40003f24270 */
[----:B------:R-:W-:Y:S02]  /*3fb0*/  ISETP.GT.AND P0, PT, R3, 0x69, PT ;  /* 0x000000690300780c */ /* 0x000fe40003f04270 */
[----:B-1----:R-:W-:Y:S02]  /*3fc0*/  FMNMX.FTZ R143, R5, R9, !PT ;  /* 0x00000009058f7209 */ /* 0x002fe40007810000 */
[----:B------:R-:W-:Y:S02]  /*3fd0*/  FMNMX.FTZ R3, R236, R6, !PT ;  /* 0x00000006ec037209 */ /* 0x000fe40007810000 */
[----:B------:R-:W-:Y:S01]  /*3fe0*/  FMNMX.FTZ R8, R157, R8, !PT ;  /* 0x000000089d087209 */ /* 0x000fe20007810000 */
[----:B------:R-:W1:Y:S03]  /*3ff0*/  SHFL.BFLY PT, R6, R143, 0x1, 0x1f ;  /* 0x0c201f008f067f89 */ /* 0x000e6600000e0000 */
[----:B------:R-:W-:Y:S01]  /*4000*/  FMNMX.FTZ R8, R168, R8, !PT ;  /* 0x00000008a8087209 */ /* 0x000fe20007810000 */
[----:B------:R-:W2:Y:S03]  /*4010*/  SHFL.BFLY PT, R5, R3, 0x2, 0x1f ;  /* 0x0c401f0003057f89 */ /* 0x000ea600000e0000 */
[----:B------:R-:W-:-:S04]  /*4020*/  FMNMX.FTZ R70, R167, R8, !PT ;  /* 0x00000008a7467209 */ /* 0x000fc80007810000 */
[----:B------:R-:W-:-:S04]  /*4030*/  FMNMX.FTZ R70, R156, R70, !PT ;  /* 0x000000469c467209 */ /* 0x000fc80007810000 */
[----:B------:R-:W-:-:S04]  /*4040*/  FMNMX.FTZ R70, R184, R70, !PT ;  /* 0x00000046b8467209 */ /* 0x000fc80007810000 */
[----:B------:R-:W-:Y:S01]  /*4050*/  FMNMX.FTZ R70, R185, R70, !PT ;  /* 0x00000046b9467209 */ /* 0x000fe20007810000 */
[----:B------:R3:W-:Y:S01]  /*4060*/  STL [R1+0xb4], R241 ;  /* 0x0000b4f101007387 */ /* 0x0007e20000100800 */
[----:B------:R-:W-:Y:S02]  /*4070*/  FSEL R183, R119, -INF , P5 ;  /* 0xff80000077b77808 */ /* 0x000fe40002800000 */
[----:B------:R-:W-:Y:S02]  /*4080*/  FMNMX.FTZ R70, R179, R70, !PT ;  /* 0x00000046b3467209 */ /* 0x000fe40007810000 */
[----:B-1----:R-:W-:Y:S02]  /*4090*/  FMNMX.FTZ R143, R143, R6, !PT ;  /* 0x000000068f8f7209 */ /* 0x002fe40007810000 */
[----:B------:R-:W-:Y:S02]  /*40a0*/  FSEL R235, R114, -INF , P3 ;  /* 0xff80000072eb7808 */ /* 0x000fe40001800000 */
[----:B--2---:R-:W-:-:S02]  /*40b0*/  FMNMX.FTZ R3, R3, R5, !PT ;  /* 0x0000000503037209 */ /* 0x004fc40007810000 */
[----:B------:R-:W-:Y:S01]  /*40c0*/  FMNMX.FTZ R70, R183, R70, !PT ;  /* 0x00000046b7467209 */ /* 0x000fe20007810000 */
[----:B------:R-:W-:Y:S01]  /*40d0*/  FMUL.FTZ R6, R143, c[0x0][0x2d0] ;  /* 0x0000b4008f067a20 */ /* 0x000fe20000410000 */
[----:B------:R-:W-:Y:S01]  /*40e0*/  ISETP.GT.AND P5, PT, R7, 0x1, PT ;  /* 0x000000010700780c */ /* 0x000fe20003fa4270 */
[----:B------:R-:W1:Y:S01]  /*40f0*/  SHFL.BFLY PT, R140, R3, 0x1, 0x1f ;  /* 0x0c201f00038c7f89 */ /* 0x000e6200000e0000 */
[----:B------:R-:W-:Y:S02]  /*4100*/  FSEL R234, R115, -INF , P2 ;  /* 0xff80000073ea7808 */ /* 0x000fe40001000000 */
[----:B------:R-:W-:Y:S02]  /*4110*/  FMNMX.FTZ R70, R235, R70, !PT ;  /* 0x00000046eb467209 */ /* 0x000fe40007810000 */
[----:B---3--:R-:W-:Y:S02]  /*4120*/  FSEL R241, R111, -INF , P0 ;  /* 0xff8000006ff17808 */ /* 0x008fe40000000000 */
[----:B------:R-:W-:-:S04]  /*4130*/  ISETP.GT.AND P0, PT, R7, 0x19, PT ;  /* 0x000000190700780c */ /* 0x000fc80003f04270 */
[----:B------:R-:W-:Y:S02]  /*4140*/  FSEL R83, R91, -INF , P0 ;  /* 0xff8000005b537808 */ /* 0x000fe40000000000 */
[----:B------:R-:W-:Y:S02]  /*4150*/  FSETP.NEU.FTZ.AND P0, PT, R143, -INF , PT ;  /* 0xff8000008f00780b */ /* 0x000fe40003f1d000 */
[----:B------:R-:W-:Y:S02]  /*4160*/  FSEL R81, R107, -INF , P5 ;  /* 0xff8000006b517808 */ /* 0x000fe40002800000 */
[----:B------:R-:W-:Y:S02]  /*4170*/  ISETP.GT.AND P3, PT, R7, 0x8, PT ;  /* 0x000000080700780c */ /* 0x000fe40003f64270 */
[----:B------:R-:W-:Y:S02]  /*4180*/  FSEL R233, R110, -INF , P1 ;  /* 0xff8000006ee97808 */ /* 0x000fe40000800000 */
[----:B------:R-:W-:-:S02]  /*4190*/  FMNMX.FTZ R70, R234, R70, !PT ;  /* 0x00000046ea467209 */ /* 0x000fc40007810000 */
[----:B------:R-:W-:Y:S02]  /*41a0*/  FSEL R6, R6, RZ, P0 ;  /* 0x000000ff06067208 */ /* 0x000fe40000000000 */
[----:B------:R-:W-:Y:S02]  /*41b0*/  ISETP.GT.AND P2, PT, R7, 0x9, PT ;  /* 0x000000090700780c */ /* 0x000fe40003f44270 */
[----:B------:R-:W-:Y:S02]  /*41c0*/  FSEL R80, R102, -INF , P3 ;  /* 0xff80000066507808 */ /* 0x000fe40001800000 */
[----:B------:R-:W-:Y:S01]  /*41d0*/  FMNMX.FTZ R5, R86, R81, !PT ;  /* 0x0000005156057209 */ /* 0x000fe20007810000 */
[----:B------:R-:W-:Y:S01]  /*41e0*/  FFMA.FTZ R8, R10, c[0x0][0x2d0], -R6 ;  /* 0x0000b4000a087a23 */ /* 0x000fe20000010806 */
[----:B------:R-:W-:Y:S02]  /*41f0*/  FMNMX.FTZ R70, R233, R70, !PT ;  /* 0x00000046e9467209 */ /* 0x000fe40007810000 */
[----:B------:R-:W-:-:S02]  /*4200*/  FSEL R71, R103, -INF , P2 ;  /* 0xff80000067477808 */ /* 0x000fc40001000000 */
[----:B------:R-:W-:Y:S02]  /*4210*/  ISETP.GT.AND P3, PT, R7, 0x10, PT ;  /* 0x000000100700780c */ /* 0x000fe40003f64270 */
[----:B------:R-:W-:Y:S01]  /*4220*/  FMNMX.FTZ R5, R80, R5, !PT ;  /* 0x0000000550057209 */ /* 0x000fe20007810000 */
[----:B------:R2:W-:Y:S01]  /*4230*/  MUFU.EX2 R213, R8 ;  /* 0x0000000800d57308 */ /* 0x0005e20000000800 */
[----:B------:R-:W-:Y:S02]  /*4240*/  FMNMX.FTZ R70, R241, R70, !PT ;  /* 0x00000046f1467209 */ /* 0x000fe40007810000 */
[C---:B------:R-:W-:Y:S02]  /*4250*/  ISETP.GT.AND P2, PT, R7.reuse, 0x11, PT ;  /* 0x000000110700780c */ /* 0x040fe40003f44270 */
[----:B------:R-:W-:Y:S01]  /*4260*/  FSEL R68, R98, -INF , P3 ;  /* 0xff80000062447808 */ /* 0x000fe20001800000 */
[----:B------:R-:W3:Y:S01]  /*4270*/  SHFL.BFLY PT, R9, R70, 0x2, 0x1f ;  /* 0x0c401f0046097f89 */ /* 0x000ee200000e0000 */
[----:B------:R-:W-:-:S02]  /*4280*/  ISETP.GT.AND P1, PT, R7, 0x18, PT ;  /* 0x000000180700780c */ /* 0x000fc40003f24270 */
[----:B------:R-:W-:Y:S02]  /*4290*/  FSEL R69, R99, -INF , P2 ;  /* 0xff80000063457808 */ /* 0x000fe40001000000 */
[----:B--2---:R-:W-:Y:S01]  /*42a0*/  FMNMX.FTZ R8, R71, R5, !PT ;  /* 0x0000000547087209 */ /* 0x004fe20007810000 */
[----:B------:R-:W-:-:S03]  /*42b0*/  FFMA.FTZ R5, R11, c[0x0][0x2d0], -R6 ;  /* 0x0000b4000b057a23 */ /* 0x000fc60000010806 */
[----:B------:R-:W-:Y:S01]  /*42c0*/  FMNMX.FTZ R8, R68, R8, !PT ;  /* 0x0000000844087209 */ /* 0x000fe20007810000 */
[----:B------:R2:W-:Y:S01]  /*42d0*/  MUFU.EX2 R180, R5 ;  /* 0x0000000500b47308 */ /* 0x0005e20000000800 */
[----:B------:R-:W-:Y:S02]  /*42e0*/  FSEL R82, R90, -INF , P1 ;  /* 0xff8000005a527808 */ /* 0x000fe40000800000 */
[----:B-1----:R-:W-:Y:S01]  /*42f0*/  FMNMX.FTZ R140, R3, R140, !PT ;  /* 0x0000008c038c7209 */ /* 0x002fe20007810000 */
[----:B------:R-:W-:Y:S01]  /*4300*/  FFMA.FTZ R3, R12, c[0x0][0x2d0], -R6 ;  /* 0x0000b4000c037a23 */ /* 0x000fe20000010806 */
[C---:B------:R-:W-:Y:S02]  /*4310*/  ISETP.GT.AND P5, PT, R7.reuse, 0x20, PT ;  /* 0x000000200700780c */ /* 0x040fe40003fa4270 */
[----:B------:R-:W-:Y:S01]  /*4320*/  ISETP.GT.AND P0, PT, R7, 0x31, PT ;  /* 0x000000310700780c */ /* 0x000fe20003f04270 */
[----:B------:R1:W-:Y:S01]  /*4330*/  MUFU.EX2 R238, R3 ;  /* 0x0000000300ee7308 */ /* 0x0003e20000000800 */
[----:B--2---:R-:W-:-:S04]  /*4340*/  FMNMX.FTZ R5, R69, R8, !PT ;  /* 0x0000000845057209 */ /* 0x004fc80007810000 */
[----:B------:R-:W-:Y:S02]  /*4350*/  FMNMX.FTZ R5, R82, R5, !PT ;  /* 0x0000000552057209 */ /* 0x000fe40007810000 */
[----:B------:R-:W-:Y:S02]  /*4360*/  ISETP.GT.AND P3, PT, R7, 0x21, PT ;  /* 0x000000210700780c */ /* 0x000fe40003f64270 */
[----:B------:R-:W-:Y:S02]  /*4370*/  FSEL R89, R94, -INF , P5 ;  /* 0xff8000005e597808 */ /* 0x000fe40002800000 */
[----:B-1----:R-:W-:Y:S02]  /*4380*/  FMNMX.FTZ R3, R83, R5, !PT ;  /* 0x0000000553037209 */ /* 0x002fe40007810000 */
[----:B------:R-:W-:Y:S02]  /*4390*/  FSEL R138, R75, -INF , P0 ;  /* 0xff8000004b8a7808 */ /* 0x000fe40000000000 */
[----:B------:R-:W-:-:S02]  /*43a0*/  ISETP.GT.AND P0, PT, R7, 0x39, PT ;  /* 0x000000390700780c */ /* 0x000fc40003f04270 */
[----:B------:R-:W-:Y:S02]  /*43b0*/  ISETP.GT.AND P2, PT, R7, 0x28, PT ;  /* 0x000000280700780c */ /* 0x000fe40003f44270 */
[----:B------:R-:W-:Y:S02]  /*43c0*/  FSEL R90, R95, -INF , P3 ;  /* 0xff8000005f5a7808 */ /* 0x000fe40001800000 */
[----:B------:R-:W-:Y:S01]  /*43d0*/  FMNMX.FTZ R3, R89, R3, !PT ;  /* 0x0000000359037209 */ /* 0x000fe20007810000 */
[----:B------:R-:W-:Y:S01]  /*43e0*/  FMUL.FTZ R5, R140, c[0x0][0x2d0] ;  /* 0x0000b4008c057a20 */ /* 0x000fe20000410000 */
[----:B------:R-:W-:Y:S02]  /*43f0*/  ISETP.GT.AND P1, PT, R7, 0x29, PT ;  /* 0x000000290700780c */ /* 0x000fe40003f24270 */
[----:B------:R-:W-:Y:S02]  /*4400*/  FSEL R137, R47, -INF , P0 ;  /* 0xff8000002f897808 */ /* 0x000fe40000000000 */
[----:B------:R-:W-:-:S02]  /*4410*/  FSEL R91, R50, -INF , P2 ;  /* 0xff800000325b7808 */ /* 0x000fc40001000000 */
[----:B------:R-:W-:Y:S02]  /*4420*/  FSETP.NEU.FTZ.AND P0, PT, R140, -INF , PT ;  /* 0xff8000008c00780b */ /* 0x000fe40003f1d000 */
[----:B------:R-:W-:Y:S01]  /*4430*/  FMNMX.FTZ R3, R90, R3, !PT ;  /* 0x000000035a037209 */ /* 0x000fe20007810000 */
[----:B------:R-:W-:Y:S01]  /*4440*/  FFMA.FTZ R8, R13, c[0x0][0x2d0], -R6 ;  /* 0x0000b4000d087a23 */ /* 0x000fe20000010806 */
[----:B------:R-:W-:Y:S02]  /*4450*/  FSEL R104, R51, -INF , P1 ;  /* 0xff80000033687808 */ /* 0x000fe40000800000 */
[----:B---3--:R-:W-:Y:S02]  /*4460*/  FMNMX.FTZ R70, R70, R9, !PT ;  /* 0x0000000946467209 */ /* 0x008fe40007810000 */
[----:B------:R-:W-:Y:S02]  /*4470*/  FSEL R5, R5, RZ, P0 ;  /* 0x000000ff05057208 */ /* 0x000fe40000000000 */
[----:B------:R-:W-:-:S02]  /*4480*/  FMNMX.FTZ R3, R91, R3, !PT ;  /* 0x000000035b037209 */ /* 0x000fc40007810000 */
[C---:B------:R-:W-:Y:S01]  /*4490*/  ISETP.GT.AND P1, PT, R7.reuse, 0x30, PT ;  /* 0x000000300700780c */ /* 0x040fe20003f24270 */
[----:B------:R-:W1:Y:S01]  /*44a0*/  SHFL.BFLY PT, R9, R70, 0x1, 0x1f ;  /* 0x0c201f0046097f89 */ /* 0x000e6200000e0000 */
[----:B------:R2:W-:Y:S01]  /*44b0*/  MUFU.EX2 R243, R8 ;  /* 0x0000000800f37308 */ /* 0x0005e20000000800 */
[----:B------:R-:W-:Y:S02]  /*44c0*/  FMNMX.FTZ R3, R104, R3, !PT ;  /* 0x0000000368037209 */ /* 0x000fe40007810000 */
[----:B------:R-:W-:Y:S01]  /*44d0*/  FSEL R139, R74, -INF , P1 ;  /* 0xff8000004a8b7808 */ /* 0x000fe20000800000 */
[C---:B------:R-:W-:Y:S01]  /*44e0*/  IMAD R231, R2.reuse, 0x2, R228 ;  /* 0x0000000202e77824 */ /* 0x040fe200078e02e4 */
[----:B------:R-:W-:Y:S01]  /*44f0*/  ISETP.GT.AND P1, PT, R7, 0x38, PT ;  /* 0x000000380700780c */ /* 0x000fe20003f24270 */
[----:B------:R-:W-:Y:S01]  /*4500*/  IMAD R230, R2, 0x2, R229 ;  /* 0x0000000202e67824 */ /* 0x000fe200078e02e5 */
[----:B------:R-:W-:Y:S01]  /*4510*/  FMNMX.FTZ R3, R139, R3, !PT ;  /* 0x000000038b037209 */ /* 0x000fe20007810000 */
[----:B------:R-:W-:Y:S01]  /*4520*/  LDSM.16.MT88.4 R48, [R228+0x900] ;  /* 0x00090000e430783b */ /* 0x000fe20000004200 */
[----:B------:R-:W-:Y:S01]  /*4530*/  FSEL R131, R46, -INF , P1 ;  /* 0xff8000002e837808 */ /* 0x000fe20000800000 */
[----:B--2---:R-:W-:Y:S01]  /*4540*/  FFMA.FTZ R8, R14, c[0x0][0x2d0], -R5 ;  /* 0x0000b4000e087a23 */ /* 0x004fe20000010805 */
[----:B------:R-:W-:Y:S01]  /*4550*/  FMNMX.FTZ R3, R138, R3, !PT ;  /* 0x000000038a037209 */ /* 0x000fe20007810000 */
[----:B------:R-:W-:Y:S02]  /*4560*/  LDSM.16.MT88.4 R44, [R230+0x100] ;  /* 0x00010000e62c783b */ /* 0x000fe40000004200 */
[----:B------:R2:W-:Y:S01]  /*4570*/  MUFU.EX2 R198, R8 ;  /* 0x0000000800c67308 */ /* 0x0005e20000000800 */
[----:B------:R-:W-:Y:S01]  /*4580*/  ISETP.GT.AND P2, PT, R7, 0x40, PT ;  /* 0x000000400700780c */ /* 0x000fe20003f44270 */
[----:B------:R-:W-:Y:S01]  /*4590*/  LDSM.16.MT88.4 R72, [R229+0x900] ;  /* 0x00090000e548783b */ /* 0x000fe20000004200 */
[----:B------:R-:W-:-:S02]  /*45a0*/  FMNMX.FTZ R3, R131, R3, !PT ;  /* 0x0000000383037209 */ /* 0x000fc40007810000 */
[----:B------:R-:W-:Y:S01]  /*45b0*/  ISETP.GT.AND P1, PT, R7, 0x41, PT ;  /* 0x000000410700780c */ /* 0x000fe20003f24270 */
[----:B--2---:R-:W-:-:S04]  /*45c0*/  FFMA.FTZ R8, R15, c[0x0][0x2d0], -R5 ;  /* 0x0000b4000f087a23 */ /* 0x004fc80000010805 */
[----:B------:R2:W-:Y:S01]  /*45d0*/  MUFU.EX2 R232, R8 ;  /* 0x0000000800e87308 */ /* 0x0005e20000000800 */
[----:B------:R-:W-:Y:S02]  /*45e0*/  FSEL R149, R62, -INF , P2 ;  /* 0xff8000003e957808 */ /* 0x000fe40001000000 */
[----:B------:R-:W-:Y:S02]  /*45f0*/  FSEL R150, R63, -INF , P1 ;  /* 0xff8000003f967808 */ /* 0x000fe40000800000 */
[C---:B------:R-:W-:Y:S02]  /*4600*/  ISETP.GT.AND P1, PT, R7.reuse, 0x48, PT ;  /* 0x000000480700780c */ /* 0x040fe40003f24270 */
[----:B------:R-:W-:Y:S01]  /*4610*/  ISETP.GT.AND P0, PT, R7, 0x49, PT ;  /* 0x000000490700780c */ /* 0x000fe20003f04270 */
[----:B--2---:R-:W-:-:S04]  /*4620*/  FFMA.FTZ R8, R16, c[0x0][0x2d0], -R5 ;  /* 0x0000b40010087a23 */ /* 0x004fc80000010805 */
[----:B------:R2:W3:Y:S01]  /*4630*/  MUFU.EX2 R25, R8 ;  /* 0x0000000800197308 */ /* 0x0004e20000000800 */
[----:B------:R-:W-:Y:S02]  /*4640*/  FSEL R151, R66, -INF , P1 ;  /* 0xff80000042977808 */ /* 0x000fe40000800000 */
[----:B------:R-:W-:Y:S02]  /*4650*/  FSEL R155, R67, -INF , P0 ;  /* 0xff800000439b7808 */ /* 0x000fe40000000000 */
[----:B-1----:R-:W-:Y:S02]  /*4660*/  FMNMX.FTZ R70, R70, R9, !PT ;  /* 0x0000000946467209 */ /* 0x002fe40007810000 */
[----:B------:R-:W-:Y:S01]  /*4670*/  ISETP.GT.AND P1, PT, R7, 0x50, PT ;  /* 0x000000500700780c */ /* 0x000fe20003f24270 */
[----:B------:R-:W-:Y:S01]  /*4680*/  LDSM.16.MT88.4 R64, [R231+0x900] ;  /* 0x00090000e740783b */ /* 0x000fe20000004200 */
[----:B--2---:R-:W-:-:S04]  /*4690*/  FMNMX.FTZ R8, R137, R3, !PT ;  /* 0x0000000389087209 */ /* 0x004fc80007810000 */
[----:B------:R-:W-:Y:S02]  /*46a0*/  FMNMX.FTZ R8, R149, R8, !PT ;  /* 0x0000000895087209 */ /* 0x000fe40007810000 */
[----:B------:R-:W-:Y:S02]  /*46b0*/  ISETP.GT.AND P0, PT, R7, 0x51, PT ;  /* 0x000000510700780c */ /* 0x000fe40003f04270 */
[----:B------:R-:W-:Y:S01]  /*46c0*/  FMNMX.FTZ R8, R150, R8, !PT ;  /* 0x0000000896087209 */ /* 0x000fe20007810000 */
[----:B------:R-:W-:Y:S01]  /*46d0*/  FMUL.FTZ R3, R70, c[0x0][0x2d0] ;  /* 0x0000b40046037a20 */ /* 0x000fe20000410000 */
[----:B------:R-:W-:Y:S02]  /*46e0*/  FSEL R177, R58, -INF , P1 ;  /* 0xff8000003ab17808 */ /* 0x000fe40000800000 */
[----:B------:R-:W-:Y:S02]  /*46f0*/  FMNMX.FTZ R8, R151, R8, !PT ;  /* 0x0000000897087209 */ /* 0x000fe40007810000 */
[----:B------:R-:W-:-:S02]  /*4700*/  FSEL R178, R59, -INF , P0 ;  /* 0xff8000003bb27808 */ /* 0x000fc40000000000 */
[----:B------:R-:W-:Y:S02]  /*4710*/  ISETP.GT.AND P0, PT, R7, 0x58, PT ;  /* 0x000000580700780c */ /* 0x000fe40003f04270 */
[----:B------:R-:W-:Y:S02]  /*4720*/  FSETP.NEU.FTZ.AND P1, PT, R70, -INF , PT ;  /* 0xff8000004600780b */ /* 0x000fe40003f3d000 */
[----:B------:R-:W-:Y:S02]  /*4730*/  FMNMX.FTZ R8, R155, R8, !PT ;  /* 0x000000089b087209 */ /* 0x000fe40007810000 */
[----:B------:R-:W-:Y:S02]  /*4740*/  FSEL R3, R3, RZ, P1 ;  /* 0x000000ff03037208 */ /* 0x000fe40000800000 */
[----:B------:R-:W-:Y:S02]  /*4750*/  FSEL R159, R54, -INF , P0 ;  /* 0xff800000369f7808 */ /* 0x000fe40000000000 */
[----:B------:R-:W-:-:S02]  /*4760*/  ISETP.GT.AND P5, PT, R7, 0x59, PT ;  /* 0x000000590700780c */ /* 0x000fc40003fa4270 */
[C---:B------:R-:W-:Y:S02]  /*4770*/  ISETP.GT.AND P3, PT, R7.reuse, 0x60, PT ;  /* 0x000000600700780c */ /* 0x040fe40003f64270 */
[C---:B------:R-:W-:Y:S02]  /*4780*/  ISETP.GT.AND P2, PT, R7.reuse, 0x61, PT ;  /* 0x000000610700780c */ /* 0x040fe40003f44270 */
[C---:B------:R-:W-:Y:S02]  /*4790*/  ISETP.GT.AND P1, PT, R7.reuse, 0x68, PT ;  /* 0x000000680700780c */ /* 0x040fe40003f24270 */
[----:B------:R-:W-:Y:S02]  /*47a0*/  ISETP.GT.AND P0, PT, R7, 0x69, PT ;  /* 0x000000690700780c */ /* 0x000fe40003f04270 */
[----:B------:R-:W-:Y:S01]  /*47b0*/  FMNMX.FTZ R7, R177, R8, !PT ;  /* 0x00000008b1077209 */ /* 0x000fe20007810000 */
[----:B------:R-:W-:-:S03]  /*47c0*/  FFMA.FTZ R0, R19, c[0x0][0x2d0], -R3 ;  /* 0x0000b40013007a23 */ /* 0x000fc60000010803 */
[----:B------:R-:W-:Y:S01]  /*47d0*/  FMNMX.FTZ R7, R178, R7, !PT ;  /* 0x00000007b2077209 */ /* 0x000fe20007810000 */
[----:B------:R1:W-:Y:S01]  /*47e0*/  MUFU.EX2 R147, R0 ;  /* 0x0000000000937308 */ /* 0x0003e20000000800 */
[----:B------:R-:W-:Y:S02]  /*47f0*/  FSEL R158, R55, -INF , P5 ;  /* 0xff800000379e7808 */ /* 0x000fe40002800000 */
[----:B------:R-:W-:Y:S02]  /*4800*/  FMNMX.FTZ R4, R159, R7, !PT ;  /* 0x000000079f047209 */ /* 0x000fe40007810000 */
[----:B------:R-:W-:Y:S02]  /*4810*/  FSEL R242, R42, -INF , P3 ;  /* 0xff8000002af27808 */ /* 0x000fe40001800000 */
[----:B------:R-:W-:Y:S02]  /*4820*/  FMNMX.FTZ R4, R158, R4, !PT ;  /* 0x000000049e047209 */ /* 0x000fe40007810000 */
[----:B------:R-:W-:Y:S01]  /*4830*/  FSEL R252, R43, -INF , P2 ;  /* 0xff8000002bfc7808 */ /* 0x000fe20001000000 */
[----:B-1----:R-:W-:Y:S01]  /*4840*/  FFMA.FTZ R0, R24, c[0x0][0x2d0], -R3 ;  /* 0x0000b40018007a23 */ /* 0x002fe20000010803 */
[----:B------:R-:W-:-:S02]  /*4850*/  FMNMX.FTZ R2, R242, R4, !PT ;  /* 0x00000004f2027209 */ /* 0x000fc40007810000 */
[----:B------:R-:W-:Y:S01]  /*4860*/  FSEL R196, R38, -INF , P1 ;  /* 0xff80000026c47808 */ /* 0x000fe20000800000 */
[----:B------:R1:W-:Y:S01]  /*4870*/  MUFU.EX2 R193, R0 ;  /* 0x0000000000c17308 */ /* 0x0003e20000000800 */
[----:B------:R-:W-:Y:S01]  /*4880*/  FSEL R251, R39, -INF , P0 ;  /* 0xff80000027fb7808 */ /* 0x000fe20000000000 */
[----:B---3--:R-:W-:Y:S01]  /*4890*/  IMAD.MOV.U32 R7, RZ, RZ, R25 ;  /* 0x000000ffff077224 */ /* 0x008fe200078e0019 */
[----:B------:R-:W-:Y:S04]  /*48a0*/  LDSM.16.MT88.4 R40, [R229+0x100] ;  /* 0x00010000e528783b */ /* 0x000fe80000004200 */
[----:B------:R-:W-:Y:S01]  /*48b0*/  LDSM.16.MT88.4 R24, [R231+0x100] ;  /* 0x00010000e718783b */ /* 0x000fe20000004200 */
[----:B-1----:R-:W-:-:S04]  /*48c0*/  FFMA.FTZ R0, R28, c[0x0][0x2d0], -R3 ;  /* 0x0000b4001c007a23 */ /* 0x002fc80000010803 */
[----:B------:R1:W-:Y:S02]  /*48d0*/  MUFU.EX2 R106, R0 ;  /* 0x00000000006a7308 */ /* 0x0003e40000000800 */
[----:B-1----:R-:W-:-:S04]  /*48e0*/  FMNMX.FTZ R0, R252, R2, !PT ;  /* 0x00000002fc007209 */ /* 0x002fc80007810000 */
[----:B------:R-:W-:-:S04]  /*48f0*/  FMNMX.FTZ R0, R196, R0, !PT ;  /* 0x00000000c4007209 */ /* 0x000fc80007810000 */
[----:B------:R-:W-:-:S05]  /*4900*/  FMNMX.FTZ R0, R251, R0, !PT ;  /* 0x00000000fb007209 */ /* 0x000fca0007810000 */
[----:B------:R-:W1:Y:S01]  /*4910*/  SHFL.BFLY PT, R4, R0, 0x2, 0x1f ;  /* 0x0c401f0000047f89 */ /* 0x000e6200000e0000 */
[----:B------:R-:W-:-:S04]  /*4920*/  FFMA.FTZ R2, R29, c[0x0][0x2d0], -R5 ;  /* 0x0000b4001d027a23 */ /* 0x000fc80000010805 */
[----:B------:R2:W-:Y:S02]  /*4930*/  MUFU.EX2 R239, R2 ;  /* 0x0000000200ef7308 */ /* 0x0005e40000000800 */
[----:B--2---:R-:W-:-:S06]  /*4940*/  FFMA.FTZ R2, R30, c[0x0][0x2d0], -R5 ;  /* 0x0000b4001e027a23 */ /* 0x004fcc0000010805 */
[----:B------:R2:W-:Y:S01]  /*4950*/  MUFU.EX2 R204, R2 ;  /* 0x0000000200cc7308 */ /* 0x0005e20000000800 */
[----:B-1----:R-:W-:Y:S01]  /*4960*/  FMNMX.FTZ R0, R0, R4, !PT ;  /* 0x0000000400007209 */ /* 0x002fe20007810000 */
[----:B--2---:R-:W-:-:S06]  /*4970*/  FFMA.FTZ R2, R31, c[0x0][0x2d0], -R5 ;  /* 0x0000b4001f027a23 */ /* 0x004fcc0000010805 */
[----:B------:R1:W-:Y:S01]  /*4980*/  MUFU.EX2 R209, R2 ;  /* 0x0000000200d17308 */ /* 0x0003e20000000800 */
[----:B------:R-:W2:Y:S01]  /*4990*/  SHFL.BFLY PT, R4, R0, 0x1, 0x1f ;  /* 0x0c201f0000047f89 */ /* 0x000ea200000e0000 */
[----:B-1----:R-:W-:-:S06]  /*49a0*/  FFMA.FTZ R2, R32, c[0x0][0x2d0], -R5 ;  /* 0x0000b40020027a23 */ /* 0x002fcc0000010805 */
[----:B------:R1:W-:Y:S02]  /*49b0*/  MUFU.EX2 R246, R2 ;  /* 0x0000000200f67308 */ /* 0x0003e40000000800 */
[----:B-1----:R-:W-:-:S06]  /*49c0*/  FFMA.FTZ R2, R33, c[0x0][0x2d0], -R3 ;  /* 0x0000b40021027a23 */ /* 0x002fcc0000010803 */
[----:B------:R1:W-:Y:S02]  /*49d0*/  MUFU.EX2 R201, R2 ;  /* 0x0000000200c97308 */ /* 0x0003e40000000800 */
[----:B-1----:R-:W-:-:S06]  /*49e0*/  FFMA.FTZ R2, R34, c[0x0][0x2d0], -R3 ;  /* 0x0000b40022027a23 */ /* 0x002fcc0000010803 */
[----:B------:R1:W-:Y:S01]  /*49f0*/  MUFU.EX2 R205, R2 ;  /* 0x0000000200cd7308 */ /* 0x0003e20000000800 */
[----:B--2---:R-:W-:Y:S01]  /*4a00*/  FMNMX.FTZ R142, R0, R4, !PT ;  /* 0x00000004008e7209 */ /* 0x004fe20007810000 */
[----:B-1----:R-:W-:-:S06]  /*4a10*/  FFMA.FTZ R2, R35, c[0x0][0x2d0], -R3 ;  /* 0x0000b40023027a23 */ /* 0x002fcc0000010803 */
[----:B------:R1:W-:Y:S01]  /*4a20*/  MUFU.EX2 R210, R2 ;  /* 0x0000000200d27308 */ /* 0x0003e20000000800 */
[----:B------:R-:W-:Y:S02]  /*4a30*/  FMUL.FTZ R0, R142, c[0x0][0x2d0] ;  /* 0x0000b4008e007a20 */ /* 0x000fe40000410000 */
[----:B-1----:R-:W-:Y:S01]  /*4a40*/  FFMA.FTZ R2, R76, c[0x0][0x2d0], -R3 ;  /* 0x0000b4004c027a23 */ /* 0x002fe20000010803 */
[----:B------:R-:W-:Y:S01]  /*4a50*/  FSETP.NEU.FTZ.AND P0, PT, R142, -INF , PT ;  /* 0xff8000008e00780b */ /* 0x000fe20003f1d000 */
[----:B------:R-:W-:Y:S01]  /*4a60*/  IMAD.MOV.U32 R4, RZ, RZ, R180 ;  /* 0x000000ffff047224 */ /* 0x000fe200078e00b4 */
[----:B------:R-:W1:Y:S02]  /*4a70*/  LDSM.16.MT88.4 R76, [R230+0x900] ;  /* 0x00090000e64c783b */ /* 0x000e640000004200 */
[----:B------:R2:W-:Y:S01]  /*4a80*/  MUFU.EX2 R194, R2 ;  /* 0x0000000200c27308 */ /* 0x0005e20000000800 */
[----:B------:R-:W-:Y:S01]  /*4a90*/  FSEL R0, R0, RZ, P0 ;  /* 0x000000ff00007208 */ /* 0x000fe20000000000 */
[----:B--2---:R-:W-:-:S06]  /*4aa0*/  FFMA.FTZ R2, R84, c[0x0][0x2d0], -R6 ;  /* 0x0000b40054027a23 */ /* 0x004fcc0000010806 */
[----:B------:R2:W-:Y:S02]  /*4ab0*/  MUFU.EX2 R107, R2 ;  /* 0x00000002006b7308 */ /* 0x0005e40000000800 */
        /* <DEDUP_REMOVED lines=37> */
[----:B------:R2:W-:Y:S01]  /*4d10*/  MUFU.EX2 R247, R2 ;  /* 0x0000000200f77308 */ /* 0x0005e20000000800 */
[----:B------:R-:W-:Y:S02]  /*4d20*/  FFMA.FTZ R9, R17, c[0x0][0x2d0], -R5 ;  /* 0x0000b40011097a23 */ /* 0x000fe40000010805 */
[----:B--2---:R-:W-:-:S05]  /*4d30*/  FFMA.FTZ R2, R136, c[0x0][0x2d0], -R3 ;  /* 0x0000b40088027a23 */ /* 0x004fca0000010803 */
[----:B------:R2:W-:Y:S02]  /*4d40*/  MUFU.EX2 R227, R2 ;  /* 0x0000000200e37308 */ /* 0x0005e40000000800 */
[----:B--2---:R-:W-:-:S06]  /*4d50*/  FFMA.FTZ R2, R141, c[0x0][0x2d0], -R3 ;  /* 0x0000b4008d027a23 */ /* 0x004fcc0000010803 */
[----:B------:R2:W-:Y:S02]  /*4d60*/  MUFU.EX2 R226, R2 ;  /* 0x0000000200e27308 */ /* 0x0005e40000000800 */
[----:B--2---:R-:W-:-:S06]  /*4d70*/  FFMA.FTZ R2, R144, c[0x0][0x2d0], -R3 ;  /* 0x0000b40090027a23 */ /* 0x004fcc0000010803 */
[----:B------:R2:W-:Y:S08]  /*4d80*/  MUFU.EX2 R225, R2 ;  /* 0x0000000200e17308 */ /* 0x0005f00000000800 */
[----:B------:R3:W4:Y:S01]  /*4d90*/  MUFU.EX2 R215, R9 ;  /* 0x0000000900d77308 */ /* 0x0007220000000800 */
[----:B--2---:R-:W-:-:S07]  /*4da0*/  FFMA.FTZ R2, R145, c[0x0][0x2d0], -R3 ;  /* 0x0000b40091027a23 */ /* 0x004fce0000010803 */
[----:B------:R2:W-:Y:S01]  /*4db0*/  MUFU.EX2 R224, R2 ;  /* 0x0000000200e07308 */ /* 0x0005e20000000800 */
[----:B---3--:R-:W-:-:S07]  /*4dc0*/  FFMA.FTZ R9, R18, c[0x0][0x2d0], -R3 ;  /* 0x0000b40012097a23 */ /* 0x008fce0000010803 */
[----:B------:R-:W3:Y:S01]  /*4dd0*/  MUFU.EX2 R199, R9 ;  /* 0x0000000900c77308 */ /* 0x000ee20000000800 */
[----:B--2---:R-:W-:-:S07]  /*4de0*/  FFMA.FTZ R2, R89, c[0x0][0x2d0], -R0 ;  /* 0x0000b40059027a23 */ /* 0x004fce0000010800 */
[----:B------:R2:W-:Y:S01]  /*4df0*/  MUFU.EX2 R222, R2 ;  /* 0x0000000200de7308 */ /* 0x0005e20000000800 */
[----:B------:R-:W-:Y:S01]  /*4e00*/  F2FP.PACK_AB R8, R232, R198 ;  /* 0x000000c6e808723e */ /* 0x000fe200000000ff */
[----:B--2---:R-:W-:-:S06]  /*4e10*/  FFMA.FTZ R2, R90, c[0x0][0x2d0], -R0 ;  /* 0x0000b4005a027a23 */ /* 0x004fcc0000010800 */
[----:B------:R2:W1:Y:S01]  /*4e20*/  MUFU.EX2 R223, R2 ;  /* 0x0000000200df7308 */ /* 0x0004620000000800 */
[----:B----4-:R-:W-:Y:S02]  /*4e30*/  F2FP.PACK_AB R10, R215, R7 ;  /* 0x00000007d70a723e */ /* 0x010fe400000000ff */
[----:B---3--:R-:W-:Y:S02]  /*4e40*/  F2FP.PACK_AB R9, R147, R199 ;  /* 0x000000c79309723e */ /* 0x008fe400000000ff */
[----:B------:R-:W-:Y:S01]  /*4e50*/  F2FP.PACK_AB R11, R106, R193 ;  /* 0x000000c16a0b723e */ /* 0x000fe200000000ff */
[----:B--2---:R-:W-:-:S04]  /*4e60*/  FFMA.FTZ R2, R91, c[0x0][0x2d0], -R0 ;  /* 0x0000b4005b027a23 */ /* 0x004fc80000010800 */
[----:B------:R2:W-:Y:S01]  /*4e70*/  MUFU.EX2 R221, R2 ;  /* 0x0000000200dd7308 */ /* 0x0005e20000000800 */
[----:B------:R-:W-:Y:S01]  /*4e80*/  IMAD.MOV.U32 R132, RZ, RZ, R216 ;  /* 0x000000ffff847224 */ /* 0x000fe200078e00d8 */
[----:B------:R-:W-:Y:S01]  /*4e90*/  HMMA.16816.F32 R52, R8, R20, RZ ;  /* 0x000000140834723c */ /* 0x000fe200000018ff */
[----:B--2---:R-:W-:-:S05]  /*4ea0*/  FFMA.FTZ R2, R104, c[0x0][0x2d0], -R0 ;  /* 0x0000b40068027a23 */ /* 0x004fca0000010800 */
[----:B------:R2:W3:Y:S02]  /*4eb0*/  MUFU.EX2 R220, R2 ;  /* 0x0000000200dc7308 */ /* 0x0004e40000000800 */
[C---:B------:R-:W-:Y:S08]  /*4ec0*/  HMMA.16816.F32 R60, R8.reuse, R24, RZ ;  /* 0x00000018083c723c */ /* 0x040ff000000018ff */
[----:B------:R-:W-:Y:S01]  /*4ed0*/  HMMA.16816.F32 R56, R8, R40, RZ ;  /* 0x000000280838723c */ /* 0x000fe200000018ff */
[----:B--2---:R-:W-:-:S07]  /*4ee0*/  FFMA.FTZ R2, R165, c[0x0][0x2d0], -R6 ;  /* 0x0000b400a5027a23 */ /* 0x004fce0000010806 */
[C---:B------:R-:W-:Y:S01]  /*4ef0*/  HMMA.16816.F32 R16, R8.reuse, R44, RZ ;  /* 0x0000002c0810723c */ /* 0x040fe200000018ff */
[----:B------:R2:W-:Y:S07]  /*4f00*/  MUFU.EX2 R216, R2 ;  /* 0x0000000200d87308 */ /* 0x0005ee0000000800 */
[C---:B------:R-:W-:Y:S08]  /*4f10*/  HMMA.16816.F32 R36, R8.reuse, R22, RZ ;  /* 0x000000160824723c */ /* 0x040ff000000018ff */
[----:B------:R-:W-:Y:S01]  /*4f20*/  HMMA.16816.F32 R32, R8, R26, RZ ;  /* 0x0000001a0820723c */ /* 0x000fe200000018ff */
[----:B--2---:R-:W-:-:S07]  /*4f30*/  FFMA.FTZ R2, R164, c[0x0][0x2d0], -R6 ;  /* 0x0000b400a4027a23 */ /* 0x004fce0000010806 */
[C---:B------:R-:W-:Y:S01]  /*4f40*/  HMMA.16816.F32 R28, R8.reuse, R42, RZ ;  /* 0x0000002a081c723c */ /* 0x040fe200000018ff */
[----:B------:R2:W-:Y:S07]  /*4f50*/  MUFU.EX2 R217, R2 ;  /* 0x0000000200d97308 */ /* 0x0005ee0000000800 */
[----:B------:R-:W-:Y:S01]  /*4f60*/  HMMA.16816.F32 R8, R8, R46, RZ ;  /* 0x0000002e0808723c */ /* 0x000fe200000018ff */
[----:B--2---:R-:W-:-:S04]  /*4f70*/  FFMA.FTZ R2, R163, c[0x0][0x2d0], -R6 ;  /* 0x0000b400a3027a23 */ /* 0x004fc80000010806 */
[----:B------:R2:W-:Y:S01]  /*4f80*/  MUFU.EX2 R218, R2 ;  /* 0x0000000200da7308 */ /* 0x0005e20000000800 */
[----:B------:R-:W-:Y:S01]  /*4f90*/  IMAD.MOV.U32 R68, RZ, RZ, R214 ;  /* 0x000000ffff447224 */ /* 0x000fe200078e00d6 */
[----:B------:R-:W-:Y:S02]  /*4fa0*/  F2FP.PACK_AB R12, R204, R239 ;  /* 0x000000efcc0c723e */ /* 0x000fe400000000ff */
[----:B------:R-:W-:Y:S02]  /*4fb0*/  F2FP.PACK_AB R13, R205, R201 ;  /* 0x000000c9cd0d723e */ /* 0x000fe400000000ff */
[----:B------:R-:W-:Y:S01]  /*4fc0*/  F2FP.PACK_AB R14, R246, R209 ;  /* 0x000000d1f60e723e */ /* 0x000fe200000000ff */
[----:B--2---:R-:W-:-:S04]  /*4fd0*/  FFMA.FTZ R2, R162, c[0x0][0x2d0], -R6 ;  /* 0x0000b400a2027a23 */ /* 0x004fc80000010806 */
[----:B------:R2:W-:Y:S01]  /*4fe0*/  MUFU.EX2 R219, R2 ;  /* 0x0000000200db7308 */ /* 0x0005e20000000800 */
[----:B------:R-:W-:Y:S01]  /*4ff0*/  F2FP.PACK_AB R15, R194, R210 ;  /* 0x000000d2c20f723e */ /* 0x000fe200000000ff */
[----:B------:R-:W-:Y:S02]  /*5000*/  IMAD.MOV.U32 R141, RZ, RZ, R215 ;  /* 0x000000ffff8d7224 */ /* 0x000fe400078e00d7 */
[----:B--2---:R-:W-:-:S04]  /*5010*/  FFMA.FTZ R2, R160, c[0x0][0x2d0], -R5 ;  /* 0x0000b400a0027a23 */ /* 0x004fc80000010805 */
[----:B------:R2:W-:Y:S01]  /*5020*/  MUFU.EX2 R214, R2 ;  /* 0x0000000200d67308 */ /* 0x0005e20000000800 */
[----:B-1----:R-:W-:Y:S01]  /*5030*/  HMMA.16816.F32 R100, R12, R78, R8 ;  /* 0x0000004e0c64723c */ /* 0x002fe20000001808 */
[----:B------:R-:W-:-:S06]  /*5040*/  IMAD.MOV.U32 R163, RZ, RZ, R213 ;  /* 0x000000ffffa37224 */ /* 0x000fcc00078e00d5 */
[----:B------:R-:W-:Y:S01]  /*5050*/  F2FP.PACK_AB R8, R4, R213 ;  /* 0x000000d50408723e */ /* 0x000fe200000000ff */
[----:B--2---:R-:W-:-:S04]  /*5060*/  FFMA.FTZ R2, R161, c[0x0][0x2d0], -R5 ;  /* 0x0000b400a1027a23 */ /* 0x004fc80000010805 */
[----:B------:R1:W2:Y:S02]  /*5070*/  MUFU.EX2 R215, R2 ;  /* 0x0000000200d77308 */ /* 0x0002a40000000800 */
[----:B-1----:R-:W-:-:S06]  /*5080*/  FFMA.FTZ R2, R152, c[0x0][0x2d0], -R5 ;  /* 0x0000b40098027a23 */ /* 0x002fcc0000010805 */
[----:B------:R1:W-:Y:S01]  /*5090*/  MUFU.EX2 R213, R2 ;  /* 0x0000000200d57308 */ /* 0x0003e20000000800 */
[----:B------:R-:W-:Y:S02]  /*50a0*/  F2FP.PACK_AB R10, R243, R238 ;  /* 0x000000eef30a723e */ /* 0x000fe400000000ff */
[----:B------:R-:W-:Y:S01]  /*50b0*/  F2FP.PACK_AB R9, R181, R182 ;  /* 0x000000b6b509723e */ /* 0x000fe200000000ff */
[----:B-1----:R-:W-:Y:S02]  /*50c0*/  FFMA.FTZ R2, R153, c[0x0][0x2d0], -R5 ;  /* 0x0000b40099027a23 */ /* 0x002fe40000010805 */
[----:B------:R-:W-:Y:S02]  /*50d0*/  IMAD.MOV.U32 R153, RZ, RZ, R212 ;  /* 0x000000ffff997224 */ /* 0x000fe400078e00d4 */
[----:B------:R1:W-:Y:S01]  /*50e0*/  MUFU.EX2 R212, R2 ;  /* 0x0000000200d47308 */ /* 0x0003e20000000800 */
[----:B------:R-:W-:Y:S02]  /*50f0*/  F2FP.PACK_AB R11, R187, R180 ;  /* 0x000000b4bb0b723e */ /* 0x000fe400000000ff */
[----:B------:R-:W-:Y:S01]  /*5100*/  MOV R136, R210 ;  /* 0x000000d200887202 */ /* 0x000fe20000000f00 */
[----:B-1----:R-:W-:-:S02]  /*5110*/  FFMA.FTZ R2, R154, c[0x0][0x2d0], -R3 ;  /* 0x0000b4009a027a23 */ /* 0x002fc40000010803 */
[----:B------:R-:W-:Y:S02]  /*5120*/  IMAD.MOV.U32 R154, RZ, RZ, R211 ;  /* 0x000000ffff9a7224 */ /* 0x000fe400078e00d3 */
[----:B------:R1:W-:Y:S01]  /*5130*/  MUFU.EX2 R211, R2 ;  /* 0x0000000200d37308 */ /* 0x0003e20000000800 */
[----:B------:R-:W-:Y:S01]  /*5140*/  IMAD.MOV.U32 R165, RZ, RZ, R209 ;  /* 0x000000ffffa57224 */ /* 0x000fe200078e00d1 */
[----:B------:R-:W-:Y:S01]  /*5150*/  HMMA.16816.F32 R120, R12, R48, R52 ;  /* 0x000000300c78723c */ /* 0x000fe20000001834 */
[----:B------:R-:W-:Y:S02]  /*5160*/  IMAD.MOV.U32 R164, RZ, RZ, R208 ;  /* 0x000000ffffa47224 */ /* 0x000fe400078e00d0 */
[----:B-1----:R-:W-:-:S04]  /*5170*/  FFMA.FTZ R2, R166, c[0x0][0x2d0], -R3 ;  /* 0x0000b400a6027a23 */ /* 0x002fc80000010803 */
[----:B------:R1:W4:Y:S01]  /*5180*/  MUFU.EX2 R210, R2 ;  /* 0x0000000200d27308 */ /* 0x0003220000000800 */
        /* <DEDUP_REMOVED lines=8> */
[----:B------:R-:W-:Y:S08]  /*5210*/  HMMA.16816.F32 R116, R12, R74, R28 ;  /* 0x0000004a0c74723c */ /* 0x000ff0000000181c */
[C---:B------:R-:W-:Y:S08]  /*5220*/  HMMA.16816.F32 R12, R8.reuse, R20, RZ ;  /* 0x00000014080c723c */ /* 0x040ff000000018ff */
[C---:B------:R-:W-:Y:S08]  /*5230*/  HMMA.16816.F32 R32, R8.reuse, R22, RZ ;  /* 0x000000160820723c */ /* 0x040ff000000018ff */
[C---:B------:R-:W-:Y:S08]  /*5240*/  HMMA.16816.F32 R16, R8.reuse, R24, RZ ;  /* 0x000000180810723c */ /* 0x040ff000000018ff */
[----:B------:R-:W-:Y:S01]  /*5250*/  HMMA.16816.F32 R28, R8, R26, RZ ;  /* 0x0000001a081c723c */ /* 0x000fe200000018ff */
[----:B------:R-:W-:-:S07]  /*5260*/  IMAD.MOV.U32 R166, RZ, RZ, R206 ;  /* 0x000000ffffa67224 */ /* 0x000fce00078e00ce */
[C---:B------:R-:W-:Y:S08]  /*5270*/  HMMA.16816.F32 R20, R8.reuse, R40, RZ ;  /* 0x000000280814723c */ /* 0x040ff000000018ff */
[C---:B------:R-:W-:Y:S08]  /*5280*/  HMMA.16816.F32 R24, R8.reuse, R44, RZ ;  /* 0x0000002c0818723c */ /* 0x040ff000000018ff */
[C---:B------:R-:W-:Y:S08]  /*5290*/  HMMA.16816.F32 R40, R8.reuse, R42, RZ ;  /* 0x0000002a0828723c */ /* 0x040ff000000018ff */
[----:B------:R-:W-:Y:S07]  /*52a0*/  HMMA.16816.F32 R44, R8, R46, RZ ;  /* 0x0000002e082c723c */ /* 0x000fee00000018ff */
[----:B------:R-:W-:-:S02]  /*52b0*/  F2FP.PACK_AB R11, R71, R208 ;  /* 0x000000d0470b723e */ /* 0x000fc400000000ff */
[----:B------:R1:W1:Y:S01]  /*52c0*/  MUFU.EX2 R208, R2 ;  /* 0x0000000200d07308 */ /* 0x0002620000000800 */
[----:B------:R-:W-:Y:S01]  /*52d0*/  F2FP.PACK_AB R10, R207, R206 ;  /* 0x000000cecf0a723e */ /* 0x000fe200000000ff */
[----:B------:R-:W-:Y:S02]  /*52e0*/  IMAD.MOV.U32 R161, RZ, RZ, R207 ;  /* 0x000000ffffa17224 */ /* 0x000fe400078e00cf */
[----:B-1----:R-:W-:-:S04]  /*52f0*/  FFMA.FTZ R2, R139, c[0x0][0x2d0], -R0 ;  /* 0x0000b4008b027a23 */ /* 0x002fc80000010800 */
[----:B------:R1:W-:Y:S01]  /*5300*/  MUFU.EX2 R206, R2 ;  /* 0x0000000200ce7308 */ /* 0x0003e20000000800 */
[----:B------:R-:W-:Y:S02]  /*5310*/  IMAD.MOV.U32 R148, RZ, RZ, R205 ;  /* 0x000000ffff947224 */ /* 0x000fe400078e00cd */
[----:B------:R-:W-:Y:S02]  /*5320*/  IMAD.MOV.U32 R146, RZ, RZ, R204 ;  /* 0x000000ffff927224 */ /* 0x000fe400078e00cc */
[----:B-1----:R-:W-:-:S04]  /*5330*/  FFMA.FTZ R2, R138, c[0x0][0x2d0], -R0 ;  /* 0x0000b4008a027a23 */ /* 0x002fc80000010800 */
[----:B------:R1:W1:Y:S02]  /*5340*/  MUFU.EX2 R207, R2 ;  /* 0x0000000200cf7308 */ /* 0x0002640000000800 */
[----:B-1----:R-:W-:-:S06]  /*5350*/  FFMA.FTZ R2, R131, c[0x0][0x2d0], -R0 ;  /* 0x0000b40083027a23 */ /* 0x002fcc0000010800 */
[----:B------:R1:W-:Y:S01]  /*5360*/  MUFU.EX2 R205, R2 ;  /* 0x0000000200cd7308 */ /* 0x0003e20000000800 */
[----:B------:R-:W-:Y:S02]  /*5370*/  IMAD.MOV.U32 R131, RZ, RZ, R201 ;  /* 0x000000ffff837224 */ /* 0x000fe400078e00c9 */
[----:B-1----:R-:W-:-:S05]  /*5380*/  FFMA.FTZ R2, R137, c[0x0][0x2d0], -R0 ;  /* 0x0000b40089027a23 */ /* 0x002fca0000010800 */
[----:B------:R1:W1:Y:S01]  /*5390*/  MUFU.EX2 R204, R2 ;  /* 0x0000000200cc7308 */ /* 0x0002620000000800 */
[----:B------:R-:W-:Y:S01]  /*53a0*/  IMAD.MOV.U32 R137, RZ, RZ, R200 ;  /* 0x000000ffff897224 */ /* 0x000fe200078e00c8 */
[----:B------:R-:W-:Y:S01]  /*53b0*/  F2FP.PACK_AB R8, R202, R107 ;  /* 0x0000006bca08723e */ /* 0x000fe200000000ff */
[----:B------:R-:W-:Y:S02]  /*53c0*/  IMAD.MOV.U32 R138, RZ, RZ, R202 ;  /* 0x000000ffff8a7224 */ /* 0x000fe400078e00ca */
[----:B-1----:R-:W-:-:S04]  /*53d0*/  FFMA.FTZ R2, R173, c[0x0][0x2d0], -R6 ;  /* 0x0000b400ad027a23 */ /* 0x002fc80000010806 */
[----:B------:R1:W-:Y:S01]  /*53e0*/  MUFU.EX2 R200, R2 ;  /* 0x0000000200c87308 */ /* 0x0003e20000000800 */
[----:B------:R-:W-:Y:S01]  /*53f0*/  F2FP.PACK_AB R9, R203, R186 ;  /* 0x000000bacb09723e */ /* 0x000fe200000000ff */
[----:B------:R-:W-:Y:S02]  /*5400*/  IMAD.MOV.U32 R139, RZ, RZ, R203 ;  /* 0x000000ffff8b7224 */ /* 0x000fe400078e00cb */
[----:B-1----:R-:W-:-:S04]  /*5410*/  FFMA.FTZ R2, R174, c[0x0][0x2d0], -R6 ;  /* 0x0000b400ae027a23 */ /* 0x002fc80000010806 */
[----:B------:R1:W-:Y:S01]  /*5420*/  MUFU.EX2 R201, R2 ;  /* 0x0000000200c97308 */ /* 0x0003e20000000800 */
[----:B------:R-:W-:Y:S02]  /*5430*/  IMAD.MOV.U32 R160, RZ, RZ, R198 ;  /* 0x000000ffffa07224 */ /* 0x000fe400078e00c6 */
[----:B-1----:R-:W-:-:S05]  /*5440*/  FFMA.FTZ R2, R175, c[0x0][0x2d0], -R6 ;  /* 0x0000b400af027a23 */ /* 0x002fca0000010806 */
        /* <DEDUP_REMOVED lines=9> */
[----:B------:R1:W1:Y:S01]  /*54e0*/  MUFU.EX2 R199, R2 ;  /* 0x0000000200c77308 */ /* 0x0002620000000800 */
        /* <DEDUP_REMOVED lines=16> */
[----:B------:R-:W-:Y:S02]  /*55f0*/  IMAD.MOV.U32 R68, RZ, RZ, R191 ;  /* 0x000000ffff447224 */ /* 0x000fe400078e00bf */
[----:B-1----:R-:W-:-:S04]  /*5600*/  FFMA.FTZ R2, R156, c[0x0][0x2d0], -R3 ;  /* 0x0000b4009c027a23 */ /* 0x002fc80000010803 */
[----:B------:R1:W1:Y:S01]  /*5610*/  MUFU.EX2 R192, R2 ;  /* 0x0000000200c07308 */ /* 0x0002620000000800 */
[----:B------:R-:W-:Y:S02]  /*5620*/  IMAD.MOV.U32 R176, RZ, RZ, R190 ;  /* 0x000000ffffb07224 */ /* 0x000fe400078e00be */
[----:B-1----:R-:W-:-:S05]  /*5630*/  FFMA.FTZ R2, R149, c[0x0][0x2d0], -R0 ;  /* 0x0000b40095027a23 */ /* 0x002fca0000010800 */
[----:B------:R1:W-:Y:S01]  /*5640*/  MUFU.EX2 R188, R2 ;  /* 0x0000000200bc7308 */ /* 0x0003e20000000800 */
[----:B------:R-:W-:Y:S02]  /*5650*/  IMAD.MOV.U32 R133, RZ, RZ, R189 ;  /* 0x000000ffff857224 */ /* 0x000fe400078e00bd */
[----:B-1----:R-:W-:-:S05]  /*5660*/  FFMA.FTZ R2, R150, c[0x0][0x2d0], -R0 ;  /* 0x0000b40096027a23 */ /* 0x002fca0000010800 */
[----:B------:R1:W1:Y:S01]  /*5670*/  MUFU.EX2 R191, R2 ;  /* 0x0000000200bf7308 */ /* 0x0002620000000800 */
[----:B------:R-:W-:Y:S02]  /*5680*/  IMAD.MOV.U32 R170, RZ, RZ, R176 ;  /* 0x000000ffffaa7224 */ /* 0x000fe400078e00b0 */
[----:B------:R-:W-:Y:S02]  /*5690*/  IMAD.MOV.U32 R176, RZ, RZ, R174 ;  /* 0x000000ffffb07224 */ /* 0x000fe400078e00ae */
[----:B-1----:R-:W-:-:S04]  /*56a0*/  FFMA.FTZ R2, R151, c[0x0][0x2d0], -R0 ;  /* 0x0000b40097027a23 */ /* 0x002fc80000010800 */
[----:B------:R1:W-:Y:S01]  /*56b0*/  MUFU.EX2 R190, R2 ;  /* 0x0000000200be7308 */ /* 0x0003e20000000800 */
[----:B------:R-:W-:Y:S02]  /*56c0*/  IMAD.MOV.U32 R144, RZ, RZ, R85 ;  /* 0x000000ffff907224 */ /* 0x000fe400078e0055 */
[----:B------:R-:W-:Y:S02]  /*56d0*/  IMAD.MOV.U32 R174, RZ, RZ, R173 ;  /* 0x000000ffffae7224 */ /* 0x000fe400078e00ad */
[----:B------:R-:W-:Y:S02]  /*56e0*/  IMAD.MOV.U32 R173, RZ, RZ, R131 ;  /* 0x000000ffffad7224 */ /* 0x000fe400078e0083 */
[----:B-1----:R-:W-:-:S04]  /*56f0*/  FFMA.FTZ R2, R155, c[0x0][0x2d0], -R0 ;  /* 0x0000b4009b027a23 */ /* 0x002fc80000010800 */
[----:B------:R1:W1:Y:S01]  /*5700*/  MUFU.EX2 R189, R2 ;  /* 0x0000000200bd7308 */ /* 0x0002620000000800 */
[----:B------:R-:W-:Y:S02]  /*5710*/  IMAD.MOV.U32 R135, RZ, RZ, R106 ;  /* 0x000000ffff877224 */ /* 0x000fe400078e006a */
[----:B------:R-:W-:Y:S02]  /*5720*/  IMAD.MOV.U32 R131, RZ, RZ, R154 ;  /* 0x000000ffff837224 */ /* 0x000fe400078e009a */
[----:B------:R-:W-:Y:S02]  /*5730*/  IMAD.MOV.U32 R154, RZ, RZ, R152 ;  /* 0x000000ffff9a7224 */ /* 0x000fe400078e0098 */
[----:B------:R-:W-:Y:S02]  /*5740*/  IMAD.MOV.U32 R134, RZ, RZ, R107 ;  /* 0x000000ffff867224 */ /* 0x000fe400078e006b */
[----:B-1----:R-:W-:Y:S02]  /*5750*/  FFMA.FTZ R2, R169, c[0x0][0x2d0], -R5 ;  /* 0x0000b400a9027a23 */ /* 0x002fe40000010805 */
[----:B------:R-:W-:-:S02]  /*5760*/  IMAD.MOV.U32 R169, RZ, RZ, R175 ;  /* 0x000000ffffa97224 */ /* 0x000fc400078e00af */
[----:B------:R-:W-:Y:S02]  /*5770*/  IMAD.MOV.U32 R175, RZ, RZ, R137 ;  /* 0x000000ffffaf7224 */ /* 0x000fe400078e0089 */
[----:B------:R-:W-:Y:S01]  /*5780*/  IMAD.MOV.U32 R137, RZ, RZ, R138 ;  /* 0x000000ffff897224 */ /* 0x000fe200078e008a */
[----:B------:R-:W-:Y:S01]  /*5790*/  MOV R138, R139 ;  /* 0x0000008b008a7202 */ /* 0x000fe20000000f00 */
[----:B------:R-:W-:Y:S02]  /*57a0*/  IMAD.MOV.U32 R139, RZ, RZ, R146 ;  /* 0x000000ffff8b7224 */ /* 0x000fe400078e0092 */
[----:B------:R-:W-:Y:S02]  /*57b0*/  IMAD.MOV.U32 R146, RZ, RZ, R153 ;  /* 0x000000ffff927224 */ /* 0x000fe400078e0099 */
[----:B------:R-:W-:Y:S02]  /*57c0*/  IMAD.MOV.U32 R153, RZ, RZ, R144 ;  /* 0x000000ffff997224 */ /* 0x000fe400078e0090 */
[----:B------:R-:W-:-:S02]  /*57d0*/  IMAD.MOV.U32 R152, RZ, RZ, R141 ;  /* 0x000000ffff987224 */ /* 0x000fc400078e008d */
[----:B------:R-:W-:Y:S02]  /*57e0*/  IMAD.MOV.U32 R171, RZ, RZ, R169 ;  /* 0x000000ffffab7224 */ /* 0x000fe400078e00a9 */
[----:B------:R-:W-:Y:S02]  /*57f0*/  IMAD.MOV.U32 R141, RZ, RZ, R135 ;  /* 0x000000ffff8d7224 */ /* 0x000fe400078e0087 */
[----:B------:R-:W-:Y:S02]  /*5800*/  IMAD.MOV.U32 R169, RZ, RZ, R131 ;  /* 0x000000ffffa97224 */ /* 0x000fe400078e0083 */
[----:B------:R-:W-:Y:S02]  /*5810*/  IMAD.MOV.U32 R131, RZ, RZ, R154 ;  /* 0x000000ffff837224 */ /* 0x000fe400078e009a */
[----:B------:R-:W-:Y:S02]  /*5820*/  IMAD.MOV.U32 R154, RZ, RZ, R153 ;  /* 0x000000ffff9a7224 */ /* 0x000fe400078e0099 */
[----:B------:R-:W-:-:S02]  /*5830*/  IMAD.MOV.U32 R153, RZ, RZ, R152 ;  /* 0x000000ffff997224 */ /* 0x000fc400078e0098 */
[----:B------:R-:W-:Y:S02]  /*5840*/  IMAD.MOV.U32 R135, RZ, RZ, R134 ;  /* 0x000000ffff877224 */ /* 0x000fe400078e0086 */
[----:B------:R-:W-:Y:S01]  /*5850*/  IMAD.MOV.U32 R152, RZ, RZ, R141 ;  /* 0x000000ffff987224 */ /* 0x000fe200078e008d */
[----:B------:R-:W4:Y:S01]  /*5860*/  LDL R134, [R1+0x64] ;  /* 0x0000640001867983 */ /* 0x000f220000100800 */
[----:B------:R-:W-:-:S03]  /*5870*/  IMAD.MOV.U32 R141, RZ, RZ, R241 ;  /* 0x000000ffff8d7224 */ /* 0x000fc600078e00f1 */
[----:B------:R-:W4:Y:S01]  /*5880*/  LDL.LU R241, [R1+0xb4] ;  /* 0x0000b40001f17983 */ /* 0x000f220000300800 */
[C---:B------:R-:W-:Y:S03]  /*5890*/  HMMA.16816.F32 R60, R8.reuse, R48, R12 ;  /* 0x00000030083c723c */ /* 0x040fe6000000180c */
[----:B------:R-:W-:Y:S05]  /*58a0*/  LDSM.16.MT88.4 R12, [R229+0x1100] ;  /* 0x00110000e50c783b */ /* 0x000fea0000004200 */
[C---:B------:R-:W-:Y:S01]  /*58b0*/  HMMA.16816.F32 R56, R8.reuse, R64, R16 ;  /* 0x000000400838723c */ /* 0x040fe20000001810 */
[----:B------:R-:W-:Y:S07]  /*58c0*/  LDSM.16.MT88.4 R16, [R231+0x1100] ;  /* 0x00110000e710783b */ /* 0x000fee0000004200 */
[C---:B------:R-:W-:Y:S01]  /*58d0*/  HMMA.16816.F32 R52, R8.reuse, R72, R20 ;  /* 0x000000480834723c */ /* 0x040fe20000001814 */
[----:B------:R-:W1:Y:S07]  /*58e0*/  LDSM.16.MT88.4 R20, [R228+0x1100] ;  /* 0x00110000e414783b */ /* 0x000e6e0000004200 */
[C---:B------:R-:W-:Y:S01]  /*58f0*/  HMMA.16816.F32 R80, R8.reuse, R76, R24 ;  /* 0x0000004c0850723c */ /* 0x040fe20000001818 */
[----:B------:R-:W1:Y:S07]  /*5900*/  LDSM.16.MT88.4 R24, [R230+0x1100] ;  /* 0x00110000e618783b */ /* 0x000e6e0000004200 */
[C---:B------:R-:W-:Y:S08]  /*5910*/  HMMA.16816.F32 R36, R8.reuse, R50, R32 ;  /* 0x000000320824723c */ /* 0x040ff00000001820 */
[C---:B------:R-:W-:Y:S08]  /*5920*/  HMMA.16816.F32 R28, R8.reuse, R66, R28 ;  /* 0x00000042081c723c */ /* 0x040ff0000000181c */
[C---:B------:R-:W-:Y:S08]  /*5930*/  HMMA.16816.F32 R32, R8.reuse, R74, R40 ;  /* 0x0000004a0820723c */ /* 0x040ff00000001828 */
[----:B------:R-:W-:Y:S01]  /*5940*/  HMMA.16816.F32 R44, R8, R78, R44 ;  /* 0x0000004e082c723c */ /* 0x000fe2000000182c */
[----:B------:R-:W-:-:S06]  /*5950*/  IMAD.MOV.U32 R145, RZ, RZ, R84 ;  /* 0x000000ffff917224 */ /* 0x000fcc00078e0054 */
[----:B------:R-:W-:Y:S02]  /*5960*/  F2FP.PACK_AB R8, R250, R249 ;  /* 0x000000f9fa08723e */ /* 0x000fe400000000ff */
[----:B------:R-:W-:Y:S02]  /*5970*/  F2FP.PACK_AB R9, R226, R227 ;  /* 0x000000e3e209723e */ /* 0x000fe400000000ff */
[----:B------:R-:W-:Y:S02]  /*5980*/  F2FP.PACK_AB R10, R247, R248 ;  /* 0x000000f8f70a723e */ /* 0x000fe400000000ff */
[----:B------:R-:W-:-:S07]  /*5990*/  F2FP.PACK_AB R11, R224, R225 ;  /* 0x000000e1e00b723e */ /* 0x000fce00000000ff */
[C---:B-1----:R-:W-:Y:S08]  /*59a0*/  HMMA.16816.F32 R48, R8.reuse, R20, R120 ;  /* 0x000000140830723c */ /* 0x042ff00000001878 */
[C---:B------:R-:W-:Y:S08]  /*59b0*/  HMMA.16816.F32 R84, R8.reuse, R16, R112 ;  /* 0x000000100854723c */ /* 0x040ff00000001870 */
[C---:B------:R-:W-:Y:S08]  /*59c0*/  HMMA.16816.F32 R104, R8.reuse, R12, R108 ;  /* 0x0000000c0868723c */ /* 0x040ff0000000186c */
[C---:B------:R-:W-:Y:S08]  /*59d0*/  HMMA.16816.F32 R124, R8.reuse, R24, R124 ;  /* 0x00000018087c723c */ /* 0x040ff0000000187c */
[C---:B------:R-:W-:Y:S08]  /*59e0*/  HMMA.16816.F32 R76, R8.reuse, R22, R96 ;  /* 0x00000016084c723c */ /* 0x040ff00000001860 */
[C---:B------:R-:W-:Y:S08]  /*59f0*/  HMMA.16816.F32 R92, R8.reuse, R18, R92 ;  /* 0x00000012085c723c */ /* 0x040ff0000000185c */
[C---:B------:R-:W-:Y:S08]  /*5a00*/  HMMA.16816.F32 R116, R8.reuse, R14, R116 ;  /* 0x0000000e0874723c */ /* 0x040ff00000001874 */
[----:B------:R-:W-:Y:S07]  /*5a10*/  HMMA.16816.F32 R100, R8, R26, R100 ;  /* 0x0000001a0864723c */ /* 0x000fee0000001864 */
[----:B------:R-:W-:-:S02]  /*5a20*/  F2FP.PACK_AB R8, R144, R145 ;  /* 0x000000919008723e */ /* 0x000fc400000000ff */
[----:B------:R-:W-:Y:S02]  /*5a30*/  F2FP.PACK_AB R9, R223, R222 ;  /* 0x000000dedf09723e */ /* 0x000fe400000000ff */
[----:B------:R-:W-:Y:S02]  /*5a40*/  F2FP.PACK_AB R10, R132, R128 ;  /* 0x00000080840a723e */ /* 0x000fe400000000ff */
[----:B---3--:R-:W-:-:S07]  /*5a50*/  F2FP.PACK_AB R11, R220, R221 ;  /* 0x000000dddc0b723e */ /* 0x008fce00000000ff */
[C---:B------:R-:W-:Y:S08]  /*5a60*/  HMMA.16816.F32 R96, R8.reuse, R20, R60 ;  /* 0x000000140860723c */ /* 0x040ff0000000183c */
[C---:B------:R-:W-:Y:S01]  /*5a70*/  HMMA.16816.F32 R88, R8.reuse, R22, R36 ;  /* 0x000000160858723c */ /* 0x040fe20000001824 */
[----:B------:R-:W1:Y:S07]  /*5a80*/  LDSM.16.MT88.4 R20, [R228+0x1900] ;  /* 0x00190000e414783b */ /* 0x000e6e0000004200 */
[C---:B------:R-:W-:Y:S08]  /*5a90*/  HMMA.16816.F32 R64, R8.reuse, R18, R28 ;  /* 0x000000120840723c */ /* 0x040ff0000000181c */
[C---:B------:R-:W-:Y:S01]  /*5aa0*/  HMMA.16816.F32 R72, R8.reuse, R16, R56 ;  /* 0x000000100848723c */ /* 0x040fe20000001838 */
[----:B------:R-:W3:Y:S07]  /*5ab0*/  LDSM.16.MT88.4 R16, [R231+0x1900] ;  /* 0x00190000e710783b */ /* 0x000eee0000004200 */
[C---:B------:R-:W-:Y:S08]  /*5ac0*/  HMMA.16816.F32 R40, R8.reuse, R12, R52 ;  /* 0x0000000c0828723c */ /* 0x040ff00000001834 */
[C---:B------:R-:W-:Y:S01]  /*5ad0*/  HMMA.16816.F32 R32, R8.reuse, R14, R32 ;  /* 0x0000000e0820723c */ /* 0x040fe20000001820 */
[----:B------:R-:W3:Y:S07]  /*5ae0*/  LDSM.16.MT88.4 R12, [R229+0x1900] ;  /* 0x00190000e50c783b */ /* 0x000eee0000004200 */
[C---:B------:R-:W-:Y:S08]  /*5af0*/  HMMA.16816.F32 R36, R8.reuse, R24, R80 ;  /* 0x000000180824723c */ /* 0x040ff00000001850 */
[----:B------:R-:W-:Y:S01]  /*5b00*/  HMMA.16816.F32 R28, R8, R26, R44 ;  /* 0x0000001a081c723c */ /* 0x000fe2000000182c */
[----:B------:R-:W4:Y:S06]  /*5b10*/  LDSM.16.MT88.4 R24, [R230+0x1900] ;  /* 0x00190000e618783b */ /* 0x000f2c0000004200 */
[----:B--2---:R-:W-:-:S02]  /*5b20*/  F2FP.PACK_AB R8, R215, R214 ;  /* 0x000000d6d708723e */ /* 0x004fc400000000ff */
[----:B----4-:R-:W-:Y:S02]  /*5b30*/  F2FP.PACK_AB R9, R210, R211 ;  /* 0x000000d3d209723e */ /* 0x010fe400000000ff */
[----:B------:R-:W-:Y:S02]  /*5b40*/  F2FP.PACK_AB R10, R212, R213 ;  /* 0x000000d5d40a723e */ /* 0x000fe400000000ff */
[----:B------:R-:W-:-:S07]  /*5b50*/  F2FP.PACK_AB R11, R208, R209 ;  /* 0x000000d1d00b723e */ /* 0x000fce00000000ff */
[C---:B-1----:R-:W-:Y:S08]  /*5b60*/  HMMA.16816.F32 R52, R8.reuse, R20, R48 ;  /* 0x000000140834723c */ /* 0x042ff00000001830 */
[C---:B------:R-:W-:Y:S08]  /*5b70*/  HMMA.16816.F32 R48, R8.reuse, R22, R76 ;  /* 0x000000160830723c */ /* 0x040ff0000000184c */
[C---:B---3--:R-:W-:Y:S08]  /*5b80*/  HMMA.16816.F32 R44, R8.reuse, R16, R84 ;  /* 0x00000010082c723c */ /* 0x048ff00000001854 */
        /* <DEDUP_REMOVED lines=8> */
[----:B------:R-:W-:-:S07]  /*5c10*/  F2FP.PACK_AB R11, R204, R205 ;  /* 0x000000cdcc0b723e */ /* 0x000fce00000000ff */
[C---:B------:R-:W-:Y:S08]  /*5c20*/  HMMA.16816.F32 R120, R8.reuse, R20, R96 ;  /* 0x000000140878723c */ /* 0x040ff00000001860 */
[C---:B------:R-:W-:Y:S01]  /*5c30*/  HMMA.16816.F32 R76, R8.reuse, R22, R88 ;  /* 0x00000016084c723c */ /* 0x040fe20000001858 */
[----:B------:R-:W1:Y:S07]  /*5c40*/  LDSM.16.MT88.4 R20, [R228+0x2100] ;  /* 0x00210000e414783b */ /* 0x000e6e0000004200 */
[C---:B------:R-:W-:Y:S08]  /*5c50*/  HMMA.16816.F32 R104, R8.reuse, R16, R72 ;  /* 0x000000100868723c */ /* 0x040ff00000001848 */
[C---:B------:R-:W-:Y:S01]  /*5c60*/  HMMA.16816.F32 R80, R8.reuse, R18, R64 ;  /* 0x000000120850723c */ /* 0x040fe20000001840 */
[----:B------:R-:W2:Y:S07]  /*5c70*/  LDSM.16.MT88.4 R16, [R231+0x2100] ;  /* 0x00210000e710783b */ /* 0x000eae0000004200 */
[C---:B------:R-:W-:Y:S08]  /*5c80*/  HMMA.16816.F32 R100, R8.reuse, R12, R40 ;  /* 0x0000000c0864723c */ /* 0x040ff00000001828 */
[C---:B------:R-:W-:Y:S01]  /*5c90*/  HMMA.16816.F32 R40, R8.reuse, R14, R32 ;  /* 0x0000000e0828723c */ /* 0x040fe20000001820 */
[----:B------:R-:W3:Y:S07]  /*5ca0*/  LDSM.16.MT88.4 R12, [R229+0x2100] ;  /* 0x00210000e50c783b */ /* 0x000eee0000004200 */
[C---:B------:R-:W-:Y:S08]  /*5cb0*/  HMMA.16816.F32 R96, R8.reuse, R24, R36 ;  /* 0x000000180860723c */ /* 0x040ff00000001824 */
[----:B------:R-:W-:Y:S01]  /*5cc0*/  HMMA.16816.F32 R84, R8, R26, R28 ;  /* 0x0000001a0854723c */ /* 0x000fe2000000181c */
[----:B------:R-:W2:Y:S01]  /*5cd0*/  LDSM.16.MT88.4 R24, [R230+0x2100] ;  /* 0x00210000e618783b */ /* 0x000ea20000004200 */
[----:B------:R1:W-:Y:S03]  /*5ce0*/  MUFU.EX2 R144, R2 ;  /* 0x0000000200907308 */ /* 0x0003e60000000800 */
[----:B------:R-:W-:Y:S02]  /*5cf0*/  LDSM.16.MT88.4 R28, [R228+0x2900] ;  /* 0x00290000e41c783b */ /* 0x000fe40000004200 */
[----:B------:R-:W-:-:S02]  /*5d00*/  F2FP.PACK_AB R8, R199, R198 ;  /* 0x000000c6c708723e */ /* 0x000fc400000000ff */
[----:B------:R-:W-:Y:S02]  /*5d10*/  F2FP.PACK_AB R9, R194, R195 ;  /* 0x000000c3c209723e */ /* 0x000fe400000000ff */
[----:B------:R-:W-:Y:S02]  /*5d20*/  F2FP.PACK_AB R10, R196, R197 ;  /* 0x000000c5c40a723e */ /* 0x000fe400000000ff */
[----:B------:R-:W-:Y:S01]  /*5d30*/  F2FP.PACK_AB R11, R192, R193 ;  /* 0x000000c1c00b723e */ /* 0x000fe200000000ff */
[----:B-1----:R-:W-:Y:S02]  /*5d40*/  FFMA.FTZ R2, R170, c[0x0][0x2d0], -R5 ;  /* 0x0000b400aa027a23 */ /* 0x002fe40000010805 */
[----:B------:R-:W-:Y:S02]  /*5d50*/  IMAD.MOV.U32 R170, RZ, RZ, R176 ;  /* 0x000000ffffaa7224 */ /* 0x000fe400078e00b0 */
[----:B------:R-:W-:Y:S02]  /*5d60*/  IMAD.MOV.U32 R176, RZ, RZ, R173 ;  /* 0x000000ffffb07224 */ /* 0x000fe400078e00ad */
[----:B------:R-:W-:-:S02]  /*5d70*/  IMAD.MOV.U32 R173, RZ, RZ, R146 ;  /* 0x000000ffffad7224 */ /* 0x000fc400078e0092 */
[----:B------:R1:W1:Y:S01]  /*5d80*/  MUFU.EX2 R146, R2 ;  /* 0x0000000200927308 */ /* 0x0002620000000800 */
[----:B------:R-:W-:Y:S01]  /*5d90*/  HMMA.16816.F32 R92, R8, R22, R48 ;  /* 0x00000016085c723c */ /* 0x000fe20000001830 */
[----:B------:R-:W-:Y:S02]  /*5da0*/  IMAD.MOV.U32 R67, RZ, RZ, R170 ;  /* 0x000000ffff437224 */ /* 0x000fe400078e00aa */
[----:B------:R-:W-:Y:S02]  /*5db0*/  IMAD.MOV.U32 R170, RZ, RZ, R131 ;  /* 0x000000ffffaa7224 */ /* 0x000fe400078e0083 */
[----:B------:R-:W-:-:S03]  /*5dc0*/  IMAD.MOV.U32 R131, RZ, RZ, R141 ;  /* 0x000000ffff837224 */ /* 0x000fc600078e008d */
[C---:B------:R-:W-:Y:S01]  /*5dd0*/  HMMA.16816.F32 R108, R8.reuse, R20, R52 ;  /* 0x00000014086c723c */ /* 0x040fe20000001834 */
[----:B-1----:R-:W-:Y:S02]  /*5de0*/  FFMA.FTZ R2, R171, c[0x0][0x2d0], -R5 ;  /* 0x0000b400ab027a23 */ /* 0x002fe40000010805 */
[----:B------:R-:W-:Y:S02]  /*5df0*/  IMAD.MOV.U32 R171, RZ, RZ, R173 ;  /* 0x000000ffffab7224 */ /* 0x000fe400078e00ad */
[----:B------:R-:W-:Y:S02]  /*5e00*/  IMAD.MOV.U32 R173, RZ, RZ, R68 ;  /* 0x000000ffffad7224 */ /* 0x000fe400078e0044 */
[----:B------:R-:W-:Y:S02]  /*5e10*/  IMAD.MOV.U32 R68, RZ, RZ, R246 ;  /* 0x000000ffff447224 */ /* 0x000fe400078e00f6 */
[----:B------:R-:W4:Y:S01]  /*5e20*/  LDL.LU R246, [R1+0xb0] ;  /* 0x0000b00001f67983 */ /* 0x000f220000300800 */
[----:B--2---:R-:W-:Y:S01]  /*5e30*/  HMMA.16816.F32 R48, R8, R18, R56 ;  /* 0x000000120830723c */ /* 0x004fe20000001838 */
[----:B------:R1:W-:Y:S01]  /*5e40*/  MUFU.EX2 R141, R2 ;  /* 0x00000002008d7308 */ /* 0x0003e20000000800 */
[----:B------:R-:W-:-:S02]  /*5e50*/  IMAD.MOV.U32 R172, RZ, RZ, R171 ;  /* 0x000000ffffac7224 */ /* 0x000fc400078e00ab */
[----:B------:R-:W-:-:S04]  /*5e60*/  IMAD.MOV.U32 R171, RZ, RZ, R170 ;  /* 0x000000ffffab7224 */ /* 0x000fc800078e00aa */
[----:B------:R-:W-:Y:S01]  /*5e70*/  HMMA.16816.F32 R32, R8, R16, R44 ;  /* 0x000000100820723c */ /* 0x000fe2000000182c */
[----:B------:R-:W-:Y:S02]  /*5e80*/  IMAD.MOV.U32 R170, RZ, RZ, R173 ;  /* 0x000000ffffaa7224 */ /* 0x000fe400078e00ad */
[----:B------:R-:W-:-:S05]  /*5e90*/  IMAD.MOV.U32 R173, RZ, RZ, R145 ;  /* 0x000000ffffad7224 */ /* 0x000fca00078e0091 */
[----:B---3--:R-:W-:Y:S01]  /*5ea0*/  HMMA.16816.F32 R52, R8, R12, R60 ;  /* 0x0000000c0834723c */ /* 0x008fe2000000183c */
[----:B-1----:R-:W-:-:S07]  /*5eb0*/  FFMA.FTZ R2, R67, c[0x0][0x2d0], -R5 ;  /* 0x0000b40043027a23 */ /* 0x002fce0000010805 */
[C---:B------:R-:W-:Y:S01]  /*5ec0*/  HMMA.16816.F32 R56, R8.reuse, R14, R116 ;  /* 0x0000000e0838723c */ /* 0x040fe20000001874 */
[----:B------:R1:W-:Y:S07]  /*5ed0*/  MUFU.EX2 R145, R2 ;  /* 0x0000000200917308 */ /* 0x0003ee0000000800 */
[C---:B------:R-:W-:Y:S08]  /*5ee0*/  HMMA.16816.F32 R72, R8.reuse, R24, R124 ;  /* 0x000000180848723c */ /* 0x040ff0000000187c */
[----:B------:R-:W-:Y:S01]  /*5ef0*/  HMMA.16816.F32 R88, R8, R26, R112 ;  /* 0x0000001a0858723c */ /* 0x000fe20000001870 */
[----:B-1----:R-:W-:Y:S01]  /*5f00*/  FFMA.FTZ R2, R184, c[0x0][0x2d0], -R3 ;  /* 0x0000b400b8027a23 */ /* 0x002fe20000010803 */
[----:B------:R-:W-:Y:S05]  /*5f10*/  LDSM.16.MT88.4 R124, [R229+0x3100] ;  /* 0x00310000e57c783b */ /* 0x000fea0000004200 */
[----:B------:R-:W-:-:S02]  /*5f20*/  F2FP.PACK_AB R8, R201, R200 ;  /* 0x000000c8c908723e */ /* 0x000fc400000000ff */
[----:B------:R-:W-:Y:S02]  /*5f30*/  F2FP.PACK_AB R9, R191, R188 ;  /* 0x000000bcbf09723e */ /* 0x000fe400000000ff */
[----:B------:R-:W-:Y:S02]  /*5f40*/  F2FP.PACK_AB R10, R203, R202 ;  /* 0x000000cacb0a723e */ /* 0x000fe400000000ff */
[----:B------:R-:W-:-:S07]  /*5f50*/  F2FP.PACK_AB R11, R189, R190 ;  /* 0x000000bebd0b723e */ /* 0x000fce00000000ff */
[C---:B------:R-:W-:Y:S08]  /*5f60*/  HMMA.16816.F32 R112, R8.reuse, R20, R120 ;  /* 0x000000140870723c */ /* 0x040ff00000001878 */
[C---:B------:R-:W-:Y:S01]  /*5f70*/  HMMA.16816.F32 R76, R8.reuse, R22, R76 ;  /* 0x00000016084c723c */ /* 0x040fe2000000184c */
[----:B------:R-:W1:Y:S07]  /*5f80*/  LDSM.16.MT88.4 R20, [R231+0x2900] ;  /* 0x00290000e714783b */ /* 0x000e6e0000004200 */
[C---:B------:R-:W-:Y:S01]  /*5f90*/  HMMA.16816.F32 R64, R8.reuse, R16, R104 ;  /* 0x000000100840723c */ /* 0x040fe20000001868 */
[----:B------:R2:W-:Y:S07]  /*5fa0*/  MUFU.EX2 R105, R2 ;  /* 0x0000000200697308 */ /* 0x0005ee0000000800 */
[----:B------:R-:W-:Y:S01]  /*5fb0*/  HMMA.16816.F32 R36, R8, R12, R100 ;  /* 0x0000000c0824723c */ /* 0x000fe20000001864 */
[----:B--2---:R-:W-:-:S04]  /*5fc0*/  FFMA.FTZ R2, R185, c[0x0][0x2d0], -R3 ;  /* 0x0000b400b9027a23 */ /* 0x004fc80000010803 */
[----:B------:R2:W3:Y:S03]  /*5fd0*/  MUFU.EX2 R104, R2 ;  /* 0x0000000200687308 */ /* 0x0004e60000000800 */
[----:B------:R-:W-:Y:S01]  /*5fe0*/  HMMA.16816.F32 R60, R8, R24, R96 ;  /* 0x00000018083c723c */ /* 0x000fe20000001860 */
[----:B--2---:R-:W-:-:S04]  /*5ff0*/  FFMA.FTZ R2, R179, c[0x0][0x2d0], -R3 ;  /* 0x0000b400b3027a23 */ /* 0x004fc80000010803 */
[----:B------:R2:W-:Y:S03]  /*6000*/  MUFU.EX2 R101, R2 ;  /* 0x0000000200657308 */ /* 0x0005e60000000800 */
[----:B------:R-:W-:Y:S01]  /*6010*/  HMMA.16816.F32 R44, R8, R18, R80 ;  /* 0x00000012082c723c */ /* 0x000fe20000001850 */
[----:B------:R-:W1:Y:S01]  /*6020*/  LDSM.16.MT88.4 R16, [R229+0x2900] ;  /* 0x00290000e510783b */ /* 0x000e620000004200 */
[----:B--2---:R-:W-:-:S04]  /*6030*/  FFMA.FTZ R2, R183, c[0x0][0x2d0], -R3 ;  /* 0x0000b400b7027a23 */ /* 0x004fc80000010803 */
[----:B------:R2:W1:Y:S02]  /*6040*/  MUFU.EX2 R100, R2 ;  /* 0x0000000200647308 */ /* 0x0004640000000800 */
[----:B------:R-:W-:Y:S01]  /*6050*/  HMMA.16816.F32 R80, R8, R26, R84 ;  /* 0x0000001a0850723c */ /* 0x000fe20000001854 */
[----:B--2---:R-:W-:Y:S02]  /*6060*/  FFMA.FTZ R2, R172, c[0x0][0x2d0], -R6 ;  /* 0x0000b400ac027a23 */ /* 0x004fe40000010806 */
[----:B------:R-:W-:Y:S01]  /*6070*/  IMAD.MOV.U32 R172, RZ, RZ, R171 ;  /* 0x000000ffffac7224 */ /* 0x000fe200078e00ab */
[----:B------:R-:W-:Y:S01]  /*6080*/  MOV R171, R170 ;  /* 0x000000aa00ab7202 */ /* 0x000fe20000000f00 */
[----:B------:R-:W-:Y:S01]  /*6090*/  IMAD.MOV.U32 R170, RZ, RZ, R169 ;  /* 0x000000ffffaa7224 */ /* 0x000fe200078e00a9 */
[----:B------:R2:W-:Y:S01]  /*60a0*/  MUFU.EX2 R96, R2 ;  /* 0x0000000200607308 */ /* 0x0005e20000000800 */
[----:B------:R-:W-:Y:S02]  /*60b0*/  IMAD.MOV.U32 R169, RZ, RZ, R175 ;  /* 0x000000ffffa97224 */ /* 0x000fe400078e00af */
[----:B------:R-:W-:-:S02]  /*60c0*/  IMAD.MOV.U32 R175, RZ, RZ, R174 ;  /* 0x000000ffffaf7224 */ /* 0x000fc400078e00ae */
[----:B------:R-:W-:Y:S01]  /*60d0*/  IMAD.MOV.U32 R174, RZ, RZ, R245 ;  /* 0x000000ffffae7224 */ /* 0x000fe200078e00f5 */
[----:B------:R-:W-:Y:S01]  /*60e0*/  HMMA.16816.F32 R40, R8, R14, R40 ;  /* 0x0000000e0828723c */ /* 0x000fe20000001828 */
[----:B------:R-:W4:Y:S01]  /*60f0*/  LDSM.16.MT88.4 R12, [R230+0x2900] ;  /* 0x00290000e60c783b */ /* 0x000f220000004200 */
[----:B------:R-:W-:Y:S02]  /*6100*/  IMAD.MOV.U32 R149, RZ, RZ, R68 ;  /* 0x000000ffff957224 */ /* 0x000fe400078e0044 */
[----:B------:R-:W-:Y:S01]  /*6110*/  IMAD.MOV.U32 R167, RZ, RZ, R71 ;  /* 0x000000ffffa77224 */ /* 0x000fe200078e0047 */
[----:B------:R1:W5:Y:S01]  /*6120*/  LDL.LU R245, [R1+0xac] ;  /* 0x0000ac0001f57983 */ /* 0x0003620000300800 */
[----:B--2---:R-:W-:Y:S02]  /*6130*/  FFMA.FTZ R2, R172, c[0x0][0x2d0], -R6 ;  /* 0x0000b400ac027a23 */ /* 0x004fe40000010806 */
[----:B------:R-:W-:Y:S02]  /*6140*/  IMAD.MOV.U32 R172, RZ, RZ, R171 ;  /* 0x000000ffffac7224 */ /* 0x000fe400078e00ab */
[----:B------:R-:W-:Y:S01]  /*6150*/  IMAD.MOV.U32 R171, RZ, RZ, R170 ;  /* 0x000000ffffab7224 */ /* 0x000fe200078e00aa */
[----:B------:R2:W2:Y:S01]  /*6160*/  MUFU.EX2 R85, R2 ;  /* 0x0000000200557308 */ /* 0x0004a20000000800 */
[----:B------:R-:W-:-:S02]  /*6170*/  IMAD.MOV.U32 R170, RZ, RZ, R169 ;  /* 0x000000ffffaa7224 */ /* 0x000fc400078e00a9 */
[----:B------:R-:W-:Y:S02]  /*6180*/  IMAD.MOV.U32 R169, RZ, RZ, R175 ;  /* 0x000000ffffa97224 */ /* 0x000fe400078e00af */
[----:B------:R-:W-:Y:S02]  /*6190*/  IMAD.MOV.U32 R175, RZ, RZ, R174 ;  /* 0x000000ffffaf7224 */ /* 0x000fe400078e00ae */
[----:B------:R-:W-:Y:S01]  /*61a0*/  IMAD.MOV.U32 R174, RZ, RZ, R244 ;  /* 0x000000ffffae7224 */ /* 0x000fe200078e00f4 */
[----:B------:R-:W-:Y:S01]  /*61b0*/  F2FP.PACK_AB R8, R146, R144 ;  /* 0x000000909208723e */ /* 0x000fe200000000ff */
[----:B------:R-:W-:Y:S01]  /*61c0*/  IMAD.MOV.U32 R156, RZ, RZ, R69 ;  /* 0x000000ffff9c7224 */ /* 0x000fe200078e0045 */
[----:B---3--:R-:W-:Y:S01]  /*61d0*/  F2FP.PACK_AB R9, R104, R105 ;  /* 0x000000696809723e */ /* 0x008fe200000000ff */
[----:B------:R-:W-:Y:S01]  /*61e0*/  IMAD.MOV.U32 R157, RZ, RZ, R173 ;  /* 0x000000ffff9d7224 */ /* 0x000fe200078e00ad */
[----:B------:R-:W-:Y:S01]  /*61f0*/  F2FP.PACK_AB R10, R145, R141 ;  /* 0x0000008d910a723e */ /* 0x000fe200000000ff */
[--C-:B------:R-:W-:Y:S01]  /*6200*/  FFMA.FTZ R25, R235, c[0x0][0x2d0], -R3.reuse ;  /* 0x0000b400eb197a23 */ /* 0x100fe20000010803 */
[----:B-1----:R-:W-:Y:S01]  /*6210*/  F2FP.PACK_AB R11, R100, R101 ;  /* 0x00000065640b723e */ /* 0x002fe200000000ff */
[----:B------:R-:W-:Y:S01]  /*6220*/  FFMA.FTZ R24, R234, c[0x0][0x2d0], -R3 ;  /* 0x0000b400ea187a23 */ /* 0x000fe20000010803 */
        /* <DEDUP_REMOVED lines=8> */
[----:B------:R-:W-:-:S02]  /*62b0*/  IMAD.MOV.U32 R174, RZ, RZ, R131 ;  /* 0x000000ffffae7224 */ /* 0x000fc400078e0083 */
[----:B------:R-:W-:Y:S02]  /*62c0*/  IMAD.MOV.U32 R118, RZ, RZ, R171 ;  /* 0x000000ffff767224 */ /* 0x000fe400078e00ab */
[----:B------:R-:W-:Y:S02]  /*62d0*/  IMAD.MOV.U32 R119, RZ, RZ, R170 ;  /* 0x000000ffff777224 */ /* 0x000fe400078e00aa */
[----:B--2---:R-:W-:Y:S02]  /*62e0*/  FFMA.FTZ R2, R172, c[0x0][0x2d0], -R6 ;  /* 0x0000b400ac027a23 */ /* 0x004fe40000010806 */
[----:B------:R-:W-:Y:S02]  /*62f0*/  IMAD.MOV.U32 R155, RZ, RZ, R169 ;  /* 0x000000ffff9b7224 */ /* 0x000fe400078e00a9 */
[----:B------:R2:W3:Y:S01]  /*6300*/  MUFU.EX2 R84, R2 ;  /* 0x0000000200547308 */ /* 0x0004e20000000800 */
[----:B------:R-:W-:Y:S01]  /*6310*/  IMAD.MOV.U32 R151, RZ, RZ, R175 ;  /* 0x000000ffff977224 */ /* 0x000fe200078e00af */
[----:B------:R-:W-:Y:S01]  /*6320*/  HMMA.16816.F32 R168, R8, R20, R32 ;  /* 0x0000001408a8723c */ /* 0x000fe20000001820 */
[----:B------:R-:W-:-:S06]  /*6330*/  IMAD.MOV.U32 R150, RZ, RZ, R174 ;  /* 0x000000ffff967224 */ /* 0x000fcc00078e00ae */
[----:B------:R-:W-:Y:S02]  /*6340*/  FFMA.FTZ R34, R118, c[0x0][0x2d0], -R6 ;  /* 0x0000b40076227a23 */ /* 0x000fe40000010806 */
[----:B------:R-:W-:Y:S02]  /*6350*/  IMAD.MOV.U32 R118, RZ, RZ, R119 ;  /* 0x000000ffff767224 */ /* 0x000fe400078e0077 */
[----:B------:R-:W-:Y:S02]  /*6360*/  IMAD.MOV.U32 R119, RZ, RZ, R155 ;  /* 0x000000ffff777224 */ /* 0x000fe400078e009b */
[----:B--2---:R-:W-:Y:S02]  /*6370*/  FFMA.FTZ R2, R177, c[0x0][0x2d0], -R0 ;  /* 0x0000b400b1027a23 */ /* 0x004fe40000010800 */
[----:B------:R-:W-:Y:S01]  /*6380*/  IMAD.MOV.U32 R155, RZ, RZ, R151 ;  /* 0x000000ffff9b7224 */ /* 0x000fe200078e0097 */
[----:B------:R-:W-:Y:S01]  /*6390*/  MOV R151, R150 ;  /* 0x0000009600977202 */ /* 0x000fe20000000f00 */
[----:B------:R2:W-:Y:S01]  /*63a0*/  MUFU.EX2 R71, R2 ;  /* 0x0000000200477308 */ /* 0x0005e20000000800 */
[----:B------:R-:W-:-:S02]  /*63b0*/  IMAD.MOV.U32 R150, RZ, RZ, R149 ;  /* 0x000000ffff967224 */ /* 0x000fc400078e0095 */
[----:B------:R-:W-:Y:S02]  /*63c0*/  IMAD.MOV.U32 R149, RZ, RZ, R167 ;  /* 0x000000ffff957224 */ /* 0x000fe400078e00a7 */
[----:B------:R-:W-:Y:S02]  /*63d0*/  IMAD.MOV.U32 R167, RZ, RZ, R176 ;  /* 0x000000ffffa77224 */ /* 0x000fe400078e00b0 */
[----:B------:R-:W-:Y:S02]  /*63e0*/  IMAD.MOV.U32 R176, RZ, RZ, R137 ;  /* 0x000000ffffb07224 */ /* 0x000fe400078e0089 */
[----:B------:R-:W-:Y:S02]  /*63f0*/  IMAD.MOV.U32 R137, RZ, RZ, R138 ;  /* 0x000000ffff897224 */ /* 0x000fe400078e008a */
[----:B--2---:R-:W-:Y:S02]  /*6400*/  FFMA.FTZ R2, R178, c[0x0][0x2d0], -R0 ;  /* 0x0000b400b2027a23 */ /* 0x004fe40000010800 */
[----:B------:R-:W-:-:S02]  /*6410*/  IMAD.MOV.U32 R138, RZ, RZ, R139 ;  /* 0x000000ffff8a7224 */ /* 0x000fc400078e008b */
[----:B------:R2:W1:Y:S01]  /*6420*/  MUFU.EX2 R69, R2 ;  /* 0x0000000200457308 */ /* 0x0004620000000800 */
[----:B------:R-:W-:Y:S02]  /*6430*/  FFMA.FTZ R35, R118, c[0x0][0x2d0], -R6 ;  /* 0x0000b40076237a23 */ /* 0x000fe40000010806 */
[----:B------:R-:W-:Y:S02]  /*6440*/  IMAD.MOV.U32 R139, RZ, RZ, R148 ;  /* 0x000000ffff8b7224 */ /* 0x000fe400078e0094 */
[----:B------:R-:W-:Y:S02]  /*6450*/  IMAD.MOV.U32 R118, RZ, RZ, R119 ;  /* 0x000000ffff767224 */ /* 0x000fe400078e0077 */
[----:B------:R-:W-:Y:S02]  /*6460*/  IMAD.MOV.U32 R148, RZ, RZ, R166 ;  /* 0x000000ffff947224 */ /* 0x000fe400078e00a6 */
[----:B------:R-:W-:Y:S02]  /*6470*/  IMAD.MOV.U32 R119, RZ, RZ, R155 ;  /* 0x000000ffff777224 */ /* 0x000fe400078e009b */
[----:B------:R-:W-:-:S02]  /*6480*/  IMAD.MOV.U32 R166, RZ, RZ, R161 ;  /* 0x000000ffffa67224 */ /* 0x000fc400078e00a1 */
[----:B--2---:R-:W-:Y:S02]  /*6490*/  FFMA.FTZ R2, R159, c[0x0][0x2d0], -R0 ;  /* 0x0000b4009f027a23 */ /* 0x004fe40000010800 */
[----:B------:R-:W-:Y:S02]  /*64a0*/  IMAD.MOV.U32 R155, RZ, RZ, R151 ;  /* 0x000000ffff9b7224 */ /* 0x000fe400078e0097 */
[----:B------:R2:W-:Y:S01]  /*64b0*/  MUFU.EX2 R68, R2 ;  /* 0x0000000200447308 */ /* 0x0005e20000000800 */
[----:B------:R-:W-:Y:S02]  /*64c0*/  IMAD.MOV.U32 R161, RZ, RZ, R242 ;  /* 0x000000ffffa17224 */ /* 0x000fe400078e00f2 */
[----:B------:R-:W-:Y:S02]  /*64d0*/  IMAD.MOV.U32 R151, RZ, RZ, R150 ;  /* 0x000000ffff977224 */ /* 0x000fe400078e0096 */
[----:B------:R-:W-:Y:S01]  /*64e0*/  IMAD.MOV.U32 R150, RZ, RZ, R149 ;  /* 0x000000ffff967224 */ /* 0x000fe200078e0095 */
[----:B------:R-:W-:Y:S01]  /*64f0*/  HMMA.16816.F32 R172, R8, R22, R48 ;  /* 0x0000001608ac723c */ /* 0x000fe20000001830 */
[----:B------:R-:W-:-:S02]  /*6500*/  IMAD.MOV.U32 R149, RZ, RZ, R167 ;  /* 0x000000ffff957224 */ /* 0x000fc400078e00a7 */
[----:B------:R-:W-:Y:S02]  /*6510*/  IMAD.MOV.U32 R167, RZ, RZ, R176 ;  /* 0x000000ffffa77224 */ /* 0x000fe400078e00b0 */
[----:B------:R-:W-:Y:S02]  /*6520*/  IMAD.MOV.U32 R176, RZ, RZ, R161 ;  /* 0x000000ffffb07224 */ /* 0x000fe400078e00a1 */
[----:B--2---:R-:W-:Y:S02]  /*6530*/  FFMA.FTZ R2, R158, c[0x0][0x2d0], -R0 ;  /* 0x0000b4009e027a23 */ /* 0x004fe40000010800 */
[----:B------:R-:W-:Y:S02]  /*6540*/  IMAD.MOV.U32 R161, RZ, RZ, R160 ;  /* 0x000000ffffa17224 */ /* 0x000fe400078e00a0 */
[----:B------:R2:W1:Y:S01]  /*6550*/  MUFU.EX2 R51, R2 ;  /* 0x0000000200337308 */ /* 0x0004620000000800 */
[----:B------:R-:W-:Y:S02]  /*6560*/  IMAD.MOV.U32 R160, RZ, RZ, R129 ;  /* 0x000000ffffa07224 */ /* 0x000fe400078e0081 */
[----:B------:R-:W-:Y:S01]  /*6570*/  FFMA.FTZ R33, R233, c[0x0][0x2d0], -R3 ;  /* 0x0000b400e9217a23 */ /* 0x000fe20000010803 */
[----:B------:R-:W-:Y:S01]  /*6580*/  HMMA.16816.F32 R108, R8, R28, R108 ;  /* 0x0000001c086c723c */ /* 0x000fe2000000186c */
[----:B------:R-:W-:-:S02]  /*6590*/  IMAD.MOV.U32 R123, RZ, RZ, R163 ;  /* 0x000000ffff7b7224 */ /* 0x000fc400078e00a3 */
[----:B--2---:R-:W-:Y:S02]  /*65a0*/  FFMA.FTZ R2, R118, c[0x0][0x2d0], -R5 ;  /* 0x0000b40076027a23 */ /* 0x004fe40000010805 */
[----:B------:R-:W-:Y:S02]  /*65b0*/  IMAD.MOV.U32 R118, RZ, RZ, R119 ;  /* 0x000000ffff767224 */ /* 0x000fe400078e0077 */
[----:B------:R-:W-:Y:S02]  /*65c0*/  IMAD.MOV.U32 R119, RZ, RZ, R155 ;  /* 0x000000ffff777224 */ /* 0x000fe400078e009b */
[----:B------:R-:W-:Y:S02]  /*65d0*/  IMAD.MOV.U32 R155, RZ, RZ, R176 ;  /* 0x000000ffff9b7224 */ /* 0x000fe400078e00b0 */
[----:B------:R-:W-:Y:S02]  /*65e0*/  IMAD.MOV.U32 R176, RZ, RZ, R161 ;  /* 0x000000ffffb07224 */ /* 0x000fe400078e00a1 */
[----:B------:R-:W-:-:S02]  /*65f0*/  IMAD.MOV.U32 R161, RZ, RZ, R160 ;  /* 0x000000ffffa17224 */ /* 0x000fc400078e00a0 */
[----:B------:R-:W-:Y:S02]  /*6600*/  IMAD.MOV.U32 R160, RZ, RZ, R162 ;  /* 0x000000ffffa07224 */ /* 0x000fe400078e00a2 */
[----:B------:R-:W-:Y:S02]  /*6610*/  IMAD.MOV.U32 R121, RZ, RZ, R155 ;  /* 0x000000ffff797224 */ /* 0x000fe400078e009b */
[----:B------:R-:W-:Y:S01]  /*6620*/  IMAD.MOV.U32 R122, RZ, RZ, R160 ;  /* 0x000000ffff7a7224 */ /* 0x000fe200078e00a0 */
[----:B------:R-:W-:Y:S01]  /*6630*/  HMMA.16816.F32 R92, R8, R30, R92 ;  /* 0x0000001e085c723c */ /* 0x000fe2000000185c */
[----:B------:R-:W-:Y:S02]  /*6640*/  FFMA.FTZ R3, R119, c[0x0][0x2d0], -R3 ;  /* 0x0000b40077037a23 */ /* 0x000fe40000010803 */
[----:B------:R-:W-:Y:S02]  /*6650*/  IMAD.MOV.U32 R119, RZ, RZ, R4 ;  /* 0x000000ffff777224 */ /* 0x000fe400078e0004 */
[----:B------:R-:W-:-:S03]  /*6660*/  IMAD.MOV.U32 R155, RZ, RZ, R7 ;  /* 0x000000ffff9b7224 */ /* 0x000fc600078e0007 */
[C---:B------:R-:W-:Y:S01]  /*6670*/  HMMA.16816.F32 R52, R8.reuse, R16, R52 ;  /* 0x000000100834723c */ /* 0x040fe20000001834 */
[----:B------:R-:W-:Y:S02]  /*6680*/  IMAD.MOV.U32 R131, RZ, RZ, R243 ;  /* 0x000000ffff837224 */ /* 0x000fe400078e00f3 */
[----:B------:R2:W5:Y:S05]  /*6690*/  LDL.LU R243, [R1+0xa4] ;  /* 0x0000a40001f37983 */ /* 0x00056a0000300800 */
[----:B------:R-:W-:Y:S01]  /*66a0*/  HMMA.16816.F32 R56, R8, R18, R56 ;  /* 0x000000120838723c */ /* 0x000fe20000001838 */
[----:B------:R2:W5:Y:S01]  /*66b0*/  LDL.LU R242, [R1+0xa0] ;  /* 0x0000a00001f27983 */ /* 0x0005620000300800 */
[----:B------:R-:W-:-:S06]  /*66c0*/  FFMA.FTZ R48, R241, c[0x0][0x2d0], -R6 ;  /* 0x0000b400f1307a23 */ /* 0x000fcc0000010806 */
[----:B----4-:R-:W-:Y:S01]  /*66d0*/  HMMA.16816.F32 R72, R8, R12, R72 ;  /* 0x0000000c0848723c */ /* 0x010fe20000001848 */
[----:B------:R2:W5:Y:S01]  /*66e0*/  LDL.LU R241, [R1+0x9c] ;  /* 0x00009c0001f17983 */ /* 0x0005620000300800 */
[----:B------:R-:W-:-:S06]  /*66f0*/  FFMA.FTZ R49, R240, c[0x0][0x2d0], -R6 ;  /* 0x0000b400f0317a23 */ /* 0x000fcc0000010806 */
[----:B------:R-:W-:Y:S01]  /*6700*/  HMMA.16816.F32 R88, R8, R14, R88 ;  /* 0x0000000e0858723c */ /* 0x000fe20000001858 */
[----:B------:R2:W5:Y:S06]  /*6710*/  LDL.LU R240, [R1+0x98] ;  /* 0x0000980001f07983 */ /* 0x00056c0000300800 */
[----:B------:R-:W-:Y:S02]  /*6720*/  FFMA.FTZ R8, R121, c[0x0][0x2d0], -R0 ;  /* 0x0000b40079087a23 */ /* 0x000fe40000010800 */
[----:B------:R-:W-:Y:S02]  /*6730*/  IMAD.MOV.U32 R121, RZ, RZ, R122 ;  /* 0x000000ffff797224 */ /* 0x000fe400078e007a */
[----:B------:R-:W-:-:S02]  /*6740*/  IMAD.MOV.U32 R122, RZ, RZ, R123 ;  /* 0x000000ffff7a7224 */ /* 0x000fc400078e007b */
[----:B------:R-:W-:Y:S02]  /*6750*/  IMAD.MOV.U32 R123, RZ, RZ, R119 ;  /* 0x000000ffff7b7224 */ /* 0x000fe400078e0077 */
[----:B------:R-:W-:Y:S02]  /*6760*/  IMAD.MOV.U32 R119, RZ, RZ, R155 ;  /* 0x000000ffff777224 */ /* 0x000fe400078e009b */
[----:B------:R-:W-:Y:S02]  /*6770*/  IMAD.MOV.U32 R155, RZ, RZ, R156 ;  /* 0x000000ffff9b7224 */ /* 0x000fe400078e009c */
[----:B------:R-:W-:Y:S02]  /*6780*/  IMAD.MOV.U32 R129, RZ, RZ, R239 ;  /* 0x000000ffff817224 */ /* 0x000fe400078e00ef */
[----:B------:R-:W-:Y:S01]  /*6790*/  IMAD.MOV.U32 R156, RZ, RZ, R157 ;  /* 0x000000ffff9c7224 */ /* 0x000fe200078e009d */
[----:B------:R2:W5:Y:S01]  /*67a0*/  LDL.LU R239, [R1+0x94] ;  /* 0x0000940001ef7983 */ /* 0x0005620000300800 */
[----:B------:R-:W-:-:S02]  /*67b0*/  IMAD.MOV.U32 R162, RZ, RZ, R238 ;  /* 0x000000ffffa27224 */ /* 0x000fc400078e00ee */
[----:B------:R-:W-:Y:S01]  /*67c0*/  IMAD.MOV.U32 R157, RZ, RZ, R131 ;  /* 0x000000ffff9d7224 */ /* 0x000fe200078e0083 */
[----:B------:R2:W5:Y:S01]  /*67d0*/  LDL.LU R238, [R1+0x90] ;  /* 0x0000900001ee7983 */ /* 0x0005620000300800 */
[--C-:B------:R-:W-:Y:S02]  /*67e0*/  FFMA.FTZ R27, R237, c[0x0][0x2d0], -R5.reuse ;  /* 0x0000b400ed1b7a23 */ /* 0x100fe40000010805 */
[----:B------:R-:W-:Y:S01]  /*67f0*/  IMAD.MOV.U32 R131, RZ, RZ, R154 ;  /* 0x000000ffff837224 */ /* 0x000fe200078e009a */
[----:B------:R2:W5:Y:S01]  /*6800*/  LDL.LU R237, [R1+0x8c] ;  /* 0x00008c0001ed7983 */ /* 0x0005620000300800 */
[----:B------:R-:W-:Y:S02]  /*6810*/  FFMA.FTZ R26, R236, c[0x0][0x2d0], -R5 ;  /* 0x0000b400ec1a7a23 */ /* 0x000fe40000010805 */
[----:B------:R-:W-:Y:S01]  /*6820*/  IMAD.MOV.U32 R154, RZ, RZ, R153 ;  /* 0x000000ffff9a7224 */ /* 0x000fe200078e0099 */
[----:B------:R2:W5:Y:S01]  /*6830*/  LDL.LU R236, [R1+0x88] ;  /* 0x0000880001ec7983 */ /* 0x0005620000300800 */
[----:B------:R-:W-:-:S02]  /*6840*/  IMAD.MOV.U32 R153, RZ, RZ, R152 ;  /* 0x000000ffff997224 */ /* 0x000fc400078e0098 */
[----:B------:R-:W-:Y:S01]  /*6850*/  IMAD.MOV.U32 R152, RZ, RZ, R135 ;  /* 0x000000ffff987224 */ /* 0x000fe200078e0087 */
[----:B------:R2:W5:Y:S01]  /*6860*/  LDL.LU R235, [R1+0x84] ;  /* 0x0000840001eb7983 */ /* 0x0005620000300800 */
[----:B------:R-:W-:Y:S02]  /*6870*/  IMAD.MOV.U32 R135, RZ, RZ, R134 ;  /* 0x000000ffff877224 */ /* 0x000fe400078e0086 */
[----:B------:R-:W-:Y:S01]  /*6880*/  IMAD.MOV.U32 R134, RZ, RZ, R133 ;  /* 0x000000ffff867224 */ /* 0x000fe200078e0085 */
[----:B------:R2:W5:Y:S04]  /*6890*/  LDL.LU R234, [R1+0x80] ;  /* 0x0000800001ea7983 */ /* 0x0005680000300800 */
[----:B------:R2:W5:Y:S04]  /*68a0*/  LDL.LU R233, [R1+0x7c] ;  /* 0x00007c0001e97983 */ /* 0x0005680000300800 */
[----:B------:R-:W4:Y:S01]  /*68b0*/  LDL.LU R133, [R1+0x8] ;  /* 0x0000080001857983 */ /* 0x000f220000300800 */
[----:B------:R-:W-:Y:S01]  /*68c0*/  FFMA.FTZ R32, R118, c[0x0][0x2d0], -R5 ;  /* 0x0000b40076207a23 */ /* 0x000fe20000010805 */
[----:B------:R-:W-:-:S02]  /*68d0*/  MOV R116, R176 ;  /* 0x000000b000747202 */ /* 0x000fc40000000f00 */
[----:B------:R-:W-:Y:S02]  /*68e0*/  F2FP.PACK_AB R4, R85, R96 ;  /* 0x000000605504723e */ /* 0x000fe400000000ff */
[----:B---3--:R-:W-:Y:S02]  /*68f0*/  F2FP.PACK_AB R6, R84, R86 ;  /* 0x000000565406723e */ /* 0x008fe400000000ff */
[----:B-1----:R-:W-:Y:S02]  /*6900*/  F2FP.PACK_AB R5, R69, R71 ;  /* 0x000000474505723e */ /* 0x002fe400000000ff */
[----:B------:R-:W-:Y:S01]  /*6910*/  F2FP.PACK_AB R7, R51, R68 ;  /* 0x000000443307723e */ /* 0x000fe200000000ff */
[--C-:B------:R-:W-:Y:S02]  /*6920*/  FFMA.FTZ R10, R121, c[0x0][0x2d0], -R0.reuse ;  /* 0x0000b400790a7a23 */ /* 0x100fe40000010800 */
[----:B------:R-:W-:Y:S02]  /*6930*/  IMAD.MOV.U32 R120, RZ, RZ, R123 ;  /* 0x000000ffff787224 */ /* 0x000fe400078e007b */
[----:B------:R-:W-:Y:S01]  /*6940*/  FFMA.FTZ R9, R252, c[0x0][0x2d0], -R0 ;  /* 0x0000b400fc097a23 */ /* 0x000fe20000010800 */
[----:B------:R-:W-:Y:S01]  /*6950*/  MOV R98, R154 ;  /* 0x0000009a00627202 */ /* 0x000fe20000000f00 */
[----:B------:R-:W-:Y:S01]  /*6960*/  IMAD.MOV.U32 R121, RZ, RZ, R122 ;  /* 0x000000ffff797224 */ /* 0x000fe200078e007a */
[----:B------:R1:W-:Y:S01]  /*6970*/  MUFU.EX2 R50, R2 ;  /* 0x0000000200327308 */ /* 0x0003e20000000800 */
[----:B------:R-:W-:Y:S01]  /*6980*/  IMAD.MOV.U32 R123, RZ, RZ, R116 ;  /* 0x000000ffff7b7224 */ /* 0x000fe200078e0074 */
[----:B------:R-:W-:Y:S01]  /*6990*/  LDSM.16.MT88.4 R176, [R231+0x3100] ;  /* 0x00310000e7b0783b */ /* 0x000fe20000004200 */
[----:B------:R-:W-:Y:S01]  /*69a0*/  IMAD.MOV.U32 R122, RZ, RZ, R232 ;  /* 0x000000ffff7a7224 */ /* 0x000fe200078e00e8 */
[----:B------:R-:W-:Y:S01]  /*69b0*/  HMMA.16816.F32 R60, R4, R12, R60 ;  /* 0x0000000c043c723c */ /* 0x000fe2000000183c */
[----:B------:R-:W-:Y:S01]  /*69c0*/  IMAD.MOV.U32 R103, RZ, RZ, R129 ;  /* 0x000000ffff677224 */ /* 0x000fe200078e0081 */
[----:B------:R2:W5:Y:S05]  /*69d0*/  LDL.LU R232, [R1+0x78] ;  /* 0x0000780001e87983 */ /* 0x00056a0000300800 */
[----:B------:R-:W-:-:S02]  /*69e0*/  FFMA.FTZ R12, R251, c[0x0][0x2d0], -R0 ;  /* 0x0000b400fb0c7a23 */ /* 0x000fc40000010800 */
[----:B------:R-:W-:Y:S01]  /*69f0*/  FADD.FTZ R0, R123, R122 ;  /* 0x0000007a7b007221 */ /* 0x000fe20000010000 */
[----:B------:R-:W-:Y:S03]  /*6a00*/  HMMA.16816.F32 R64, R4, R20, R64 ;  /* 0x000000140440723c */ /* 0x000fe60000001840 */
[----:B------:R-:W-:Y:S01]  /*6a10*/  FADD.FTZ R0, R119, R0 ;  /* 0x0000000077007221 */ /* 0x000fe20000010000 */
[----:B------:R3:W-:Y:S01]  /*6a20*/  MUFU.EX2 R21, R3 ;  /* 0x0000000300157308 */ /* 0x0007e20000000800 */
[----:B------:R-:W-:Y:S02]  /*6a30*/  IMAD.MOV.U32 R117, RZ, RZ, R161 ;  /* 0x000000ffff757224 */ /* 0x000fe400078e00a1 */
[----:B------:R-:W-:Y:S02]  /*6a40*/  FADD.FTZ R0, R98, R0 ;  /* 0x0000000062007221 */ /* 0x000fe40000010000 */
[----:B------:R-:W-:-:S02]  /*6a50*/  IMAD.MOV.U32 R118, RZ, RZ, R162 ;  /* 0x000000ffff767224 */ /* 0x000fc400078e00a2 */
[----:B------:R-:W-:Y:S01]  /*6a60*/  IMAD.MOV.U32 R116, RZ, RZ, R147 ;  /* 0x000000ffff747224 */ /* 0x000fe200078e0093 */
[----:B------:R-:W-:Y:S01]  /*6a70*/  HMMA.16816.F32 R112, R4, R28, R112 ;  /* 0x0000001c0470723c */ /* 0x000fe20000001870 */
[----:B-1----:R-:W-:Y:S02]  /*6a80*/  FADD.FTZ R2, R182, R181 ;  /* 0x000000b5b6027221 */ /* 0x002fe40000010000 */
[----:B------:R-:W-:-:S05]  /*6a90*/  IMAD.MOV.U32 R97, RZ, RZ, R157 ;  /* 0x000000ffff617224 */ /* 0x000fca00078e009d */
[----:B------:R-:W-:Y:S01]  /*6aa0*/  HMMA.16816.F32 R76, R4, R30, R76 ;  /* 0x0000001e044c723c */ /* 0x000fe2000000184c */
[----:B---3--:R-:W-:-:S07]  /*6ab0*/  FADD.FTZ R3, R121, R120 ;  /* 0x0000007879037221 */ /* 0x008fce0000010000 */
[----:B------:R-:W-:Y:S01]  /*6ac0*/  HMMA.16816.F32 R44, R4, R22, R44 ;  /* 0x00000016042c723c */ /* 0x000fe2000000182c */
[----:B------:R-:W-:-:S07]  /*6ad0*/  FADD.FTZ R11, R117, R116 ;  /* 0x00000074750b7221 */ /* 0x000fce0000010000 */
[----:B------:R-:W-:Y:S01]  /*6ae0*/  HMMA.16816.F32 R36, R4, R16, R36 ;  /* 0x000000100424723c */ /* 0x000fe20000001824 */
[----:B------:R-:W-:-:S07]  /*6af0*/  FADD.FTZ R3, R118, R3 ;  /* 0x0000000376037221 */ /* 0x000fce0000010000 */
[----:B------:R-:W-:Y:S01]  /*6b00*/  HMMA.16816.F32 R40, R4, R18, R40 ;  /* 0x000000120428723c */ /* 0x000fe20000001828 */
[----:B------:R-:W-:-:S07]  /*6b10*/  FADD.FTZ R2, R180, R2 ;  /* 0x00000002b4027221 */ /* 0x000fce0000010000 */
[----:B------:R-:W-:Y:S01]  /*6b20*/  HMMA.16816.F32 R80, R4, R14, R80 ;  /* 0x0000000e0450723c */ /* 0x000fe20000001850 */
[----:B------:R-:W-:Y:S02]  /*6b30*/  IMAD.MOV.U32 R99, RZ, RZ, R153 ;  /* 0x000000ffff637224 */ /* 0x000fe400078e0099 */
[----:B------:R-:W-:Y:S02]  /*6b40*/  IMAD.MOV.U32 R102, RZ, RZ, R152 ;  /* 0x000000ffff667224 */ /* 0x000fe400078e0098 */
[----:B------:R-:W-:Y:S02]  /*6b50*/  IMAD.MOV.U32 R107, RZ, RZ, R134 ;  /* 0x000000ffff6b7224 */ /* 0x000fe400078e0086 */
[----:B------:R-:W-:Y:S01]  /*6b60*/  IMAD.MOV.U32 R185, RZ, RZ, R131 ;  /* 0x000000ffffb97224 */ /* 0x000fe200078e0083 */
[----:B------:R1:W-:Y:S01]  /*6b70*/  MUFU.EX2 R22, R33 ;  /* 0x0000002100167308 */ /* 0x0003e20000000800 */
[----:B------:R-:W-:Y:S01]  /*6b80*/  FADD.FTZ R6, R103, R0 ;  /* 0x0000000067067221 */ /* 0x000fe20000010000 */
[----:B------:R-:W3:Y:S01]  /*6b90*/  LDSM.16.MT88.4 R160, [R228+0x3100] ;  /* 0x00310000e4a0783b */ /* 0x000ee20000004200 */
[----:B------:R-:W-:-:S03]  /*6ba0*/  @P4 IMAD.HI.U32 R0, R246, c[0x0][0x2c8], RZ ;  /* 0x0000b200f6004a27 */ /* 0x000fc600078e00ff */
[----:B------:R-:W2:Y:S01]  /*6bb0*/  LDSM.16.MT88.4 R16, [R230+0x3100] ;  /* 0x00310000e610783b */ /* 0x000ea20000004200 */
[----:B------:R-:W-:Y:S01]  /*6bc0*/  IMAD.MOV.U32 R116, RZ, RZ, R135 ;  /* 0x000000ffff747224 */ /* 0x000fe200078e0087 */
[----:B------:R-:W-:Y:S01]  /*6bd0*/  @P4 SHF.R.U32.HI R246, RZ, c[0x0][0x2cc], R0 ;  /* 0x0000b300fff64a19 */ /* 0x000fe20000011600 */
[----:B------:R-:W-:Y:S02]  /*6be0*/  FADD.FTZ R4, R130, R11 ;  /* 0x0000000b82047221 */ /* 0x000fe40000010000 */
[----:B------:R-:W-:Y:S02]  /*6bf0*/  IMAD.MOV.U32 R184, RZ, RZ, R156 ;  /* 0x000000ffffb87224 */ /* 0x000fe400078e009c */
[----:B------:R-:W-:Y:S02]  /*6c00*/  IMAD.MOV.U32 R251, RZ, RZ, R149 ;  /* 0x000000fffffb7224 */ /* 0x000fe400078e0095 */
[----:B------:R-:W-:Y:S02]  /*6c10*/  IMAD.MOV.U32 R252, RZ, RZ, R167 ;  /* 0x000000fffffc7224 */ /* 0x000fe400078e00a7 */
[----:B------:R-:W-:-:S02]  /*6c20*/  IMAD.MOV.U32 R106, RZ, RZ, R155 ;  /* 0x000000ffff6a7224 */ /* 0x000fc400078e009b */
[----:B------:R-:W-:Y:S01]  /*6c30*/  IMAD.MOV.U32 R87, RZ, RZ, R150 ;  /* 0x000000ffff577224 */ /* 0x000fe200078e0096 */
[----:B------:R-:W1:Y:S01]  /*6c40*/  MUFU.EX2 R20, R34 ;  /* 0x0000002200147308 */ /* 0x000e620000000800 */
[----:B------:R-:W-:Y:S01]  /*6c50*/  FADD.FTZ R3, R97, R3 ;  /* 0x0000000361037221 */ /* 0x000fe20000010000 */
[----:B------:R2:W5:Y:S01]  /*6c60*/  LDL.LU R147, [R1+0x74] ;  /* 0x0000740001937983 */ /* 0x0005620000300800 */
[----:B------:R-:W-:Y:S02]  /*6c70*/  FADD.FTZ R2, R187, R2 ;  /* 0x00000002bb027221 */ /* 0x000fe40000010000 */
[----:B------:R-:W-:Y:S02]  /*6c80*/  FADD.FTZ R7, R99, R4 ;  /* 0x0000000463077221 */ /* 0x000fe40000010000 */
[----:B------:R-:W-:Y:S01]  /*6c90*/  FADD.FTZ R5, R102, R3 ;  /* 0x0000000366057221 */ /* 0x000fe20000010000 */
[----:B------:R-:W-:Y:S01]  /*6ca0*/  IADD3 R3, R246, R116, -R107 ;  /* 0x00000074f6037210 */ /* 0x000fe20007ffe86b */
[----:B------:R-:W-:-:S02]  /*6cb0*/  FADD.FTZ R4, R186, R2 ;  /* 0x00000002ba047221 */ /* 0x000fc40000010000 */
[----:B------:R-:W-:-:S04]  /*6cc0*/  IMAD.MOV.U32 R2, RZ, RZ, RZ ;  /* 0x000000ffff027224 */ /* 0x000fc800078e00ff */
[----:B------:R-:W-:Y:S01]  /*6cd0*/  IMAD.HI R2, R3, -0x6db6db6d, R2 ;  /* 0x9249249303027827 */ /* 0x000fe200078e0202 */
[----:B------:R2:W-:Y:S04]  /*6ce0*/  MUFU.EX2 R23, R24 ;  /* 0x0000001800177308 */ /* 0x0005e80000000800 */
[----:B------:R-:W-:Y:S01]  /*6cf0*/  SHF.R.U32.HI R0, RZ, 0x1f, R2 ;  /* 0x0000001fff007819 */ /* 0x000fe20000011602 */
[----:B-1----:R-:W-:Y:S02]  /*6d00*/  IMAD.MOV.U32 R33, RZ, RZ, R137 ;  /* 0x000000ffff217224 */ /* 0x002fe400078e0089 */
[----:B------:R-:W-:Y:S01]  /*6d10*/  IMAD.MOV.U32 R102, RZ, RZ, R185 ;  /* 0x000000ffff667224 */ /* 0x000fe200078e00b9 */
[----:B------:R-:W-:Y:S01]  /*6d20*/  LEA.HI.SX32 R11, R2, R0, 0x1a ;  /* 0x00000000020b7211 */ /* 0x000fe200078fd2ff */
[----:B------:R-:W-:-:S02]  /*6d30*/  IMAD.MOV.U32 R99, RZ, RZ, R184 ;  /* 0x000000ffff637224 */ /* 0x000fc400078e00b8 */
[----:B------:R-:W-:Y:S02]  /*6d40*/  IMAD.MOV.U32 R185, RZ, RZ, R139 ;  /* 0x000000ffffb97224 */ /* 0x000fe400078e008b */
[----:B------:R-:W-:Y:S02]  /*6d50*/  FADD.FTZ R2, R251, R7 ;  /* 0x00000007fb027221 */ /* 0x000fe40000010000 */
[----:B--2---:R-:W-:Y:S02]  /*6d60*/  IMAD.MOV.U32 R24, RZ, RZ, R138 ;  /* 0x000000ffff187224 */ /* 0x004fe400078e008a */
[----:B------:R-:W-:Y:S02]  /*6d70*/  IMAD.MOV.U32 R184, RZ, RZ, R148 ;  /* 0x000000ffffb87224 */ /* 0x000fe400078e0094 */
[----:B------:R-:W-:Y:S02]  /*6d80*/  FADD.FTZ R0, R252, R5 ;  /* 0x00000005fc007221 */ /* 0x000fe40000010000 */
[----:B------:R-:W-:-:S02]  /*6d90*/  IMAD.MOV.U32 R30, RZ, RZ, R164 ;  /* 0x000000ffff1e7224 */ /* 0x000fc400078e00a4 */
[----:B------:R-:W-:Y:S02]  /*6da0*/  FADD.FTZ R3, R33, R4 ;  /* 0x0000000421037221 */ /* 0x000fe40000010000 */
[----:B------:R-:W-:Y:S02]  /*6db0*/  IMAD.MOV.U32 R31, RZ, RZ, R165 ;  /* 0x000000ffff1f7224 */ /* 0x000fe400078e00a5 */
[----:B------:R-:W-:Y:S02]  /*6dc0*/  FADD.FTZ R6, R24, R6 ;  /* 0x0000000618067221 */ /* 0x000fe40000010000 */
[----:B------:R-:W-:Y:S02]  /*6dd0*/  IMAD.MOV.U32 R28, RZ, RZ, R136 ;  /* 0x000000ffff1c7224 */ /* 0x000fe400078e0088 */
[----:B------:R-:W-:Y:S02]  /*6de0*/  FADD.FTZ R5, R185, R2 ;  /* 0x00000002b9057221 */ /* 0x000fe40000010000 */
[----:B------:R-:W-:-:S02]  /*6df0*/  IMAD.MOV.U32 R29, RZ, RZ, R166 ;  /* 0x000000ffff1d7224 */ /* 0x000fc400078e00a6 */
[----:B------:R-:W-:Y:S02]  /*6e00*/  FADD.FTZ R4, R184, R0 ;  /* 0x00000000b8047221 */ /* 0x000fe40000010000 */
[----:B------:R-:W-:Y:S02]  /*6e10*/  FADD.FTZ R3, R30, R3 ;  /* 0x000000031e037221 */ /* 0x000fe40000010000 */
[----:B------:R-:W-:Y:S02]  /*6e20*/  IMAD.MOV.U32 R97, RZ, RZ, R151 ;  /* 0x000000ffff617224 */ /* 0x000fe400078e0097 */
        /* <DEDUP_REMOVED lines=12> */
[----:B------:R-:W-:Y:S02]  /*6ef0*/  IMAD.MOV.U32 R118, RZ, RZ, R132 ;  /* 0x000000ffff767224 */ /* 0x000fe400078e0084 */
[----:B------:R-:W-:Y:S02]  /*6f00*/  IMAD.MOV.U32 R103, RZ, RZ, R119 ;  /* 0x000000ffff677224 */ /* 0x000fe400078e0077 */
        /* <DEDUP_REMOVED lines=44> */
[----:B------:R-:W-:Y:S01]  /*71d0*/  FADD.FTZ R5, R192, R5 ;  /* 0x00000005c0057221 */ /* 0x000fe20000010000 */
[----:B------:R-:W1:Y:S01]  /*71e0*/  MUFU.EX2 R8, R8 ;  /* 0x0000000800087308 */ /* 0x000e620000000800 */
[----:B------:R-:W-:Y:S02]  /*71f0*/  FADD.FTZ R0, R96, R0 ;  /* 0x0000000060007221 */ /* 0x000fe40000010000 */
[----:B------:R-:W-:Y:S02]  /*7200*/  FADD.FTZ R3, R71, R3 ;  /* 0x0000000347037221 */ /* 0x000fe40000010000 */
[----:B------:R-:W-:Y:S02]  /*7210*/  FADD.FTZ R4, R144, R4 ;  /* 0x0000000490047221 */ /* 0x000fe40000010000 */
[----:B------:R-:W-:Y:S01]  /*7220*/  FADD.FTZ R5, R105, R5 ;  /* 0x0000000569057221 */ /* 0x000fe20000010000 */
[----:B------:R-:W2:Y:S01]  /*7230*/  MUFU.EX2 R25, R25 ;  /* 0x0000001900197308 */ /* 0x000ea20000000800 */
[----:B------:R-:W-:-:S02]  /*7240*/  FADD.FTZ R0, R85, R0 ;  /* 0x0000000055007221 */ /* 0x000fc40000010000 */
        /* <DEDUP_REMOVED lines=13> */
[----:B----4-:R-:W-:-:S05]  /*7320*/  IMAD.MOV.U32 R117, RZ, RZ, R133 ;  /* 0x000000ffff757224 */ /* 0x010fca00078e0085 */
[----:B------:R-:W4:Y:S01]  /*7330*/  MUFU.EX2 R10, R10 ;  /* 0x0000000a000a7308 */ /* 0x000f220000000800 */
[----:B------:R-:W-:Y:S02]  /*7340*/  FADD.FTZ R4, R145, R4 ;  /* 0x0000000491047221 */ /* 0x000fe40000010000 */
[----:B------:R-:W-:-:S05]  /*7350*/  FADD.FTZ R5, R100, R5 ;  /* 0x0000000564057221 */ /* 0x000fca0000010000 */
[----:B------:R-:W2:Y:S01]  /*7360*/  MUFU.EX2 R27, R27 ;  /* 0x0000001b001b7308 */ /* 0x000ea20000000800 */
[----:B------:R-:W-:Y:S02]  /*7370*/  FADD.FTZ R3, R20, R2 ;  /* 0x0000000214037221 */ /* 0x000fe40000010000 */
[----:B-1----:R-:W-:-:S05]  /*7380*/  FADD.FTZ R2, R8, R0 ;  /* 0x0000000008027221 */ /* 0x002fca0000010000 */
[----:B------:R-:W-:Y:S01]  /*7390*/  MUFU.EX2 R15, R49 ;  /* 0x00000031000f7308 */ /* 0x000fe20000000800 */
[----:B------:R-:W-:Y:S02]  /*73a0*/  IMAD.MOV.U32 R107, RZ, RZ, R117 ;  /* 0x000000ffff6b7224 */ /* 0x000fe400078e0075 */
[----:B------:R-:W-:-:S05]  /*73b0*/  FADD.FTZ R0, R50, R4 ;  /* 0x0000000432007221 */ /* 0x000fca0000010000 */
[----:B------:R-:W-:Y:S01]  /*73c0*/  MUFU.EX2 R12, R12 ;  /* 0x0000000c000c7308 */ /* 0x000fe20000000800 */
[----:B--2---:R-:W-:-:S07]  /*73d0*/  FADD.FTZ R4, R25, R5 ;  /* 0x0000000519047221 */ /* 0x004fce0000010000 */
[----:B------:R-:W1:Y:S01]  /*73e0*/  MUFU.EX2 R26, R26 ;  /* 0x0000001a001a7308 */ /* 0x000e620000000800 */
[----:B------:R-:W-:Y:S01]  /*73f0*/  FADD.FTZ R3, R13, R3 ;  /* 0x000000030d037221 */ /* 0x000fe20000010000 */
[----:B------:R-:W-:Y:S01]  /*7400*/  IMNMX R5, RZ, R11, !PT ;  /* 0x0000000bff057217 */ /* 0x000fe20007800200 */
[----:B------:R-:W-:Y:S01]  /*7410*/  FADD.FTZ R2, R9, R2 ;  /* 0x0000000209027221 */ /* 0x000fe20000010000 */
[----:B------:R-:W-:Y:S01]  /*7420*/  IADD3 R246, R107, -0x2, RZ ;  /* 0xfffffffe6bf67810 */ /* 0x000fe20007ffe0ff */
[----:B------:R-:W-:Y:S02]  /*7430*/  FADD.FTZ R0, R32, R0 ;  /* 0x0000000020007221 */ /* 0x000fe40000010000 */
[----:B------:R-:W-:Y:S02]  /*7440*/  FADD.FTZ R4, R23, R4 ;  /* 0x0000000417047221 */ /* 0x000fe40000010000 */
[----:B------:R-:W-:Y:S02]  /*7450*/  FADD.FTZ R3, R14, R3 ;  /* 0x000000030e037221 */ /* 0x000fe40000010000 */
[----:B----4-:R-:W-:Y:S01]  /*7460*/  FADD.FTZ R2, R10, R2 ;  /* 0x000000020a027221 */ /* 0x010fe20000010000 */
[----:B------:R2:W-:Y:S01]  /*7470*/  STL [R1+0x38], R5 ;  /* 0x0000380501007387 */ /* 0x0005e20000100800 */
[----:B------:R-:W-:Y:S01]  /*7480*/  FADD.FTZ R0, R27, R0 ;  /* 0x000000001b007221 */ /* 0x000fe20000010000 */
[----:B------:R-:W-:Y:S01]  /*7490*/  ISETP.GE.AND P0, PT, R246, R5, PT ;  /* 0x00000005f600720c */ /* 0x000fe20003f06270 */
[----:B------:R-:W-:Y:S01]  /*74a0*/  FADD.FTZ R4, R22, R4 ;  /* 0x0000000416047221 */ /* 0x000fe20000010000 */
[----:B------:R-:W-:-:S02]  /*74b0*/  F2FP.PACK_AB R132, R32, R50 ;  /* 0x000000322084723e */ /* 0x000fc400000000ff */
[----:B------:R-:W-:Y:S02]  /*74c0*/  F2FP.PACK_AB R133, R23, R25 ;  /* 0x000000191785723e */ /* 0x000fe400000000ff */
[----:B-1----:R-:W-:Y:S01]  /*74d0*/  F2FP.PACK_AB R134, R26, R27 ;  /* 0x0000001b1a86723e */ /* 0x002fe200000000ff */
[----:B--2---:R-:W-:Y:S02]  /*74e0*/  FADD.FTZ R5, R15, R3 ;  /* 0x000000030f057221 */ /* 0x004fe40000010000 */
[----:B------:R-:W-:Y:S02]  /*74f0*/  FADD.FTZ R3, R12, R2 ;  /* 0x000000020c037221 */ /* 0x000fe40000010000 */
[----:B------:R-:W-:Y:S02]  /*7500*/  FADD.FTZ R2, R26, R0 ;  /* 0x000000001a027221 */ /* 0x000fe40000010000 */
[C---:B------:R-:W-:Y:S01]  /*7510*/  FADD.FTZ R0, R21.reuse, R4 ;  /* 0x0000000415007221 */ /* 0x040fe20000010000 */
        /* <DEDUP_REMOVED lines=8> */
[----:B------:R-:W-:Y:S01]  /*75a0*/  F2FP.PACK_AB R139, R12, R10 ;  /* 0x0000000a0c8b723e */ /* 0x000fe200000000ff */
        /* <DEDUP_REMOVED lines=26> */
.L_x_1338:
[----:B------:R-:W-:Y:S04]  /*7750*/  DEPBAR.LE SB0, 0x0 ;  /* 0x000080000000791a */ /* 0x000fe80000000000 */
[----:B------:R-:W-:Y:S01]  /*7760*/  BAR.SYNC.DEFER_BLOCKING 0x0 ;  /* 0x0000000000007b1d */ /* 0x000fe20000010000 */
[C---:B------:R-:W-:Y:S02]  /*7770*/  ISETP.GE.AND P2, PT, R220.reuse, RZ, PT ;  /* 0x000000ffdc00720c */ /* 0x040fe40003f46270 */
[C---:B------:R-:W-:Y:S11]  /*7780*/  IADD3 R246, R220.reuse, -0x1, RZ ;  /* 0xffffffffdcf67810 */ /* 0x040ff60007ffe0ff */
[----:B-1----:R-:W-:Y:S01]  /*7790*/  @P2 SHF.R.S32.HI R0, RZ, 0x1f, R220 ;  /* 0x0000001fff002819 */ /* 0x002fe200000114dc */
[----:B------:R-:W-:Y:S04]  /*77a0*/  @P2 IMAD.WIDE.U32 R142, R220, c[0x0][0x208], RZ ;  /* 0x00008200dc8e2a25 */ /* 0x000fe800078e00ff */
[----:B------:R-:W-:Y:S04]  /*77b0*/  @P2 IMAD R0, R0, c[0x0][0x208], RZ ;  /* 0x0000820000002a24 */ /* 0x000fe800078e02ff */
[----:B------:R-:W-:Y:S01]  /*77c0*/  @P2 IMAD R0, R220, c[0x0][0x20c], R0 ;  /* 0x00008300dc002a24 */ /* 0x000fe200078e0200 */
[----:B-----5:R-:W-:Y:S03]  /*77d0*/  LDSM.16.M88.4 R112, [R234+0x7100] ;  /* 0x00710000ea70783b */ /* 0x020fe60000000200 */
[----:B------:R-:W-:Y:S04]  /*77e0*/  @P2 IMAD.IADD R0, R143, 0x1, R0 ;  /* 0x000000018f002824 */ /* 0x000fe800078e0200 */
[----:B------:R-:W-:Y:S01]  /*77f0*/  @P2 IMAD R0, R0, 0x70, RZ ;  /* 0x0000007000002824 */ /* 0x000fe200078e02ff */
[----:B------:R-:W1:Y:S08]  /*7800*/  LDSM.16.M88.4 R16, [R147+0x3900] ;  /* 0x003900009310783b */ /* 0x000e700000000200 */
[----:B------:R-:W2:Y:S08]  /*7810*/  LDSM.16.M88.4 R108, [R234+0x9100] ;  /* 0x00910000ea6c783b */ /* 0x000eb00000000200 */
[----:B------:R-:W3:Y:S08]  /*7820*/  LDSM.16.M88.4 R32, [R147+0x4100] ;  /* 0x004100009320783b */ /* 0x000ef00000000200 */
[----:B------:R-:W3:Y:S06]  /*7830*/  LDL.64 R224, [R1+0x58] ;  /* 0x0000580001e07983 */ /* 0x000eec0000100a00 */
[----:B------:R-:W3:Y:S08]  /*7840*/  LDSM.16.M88.4 R48, [R147+0x4900] ;  /* 0x004900009330783b */ /* 0x000ef00000000200 */
[----:B------:R-:W3:Y:S01]  /*7850*/  LDSM.16.M88.4 R64, [R147+0x5100] ;  /* 0x005100009340783b */ /* 0x000ee20000000200 */
[-C--:B-1----:R-:W-:Y:S07]  /*7860*/  HMMA.16816.F32 R4, R112, R16.reuse, RZ ;  /* 0x000000107004723c */ /* 0x082fee00000018ff */
[----:B------:R-:W3:Y:S01]  /*7870*/  LDL.64 R222, [R1+0x68] ;  /* 0x0000680001de7983 */ /* 0x000ee20000100a00 */
[C---:B--2---:R-:W-:Y:S05]  /*7880*/  HMMA.16816.F32 R8, R108.reuse, R16, RZ ;  /* 0x000000106c08723c */ /* 0x044fea00000018ff */
[----:B------:R-:W1:Y:S03]  /*7890*/  LDSM.16.M88.4 R80, [R147+0x5900] ;  /* 0x005900009350783b */ /* 0x000e660000000200 */
[-C--:B------:R-:W-:Y:S05]  /*78a0*/  HMMA.16816.F32 R12, R108, R18.reuse, RZ ;  /* 0x000000126c0c723c */ /* 0x080fea00000018ff */
[----:B------:R-:W2:Y:S03]  /*78b0*/  LDSM.16.M88.4 R96, [R147+0x6100] ;  /* 0x006100009360783b */ /* 0x000ea60000000200 */
[C---:B------:R-:W-:Y:S05]  /*78c0*/  HMMA.16816.F32 R16, R112.reuse, R18, RZ ;  /* 0x000000127010723c */ /* 0x040fea00000018ff */
[----:B------:R-:W1:Y:S03]  /*78d0*/  LDSM.16.M88.4 R188, [R147+0x6900] ;  /* 0x0069000093bc783b */ /* 0x000e660000000200 */
[-C--:B---3--:R-:W-:Y:S05]  /*78e0*/  HMMA.16816.F32 R20, R112, R32.reuse, RZ ;  /* 0x000000207014723c */ /* 0x088fea00000018ff */
[----:B------:R-:W-:Y:S03]  /*78f0*/  LDSM.16.M88.4 R192, [R237+0x7100] ;  /* 0x00710000edc0783b */ /* 0x000fe60000000200 */
[C---:B------:R-:W-:Y:S05]  /*7900*/  HMMA.16816.F32 R24, R108.reuse, R32, RZ ;  /* 0x000000206c18723c */ /* 0x040fea00000018ff */
[----:B------:R-:W3:Y:S03]  /*7910*/  LDSM.16.M88.4 R196, [R238] ;  /* 0x00000000eec4783b */ /* 0x000ee60000000200 */
[-C--:B------:R-:W-:Y:S05]  /*7920*/  HMMA.16816.F32 R28, R108, R34.reuse, RZ ;  /* 0x000000226c1c723c */ /* 0x080fea00000018ff */
[----:B------:R-:W1:Y:S03]  /*7930*/  LDSM.16.M88.4 R200, [R237+0x9100] ;  /* 0x00910000edc8783b */ /* 0x000e660000000200 */
[C---:B------:R-:W-:Y:S05]  /*7940*/  HMMA.16816.F32 R32, R112.reuse, R34, RZ ;  /* 0x000000227020723c */ /* 0x040fea00000018ff */
[----:B------:R-:W1:Y:S03]  /*7950*/  LDSM.16.M88.4 R204, [R244] ;  /* 0x00000000f4cc783b */ /* 0x000e660000000200 */
[-C--:B------:R-:W-:Y:S05]  /*7960*/  HMMA.16816.F32 R36, R112, R48.reuse, RZ ;  /* 0x000000307024723c */ /* 0x080fea00000018ff */
[----:B------:R-:W1:Y:S03]  /*7970*/  LDSM.16.M88.4 R208, [R243] ;  /* 0x00000000f3d0783b */ /* 0x000e660000000200 */
[C---:B------:R-:W-:Y:S05]  /*7980*/  HMMA.16816.F32 R40, R108.reuse, R48, RZ ;  /* 0x000000306c28723c */ /* 0x040fea00000018ff */
[----:B------:R-:W1:Y:S03]  /*7990*/  LDSM.16.M88.4 R212, [R242] ;  /* 0x00000000f2d4783b */ /* 0x000e660000000200 */
[-C--:B------:R-:W-:Y:S05]  /*79a0*/  HMMA.16816.F32 R44, R108, R50.reuse, RZ ;  /* 0x000000326c2c723c */ /* 0x080fea00000018ff */
[----:B------:R-:W1:Y:S03]  /*79b0*/  LDSM.16.M88.4 R216, [R241] ;  /* 0x00000000f1d8783b */ /* 0x000e660000000200 */
[C---:B------:R-:W-:Y:S05]  /*79c0*/  HMMA.16816.F32 R48, R112.reuse, R50, RZ ;  /* 0x000000327030723c */ /* 0x040fea00000018ff */
[----:B------:R-:W-:Y:S03]  /*79d0*/  STL [R1+0x74], R234 ;  /* 0x000074ea01007387 */ /* 0x000fe60000100800 */
[-C--:B------:R-:W-:Y:S01]  /*79e0*/  HMMA.16816.F32 R52, R112, R64.reuse, RZ ;  /* 0x000000407034723c */ /* 0x080fe200000018ff */
[----:B------:R1:W-:Y:S04]  /*79f0*/  STL [R1+0x78], R147 ;  /* 0x0000789301007387 */ /* 0x0003e80000100800 */
[----:B------:R-:W-:Y:S03]  /*7a00*/  STL [R1+0x7c], R238 ;  /* 0x00007cee01007387 */ /* 0x000fe60000100800 */
[C---:B------:R-:W-:Y:S01]  /*7a10*/  HMMA.16816.F32 R56, R108.reuse, R64, RZ ;  /* 0x000000406c38723c */ /* 0x040fe200000018ff */
[----:B------:R-:W-:Y:S04]  /*7a20*/  STL [R1+0x80], R237 ;  /* 0x000080ed01007387 */ /* 0x000fe80000100800 */
[----:B------:R-:W-:Y:S03]  /*7a30*/  STL [R1+0x84], R244 ;  /* 0x000084f401007387 */ /* 0x000fe60000100800 */
[-C--:B------:R-:W-:Y:S01]  /*7a40*/  HMMA.16816.F32 R60, R108, R66.reuse, RZ ;  /* 0x000000426c3c723c */ /* 0x080fe200000018ff */
[----:B------:R-:W-:Y:S04]  /*7a50*/  STL [R1+0x88], R243 ;  /* 0x000088f301007387 */ /* 0x000fe80000100800 */
[----:B------:R-:W-:Y:S03]  /*7a60*/  STL [R1+0x8c], R242 ;  /* 0x00008cf201007387 */ /* 0x000fe60000100800 */
[C---:B------:R-:W-:Y:S01]  /*7a70*/  HMMA.16816.F32 R64, R112.reuse, R66, RZ ;  /* 0x000000427040723c */ /* 0x040fe200000018ff */
[----:B------:R-:W-:Y:S04]  /*7a80*/  STL [R1+0x90], R241 ;  /* 0x000090f101007387 */ /* 0x000fe80000100800 */
[----:B------:R-:W-:Y:S03]  /*7a90*/  STL [R1+0x94], R240 ;  /* 0x000094f001007387 */ /* 0x000fe60000100800 */
[-C--:B-1----:R-:W-:Y:S01]  /*7aa0*/  HMMA.16816.F32 R68, R112, R80.reuse, RZ ;  /* 0x000000507044723c */ /* 0x082fe200000018ff */
[----:B------:R-:W4:Y:S04]  /*7ab0*/  LDL R2, [R1+0x3c] ;  /* 0x00003c0001027983 */ /* 0x000f280000100800 */
[----:B------:R-:W4:Y:S03]  /*7ac0*/  LDL R221, [R1+0x64] ;  /* 0x0000640001dd7983 */ /* 0x000f260000100800 */
[C---:B------:R-:W-:Y:S01]  /*7ad0*/  HMMA.16816.F32 R72, R108.reuse, R80, RZ ;  /* 0x000000506c48723c */ /* 0x040fe200000018ff */
[----:B------:R-:W4:Y:S07]  /*7ae0*/  LDL R147, [R1+0x60] ;  /* 0x0000600001937983 */ /* 0x000f2e0000100800 */
        /* <DEDUP_REMOVED lines=11> */
[-C--:B---3--:R-:W-:Y:S08]  /*7ba0*/  HMMA.16816.F32 R4, R192, R196.reuse, R4 ;  /* 0x000000c4c004723c */ /* 0x088ff00000001804 */
[C---:B------:R-:W-:Y:S08]  /*7bb0*/  HMMA.16816.F32 R8, R200.reuse, R196, R8 ;  /* 0x000000c4c808723c */ /* 0x040ff00000001808 */
[-C--:B------:R-:W-:Y:S08]  /*7bc0*/  HMMA.16816.F32 R12, R200, R198.reuse, R12 ;  /* 0x000000c6c80c723c */ /* 0x080ff0000000180c */
[C---:B------:R-:W-:Y:S01]  /*7bd0*/  HMMA.16816.F32 R16, R192.reuse, R198, R16 ;  /* 0x000000c6c010723c */ /* 0x040fe20000001810 */
[----:B------:R-:W2:Y:S07]  /*7be0*/  LDSM.16.M88.4 R196, [R239] ;  /* 0x00000000efc4783b */ /* 0x000eae0000000200 */
[-C--:B------:R-:W-:Y:S08]  /*7bf0*/  HMMA.16816.F32 R20, R192, R204.reuse, R20 ;  /* 0x000000ccc014723c */ /* 0x080ff00000001814 */
[C---:B------:R-:W-:Y:S08]  /*7c00*/  HMMA.16816.F32 R24, R200.reuse, R204, R24 ;  /* 0x000000ccc818723c */ /* 0x040ff00000001818 */
[-C--:B------:R-:W-:Y:S08]  /*7c10*/  HMMA.16816.F32 R28, R200, R206.reuse, R28 ;  /* 0x000000cec81c723c */ /* 0x080ff0000000181c */
[C---:B------:R-:W-:Y:S04]  /*7c20*/  HMMA.16816.F32 R32, R192.reuse, R206, R32 ;  /* 0x000000cec020723c */ /* 0x040fe80000001820 */
[----:B------:R-:W-:Y:S04]  /*7c30*/  @P2 IMAD.MOV.U32 R205, RZ, RZ, R225 ;  /* 0x000000ffffcd2224 */ /* 0x000fe800078e00e1 */
[-C--:B------:R-:W-:Y:S08]  /*7c40*/  HMMA.16816.F32 R36, R192, R208.reuse, R36 ;  /* 0x000000d0c024723c */ /* 0x080ff00000001824 */
[C---:B------:R-:W-:Y:S08]  /*7c50*/  HMMA.16816.F32 R40, R200.reuse, R208, R40 ;  /* 0x000000d0c828723c */ /* 0x040ff00000001828 */
[-C--:B------:R-:W-:Y:S04]  /*7c60*/  HMMA.16816.F32 R44, R200, R210.reuse, R44 ;  /* 0x000000d2c82c723c */ /* 0x080fe8000000182c */
[----:B------:R-:W-:Y:S02]  /*7c70*/  @P2 IMAD.MOV.U32 R204, RZ, RZ, R222 ;  /* 0x000000ffffcc2224 */ /* 0x000fe400078e00de */
[----:B------:R-:W3:Y:S02]  /*7c80*/  LDL R222, [R1+0x54] ;  /* 0x0000540001de7983 */ /* 0x000ee40000100800 */
[C---:B------:R-:W-:Y:S02]  /*7c90*/  HMMA.16816.F32 R48, R192.reuse, R210, R48 ;  /* 0x000000d2c030723c */ /* 0x040fe40000001830 */
[----:B------:R-:W-:Y:S02]  /*7ca0*/  STL [R1+0x98], R239 ;  /* 0x000098ef01007387 */ /* 0x000fe40000100800 */
[----:B------:R-:W-:Y:S02]  /*7cb0*/  @P2 IMAD.WIDE.U32 R204, R142, 0x70, R204 ;  /* 0x000000708ecc2825 */ /* 0x000fe400078e00cc */
[----:B------:R-:W-:Y:S02]  /*7cc0*/  STL [R1+0x9c], R235 ;  /* 0x00009ceb01007387 */ /* 0x000fe40000100800 */
[-C--:B------:R-:W-:Y:S02]  /*7cd0*/  HMMA.16816.F32 R52, R192, R212.reuse, R52 ;  /* 0x000000d4c034723c */ /* 0x080fe40000001834 */
[----:B------:R-:W-:Y:S02]  /*7ce0*/  STL [R1+0xa0], R233 ;  /* 0x0000a0e901007387 */ /* 0x000fe40000100800 */
[C---:B------:R-:W-:Y:S01]  /*7cf0*/  @P2 LEA R142, P0, R204.reuse, c[0x0][0x1f8], 0x1 ;  /* 0x00007e00cc8e2a11 */ /* 0x040fe200078008ff */
[----:B------:R-:W-:Y:S01]  /*7d00*/  @P2 IMAD.IADD R0, R205, 0x1, R0 ;  /* 0x00000001cd002824 */ /* 0x000fe200078e0200 */
[----:B------:R-:W-:Y:S02]  /*7d10*/  STL [R1+0xa4], R236 ;  /* 0x0000a4ec01007387 */ /* 0x000fe40000100800 */
[C---:B------:R-:W-:Y:S04]  /*7d20*/  HMMA.16816.F32 R56, R200.reuse, R212, R56 ;  /* 0x000000d4c838723c */ /* 0x040fe80000001838 */
[----:B------:R-:W-:Y:S02]  /*7d30*/  @P2 LEA.HI.X R143, R204, c[0x0][0x1fc], R0, 0x1, P0 ;  /* 0x00007f00cc8f2a11 */ /* 0x000fe400000f0c00 */
[----:B------:R1:W4:Y:S01]  /*7d40*/  LDL R0, [R1+0x50] ;  /* 0x0000500001007983 */ /* 0x0003220000100800 */
[----:B------:R-:W-:Y:S01]  /*7d50*/  @P2 IADD3 R208, P1, R142, UR9, RZ ;  /* 0x000000098ed02c10 */ /* 0x000fe2000ff3e0ff */
[-C--:B------:R-:W-:Y:S02]  /*7d60*/  HMMA.16816.F32 R60, R200, R214.reuse, R60 ;  /* 0x000000d6c83c723c */ /* 0x080fe4000000183c */
[----:B------:R-:W-:Y:S01]  /*7d70*/  @!PT LDS RZ, [RZ] ;  /* 0x00000000fffff984 */ /* 0x000fe20000000800 */
[----:B------:R-:W-:Y:S01]  /*7d80*/  @!PT LDS RZ, [RZ] ;  /* 0x00000000fffff984 */ /* 0x000fe20000000800 */
[----:B------:R-:W-:Y:S01]  /*7d90*/  @!PT LDS RZ, [RZ] ;  /* 0x00000000fffff984 */ /* 0x000fe20000000800 */
[----:B------:R1:W-:Y:S02]  /*7da0*/  @P2 LDGSTS.E.BYPASS.LTC128B.128 [R245+0x100], [R142.64], !P6 ;  /* 0x001000008ef52fae */ /* 0x0003e4000f101d4a */
[----:B------:R-:W-:Y:S02]  /*7db0*/  @P2 IADD3.X R209, R143, UR8, RZ, P1, !PT ;  /* 0x000000088fd12c10 */ /* 0x000fe40008ffe4ff */
[----:B------:R-:W-:Y:S02]  /*7dc0*/  @P2 IADD3 R206, P0, R208, UR9, RZ ;  /* 0x00000009d0ce2c10 */ /* 0x000fe4000ff1e0ff */
[C---:B------:R-:W-:Y:S02]  /*7dd0*/  HMMA.16816.F32 R64, R192.reuse, R214, R64 ;  /* 0x000000d6c040723c */ /* 0x040fe40000001840 */
[----:B------:R1:W-:Y:S02]  /*7de0*/  @P2 LDGSTS.E.BYPASS.LTC128B.128 [R245+0x900], [R208.64], !P6 ;  /* 0x00900000d0f52fae */ /* 0x0003e4000f101d4a */
[----:B------:R-:W-:Y:S02]  /*7df0*/  @P2 IADD3.X R207, R209, UR8, RZ, P0, !PT ;  /* 0x00000008d1cf2c10 */ /* 0x000fe400087fe4ff */
[----:B------:R-:W-:Y:S02]  /*7e00*/  @P2 IADD3 R204, P1, R206, UR9, RZ ;  /* 0x00000009cecc2c10 */ /* 0x000fe4000ff3e0ff */
[-C--:B------:R-:W-:Y:S02]  /*7e10*/  HMMA.16816.F32 R68, R192, R216.reuse, R68 ;  /* 0x000000d8c044723c */ /* 0x080fe40000001844 */
[----:B------:R1:W-:Y:S02]  /*7e20*/  @P2 LDGSTS.E.BYPASS.LTC128B.128 [R245+0x1100], [R206.64], !P6 ;  /* 0x01100000cef52fae */ /* 0x0003e4000f101d4a */
[----:B------:R-:W-:Y:S04]  /*7e30*/  @P2 IADD3.X R205, R207, UR8, RZ, P1, !PT ;  /* 0x00000008cfcd2c10 */ /* 0x000fe80008ffe4ff */
[C---:B------:R-:W-:Y:S02]  /*7e40*/  HMMA.16816.F32 R72, R200.reuse, R216, R72 ;  /* 0x000000d8c848723c */ /* 0x040fe40000001848 */
[----:B------:R2:W-:Y:S06]  /*7e50*/  @P2 LDGSTS.E.BYPASS.LTC128B.128 [R245+0x1900], [R204.64], !P6 ;  /* 0x01900000ccf52fae */ /* 0x0005ec000f101d4a */
[-C--:B------:R-:W-:Y:S02]  /*7e60*/  HMMA.16816.F32 R76, R200, R218.reuse, R76 ;  /* 0x000000dac84c723c */ /* 0x080fe4000000184c */
[----:B------:R-:W-:Y:S06]  /*7e70*/  STL [R1+0xa8], R232 ;  /* 0x0000a8e801007387 */ /* 0x000fec0000100800 */
[C---:B------:R-:W-:Y:S08]  /*7e80*/  HMMA.16816.F32 R80, R192.reuse, R218, R80 ;  /* 0x000000dac050723c */ /* 0x040ff00000001850 */
[-C--:B-1----:R-:W-:Y:S08]  /*7e90*/  HMMA.16816.F32 R84, R192, R188.reuse, R84 ;  /* 0x000000bcc054723c */ /* 0x082ff00000001854 */
[C---:B------:R-:W-:Y:S07]  /*7ea0*/  HMMA.16816.F32 R88, R200.reuse, R188, R88 ;  /* 0x000000bcc858723c */ /* 0x040fee0000001858 */
[----:B------:R-:W-:Y:S01]  /*7eb0*/  @P2 IADD3 R188, P0, R204, UR9, RZ ;  /* 0x00000009ccbc2c10 */ /* 0x000fe2000ff1e0ff */
[-C--:B------:R-:W-:Y:S04]  /*7ec0*/  HMMA.16816.F32 R92, R200, R190.reuse, R92 ;  /* 0x000000bec85c723c */ /* 0x080fe8000000185c */
[----:B------:R-:W-:Y:S02]  /*7ed0*/  @P2 IADD3.X R189, R205, UR8, RZ, P0, !PT ;  /* 0x00000008cdbd2c10 */ /* 0x000fe400087fe4ff */
[----:B------:R-:W-:Y:S02]  /*7ee0*/  @P2 IADD3 R142, P1, R188, UR9, RZ ;  /* 0x00000009bc8e2c10 */ /* 0x000fe4000ff3e0ff */
[C---:B------:R-:W-:Y:S01]  /*7ef0*/  HMMA.16816.F32 R96, R192.reuse, R190, R96 ;  /* 0x000000bec060723c */ /* 0x040fe20000001860 */
[----:B------:R1:W-:Y:S03]  /*7f00*/  @P2 LDGSTS.E.BYPASS.LTC128B.128 [R245+0x2100], [R188.64], !P6 ;  /* 0x02100000bcf52fae */ /* 0x0003e6000f101d4a */
[----:B------:R-:W-:Y:S02]  /*7f10*/  @P2 IADD3.X R143, R189, UR8, RZ, P1, !PT ;  /* 0x00000008bd8f2c10 */ /* 0x000fe40008ffe4ff */
[----:B------:R-:W-:Y:S02]  /*7f20*/  @P2 IADD3 R208, P0, R142, UR9, RZ ;  /* 0x000000098ed02c10 */ /* 0x000fe4000ff1e0ff */
[-C--:B--2---:R-:W-:Y:S01]  /*7f30*/  HMMA.16816.F32 R100, R192, R196.reuse, R100 ;  /* 0x000000c4c064723c */ /* 0x084fe20000001864 */
[----:B------:R2:W-:Y:S03]  /*7f40*/  @P2 LDGSTS.E.BYPASS.LTC128B.128 [R245+0x2900], [R142.64], !P6 ;  /* 0x029000008ef52fae */ /* 0x0005e6000f101d4a */
[----:B------:R-:W-:Y:S04]  /*7f50*/  @P2 IADD3.X R209, R143, UR8, RZ, P0, !PT ;  /* 0x000000088fd12c10 */ /* 0x000fe800087fe4ff */
[C---:B------:R-:W-:Y:S01]  /*7f60*/  HMMA.16816.F32 R104, R200.reuse, R196, R104 ;  /* 0x000000c4c868723c */ /* 0x040fe20000001868 */
[----:B------:R2:W-:Y:S07]  /*7f70*/  @P2 LDGSTS.E.BYPASS.LTC128B.128 [R245+0x3100], [R208.64], !P6 ;  /* 0x03100000d0f52fae */ /* 0x0005ee000f101d4a */
[-C--:B------:R-:W-:Y:S01]  /*7f80*/  HMMA.16816.F32 R108, R200, R198.reuse, R108 ;  /* 0x000000c6c86c723c */ /* 0x080fe2000000186c */
[----:B------:R-:W-:Y:S07]  /*7f90*/  LDSM.16.M88.4 R204, [R233+0x3900] ;  /* 0x00390000e9cc783b */ /* 0x000fee0000000200 */
[----:B------:R-:W-:Y:S01]  /*7fa0*/  HMMA.16816.F32 R112, R192, R198, R112 ;  /* 0x000000c6c070723c */ /* 0x000fe20000001870 */
[----:B-1----:R-:W1:Y:S03]  /*7fb0*/  LDSM.16.M88.4 R188, [R235+0x7100] ;  /* 0x00710000ebbc783b */ /* 0x002e660000000200 */
[----:B--2---:R-:W-:Y:S05]  /*7fc0*/  IMAD R142, R220, -0x70, RZ ;  /* 0xffffff90dc8e7824 */ /* 0x004fea00078e02ff */
[----:B------:R-:W-:Y:S08]  /*7fd0*/  LDSM.16.M88.4 R212, [R233+0x4100] ;  /* 0x00410000e9d4783b */ /* 0x000ff00000000200 */
[----:B------:R-:W2:Y:S08]  /*7fe0*/  LDSM.16.M88.4 R208, [R235+0x9100] ;  /* 0x00910000ebd0783b */ /* 0x000eb00000000200 */
[----:B------:R-:W0:Y:S08]  /*7ff0*/  LDGDEPBAR ;  /* 0x00000000000079af */ /* 0x000e300000000000 */
[----:B------:R-:W2:Y:S01]  /*8000*/  LDSM.16.M88.4 R216, [R233+0x4900] ;  /* 0x00490000e9d8783b */ /* 0x000ea20000000200 */
[-C--:B-1----:R-:W-:Y:S07]  /*8010*/  HMMA.16816.F32 R4, R188, R204.reuse, R4 ;  /* 0x000000ccbc04723c */ /* 0x082fee0000001804 */
[----:B------:R-:W1:Y:S08]  /*8020*/  LDSM.16.M88.4 R200, [R233+0x5100] ;  /* 0x00510000e9c8783b */ /* 0x000e700000000200 */
[----:B------:R-:W1:Y:S01]  /*8030*/  LDSM.16.M88.4 R192, [R233+0x5900] ;  /* 0x00590000e9c0783b */ /* 0x000e620000000200 */
[C---:B--2---:R-:W-:Y:S07]  /*8040*/  HMMA.16816.F32 R8, R208.reuse, R204, R8 ;  /* 0x000000ccd008723c */ /* 0x044fee0000001808 */
[----:B------:R-:W2:Y:S01]  /*8050*/  LDSM.16.M88.4 R196, [R233+0x6100] ;  /* 0x00610000e9c4783b */ /* 0x000ea20000000200 */
[-C--:B------:R-:W-:Y:S08]  /*8060*/  HMMA.16816.F32 R12, R208, R206.reuse, R12 ;  /* 0x000000ced00c723c */ /* 0x080ff0000000180c */
[C---:B------:R-:W-:Y:S01]  /*8070*/  HMMA.16816.F32 R16, R188.reuse, R206, R16 ;  /* 0x000000cebc10723c */ /* 0x040fe20000001810 */
[----:B------:R-:W1:Y:S07]  /*8080*/  LDSM.16.M88.4 R204, [R233+0x6900] ;  /* 0x00690000e9cc783b */ /* 0x000e6e0000000200 */
        /* <DEDUP_REMOVED lines=14> */
[----:B------:R-:W-:Y:S03]  /*8170*/  LDSM.16.M88.4 R200, [R236+0x7100] ;  /* 0x00710000ecc8783b */ /* 0x000fe60000000200 */
[----:B---3--:R-:W-:Y:S04]  /*8180*/  IADD3 R142, -R222, 0x1, R142 ;  /* 0x00000001de8e7810 */ /* 0x008fe80007ffe18e */
[-C--:B------:R-:W-:Y:S04]  /*8190*/  HMMA.16816.F32 R68, R188, R192.reuse, R68 ;  /* 0x000000c0bc44723c */ /* 0x080fe80000001844 */
[----:B----4-:R-:W-:Y:S04]  /*81a0*/  IADD3 R142, -R147, R142, R221 ;  /* 0x0000008e938e7210 */ /* 0x010fe80007ffe1dd */
[C---:B------:R-:W-:Y:S08]  /*81b0*/  HMMA.16816.F32 R72, R208.reuse, R192, R72 ;  /* 0x000000c0d048723c */ /* 0x040ff00000001848 */
[-C--:B------:R-:W-:Y:S04]  /*81c0*/  HMMA.16816.F32 R76, R208, R194.reuse, R76 ;  /* 0x000000c2d04c723c */ /* 0x080fe8000000184c */
[----:B------:R-:W-:Y:S04]  /*81d0*/  @P4 IMAD.MOV.U32 R0, RZ, RZ, R2 ;  /* 0x000000ffff004224 */ /* 0x000fe800078e0002 */
[C---:B------:R-:W-:Y:S01]  /*81e0*/  HMMA.16816.F32 R80, R188.reuse, R194, R80 ;  /* 0x000000c2bc50723c */ /* 0x040fe20000001850 */
[----:B------:R-:W-:Y:S07]  /*81f0*/  LDSM.16.M88.4 R192, [R232+0x800] ;  /* 0x00080000e8c0783b */ /* 0x000fee0000000200 */
[-C--:B--2---:R-:W-:Y:S01]  /*8200*/  HMMA.16816.F32 R84, R188, R196.reuse, R84 ;  /* 0x000000c4bc54723c */ /* 0x084fe20000001854 */
[----:B------:R-:W-:Y:S07]  /*8210*/  SHFL.IDX PT, R146, R0, 0x2, 0x1c1f ;  /* 0x005c1f0000927f89 */ /* 0x000fee00000e0000 */
[C---:B------:R-:W-:Y:S01]  /*8220*/  HMMA.16816.F32 R88, R208.reuse, R196, R88 ;  /* 0x000000c4d058723c */ /* 0x040fe20000001858 */
[----:B------:R-:W-:Y:S07]  /*8230*/  SHFL.IDX PT, R143, R0, 0x3, 0x1c1f ;  /* 0x007c1f00008f7f89 */ /* 0x000fee00000e0000 */
[-C--:B------:R-:W-:Y:S01]  /*8240*/  HMMA.16816.F32 R92, R208, R198.reuse, R92 ;  /* 0x000000c6d05c723c */ /* 0x080fe2000000185c */
[----:B------:R-:W1:Y:S07]  /*8250*/  SHFL.IDX PT, R2, R0, RZ, 0x1c1f ;  /* 0x001c1fff00027589 */ /* 0x000e6e00000e0000 */
[C---:B------:R-:W-:Y:S01]  /*8260*/  HMMA.16816.F32 R96, R188.reuse, R198, R96 ;  /* 0x000000c6bc60723c */ /* 0x040fe20000001860 */
[----:B------:R1:W2:Y:S07]  /*8270*/  SHFL.IDX PT, R140, R0, 0x1, 0x1c1f ;  /* 0x003c1f00008c7f89 */ /* 0x0002ae00000e0000 */
[-C--:B------:R-:W-:Y:S08]  /*8280*/  HMMA.16816.F32 R100, R188, R204.reuse, R100 ;  /* 0x000000ccbc64723c */ /* 0x080ff00000001864 */
[C---:B------:R-:W-:Y:S08]  /*8290*/  HMMA.16816.F32 R104, R208.reuse, R204, R104 ;  /* 0x000000ccd068723c */ /* 0x040ff00000001868 */
[-C--:B------:R-:W-:Y:S04]  /*82a0*/  HMMA.16816.F32 R108, R208, R206.reuse, R108 ;  /* 0x000000ced06c723c */ /* 0x080fe8000000186c */
[C---:B-1----:R-:W-:Y:S02]  /*82b0*/  IMAD.IADD R0, R142.reuse, 0x1, R2 ;  /* 0x000000018e007824 */ /* 0x042fe400078e0202 */
[----:B--2---:R-:W-:Y:S02]  /*82c0*/  IMAD.IADD R140, R142, 0x1, R140 ;  /* 0x000000018e8c7824 */ /* 0x004fe400078e028c */
[----:B------:R-:W-:Y:S01]  /*82d0*/  HMMA.16816.F32 R112, R188, R206, R112 ;  /* 0x000000cebc70723c */ /* 0x000fe20000001870 */
[----:B------:R-:W1:Y:S03]  /*82e0*/  LDSM.16.M88.4 R188, [R232+0x1000] ;  /* 0x00100000e8bc783b */ /* 0x000e660000000200 */
[----:B------:R-:W-:Y:S01]  /*82f0*/  ISETP.GT.AND P3, PT, R0, RZ, PT ;  /* 0x000000ff0000720c */ /* 0x000fe20003f64270 */
[----:B------:R-:W-:Y:S01]  /*8300*/  IMAD.IADD R2, R142, 0x1, R146 ;  /* 0x000000018e027824 */ /* 0x000fe200078e0292 */
[----:B------:R-:W-:Y:S01]  /*8310*/  ISETP.GT.AND P2, PT, R0, 0x1, PT ;  /* 0x000000010000780c */ /* 0x000fe20003f44270 */
[----:B------:R-:W-:Y:S01]  /*8320*/  IMAD.IADD R142, R142, 0x1, R143 ;  /* 0x000000018e8e7824 */ /* 0x000fe200078e028f */
[-C--:B------:R-:W-:Y:S05]  /*8330*/  HMMA.16816.F32 R4, R200, R212.reuse, R4 ;  /* 0x000000d4c804723c */ /* 0x080fea0000001804 */
[C---:B------:R-:W-:Y:S02]  /*8340*/  ISETP.GT.AND P1, PT, R140.reuse, RZ, PT ;  /* 0x000000ff8c00720c */ /* 0x040fe40003f24270 */
[----:B------:R-:W-:Y:S01]  /*8350*/  ISETP.GT.AND P0, PT, R140, 0x1, PT ;  /* 0x000000018c00780c */ /* 0x000fe20003f04270 */
[C---:B------:R-:W-:Y:S04]  /*8360*/  HMMA.16816.F32 R8, R216.reuse, R212, R8 ;  /* 0x000000d4d808723c */ /* 0x040fe80000001808 */
[----:B------:R-:W-:Y:S04]  /*8370*/  ISETP.GT.AND P5, PT, R0, 0x60, PT ;  /* 0x000000600000780c */ /* 0x000fe80003fa4270 */
[-C--:B------:R-:W-:Y:S08]  /*8380*/  HMMA.16816.F32 R12, R216, R214.reuse, R12 ;  /* 0x000000d6d80c723c */ /* 0x080ff0000000180c */
[C---:B------:R-:W-:Y:S04]  /*8390*/  HMMA.16816.F32 R16, R200.reuse, R214, R16 ;  /* 0x000000d6c810723c */ /* 0x040fe80000001810 */
[----:B------:R-:W-:Y:S02]  /*83a0*/  FSEL R146, R4, -INF , P3 ;  /* 0xff80000004927808 */ /* 0x000fe40001800000 */
[----:B------:R-:W-:Y:S02]  /*83b0*/  FSEL R196, R5, -INF , P2 ;  /* 0xff80000005c47808 */ /* 0x000fe40001000000 */
[-C--:B------:R-:W-:Y:S03]  /*83c0*/  HMMA.16816.F32 R20, R200, R192.reuse, R20 ;  /* 0x000000c0c814723c */ /* 0x080fe60000001814 */
[----:B------:R-:W-:Y:S02]  /*83d0*/  ISETP.GT.AND P3, PT, R2, RZ, PT ;  /* 0x000000ff0200720c */ /* 0x000fe40003f64270 */
[----:B------:R-:W-:Y:S02]  /*83e0*/  FSEL R198, R6, -INF , P1 ;  /* 0xff80000006c67808 */ /* 0x000fe40000800000 */
[----:B------:R-:W-:Y:S01]  /*83f0*/  FSEL R197, R7, -INF , P0 ;  /* 0xff80000007c57808 */ /* 0x000fe20000000000 */
[C---:B------:R-:W-:Y:S01]  /*8400*/  HMMA.16816.F32 R24, R216.reuse, R192, R24 ;  /* 0x000000c0d818723c */ /* 0x040fe20000001818 */
[----:B------:R-:W2:Y:S03]  /*8410*/  LDSM.16.M88.4 R4, [R232+0x1800] ;  /* 0x00180000e804783b */ /* 0x000ea60000000200 */
[----:B------:R-:W-:Y:S02]  /*8420*/  ISETP.GT.AND P2, PT, R2, 0x1, PT ;  /* 0x000000010200780c */ /* 0x000fe40003f44270 */
[C---:B------:R-:W-:Y:S02]  /*8430*/  ISETP.GT.AND P1, PT, R142.reuse, RZ, PT ;  /* 0x000000ff8e00720c */ /* 0x040fe40003f24270 */
[-C--:B------:R-:W-:Y:S03]  /*8440*/  HMMA.16816.F32 R28, R216, R194.reuse, R28 ;  /* 0x000000c2d81c723c */ /* 0x080fe6000000181c */
[----:B------:R-:W-:Y:S02]  /*8450*/  ISETP.GT.AND P0, PT, R142, 0x1, PT ;  /* 0x000000018e00780c */ /* 0x000fe40003f04270 */
[----:B------:R-:W-:Y:S02]  /*8460*/  FSEL R192, R8, -INF , P3 ;  /* 0xff80000008c07808 */ /* 0x000fe40001800000 */
[----:B------:R-:W-:Y:S01]  /*8470*/  FSEL R199, R9, -INF , P2 ;  /* 0xff80000009c77808 */ /* 0x000fe20001000000 */
[C---:B------:R-:W-:Y:S04]  /*8480*/  HMMA.16816.F32 R32, R200.reuse, R194, R32 ;  /* 0x000000c2c820723c */ /* 0x040fe80000001820 */
[----:B------:R-:W-:Y:S02]  /*8490*/  FSEL R205, R10, -INF , P1 ;  /* 0xff8000000acd7808 */ /* 0x000fe40000800000 */
[----:B------:R-:W-:Y:S02]  /*84a0*/  FSEL R204, R11, -INF , P0 ;  /* 0xff8000000bcc7808 */ /* 0x000fe40000000000 */
[-C--:B-1----:R-:W-:Y:S01]  /*84b0*/  HMMA.16816.F32 R36, R200, R188.reuse, R36 ;  /* 0x000000bcc824723c */ /* 0x082fe20000001824 */
[----:B------:R-:W1:Y:S02]  /*84c0*/  LDSM.16.M88.4 R8, [R232+0x2000] ;  /* 0x00200000e808783b */ /* 0x000e640000000200 */
[C---:B------:R-:W-:Y:S02]  /*84d0*/  ISETP.GT.AND P3, PT, R2.reuse, 0x8, PT ;  /* 0x000000080200780c */ /* 0x040fe40003f64270 */
[----:B------:R-:W-:Y:S02]  /*84e0*/  ISETP.GT.AND P2, PT, R2, 0x9, PT ;  /* 0x000000090200780c */ /* 0x000fe40003f44270 */
[----:B------:R-:W-:Y:S01]  /*84f0*/  FSEL R193, R12, -INF , P3 ;  /* 0xff8000000cc17808 */ /* 0x000fe20001800000 */
[C---:B------:R-:W-:Y:S04]  /*8500*/  HMMA.16816.F32 R40, R216.reuse, R188, R40 ;  /* 0x000000bcd828723c */ /* 0x040fe80000001828 */
[----:B------:R-:W-:Y:S02]  /*8510*/  ISETP.GT.AND P3, PT, R0, 0x8, PT ;  /* 0x000000080000780c */ /* 0x000fe40003f64270 */
[----:B------:R-:W-:Y:S02]  /*8520*/  FMNMX.FTZ R12, R146, R3, !PT ;  /* 0x00000003920c7209 */ /* 0x000fe40007810000 */
[-C--:B------:R-:W-:Y:S03]  /*8530*/  HMMA.16816.F32 R44, R216, R190.reuse, R44 ;  /* 0x000000bed82c723c */ /* 0x080fe6000000182c */
[C---:B------:R-:W-:Y:S02]  /*8540*/  ISETP.GT.AND P0, PT, R142.reuse, 0x9, PT ;  /* 0x000000098e00780c */ /* 0x040fe40003f04270 */
[----:B------:R-:W-:Y:S02]  /*8550*/  ISETP.GT.AND P1, PT, R142, 0x8, PT ;  /* 0x000000088e00780c */ /* 0x000fe40003f24270 */
[----:B------:R-:W-:Y:S01]  /*8560*/  FSEL R13, R13, -INF , P2 ;  /* 0xff8000000d0d7808 */ /* 0x000fe20001000000 */
[C---:B------:R-:W-:Y:S04]  /*8570*/  HMMA.16816.F32 R48, R200.reuse, R190, R48 ;  /* 0x000000bec830723c */ /* 0x040fe80000001830 */
[----:B------:R-:W-:Y:S02]  /*8580*/  FSEL R16, R16, -INF , P3 ;  /* 0xff80000010107808 */ /* 0x000fe40001800000 */
[C---:B------:R-:W-:Y:S02]  /*8590*/  ISETP.GT.AND P3, PT, R0.reuse, 0x10, PT ;  /* 0x000000100000780c */ /* 0x040fe40003f64270 */
[-C--:B--2---:R-:W-:Y:S03]  /*85a0*/  HMMA.16816.F32 R52, R200, R4.reuse, R52 ;  /* 0x00000004c834723c */ /* 0x084fe60000001834 */
[----:B------:R-:W-:Y:S02]  /*85b0*/  ISETP.GT.AND P2, PT, R0, 0x9, PT ;  /* 0x000000090000780c */ /* 0x000fe40003f44270 */
[----:B------:R-:W-:Y:S02]  /*85c0*/  FMNMX.FTZ R12, R196, R12, !PT ;  /* 0x0000000cc40c7209 */ /* 0x000fe40007810000 */
[----:B------:R-:W-:Y:S01]  /*85d0*/  FSEL R15, R15, -INF , P0 ;  /* 0xff8000000f0f7808 */ /* 0x000fe20000000000 */
[C---:B------:R-:W-:Y:S04]  /*85e0*/  HMMA.16816.F32 R56, R216.reuse, R4, R56 ;  /* 0x00000004d838723c */ /* 0x040fe80000001838 */
[----:B------:R-:W-:Y:S02]  /*85f0*/  ISETP.GT.AND P0, PT, R140, 0x9, PT ;  /* 0x000000098c00780c */ /* 0x000fe40003f04270 */
[----:B------:R-:W-:Y:S02]  /*8600*/  FSEL R20, R20, -INF , P3 ;  /* 0xff80000014147808 */ /* 0x000fe40001800000 */
[-C--:B------:R-:W-:Y:S03]  /*8610*/  HMMA.16816.F32 R60, R216, R6.reuse, R60 ;  /* 0x00000006d83c723c */ /* 0x080fe6000000183c */
[----:B------:R-:W-:Y:S02]  /*8620*/  ISETP.GT.AND P3, PT, R2, 0x10, PT ;  /* 0x000000100200780c */ /* 0x000fe40003f64270 */
[----:B------:R-:W-:Y:S02]  /*8630*/  FSEL R14, R14, -INF , P1 ;  /* 0xff8000000e0e7808 */ /* 0x000fe40000800000 */
[----:B------:R-:W-:Y:S01]  /*8640*/  FSEL R17, R17, -INF , P2 ;  /* 0xff80000011117808 */ /* 0x000fe20001000000 */
[C---:B------:R-:W-:Y:S01]  /*8650*/  HMMA.16816.F32 R64, R200.reuse, R6, R64 ;  /* 0x00000006c840723c */ /* 0x040fe20000001840 */
[----:B------:R-:W2:Y:S03]  /*8660*/  LDSM.16.M88.4 R4, [R232+0x2800] ;  /* 0x00280000e804783b */ /* 0x000ea60000000200 */
[----:B------:R-:W-:Y:S02]  /*8670*/  ISETP.GT.AND P2, PT, R0, 0x11, PT ;  /* 0x000000110000780c */ /* 0x000fe40003f44270 */
[----:B------:R-:W-:Y:S02]  /*8680*/  FMNMX.FTZ R12, R16, R12, !PT ;  /* 0x0000000c100c7209 */ /* 0x000fe40007810000 */
[-C--:B-1----:R-:W-:Y:S03]  /*8690*/  HMMA.16816.F32 R68, R200, R8.reuse, R68 ;  /* 0x00000008c844723c */ /* 0x082fe60000001844 */
[C---:B------:R-:W-:Y:S02]  /*86a0*/  ISETP.GT.AND P1, PT, R140.reuse, 0x8, PT ;  /* 0x000000088c00780c */ /* 0x040fe40003f24270 */
[----:B------:R-:W-:Y:S02]  /*86b0*/  FSEL R19, R19, -INF , P0 ;  /* 0xff80000013137808 */ /* 0x000fe40000000000 */
[----:B------:R-:W-:Y:S01]  /*86c0*/  ISETP.GT.AND P0, PT, R140, 0x11, PT ;  /* 0x000000118c00780c */ /* 0x000fe20003f04270 */
[C---:B------:R-:W-:Y:S04]  /*86d0*/  HMMA.16816.F32 R72, R216.reuse, R8, R72 ;  /* 0x00000008d848723c */ /* 0x040fe80000001848 */
[----:B------:R-:W-:Y:S02]  /*86e0*/  FSEL R21, R21, -INF , P2 ;  /* 0xff80000015157808 */ /* 0x000fe40001000000 */
[----:B------:R-:W-:Y:S02]  /*86f0*/  FSEL R18, R18, -INF , P1 ;  /* 0xff80000012127808 */ /* 0x000fe40000800000 */
[-C--:B------:R-:W-:Y:S03]  /*8700*/  HMMA.16816.F32 R76, R216, R10.reuse, R76 ;  /* 0x0000000ad84c723c */ /* 0x080fe6000000184c */
[----:B------:R-:W-:Y:S02]  /*8710*/  ISETP.GT.AND P1, PT, R140, 0x10, PT ;  /* 0x000000108c00780c */ /* 0x000fe40003f24270 */
[----:B------:R-:W-:Y:S02]  /*8720*/  ISETP.GT.AND P2, PT, R2, 0x11, PT ;  /* 0x000000110200780c */ /* 0x000fe40003f44270 */
[----:B------:R-:W-:Y:S01]  /*8730*/  FMNMX.FTZ R12, R17, R12, !PT ;  /* 0x0000000c110c7209 */ /* 0x000fe20007810000 */
[C---:B------:R-:W-:Y:S01]  /*8740*/  HMMA.16816.F32 R80, R200.reuse, R10, R80 ;  /* 0x0000000ac850723c */ /* 0x040fe20000001850 */
[----:B------:R-:W1:Y:S01]  /*8750*/  LDSM.16.M88.4 R8, [R232+0x3000] ;  /* 0x00300000e808783b */ /* 0x000e620000000200 */
[----:B------:R-:W-:Y:S04]  /*8760*/  DEPBAR.LE SB0, 0x0 ;  /* 0x000080000000791a */ /* 0x000fe80000000000 */
[----:B------:R-:W-:Y:S03]  /*8770*/  FSEL R24, R24, -INF , P3 ;  /* 0xff80000018187808 */ /* 0x000fe60001800000 */
[----:B------:R-:W-:Y:S01]  /*8780*/  BAR.SYNC.DEFER_BLOCKING 0x0 ;  /* 0x0000000000007b1d */ /* 0x000fe20000010000 */
[-C--:B--2---:R-:W-:Y:S05]  /*8790*/  HMMA.16816.F32 R84, R200, R4.reuse, R84 ;  /* 0x00000004c854723c */ /* 0x084fea0000001854 */
[----:B------:R-:W-:Y:S02]  /*87a0*/  ISETP.GT.AND P3, PT, R2, 0x18, PT ;  /* 0x000000180200780c */ /* 0x000fe40003f64270 */
[----:B------:R-:W-:Y:S01]  /*87b0*/  FSEL R23, R23, -INF , P0 ;  /* 0xff80000017177808 */ /* 0x000fe20000000000 */
[C---:B------:R-:W-:Y:S04]  /*87c0*/  HMMA.16816.F32 R88, R216.reuse, R4, R88 ;  /* 0x00000004d858723c */ /* 0x040fe80000001858 */
[----:B------:R-:W-:Y:S02]  /*87d0*/  ISETP.GT.AND P0, PT, R142, 0x11, PT ;  /* 0x000000118e00780c */ /* 0x000fe40003f04270 */
[----:B------:R-:W-:Y:S02]  /*87e0*/  FSEL R22, R22, -INF , P1 ;  /* 0xff80000016167808 */ /* 0x000fe40000800000 */
[----:B------:R-:W-:Y:S01]  /*87f0*/  FMNMX.FTZ R4, R20, R12, !PT ;  /* 0x0000000c14047209 */ /* 0x000fe20007810000 */
[-C--:B------:R-:W-:Y:S03]  /*8800*/  HMMA.16816.F32 R92, R216, R6.reuse, R92 ;  /* 0x00000006d85c723c */ /* 0x080fe6000000185c */
[----:B------:R-:W-:Y:S02]  /*8810*/  ISETP.GT.AND P1, PT, R142, 0x10, PT ;  /* 0x000000108e00780c */ /* 0x000fe40003f24270 */
[----:B------:R-:W-:Y:S02]  /*8820*/  FSEL R25, R25, -INF , P2 ;  /* 0xff80000019197808 */ /* 0x000fe40001000000 */
[----:B------:R-:W-:Y:S01]  /*8830*/  ISETP.GT.AND P2, PT, R2, 0x19, PT ;  /* 0x000000190200780c */ /* 0x000fe20003f44270 */
[C---:B------:R-:W-:Y:S04]  /*8840*/  HMMA.16816.F32 R96, R200.reuse, R6, R96 ;  /* 0x00000006c860723c */ /* 0x040fe80000001860 */
[----:B------:R-:W-:Y:S02]  /*8850*/  FSEL R28, R28, -INF , P3 ;  /* 0xff8000001c1c7808 */ /* 0x000fe40001800000 */
[----:B------:R-:W-:Y:S02]  /*8860*/  ISETP.GT.AND P3, PT, R0, 0x18, PT ;  /* 0x000000180000780c */ /* 0x000fe40003f64270 */
[----:B------:R-:W-:Y:S01]  /*8870*/  FSEL R27, R27, -INF , P0 ;  /* 0xff8000001b1b7808 */ /* 0x000fe20000000000 */
[-C--:B-1----:R-:W-:Y:S03]  /*8880*/  HMMA.16816.F32 R100, R200, R8.reuse, R100 ;  /* 0x00000008c864723c */ /* 0x082fe60000001864 */
[----:B------:R-:W-:Y:S02]  /*8890*/  ISETP.GT.AND P0, PT, R142, 0x19, PT ;  /* 0x000000198e00780c */ /* 0x000fe40003f04270 */
[----:B------:R-:W-:Y:S02]  /*88a0*/  FMNMX.FTZ R4, R21, R4, !PT ;  /* 0x0000000415047209 */ /* 0x000fe40007810000 */
[----:B------:R-:W-:Y:S01]  /*88b0*/  FSEL R32, R32, -INF , P3 ;  /* 0xff80000020207808 */ /* 0x000fe20001800000 */
[C---:B------:R-:W-:Y:S01]  /*88c0*/  HMMA.16816.F32 R104, R216.reuse, R8, R104 ;  /* 0x00000008d868723c */ /* 0x040fe20000001868 */
[----:B------:R-:W2:Y:S03]  /*88d0*/  LDL.64 R8, [R1+0x48] ;  /* 0x0000480001087983 */ /* 0x000ea60000100a00 */
[----:B------:R-:W-:Y:S02]  /*88e0*/  ISETP.GT.AND P3, PT, R0, 0x20, PT ;  /* 0x000000200000780c */ /* 0x000fe40003f64270 */
[----:B------:R-:W-:Y:S02]  /*88f0*/  FSEL R26, R26, -INF , P1 ;  /* 0xff8000001a1a7808 */ /* 0x000fe40000800000 */
[----:B------:R-:W-:Y:S01]  /*8900*/  ISETP.GT.AND P1, PT, R142, 0x18, PT ;  /* 0x000000188e00780c */ /* 0x000fe20003f24270 */
[-C--:B------:R-:W-:Y:S03]  /*8910*/  HMMA.16816.F32 R108, R216, R10.reuse, R108 ;  /* 0x0000000ad86c723c */ /* 0x080fe6000000186c */
[----:B------:R-:W-:Y:S02]  /*8920*/  FSEL R29, R29, -INF , P2 ;  /* 0xff8000001d1d7808 */ /* 0x000fe40001000000 */
[----:B------:R-:W-:Y:S02]  /*8930*/  ISETP.GT.AND P2, PT, R0, 0x19, PT ;  /* 0x000000190000780c */ /* 0x000fe40003f44270 */
[----:B------:R-:W-:Y:S01]  /*8940*/  FSEL R31, R31, -INF , P0 ;  /* 0xff8000001f1f7808 */ /* 0x000fe20000000000 */
[----:B------:R-:W-:Y:S01]  /*8950*/  HMMA.16816.F32 R112, R200, R10, R112 ;  /* 0x0000000ac870723c */ /* 0x000fe20000001870 */
[----:B------:R-:W3:Y:S03]  /*8960*/  LDL.64 R10, [R1+0x40] ;  /* 0x00004000010a7983 */ /* 0x000ee60000100a00 */
        /* <DEDUP_REMOVED lines=13> */
[----:B------:R-:W-:Y:S02]  /*8a40*/  ISETP.GT.AND P2, PT, R2, 0x21, PT ;  /* 0x000000210200780c */ /* 0x000fe40003f44270 */
[----:B------:R-:W-:Y:S02]  /*8a50*/  FMNMX.FTZ R4, R33, R4, !PT ;  /* 0x0000000421047209 */ /* 0x000fe40007810000 */
[----:B------:R-:W-:Y:S02]  /*8a60*/  FSEL R40, R40, -INF , P3 ;  /* 0xff80000028287808 */ /* 0x000fe40001800000 */
[----:B------:R-:W-:Y:S02]  /*8a70*/  ISETP.GT.AND P3, PT, R2, 0x28, PT ;  /* 0x000000280200780c */ /* 0x000fe40003f64270 */
[----:B------:R-:W-:Y:S02]  /*8a80*/  FSEL R39, R39, -INF , P0 ;  /* 0xff80000027277808 */ /* 0x000fe40000000000 */
[----:B------:R-:W-:Y:S02]  /*8a90*/  ISETP.GT.AND P0, PT, R142, 0x21, PT ;  /* 0x000000218e00780c */ /* 0x000fe40003f04270 */
[----:B------:R-:W-:Y:S02]  /*8aa0*/  FSEL R38, R38, -INF , P1 ;  /* 0xff80000026267808 */ /* 0x000fe40000800000 */
[----:B------:R-:W-:Y:S02]  /*8ab0*/  FMNMX.FTZ R4, R36, R4, !PT ;  /* 0x0000000424047209 */ /* 0x000fe40007810000 */
        /* <DEDUP_REMOVED lines=11> */
[C---:B------:R-:W-:Y:S02]  /*8b70*/  ISETP.GT.AND P3, PT, R0.reuse, 0x30, PT ;  /* 0x000000300000780c */ /* 0x040fe40003f64270 */
[----:B------:R-:W-:Y:S02]  /*8b80*/  FSEL R45, R45, -INF , P2 ;  /* 0xff8000002d2d7808 */ /* 0x000fe40001000000 */
[----:B------:R-:W-:Y:S02]  /*8b90*/  ISETP.GT.AND P2, PT, R0, 0x29, PT ;  /* 0x000000290000780c */ /* 0x000fe40003f44270 */
[----:B------:R-:W-:Y:S02]  /*8ba0*/  FSEL R188, R47, -INF , P0 ;  /* 0xff8000002fbc7808 */ /* 0x000fe40000000000 */
[----:B------:R-:W-:Y:S02]  /*8bb0*/  ISETP.GT.AND P0, PT, R140, 0x29, PT ;  /* 0x000000298c00780c */ /* 0x000fe40003f04270 */
[----:B------:R-:W-:Y:S02]  /*8bc0*/  FSEL R49, R49, -INF , P2 ;  /* 0xff80000031317808 */ /* 0x000fe40001000000 */
[----:B------:R-:W-:Y:S02]  /*8bd0*/  FSEL R47, R52, -INF , P3 ;  /* 0xff800000342f7808 */ /* 0x000fe40001800000 */
[----:B------:R-:W-:Y:S02]  /*8be0*/  ISETP.GT.AND P3, PT, R2, 0x30, PT ;  /* 0x000000300200780c */ /* 0x000fe40003f64270 */
[----:B------:R-:W-:Y:S02]  /*8bf0*/  FSEL R46, R46, -INF , P1 ;  /* 0xff8000002e2e7808 */ /* 0x000fe40000800000 */
[----:B------:R-:W-:Y:S02]  /*8c00*/  ISETP.GT.AND P1, PT, R140, 0x28, PT ;  /* 0x000000288c00780c */ /* 0x000fe40003f24270 */
        /* <DEDUP_REMOVED lines=24> */
[----:B------:R-:W-:Y:S02]  /*8d90*/  FSEL R221, R58, -INF , P1 ;  /* 0xff8000003add7808 */ /* 0x000fe40000800000 */
[----:B------:R-:W-:Y:S02]  /*8da0*/  ISETP.GT.AND P1, PT, R142, 0x38, PT ;  /* 0x000000388e00780c */ /* 0x000fe40003f24270 */
[C---:B------:R-:W-:Y:S02]  /*8db0*/  ISETP.GT.AND P2, PT, R0.reuse, 0x39, PT ;  /* 0x000000390000780c */ /* 0x040fe40003f44270 */
        /* <DEDUP_REMOVED lines=8> */
[----:B------:R-:W-:Y:S02]  /*8e40*/  ISETP.GT.AND P1, PT, R140, 0x38, PT ;  /* 0x000000388c00780c */ /* 0x000fe40003f24270 */
[----:B------:R-:W-:Y:S02]  /*8e50*/  ISETP.GT.AND P2, PT, R0, 0x41, PT ;  /* 0x000000410000780c */ /* 0x000fe40003f44270 */
[----:B------:R-:W-:Y:S02]  /*8e60*/  FMNMX.FTZ R4, R56, R4, !PT ;  /* 0x0000000438047209 */ /* 0x000fe40007810000 */
        /* <DEDUP_REMOVED lines=10> */
[----:B------:R-:W-:Y:S02]  /*8f10*/  FMNMX.FTZ R5, R197, R5, !PT ;  /* 0x00000005c5057209 */ /* 0x000fe40007810000 */
[----:B------:R-:W-:Y:S02]  /*8f20*/  FSEL R209, R71, -INF , P0 ;  /* 0xff80000047d17808 */ /* 0x000fe40000000000 */
[----:B------:R-:W-:Y:S02]  /*8f30*/  FSEL R210, R70, -INF , P1 ;  /* 0xff80000046d27808 */ /* 0x000fe40000800000 */
[----:B------:R-:W-:Y:S02]  /*8f40*/  ISETP.GT.AND P1, PT, R142, 0x40, PT ;  /* 0x000000408e00780c */ /* 0x000fe40003f24270 */
[----:B------:R-:W-:Y:S02]  /*8f50*/  FSEL R147, R73, -INF , P2 ;  /* 0xff80000049937808 */ /* 0x000fe40001000000 */
[----:B------:R-:W-:Y:S02]  /*8f60*/  ISETP.GT.AND P2, PT, R2, 0x49, PT ;  /* 0x000000490200780c */ /* 0x000fe40003f44270 */
[----:B------:R-:W-:Y:S01]  /*8f70*/  FSEL R58, R76, -INF , P3 ;  /* 0xff8000004c3a7808 */ /* 0x000fe20001800000 */
[----:B------:R-:W-:Y:S01]  /*8f80*/  IMAD.MOV.U32 R76, RZ, RZ, R210 ;  /* 0x000000ffff4c7224 */ /* 0x000fe200078e00d2 */
[----:B------:R-:W-:Y:S02]  /*8f90*/  FMNMX.FTZ R4, R251, R4, !PT ;  /* 0x00000004fb047209 */ /* 0x000fe40007810000 */
[----:B------:R-:W-:Y:S02]  /*8fa0*/  ISETP.GT.AND P3, PT, R0, 0x48, PT ;  /* 0x000000480000780c */ /* 0x000fe40003f64270 */
[----:B------:R-:W-:Y:S02]  /*8fb0*/  FMNMX.FTZ R5, R18, R5, !PT ;  /* 0x0000000512057209 */ /* 0x000fe40007810000 */
[----:B------:R-:W-:Y:S02]  /*8fc0*/  FSEL R53, R74, -INF , P1 ;  /* 0xff8000004a357808 */ /* 0x000fe40000800000 */
[----:B------:R-:W-:Y:S01]  /*8fd0*/  FSEL R52, R77, -INF , P2 ;  /* 0xff8000004d347808 */ /* 0x000fe20001000000 */
[----:B------:R-:W-:Y:S01]  /*8fe0*/  IMAD.MOV.U32 R77, RZ, RZ, R209 ;  /* 0x000000ffff4d7224 */ /* 0x000fe200078e00d1 */
[C---:B------:R-:W-:Y:S02]  /*8ff0*/  ISETP.GT.AND P0, PT, R142.reuse, 0x41, PT ;  /* 0x000000418e00780c */ /* 0x040fe40003f04270 */
[----:B------:R-:W-:Y:S02]  /*9000*/  ISETP.GT.AND P1, PT, R142, 0x48, PT ;  /* 0x000000488e00780c */ /* 0x000fe40003f24270 */
[----:B------:R-:W-:Y:S02]  /*9010*/  ISETP.GT.AND P2, PT, R0, 0x49, PT ;  /* 0x000000490000780c */ /* 0x000fe40003f44270 */
[----:B------:R-:W-:Y:S01]  /*9020*/  FSEL R209, R80, -INF , P3 ;  /* 0xff80000050d17808 */ /* 0x000fe20001800000 */
[----:B------:R-:W-:Y:S01]  /*9030*/  IMAD.MOV.U32 R80, RZ, RZ, R206 ;  /* 0x000000ffff507224 */ /* 0x000fe200078e00ce */
[----:B------:R-:W-:Y:S02]  /*9040*/  FMNMX.FTZ R4, R62, R4, !PT ;  /* 0x000000043e047209 */ /* 0x000fe40007810000 */
[----:B------:R-:W-:Y:S02]  /*9050*/  FMNMX.FTZ R5, R19, R5, !PT ;  /* 0x0000000513057209 */ /* 0x000fe40007810000 */
        /* <DEDUP_REMOVED lines=20> */
[----:B------:R-:W-:Y:S02]  /*91a0*/  FMNMX.FTZ R143, R213, R143, !PT ;  /* 0x0000008fd58f7209 */ /* 0x000fe40007810000 */
[----:B------:R-:W-:Y:S02]  /*91b0*/  ISETP.GT.AND P1, PT, R0, 0x58, PT ;  /* 0x000000580000780c */ /* 0x000fe40003f24270 */
[----:B------:R-:W-:Y:S02]  /*91c0*/  FMNMX.FTZ R5, R34, R5, !PT ;  /* 0x0000000522057209 */ /* 0x000fe40007810000 */
[----:B------:R-:W-:Y:S02]  /*91d0*/  FSEL R249, R87, -INF , P0 ;  /* 0xff80000057f97808 */ /* 0x000fe40000000000 */
[----:B------:R-:W-:Y:S02]  /*91e0*/  FSEL R206, R96, -INF , P1 ;  /* 0xff80000060ce7808 */ /* 0x000fe40000800000 */
[----:B------:R-:W-:Y:S02]  /*91f0*/  ISETP.GT.AND P0, PT, R0, 0x59, PT ;  /* 0x000000590000780c */ /* 0x000fe40003f04270 */
[----:B------:R-:W-:Y:S02]  /*9200*/  FMNMX.FTZ R143, R212, R143, !PT ;  /* 0x0000008fd48f7209 */ /* 0x000fe40007810000 */
[----:B------:R-:W-:Y:S02]  /*9210*/  FMNMX.FTZ R5, R35, R5, !PT ;  /* 0x0000000523057209 */ /* 0x000fe40007810000 */
[----:B------:R-:W-:Y:S02]  /*9220*/  FMNMX.FTZ R4, R192, R144, !PT ;  /* 0x00000090c0047209 */ /* 0x000fe40007810000 */
[----:B------:R-:W-:Y:S02]  /*9230*/  FSEL R202, R97, -INF , P0 ;  /* 0xff80000061ca7808 */ /* 0x000fe40000000000 */
[----:B------:R-:W-:Y:S02]  /*9240*/  FMNMX.FTZ R143, R206, R143, !PT ;  /* 0x0000008fce8f7209 */ /* 0x000fe40007810000 */
[----:B------:R-:W-:Y:S02]  /*9250*/  FMNMX.FTZ R5, R38, R5, !PT ;  /* 0x0000000526057209 */ /* 0x000fe40007810000 */
[----:B------:R-:W-:Y:S01]  /*9260*/  FMNMX.FTZ R4, R199, R4, !PT ;  /* 0x00000004c7047209 */ /* 0x000fe20007810000 */
[----:B--2---:R-:W-:Y:S01]  /*9270*/  IMAD.MOV.U32 R9, RZ, RZ, c[0x0][0x1e0] ;  /* 0x00007800ff097624 */ /* 0x004fe200078e00ff */
[----:B------:R-:W-:Y:S02]  /*9280*/  FSEL R201, R100, -INF , P5 ;  /* 0xff80000064c97808 */ /* 0x000fe40002800000 */
[----:B------:R-:W-:Y:S02]  /*9290*/  ISETP.GT.AND P3, PT, R0, 0x61, PT ;  /* 0x000000610000780c */ /* 0x000fe40003f64270 */
[----:B------:R-:W-:Y:S02]  /*92a0*/  FMNMX.FTZ R143, R202, R143, !PT ;  /* 0x0000008fca8f7209 */ /* 0x000fe40007810000 */
[----:B------:R-:W-:Y:S02]  /*92b0*/  FMNMX.FTZ R5, R39, R5, !PT ;  /* 0x0000000527057209 */ /* 0x000fe40007810000 */
[----:B------:R-:W-:Y:S02]  /*92c0*/  FMNMX.FTZ R4, R193, R4, !PT ;  /* 0x00000004c1047209 */ /* 0x000fe40007810000 */
[----:B------:R-:W-:Y:S02]  /*92d0*/  FSEL R200, R101, -INF , P3 ;  /* 0xff80000065c87808 */ /* 0x000fe40001800000 */
[----:B------:R-:W-:Y:S02]  /*92e0*/  ISETP.GT.AND P2, PT, R0, 0x68, PT ;  /* 0x000000680000780c */ /* 0x000fe40003f44270 */
[----:B------:R-:W-:Y:S01]  /*92f0*/  FMNMX.FTZ R143, R201, R143, !PT ;  /* 0x0000008fc98f7209 */ /* 0x000fe20007810000 */
[----:B---3--:R-:W-:Y:S01]  /*9300*/  IMAD.MOV.U32 R10, RZ, RZ, c[0x0][0x1e4] ;  /* 0x00007900ff0a7624 */ /* 0x008fe200078e00ff */
[----:B------:R-:W-:Y:S02]  /*9310*/  FMNMX.FTZ R4, R13, R4, !PT ;  /* 0x000000040d047209 */ /* 0x000fe40007810000 */
[----:B------:R-:W-:Y:S02]  /*9320*/  FMNMX.FTZ R5, R50, R5, !PT ;  /* 0x0000000532057209 */ /* 0x000fe40007810000 */
[----:B------:R-:W-:Y:S02]  /*9330*/  FSEL R195, R112, -INF , P2 ;  /* 0xff80000070c37808 */ /* 0x000fe40001000000 */
[----:B------:R-:W-:Y:S02]  /*9340*/  ISETP.GT.AND P1, PT, R0, 0x69, PT ;  /* 0x000000690000780c */ /* 0x000fe40003f24270 */
[----:B------:R-:W-:Y:S02]  /*9350*/  FMNMX.FTZ R143, R200, R143, !PT ;  /* 0x0000008fc88f7209 */ /* 0x000fe40007810000 */
        /* <DEDUP_REMOVED lines=27> */
[----:B------:R-:W-:Y:S02]  /*9510*/  ISETP.GT.AND P0, PT, R140, 0x58, PT ;  /* 0x000000588c00780c */ /* 0x000fe40003f04270 */
[----:B------:R-:W-:Y:S02]  /*9520*/  FMNMX.FTZ R4, R227, R4, !PT ;  /* 0x00000004e3047209 */ /* 0x000fe40007810000 */
[----:B------:R-:W-:Y:S02]  /*9530*/  FMNMX.FTZ R5, R46, R5, !PT ;  /* 0x000000052e057209 */ /* 0x000fe40007810000 */
[----:B------:R-:W-:Y:S02]  /*9540*/  FSEL R113, R98, -INF , P0 ;  /* 0xff80000062717808 */ /* 0x000fe40000000000 */
[C---:B------:R-:W-:Y:S02]  /*9550*/  ISETP.GT.AND P5, PT, R140.reuse, 0x59, PT ;  /* 0x000000598c00780c */ /* 0x040fe40003fa4270 */
[C---:B------:R-:W-:Y:S02]  /*9560*/  ISETP.GT.AND P3, PT, R140.reuse, 0x60, PT ;  /* 0x000000608c00780c */ /* 0x040fe40003f64270 */
[C---:B------:R-:W-:Y:S02]  /*9570*/  ISETP.GT.AND P2, PT, R140.reuse, 0x61, PT ;  /* 0x000000618c00780c */ /* 0x040fe40003f44270 */
[C---:B------:R-:W-:Y:S02]  /*9580*/  ISETP.GT.AND P1, PT, R140.reuse, 0x68, PT ;  /* 0x000000688c00780c */ /* 0x040fe40003f24270 */
[----:B------:R-:W-:Y:S02]  /*9590*/  ISETP.GT.AND P0, PT, R140, 0x69, PT ;  /* 0x000000698c00780c */ /* 0x000fe40003f04270 */
        /* <DEDUP_REMOVED lines=10> */
[----:B------:R-:W-:Y:S02]  /*9640*/  FSEL R100, R91, -INF , P0 ;  /* 0xff8000005b647808 */ /* 0x000fe40000000000 */
[----:B------:R-:W-:Y:S02]  /*9650*/  FMNMX.FTZ R0, R194, R0, !PT ;  /* 0x00000000c2007209 */ /* 0x000fe40007810000 */
[----:B------:R-:W-:Y:S02]  /*9660*/  FSEL R102, R102, -INF , P3 ;  /* 0xff80000066667808 */ /* 0x000fe40001800000 */
[----:B------:R-:W-:Y:S02]  /*9670*/  FSEL R103, R103, -INF , P2 ;  /* 0xff80000067677808 */ /* 0x000fe40001000000 */
[----:B------:R-:W-:Y:S02]  /*9680*/  FSEL R114, R114, -INF , P1 ;  /* 0xff80000072727808 */ /* 0x000fe40000800000 */
[C---:B------:R-:W-:Y:S02]  /*9690*/  ISETP.GT.AND P3, PT, R2.reuse, 0x50, PT ;  /* 0x000000500200780c */ /* 0x040fe40003f64270 */
[----:B------:R-:W-:Y:S02]  /*96a0*/  ISETP.GT.AND P2, PT, R2, 0x51, PT ;  /* 0x000000510200780c */ /* 0x000fe40003f44270 */
[----:B------:R-:W-:Y:S02]  /*96b0*/  ISETP.GT.AND P1, PT, R142, 0x50, PT ;  /* 0x000000508e00780c */ /* 0x000fe40003f24270 */
[----:B------:R-:W-:Y:S02]  /*96c0*/  ISETP.GT.AND P0, PT, R2, 0x58, PT ;  /* 0x000000580200780c */ /* 0x000fe40003f04270 */
[----:B------:R-:W-:Y:S02]  /*96d0*/  FMNMX.FTZ R4, R63, R4, !PT ;  /* 0x000000043f047209 */ /* 0x000fe40007810000 */
[----:B------:R-:W-:Y:S02]  /*96e0*/  FMNMX.FTZ R0, R76, R0, !PT ;  /* 0x000000004c007209 */ /* 0x000fe40007810000 */
[----:B------:R-:W-:Y:S01]  /*96f0*/  FSEL R112, R99, -INF , P5 ;  /* 0xff80000063707808 */ /* 0x000fe20002800000 */
[----:B------:R-:W-:Y:S01]  /*9700*/  IMAD.MOV.U32 R99, RZ, RZ, R147 ;  /* 0x000000ffff637224 */ /* 0x000fe200078e0093 */
[----:B------:R-:W-:Y:S02]  /*9710*/  FSEL R61, R88, -INF , P3 ;  /* 0xff800000583d7808 */ /* 0x000fe40001800000 */
[----:B------:R-:W-:Y:S02]  /*9720*/  FSEL R98, R89, -INF , P2 ;  /* 0xff80000059627808 */ /* 0x000fe40001000000 */
[----:B------:R-:W-:Y:S02]  /*9730*/  FSEL R7, R90, -INF , P1 ;  /* 0xff8000005a077808 */ /* 0x000fe40000800000 */
[C---:B------:R-:W-:Y:S02]  /*9740*/  ISETP.GT.AND P5, PT, R2.reuse, 0x59, PT ;  /* 0x000000590200780c */ /* 0x040fe40003fa4270 */
[C---:B------:R-:W-:Y:S02]  /*9750*/  ISETP.GT.AND P3, PT, R2.reuse, 0x60, PT ;  /* 0x000000600200780c */ /* 0x040fe40003f64270 */
[C---:B------:R-:W-:Y:S02]  /*9760*/  ISETP.GT.AND P2, PT, R2.reuse, 0x61, PT ;  /* 0x000000610200780c */ /* 0x040fe40003f44270 */
[----:B------:R-:W-:Y:S02]  /*9770*/  ISETP.GT.AND P1, PT, R2, 0x68, PT ;  /* 0x000000680200780c */ /* 0x000fe40003f24270 */
[----:B------:R-:W-:Y:S02]  /*9780*/  FSEL R225, R92, -INF , P0 ;  /* 0xff8000005ce17808 */ /* 0x000fe40000000000 */
[----:B------:R-:W-:Y:S02]  /*9790*/  ISETP.GT.AND P0, PT, R2, 0x69, PT ;  /* 0x000000690200780c */ /* 0x000fe40003f04270 */
[----:B------:R-:W-:Y:S02]  /*97a0*/  FMNMX.FTZ R2, R53, R4, !PT ;  /* 0x0000000435027209 */ /* 0x000fe40007810000 */
[----:B-1----:R-:W-:Y:S02]  /*97b0*/  FMNMX.FTZ R143, R143, R6, !PT ;  /* 0x000000068f8f7209 */ /* 0x002fe40007810000 */
[----:B------:R-:W-:Y:S02]  /*97c0*/  FMNMX.FTZ R0, R77, R0, !PT ;  /* 0x000000004d007209 */ /* 0x000fe40007810000 */
[----:B------:R-:W-:Y:S01]  /*97d0*/  FMNMX.FTZ R2, R59, R2, !PT ;  /* 0x000000023b027209 */ /* 0x000fe20007810000 */
[C---:B------:R-:W-:Y:S01]  /*97e0*/  FMUL.FTZ R92, R143.reuse, c[0x0][0x2d0] ;  /* 0x0000b4008f5c7a20 */ /* 0x040fe20000410000 */
[----:B------:R-:W-:Y:S01]  /*97f0*/  FSEL R217, R104, -INF , P3 ;  /* 0xff80000068d97808 */ /* 0x000fe20001800000 */
[----:B------:R-:W-:Y:S01]  /*9800*/  IMAD.MOV.U32 R104, RZ, RZ, R7 ;  /* 0x000000ffff687224 */ /* 0x000fe200078e0007 */
        /* <DEDUP_REMOVED lines=8> */
[----:B------:R-:W-:Y:S01]  /*9890*/  FFMA.FTZ R2, R146, c[0x0][0x2d0], -R92 ;  /* 0x0000b40092027a23 */ /* 0x000fe2000001085c */
[----:B------:R-:W-:Y:S01]  /*98a0*/  FMNMX.FTZ R0, R250, R0, !PT ;  /* 0x00000000fa007209 */ /* 0x000fe20007810000 */
[----:B------:R-:W-:Y:S01]  /*98b0*/  IMAD.MOV.U32 R146, RZ, RZ, R58 ;  /* 0x000000ffff927224 */ /* 0x000fe200078e003a */
[----:B------:R-:W-:Y:S01]  /*98c0*/  FMNMX.FTZ R140, R80, R140, !PT ;  /* 0x0000008c508c7209 */ /* 0x000fe20007810000 */
[----:B------:R1:W-:Y:S01]  /*98d0*/  MUFU.EX2 R224, R2 ;  /* 0x0000000200e07308 */ /* 0x0003e20000000800 */
[----:B------:R-:W-:Y:S02]  /*98e0*/  FMNMX.FTZ R0, R249, R0, !PT ;  /* 0x00000000f9007209 */ /* 0x000fe40007810000 */
[----:B------:R-:W-:Y:S01]  /*98f0*/  FSEL R211, R105, -INF , P2 ;  /* 0xff80000069d37808 */ /* 0x000fe20001000000 */
[----:B------:R-:W-:Y:S01]  /*9900*/  IMAD.MOV.U32 R105, RZ, RZ, R52 ;  /* 0x000000ffff697224 */ /* 0x000fe200078e0034 */
[----:B------:R-:W-:Y:S02]  /*9910*/  FMNMX.FTZ R0, R113, R0, !PT ;  /* 0x0000000071007209 */ /* 0x000fe40007810000 */
[----:B------:R-:W-:Y:S02]  /*9920*/  ISETP.GT.AND P2, PT, R142, 0x58, PT ;  /* 0x000000588e00780c */ /* 0x000fe40003f44270 */
[----:B------:R-:W-:Y:S02]  /*9930*/  FMNMX.FTZ R0, R112, R0, !PT ;  /* 0x0000000070007209 */ /* 0x000fe40007810000 */
[----:B------:R-:W-:Y:S02]  /*9940*/  FSEL R223, R94, -INF , P2 ;  /* 0xff8000005edf7808 */ /* 0x000fe40001000000 */
[----:B------:R-:W-:Y:S02]  /*9950*/  FMNMX.FTZ R0, R102, R0, !PT ;  /* 0x0000000066007209 */ /* 0x000fe40007810000 */
[----:B------:R-:W-:Y:S02]  /*9960*/  FMNMX.FTZ R4, R100, R4, !PT ;  /* 0x0000000464047209 */ /* 0x000fe40007810000 */
[----:B------:R-:W-:Y:S02]  /*9970*/  FMNMX.FTZ R0, R103, R0, !PT ;  /* 0x0000000067007209 */ /* 0x000fe40007810000 */
[----:B------:R-:W-:Y:S02]  /*9980*/  FSEL R203, R109, -INF , P0 ;  /* 0xff8000006dcb7808 */ /* 0x000fe40000000000 */
[----:B------:R-:W-:Y:S02]  /*9990*/  FMNMX.FTZ R0, R114, R0, !PT ;  /* 0x0000000072007209 */ /* 0x000fe40007810000 */
[----:B------:R-:W-:Y:S02]  /*99a0*/  ISETP.GT.AND P0, PT, R142, 0x59, PT ;  /* 0x000000598e00780c */ /* 0x000fe40003f04270 */
[----:B-1----:R-:W-:Y:S01]  /*99b0*/  FMNMX.FTZ R2, R223, R4, !PT ;  /* 0x00000004df027209 */ /* 0x002fe20007810000 */
[----:B------:R-:W-:Y:S01]  /*99c0*/  FFMA.FTZ R4, R196, c[0x0][0x2d0], -R92 ;  /* 0x0000b400c4047a23 */ /* 0x000fe2000001085c */
[----:B------:R-:W-:Y:S02]  /*99d0*/  FMNMX.FTZ R0, R115, R0, !PT ;  /* 0x0000000073007209 */ /* 0x000fe40007810000 */
[----:B------:R-:W-:Y:S01]  /*99e0*/  FSEL R218, R95, -INF , P0 ;  /* 0xff8000005fda7808 */ /* 0x000fe20000000000 */
[----:B------:R1:W-:Y:S01]  /*99f0*/  MUFU.EX2 R65, R4 ;  /* 0x0000000400417308 */ /* 0x0003e20000000800 */
[----:B------:R-:W-:Y:S01]  /*9a00*/  FSEL R210, R108, -INF , P1 ;  /* 0xff8000006cd27808 */ /* 0x000fe20000800000 */
[----:B------:R-:W2:Y:S01]  /*9a10*/  SHFL.BFLY PT, R5, R0, 0x2, 0x1f ;  /* 0x0c401f0000057f89 */ /* 0x000ea200000e0000 */
[C---:B------:R-:W-:Y:S01]  /*9a20*/  ISETP.GT.AND P1, PT, R142.reuse, 0x60, PT ;  /* 0x000000608e00780c */ /* 0x040fe20003f24270 */
[----:B------:R-:W-:Y:S01]  /*9a30*/  IMAD.MOV.U32 R95, RZ, RZ, R53 ;  /* 0x000000ffff5f7224 */ /* 0x000fe200078e0035 */
[----:B------:R-:W-:Y:S02]  /*9a40*/  ISETP.GT.AND P0, PT, R142, 0x61, PT ;  /* 0x000000618e00780c */ /* 0x000fe40003f04270 */
[----:B------:R-:W-:Y:S01]  /*9a50*/  FSEL R216, R106, -INF , P1 ;  /* 0xff8000006ad87808 */ /* 0x000fe20000800000 */
[----:B------:R-:W-:Y:S01]  /*9a60*/  IMAD.MOV.U32 R106, RZ, RZ, R78 ;  /* 0x000000ffff6a7224 */ /* 0x000fe200078e004e */
[----:B------:R-:W-:Y:S02]  /*9a70*/  FMNMX.FTZ R2, R218, R2, !PT ;  /* 0x00000002da027209 */ /* 0x000fe40007810000 */
[----:B------:R-:W-:Y:S01]  /*9a80*/  FSEL R215, R107, -INF , P0 ;  /* 0xff8000006bd77808 */ /* 0x000fe20000000000 */
[----:B------:R-:W-:Y:S01]  /*9a90*/  IMAD.MOV.U32 R107, RZ, RZ, R79 ;  /* 0x000000ffff6b7224 */ /* 0x000fe200078e004f */
[----:B------:R-:W-:Y:S02]  /*9aa0*/  FMNMX.FTZ R2, R216, R2, !PT ;  /* 0x00000002d8027209 */ /* 0x000fe40007810000 */
[C---:B------:R-:W-:Y:S02]  /*9ab0*/  ISETP.GT.AND P1, PT, R142.reuse, 0x68, PT ;  /* 0x000000688e00780c */ /* 0x040fe40003f24270 */
[----:B------:R-:W-:Y:S02]  /*9ac0*/  ISETP.GT.AND P0, PT, R142, 0x69, PT ;  /* 0x000000698e00780c */ /* 0x000fe40003f04270 */
[----:B------:R-:W-:Y:S02]  /*9ad0*/  FSEL R196, R110, -INF , P1 ;  /* 0xff8000006ec47808 */ /* 0x000fe40000800000 */
[----:B------:R-:W-:Y:S02]  /*9ae0*/  FSEL R219, R93, -INF , P5 ;  /* 0xff8000005ddb7808 */ /* 0x000fe40002800000 */
[----:B------:R-:W-:Y:S02]  /*9af0*/  FMNMX.FTZ R140, R99, R140, !PT ;  /* 0x0000008c638c7209 */ /* 0x000fe40007810000 */
[----:B-1----:R-:W-:Y:S01]  /*9b00*/  FMNMX.FTZ R4, R215, R2, !PT ;  /* 0x00000002d7047209 */ /* 0x002fe20007810000 */
[--C-:B------:R-:W-:Y:S01]  /*9b10*/  FFMA.FTZ R2, R16, c[0x0][0x2d0], -R92.reuse ;  /* 0x0000b40010027a23 */ /* 0x100fe2000001085c */
[----:B--2---:R-:W-:Y:S01]  /*9b20*/  FMNMX.FTZ R0, R0, R5, !PT ;  /* 0x0000000500007209 */ /* 0x004fe20007810000 */
[--C-:B------:R-:W-:Y:S01]  /*9b30*/  FFMA.FTZ R16, R20, c[0x0][0x2d0], -R92.reuse ;  /* 0x0000b40014107a23 */ /* 0x100fe2000001085c */
[----:B------:R-:W-:Y:S01]  /*9b40*/  ISETP.GE.AND P5, PT, R220, 0x1, PT ;  /* 0x00000001dc00780c */ /* 0x000fe20003fa6270 */
[----:B------:R1:W-:Y:S01]  /*9b50*/  MUFU.EX2 R54, R2 ;  /* 0x0000000200367308 */ /* 0x0003e20000000800 */
[----:B------:R-:W-:Y:S01]  /*9b60*/  FSEL R71, R111, -INF , P0 ;  /* 0xff8000006f477808 */ /* 0x000fe20000000000 */
[----:B------:R-:W2:Y:S01]  /*9b70*/  SHFL.BFLY PT, R6, R0, 0x1, 0x1f ;  /* 0x0c201f0000067f89 */ /* 0x000ea200000e0000 */
[----:B------:R-:W-:Y:S04]  /*9b80*/  FMNMX.FTZ R140, R58, R140, !PT ;  /* 0x0000008c3a8c7209 */ /* 0x000fe80007810000 */
[----:B------:R-:W-:Y:S04]  /*9b90*/  FMNMX.FTZ R140, R52, R140, !PT ;  /* 0x0000008c348c7209 */ /* 0x000fe80007810000 */
[----:B------:R-:W-:Y:S04]  /*9ba0*/  FMNMX.FTZ R140, R61, R140, !PT ;  /* 0x0000008c3d8c7209 */ /* 0x000fe80007810000 */
[----:B------:R-:W-:Y:S04]  /*9bb0*/  FMNMX.FTZ R140, R98, R140, !PT ;  /* 0x0000008c628c7209 */ /* 0x000fe80007810000 */
[----:B------:R-:W-:Y:S04]  /*9bc0*/  FMNMX.FTZ R140, R225, R140, !PT ;  /* 0x0000008ce18c7209 */ /* 0x000fe80007810000 */
[----:B------:R-:W-:Y:S01]  /*9bd0*/  FMNMX.FTZ R140, R219, R140, !PT ;  /* 0x0000008cdb8c7209 */ /* 0x000fe20007810000 */
[----:B-1----:R-:W-:Y:S01]  /*9be0*/  FFMA.FTZ R2, R17, c[0x0][0x2d0], -R92 ;  /* 0x0000b40011027a23 */ /* 0x002fe2000001085c */
[----:B--2---:R-:W-:Y:S01]  /*9bf0*/  FMNMX.FTZ R142, R0, R6, !PT ;  /* 0x00000006008e7209 */ /* 0x004fe20007810000 */
[----:B------:R-:W-:Y:S01]  /*9c00*/  @P5 IMAD.SHL.U32 R17, R9, 0x20, RZ ;  /* 0x0000002009115824 */ /* 0x000fe200078e00ff */
[----:B------:R-:W-:Y:S02]  /*9c10*/  FMNMX.FTZ R0, R196, R4, !PT ;  /* 0x00000004c4007209 */ /* 0x000fe40007810000 */
[----:B------:R-:W1:Y:S01]  /*9c20*/  MUFU.EX2 R4, R2 ;  /* 0x0000000200047308 */ /* 0x000e620000000800 */
[C---:B------:R-:W-:Y:S01]  /*9c30*/  FMUL.FTZ R93, R142.reuse, c[0x0][0x2d0] ;  /* 0x0000b4008e5d7a20 */ /* 0x040fe20000410000 */
[----:B------:R-:W-:Y:S02]  /*9c40*/  FSETP.NEU.FTZ.AND P2, PT, R142, -INF , PT ;  /* 0xff8000008e00780b */ /* 0x000fe40003f5d000 */
[----:B------:R-:W-:Y:S02]  /*9c50*/  FMNMX.FTZ R140, R217, R140, !PT ;  /* 0x0000008cd98c7209 */ /* 0x000fe40007810000 */
[----:B------:R-:W-:Y:S02]  /*9c60*/  FSEL R93, R93, RZ, P2 ;  /* 0x000000ff5d5d7208 */ /* 0x000fe40001000000 */
[----:B------:R-:W-:Y:S02]  /*9c70*/  FMNMX.FTZ R140, R211, R140, !PT ;  /* 0x0000008cd38c7209 */ /* 0x000fe40007810000 */
[----:B------:R-:W-:Y:S02]  /*9c80*/  FMNMX.FTZ R0, R71, R0, !PT ;  /* 0x0000000047007209 */ /* 0x000fe40007810000 */
[----:B------:R-:W-:Y:S04]  /*9c90*/  FMNMX.FTZ R140, R210, R140, !PT ;  /* 0x0000008cd28c7209 */ /* 0x000fe80007810000 */
[----:B------:R-:W-:Y:S05]  /*9ca0*/  FMNMX.FTZ R140, R203, R140, !PT ;  /* 0x0000008ccb8c7209 */ /* 0x000fea0007810000 */
[----:B------:R-:W2:Y:S08]  /*9cb0*/  SHFL.BFLY PT, R5, R140, 0x2, 0x1f ;  /* 0x0c401f008c057f89 */ /* 0x000eb000000e0000 */
[----:B-1----:R1:W-:Y:S04]  /*9cc0*/  STL [R1+0x10], R4 ;  /* 0x0000100401007387 */ /* 0x0023e80000100800 */
[----:B------:R-:W3:Y:S08]  /*9cd0*/  SHFL.BFLY PT, R2, R0, 0x2, 0x1f ;  /* 0x0c401f0000027f89 */ /* 0x000ef000000e0000 */
[----:B------:R-:W-:Y:S01]  /*9ce0*/  STL [R1+0xac], R220 ;  /* 0x0000acdc01007387 */ /* 0x000fe20000100800 */
[----:B--2---:R-:W-:Y:S03]  /*9cf0*/  FMNMX.FTZ R140, R140, R5, !PT ;  /* 0x000000058c8c7209 */ /* 0x004fe60007810000 */
[----:B------:R-:W-:Y:S01]  /*9d00*/  STL [R1+0xb0], R246 ;  /* 0x0000b0f601007387 */ /* 0x000fe20000100800 */
[----:B------:R-:W-:Y:S03]  /*9d10*/  @P5 SHF.R.S32.HI R5, RZ, 0x1f, R246 ;  /* 0x0000001fff055819 */ /* 0x000fe600000114f6 */
[----:B------:R-:W2:Y:S02]  /*9d20*/  SHFL.BFLY PT, R6, R140, 0x1, 0x1f ;  /* 0x0c201f008c067f89 */ /* 0x000ea400000e0000 */
[----:B------:R-:W-:Y:S02]  /*9d30*/  @P5 IMAD R5, R5, c[0x0][0x1e0], RZ ;  /* 0x0000780005055a24 */ /* 0x000fe400078e02ff */
[----:B-1----:R-:W-:Y:S02]  /*9d40*/  FFMA.FTZ R4, R198, c[0x0][0x2d0], -R93 ;  /* 0x0000b400c6047a23 */ /* 0x002fe4000001085d */
[----:B------:R-:W-:Y:S01]  /*9d50*/  @P5 IMAD R5, R246, c[0x0][0x1e4], R5 ;  /* 0x00007900f6055a24 */ /* 0x000fe200078e0205 */
[----:B---3--:R-:W-:Y:S01]  /*9d60*/  FMNMX.FTZ R0, R0, R2, !PT ;  /* 0x0000000200007209 */ /* 0x008fe20007810000 */
[----:B------:R1:W-:Y:S01]  /*9d70*/  MUFU.EX2 R111, R4 ;  /* 0x00000004006f7308 */ /* 0x0003e20000000800 */
[----:B------:R-:W-:Y:S03]  /*9d80*/  IMAD.MOV.U32 R198, RZ, RZ, R61 ;  /* 0x000000ffffc67224 */ /* 0x000fe600078e003d */
[----:B------:R-:W3:Y:S01]  /*9d90*/  SHFL.BFLY PT, R2, R0, 0x1, 0x1f ;  /* 0x0c201f0000027f89 */ /* 0x000ee200000e0000 */
[----:B--2---:R-:W-:Y:S01]  /*9da0*/  FMNMX.FTZ R140, R140, R6, !PT ;  /* 0x000000068c8c7209 */ /* 0x004fe20007810000 */
[----:B------:R-:W-:Y:S03]  /*9db0*/  @P5 IMAD.WIDE.U32 R6, R246, c[0x0][0x1e0], RZ ;  /* 0x00007800f6065a25 */ /* 0x000fe600078e00ff */
[C---:B------:R-:W-:Y:S01]  /*9dc0*/  FSETP.NEU.FTZ.AND P1, PT, R140.reuse, -INF , PT ;  /* 0xff8000008c00780b */ /* 0x040fe20003f3d000 */
[----:B------:R-:W-:Y:S02]  /*9dd0*/  FMUL.FTZ R96, R140, c[0x0][0x2d0] ;  /* 0x0000b4008c607a20 */ /* 0x000fe40000410000 */
[----:B------:R-:W-:Y:S02]  /*9de0*/  @P5 IMAD.IADD R7, R7, 0x1, R5 ;  /* 0x0000000107075824 */ /* 0x000fe400078e0205 */
[----:B-1----:R-:W-:Y:S01]  /*9df0*/  FFMA.FTZ R4, R197, c[0x0][0x2d0], -R93 ;  /* 0x0000b400c5047a23 */ /* 0x002fe2000001085d */
[----:B------:R-:W-:Y:S01]  /*9e00*/  FSEL R96, R96, RZ, P1 ;  /* 0x000000ff60607208 */ /* 0x000fe20000800000 */
[----:B------:R-:W-:Y:S01]  /*9e10*/  @P5 IMAD.MOV.U32 R5, RZ, RZ, R11 ;  /* 0x000000ffff055224 */ /* 0x000fe200078e000b */
[----:B---3--:R-:W-:Y:S01]  /*9e20*/  FMNMX.FTZ R70, R0, R2, !PT ;  /* 0x0000000200467209 */ /* 0x008fe20007810000 */
[----:B------:R1:W2:Y:S01]  /*9e30*/  MUFU.EX2 R197, R4 ;  /* 0x0000000400c57308 */ /* 0x0002a20000000800 */
[----:B------:R-:W-:Y:S02]  /*9e40*/  @P5 IMAD R7, R7, 0x70, RZ ;  /* 0x0000007007075824 */ /* 0x000fe400078e02ff */
[--C-:B------:R-:W-:Y:S02]  /*9e50*/  FFMA.FTZ R0, R193, c[0x0][0x2d0], -R96.reuse ;  /* 0x0000b400c1007a23 */ /* 0x100fe40000010860 */
[----:B------:R-:W-:Y:S02]  /*9e60*/  FMUL.FTZ R97, R70, c[0x0][0x2d0] ;  /* 0x0000b40046617a20 */ /* 0x000fe40000410000 */
[----:B------:R-:W-:Y:S05]  /*9e70*/  IMAD.MOV.U32 R193, RZ, RZ, R65 ;  /* 0x000000ffffc17224 */ /* 0x000fea00078e0041 */
[----:B------:R-:W-:Y:S01]  /*9e80*/  F2FP.PACK_AB R72, R193, R224 ;  /* 0x000000e0c148723e */ /* 0x000fe200000000ff */
[--C-:B-1----:R-:W-:Y:S01]  /*9e90*/  FFMA.FTZ R4, R18, c[0x0][0x2d0], -R93.reuse ;  /* 0x0000b40012047a23 */ /* 0x102fe2000001085d */
[----:B--2---:R-:W-:Y:S01]  /*9ea0*/  F2FP.PACK_AB R73, R197, R111 ;  /* 0x0000006fc549723e */ /* 0x004fe200000000ff */
[----:B------:R1:W-:Y:S10]  /*9eb0*/  MUFU.EX2 R18, R0 ;  /* 0x0000000000127308 */ /* 0x0003f40000000800 */
[----:B------:R2:W-:Y:S01]  /*9ec0*/  MUFU.EX2 R55, R4 ;  /* 0x0000000400377308 */ /* 0x0005e20000000800 */
[----:B-1----:R-:W-:Y:S09]  /*9ed0*/  FFMA.FTZ R0, R13, c[0x0][0x2d0], -R96 ;  /* 0x0000b4000d007a23 */ /* 0x002ff20000010860 */
[----:B------:R-:W-:Y:S01]  /*9ee0*/  MUFU.EX2 R2, R0 ;  /* 0x0000000000027308 */ /* 0x000fe20000000800 */
[----:B--2---:R-:W-:Y:S09]  /*9ef0*/  FFMA.FTZ R4, R19, c[0x0][0x2d0], -R93 ;  /* 0x0000b40013047a23 */ /* 0x004ff2000001085d */
[----:B------:R1:W2:Y:S02]  /*9f00*/  MUFU.EX2 R12, R4 ;  /* 0x00000004000c7308 */ /* 0x0002a40000000800 */
[----:B-1----:R-:W-:Y:S01]  /*9f10*/  @P5 IMAD.MOV.U32 R4, RZ, RZ, R8 ;  /* 0x000000ffff045224 */ /* 0x002fe200078e0008 */
[----:B--2---:R1:W-:Y:S01]  /*9f20*/  STL [R1+0xc], R12 ;  /* 0x00000c0c01007387 */ /* 0x0043e20000100800 */
[----:B------:R-:W-:Y:S02]  /*9f30*/  FFMA.FTZ R8, R192, c[0x0][0x2d0], -R96 ;  /* 0x0000b400c0087a23 */ /* 0x000fe40000010860 */
[----:B------:R-:W-:Y:S01]  /*9f40*/  @P5 IMAD.WIDE.U32 R4, R6, 0x70, R4 ;  /* 0x0000007006045825 */ /* 0x000fe200078e0004 */
[----:B------:R2:W-:Y:S03]  /*9f50*/  STL [R1+0x24], R2 ;  /* 0x0000240201007387 */ /* 0x0005e60000100800 */
[----:B------:R3:W-:Y:S01]  /*9f60*/  MUFU.EX2 R110, R8 ;  /* 0x00000008006e7308 */ /* 0x0007e20000000800 */
[----:B------:R-:W-:Y:S01]  /*9f70*/  @P5 IMAD.IADD R7, R5, 0x1, R7 ;  /* 0x0000000105075824 */ /* 0x000fe200078e0207 */
[C---:B------:R-:W-:Y:S04]  /*9f80*/  @P5 LEA R6, P0, R4.reuse, c[0x0][0x1c8], 0x1 ;  /* 0x0000720004065a11 */ /* 0x040fe800078008ff */
[----:B------:R-:W-:Y:S02]  /*9f90*/  @P5 LEA.HI.X R7, R4, c[0x0][0x1cc], R7, 0x1, P0 ;  /* 0x0000730004075a11 */ /* 0x000fe400000f0c07 */
[-C--:B------:R-:W-:Y:S03]  /*9fa0*/  @P5 IADD3 R4, P0, R6, R17.reuse, RZ ;  /* 0x0000001106045210 */ /* 0x080fe60007f1e0ff */
[----:B------:R4:W-:Y:S01]  /*9fb0*/  @P5 LDGSTS.E.BYPASS.LTC128B.128 [R245+0x3900], [R6.64], !P6 ;  /* 0x0390000006f55fae */ /* 0x0009e2000f101d4a */
[----:B-1----:R-:W-:Y:S01]  /*9fc0*/  @P5 SHF.L.U64.HI R12, R9, 0x5, R10 ;  /* 0x00000005090c5819 */ /* 0x002fe2000001020a */
[----:B---3--:R-:W-:Y:S04]  /*9fd0*/  FFMA.FTZ R8, R199, c[0x0][0x2d0], -R96 ;  /* 0x0000b400c7087a23 */ /* 0x008fe80000010860 */
[--C-:B------:R-:W-:Y:S01]  /*9fe0*/  @P5 IMAD.X R5, R7, 0x1, R12.reuse, P0 ;  /* 0x0000000107055824 */ /* 0x100fe200000e060c */
[----:B------:R1:W-:Y:S01]  /*9ff0*/  MUFU.EX2 R64, R8 ;  /* 0x0000000800407308 */ /* 0x0003e20000000800 */
[----:B------:R-:W-:Y:S03]  /*a000*/  IMAD.MOV.U32 R199, RZ, RZ, R59 ;  /* 0x000000ffffc77224 */ /* 0x000fe600078e003b */
[----:B------:R3:W-:Y:S01]  /*a010*/  @P5 LDGSTS.E.BYPASS.LTC128B.128 [R245+0x4100], [R4.64], !P6 ;  /* 0x0410000004f55fae */ /* 0x0007e2000f101d4a */
[-C--:B-1----:R-:W-:Y:S05]  /*a020*/  @P5 IADD3 R8, P0, R4, R17.reuse, RZ ;  /* 0x0000001104085210 */ /* 0x082fea0007f1e0ff */
[--C-:B------:R-:W-:Y:S01]  /*a030*/  @P5 IMAD.X R9, R5, 0x1, R12.reuse, P0 ;  /* 0x0000000105095824 */ /* 0x100fe200000e060c */
[-C--:B------:R-:W-:Y:S04]  /*a040*/  @P5 IADD3 R10, P0, R8, R17.reuse, RZ ;  /* 0x00000011080a5210 */ /* 0x080fe80007f1e0ff */
[----:B------:R1:W-:Y:S01]  /*a050*/  @P5 LDGSTS.E.BYPASS.LTC128B.128 [R245+0x4900], [R8.64], !P6 ;  /* 0x0490000008f55fae */ /* 0x0003e2000f101d4a */
[----:B------:R-:W-:Y:S01]  /*a060*/  @P5 IMAD.X R11, R9, 0x1, R12, P0 ;  /* 0x00000001090b5824 */ /* 0x000fe200000e060c */
[----:B------:R-:W-:Y:S04]  /*a070*/  FSETP.NEU.FTZ.AND P0, PT, R70, -INF , PT ;  /* 0xff8000004600780b */ /* 0x000fe80003f1d000 */
[----:B------:R-:W-:Y:S02]  /*a080*/  FSEL R97, R97, RZ, P0 ;  /* 0x000000ff61617208 */ /* 0x000fe40000000000 */
[----:B------:R1:W-:Y:S03]  /*a090*/  @P5 LDGSTS.E.BYPASS.LTC128B.128 [R245+0x5100], [R10.64], !P6 ;  /* 0x051000000af55fae */ /* 0x0003e6000f101d4a */
[--C-:B------:R-:W-:Y:S02]  /*a0a0*/  FFMA.FTZ R0, R205, c[0x0][0x2d0], -R97.reuse ;  /* 0x0000b400cd007a23 */ /* 0x100fe40000010861 */
[----:B------:R-:W-:Y:S02]  /*a0b0*/  FFMA.FTZ R94, R252, c[0x0][0x2d0], -R97 ;  /* 0x0000b400fc5e7a23 */ /* 0x000fe40000010861 */
[----:B------:R1:W-:Y:S01]  /*a0c0*/  MUFU.EX2 R109, R0 ;  /* 0x00000000006d7308 */ /* 0x0003e20000000800 */
[----:B------:R-:W-:Y:S02]  /*a0d0*/  IMAD.MOV.U32 R205, RZ, RZ, R63 ;  /* 0x000000ffffcd7224 */ /* 0x000fe400078e003f */
[--C-:B-1----:R-:W-:Y:S02]  /*a0e0*/  FFMA.FTZ R0, R204, c[0x0][0x2d0], -R97.reuse ;  /* 0x0000b400cc007a23 */ /* 0x102fe40000010861 */
[----:B------:R-:W-:Y:S05]  /*a0f0*/  IMAD.MOV.U32 R204, RZ, RZ, R62 ;  /* 0x000000ffffcc7224 */ /* 0x000fea00078e003e */
[----:B------:R1:W-:Y:S02]  /*a100*/  MUFU.EX2 R19, R0 ;  /* 0x0000000000137308 */ /* 0x0003e40000000800 */
[--C-:B-1----:R-:W-:Y:S02]  /*a110*/  FFMA.FTZ R0, R14, c[0x0][0x2d0], -R97.reuse ;  /* 0x0000b4000e007a23 */ /* 0x102fe40000010861 */
[--C-:B------:R-:W-:Y:S06]  /*a120*/  FFMA.FTZ R14, R32, c[0x0][0x2d0], -R92.reuse ;  /* 0x0000b400200e7a23 */ /* 0x100fec000001085c */
[----:B------:R1:W1:Y:S10]  /*a130*/  MUFU.EX2 R13, R0 ;  /* 0x00000000000d7308 */ /* 0x0002740000000800 */
[----:B------:R3:W-:Y:S01]  /*a140*/  MUFU.EX2 R235, R14 ;  /* 0x0000000e00eb7308 */ /* 0x0007e20000000800 */
[----:B-1----:R-:W-:Y:S01]  /*a150*/  FFMA.FTZ R0, R15, c[0x0][0x2d0], -R97 ;  /* 0x0000b4000f007a23 */ /* 0x002fe20000010861 */
[----:B------:R1:W-:Y:S01]  /*a160*/  STL [R1+0x8], R13 ;  /* 0x0000080d01007387 */ /* 0x0003e20000100800 */
[--C-:B------:R-:W-:Y:S07]  /*a170*/  FFMA.FTZ R15, R21, c[0x0][0x2d0], -R92.reuse ;  /* 0x0000b400150f7a23 */ /* 0x100fee000001085c */
[----:B--2---:R-:W2:Y:S01]  /*a180*/  MUFU.EX2 R2, R0 ;  /* 0x0000000000027308 */ /* 0x004ea20000000800 */
[--C-:B---3--:R-:W-:Y:S09]  /*a190*/  FFMA.FTZ R14, R36, c[0x0][0x2d0], -R92.reuse ;  /* 0x0000b400240e7a23 */ /* 0x108ff2000001085c */
[----:B------:R-:W3:Y:S10]  /*a1a0*/  MUFU.EX2 R0, R16 ;  /* 0x0000001000007308 */ /* 0x000ef40000000800 */
[----:B------:R-:W-:Y:S01]  /*a1b0*/  MUFU.EX2 R220, R15 ;  /* 0x0000000f00dc7308 */ /* 0x000fe20000000800 */
[--C-:B-1----:R-:W-:Y:S01]  /*a1c0*/  FFMA.FTZ R13, R33, c[0x0][0x2d0], -R92.reuse ;  /* 0x0000b400210d7a23 */ /* 0x102fe2000001085c */
[----:B--2---:R1:W-:Y:S08]  /*a1d0*/  STL [R1+0x20], R2 ;  /* 0x0000200201007387 */ /* 0x0043f00000100800 */
[----:B------:R-:W-:Y:S01]  /*a1e0*/  MUFU.EX2 R244, R14 ;  /* 0x0000000e00f47308 */ /* 0x000fe20000000800 */
[----:B---3--:R2:W-:Y:S09]  /*a1f0*/  STL [R1+0x1c], R0 ;  /* 0x00001c0001007387 */ /* 0x0085f20000100800 */
[----:B------:R3:W-:Y:S01]  /*a200*/  MUFU.EX2 R242, R13 ;  /* 0x0000000d00f27308 */ /* 0x0007e20000000800 */
[--C-:B-1----:R-:W-:Y:S09]  /*a210*/  FFMA.FTZ R2, R22, c[0x0][0x2d0], -R93.reuse ;  /* 0x0000b40016027a23 */ /* 0x102ff2000001085d */
[----:B------:R-:W1:Y:S01]  /*a220*/  MUFU.EX2 R2, R2 ;  /* 0x0000000200027308 */ /* 0x000e620000000800 */
[--C-:B--2---:R-:W-:Y:S02]  /*a230*/  FFMA.FTZ R0, R23, c[0x0][0x2d0], -R93.reuse ;  /* 0x0000b40017007a23 */ /* 0x104fe4000001085d */
[----:B---3--:R-:W-:Y:S07]  /*a240*/  FFMA.FTZ R13, R37, c[0x0][0x2d0], -R92 ;  /* 0x0000b400250d7a23 */ /* 0x008fee000001085c */
[----:B------:R2:W-:Y:S10]  /*a250*/  MUFU.EX2 R232, R0 ;  /* 0x0000000000e87308 */ /* 0x0005f40000000800 */
[----:B------:R-:W-:Y:S01]  /*a260*/  MUFU.EX2 R234, R13 ;  /* 0x0000000d00ea7308 */ /* 0x000fe20000000800 */
[----:B-1----:R1:W-:Y:S01]  /*a270*/  STL [R1+0x18], R2 ;  /* 0x0000180201007387 */ /* 0x0023e20000100800 */
[--C-:B--2---:R-:W-:Y:S08]  /*a280*/  FFMA.FTZ R0, R34, c[0x0][0x2d0], -R93.reuse ;  /* 0x0000b40022007a23 */ /* 0x104ff0000001085d */
[----:B------:R2:W-:Y:S02]  /*a290*/  MUFU.EX2 R239, R0 ;  /* 0x0000000000ef7308 */ /* 0x0005e40000000800 */
[----:B--2---:R-:W-:Y:S08]  /*a2a0*/  FFMA.FTZ R0, R35, c[0x0][0x2d0], -R93 ;  /* 0x0000b40023007a23 */ /* 0x004ff0000001085d */
[----:B------:R2:W-:Y:S02]  /*a2b0*/  MUFU.EX2 R243, R0 ;  /* 0x0000000000f37308 */ /* 0x0005e40000000800 */
[--C-:B--2---:R-:W-:Y:S08]  /*a2c0*/  FFMA.FTZ R0, R24, c[0x0][0x2d0], -R96.reuse ;  /* 0x0000b40018007a23 */ /* 0x104ff00000010860 */
[----:B-1----:R1:W2:Y:S02]  /*a2d0*/  MUFU.EX2 R2, R0 ;  /* 0x0000000000027308 */ /* 0x0022a40000000800 */
[--C-:B-1----:R-:W-:Y:S01]  /*a2e0*/  FFMA.FTZ R0, R25, c[0x0][0x2d0], -R96.reuse ;  /* 0x0000b40019007a23 */ /* 0x102fe20000010860 */
[----:B--2---:R1:W-:Y:S07]  /*a2f0*/  STL [R1+0x14], R2 ;  /* 0x0000140201007387 */ /* 0x0043ee0000100800 */
[----:B------:R2:W-:Y:S01]  /*a300*/  MUFU.EX2 R236, R0 ;  /* 0x0000000000ec7308 */ /* 0x0005e20000000800 */
[----:B------:R3:W-:Y:S01]  /*a310*/  STL [R1+0xb4], R143 ;  /* 0x0000b48f01007387 */ /* 0x0007e20000100800 */
[--C-:B-1----:R-:W-:Y:S02]  /*a320*/  FFMA.FTZ R2, R28, c[0x0][0x2d0], -R96.reuse ;  /* 0x0000b4001c027a23 */ /* 0x102fe40000010860 */
[----:B--2---:R-:W-:Y:S06]  /*a330*/  FFMA.FTZ R0, R26, c[0x0][0x2d0], -R97 ;  /* 0x0000b4001a007a23 */ /* 0x004fec0000010861 */
[----:B------:R1:W-:Y:S10]  /*a340*/  MUFU.EX2 R240, R2 ;  /* 0x0000000200f07308 */ /* 0x0003f40000000800 */
[----:B------:R2:W-:Y:S01]  /*a350*/  MUFU.EX2 R246, R0 ;  /* 0x0000000000f67308 */ /* 0x0005e20000000800 */
[----:B-1----:R-:W-:Y:S09]  /*a360*/  FFMA.FTZ R2, R38, c[0x0][0x2d0], -R93 ;  /* 0x0000b40026027a23 */ /* 0x002ff2000001085d */
[----:B------:R1:W-:Y:S01]  /*a370*/  MUFU.EX2 R237, R2 ;  /* 0x0000000200ed7308 */ /* 0x0003e20000000800 */
[--C-:B--2---:R-:W-:Y:S09]  /*a380*/  FFMA.FTZ R0, R27, c[0x0][0x2d0], -R97.reuse ;  /* 0x0000b4001b007a23 */ /* 0x104ff20000010861 */
[----:B------:R2:W-:Y:S01]  /*a390*/  MUFU.EX2 R233, R0 ;  /* 0x0000000000e97308 */ /* 0x0005e20000000800 */
[--C-:B-1----:R-:W-:Y:S09]  /*a3a0*/  FFMA.FTZ R2, R40, c[0x0][0x2d0], -R96.reuse ;  /* 0x0000b40028027a23 */ /* 0x102ff20000010860 */
[----:B------:R-:W-:Y:S01]  /*a3b0*/  MUFU.EX2 R238, R2 ;  /* 0x0000000200ee7308 */ /* 0x000fe20000000800 */
[----:B--2---:R-:W-:Y:S09]  /*a3c0*/  FFMA.FTZ R0, R29, c[0x0][0x2d0], -R96 ;  /* 0x0000b4001d007a23 */ /* 0x004ff20000010860 */
        /* <DEDUP_REMOVED lines=16> */
[----:B---3--:R-:W2:Y:S01]  /*a4d0*/  LDL.LU R143, [R1+0x20] ;  /* 0x00002000018f7983 */ /* 0x008ea20000300800 */
[-C--:B----4-:R-:W-:Y:S02]  /*a4e0*/  @P5 IADD3 R6, P3, R10, R17.reuse, RZ ;  /* 0x000000110a065210 */ /* 0x090fe40007f7e0ff */
[----:B------:R-:W-:Y:S01]  /*a4f0*/  FADD.FTZ R2, -R0, R3 ;  /* 0x0000000300027221 */ /* 0x000fe20000010100 */
[----:B------:R1:W-:Y:S01]  /*a500*/  STL [R1+0xb8], R142 ;  /* 0x0000b88e01007387 */ /* 0x0003e20000100800 */
[----:B------:R-:W-:Y:S01]  /*a510*/  FSEL R0, R142, RZ, P2 ;  /* 0x000000ff8e007208 */ /* 0x000fe20001000000 */
[--C-:B------:R-:W-:Y:S01]  /*a520*/  @P5 IMAD.X R7, R11, 0x1, R12.reuse, P3 ;  /* 0x000000010b075824 */ /* 0x100fe200018e060c */
[-C--:B------:R-:W-:Y:S01]  /*a530*/  @P5 IADD3 R4, P2, R6, R17.reuse, RZ ;  /* 0x0000001106045210 */ /* 0x080fe20007f5e0ff */
[----:B------:R-:W-:Y:S02]  /*a540*/  FMUL.FTZ R2, R2, c[0x0][0x2d0] ;  /* 0x0000b40002027a20 */ /* 0x000fe40000410000 */
[----:B------:R-:W-:Y:S01]  /*a550*/  FADD.FTZ R0, -R0, R141 ;  /* 0x0000008d00007221 */ /* 0x000fe20000010100 */
[----:B------:R3:W-:Y:S01]  /*a560*/  @P5 LDGSTS.E.BYPASS.LTC128B.128 [R245+0x5900], [R6.64], !P6 ;  /* 0x0590000006f55fae */ /* 0x0007e2000f101d4a */
[----:B------:R4:W4:Y:S01]  /*a570*/  MUFU.EX2 R69, R2 ;  /* 0x0000000200457308 */ /* 0x0009220000000800 */
[----:B------:R-:W-:Y:S01]  /*a580*/  @P5 IMAD.X R5, R7, 0x1, R12, P2 ;  /* 0x0000000107055824 */ /* 0x000fe200010e060c */
[----:B------:R-:W-:Y:S01]  /*a590*/  @P5 IADD3 R8, P3, R4, R17, RZ ;  /* 0x0000001104085210 */ /* 0x000fe20007f7e0ff */
[----:B------:R-:W-:Y:S02]  /*a5a0*/  FMUL.FTZ R0, R0, c[0x0][0x2d0] ;  /* 0x0000b40000007a20 */ /* 0x000fe40000410000 */
[----:B------:R-:W-:Y:S02]  /*a5b0*/  IMAD.MOV.U32 R141, RZ, RZ, R64 ;  /* 0x000000ffff8d7224 */ /* 0x000fe400078e0040 */
[----:B------:R3:W-:Y:S01]  /*a5c0*/  @P5 LDGSTS.E.BYPASS.LTC128B.128 [R245+0x6100], [R4.64], !P6 ;  /* 0x0610000004f55fae */ /* 0x0007e2000f101d4a */
[----:B------:R-:W-:Y:S02]  /*a5d0*/  @P5 IMAD.X R9, R5, 0x1, R12, P3 ;  /* 0x0000000105095824 */ /* 0x000fe400018e060c */
[----:B------:R3:W3:Y:S01]  /*a5e0*/  MUFU.EX2 R68, R0 ;  /* 0x0000000000447308 */ /* 0x0006e20000000800 */
[----:B------:R-:W-:Y:S04]  /*a5f0*/  F2FP.PACK_AB R64, R141, R110 ;  /* 0x0000006e8d40723e */ /* 0x000fe800000000ff */
[----:B------:R3:W-:Y:S08]  /*a600*/  @P5 LDGSTS.E.BYPASS.LTC128B.128 [R245+0x6900], [R8.64], !P6 ;  /* 0x0690000008f55fae */ /* 0x0007f0000f101d4a */
[----:B-1----:R-:W2:Y:S01]  /*a610*/  LDL.LU R142, [R1+0x24] ;  /* 0x00002400018e7983 */ /* 0x002ea20000300800 */
[----:B----4-:R-:W-:Y:S01]  /*a620*/  FSEL R2, R140, RZ, P1 ;  /* 0x000000ff8c027208 */ /* 0x010fe20000800000 */
[C---:B------:R-:W-:Y:S02]  /*a630*/  FMUL.FTZ R17, R69.reuse, R161 ;  /* 0x000000a145117220 */ /* 0x040fe40000410000 */
[----:B------:R1:W-:Y:S01]  /*a640*/  STL [R1+0xbc], R140 ;  /* 0x0000bc8c01007387 */ /* 0x0003e20000100800 */
[C---:B------:R-:W-:Y:S02]  /*a650*/  FMUL.FTZ R48, R69.reuse, R124 ;  /* 0x0000007c45307220 */ /* 0x040fe40000410000 */
[C---:B------:R-:W-:Y:S01]  /*a660*/  FMUL.FTZ R49, R69.reuse, R125 ;  /* 0x0000007d45317220 */ /* 0x040fe20000410000 */
[----:B------:R-:W4:Y:S01]  /*a670*/  LDSM.16.MT88.4 R20, [R228+0x100] ;  /* 0x00010000e414783b */ /* 0x000f220000004200 */
[----:B------:R-:W-:Y:S02]  /*a680*/  FFMA.FTZ R125, R114, c[0x0][0x2d0], -R93 ;  /* 0x0000b400727d7a23 */ /* 0x000fe4000001085d */
[----:B---3--:R-:W-:Y:S01]  /*a690*/  FADD.FTZ R0, -R2, R144 ;  /* 0x0000009002007221 */ /* 0x008fe20000010100 */
[----:B------:R-:W-:Y:S01]  /*a6a0*/  FSEL R2, R70, RZ, P0 ;  /* 0x000000ff46027208 */ /* 0x000fe20000000000 */
[C---:B------:R-:W-:Y:S02]  /*a6b0*/  FMUL.FTZ R5, R69.reuse, R149 ;  /* 0x0000009545057220 */ /* 0x040fe40000410000 */
[----:B------:R-:W-:Y:S01]  /*a6c0*/  FMUL.FTZ R0, R0, c[0x0][0x2d0] ;  /* 0x0000b40000007a20 */ /* 0x000fe20000410000 */
[----:B------:R-:W3:Y:S01]  /*a6d0*/  LDSM.16.MT88.4 R36, [R231+0x100] ;  /* 0x00010000e724783b */ /* 0x000ee20000004200 */
[----:B------:R-:W-:Y:S02]  /*a6e0*/  IMAD.MOV.U32 R149, RZ, RZ, R15 ;  /* 0x000000ffff957224 */ /* 0x000fe400078e000f */
[----:B------:R4:W4:Y:S01]  /*a6f0*/  MUFU.EX2 R3, R0 ;  /* 0x0000000000037308 */ /* 0x0009220000000800 */
[C---:B------:R-:W-:Y:S02]  /*a700*/  FMUL.FTZ R4, R69.reuse, R148 ;  /* 0x0000009445047220 */ /* 0x040fe40000410000 */
[C---:B------:R-:W-:Y:S02]  /*a710*/  FMUL.FTZ R6, R68.reuse, R150 ;  /* 0x0000009644067220 */ /* 0x040fe40000410000 */
[C---:B------:R-:W-:Y:S01]  /*a720*/  FMUL.FTZ R7, R68.reuse, R151 ;  /* 0x0000009744077220 */ /* 0x040fe20000410000 */
[----:B------:R-:W-:Y:S01]  /*a730*/  LDSM.16.MT88.4 R84, [R231+0x900] ;  /* 0x00090000e754783b */ /* 0x000fe20000004200 */
[----:B------:R-:W-:Y:S02]  /*a740*/  IMAD.MOV.U32 R144, RZ, RZ, R19 ;  /* 0x000000ffff907224 */ /* 0x000fe400078e0013 */
[----:B------:R-:W-:Y:S02]  /*a750*/  FMUL.FTZ R19, R68, R163 ;  /* 0x000000a344137220 */ /* 0x000fe40000410000 */
[----:B------:R-:W-:Y:S01]  /*a760*/  IMAD.MOV.U32 R148, RZ, RZ, R16 ;  /* 0x000000ffff947224 */ /* 0x000fe200078e0010 */
[----:B------:R-:W-:Y:S01]  /*a770*/  F2FP.PACK_AB R65, R144, R109 ;  /* 0x0000006d9041723e */ /* 0x000fe200000000ff */
[C---:B------:R-:W-:Y:S01]  /*a780*/  FMUL.FTZ R16, R69.reuse, R160 ;  /* 0x000000a045107220 */ /* 0x040fe20000410000 */
[----:B-1----:R-:W3:Y:S01]  /*a790*/  LDL.LU R140, [R1+0xc] ;  /* 0x00000c00018c7983 */ /* 0x002ee20000300800 */
[----:B------:R-:W-:Y:S02]  /*a7a0*/  IMAD.MOV.U32 R151, RZ, RZ, R34 ;  /* 0x000000ffff977224 */ /* 0x000fe400078e0022 */
[----:B------:R-:W-:Y:S01]  /*a7b0*/  IMAD.MOV.U32 R150, RZ, RZ, R33 ;  /* 0x000000ffff967224 */ /* 0x000fe200078e0021 */
[----:B------:R1:W-:Y:S01]  /*a7c0*/  STL [R1+0xc0], R245 ;  /* 0x0000c0f501007387 */ /* 0x0003e20000100800 */
[----:B------:R-:W-:Y:S02]  /*a7d0*/  FMUL.FTZ R33, R69, R177 ;  /* 0x000000b145217220 */ /* 0x000fe40000410000 */
[C---:B------:R-:W-:Y:S01]  /*a7e0*/  FMUL.FTZ R34, R68.reuse, R178 ;  /* 0x000000b244227220 */ /* 0x040fe20000410000 */
[----:B------:R-:W-:Y:S01]  /*a7f0*/  LDSM.16.MT88.4 R88, [R229+0x900] ;  /* 0x00090000e558783b */ /* 0x000fe20000004200 */
[----:B------:R-:W-:Y:S02]  /*a800*/  FMUL.FTZ R50, R68, R126 ;  /* 0x0000007e44327220 */ /* 0x000fe40000410000 */
[----:B----4-:R-:W-:Y:S02]  /*a810*/  FADD.FTZ R0, -R2, R145 ;  /* 0x0000009102007221 */ /* 0x010fe40000010100 */
[----:B------:R-:W-:Y:S02]  /*a820*/  FFMA.FTZ R2, R41, c[0x0][0x2d0], -R96 ;  /* 0x0000b40029027a23 */ /* 0x000fe40000010860 */
[----:B------:R-:W-:Y:S01]  /*a830*/  FMUL.FTZ R0, R0, c[0x0][0x2d0] ;  /* 0x0000b40000007a20 */ /* 0x000fe20000410000 */
[----:B------:R-:W0:Y:S01]  /*a840*/  LDGDEPBAR ;  /* 0x00000000000079af */ /* 0x000e220000000000 */
[----:B------:R4:W4:Y:S01]  /*a850*/  MUFU.EX2 R31, R2 ;  /* 0x00000002001f7308 */ /* 0x0009220000000800 */
[C---:B------:R-:W-:Y:S02]  /*a860*/  FMUL.FTZ R8, R3.reuse, R152 ;  /* 0x0000009803087220 */ /* 0x040fe40000410000 */
[----:B------:R-:W-:Y:S02]  /*a870*/  IMAD.MOV.U32 R145, RZ, RZ, R18 ;  /* 0x000000ffff917224 */ /* 0x000fe400078e0012 */
[C---:B------:R-:W-:Y:S02]  /*a880*/  FMUL.FTZ R9, R3.reuse, R153 ;  /* 0x0000009903097220 */ /* 0x040fe40000410000 */
[C---:B------:R-:W-:Y:S02]  /*a890*/  FMUL.FTZ R12, R3.reuse, R156 ;  /* 0x0000009c030c7220 */ /* 0x040fe40000410000 */
[C---:B------:R-:W-:Y:S01]  /*a8a0*/  FMUL.FTZ R13, R3.reuse, R157 ;  /* 0x0000009d030d7220 */ /* 0x040fe20000410000 */
[----:B------:R-:W4:Y:S01]  /*a8b0*/  MUFU.EX2 R0, R0 ;  /* 0x0000000000007308 */ /* 0x000f220000000800 */
[----:B------:R-:W-:Y:S01]  /*a8c0*/  FMUL.FTZ R18, R68, R162 ;  /* 0x000000a244127220 */ /* 0x000fe20000410000 */
[----:B-1----:R-:W3:Y:S01]  /*a8d0*/  LDL.LU R245, [R1+0x10] ;  /* 0x0000100001f57983 */ /* 0x002ee20000300800 */
[C---:B------:R-:W-:Y:S02]  /*a8e0*/  FMUL.FTZ R25, R3.reuse, R169 ;  /* 0x000000a903197220 */ /* 0x040fe40000410000 */
[----:B------:R-:W-:Y:S01]  /*a8f0*/  IMAD.MOV.U32 R156, RZ, RZ, R55 ;  /* 0x000000ffff9c7224 */ /* 0x000fe200078e0037 */
[----:B------:R1:W-:Y:S01]  /*a900*/  STL [R1+0xc4], R70 ;  /* 0x0000c44601007387 */ /* 0x0003e20000100800 */
[----:B------:R-:W-:Y:S02]  /*a910*/  IMAD.MOV.U32 R157, RZ, RZ, R54 ;  /* 0x000000ffff9d7224 */ /* 0x000fe400078e0036 */
[C---:B------:R-:W-:Y:S02]  /*a920*/  FMUL.FTZ R28, R3.reuse, R172 ;  /* 0x000000ac031c7220 */ /* 0x040fe40000410000 */
[----:B------:R-:W-:Y:S02]  /*a930*/  FMUL.FTZ R29, R3, R173 ;  /* 0x000000ad031d7220 */ /* 0x000fe40000410000 */
[----:B------:R-:W-:Y:S02]  /*a940*/  IMAD.MOV.U32 R173, RZ, RZ, R32 ;  /* 0x000000ffffad7224 */ /* 0x000fe400078e0020 */
[----:B----4-:R-:W-:Y:S02]  /*a950*/  FFMA.FTZ R2, R42, c[0x0][0x2d0], -R97 ;  /* 0x0000b4002a027a23 */ /* 0x010fe40000010861 */
[----:B------:R-:W-:Y:S02]  /*a960*/  IMAD.MOV.U32 R172, RZ, RZ, R31 ;  /* 0x000000ffffac7224 */ /* 0x000fe400078e001f */
[----:B------:R4:W-:Y:S01]  /*a970*/  MUFU.EX2 R147, R2 ;  /* 0x0000000200937308 */ /* 0x0009e20000000800 */
[----:B------:R-:W-:Y:S02]  /*a980*/  FMUL.FTZ R32, R69, R176 ;  /* 0x000000b045207220 */ /* 0x000fe40000410000 */
[----:B------:R-:W-:Y:S02]  /*a990*/  IMAD.MOV.U32 R176, RZ, RZ, R76 ;  /* 0x000000ffffb07224 */ /* 0x000fe400078e004c */
[C---:B------:R-:W-:Y:S02]  /*a9a0*/  FMUL.FTZ R14, R0.reuse, R158 ;  /* 0x0000009e000e7220 */ /* 0x040fe40000410000 */
[C---:B------:R-:W-:Y:S02]  /*a9b0*/  FMUL.FTZ R15, R0.reuse, R159 ;  /* 0x0000009f000f7220 */ /* 0x040fe40000410000 */
[C---:B------:R-:W-:Y:S02]  /*a9c0*/  FMUL.FTZ R10, R0.reuse, R154 ;  /* 0x0000009a000a7220 */ /* 0x040fe40000410000 */
[C---:B------:R-:W-:Y:S01]  /*a9d0*/  FMUL.FTZ R11, R0.reuse, R155 ;  /* 0x0000009b000b7220 */ /* 0x040fe20000410000 */
[----:B-1----:R-:W3:Y:S01]  /*a9e0*/  LDL.LU R70, [R1+0x8] ;  /* 0x0000080001467983 */ /* 0x002ee20000300800 */
[C---:B------:R-:W-:Y:S02]  /*a9f0*/  FMUL.FTZ R27, R0.reuse, R171 ;  /* 0x000000ab001b7220 */ /* 0x040fe40000410000 */
[C---:B------:R-:W-:Y:S01]  /*aa00*/  FMUL.FTZ R26, R0.reuse, R170 ;  /* 0x000000aa001a7220 */ /* 0x040fe20000410000 */
[----:B------:R-:W3:Y:S01]  /*aa10*/  LDL.LU R153, [R1+0x14] ;  /* 0x0000140001997983 */ /* 0x000ee20000300800 */
[C---:B------:R-:W-:Y:S02]  /*aa20*/  FMUL.FTZ R30, R0.reuse, R174 ;  /* 0x000000ae001e7220 */ /* 0x040fe40000410000 */
[C---:B------:R-:W-:Y:S01]  /*aa30*/  FMUL.FTZ R31, R0.reuse, R175 ;  /* 0x000000af001f7220 */ /* 0x040fe20000410000 */
[----:B------:R-:W3:Y:S01]  /*aa40*/  LDL.LU R154, [R1+0x18] ;  /* 0x00001800019a7983 */ /* 0x000ee20000300800 */
[----:B------:R-:W-:Y:S02]  /*aa50*/  IMAD.MOV.U32 R175, RZ, RZ, R77 ;  /* 0x000000ffffaf7224 */ /* 0x000fe400078e004d */
[C---:B------:R-:W-:Y:S01]  /*aa60*/  FMUL.FTZ R42, R0.reuse, R122 ;  /* 0x0000007a002a7220 */ /* 0x040fe20000410000 */
[----:B------:R-:W3:Y:S01]  /*aa70*/  LDL.LU R155, [R1+0x1c] ;  /* 0x00001c00019b7983 */ /* 0x000ee20000300800 */
[----:B----4-:R-:W-:Y:S02]  /*aa80*/  FFMA.FTZ R2, R43, c[0x0][0x2d0], -R97 ;  /* 0x0000b4002b027a23 */ /* 0x010fe40000010861 */
[----:B------:R-:W-:Y:S01]  /*aa90*/  FMUL.FTZ R43, R0, R123 ;  /* 0x0000007b002b7220 */ /* 0x000fe20000410000 */
[----:B------:R-:W-:Y:S01]  /*aaa0*/  LDSM.16.MT88.4 R76, [R230+0x100] ;  /* 0x00010000e64c783b */ /* 0x000fe20000004200 */
[----:B------:R1:W-:Y:S01]  /*aab0*/  MUFU.EX2 R152, R2 ;  /* 0x0000000200987308 */ /* 0x0003e20000000800 */
[C---:B------:R-:W-:Y:S02]  /*aac0*/  FMUL.FTZ R40, R3.reuse, R120 ;  /* 0x0000007803287220 */ /* 0x040fe40000410000 */
[C---:B------:R-:W-:Y:S02]  /*aad0*/  FMUL.FTZ R41, R3.reuse, R121 ;  /* 0x0000007903297220 */ /* 0x040fe40000410000 */
[----:B------:R-:W-:Y:S02]  /*aae0*/  FMUL.FTZ R51, R68, R127 ;  /* 0x0000007f44337220 */ /* 0x000fe40000410000 */
[C---:B------:R-:W-:Y:S02]  /*aaf0*/  FMUL.FTZ R58, R0.reuse, R130 ;  /* 0x00000082003a7220 */ /* 0x040fe40000410000 */
[C---:B------:R-:W-:Y:S02]  /*ab00*/  FMUL.FTZ R59, R0.reuse, R131 ;  /* 0x00000083003b7220 */ /* 0x040fe40000410000 */
[C---:B------:R-:W-:Y:S02]  /*ab10*/  FMUL.FTZ R62, R0.reuse, R134 ;  /* 0x00000086003e7220 */ /* 0x040fe40000410000 */
[----:B------:R-:W-:Y:S02]  /*ab20*/  FMUL.FTZ R63, R0, R135 ;  /* 0x00000087003f7220 */ /* 0x000fe40000410000 */
[----:B------:R-:W-:Y:S02]  /*ab30*/  FMUL.FTZ R61, R3, R133 ;  /* 0x00000085033d7220 */ /* 0x000fe40000410000 */
[----:B------:R-:W-:Y:S02]  /*ab40*/  FFMA.FTZ R126, R101, c[0x0][0x2d0], -R92 ;  /* 0x0000b400657e7a23 */ /* 0x000fe4000001085c */
[--C-:B------:R-:W-:Y:S02]  /*ab50*/  FFMA.FTZ R101, R249, c[0x0][0x2d0], -R93.reuse ;  /* 0x0000b400f9657a23 */ /* 0x100fe4000001085d */
[--C-:B------:R-:W-:Y:S02]  /*ab60*/  FFMA.FTZ R122, R103, c[0x0][0x2d0], -R93.reuse ;  /* 0x0000b400677a7a23 */ /* 0x100fe4000001085d */
[----:B------:R-:W-:Y:S02]  /*ab70*/  FFMA.FTZ R127, R115, c[0x0][0x2d0], -R93 ;  /* 0x0000b400737f7a23 */ /* 0x000fe4000001085d */
[--C-:B-1----:R-:W-:Y:S02]  /*ab80*/  FFMA.FTZ R2, R44, c[0x0][0x2d0], -R96.reuse ;  /* 0x0000b4002c027a23 */ /* 0x102fe40000010860 */
[----:B------:R-:W-:Y:S02]  /*ab90*/  FMUL.FTZ R44, R3, R180 ;  /* 0x000000b4032c7220 */ /* 0x000fe40000410000 */
[----:B------:R1:W-:Y:S01]  /*aba0*/  MUFU.EX2 R158, R2 ;  /* 0x00000002009e7308 */ /* 0x0003e20000000800 */
[----:B------:R-:W-:Y:S02]  /*abb0*/  FFMA.FTZ R124, R196, c[0x0][0x2d0], -R97 ;  /* 0x0000b400c47c7a23 */ /* 0x000fe40000010861 */
[--C-:B------:R-:W-:Y:S02]  /*abc0*/  FFMA.FTZ R103, R219, c[0x0][0x2d0], -R96.reuse ;  /* 0x0000b400db677a23 */ /* 0x100fe40000010860 */
[----:B------:R-:W-:Y:S02]  /*abd0*/  IMAD.MOV.U32 R219, RZ, RZ, R151 ;  /* 0x000000ffffdb7224 */ /* 0x000fe400078e0097 */
[--C-:B------:R-:W-:Y:S02]  /*abe0*/  FFMA.FTZ R121, R215, c[0x0][0x2d0], -R97.reuse ;  /* 0x0000b400d7797a23 */ /* 0x100fe40000010861 */
[--C-:B------:R-:W-:Y:S02]  /*abf0*/  FFMA.FTZ R120, R211, c[0x0][0x2d0], -R96.reuse ;  /* 0x0000b400d3787a23 */ /* 0x100fe40000010860 */
[--C-:B------:R-:W-:Y:S02]  /*ac00*/  FFMA.FTZ R123, R210, c[0x0][0x2d0], -R96.reuse ;  /* 0x0000b400d27b7a23 */ /* 0x100fe40000010860 */
[----:B-1----:R-:W-:Y:S02]  /*ac10*/  FFMA.FTZ R2, R45, c[0x0][0x2d0], -R96 ;  /* 0x0000b4002d027a23 */ /* 0x002fe40000010860 */
[----:B------:R-:W-:Y:S02]  /*ac20*/  FMUL.FTZ R45, R3, R181 ;  /* 0x000000b5032d7220 */ /* 0x000fe40000410000 */
[----:B------:R1:W-:Y:S02]  /*ac30*/  MUFU.EX2 R108, R2 ;  /* 0x00000002006c7308 */ /* 0x0003e40000000800 */
[--C-:B-1----:R-:W-:Y:S02]  /*ac40*/  FFMA.FTZ R2, R46, c[0x0][0x2d0], -R97.reuse ;  /* 0x0000b4002e027a23 */ /* 0x102fe40000010861 */
[----:B------:R-:W-:Y:S06]  /*ac50*/  FMUL.FTZ R46, R0, R182 ;  /* 0x000000b6002e7220 */ /* 0x000fec0000410000 */
[----:B------:R1:W4:Y:S02]  /*ac60*/  MUFU.EX2 R35, R2 ;  /* 0x0000000200237308 */ /* 0x0003240000000800 */
[----:B-1----:R-:W-:Y:S02]  /*ac70*/  FFMA.FTZ R2, R188, c[0x0][0x2d0], -R97 ;  /* 0x0000b400bc027a23 */ /* 0x002fe40000010861 */
[----:B----4-:R-:W-:Y:S06]  /*ac80*/  IMAD.MOV.U32 R174, RZ, RZ, R35 ;  /* 0x000000ffffae7224 */ /* 0x010fec00078e0023 */
[----:B------:R1:W4:Y:S01]  /*ac90*/  MUFU.EX2 R159, R2 ;  /* 0x00000002009f7308 */ /* 0x0003220000000800 */
[----:B------:R-:W-:Y:S02]  /*aca0*/  FMUL.FTZ R35, R68, R179 ;  /* 0x000000b344237220 */ /* 0x000fe40000410000 */
[----:B------:R-:W-:Y:S02]  /*acb0*/  IMAD.MOV.U32 R188, RZ, RZ, R80 ;  /* 0x000000ffffbc7224 */ /* 0x000fe400078e0050 */
[----:B------:R-:W-:Y:S01]  /*acc0*/  LDSM.16.MT88.4 R80, [R228+0x900] ;  /* 0x00090000e450783b */ /* 0x000fe20000004200 */
[----:B------:R-:W-:Y:S02]  /*acd0*/  IMAD.MOV.U32 R178, RZ, RZ, R174 ;  /* 0x000000ffffb27224 */ /* 0x000fe400078e00ae */
[----:B------:R-:W-:Y:S02]  /*ace0*/  IMAD.MOV.U32 R174, RZ, RZ, R199 ;  /* 0x000000ffffae7224 */ /* 0x000fe400078e00c7 */
[----:B------:R-:W-:Y:S02]  /*acf0*/  IMAD.MOV.U32 R179, RZ, RZ, R188 ;  /* 0x000000ffffb37224 */ /* 0x000fe400078e00bc */
[----:B------:R-:W-:Y:S02]  /*ad00*/  IMAD.MOV.U32 R188, RZ, RZ, R198 ;  /* 0x000000ffffbc7224 */ /* 0x000fe400078e00c6 */
[----:B-1----:R-:W-:Y:S02]  /*ad10*/  FFMA.FTZ R2, R47, c[0x0][0x2d0], -R92 ;  /* 0x0000b4002f027a23 */ /* 0x002fe4000001085c */
[----:B------:R-:W-:Y:S02]  /*ad20*/  FMUL.FTZ R47, R0, R183 ;  /* 0x000000b7002f7220 */ /* 0x000fe40000410000 */
[----:B----4-:R-:W-:Y:S01]  /*ad30*/  IMAD.MOV.U32 R177, RZ, RZ, R159 ;  /* 0x000000ffffb17224 */ /* 0x010fe200078e009f */
[----:B------:R-:W-:Y:S01]  /*ad40*/  MUFU.EX2 R183, R94 ;  /* 0x0000005e00b77308 */ /* 0x000fe20000000800 */
[----:B------:R-:W-:Y:S01]  /*ad50*/  IMAD.MOV.U32 R159, RZ, RZ, R193 ;  /* 0x000000ffff9f7224 */ /* 0x000fe200078e00c1 */
[----:B--2---:R-:W-:Y:S02]  /*ad60*/  F2FP.PACK_AB R66, R142, R145 ;  /* 0x000000918e42723e */ /* 0x004fe400000000ff */
[----:B---3--:R-:W-:Y:S02]  /*ad70*/  F2FP.PACK_AB R75, R140, R55 ;  /* 0x000000378c4b723e */ /* 0x008fe400000000ff */
[----:B------:R-:W-:Y:S02]  /*ad80*/  F2FP.PACK_AB R74, R245, R54 ;  /* 0x00000036f54a723e */ /* 0x000fe400000000ff */
[----:B------:R-:W1:Y:S05]  /*ad90*/  LDSM.16.MT88.4 R52, [R229+0x100] ;  /* 0x00010000e534783b */ /* 0x000e6a0000004200 */
[-C--:B------:R-:W-:Y:S05]  /*ada0*/  HMMA.16816.F32 R4, R72, R20.reuse, R4 ;  /* 0x000000144804723c */ /* 0x080fea0000001804 */
[----:B------:R-:W-:Y:S07]  /*adb0*/  F2FP.PACK_AB R67, R143, R70 ;  /* 0x000000468f43723e */ /* 0x000fee00000000ff */
[C---:B------:R-:W-:Y:S07]  /*adc0*/  HMMA.16816.F32 R8, R64.reuse, R20, R8 ;  /* 0x000000144008723c */ /* 0x040fee0000001808 */
[C---:B------:R-:W-:Y:S01]  /*add0*/  FMUL.FTZ R20, R69.reuse, R164 ;  /* 0x000000a445147220 */ /* 0x040fe20000410000 */
[-C--:B------:R-:W-:Y:S01]  /*ade0*/  HMMA.16816.F32 R12, R64, R22.reuse, R12 ;  /* 0x00000016400c723c */ /* 0x080fe2000000180c */
[----:B------:R2:W-:Y:S03]  /*adf0*/  MUFU.EX2 R164, R2 ;  /* 0x0000000200a47308 */ /* 0x0005e60000000800 */
[----:B------:R-:W-:Y:S02]  /*ae00*/  FMUL.FTZ R21, R69, R165 ;  /* 0x000000a545157220 */ /* 0x000fe40000410000 */
[----:B------:R-:W-:Y:S02]  /*ae10*/  IMAD.MOV.U32 R165, RZ, RZ, R24 ;  /* 0x000000ffffa57224 */ /* 0x000fe400078e0018 */
[C---:B------:R-:W-:Y:S04]  /*ae20*/  HMMA.16816.F32 R16, R72.reuse, R22, R16 ;  /* 0x000000164810723c */ /* 0x040fe80000001810 */
[----:B------:R-:W-:Y:S03]  /*ae30*/  FMUL.FTZ R24, R3, R168 ;  /* 0x000000a803187220 */ /* 0x000fe60000410000 */
[C---:B------:R-:W-:Y:S02]  /*ae40*/  FMUL.FTZ R23, R68.reuse, R167 ;  /* 0x000000a744177220 */ /* 0x040fe40000410000 */
[----:B------:R-:W-:Y:S07]  /*ae50*/  FMUL.FTZ R22, R68, R166 ;  /* 0x000000a644167220 */ /* 0x000fee0000410000 */
[-C--:B------:R-:W-:Y:S03]  /*ae60*/  HMMA.16816.F32 R20, R72, R36.reuse, R20 ;  /* 0x000000244814723c */ /* 0x080fe60000001814 */
[----:B--2---:R-:W-:Y:S02]  /*ae70*/  FFMA.FTZ R2, R189, c[0x0][0x2d0], -R92 ;  /* 0x0000b400bd027a23 */ /* 0x004fe4000001085c */
[----:B------:R-:W-:Y:S02]  /*ae80*/  IMAD.MOV.U32 R189, RZ, RZ, R165 ;  /* 0x000000ffffbd7224 */ /* 0x000fe400078e00a5 */
[----:B------:R2:W-:Y:S01]  /*ae90*/  MUFU.EX2 R168, R2 ;  /* 0x0000000200a87308 */ /* 0x0005e20000000800 */
[C---:B------:R-:W-:Y:S04]  /*aea0*/  HMMA.16816.F32 R24, R64.reuse, R36, R24 ;  /* 0x000000244018723c */ /* 0x040fe80000001818 */
[----:B------:R-:W-:Y:S02]  /*aeb0*/  IMAD.MOV.U32 R165, RZ, RZ, R106 ;  /* 0x000000ffffa57224 */ /* 0x000fe400078e006a */
[----:B------:R-:W-:Y:S02]  /*aec0*/  IMAD.MOV.U32 R106, RZ, RZ, R98 ;  /* 0x000000ffff6a7224 */ /* 0x000fe400078e0062 */
[-C--:B------:R-:W-:Y:S04]  /*aed0*/  HMMA.16816.F32 R28, R64, R38.reuse, R28 ;  /* 0x00000026401c723c */ /* 0x080fe8000000181c */
[--C-:B------:R-:W-:Y:S02]  /*aee0*/  FFMA.FTZ R98, R213, c[0x0][0x2d0], -R92.reuse ;  /* 0x0000b400d5627a23 */ /* 0x100fe4000001085c */
[C---:B------:R-:W-:Y:S02]  /*aef0*/  FMUL.FTZ R37, R69.reuse, R117 ;  /* 0x0000007545257220 */ /* 0x040fe40000410000 */
[C---:B------:R-:W-:Y:S04]  /*af00*/  HMMA.16816.F32 R32, R72.reuse, R38, R32 ;  /* 0x000000264820723c */ /* 0x040fe80000001820 */
[----:B------:R-:W-:Y:S02]  /*af10*/  FMUL.FTZ R36, R69, R116 ;  /* 0x0000007445247220 */ /* 0x000fe40000410000 */
[--C-:B------:R-:W-:Y:S02]  /*af20*/  FFMA.FTZ R117, R102, c[0x0][0x2d0], -R93.reuse ;  /* 0x0000b40066757a23 */ /* 0x100fe4000001085d */
[----:B--2---:R-:W-:Y:S04]  /*af30*/  FFMA.FTZ R2, R190, c[0x0][0x2d0], -R93 ;  /* 0x0000b400be027a23 */ /* 0x004fe8000001085d */
[----:B------:R2:W3:Y:S01]  /*af40*/  MUFU.EX2 R163, R2 ;  /* 0x0000000200a37308 */ /* 0x0004e20000000800 */
[C---:B------:R-:W-:Y:S02]  /*af50*/  FMUL.FTZ R39, R68.reuse, R119 ;  /* 0x0000007744277220 */ /* 0x040fe40000410000 */
[----:B------:R-:W-:Y:S02]  /*af60*/  FMUL.FTZ R38, R68, R118 ;  /* 0x0000007644267220 */ /* 0x000fe40000410000 */
[----:B------:R-:W-:Y:S02]  /*af70*/  FFMA.FTZ R119, R200, c[0x0][0x2d0], -R92 ;  /* 0x0000b400c8777a23 */ /* 0x000fe4000001085c */
[----:B------:R-:W-:Y:S02]  /*af80*/  FFMA.FTZ R102, R225, c[0x0][0x2d0], -R96 ;  /* 0x0000b400e1667a23 */ /* 0x000fe40000010860 */
[----:B------:R-:W-:Y:S01]  /*af90*/  IMAD.MOV.U32 R225, RZ, RZ, R150 ;  /* 0x000000ffffe17224 */ /* 0x000fe200078e0096 */
[-C--:B-1----:R-:W-:Y:S03]  /*afa0*/  HMMA.16816.F32 R36, R72, R52.reuse, R36 ;  /* 0x000000344824723c */ /* 0x082fe60000001824 */
[----:B------:R-:W-:Y:S02]  /*afb0*/  IMAD.MOV.U32 R200, RZ, RZ, R192 ;  /* 0x000000ffffc87224 */ /* 0x000fe400078e00c0 */
[----:B------:R-:W-:Y:S02]  /*afc0*/  FFMA.FTZ R118, R216, c[0x0][0x2d0], -R97 ;  /* 0x0000b400d8767a23 */ /* 0x000fe40000010861 */
[----:B------:R-:W-:Y:S01]  /*afd0*/  FFMA.FTZ R116, R217, c[0x0][0x2d0], -R96 ;  /* 0x0000b400d9747a23 */ /* 0x000fe20000010860 */
[C---:B------:R-:W-:Y:S04]  /*afe0*/  HMMA.16816.F32 R40, R64.reuse, R52, R40 ;  /* 0x000000344028723c */ /* 0x040fe80000001828 */
[----:B------:R-:W-:Y:S02]  /*aff0*/  IMAD.MOV.U32 R217, RZ, RZ, R152 ;  /* 0x000000ffffd97224 */ /* 0x000fe400078e0098 */
[----:B--2---:R-:W-:Y:S02]  /*b000*/  FFMA.FTZ R2, R191, c[0x0][0x2d0], -R93 ;  /* 0x0000b400bf027a23 */ /* 0x004fe4000001085d */
[-C--:B------:R-:W-:Y:S02]  /*b010*/  HMMA.16816.F32 R44, R64, R54.reuse, R44 ;  /* 0x00000036402c723c */ /* 0x080fe4000000182c */
[----:B------:R1:W-:Y:S02]  /*b020*/  MUFU.EX2 R167, R2 ;  /* 0x0000000200a77308 */ /* 0x0003e40000000800 */
[----:B---3--:R-:W-:Y:S02]  /*b030*/  IMAD.MOV.U32 R213, RZ, RZ, R163 ;  /* 0x000000ffffd57224 */ /* 0x008fe400078e00a3 */
[C---:B------:R-:W-:Y:S02]  /*b040*/  FMUL.FTZ R52, R69.reuse, R184 ;  /* 0x000000b845347220 */ /* 0x040fe40000410000 */
[C---:B------:R-:W-:Y:S04]  /*b050*/  HMMA.16816.F32 R48, R72.reuse, R54, R48 ;  /* 0x000000364830723c */ /* 0x040fe80000001830 */
[----:B------:R-:W-:Y:S01]  /*b060*/  FMUL.FTZ R53, R69, R185 ;  /* 0x000000b945357220 */ /* 0x000fe20000410000 */
[----:B------:R-:W-:Y:S02]  /*b070*/  MUFU.EX2 R184, R98 ;  /* 0x0000006200b87308 */ /* 0x000fe40000000800 */
[C---:B------:R-:W-:Y:S02]  /*b080*/  FMUL.FTZ R54, R68.reuse, R186 ;  /* 0x000000ba44367220 */ /* 0x040fe40000410000 */
[----:B------:R-:W-:Y:S07]  /*b090*/  FMUL.FTZ R55, R68, R187 ;  /* 0x000000bb44377220 */ /* 0x000fee0000410000 */
[-C--:B------:R-:W-:Y:S03]  /*b0a0*/  HMMA.16816.F32 R52, R72, R76.reuse, R52 ;  /* 0x0000004c4834723c */ /* 0x080fe60000001834 */
[--C-:B-1----:R-:W-:Y:S02]  /*b0b0*/  FFMA.FTZ R2, R56, c[0x0][0x2d0], -R92.reuse ;  /* 0x0000b40038027a23 */ /* 0x102fe4000001085c */
[----:B------:R-:W-:Y:S02]  /*b0c0*/  FMUL.FTZ R56, R3, R128 ;  /* 0x0000008003387220 */ /* 0x000fe40000410000 */
[----:B------:R1:W2:Y:S02]  /*b0d0*/  MUFU.EX2 R169, R2 ;  /* 0x0000000200a97308 */ /* 0x0002a40000000800 */
[----:B-1----:R-:W-:Y:S03]  /*b0e0*/  FFMA.FTZ R2, R57, c[0x0][0x2d0], -R92 ;  /* 0x0000b40039027a23 */ /* 0x002fe6000001085c */
[----:B------:R-:W-:Y:S05]  /*b0f0*/  FMUL.FTZ R57, R3, R129 ;  /* 0x0000008103397220 */ /* 0x000fea0000410000 */
[----:B------:R1:W-:Y:S01]  /*b100*/  MUFU.EX2 R171, R2 ;  /* 0x0000000200ab7308 */ /* 0x0003e20000000800 */
[----:B--2---:R-:W-:Y:S01]  /*b110*/  IMAD.MOV.U32 R252, RZ, RZ, R169 ;  /* 0x000000fffffc7224 */ /* 0x004fe200078e00a9 */
[C---:B------:R-:W-:Y:S08]  /*b120*/  HMMA.16816.F32 R56, R64.reuse, R76, R56 ;  /* 0x0000004c4038723c */ /* 0x040ff00000001838 */
[----:B------:R2:W-:Y:S01]  /*b130*/  MUFU.EX2 R129, R101 ;  /* 0x0000006500817308 */ /* 0x0005e20000000800 */
[----:B------:R-:W-:Y:S03]  /*b140*/  F2FP.PACK_AB R76, R236, R153 ;  /* 0x00000099ec4c723e */ /* 0x000fe600000000ff */
[----:B------:R-:W-:Y:S01]  /*b150*/  F2FP.PACK_AB R77, R233, R246 ;  /* 0x000000f6e94d723e */ /* 0x000fe200000000ff */
[----:B-1----:R-:W-:Y:S02]  /*b160*/  FFMA.FTZ R2, R60, c[0x0][0x2d0], -R93 ;  /* 0x0000b4003c027a23 */ /* 0x002fe4000001085d */
[----:B------:R-:W-:Y:S03]  /*b170*/  FMUL.FTZ R60, R3, R132 ;  /* 0x00000084033c7220 */ /* 0x000fe60000410000 */
[----:B------:R1:W-:Y:S04]  /*b180*/  MUFU.EX2 R166, R2 ;  /* 0x0000000200a67308 */ /* 0x0003e80000000800 */
[-C--:B------:R-:W-:Y:S03]  /*b190*/  HMMA.16816.F32 R60, R64, R78.reuse, R60 ;  /* 0x0000004e403c723c */ /* 0x080fe6000000183c */
[----:B--2---:R-:W-:Y:S04]  /*b1a0*/  FFMA.FTZ R101, R223, c[0x0][0x2d0], -R97 ;  /* 0x0000b400df657a23 */ /* 0x004fe80000010861 */
[C---:B------:R-:W-:Y:S02]  /*b1b0*/  FMUL.FTZ R64, R69.reuse, R136 ;  /* 0x0000008845407220 */ /* 0x040fe40000410000 */
[----:B------:R-:W-:Y:S03]  /*b1c0*/  FMUL.FTZ R65, R69, R137 ;  /* 0x0000008945417220 */ /* 0x000fe60000410000 */
[C---:B------:R-:W-:Y:S02]  /*b1d0*/  FMUL.FTZ R66, R68.reuse, R138 ;  /* 0x0000008a44427220 */ /* 0x040fe40000410000 */
[----:B------:R-:W-:Y:S02]  /*b1e0*/  FMUL.FTZ R67, R68, R139 ;  /* 0x0000008b44437220 */ /* 0x000fe40000410000 */
[----:B-1----:R-:W-:Y:S05]  /*b1f0*/  FFMA.FTZ R2, R194, c[0x0][0x2d0], -R93 ;  /* 0x0000b400c2027a23 */ /* 0x002fea000001085d */
[----:B------:R-:W-:Y:S01]  /*b200*/  HMMA.16816.F32 R64, R72, R78, R64 ;  /* 0x0000004e4840723c */ /* 0x000fe20000001840 */
[----:B------:R1:W2:Y:S06]  /*b210*/  MUFU.EX2 R170, R2 ;  /* 0x0000000200aa7308 */ /* 0x0002ac0000000800 */
[----:B------:R-:W-:Y:S02]  /*b220*/  F2FP.PACK_AB R72, R220, R155 ;  /* 0x0000009bdc48723e */ /* 0x000fe400000000ff */
[----:B------:R-:W-:Y:S03]  /*b230*/  F2FP.PACK_AB R73, R232, R154 ;  /* 0x0000009ae849723e */ /* 0x000fe600000000ff */
[----:B------:R-:W-:Y:S02]  /*b240*/  F2FP.PACK_AB R74, R242, R235 ;  /* 0x000000ebf24a723e */ /* 0x000fe400000000ff */
[----:B------:R-:W-:Y:S02]  /*b250*/  F2FP.PACK_AB R75, R243, R239 ;  /* 0x000000eff34b723e */ /* 0x000fe400000000ff */
[----:B------:R-:W-:Y:S02]  /*b260*/  F2FP.PACK_AB R78, R149, R240 ;  /* 0x000000f0954e723e */ /* 0x000fe400000000ff */
[----:B------:R-:W-:Y:S03]  /*b270*/  F2FP.PACK_AB R79, R148, R241 ;  /* 0x000000f1944f723e */ /* 0x000fe600000000ff */
[-C--:B------:R-:W-:Y:S03]  /*b280*/  HMMA.16816.F32 R4, R72, R80.reuse, R4 ;  /* 0x000000504804723c */ /* 0x080fe60000001804 */
[--C-:B-1----:R-:W-:Y:S05]  /*b290*/  FFMA.FTZ R2, R207, c[0x0][0x2d0], -R96.reuse ;  /* 0x0000b400cf027a23 */ /* 0x102fea0000010860 */
[C---:B------:R-:W-:Y:S01]  /*b2a0*/  HMMA.16816.F32 R8, R76.reuse, R80, R8 ;  /* 0x000000504c08723c */ /* 0x040fe20000001808 */
[----:B------:R1:W-:Y:S07]  /*b2b0*/  MUFU.EX2 R160, R2 ;  /* 0x0000000200a07308 */ /* 0x0003ee0000000800 */
[-C--:B------:R-:W-:Y:S08]  /*b2c0*/  HMMA.16816.F32 R12, R76, R82.reuse, R12 ;  /* 0x000000524c0c723c */ /* 0x080ff0000000180c */
[C---:B------:R-:W-:Y:S01]  /*b2d0*/  HMMA.16816.F32 R16, R72.reuse, R82, R16 ;  /* 0x000000524810723c */ /* 0x040fe20000001810 */
[----:B------:R-:W3:Y:S07]  /*b2e0*/  LDSM.16.MT88.4 R80, [R230+0x900] ;  /* 0x00090000e650783b */ /* 0x000eee0000004200 */
[-C--:B------:R-:W-:Y:S04]  /*b2f0*/  HMMA.16816.F32 R20, R72, R84.reuse, R20 ;  /* 0x000000544814723c */ /* 0x080fe80000001814 */
[----:B-1----:R-:W-:Y:S04]  /*b300*/  FFMA.FTZ R2, R208, c[0x0][0x2d0], -R96 ;  /* 0x0000b400d0027a23 */ /* 0x002fe80000010860 */
[C---:B------:R-:W-:Y:S01]  /*b310*/  HMMA.16816.F32 R24, R76.reuse, R84, R24 ;  /* 0x000000544c18723c */ /* 0x040fe20000001818 */
[----:B------:R1:W4:Y:S07]  /*b320*/  MUFU.EX2 R162, R2 ;  /* 0x0000000200a27308 */ /* 0x00032e0000000800 */
[-C--:B------:R-:W-:Y:S08]  /*b330*/  HMMA.16816.F32 R28, R76, R86.reuse, R28 ;  /* 0x000000564c1c723c */ /* 0x080ff0000000181c */
[C---:B------:R-:W-:Y:S01]  /*b340*/  HMMA.16816.F32 R32, R72.reuse, R86, R32 ;  /* 0x000000564820723c */ /* 0x040fe20000001820 */
[----:B------:R-:W2:Y:S07]  /*b350*/  LDSM.16.MT88.4 R84, [R228+0x1100] ;  /* 0x00110000e454783b */ /* 0x000eae0000004200 */
[-C--:B------:R-:W-:Y:S04]  /*b360*/  HMMA.16816.F32 R36, R72, R88.reuse, R36 ;  /* 0x000000584824723c */ /* 0x080fe80000001824 */
[--C-:B-1----:R-:W-:Y:S04]  /*b370*/  FFMA.FTZ R2, R221, c[0x0][0x2d0], -R97.reuse ;  /* 0x0000b400dd027a23 */ /* 0x102fe80000010861 */
[C---:B------:R-:W-:Y:S01]  /*b380*/  HMMA.16816.F32 R40, R76.reuse, R88, R40 ;  /* 0x000000584c28723c */ /* 0x040fe20000001828 */
[----:B------:R1:W1:Y:S07]  /*b390*/  MUFU.EX2 R161, R2 ;  /* 0x0000000200a17308 */ /* 0x00026e0000000800 */
[-C--:B------:R-:W-:Y:S08]  /*b3a0*/  HMMA.16816.F32 R44, R76, R90.reuse, R44 ;  /* 0x0000005a4c2c723c */ /* 0x080ff0000000182c */
[C---:B------:R-:W-:Y:S01]  /*b3b0*/  HMMA.16816.F32 R48, R72.reuse, R90, R48 ;  /* 0x0000005a4830723c */ /* 0x040fe20000001830 */
[----:B------:R-:W-:Y:S07]  /*b3c0*/  LDSM.16.MT88.4 R88, [R229+0x1100] ;  /* 0x00110000e558783b */ /* 0x000fee0000004200 */
[-C--:B---3--:R-:W-:Y:S04]  /*b3d0*/  HMMA.16816.F32 R52, R72, R80.reuse, R52 ;  /* 0x000000504834723c */ /* 0x088fe80000001834 */
[----:B-1----:R-:W-:Y:S02]  /*b3e0*/  FFMA.FTZ R2, R226, c[0x0][0x2d0], -R97 ;  /* 0x0000b400e2027a23 */ /* 0x002fe40000010861 */
[----:B--2---:R-:W-:Y:S02]  /*b3f0*/  IMAD.MOV.U32 R226, RZ, RZ, R170 ;  /* 0x000000ffffe27224 */ /* 0x004fe400078e00aa */
[C---:B------:R-:W-:Y:S01]  /*b400*/  HMMA.16816.F32 R56, R76.reuse, R80, R56 ;  /* 0x000000504c38723c */ /* 0x040fe20000001838 */
[----:B------:R1:W-:Y:S07]  /*b410*/  MUFU.EX2 R221, R2 ;  /* 0x0000000200dd7308 */ /* 0x0003ee0000000800 */
[-C--:B------:R-:W-:Y:S07]  /*b420*/  HMMA.16816.F32 R60, R76, R82.reuse, R60 ;  /* 0x000000524c3c723c */ /* 0x080fee000000183c */
[----:B------:R-:W-:Y:S01]  /*b430*/  FFMA.FTZ R76, R99, c[0x0][0x2d0], -R96 ;  /* 0x0000b400634c7a23 */ /* 0x000fe20000010860 */
[----:B------:R-:W-:Y:S01]  /*b440*/  HMMA.16816.F32 R64, R72, R82, R64 ;  /* 0x000000524840723c */ /* 0x000fe20000001840 */
[----:B------:R-:W2:Y:S02]  /*b450*/  LDSM.16.MT88.4 R80, [R231+0x1100] ;  /* 0x00110000e750783b */ /* 0x000ea40000004200 */
[----:B------:R3:W-:Y:S01]  /*b460*/  MUFU.EX2 R191, R76 ;  /* 0x0000004c00bf7308 */ /* 0x0007e20000000800 */
[----:B------:R-:W-:Y:S01]  /*b470*/  FFMA.FTZ R99, R250, c[0x0][0x2d0], -R93 ;  /* 0x0000b400fa637a23 */ /* 0x000fe2000001085d */
[----:B------:R-:W-:Y:S01]  /*b480*/  F2FP.PACK_AB R77, R152, R147 ;  /* 0x00000093984d723e */ /* 0x000fe200000000ff */
[----:B------:R-:W-:Y:S01]  /*b490*/  IMAD.MOV.U32 R250, RZ, RZ, R178 ;  /* 0x000000fffffa7224 */ /* 0x000fe200078e00b2 */
[----:B------:R-:W-:Y:S01]  /*b4a0*/  F2FP.PACK_AB R72, R234, R244 ;  /* 0x000000f4ea48723e */ /* 0x000fe200000000ff */
[--C-:B-1----:R-:W-:Y:S01]  /*b4b0*/  FFMA.FTZ R2, R227, c[0x0][0x2d0], -R96.reuse ;  /* 0x0000b400e3027a23 */ /* 0x102fe20000010860 */
[----:B------:R-:W-:Y:S04]  /*b4c0*/  F2FP.PACK_AB R73, R173, R237 ;  /* 0x000000edad49723e */ /* 0x000fe800000000ff */
[----:B------:R1:W-:Y:S01]  /*b4d0*/  MUFU.EX2 R208, R2 ;  /* 0x0000000200d07308 */ /* 0x0003e20000000800 */
[----:B------:R-:W-:Y:S01]  /*b4e0*/  F2FP.PACK_AB R74, R200, R151 ;  /* 0x00000097c84a723e */ /* 0x000fe200000000ff */
[----:B------:R-:W-:Y:S08]  /*b4f0*/  IMAD.MOV.U32 R227, RZ, RZ, R171 ;  /* 0x000000ffffe37224 */ /* 0x000ff000078e00ab */
[----:B------:R-:W-:Y:S01]  /*b500*/  MUFU.EX2 R130, R99 ;  /* 0x0000006300827308 */ /* 0x000fe20000000800 */
[----:B---3--:R-:W-:Y:S01]  /*b510*/  F2FP.PACK_AB R76, R172, R238 ;  /* 0x000000eeac4c723e */ /* 0x008fe200000000ff */
[----:B-1----:R-:W-:Y:S02]  /*b520*/  FFMA.FTZ R2, R248, c[0x0][0x2d0], -R96 ;  /* 0x0000b400f8027a23 */ /* 0x002fe40000010860 */
[----:B------:R-:W-:Y:S06]  /*b530*/  IMAD.MOV.U32 R248, RZ, RZ, R166 ;  /* 0x000000fffff87224 */ /* 0x000fec00078e00a6 */
[----:B------:R1:W-:Y:S02]  /*b540*/  MUFU.EX2 R207, R2 ;  /* 0x0000000200cf7308 */ /* 0x0003e40000000800 */
[----:B-1----:R-:W-:Y:S08]  /*b550*/  FFMA.FTZ R2, R205, c[0x0][0x2d0], -R97 ;  /* 0x0000b400cd027a23 */ /* 0x002ff00000010861 */
[----:B------:R1:W-:Y:S02]  /*b560*/  MUFU.EX2 R205, R2 ;  /* 0x0000000200cd7308 */ /* 0x0003e40000000800 */
[----:B-1----:R-:W-:Y:S02]  /*b570*/  FFMA.FTZ R2, R251, c[0x0][0x2d0], -R92 ;  /* 0x0000b400fb027a23 */ /* 0x002fe4000001085c */
[----:B----4-:R-:W-:Y:S06]  /*b580*/  IMAD.MOV.U32 R251, RZ, RZ, R162 ;  /* 0x000000fffffb7224 */ /* 0x010fec00078e00a2 */
[----:B------:R1:W-:Y:S02]  /*b590*/  MUFU.EX2 R182, R2 ;  /* 0x0000000200b67308 */ /* 0x0003e40000000800 */
[----:B-1----:R-:W-:Y:S08]  /*b5a0*/  FFMA.FTZ R2, R204, c[0x0][0x2d0], -R92 ;  /* 0x0000b400cc027a23 */ /* 0x002ff0000001085c */
[----:B------:R1:W-:Y:S02]  /*b5b0*/  MUFU.EX2 R204, R2 ;  /* 0x0000000200cc7308 */ /* 0x0003e40000000800 */
[----:B-1----:R-:W-:Y:S02]  /*b5c0*/  FFMA.FTZ R2, R176, c[0x0][0x2d0], -R93 ;  /* 0x0000b400b0027a23 */ /* 0x002fe4000001085d */
[----:B------:R-:W-:Y:S06]  /*b5d0*/  IMAD.MOV.U32 R176, RZ, RZ, R158 ;  /* 0x000000ffffb07224 */ /* 0x000fec00078e009e */
[----:B------:R1:W-:Y:S01]  /*b5e0*/  MUFU.EX2 R181, R2 ;  /* 0x0000000200b57308 */ /* 0x0003e20000000800 */
[----:B------:R-:W-:Y:S02]  /*b5f0*/  IMAD.MOV.U32 R158, RZ, RZ, R157 ;  /* 0x000000ffff9e7224 */ /* 0x000fe400078e009d */
[----:B------:R-:W-:Y:S02]  /*b600*/  IMAD.MOV.U32 R157, RZ, RZ, R156 ;  /* 0x000000ffff9d7224 */ /* 0x000fe400078e009c */
[----:B------:R-:W-:Y:S02]  /*b610*/  IMAD.MOV.U32 R156, RZ, RZ, R145 ;  /* 0x000000ffff9c7224 */ /* 0x000fe400078e0091 */
[----:B------:R-:W-:Y:S02]  /*b620*/  IMAD.MOV.U32 R145, RZ, RZ, R146 ;  /* 0x000000ffff917224 */ /* 0x000fe400078e0092 */
[----:B------:R-:W-:Y:S02]  /*b630*/  IMAD.MOV.U32 R146, RZ, RZ, R100 ;  /* 0x000000ffff927224 */ /* 0x000fe400078e0064 */
[----:B------:R-:W-:Y:S02]  /*b640*/  FFMA.FTZ R100, R212, c[0x0][0x2d0], -R92 ;  /* 0x0000b400d4647a23 */ /* 0x000fe4000001085c */
[----:B------:R-:W-:Y:S02]  /*b650*/  IMAD.MOV.U32 R212, RZ, RZ, R164 ;  /* 0x000000ffffd47224 */ /* 0x000fe400078e00a4 */
[----:B------:R-:W-:Y:S01]  /*b660*/  MUFU.EX2 R131, R100 ;  /* 0x0000006400837308 */ /* 0x000fe20000000800 */
[----:B-1----:R-:W-:Y:S02]  /*b670*/  FFMA.FTZ R2, R175, c[0x0][0x2d0], -R93 ;  /* 0x0000b400af027a23 */ /* 0x002fe4000001085d */
[----:B------:R-:W-:Y:S07]  /*b680*/  IMAD.MOV.U32 R175, RZ, RZ, R107 ;  /* 0x000000ffffaf7224 */ /* 0x000fee00078e006b */
[----:B------:R1:W-:Y:S01]  /*b690*/  MUFU.EX2 R199, R2 ;  /* 0x0000000200c77308 */ /* 0x0003e20000000800 */
[----:B------:R-:W-:Y:S02]  /*b6a0*/  IMAD.MOV.U32 R107, RZ, RZ, R104 ;  /* 0x000000ffff6b7224 */ /* 0x000fe400078e0068 */
[----:B------:R-:W-:Y:S02]  /*b6b0*/  FFMA.FTZ R104, R206, c[0x0][0x2d0], -R92 ;  /* 0x0000b400ce687a23 */ /* 0x000fe4000001085c */
[----:B------:R-:W-:Y:S02]  /*b6c0*/  IMAD.MOV.U32 R206, RZ, RZ, R177 ;  /* 0x000000ffffce7224 */ /* 0x000fe400078e00b1 */
[----:B------:R-:W-:Y:S02]  /*b6d0*/  IMAD.MOV.U32 R177, RZ, RZ, R176 ;  /* 0x000000ffffb17224 */ /* 0x000fe400078e00b0 */
[----:B------:R-:W-:Y:S01]  /*b6e0*/  IMAD.MOV.U32 R176, RZ, RZ, R165 ;  /* 0x000000ffffb07224 */ /* 0x000fe200078e00a5 */
[----:B------:R-:W-:Y:S01]  /*b6f0*/  F2FP.PACK_AB R79, R206, R250 ;  /* 0x000000face4f723e */ /* 0x000fe200000000ff */
[----:B------:R-:W-:Y:S02]  /*b700*/  IMAD.MOV.U32 R165, RZ, RZ, R145 ;  /* 0x000000ffffa57224 */ /* 0x000fe400078e0091 */
[----:B------:R-:W-:Y:S02]  /*b710*/  IMAD.MOV.U32 R145, RZ, RZ, R107 ;  /* 0x000000ffff917224 */ /* 0x000fe400078e006b */
[----:B------:R-:W-:Y:S02]  /*b720*/  IMAD.MOV.U32 R107, RZ, RZ, R106 ;  /* 0x000000ffff6b7224 */ /* 0x000fe400078e006a */
[----:B------:R-:W-:Y:S02]  /*b730*/  IMAD.MOV.U32 R106, RZ, RZ, R105 ;  /* 0x000000ffff6a7224 */ /* 0x000fe400078e0069 */
[----:B------:R-:W-:Y:S02]  /*b740*/  FFMA.FTZ R105, R202, c[0x0][0x2d0], -R92 ;  /* 0x0000b400ca697a23 */ /* 0x000fe4000001085c */
[----:B------:R-:W-:Y:S02]  /*b750*/  IMAD.MOV.U32 R202, RZ, RZ, R108 ;  /* 0x000000ffffca7224 */ /* 0x000fe400078e006c */
[--C-:B------:R-:W-:Y:S02]  /*b760*/  FFMA.FTZ R108, R201, c[0x0][0x2d0], -R92.reuse ;  /* 0x0000b400c96c7a23 */ /* 0x100fe4000001085c */
[----:B-1----:R-:W-:Y:S02]  /*b770*/  FFMA.FTZ R2, R209, c[0x0][0x2d0], -R92 ;  /* 0x0000b400d1027a23 */ /* 0x002fe4000001085c */
[----:B------:R-:W-:Y:S02]  /*b780*/  IMAD.MOV.U32 R201, RZ, RZ, R189 ;  /* 0x000000ffffc97224 */ /* 0x000fe400078e00bd */
[----:B------:R1:W-:Y:S01]  /*b790*/  MUFU.EX2 R194, R2 ;  /* 0x0000000200c27308 */ /* 0x0003e20000000800 */
[----:B------:R-:W-:Y:S02]  /*b7a0*/  IMAD.MOV.U32 R249, RZ, RZ, R177 ;  /* 0x000000fffff97224 */ /* 0x000fe400078e00b1 */
[----:B------:R-:W-:Y:S01]  /*b7b0*/  F2FP.PACK_AB R75, R201, R150 ;  /* 0x00000096c94b723e */ /* 0x000fe200000000ff */
[----:B------:R-:W-:Y:S02]  /*b7c0*/  IMAD.MOV.U32 R178, RZ, RZ, R165 ;  /* 0x000000ffffb27224 */ /* 0x000fe400078e00a5 */
[----:B------:R-:W-:Y:S01]  /*b7d0*/  IMAD.MOV.U32 R177, RZ, RZ, R106 ;  /* 0x000000ffffb17224 */ /* 0x000fe200078e006a */
[----:B------:R-:W-:Y:S01]  /*b7e0*/  F2FP.PACK_AB R78, R202, R249 ;  /* 0x000000f9ca4e723e */ /* 0x000fe200000000ff */
[----:B------:R-:W-:Y:S02]  /*b7f0*/  FFMA.FTZ R106, R113, c[0x0][0x2d0], -R93 ;  /* 0x0000b400716a7a23 */ /* 0x000fe4000001085d */
[-C--:B------:R-:W-:Y:S01]  /*b800*/  HMMA.16816.F32 R4, R72, R84.reuse, R4 ;  /* 0x000000544804723c */ /* 0x080fe20000001804 */
[----:B------:R-:W3:Y:S01]  /*b810*/  LDL.LU R113, [R1+0x28] ;  /* 0x0000280001717983 */ /* 0x000ee20000300800 */
[----:B------:R-:W-:Y:S01]  /*b820*/  MUFU.EX2 R108, R108 ;  /* 0x0000006c006c7308 */ /* 0x000fe20000000800 */
[----:B------:R-:W-:Y:S02]  /*b830*/  IMAD.MOV.U32 R165, RZ, RZ, R107 ;  /* 0x000000ffffa57224 */ /* 0x000fe400078e006b */
[----:B------:R-:W-:Y:S02]  /*b840*/  FFMA.FTZ R107, R112, c[0x0][0x2d0], -R93 ;  /* 0x0000b400706b7a23 */ /* 0x000fe4000001085d */
[----:B------:R-:W3:Y:S01]  /*b850*/  LDL.LU R112, [R1+0x30] ;  /* 0x0000300001707983 */ /* 0x000ee20000300800 */
[C---:B------:R-:W-:Y:S04]  /*b860*/  HMMA.16816.F32 R8, R76.reuse, R84, R8 ;  /* 0x000000544c08723c */ /* 0x040fe80000001808 */
[----:B------:R-:W-:Y:S02]  /*b870*/  FFMA.FTZ R98, R165, c[0x0][0x2d0], -R96 ;  /* 0x0000b400a5627a23 */ /* 0x000fe40000010860 */
[----:B-1----:R-:W-:Y:S02]  /*b880*/  FFMA.FTZ R2, R214, c[0x0][0x2d0], -R92 ;  /* 0x0000b400d6027a23 */ /* 0x002fe4000001085c */
[-C--:B------:R-:W-:Y:S01]  /*b890*/  HMMA.16816.F32 R12, R76, R86.reuse, R12 ;  /* 0x000000564c0c723c */ /* 0x080fe2000000180c */
[----:B------:R-:W-:Y:S03]  /*b8a0*/  MUFU.EX2 R115, R98 ;  /* 0x0000006200737308 */ /* 0x000fe60000000800 */
[----:B------:R-:W-:Y:S02]  /*b8b0*/  FFMA.FTZ R84, R178, c[0x0][0x2d0], -R96 ;  /* 0x0000b400b2547a23 */ /* 0x000fe40000010860 */
[----:B------:R-:W-:Y:S02]  /*b8c0*/  IMAD.MOV.U32 R214, RZ, RZ, R168 ;  /* 0x000000ffffd67224 */ /* 0x000fe400078e00a8 */
[C---:B------:R-:W-:Y:S03]  /*b8d0*/  HMMA.16816.F32 R16, R72.reuse, R86, R16 ;  /* 0x000000564810723c */ /* 0x040fe60000001810 */
[----:B------:R1:W-:Y:S01]  /*b8e0*/  MUFU.EX2 R198, R2 ;  /* 0x0000000200c67308 */ /* 0x0003e20000000800 */
[----:B------:R-:W-:Y:S02]  /*b8f0*/  IMAD.MOV.U32 R209, RZ, RZ, R167 ;  /* 0x000000ffffd17224 */ /* 0x000fe400078e00a7 */
[--C-:B------:R-:W-:Y:S02]  /*b900*/  FFMA.FTZ R100, R146, c[0x0][0x2d0], -R97.reuse ;  /* 0x0000b40092647a23 */ /* 0x100fe40000010861 */
[-C--:B--2---:R-:W-:Y:S04]  /*b910*/  HMMA.16816.F32 R20, R72, R80.reuse, R20 ;  /* 0x000000504814723c */ /* 0x084fe80000001814 */
[----:B------:R-:W-:Y:S01]  /*b920*/  FFMA.FTZ R99, R145, c[0x0][0x2d0], -R97 ;  /* 0x0000b40091637a23 */ /* 0x000fe20000010861 */
[----:B------:R2:W-:Y:S03]  /*b930*/  MUFU.EX2 R189, R84 ;  /* 0x0000005400bd7308 */ /* 0x0005e60000000800 */
[C---:B------:R-:W-:Y:S07]  /*b940*/  HMMA.16816.F32 R24, R76.reuse, R80, R24 ;  /* 0x000000504c18723c */ /* 0x040fee0000001818 */
[----:B------:R2:W-:Y:S01]  /*b950*/  MUFU.EX2 R146, R104 ;  /* 0x0000006800927308 */ /* 0x0005e20000000800 */
[-C--:B------:R-:W-:Y:S04]  /*b960*/  HMMA.16816.F32 R28, R76, R82.reuse, R28 ;  /* 0x000000524c1c723c */ /* 0x080fe8000000181c */
[----:B-1----:R-:W-:Y:S02]  /*b970*/  FFMA.FTZ R2, R222, c[0x0][0x2d0], -R93 ;  /* 0x0000b400de027a23 */ /* 0x002fe4000001085d */
[----:B------:R-:W-:Y:S02]  /*b980*/  IMAD.MOV.U32 R222, RZ, RZ, R161 ;  /* 0x000000ffffde7224 */ /* 0x000fe400078e00a1 */
[C---:B------:R-:W-:Y:S01]  /*b990*/  HMMA.16816.F32 R32, R72.reuse, R82, R32 ;  /* 0x000000524820723c */ /* 0x040fe20000001820 */
[----:B------:R1:W-:Y:S01]  /*b9a0*/  MUFU.EX2 R193, R2 ;  /* 0x0000000200c17308 */ /* 0x0003e20000000800 */
[----:B------:R-:W-:Y:S06]  /*b9b0*/  LDSM.16.MT88.4 R80, [R228+0x1900] ;  /* 0x00190000e450783b */ /* 0x000fec0000004200 */
[-C--:B------:R-:W-:Y:S02]  /*b9c0*/  HMMA.16816.F32 R36, R72, R88.reuse, R36 ;  /* 0x000000584824723c */ /* 0x080fe40000001824 */
[----:B--2---:R-:W-:Y:S01]  /*b9d0*/  LDSM.16.MT88.4 R84, [R231+0x1900] ;  /* 0x00190000e754783b */ /* 0x004fe20000004200 */
[----:B------:R-:W-:Y:S01]  /*b9e0*/  MUFU.EX2 R145, R105 ;  /* 0x0000006900917308 */ /* 0x000fe20000000800 */
[----:B------:R-:W-:Y:S04]  /*b9f0*/  FFMA.FTZ R104, R218, c[0x0][0x2d0], -R97 ;  /* 0x0000b400da687a23 */ /* 0x000fe80000010861 */
[C---:B------:R-:W-:Y:S05]  /*ba00*/  HMMA.16816.F32 R40, R76.reuse, R88, R40 ;  /* 0x000000584c28723c */ /* 0x040fea0000001828 */
[----:B------:R-:W-:Y:S03]  /*ba10*/  MUFU.EX2 R105, R195 ;  /* 0x000000c300697308 */ /* 0x000fe60000000800 */
[-C--:B------:R-:W-:Y:S04]  /*ba20*/  HMMA.16816.F32 R44, R76, R90.reuse, R44 ;  /* 0x0000005a4c2c723c */ /* 0x080fe8000000182c */
[----:B-1----:R-:W-:Y:S02]  /*ba30*/  FFMA.FTZ R2, R247, c[0x0][0x2d0], -R93 ;  /* 0x0000b400f7027a23 */ /* 0x002fe4000001085d */
[----:B------:R-:W-:Y:S01]  /*ba40*/  IMAD.MOV.U32 R247, RZ, RZ, R160 ;  /* 0x000000fffff77224 */ /* 0x000fe200078e00a0 */
[----:B------:R-:W-:Y:S01]  /*ba50*/  MUFU.EX2 R114, R99 ;  /* 0x0000006300727308 */ /* 0x000fe20000000800 */
[C---:B------:R-:W-:Y:S01]  /*ba60*/  HMMA.16816.F32 R48, R72.reuse, R90, R48 ;  /* 0x0000005a4830723c */ /* 0x040fe20000001830 */
[----:B------:R-:W-:Y:S03]  /*ba70*/  LDSM.16.MT88.4 R88, [R229+0x1900] ;  /* 0x00190000e558783b */ /* 0x000fe60000004200 */
[----:B------:R-:W-:Y:S05]  /*ba80*/  IMAD.MOV.U32 R160, RZ, RZ, R141 ;  /* 0x000000ffffa07224 */ /* 0x000fea00078e008d */
[----:B------:R1:W-:Y:S10]  /*ba90*/  MUFU.EX2 R192, R2 ;  /* 0x0000000200c07308 */ /* 0x0003f40000000800 */
[----:B------:R-:W-:Y:S10]  /*baa0*/  MUFU.EX2 R141, R107 ;  /* 0x0000006b008d7308 */ /* 0x000ff40000000800 */
[----:B------:R-:W2:Y:S01]  /*bab0*/  MUFU.EX2 R107, R119 ;  /* 0x00000077006b7308 */ /* 0x000ea20000000800 */
[----:B-1----:R-:W-:Y:S09]  /*bac0*/  FFMA.FTZ R2, R179, c[0x0][0x2d0], -R96 ;  /* 0x0000b400b3027a23 */ /* 0x002ff20000010860 */
[----:B------:R1:W-:Y:S10]  /*bad0*/  MUFU.EX2 R180, R2 ;  /* 0x0000000200b47308 */ /* 0x0003f40000000800 */
[----:B------:R-:W-:Y:S01]  /*bae0*/  MUFU.EX2 R99, R120 ;  /* 0x0000007800637308 */ /* 0x000fe20000000800 */
[----:B--2---:R-:W-:Y:S01]  /*baf0*/  F2FP.PACK_AB R136, R107, R108 ;  /* 0x0000006c6b88723e */ /* 0x004fe200000000ff */
[--C-:B-1----:R-:W-:Y:S02]  /*bb00*/  FFMA.FTZ R2, R95, c[0x0][0x2d0], -R97.reuse ;  /* 0x0000b4005f027a23 */ /* 0x102fe40000010861 */
[----:B------:R-:W1:Y:S06]  /*bb10*/  LDSM.16.MT88.4 R92, [R230+0x1100] ;  /* 0x00110000e65c783b */ /* 0x000e6c0000004200 */
[----:B------:R2:W-:Y:S02]  /*bb20*/  MUFU.EX2 R190, R2 ;  /* 0x0000000200be7308 */ /* 0x0005e40000000800 */
[--C-:B--2---:R-:W-:Y:S02]  /*bb30*/  FFMA.FTZ R2, R174, c[0x0][0x2d0], -R97.reuse ;  /* 0x0000b400ae027a23 */ /* 0x104fe40000010861 */
[----:B------:R-:W-:Y:S06]  /*bb40*/  IMAD.MOV.U32 R174, RZ, RZ, R188 ;  /* 0x000000ffffae7224 */ /* 0x000fec00078e00bc */
[----:B------:R2:W-:Y:S01]  /*bb50*/  MUFU.EX2 R188, R2 ;  /* 0x0000000200bc7308 */ /* 0x0005e20000000800 */
[-C--:B-1----:R-:W-:Y:S08]  /*bb60*/  HMMA.16816.F32 R52, R72, R92.reuse, R52 ;  /* 0x0000005c4834723c */ /* 0x082ff00000001834 */
[C---:B------:R-:W-:Y:S01]  /*bb70*/  HMMA.16816.F32 R56, R76.reuse, R92, R56 ;  /* 0x0000005c4c38723c */ /* 0x040fe20000001838 */
[----:B------:R-:W4:Y:S04]  /*bb80*/  LDL.LU R93, [R1+0x2c] ;  /* 0x00002c00015d7983 */ /* 0x000f280000300800 */
[----:B------:R-:W4:Y:S01]  /*bb90*/  LDL.LU R92, [R1+0x34] ;  /* 0x00003400015c7983 */ /* 0x000f220000300800 */
[--C-:B--2---:R-:W-:Y:S02]  /*bba0*/  FFMA.FTZ R2, R177, c[0x0][0x2d0], -R96.reuse ;  /* 0x0000b400b1027a23 */ /* 0x104fe40000010860 */
[-C--:B------:R-:W-:Y:S02]  /*bbb0*/  HMMA.16816.F32 R60, R76, R94.reuse, R60 ;  /* 0x0000005e4c3c723c */ /* 0x080fe4000000183c */
[----:B------:R1:W-:Y:S05]  /*bbc0*/  MUFU.EX2 R187, R2 ;  /* 0x0000000200bb7308 */ /* 0x0003ea0000000800 */
[----:B------:R-:W-:Y:S01]  /*bbd0*/  F2FP.PACK_AB R76, R251, R247 ;  /* 0x000000f7fb4c723e */ /* 0x000fe200000000ff */
[----:B------:R-:W-:Y:S04]  /*bbe0*/  HMMA.16816.F32 R64, R72, R94, R64 ;  /* 0x0000005e4840723c */ /* 0x000fe80000001840 */
        /* <DEDUP_REMOVED lines=8> */
[----:B------:R-:W-:Y:S02]  /*bc70*/  LDSM.16.MT88.4 R176, [R231+0x3100] ;  /* 0x00310000e7b0783b */ /* 0x000fe40000004200 */
[----:B------:R1:W-:Y:S02]  /*bc80*/  MUFU.EX2 R186, R2 ;  /* 0x0000000200ba7308 */ /* 0x0003e40000000800 */
[-C--:B------:R-:W-:Y:S08]  /*bc90*/  HMMA.16816.F32 R4, R72, R80.reuse, R4 ;  /* 0x000000504804723c */ /* 0x080ff00000001804 */
[C---:B------:R-:W-:Y:S08]  /*bca0*/  HMMA.16816.F32 R8, R76.reuse, R80, R8 ;  /* 0x000000504c08723c */ /* 0x040ff00000001808 */
[-C--:B------:R-:W-:Y:S04]  /*bcb0*/  HMMA.16816.F32 R12, R76, R82.reuse, R12 ;  /* 0x000000524c0c723c */ /* 0x080fe8000000180c */
[--C-:B-1----:R-:W-:Y:S04]  /*bcc0*/  FFMA.FTZ R2, R175, c[0x0][0x2d0], -R97.reuse ;  /* 0x0000b400af027a23 */ /* 0x102fe80000010861 */
[C---:B------:R-:W-:Y:S01]  /*bcd0*/  HMMA.16816.F32 R16, R72.reuse, R82, R16 ;  /* 0x000000524810723c */ /* 0x040fe20000001810 */
[----:B------:R-:W-:Y:S01]  /*bce0*/  LDSM.16.MT88.4 R80, [R228+0x2100] ;  /* 0x00210000e450783b */ /* 0x000fe20000004200 */
[----:B------:R1:W-:Y:S02]  /*bcf0*/  MUFU.EX2 R185, R2 ;  /* 0x0000000200b97308 */ /* 0x0003e40000000800 */
[----:B------:R-:W-:Y:S04]  /*bd00*/  FFMA.FTZ R97, R71, c[0x0][0x2d0], -R97 ;  /* 0x0000b40047617a23 */ /* 0x000fe80000010861 */
[-C--:B------:R-:W-:Y:S04]  /*bd10*/  HMMA.16816.F32 R20, R72, R84.reuse, R20 ;  /* 0x000000544814723c */ /* 0x080fe80000001814 */
[----:B------:R-:W-:Y:S04]  /*bd20*/  MUFU.EX2 R97, R97 ;  /* 0x0000006100617308 */ /* 0x000fe80000000800 */
[C---:B------:R-:W-:Y:S08]  /*bd30*/  HMMA.16816.F32 R24, R76.reuse, R84, R24 ;  /* 0x000000544c18723c */ /* 0x040ff00000001818 */
[-C--:B------:R-:W-:Y:S04]  /*bd40*/  HMMA.16816.F32 R28, R76, R86.reuse, R28 ;  /* 0x000000564c1c723c */ /* 0x080fe8000000181c */
[--C-:B-1----:R-:W-:Y:S02]  /*bd50*/  FFMA.FTZ R2, R174, c[0x0][0x2d0], -R96.reuse ;  /* 0x0000b400ae027a23 */ /* 0x102fe40000010860 */
[----:B------:R-:W-:Y:S02]  /*bd60*/  FFMA.FTZ R96, R203, c[0x0][0x2d0], -R96 ;  /* 0x0000b400cb607a23 */ /* 0x000fe40000010860 */
[C---:B------:R-:W-:Y:S01]  /*bd70*/  HMMA.16816.F32 R32, R72.reuse, R86, R32 ;  /* 0x000000564820723c */ /* 0x040fe20000001820 */
[----:B------:R-:W-:Y:S01]  /*bd80*/  LDSM.16.MT88.4 R84, [R231+0x2100] ;  /* 0x00210000e754783b */ /* 0x000fe20000004200 */
[----:B------:R-:W-:Y:S02]  /*bd90*/  MUFU.EX2 R128, R2 ;  /* 0x0000000200807308 */ /* 0x000fe40000000800 */
[----:B---3--:R-:W-:Y:S04]  /*bda0*/  FFMA.FTZ R69, R69, R113, R224 ;  /* 0x0000007145457223 */ /* 0x008fe800000100e0 */
[-C--:B------:R-:W-:Y:S04]  /*bdb0*/  HMMA.16816.F32 R36, R72, R88.reuse, R36 ;  /* 0x000000584824723c */ /* 0x080fe80000001824 */
[----:B------:R-:W-:Y:S01]  /*bdc0*/  MUFU.EX2 R96, R96 ;  /* 0x0000006000607308 */ /* 0x000fe20000000800 */
[----:B------:R-:W-:Y:S02]  /*bdd0*/  FADD.FTZ R69, R159, R69 ;  /* 0x000000459f457221 */ /* 0x000fe40000010000 */
[----:B------:R-:W-:Y:S01]  /*bde0*/  IMAD.MOV.U32 R159, RZ, RZ, R144 ;  /* 0x000000ffff9f7224 */ /* 0x000fe200078e0090 */
[C---:B------:R-:W-:Y:S04]  /*bdf0*/  HMMA.16816.F32 R40, R76.reuse, R88, R40 ;  /* 0x000000584c28723c */ /* 0x040fe80000001828 */
[----:B------:R-:W-:Y:S02]  /*be00*/  FFMA.FTZ R68, R68, R112, R111 ;  /* 0x0000007044447223 */ /* 0x000fe4000001006f */
[----:B------:R-:W-:Y:S02]  /*be10*/  MUFU.EX2 R144, R106 ;  /* 0x0000006a00907308 */ /* 0x000fe40000000800 */
[-C--:B------:R-:W-:Y:S08]  /*be20*/  HMMA.16816.F32 R44, R76, R90.reuse, R44 ;  /* 0x0000005a4c2c723c */ /* 0x080ff0000000182c */
[C---:B------:R-:W-:Y:S01]  /*be30*/  HMMA.16816.F32 R48, R72.reuse, R90, R48 ;  /* 0x0000005a4830723c */ /* 0x040fe20000001830 */
[----:B------:R-:W-:Y:S01]  /*be40*/  LDSM.16.MT88.4 R88, [R229+0x2100] ;  /* 0x00210000e558783b */ /* 0x000fe20000004200 */
[----:B------:R-:W-:Y:S10]  /*be50*/  MUFU.EX2 R112, R102 ;  /* 0x0000006600707308 */ /* 0x000ff40000000800 */
[----:B------:R-:W-:Y:S10]  /*be60*/  MUFU.EX2 R111, R103 ;  /* 0x00000067006f7308 */ /* 0x000ff40000000800 */
[----:B------:R-:W-:Y:S10]  /*be70*/  MUFU.EX2 R113, R100 ;  /* 0x0000006400717308 */ /* 0x000ff40000000800 */
[----:B------:R-:W-:Y:S10]  /*be80*/  MUFU.EX2 R106, R117 ;  /* 0x00000075006a7308 */ /* 0x000ff40000000800 */
[----:B------:R-:W1:Y:S10]  /*be90*/  MUFU.EX2 R103, R126 ;  /* 0x0000007e00677308 */ /* 0x000e740000000800 */
[----:B------:R-:W-:Y:S10]  /*bea0*/  MUFU.EX2 R102, R125 ;  /* 0x0000007d00667308 */ /* 0x000ff40000000800 */
[----:B------:R-:W2:Y:S01]  /*beb0*/  MUFU.EX2 R100, R116 ;  /* 0x0000007400647308 */ /* 0x000ea20000000800 */
[----:B-1----:R-:W-:Y:S02]  /*bec0*/  F2FP.PACK_AB R138, R103, R105 ;  /* 0x00000069678a723e */ /* 0x002fe400000000ff */
[----:B--2---:R-:W-:Y:S01]  /*bed0*/  F2FP.PACK_AB R132, R99, R100 ;  /* 0x000000646384723e */ /* 0x004fe200000000ff */
[----:B----4-:R-:W-:Y:S06]  /*bee0*/  FFMA.FTZ R71, R3, R93, R110 ;  /* 0x0000005d03477223 */ /* 0x010fec000001006e */
[----:B------:R-:W-:Y:S01]  /*bef0*/  MUFU.EX2 R110, R101 ;  /* 0x00000065006e7308 */ /* 0x000fe20000000800 */
[----:B------:R-:W-:Y:S02]  /*bf00*/  FADD.FTZ R3, R197, R68 ;  /* 0x00000044c5037221 */ /* 0x000fe40000010000 */
[----:B------:R-:W-:Y:S02]  /*bf10*/  FFMA.FTZ R0, R0, R92, R109 ;  /* 0x0000005c00007223 */ /* 0x000fe4000001006d */
[----:B------:R-:W1:Y:S01]  /*bf20*/  LDSM.16.MT88.4 R92, [R230+0x1900] ;  /* 0x00190000e65c783b */ /* 0x000e620000004200 */
[----:B------:R-:W-:Y:S02]  /*bf30*/  FADD.FTZ R2, R160, R71 ;  /* 0x00000047a0027221 */ /* 0x000fe40000010000 */
[----:B------:R-:W-:Y:S02]  /*bf40*/  FADD.FTZ R0, R159, R0 ;  /* 0x000000009f007221 */ /* 0x000fe40000010000 */
[----:B------:R-:W2:Y:S01]  /*bf50*/  MUFU.EX2 R101, R127 ;  /* 0x0000007f00657308 */ /* 0x000ea20000000800 */
[----:B------:R-:W-:Y:S02]  /*bf60*/  FADD.FTZ R68, R158, R69 ;  /* 0x000000459e447221 */ /* 0x000fe40000010000 */
[----:B------:R-:W-:Y:S01]  /*bf70*/  LDSM.16.MT88.4 R160, [R228+0x3100] ;  /* 0x00310000e4a0783b */ /* 0x000fe20000004200 */
[----:B------:R-:W-:Y:S02]  /*bf80*/  FADD.FTZ R0, R70, R0 ;  /* 0x0000000046007221 */ /* 0x000fe40000010000 */
[----:B------:R-:W-:Y:S02]  /*bf90*/  FADD.FTZ R68, R245, R68 ;  /* 0x00000044f5447221 */ /* 0x000fe40000010000 */
[----:B------:R-:W-:Y:S02]  /*bfa0*/  FADD.FTZ R0, R143, R0 ;  /* 0x000000008f007221 */ /* 0x000fe40000010000 */
[----:B------:R-:W3:Y:S01]  /*bfb0*/  MUFU.EX2 R71, R124 ;  /* 0x0000007c00477308 */ /* 0x000ee20000000800 */
[----:B------:R-:W4:Y:S01]  /*bfc0*/  LDL.LU R70, [R1+0xc4] ;  /* 0x0000c40001467983 */ /* 0x000f220000300800 */
[----:B------:R-:W-:Y:S02]  /*bfd0*/  FADD.FTZ R98, R246, R0 ;  /* 0x00000000f6627221 */ /* 0x000fe40000010000 */
[----:B------:R-:W-:Y:S01]  /*bfe0*/  FADD.FTZ R3, R157, R3 ;  /* 0x000000039d037221 */ /* 0x000fe20000010000 */
[----:B------:R4:W5:Y:S01]  /*bff0*/  LDL.LU R245, [R1+0xc0] ;  /* 0x0000c00001f57983 */ /* 0x0009620000300800 */
[----:B------:R-:W-:Y:S02]  /*c000*/  FADD.FTZ R2, R156, R2 ;  /* 0x000000029c027221 */ /* 0x000fe40000010000 */
[----:B------:R-:W-:Y:S02]  /*c010*/  FADD.FTZ R3, R140, R3 ;  /* 0x000000038c037221 */ /* 0x000fe40000010000 */
[----:B------:R-:W4:Y:S01]  /*c020*/  LDL.LU R140, [R1+0xbc] ;  /* 0x0000bc00018c7983 */ /* 0x000f220000300800 */
[----:B------:R-:W-:Y:S01]  /*c030*/  FADD.FTZ R2, R142, R2 ;  /* 0x000000028e027221 */ /* 0x000fe20000010000 */
[----:B------:R-:W-:Y:S01]  /*c040*/  MUFU.EX2 R109, R104 ;  /* 0x00000068006d7308 */ /* 0x000fe20000000800 */
[----:B------:R-:W-:Y:S01]  /*c050*/  FADD.FTZ R68, R155, R68 ;  /* 0x000000449b447221 */ /* 0x000fe20000010000 */
[----:B------:R-:W4:Y:S01]  /*c060*/  LDL.LU R142, [R1+0xb8] ;  /* 0x0000b800018e7983 */ /* 0x000f220000300800 */
[----:B------:R-:W-:Y:S01]  /*c070*/  FADD.FTZ R69, R153, R2 ;  /* 0x0000000299457221 */ /* 0x000fe20000010000 */
[----:B--2---:R-:W-:Y:S01]  /*c080*/  F2FP.PACK_AB R139, R101, R102 ;  /* 0x00000066658b723e */ /* 0x004fe200000000ff */
[----:B------:R-:W-:Y:S01]  /*c090*/  FADD.FTZ R2, R220, R68 ;  /* 0x00000044dc027221 */ /* 0x000fe20000010000 */
[----:B------:R-:W2:Y:S01]  /*c0a0*/  LDL.LU R143, [R1+0xb4] ;  /* 0x0000b400018f7983 */ /* 0x000ea20000300800 */
[----:B------:R-:W-:Y:S02]  /*c0b0*/  FADD.FTZ R68, R236, R69 ;  /* 0x00000045ec447221 */ /* 0x000fe40000010000 */
[----:B------:R-:W-:Y:S01]  /*c0c0*/  FADD.FTZ R2, R235, R2 ;  /* 0x00000002eb027221 */ /* 0x000fe20000010000 */
[----:B------:R-:W2:Y:S01]  /*c0d0*/  LDL.LU R246, [R1+0xb0] ;  /* 0x0000b00001f67983 */ /* 0x000ea20000300800 */
[----:B------:R-:W-:Y:S01]  /*c0e0*/  FADD.FTZ R68, R240, R68 ;  /* 0x00000044f0447221 */ /* 0x000fe20000010000 */
[----:B---3--:R-:W-:Y:S01]  /*c0f0*/  F2FP.PACK_AB R135, R97, R71 ;  /* 0x000000476187723e */ /* 0x008fe200000000ff */
[-C--:B-1----:R-:W-:Y:S01]  /*c100*/  HMMA.16816.F32 R52, R72, R92.reuse, R52 ;  /* 0x0000005c4834723c */ /* 0x082fe20000001834 */
[----:B------:R-:W-:Y:S01]  /*c110*/  LDSM.16.MT88.4 R124, [R229+0x3100] ;  /* 0x00310000e57c783b */ /* 0x000fe20000004200 */
[----:B------:R-:W1:Y:S01]  /*c120*/  MUFU.EX2 R104, R122 ;  /* 0x0000007a00687308 */ /* 0x000e620000000800 */
[----:B------:R-:W-:Y:S02]  /*c130*/  FADD.FTZ R69, R242, R2 ;  /* 0x00000002f2457221 */ /* 0x000fe40000010000 */
[----:B------:R-:W-:Y:S03]  /*c140*/  FADD.FTZ R3, R154, R3 ;  /* 0x000000039a037221 */ /* 0x000fe60000010000 */
[C---:B------:R-:W-:Y:S01]  /*c150*/  HMMA.16816.F32 R56, R76.reuse, R92, R56 ;  /* 0x0000005c4c38723c */ /* 0x040fe20000001838 */
[----:B------:R-:W3:Y:S03]  /*c160*/  LDL R117, [R1+0x38] ;  /* 0x0000380001757983 */ /* 0x000ee60000100800 */
[----:B------:R-:W-:Y:S01]  /*c170*/  FADD.FTZ R0, R232, R3 ;  /* 0x00000003e8007221 */ /* 0x000fe20000010000 */
[----:B------:R-:W3:Y:S01]  /*c180*/  LDL.LU R220, [R1+0xac] ;  /* 0x0000ac0001dc7983 */ /* 0x000ee20000300800 */
[----:B------:R-:W-:Y:S02]  /*c190*/  FADD.FTZ R3, R233, R98 ;  /* 0x00000062e9037221 */ /* 0x000fe40000010000 */
[-C--:B------:R-:W-:Y:S01]  /*c1a0*/  HMMA.16816.F32 R60, R76, R94.reuse, R60 ;  /* 0x0000005e4c3c723c */ /* 0x080fe2000000183c */
[----:B------:R1:W5:Y:S03]  /*c1b0*/  LDL.LU R232, [R1+0xa8] ;  /* 0x0000a80001e87983 */ /* 0x0003660000300800 */
[----:B------:R-:W-:Y:S01]  /*c1c0*/  FADD.FTZ R0, R239, R0 ;  /* 0x00000000ef007221 */ /* 0x000fe20000010000 */
[----:B------:R1:W5:Y:S01]  /*c1d0*/  LDL.LU R236, [R1+0xa4] ;  /* 0x0000a40001ec7983 */ /* 0x0003620000300800 */
        /* <DEDUP_REMOVED lines=9> */
[----:B------:R1:W5:Y:S03]  /*c270*/  LDL.LU R233, [R1+0xa0] ;  /* 0x0000a00001e97983 */ /* 0x0003660000300800 */
[----:B------:R-:W-:Y:S01]  /*c280*/  F2FP.PACK_AB R73, R199, R181 ;  /* 0x000000b5c749723e */ /* 0x000fe200000000ff */
[----:B------:R1:W5:Y:S01]  /*c290*/  LDL.LU R235, [R1+0x9c] ;  /* 0x00009c0001eb7983 */ /* 0x0003620000300800 */
[----:B------:R-:W-:Y:S01]  /*c2a0*/  F2FP.PACK_AB R74, R198, R194 ;  /* 0x000000c2c64a723e */ /* 0x000fe200000000ff */
        /* <DEDUP_REMOVED lines=8> */
[-C--:B------:R-:W-:Y:S02]  /*c330*/  HMMA.16816.F32 R4, R72, R80.reuse, R4 ;  /* 0x000000504804723c */ /* 0x080fe40000001804 */
[----:B------:R2:W5:Y:S01]  /*c340*/  LDL.LU R241, [R1+0x90] ;  /* 0x0000900001f17983 */ /* 0x0005620000300800 */
[----:B-1----:R-:W-:Y:S03]  /*c350*/  F2FP.PACK_AB R137, R104, R106 ;  /* 0x0000006a6889723e */ /* 0x002fe600000000ff */
[----:B------:R1:W5:Y:S02]  /*c360*/  LDL.LU R242, [R1+0x8c] ;  /* 0x00008c0001f27983 */ /* 0x0003640000300800 */
[C---:B------:R-:W-:Y:S02]  /*c370*/  HMMA.16816.F32 R8, R76.reuse, R80, R8 ;  /* 0x000000504c08723c */ /* 0x040fe40000001808 */
[----:B------:R1:W5:Y:S04]  /*c380*/  LDL.LU R243, [R1+0x88] ;  /* 0x0000880001f37983 */ /* 0x0003680000300800 */
[----:B------:R1:W5:Y:S02]  /*c390*/  LDL.LU R244, [R1+0x84] ;  /* 0x0000840001f47983 */ /* 0x0003640000300800 */
[-C--:B------:R-:W-:Y:S02]  /*c3a0*/  HMMA.16816.F32 R12, R76, R82.reuse, R12 ;  /* 0x000000524c0c723c */ /* 0x080fe4000000180c */
[----:B------:R1:W5:Y:S04]  /*c3b0*/  LDL.LU R237, [R1+0x80] ;  /* 0x0000800001ed7983 */ /* 0x0003680000300800 */
[----:B------:R1:W5:Y:S02]  /*c3c0*/  LDL.LU R238, [R1+0x7c] ;  /* 0x00007c0001ee7983 */ /* 0x0003640000300800 */
[C---:B------:R-:W-:Y:S02]  /*c3d0*/  HMMA.16816.F32 R16, R72.reuse, R82, R16 ;  /* 0x000000524810723c */ /* 0x040fe40000001810 */
[----:B------:R-:W1:Y:S06]  /*c3e0*/  LDSM.16.MT88.4 R80, [R228+0x2900] ;  /* 0x00290000e450783b */ /* 0x000e6c0000004200 */
        /* <DEDUP_REMOVED lines=24> */
[C---:B------:R-:W-:Y:S01]  /*c570*/  HMMA.16816.F32 R8, R76.reuse, R80, R8 ;  /* 0x000000504c08723c */ /* 0x040fe20000001808 */
[----:B------:R-:W-:Y:S07]  /*c580*/  MUFU.EX2 R81, R121 ;  /* 0x0000007900517308 */ /* 0x000fee0000000800 */
[-C--:B------:R-:W-:Y:S03]  /*c590*/  HMMA.16816.F32 R12, R76, R82.reuse, R12 ;  /* 0x000000524c0c723c */ /* 0x080fe6000000180c */
[----:B------:R-:W1:Y:S05]  /*c5a0*/  MUFU.EX2 R80, R123 ;  /* 0x0000007b00507308 */ /* 0x000e6a0000000800 */
[C---:B------:R-:W-:Y:S05]  /*c5b0*/  HMMA.16816.F32 R16, R72.reuse, R82, R16 ;  /* 0x000000524810723c */ /* 0x040fea0000001810 */
[----:B------:R-:W1:Y:S03]  /*c5c0*/  MUFU.EX2 R82, R118 ;  /* 0x0000007600527308 */ /* 0x000e660000000800 */
[-C--:B------:R-:W-:Y:S08]  /*c5d0*/  HMMA.16816.F32 R20, R72, R84.reuse, R20 ;  /* 0x000000544814723c */ /* 0x080ff00000001814 */
[C---:B------:R-:W-:Y:S04]  /*c5e0*/  HMMA.16816.F32 R24, R76.reuse, R84, R24 ;  /* 0x000000544c18723c */ /* 0x040fe80000001818 */
[----:B-1----:R-:W-:Y:S04]  /*c5f0*/  F2FP.PACK_AB R134, R96, R80 ;  /* 0x000000506086723e */ /* 0x002fe800000000ff */
[-C--:B------:R-:W-:Y:S04]  /*c600*/  HMMA.16816.F32 R28, R76, R86.reuse, R28 ;  /* 0x000000564c1c723c */ /* 0x080fe8000000181c */
[----:B------:R-:W-:Y:S04]  /*c610*/  F2FP.PACK_AB R133, R81, R82 ;  /* 0x000000525185723e */ /* 0x000fe800000000ff */
[C---:B------:R-:W-:Y:S08]  /*c620*/  HMMA.16816.F32 R32, R72.reuse, R86, R32 ;  /* 0x000000564820723c */ /* 0x040ff00000001820 */
[-C--:B------:R-:W-:Y:S08]  /*c630*/  HMMA.16816.F32 R36, R72, R88.reuse, R36 ;  /* 0x000000584824723c */ /* 0x080ff00000001824 */
[C---:B------:R-:W-:Y:S08]  /*c640*/  HMMA.16816.F32 R40, R76.reuse, R88, R40 ;  /* 0x000000584c28723c */ /* 0x040ff00000001828 */
[-C--:B------:R-:W-:Y:S08]  /*c650*/  HMMA.16816.F32 R44, R76, R90.reuse, R44 ;  /* 0x0000005a4c2c723c */ /* 0x080ff0000000182c */
[C---:B------:R-:W-:Y:S08]  /*c660*/  HMMA.16816.F32 R48, R72.reuse, R90, R48 ;  /* 0x0000005a4830723c */ /* 0x040ff00000001830 */
[-C--:B----4-:R-:W-:Y:S08]  /*c670*/  HMMA.16816.F32 R52, R72, R92.reuse, R52 ;  /* 0x0000005c4834723c */ /* 0x090ff00000001834 */
[C---:B------:R-:W-:Y:S08]  /*c680*/  HMMA.16816.F32 R56, R76.reuse, R92, R56 ;  /* 0x0000005c4c38723c */ /* 0x040ff00000001838 */
[-C--:B------:R-:W-:Y:S08]  /*c690*/  HMMA.16816.F32 R60, R76, R94.reuse, R60 ;  /* 0x0000005e4c3c723c */ /* 0x080ff0000000183c */
[----:B------:R-:W-:Y:S04]  /*c6a0*/  HMMA.16816.F32 R64, R72, R94, R64 ;  /* 0x0000005e4840723c */ /* 0x000fe80000001840 */
[----:B---3--:R-:W-:Y:S01]  /*c6b0*/  ISETP.GT.AND P0, PT, R220, R117, PT ;  /* 0x00000075dc00720c */ /* 0x008fe20003f04270 */
[----:B--2---:R-:W-:Y:S03]  /*c6c0*/  IMAD.MOV.U32 R220, RZ, RZ, R246 ;  /* 0x000000ffffdc7224 */ /* 0x004fe600078e00f6 */
[-C--:B------:R-:W-:Y:S07]  /*c6d0*/  HMMA.16816.F32 R148, R136, R160.reuse, R4 ;  /* 0x000000a08894723c */ /* 0x080fee0000001804 */
[----:B------:R-:W-:Y:S01]  /*c6e0*/  FADD.FTZ R7, R147, R68 ;  /* 0x0000004493077221 */ /* 0x000fe20000010000 */
[C---:B------:R-:W-:Y:S01]  /*c6f0*/  HMMA.16816.F32 R152, R132.reuse, R160, R8 ;  /* 0x000000a08498723c */ /* 0x040fe20000001808 */
[----:B------:R1:W5:Y:S03]  /*c700*/  LDL.LU R147, [R1+0x78] ;  /* 0x0000780001937983 */ /* 0x0003660000300800 */
[----:B------:R-:W-:Y:S02]  /*c710*/  FADD.FTZ R6, R234, R3 ;  /* 0x00000003ea067221 */ /* 0x000fe40000010000 */
[----:B------:R-:W-:Y:S01]  /*c720*/  FADD.FTZ R5, R173, R2 ;  /* 0x00000002ad057221 */ /* 0x000fe20000010000 */
[----:B------:R1:W5:Y:S01]  /*c730*/  LDL.LU R234, [R1+0x74] ;  /* 0x0000740001ea7983 */ /* 0x0003620000300800 */
        /* <DEDUP_REMOVED lines=91> */
[----:B------:R-:W-:Y:S02]  /*ccf0*/  IMAD.MOV.U32 R145, RZ, RZ, R70 ;  /* 0x000000ffff917224 */ /* 0x000fe400078e0046 */
[----:B------:R-:W-:Y:S01]  /*cd00*/  IMAD.MOV.U32 R141, RZ, RZ, R142 ;  /* 0x000000ffff8d7224 */ /* 0x000fe200078e008e */
[----:B------:R1:W-:Y:S01]  /*cd10*/  STL [R1+0x2c], R2 ;  /* 0x00002c0201007387 */ /* 0x0003e20000100800 */
[----:B------:R-:W-:Y:S03]  /*cd20*/  IMAD.MOV.U32 R144, RZ, RZ, R140 ;  /* 0x000000ffff907224 */ /* 0x000fe600078e008c */
[----:B------:R1:W-:Y:S01]  /*cd30*/  STL [R1+0x34], R0 ;  /* 0x0000340001007387 */ /* 0x0003e20000100800 */
[----:B--2---:R-:W-:Y:S01]  /*cd40*/  IMAD.MOV.U32 R3, RZ, RZ, R143 ;  /* 0x000000ffff037224 */ /* 0x004fe200078e008f */
[----:B------:R-:W-:-:S05]  /*cd50*/  @P0 BRA `(.L_x_1338) ;  /* 0xffffa9f000000947 */ /* 0x000fca000383ffff */
.L_x_1337:
[----:B-1----:R-:W-:-:S13]  /*cd60*/  ISETP.GE.AND P0, PT, R246, RZ, PT ;  /* 0x000000fff600720c */ /* 0x002fda0003f06270 */
[----:B------:R-:W-:Y:S05]  /*cd70*/  @!P0 BRA `(.L_x_1339) ;  /* 0x00003e4000008947 */ /* 0x000fea0003800000 */
[----:B------:R-:W2:Y:S01]  /*cd80*/  LDL.LU.64 R6, [R1+0x58] ;  /* 0x0000580001067983 */ /* 0x000ea20000300a00 */
[----:B------:R-:W-:Y:S01]  /*cd90*/  ULDC.64 UR4, c[0x0][0x208] ;  /* 0x0000820000047ab9 */ /* 0x000fe20000000a00 */
[----:B------:R-:W-:Y:S01]  /*cda0*/  MOV R3, R142 ;  /* 0x0000008e00037202 */ /* 0x000fe20000000f00 */
[----:B------:R-:W-:Y:S01]  /*cdb0*/  UIMAD.WIDE.U32 UR12, UR4, 0x70, URZ ;  /* 0x00000070040c78a5 */ /* 0x000fe2000f8e003f */
[----:B------:R-:W2:Y:S01]  /*cdc0*/  LDL.LU.64 R4, [R1+0x68] ;  /* 0x0000680001047983 */ /* 0x000ea20000300a00 */
[----:B------:R-:W-:Y:S01]  /*cdd0*/  UIMAD UR5, UR5, 0x70, URZ ;  /* 0x00000070050578a4 */ /* 0x000fe2000f8e023f */
[----:B------:R-:W-:Y:S01]  /*cde0*/  MOV R0, R143 ;  /* 0x0000008f00007202 */ /* 0x000fe20000000f00 */
[----:B------:R-:W-:Y:S01]  /*cdf0*/  ULDC.64 UR6, c[0x0][0x1e0] ;  /* 0x0000780000067ab9 */ /* 0x000fe20000000a00 */
[----:B------:R-:W-:Y:S01]  /*ce00*/  IMAD.MOV.U32 R146, RZ, RZ, R70 ;  /* 0x000000ffff927224 */ /* 0x000fe200078e0046 */
[----:B------:R-:W-:Y:S01]  /*ce10*/  MOV R141, R140 ;  /* 0x0000008c008d7202 */ /* 0x000fe20000000f00 */
[----:B------:R-:W-:-:S02]  /*ce20*/  USHF.L.U64.HI UR7, UR6, 0x5, UR7 ;  /* 0x0000000506077899 */ /* 0x000fc40008010207 */
[----:B------:R-:W-:Y:S02]  /*ce30*/  USHF.L.U32 UR6, UR6, 0x5, URZ ;  /* 0x0000000506067899 */ /* 0x000fe4000800063f */
[----:B------:R-:W-:Y:S01]  /*ce40*/  UIADD3 UR5, UR13, UR5, URZ ;  /* 0x000000050d057290 */ /* 0x000fe2000fffe03f */
[----:B--2---:R-:W-:-:S05]  /*ce50*/  IMAD.MOV.U32 R5, RZ, RZ, R7 ;  /* 0x000000ffff057224 */ /* 0x004fca00078e0007 */
[----:B------:R1:W-:Y:S04]  /*ce60*/  STL.64 [R1], R4 ;  /* 0x0000000401007387 */ /* 0x0003e80000100a00 */
.L_x_1340:
[----:B------:R-:W2:Y:S01]  /*ce70*/  LDL.64 R78, [R1] ;  /* 0x00000000014e7983 */ /* 0x000ea20000100a00 */
[----:B------:R-:W-:Y:S04]  /*ce80*/  DEPBAR.LE SB0, 0x0 ;  /* 0x000080000000791a */ /* 0x000fe80000000000 */
[----:B------:R-:W-:Y:S01]  /*ce90*/  SHF.R.S32.HI R76, RZ, 0x1f, R246 ;  /* 0x0000001fff4c7819 */ /* 0x000fe200000114f6 */
[----:B------:R-:W-:Y:S01]  /*cea0*/  BAR.SYNC.DEFER_BLOCKING 0x0 ;  /* 0x0000000000007b1d */ /* 0x000fe20000010000 */
[----:B------:R-:W-:Y:S04]  /*ceb0*/  IMAD R2, R246, UR5, RZ ;  /* 0x00000005f6027c24 */ /* 0x000fe8000f8e02ff */
[----:B------:R-:W-:Y:S03]  /*cec0*/  IMAD R2, R76, UR12, R2 ;  /* 0x0000000c4c027c24 */ /* 0x000fe6000f8e0202 */
        /* <DEDUP_REMOVED lines=30> */
[-C--:B------:R-:W-:Y:S08]  /*d0b0*/  HMMA.16816.F32 R52, R112, R64.reuse, RZ ;  /* 0x000000407034723c */ /* 0x080ff000000018ff */
[C---:B------:R-:W-:Y:S08]  /*d0c0*/  HMMA.16816.F32 R56, R108.reuse, R64, RZ ;  /* 0x000000406c38723c */ /* 0x040ff000000018ff */
[-C--:B------:R-:W-:Y:S08]  /*d0d0*/  HMMA.16816.F32 R60, R108, R66.reuse, RZ ;  /* 0x000000426c3c723c */ /* 0x080ff000000018ff */
[C---:B------:R-:W-:Y:S08]  /*d0e0*/  HMMA.16816.F32 R64, R112.reuse, R66, RZ ;  /* 0x000000427040723c */ /* 0x040ff000000018ff */
[-C--:B-1----:R-:W-:Y:S08]  /*d0f0*/  HMMA.16816.F32 R68, R112, R80.reuse, RZ ;  /* 0x000000507044723c */ /* 0x082ff000000018ff */
[C---:B------:R-:W-:Y:S04]  /*d100*/  HMMA.16816.F32 R72, R108.reuse, R80, RZ ;  /* 0x000000506c48723c */ /* 0x040fe800000018ff */
[----:B--2---:R-:W-:Y:S04]  /*d110*/  IMAD.WIDE.U32 R84, R246, UR12, R78 ;  /* 0x0000000cf6547c25 */ /* 0x004fe8000f8e004e */
[-C--:B------:R-:W-:Y:S01]  /*d120*/  HMMA.16816.F32 R76, R108, R82.reuse, RZ ;  /* 0x000000526c4c723c */ /* 0x080fe200000018ff */
[C---:B------:R-:W-:Y:S03]  /*d130*/  LEA R92, P0, R84.reuse, c[0x0][0x1f8], 0x1 ;  /* 0x00007e00545c7a11 */ /* 0x040fe600078008ff */
[----:B------:R-:W-:Y:S04]  /*d140*/  IADD3 R2, R85, R2, RZ ;  /* 0x0000000255027210 */ /* 0x000fe80007ffe0ff */
[C---:B------:R-:W-:Y:S04]  /*d150*/  HMMA.16816.F32 R80, R112.reuse, R82, RZ ;  /* 0x000000527050723c */ /* 0x040fe800000018ff */
[----:B------:R-:W-:Y:S02]  /*d160*/  LEA.HI.X R93, R84, c[0x0][0x1fc], R2, 0x1, P0 ;  /* 0x00007f00545d7a11 */ /* 0x000fe400000f0c02 */
[----:B------:R-:W-:Y:S02]  /*d170*/  IADD3 R102, P0, R92, UR9, RZ ;  /* 0x000000095c667c10 */ /* 0x000fe4000ff1e0ff */
[-C--:B---3--:R-:W-:Y:S01]  /*d180*/  HMMA.16816.F32 R84, R112, R96.reuse, RZ ;  /* 0x000000607054723c */ /* 0x088fe200000018ff */
        /* <DEDUP_REMOVED lines=9> */
[----:B------:R-:W-:Y:S03]  /*d220*/  IADD3 R106, P0, R100, UR9, RZ ;  /* 0x00000009646a7c10 */ /* 0x000fe6000ff1e0ff */
[----:B------:R4:W-:Y:S03]  /*d230*/  LDGSTS.E.BYPASS.LTC128B.128 [R245+0x1100], [R100.64], !P6 ;  /* 0x0110000064f57fae */ /* 0x0009e6000f101d4a */
[----:B------:R-:W-:Y:S02]  /*d240*/  IADD3.X R107, R101, UR8, RZ, P0, !PT ;  /* 0x00000008656b7c10 */ /* 0x000fe400087fe4ff */
[----:B------:R-:W-:Y:S03]  /*d250*/  IADD3 R104, P1, R106, UR9, RZ ;  /* 0x000000096a687c10 */ /* 0x000fe6000ff3e0ff */
[----:B------:R2:W-:Y:S01]  /*d260*/  LDGSTS.E.BYPASS.LTC128B.128 [R245+0x1900], [R106.64], !P6 ;  /* 0x019000006af57fae */ /* 0x0005e2000f101d4a */
[----:B------:R-:W-:Y:S01]  /*d270*/  IADD3.X R105, R107, UR8, RZ, P1, !PT ;  /* 0x000000086b697c10 */ /* 0x000fe20008ffe4ff */
[-C--:B-1----:R-:W-:Y:S01]  /*d280*/  HMMA.16816.F32 R92, R108, R98.reuse, RZ ;  /* 0x000000626c5c723c */ /* 0x082fe200000018ff */
[----:B------:R-:W-:Y:S05]  /*d290*/  IADD3 R142, P0, R104, UR9, RZ ;  /* 0x00000009688e7c10 */ /* 0x000fea000ff1e0ff */
[----:B------:R1:W-:Y:S01]  /*d2a0*/  LDGSTS.E.BYPASS.LTC128B.128 [R245+0x2100], [R104.64], !P6 ;  /* 0x0210000068f57fae */ /* 0x0003e2000f101d4a */
[----:B------:R-:W-:Y:S01]  /*d2b0*/  IADD3.X R143, R105, UR8, RZ, P0, !PT ;  /* 0x00000008698f7c10 */ /* 0x000fe200087fe4ff */
[C---:B------:R-:W-:Y:S06]  /*d2c0*/  HMMA.16816.F32 R96, R112.reuse, R98, RZ ;  /* 0x000000627060723c */ /* 0x040fec00000018ff */
[----:B------:R3:W-:Y:S02]  /*d2d0*/  LDGSTS.E.BYPASS.LTC128B.128 [R245+0x2900], [R142.64], !P6 ;  /* 0x029000008ef57fae */ /* 0x0007e4000f101d4a */
[-C--:B----4-:R-:W-:Y:S01]  /*d2e0*/  HMMA.16816.F32 R100, R112, R188.reuse, RZ ;  /* 0x000000bc7064723c */ /* 0x090fe200000018ff */
[----:B-1----:R-:W-:Y:S04]  /*d2f0*/  IADD3 R104, P0, R142, UR9, RZ ;  /* 0x000000098e687c10 */ /* 0x002fe8000ff1e0ff */
[----:B------:R-:W-:Y:S02]  /*d300*/  IADD3.X R105, R143, UR8, RZ, P0, !PT ;  /* 0x000000088f697c10 */ /* 0x000fe400087fe4ff */
[C---:B------:R-:W-:Y:S02]  /*d310*/  ISETP.GT.AND P0, PT, R246.reuse, RZ, PT ;  /* 0x000000fff600720c */ /* 0x040fe40003f04270 */
[----:B------:R-:W-:Y:S01]  /*d320*/  IADD3 R246, R246, -0x1, RZ ;  /* 0xfffffffff6f67810 */ /* 0x000fe20007ffe0ff */
[----:B------:R2:W-:Y:S08]  /*d330*/  LDGSTS.E.BYPASS.LTC128B.128 [R245+0x3100], [R104.64], !P6 ;  /* 0x0310000068f57fae */ /* 0x0005f0000f101d4a */
[----:B------:R-:W0:Y:S01]  /*d340*/  LDGDEPBAR ;  /* 0x00000000000079af */ /* 0x000e220000000000 */
[C---:B--2---:R-:W-:Y:S08]  /*d350*/  HMMA.16816.F32 R104, R108.reuse, R188, RZ ;  /* 0x000000bc6c68723c */ /* 0x044ff000000018ff */
        /* <DEDUP_REMOVED lines=35> */
[-C--:B------:R-:W-:Y:S01]  /*d590*/  HMMA.16816.F32 R108, R200, R226.reuse, R108 ;  /* 0x000000e2c86c723c */ /* 0x080fe2000000186c */
[----:B------:R-:W3:Y:S07]  /*d5a0*/  LDSM.16.M88.4 R200, [R233+0x6100] ;  /* 0x00610000e9c8783b */ /* 0x000eee0000000200 */
[----:B------:R-:W-:Y:S01]  /*d5b0*/  HMMA.16816.F32 R112, R192, R226, R112 ;  /* 0x000000e2c070723c */ /* 0x000fe20000001870 */
[----:B------:R-:W3:Y:S07]  /*d5c0*/  LDSM.16.M88.4 R192, [R233+0x6900] ;  /* 0x00690000e9c0783b */ /* 0x000eee0000000200 */
[-C--:B-1----:R-:W-:Y:S01]  /*d5d0*/  HMMA.16816.F32 R4, R188, R196.reuse, R4 ;  /* 0x000000c4bc04723c */ /* 0x082fe20000001804 */
[----:B------:R-:W-:Y:S07]  /*d5e0*/  LDSM.16.M88.4 R224, [R232+0x2000] ;  /* 0x00200000e8e0783b */ /* 0x000fee0000000200 */
[C---:B--2---:R-:W-:Y:S08]  /*d5f0*/  HMMA.16816.F32 R8, R204.reuse, R196, R8 ;  /* 0x000000c4cc08723c */ /* 0x044ff00000001808 */
[-C--:B------:R-:W-:Y:S08]  /*d600*/  HMMA.16816.F32 R12, R204, R198.reuse, R12 ;  /* 0x000000c6cc0c723c */ /* 0x080ff0000000180c */
[C---:B------:R-:W-:Y:S01]  /*d610*/  HMMA.16816.F32 R16, R188.reuse, R198, R16 ;  /* 0x000000c6bc10723c */ /* 0x040fe20000001810 */
[----:B------:R-:W-:Y:S07]  /*d620*/  LDSM.16.M88.4 R196, [R236+0x7100] ;  /* 0x00710000ecc4783b */ /* 0x000fee0000000200 */
[-C--:B----4-:R-:W-:Y:S08]  /*d630*/  HMMA.16816.F32 R20, R188, R208.reuse, R20 ;  /* 0x000000d0bc14723c */ /* 0x090ff00000001814 */
        /* <DEDUP_REMOVED lines=23> */
[----:B------:R-:W2:Y:S07]  /*d7b0*/  LDSM.16.M88.4 R200, [R236+0x9100] ;  /* 0x00910000ecc8783b */ /* 0x000eae0000000200 */
[-C--:B------:R-:W-:Y:S08]  /*d7c0*/  HMMA.16816.F32 R100, R188, R192.reuse, R100 ;  /* 0x000000c0bc64723c */ /* 0x080ff00000001864 */
[C---:B------:R-:W-:Y:S08]  /*d7d0*/  HMMA.16816.F32 R104, R204.reuse, R192, R104 ;  /* 0x000000c0cc68723c */ /* 0x040ff00000001868 */
[-C--:B------:R-:W-:Y:S08]  /*d7e0*/  HMMA.16816.F32 R108, R204, R194.reuse, R108 ;  /* 0x000000c2cc6c723c */ /* 0x080ff0000000186c */
[----:B------:R-:W-:Y:S01]  /*d7f0*/  HMMA.16816.F32 R112, R188, R194, R112 ;  /* 0x000000c2bc70723c */ /* 0x000fe20000001870 */
[----:B------:R-:W3:Y:S07]  /*d800*/  LDSM.16.M88.4 R188, [R232+0x2800] ;  /* 0x00280000e8bc783b */ /* 0x000eee0000000200 */
[-C--:B-1----:R-:W-:Y:S01]  /*d810*/  HMMA.16816.F32 R4, R196, R208.reuse, R4 ;  /* 0x000000d0c404723c */ /* 0x082fe20000001804 */
[----:B------:R-:W1:Y:S01]  /*d820*/  LDSM.16.M88.4 R192, [R232+0x3000] ;  /* 0x00300000e8c0783b */ /* 0x000e620000000200 */
[----:B------:R-:W-:Y:S06]  /*d830*/  DEPBAR.LE SB0, 0x0 ;  /* 0x000080000000791a */ /* 0x000fec0000000000 */
[C---:B--2---:R-:W-:Y:S01]  /*d840*/  HMMA.16816.F32 R8, R200.reuse, R208, R8 ;  /* 0x000000d0c808723c */ /* 0x044fe20000001808 */
[----:B------:R-:W-:Y:S07]  /*d850*/  BAR.SYNC.DEFER_BLOCKING 0x0 ;  /* 0x0000000000007b1d */ /* 0x000fee0000010000 */
[-C--:B------:R-:W-:Y:S08]  /*d860*/  HMMA.16816.F32 R12, R200, R210.reuse, R12 ;  /* 0x000000d2c80c723c */ /* 0x080ff0000000180c */
[C---:B------:R-:W-:Y:S04]  /*d870*/  HMMA.16816.F32 R16, R196.reuse, R210, R16 ;  /* 0x000000d2c410723c */ /* 0x040fe80000001810 */
[----:B------:R-:W-:Y:S02]  /*d880*/  FMNMX.FTZ R2, R4, R0, !PT ;  /* 0x0000000004027209 */ /* 0x000fe40007810000 */
[----:B------:R-:W-:Y:S02]  /*d890*/  FMNMX.FTZ R140, R6, R3, !PT ;  /* 0x00000003068c7209 */ /* 0x000fe40007810000 */
[-C--:B------:R-:W-:Y:S01]  /*d8a0*/  HMMA.16816.F32 R20, R196, R212.reuse, R20 ;  /* 0x000000d4c414723c */ /* 0x080fe20000001814 */
[----:B------:R-:W2:Y:S03]  /*d8b0*/  LDL.64 R210, [R1+0x48] ;  /* 0x0000480001d27983 */ /* 0x000ea60000100a00 */
[----:B------:R-:W-:Y:S02]  /*d8c0*/  FMNMX.FTZ R2, R5, R2, !PT ;  /* 0x0000000205027209 */ /* 0x000fe40007810000 */
[----:B------:R-:W-:Y:S02]  /*d8d0*/  FMNMX.FTZ R140, R7, R140, !PT ;  /* 0x0000008c078c7209 */ /* 0x000fe40007810000 */
[C---:B------:R-:W-:Y:S01]  /*d8e0*/  HMMA.16816.F32 R24, R200.reuse, R212, R24 ;  /* 0x000000d4c818723c */ /* 0x040fe20000001818 */
[----:B------:R-:W4:Y:S03]  /*d8f0*/  LDL.64 R212, [R1+0x40] ;  /* 0x0000400001d47983 */ /* 0x000f260000100a00 */
        /* <DEDUP_REMOVED lines=123> */
[----:B---3--:R-:W-:Y:S02]  /*e0b0*/  FMNMX.FTZ R2, R2, R145, !PT ;  /* 0x0000009102027209 */ /* 0x008fe40007810000 */
[----:B------:R-:W-:Y:S01]  /*e0c0*/  FMNMX.FTZ R142, R75, R142, !PT ;  /* 0x0000008e4b8e7209 */ /* 0x000fe20007810000 */
[----:B------:R-:W3:Y:S03]  /*e0d0*/  SHFL.BFLY PT, R144, R140, 0x2, 0x1f ;  /* 0x0c401f008c907f89 */ /* 0x000ee600000e0000 */
[----:B------:R-:W-:Y:S04]  /*e0e0*/  FMNMX.FTZ R142, R78, R142, !PT ;  /* 0x0000008e4e8e7209 */ /* 0x000fe80007810000 */
[----:B------:R-:W-:Y:S01]  /*e0f0*/  FMNMX.FTZ R142, R79, R142, !PT ;  /* 0x0000008e4f8e7209 */ /* 0x000fe20007810000 */
[----:B------:R-:W2:Y:S03]  /*e100*/  SHFL.BFLY PT, R145, R2, 0x1, 0x1f ;  /* 0x0c201f0002917f89 */ /* 0x000ea600000e0000 */
        /* <DEDUP_REMOVED lines=8> */
[----:B---3--:R-:W-:Y:S01]  /*e190*/  FMNMX.FTZ R140, R140, R144, !PT ;  /* 0x000000908c8c7209 */ /* 0x008fe20007810000 */
[--C-:B------:R-:W-:Y:S01]  /*e1a0*/  FFMA.FTZ R21, R21, c[0x0][0x2d0], -R192.reuse ;  /* 0x0000b40015157a23 */ /* 0x100fe200000108c0 */
[----:B------:R-:W-:Y:S01]  /*e1b0*/  FMNMX.FTZ R144, R106, R142, !PT ;  /* 0x0000008e6a907209 */ /* 0x000fe20007810000 */
[----:B------:R-:W-:Y:S01]  /*e1c0*/  MUFU.EX2 R251, R20 ;  /* 0x0000001400fb7308 */ /* 0x000fe20000000800 */
[--C-:B------:R-:W-:Y:S01]  /*e1d0*/  FFMA.FTZ R52, R52, c[0x0][0x2d0], -R192.reuse ;  /* 0x0000b40034347a23 */ /* 0x100fe200000108c0 */
[----:B------:R-:W1:Y:S01]  /*e1e0*/  SHFL.BFLY PT, R189, R140, 0x1, 0x1f ;  /* 0x0c201f008cbd7f89 */ /* 0x000e6200000e0000 */
[----:B--2---:R-:W-:Y:S01]  /*e1f0*/  FMNMX.FTZ R142, R2, R145, !PT ;  /* 0x00000091028e7209 */ /* 0x004fe20007810000 */
        /* <DEDUP_REMOVED lines=8> */
[----:B------:R-:W-:Y:S02]  /*e280*/  FMUL.FTZ R194, R142, c[0x0][0x2d0] ;  /* 0x0000b4008ec27a20 */ /* 0x000fe40000410000 */
[----:B------:R-:W-:Y:S02]  /*e290*/  FFMA.FTZ R16, R16, c[0x0][0x2d0], -R192 ;  /* 0x0000b40010107a23 */ /* 0x000fe400000108c0 */
[----:B------:R-:W-:Y:S02]  /*e2a0*/  FFMA.FTZ R22, R22, c[0x0][0x2d0], -R194 ;  /* 0x0000b40016167a23 */ /* 0x000fe400000108c2 */
        /* <DEDUP_REMOVED lines=12> */
[----:B------:R-:W-:Y:S02]  /*e370*/  FFMA.FTZ R7, R7, c[0x0][0x2d0], -R194 ;  /* 0x0000b40007077a23 */ /* 0x000fe400000108c2 */
[----:B------:R-:W-:Y:S01]  /*e380*/  MUFU.EX2 R216, R6 ;  /* 0x0000000600d87308 */ /* 0x000fe20000000800 */
[----:B------:R-:W-:Y:S02]  /*e390*/  FMUL.FTZ R2, R2, c[0x0][0x2d0] ;  /* 0x0000b40002027a20 */ /* 0x000fe40000410000 */
        /* <DEDUP_REMOVED lines=9> */
[--C-:B------:R-:W-:Y:S02]  /*e430*/  FFMA.FTZ R57, R57, c[0x0][0x2d0], -R193.reuse ;  /* 0x0000b40039397a23 */ /* 0x100fe400000108c1 */
[--C-:B------:R-:W-:Y:S01]  /*e440*/  FFMA.FTZ R60, R60, c[0x0][0x2d0], -R193.reuse ;  /* 0x0000b4003c3c7a23 */ /* 0x100fe200000108c1 */
[----:B------:R1:W1:Y:S01]  /*e450*/  MUFU.EX2 R144, R2 ;  /* 0x0000000200907308 */ /* 0x0002620000000800 */
[----:B--2---:R-:W-:Y:S01]  /*e460*/  FMNMX.FTZ R0, R0, R3, !PT ;  /* 0x0000000300007209 */ /* 0x004fe20007810000 */
[----:B------:R-:W-:Y:S02]  /*e470*/  FFMA.FTZ R5, R5, c[0x0][0x2d0], -R192 ;  /* 0x0000b40005057a23 */ /* 0x000fe400000108c0 */
[--C-:B------:R-:W-:Y:S02]  /*e480*/  FFMA.FTZ R61, R61, c[0x0][0x2d0], -R193.reuse ;  /* 0x0000b4003d3d7a23 */ /* 0x100fe400000108c1 */
[--C-:B------:R-:W-:Y:S02]  /*e490*/  FFMA.FTZ R18, R18, c[0x0][0x2d0], -R194.reuse ;  /* 0x0000b40012127a23 */ /* 0x100fe400000108c2 */
[----:B------:R-:W-:Y:S02]  /*e4a0*/  FFMA.FTZ R19, R19, c[0x0][0x2d0], -R194 ;  /* 0x0000b40013137a23 */ /* 0x000fe400000108c2 */
[----:B------:R2:W-:Y:S01]  /*e4b0*/  MUFU.EX2 R221, R5 ;  /* 0x0000000500dd7308 */ /* 0x0005e20000000800 */
[--C-:B------:R-:W-:Y:S02]  /*e4c0*/  FFMA.FTZ R8, R8, c[0x0][0x2d0], -R193.reuse ;  /* 0x0000b40008087a23 */ /* 0x100fe400000108c1 */
[--C-:B------:R-:W-:Y:S02]  /*e4d0*/  FFMA.FTZ R9, R9, c[0x0][0x2d0], -R193.reuse ;  /* 0x0000b40009097a23 */ /* 0x100fe400000108c1 */
[--C-:B------:R-:W-:Y:S02]  /*e4e0*/  FFMA.FTZ R12, R12, c[0x0][0x2d0], -R193.reuse ;  /* 0x0000b4000c0c7a23 */ /* 0x100fe400000108c1 */
[----:B------:R-:W-:Y:S02]  /*e4f0*/  FFMA.FTZ R13, R13, c[0x0][0x2d0], -R193 ;  /* 0x0000b4000d0d7a23 */ /* 0x000fe400000108c1 */
[--C-:B------:R-:W-:Y:S01]  /*e500*/  FFMA.FTZ R32, R32, c[0x0][0x2d0], -R192.reuse ;  /* 0x0000b40020207a23 */ /* 0x100fe200000108c0 */
[----:B------:R4:W-:Y:S01]  /*e510*/  MUFU.EX2 R215, R8 ;  /* 0x0000000800d77308 */ /* 0x0009e20000000800 */
[----:B------:R-:W-:Y:S02]  /*e520*/  FFMA.FTZ R33, R33, c[0x0][0x2d0], -R192 ;  /* 0x0000b40021217a23 */ /* 0x000fe400000108c0 */
[--C-:B------:R-:W-:Y:S02]  /*e530*/  FFMA.FTZ R34, R34, c[0x0][0x2d0], -R194.reuse ;  /* 0x0000b40022227a23 */ /* 0x100fe400000108c2 */
[----:B-1----:R-:W-:Y:S02]  /*e540*/  FADD.FTZ R2, -R140, R141 ;  /* 0x0000008d8c027221 */ /* 0x002fe40000010100 */
[----:B------:R-:W-:Y:S02]  /*e550*/  FFMA.FTZ R35, R35, c[0x0][0x2d0], -R194 ;  /* 0x0000b40023237a23 */ /* 0x000fe400000108c2 */
[----:B------:R-:W-:Y:S01]  /*e560*/  FMUL.FTZ R2, R2, c[0x0][0x2d0] ;  /* 0x0000b40002027a20 */ /* 0x000fe20000410000 */
[----:B------:R1:W-:Y:S01]  /*e570*/  MUFU.EX2 R249, R9 ;  /* 0x0000000900f97308 */ /* 0x0003e20000000800 */
[C---:B---3--:R-:W-:Y:S02]  /*e580*/  FMUL.FTZ R116, R145.reuse, R116 ;  /* 0x0000007491747220 */ /* 0x048fe40000410000 */
[C---:B------:R-:W-:Y:S02]  /*e590*/  FMUL.FTZ R117, R145.reuse, R117 ;  /* 0x0000007591757220 */ /* 0x040fe40000410000 */
[C---:B------:R-:W-:Y:S02]  /*e5a0*/  FMUL.FTZ R118, R144.reuse, R118 ;  /* 0x0000007690767220 */ /* 0x040fe40000410000 */
[----:B------:R-:W-:Y:S02]  /*e5b0*/  FMUL.FTZ R119, R144, R119 ;  /* 0x0000007790777220 */ /* 0x000fe40000410000 */
[C---:B------:R-:W-:Y:S01]  /*e5c0*/  FMUL.FTZ R124, R145.reuse, R124 ;  /* 0x0000007c917c7220 */ /* 0x040fe20000410000 */
[----:B------:R3:W3:Y:S01]  /*e5d0*/  MUFU.EX2 R141, R2 ;  /* 0x00000002008d7308 */ /* 0x0006e20000000800 */
[----:B------:R-:W-:Y:S02]  /*e5e0*/  @P0 IMAD R6, R4, c[0x0][0x1e0], RZ ;  /* 0x0000780004060a24 */ /* 0x000fe400078e02ff */
[C---:B--2---:R-:W-:Y:S01]  /*e5f0*/  @P0 IMAD.WIDE.U32 R4, R246.reuse, c[0x0][0x1e0], RZ ;  /* 0x00007800f6040a25 */ /* 0x044fe200078e00ff */
[----:B----4-:R-:W-:Y:S03]  /*e600*/  @P0 MOV R8, R210 ;  /* 0x000000d200080202 */ /* 0x010fe60000000f00 */
[----:B------:R-:W-:Y:S02]  /*e610*/  @P0 IMAD R6, R246, c[0x0][0x1e4], R6 ;  /* 0x00007900f6060a24 */ /* 0x000fe400078e0206 */
[----:B------:R-:W-:Y:S01]  /*e620*/  FMUL.FTZ R125, R145, R125 ;  /* 0x0000007d917d7220 */ /* 0x000fe20000410000 */
[----:B------:R-:W-:Y:S01]  /*e630*/  MUFU.EX2 R226, R22 ;  /* 0x0000001600e27308 */ /* 0x000fe20000000800 */
[C---:B------:R-:W-:Y:S01]  /*e640*/  FMUL.FTZ R126, R144.reuse, R126 ;  /* 0x0000007e907e7220 */ /* 0x040fe20000410000 */
[----:B------:R-:W-:Y:S01]  /*e650*/  @P0 IADD3 R6, R5, R6, RZ ;  /* 0x0000000605060210 */ /* 0x000fe20007ffe0ff */
[----:B------:R-:W-:Y:S01]  /*e660*/  FMUL.FTZ R127, R144, R127 ;  /* 0x0000007f907f7220 */ /* 0x000fe20000410000 */
[----:B-1----:R-:W-:Y:S01]  /*e670*/  @P0 MOV R9, R213 ;  /* 0x000000d500090202 */ /* 0x002fe20000000f00 */
[C---:B------:R-:W-:Y:S02]  /*e680*/  FMUL.FTZ R136, R145.reuse, R136 ;  /* 0x0000008891887220 */ /* 0x040fe40000410000 */
[----:B------:R-:W-:Y:S02]  /*e690*/  FMUL.FTZ R137, R145, R137 ;  /* 0x0000008991897220 */ /* 0x000fe40000410000 */
[----:B------:R-:W-:Y:S01]  /*e6a0*/  @P0 IMAD.WIDE.U32 R8, R4, 0x70, R8 ;  /* 0x0000007004080825 */ /* 0x000fe200078e0008 */
[----:B------:R-:W-:Y:S03]  /*e6b0*/  MUFU.EX2 R247, R23 ;  /* 0x0000001700f77308 */ /* 0x000fe60000000800 */
[----:B------:R-:W-:Y:S01]  /*e6c0*/  @P0 IMAD R4, R6, 0x70, RZ ;  /* 0x0000007006040824 */ /* 0x000fe200078e02ff */
[----:B---3--:R-:W1:Y:S01]  /*e6d0*/  SHFL.BFLY PT, R2, R0, 0x1, 0x1f ;  /* 0x0c201f0000027f89 */ /* 0x008e6200000e0000 */
[----:B------:R-:W-:Y:S01]  /*e6e0*/  @P0 LEA R6, P2, R8, c[0x0][0x1c8], 0x1 ;  /* 0x0000720008060a11 */ /* 0x000fe200078408ff */
[----:B------:R-:W-:Y:S02]  /*e6f0*/  FMUL.FTZ R120, R141, R120 ;  /* 0x000000788d787220 */ /* 0x000fe40000410000 */
[----:B------:R-:W-:Y:S01]  /*e700*/  @P0 IADD3 R5, R9, R4, RZ ;  /* 0x0000000409050210 */ /* 0x000fe20007ffe0ff */
[C---:B------:R-:W-:Y:S01]  /*e710*/  FMUL.FTZ R121, R141.reuse, R121 ;  /* 0x000000798d797220 */ /* 0x040fe20000410000 */
[----:B------:R2:W-:Y:S01]  /*e720*/  MUFU.EX2 R209, R16 ;  /* 0x0000001000d17308 */ /* 0x0005e20000000800 */
[----:B------:R-:W-:Y:S01]  /*e730*/  @P0 IADD3 R4, P1, R6, UR6, RZ ;  /* 0x0000000606040c10 */ /* 0x000fe2000ff3e0ff */
[C---:B------:R-:W-:Y:S01]  /*e740*/  FMUL.FTZ R128, R141.reuse, R128 ;  /* 0x000000808d807220 */ /* 0x040fe20000410000 */
[----:B------:R-:W-:Y:S01]  /*e750*/  @P0 LEA.HI.X R7, R8, c[0x0][0x1cc], R5, 0x1, P2 ;  /* 0x0000730008070a11 */ /* 0x000fe200010f0c05 */
[C---:B------:R-:W-:Y:S02]  /*e760*/  FMUL.FTZ R129, R141.reuse, R129 ;  /* 0x000000818d817220 */ /* 0x040fe40000410000 */
[----:B------:R-:W-:Y:S01]  /*e770*/  FMUL.FTZ R132, R141, R132 ;  /* 0x000000848d847220 */ /* 0x000fe20000410000 */
[----:B------:R-:W-:Y:S01]  /*e780*/  @P0 IADD3.X R5, R7, UR7, RZ, P1, !PT ;  /* 0x0000000707050c10 */ /* 0x000fe20008ffe4ff */
[----:B------:R3:W-:Y:S01]  /*e790*/  @P0 LDGSTS.E.BYPASS.LTC128B.128 [R245+0x3900], [R6.64], !P6 ;  /* 0x0390000006f50fae */ /* 0x0007e2000f101d4a */
[----:B------:R-:W-:Y:S01]  /*e7a0*/  FMUL.FTZ R133, R141, R133 ;  /* 0x000000858d857220 */ /* 0x000fe20000410000 */
[----:B------:R4:W-:Y:S01]  /*e7b0*/  MUFU.EX2 R205, R17 ;  /* 0x0000001100cd7308 */ /* 0x0009e20000000800 */
[C---:B------:R-:W-:Y:S02]  /*e7c0*/  FMUL.FTZ R138, R144.reuse, R138 ;  /* 0x0000008a908a7220 */ /* 0x040fe40000410000 */
[----:B------:R-:W-:Y:S02]  /*e7d0*/  FMUL.FTZ R139, R144, R139 ;  /* 0x0000008b908b7220 */ /* 0x000fe40000410000 */
[--C-:B------:R-:W-:Y:S01]  /*e7e0*/  FFMA.FTZ R24, R24, c[0x0][0x2d0], -R193.reuse ;  /* 0x0000b40018187a23 */ /* 0x100fe200000108c1 */
[----:B------:R3:W-:Y:S01]  /*e7f0*/  @P0 LDGSTS.E.BYPASS.LTC128B.128 [R245+0x4100], [R4.64], !P6 ;  /* 0x0410000004f50fae */ /* 0x0007e2000f101d4a */
[--C-:B------:R-:W-:Y:S01]  /*e800*/  FFMA.FTZ R25, R25, c[0x0][0x2d0], -R193.reuse ;  /* 0x0000b40019197a23 */ /* 0x100fe200000108c1 */
[----:B-1----:R-:W-:Y:S01]  /*e810*/  FMNMX.FTZ R2, R0, R2, !PT ;  /* 0x0000000200027209 */ /* 0x002fe20007810000 */
[--C-:B------:R-:W-:Y:S01]  /*e820*/  FFMA.FTZ R28, R28, c[0x0][0x2d0], -R193.reuse ;  /* 0x0000b4001c1c7a23 */ /* 0x100fe200000108c1 */
[----:B------:R1:W-:Y:S01]  /*e830*/  MUFU.EX2 R204, R18 ;  /* 0x0000001200cc7308 */ /* 0x0003e20000000800 */
[----:B------:R-:W-:Y:S02]  /*e840*/  FFMA.FTZ R29, R29, c[0x0][0x2d0], -R193 ;  /* 0x0000b4001d1d7a23 */ /* 0x000fe400000108c1 */
[C---:B------:R-:W-:Y:S02]  /*e850*/  FMUL.FTZ R3, R2.reuse, c[0x0][0x2d0] ;  /* 0x0000b40002037a20 */ /* 0x040fe40000410000 */
[----:B------:R-:W-:Y:S02]  /*e860*/  FADD.FTZ R0, -R2, R146 ;  /* 0x0000009202007221 */ /* 0x000fe40000010100 */
[--C-:B------:R-:W-:Y:S02]  /*e870*/  FFMA.FTZ R10, R10, c[0x0][0x2d0], -R3.reuse ;  /* 0x0000b4000a0a7a23 */ /* 0x100fe40000010803 */
[----:B--2---:R-:W-:Y:S01]  /*e880*/  FMUL.FTZ R16, R145, R160 ;  /* 0x000000a091107220 */ /* 0x004fe20000410000 */
[----:B------:R2:W-:Y:S01]  /*e890*/  MUFU.EX2 R206, R19 ;  /* 0x0000001300ce7308 */ /* 0x0005e20000000800 */
[--C-:B------:R-:W-:Y:S02]  /*e8a0*/  FFMA.FTZ R42, R42, c[0x0][0x2d0], -R3.reuse ;  /* 0x0000b4002a2a7a23 */ /* 0x100fe40000010803 */
[--C-:B------:R-:W-:Y:S02]  /*e8b0*/  FFMA.FTZ R43, R43, c[0x0][0x2d0], -R3.reuse ;  /* 0x0000b4002b2b7a23 */ /* 0x100fe40000010803 */
        /* <DEDUP_REMOVED lines=14> */
[----:B------:R-:W-:Y:S01]  /*e9a0*/  FMUL.FTZ R0, R0, c[0x0][0x2d0] ;  /* 0x0000b40000007a20 */ /* 0x000fe20000410000 */
[----:B------:R2:W-:Y:S01]  /*e9b0*/  MUFU.EX2 R200, R11 ;  /* 0x0000000b00c87308 */ /* 0x0005e20000000800 */
[--C-:B------:R-:W-:Y:S02]  /*e9c0*/  FFMA.FTZ R26, R26, c[0x0][0x2d0], -R3.reuse ;  /* 0x0000b4001a1a7a23 */ /* 0x100fe40000010803 */
[--C-:B------:R-:W-:Y:S01]  /*e9d0*/  FFMA.FTZ R27, R27, c[0x0][0x2d0], -R3.reuse ;  /* 0x0000b4001b1b7a23 */ /* 0x100fe20000010803 */
[----:B----4-:R-:W-:Y:S01]  /*e9e0*/  @P0 IADD3 R10, P3, R4, UR6, RZ ;  /* 0x00000006040a0c10 */ /* 0x010fe2000ff7e0ff */
[--C-:B------:R-:W-:Y:S02]  /*e9f0*/  FFMA.FTZ R30, R30, c[0x0][0x2d0], -R3.reuse ;  /* 0x0000b4001e1e7a23 */ /* 0x100fe40000010803 */
[----:B------:R-:W-:Y:S01]  /*ea00*/  FFMA.FTZ R31, R31, c[0x0][0x2d0], -R3 ;  /* 0x0000b4001f1f7a23 */ /* 0x000fe20000010803 */
[----:B------:R-:W-:Y:S01]  /*ea10*/  @P0 IADD3 R8, P2, R10, UR6, RZ ;  /* 0x000000060a080c10 */ /* 0x000fe2000ff5e0ff */
[--C-:B------:R-:W-:Y:S01]  /*ea20*/  FFMA.FTZ R48, R48, c[0x0][0x2d0], -R192.reuse ;  /* 0x0000b40030307a23 */ /* 0x100fe200000108c0 */
[----:B------:R-:W4:Y:S01]  /*ea30*/  MUFU.EX2 R0, R0 ;  /* 0x0000000000007308 */ /* 0x000f220000000800 */
[--C-:B------:R-:W-:Y:S01]  /*ea40*/  FFMA.FTZ R36, R36, c[0x0][0x2d0], -R192.reuse ;  /* 0x0000b40024247a23 */ /* 0x100fe200000108c0 */
[----:B---3--:R-:W-:Y:S01]  /*ea50*/  @P0 IADD3 R6, P1, R8, UR6, RZ ;  /* 0x0000000608060c10 */ /* 0x008fe2000ff3e0ff */
[----:B------:R-:W-:Y:S02]  /*ea60*/  FFMA.FTZ R37, R37, c[0x0][0x2d0], -R192 ;  /* 0x0000b40025257a23 */ /* 0x000fe400000108c0 */
[----:B-1----:R-:W-:Y:S02]  /*ea70*/  FMUL.FTZ R12, R141, R156 ;  /* 0x0000009c8d0c7220 */ /* 0x002fe40000410000 */
[----:B------:R-:W-:Y:S02]  /*ea80*/  FFMA.FTZ R38, R38, c[0x0][0x2d0], -R194 ;  /* 0x0000b40026267a23 */ /* 0x000fe400000108c2 */
[----:B------:R-:W-:Y:S01]  /*ea90*/  FFMA.FTZ R49, R49, c[0x0][0x2d0], -R192 ;  /* 0x0000b40031317a23 */ /* 0x000fe200000108c0 */
[----:B------:R1:W3:Y:S01]  /*eaa0*/  MUFU.EX2 R207, R13 ;  /* 0x0000000d00cf7308 */ /* 0x0002e20000000800 */
[----:B------:R-:W-:Y:S02]  /*eab0*/  FFMA.FTZ R50, R50, c[0x0][0x2d0], -R194 ;  /* 0x0000b40032327a23 */ /* 0x000fe400000108c2 */
[----:B------:R-:W-:Y:S01]  /*eac0*/  FFMA.FTZ R113, R113, c[0x0][0x2d0], -R192 ;  /* 0x0000b40071717a23 */ /* 0x000fe200000108c0 */
[----:B--2---:R-:W-:Y:S01]  /*ead0*/  @P0 IADD3.X R11, R5, UR7, RZ, P3, !PT ;  /* 0x00000007050b0c10 */ /* 0x004fe20009ffe4ff */
[----:B------:R-:W-:Y:S02]  /*eae0*/  FFMA.FTZ R115, R115, c[0x0][0x2d0], -R194 ;  /* 0x0000b40073737a23 */ /* 0x000fe400000108c2 */
[--C-:B------:R-:W-:Y:S01]  /*eaf0*/  FFMA.FTZ R109, R109, c[0x0][0x2d0], -R193.reuse ;  /* 0x0000b4006d6d7a23 */ /* 0x100fe200000108c1 */
[----:B------:R-:W-:Y:S01]  /*eb00*/  @P0 IADD3.X R9, R11, UR7, RZ, P2, !PT ;  /* 0x000000070b090c10 */ /* 0x000fe200097fe4ff */
[----:B------:R2:W-:Y:S01]  /*eb10*/  @P0 LDGSTS.E.BYPASS.LTC128B.128 [R245+0x4900], [R10.64], !P6 ;  /* 0x049000000af50fae */ /* 0x0005e2000f101d4a */
[----:B------:R3:W-:Y:S01]  /*eb20*/  MUFU.EX2 R201, R14 ;  /* 0x0000000e00c97308 */ /* 0x0007e20000000800 */
[----:B------:R-:W-:Y:S01]  /*eb30*/  @P0 IADD3 R4, P2, R6, UR6, RZ ;  /* 0x0000000606040c10 */ /* 0x000fe2000ff5e0ff */
[--C-:B------:R-:W-:Y:S01]  /*eb40*/  FFMA.FTZ R68, R68, c[0x0][0x2d0], -R192.reuse ;  /* 0x0000b40044447a23 */ /* 0x100fe200000108c0 */
[----:B------:R-:W-:Y:S01]  /*eb50*/  @P0 IADD3.X R7, R9, UR7, RZ, P1, !PT ;  /* 0x0000000709070c10 */ /* 0x000fe20008ffe4ff */
[C---:B----4-:R-:W-:Y:S02]  /*eb60*/  FMUL.FTZ R122, R0.reuse, R122 ;  /* 0x0000007a007a7220 */ /* 0x050fe40000410000 */
[C---:B------:R-:W-:Y:S01]  /*eb70*/  FMUL.FTZ R123, R0.reuse, R123 ;  /* 0x0000007b007b7220 */ /* 0x040fe20000410000 */
[----:B------:R4:W-:Y:S01]  /*eb80*/  @P0 LDGSTS.E.BYPASS.LTC128B.128 [R245+0x5100], [R8.64], !P6 ;  /* 0x0510000008f50fae */ /* 0x0009e2000f101d4a */
[----:B------:R-:W-:Y:S01]  /*eb90*/  @P0 IADD3.X R5, R7, UR7, RZ, P2, !PT ;  /* 0x0000000707050c10 */ /* 0x000fe200097fe4ff */
[C---:B------:R-:W-:Y:S01]  /*eba0*/  FMUL.FTZ R130, R0.reuse, R130 ;  /* 0x0000008200827220 */ /* 0x040fe20000410000 */
[----:B------:R4:W4:Y:S01]  /*ebb0*/  MUFU.EX2 R202, R15 ;  /* 0x0000000f00ca7308 */ /* 0x0009220000000800 */
[C---:B------:R-:W-:Y:S02]  /*ebc0*/  FMUL.FTZ R131, R0.reuse, R131 ;  /* 0x0000008300837220 */ /* 0x040fe40000410000 */
[C---:B------:R-:W-:Y:S02]  /*ebd0*/  FMUL.FTZ R134, R0.reuse, R134 ;  /* 0x0000008600867220 */ /* 0x040fe40000410000 */
[----:B------:R4:W-:Y:S01]  /*ebe0*/  @P0 LDGSTS.E.BYPASS.LTC128B.128 [R245+0x5900], [R6.64], !P6 ;  /* 0x0590000006f50fae */ /* 0x0009e2000f101d4a */
[----:B-1----:R-:W-:Y:S02]  /*ebf0*/  FMUL.FTZ R13, R141, R157 ;  /* 0x0000009d8d0d7220 */ /* 0x002fe40000410000 */
[C---:B------:R-:W-:Y:S02]  /*ec00*/  FMUL.FTZ R135, R0.reuse, R135 ;  /* 0x0000008700877220 */ /* 0x040fe40000410000 */
[----:B------:R1:W-:Y:S01]  /*ec10*/  MUFU.EX2 R223, R24 ;  /* 0x0000001800df7308 */ /* 0x0003e20000000800 */
[--C-:B------:R-:W-:Y:S02]  /*ec20*/  FFMA.FTZ R69, R69, c[0x0][0x2d0], -R192.reuse ;  /* 0x0000b40045457a23 */ /* 0x100fe400000108c0 */
[----:B------:R1:W-:Y:S01]  /*ec30*/  @P0 LDGSTS.E.BYPASS.LTC128B.128 [R245+0x6100], [R4.64], !P6 ;  /* 0x0610000004f50fae */ /* 0x0003e2000f101d4a */
[----:B---3--:R-:W-:Y:S01]  /*ec40*/  FMUL.FTZ R14, R0, R158 ;  /* 0x0000009e000e7220 */ /* 0x008fe20000410000 */
[----:B--2---:R-:W-:Y:S01]  /*ec50*/  @P0 IADD3 R10, P1, R4, UR6, RZ ;  /* 0x00000006040a0c10 */ /* 0x004fe2000ff3e0ff */
[--C-:B------:R-:W-:Y:S02]  /*ec60*/  FFMA.FTZ R80, R80, c[0x0][0x2d0], -R192.reuse ;  /* 0x0000b40050507a23 */ /* 0x100fe400000108c0 */
[----:B------:R-:W-:Y:S02]  /*ec70*/  FFMA.FTZ R81, R81, c[0x0][0x2d0], -R192 ;  /* 0x0000b40051517a23 */ /* 0x000fe400000108c0 */
[----:B------:R2:W-:Y:S01]  /*ec80*/  MUFU.EX2 R224, R25 ;  /* 0x0000001900e07308 */ /* 0x0005e20000000800 */
[----:B------:R-:W-:Y:S01]  /*ec90*/  @P0 IADD3.X R11, R5, UR7, RZ, P1, !PT ;  /* 0x00000007050b0c10 */ /* 0x000fe20008ffe4ff */
[--C-:B------:R-:W-:Y:S02]  /*eca0*/  FFMA.FTZ R70, R70, c[0x0][0x2d0], -R194.reuse ;  /* 0x0000b40046467a23 */ /* 0x100fe400000108c2 */
[----:B----4-:R-:W-:Y:S01]  /*ecb0*/  FMUL.FTZ R8, R141, R152 ;  /* 0x000000988d087220 */ /* 0x010fe20000410000 */
[----:B------:R-:W-:Y:S01]  /*ecc0*/  F2FP.PACK_AB R152, R249, R215 ;  /* 0x000000d7f998723e */ /* 0x000fe200000000ff */
[----:B------:R3:W-:Y:S01]  /*ecd0*/  @P0 LDGSTS.E.BYPASS.LTC128B.128 [R245+0x6900], [R10.64], !P6 ;  /* 0x069000000af50fae */ /* 0x0007e2000f101d4a */
[----:B------:R-:W-:Y:S01]  /*ece0*/  FMUL.FTZ R9, R141, R153 ;  /* 0x000000998d097220 */ /* 0x000fe20000410000 */
[----:B------:R-:W-:Y:S01]  /*ecf0*/  F2FP.PACK_AB R153, R200, R195 ;  /* 0x000000c3c899723e */ /* 0x000fe200000000ff */
[----:B------:R-:W-:Y:S01]  /*ed00*/  FMUL.FTZ R15, R0, R159 ;  /* 0x0000009f000f7220 */ /* 0x000fe20000410000 */
[----:B------:R4:W-:Y:S01]  /*ed10*/  MUFU.EX2 R196, R26 ;  /* 0x0000001a00c47308 */ /* 0x0009e20000000800 */
[--C-:B------:R-:W-:Y:S02]  /*ed20*/  FFMA.FTZ R71, R71, c[0x0][0x2d0], -R194.reuse ;  /* 0x0000b40047477a23 */ /* 0x100fe400000108c2 */
[C---:B------:R-:W-:Y:S01]  /*ed30*/  FMUL.FTZ R6, R144.reuse, R150 ;  /* 0x0000009690067220 */ /* 0x040fe20000410000 */
[----:B------:R-:W4:Y:S01]  /*ed40*/  LDSM.16.MT88.4 R20, [R228+0x100] ;  /* 0x00010000e414783b */ /* 0x000f220000004200 */
[----:B------:R-:W-:Y:S01]  /*ed50*/  FMUL.FTZ R7, R144, R151 ;  /* 0x0000009790077220 */ /* 0x000fe20000410000 */
[----:B------:R-:W-:Y:S01]  /*ed60*/  F2FP.PACK_AB R150, R205, R209 ;  /* 0x000000d1cd96723e */ /* 0x000fe200000000ff */
[----:B-1----:R-:W-:Y:S01]  /*ed70*/  FMUL.FTZ R24, R141, R168 ;  /* 0x000000a88d187220 */ /* 0x002fe20000410000 */
[----:B------:R-:W-:Y:S01]  /*ed80*/  F2FP.PACK_AB R151, R206, R204 ;  /* 0x000000ccce97723e */ /* 0x000fe200000000ff */
[--C-:B------:R-:W-:Y:S01]  /*ed90*/  FFMA.FTZ R82, R82, c[0x0][0x2d0], -R194.reuse ;  /* 0x0000b40052527a23 */ /* 0x100fe200000108c2 */
[----:B------:R1:W-:Y:S01]  /*eda0*/  MUFU.EX2 R199, R27 ;  /* 0x0000001b00c77308 */ /* 0x0003e20000000800 */
[----:B------:R-:W-:Y:S01]  /*edb0*/  FMUL.FTZ R4, R145, R148 ;  /* 0x0000009491047220 */ /* 0x000fe20000410000 */
[----:B------:R-:W-:Y:S01]  /*edc0*/  F2FP.PACK_AB R148, R221, R217 ;  /* 0x000000d9dd94723e */ /* 0x000fe200000000ff */
[----:B------:R-:W-:Y:S01]  /*edd0*/  FMUL.FTZ R5, R145, R149 ;  /* 0x0000009591057220 */ /* 0x000fe20000410000 */
[----:B------:R-:W-:Y:S01]  /*ede0*/  F2FP.PACK_AB R149, R218, R216 ;  /* 0x000000d8da95723e */ /* 0x000fe200000000ff */
[----:B------:R-:W4:Y:S01]  /*edf0*/  LDSM.16.MT88.4 R188, [R231+0x100] ;  /* 0x00010000e7bc783b */ /* 0x000f220000004200 */
[----:B--2---:R-:W-:Y:S02]  /*ee00*/  FMUL.FTZ R25, R141, R169 ;  /* 0x000000a98d197220 */ /* 0x004fe40000410000 */
[----:B------:R-:W-:Y:S02]  /*ee10*/  FFMA.FTZ R83, R83, c[0x0][0x2d0], -R194 ;  /* 0x0000b40053537a23 */ /* 0x000fe400000108c2 */
[----:B------:R-:W-:Y:S01]  /*ee20*/  MUFU.EX2 R211, R41 ;  /* 0x0000002900d37308 */ /* 0x000fe20000000800 */
[--C-:B------:R-:W-:Y:S02]  /*ee30*/  FFMA.FTZ R72, R72, c[0x0][0x2d0], -R193.reuse ;  /* 0x0000b40048487a23 */ /* 0x100fe400000108c1 */
[----:B------:R-:W2:Y:S01]  /*ee40*/  LDSM.16.MT88.4 R156, [R229+0x100] ;  /* 0x00010000e59c783b */ /* 0x000ea20000004200 */
[C---:B---3--:R-:W-:Y:S01]  /*ee50*/  FMUL.FTZ R10, R0.reuse, R154 ;  /* 0x0000009a000a7220 */ /* 0x048fe20000410000 */
[----:B------:R-:W-:Y:S01]  /*ee60*/  F2FP.PACK_AB R154, R207, R252 ;  /* 0x000000fccf9a723e */ /* 0x000fe200000000ff */
[----:B------:R-:W-:Y:S01]  /*ee70*/  FMUL.FTZ R11, R0, R155 ;  /* 0x0000009b000b7220 */ /* 0x000fe20000410000 */
[----:B------:R-:W-:Y:S01]  /*ee80*/  F2FP.PACK_AB R155, R202, R201 ;  /* 0x000000c9ca9b723e */ /* 0x000fe200000000ff */
[C---:B----4-:R-:W-:Y:S01]  /*ee90*/  FMUL.FTZ R26, R0.reuse, R170 ;  /* 0x000000aa001a7220 */ /* 0x050fe20000410000 */
[----:B------:R-:W-:Y:S01]  /*eea0*/  MOV R170, R204 ;  /* 0x000000cc00aa7202 */ /* 0x000fe20000000f00 */
[----:B------:R-:W-:Y:S01]  /*eeb0*/  MUFU.EX2 R210, R44 ;  /* 0x0000002c00d27308 */ /* 0x000fe20000000800 */
[----:B------:R-:W3:Y:S01]  /*eec0*/  LDSM.16.MT88.4 R160, [R230+0x100] ;  /* 0x00010000e6a0783b */ /* 0x000ee20000004200 */
[--C-:B------:R-:W-:Y:S02]  /*eed0*/  FFMA.FTZ R73, R73, c[0x0][0x2d0], -R193.reuse ;  /* 0x0000b40049497a23 */ /* 0x100fe400000108c1 */
[----:B-1----:R-:W-:Y:S01]  /*eee0*/  FMUL.FTZ R27, R0, R171 ;  /* 0x000000ab001b7220 */ /* 0x002fe20000410000 */
[----:B------:R-:W-:Y:S01]  /*eef0*/  MOV R171, R209 ;  /* 0x000000d100ab7202 */ /* 0x000fe20000000f00 */
[--C-:B------:R-:W-:Y:S02]  /*ef00*/  FFMA.FTZ R76, R76, c[0x0][0x2d0], -R193.reuse ;  /* 0x0000b4004c4c7a23 */ /* 0x100fe400000108c1 */
[----:B------:R-:W-:Y:S01]  /*ef10*/  FFMA.FTZ R77, R77, c[0x0][0x2d0], -R193 ;  /* 0x0000b4004d4d7a23 */ /* 0x000fe200000108c1 */
[----:B------:R-:W0:Y:S01]  /*ef20*/  LDGDEPBAR ;  /* 0x00000000000079af */ /* 0x000e220000000000 */
[----:B------:R-:W-:Y:S01]  /*ef30*/  MUFU.EX2 R209, R45 ;  /* 0x0000002d00d17308 */ /* 0x000fe20000000800 */
[--C-:B------:R-:W-:Y:S02]  /*ef40*/  FFMA.FTZ R74, R74, c[0x0][0x2d0], -R3.reuse ;  /* 0x0000b4004a4a7a23 */ /* 0x100fe40000010803 */
[--C-:B------:R-:W-:Y:S01]  /*ef50*/  FFMA.FTZ R75, R75, c[0x0][0x2d0], -R3.reuse ;  /* 0x0000b4004b4b7a23 */ /* 0x100fe20000010803 */
[-C--:B------:R-:W-:Y:S05]  /*ef60*/  HMMA.16816.F32 R4, R148, R20.reuse, R4 ;  /* 0x000000149404723c */ /* 0x080fea0000001804 */
[--C-:B------:R-:W-:Y:S01]  /*ef70*/  FFMA.FTZ R78, R78, c[0x0][0x2d0], -R3.reuse ;  /* 0x0000b4004e4e7a23 */ /* 0x100fe20000010803 */
[----:B------:R-:W-:Y:S01]  /*ef80*/  MUFU.EX2 R204, R54 ;  /* 0x0000003600cc7308 */ /* 0x000fe20000000800 */
[--C-:B------:R-:W-:Y:S01]  /*ef90*/  FFMA.FTZ R79, R79, c[0x0][0x2d0], -R3.reuse ;  /* 0x0000b4004f4f7a23 */ /* 0x100fe20000010803 */
[C---:B------:R-:W-:Y:S04]  /*efa0*/  HMMA.16816.F32 R8, R152.reuse, R20, R8 ;  /* 0x000000149808723c */ /* 0x040fe80000001808 */
[--C-:B------:R-:W-:Y:S02]  /*efb0*/  FFMA.FTZ R84, R84, c[0x0][0x2d0], -R192.reuse ;  /* 0x0000b40054547a23 */ /* 0x100fe400000108c0 */
[--C-:B------:R-:W-:Y:S02]  /*efc0*/  FFMA.FTZ R85, R85, c[0x0][0x2d0], -R192.reuse ;  /* 0x0000b40055557a23 */ /* 0x100fe400000108c0 */
[-C--:B------:R-:W-:Y:S01]  /*efd0*/  HMMA.16816.F32 R12, R152, R22.reuse, R12 ;  /* 0x00000016980c723c */ /* 0x080fe2000000180c */
[----:B------:R1:W-:Y:S03]  /*efe0*/  MUFU.EX2 R225, R28 ;  /* 0x0000001c00e17308 */ /* 0x0003e60000000800 */
[C---:B------:R-:W-:Y:S01]  /*eff0*/  FMUL.FTZ R20, R145.reuse, R164 ;  /* 0x000000a491147220 */ /* 0x040fe20000410000 */
[----:B------:R-:W-:Y:S01]  /*f000*/  MOV R164, R208 ;  /* 0x000000d000a47202 */ /* 0x000fe20000000f00 */
[----:B------:R-:W-:Y:S01]  /*f010*/  FMUL.FTZ R21, R145, R165 ;  /* 0x000000a591157220 */ /* 0x000fe20000410000 */
[----:B------:R-:W-:Y:S01]  /*f020*/  MOV R165, R207 ;  /* 0x000000cf00a57202 */ /* 0x000fe20000000f00 */
[C---:B------:R-:W-:Y:S03]  /*f030*/  HMMA.16816.F32 R16, R148.reuse, R22, R16 ;  /* 0x000000169410723c */ /* 0x040fe60000001810 */
[----:B------:R4:W-:Y:S01]  /*f040*/  MUFU.EX2 R227, R29 ;  /* 0x0000001d00e37308 */ /* 0x0009e20000000800 */
[--C-:B------:R-:W-:Y:S02]  /*f050*/  FFMA.FTZ R96, R96, c[0x0][0x2d0], -R192.reuse ;  /* 0x0000b40060607a23 */ /* 0x100fe400000108c0 */
[----:B------:R-:W-:Y:S02]  /*f060*/  FFMA.FTZ R97, R97, c[0x0][0x2d0], -R192 ;  /* 0x0000b40061617a23 */ /* 0x000fe400000108c0 */
[C---:B------:R-:W-:Y:S01]  /*f070*/  FMUL.FTZ R22, R144.reuse, R166 ;  /* 0x000000a690167220 */ /* 0x040fe20000410000 */
[----:B------:R-:W-:Y:S03]  /*f080*/  MOV R166, R206 ;  /* 0x000000ce00a67202 */ /* 0x000fe60000000f00 */
[----:B------:R-:W-:Y:S01]  /*f090*/  FMUL.FTZ R23, R144, R167 ;  /* 0x000000a790177220 */ /* 0x000fe20000410000 */
[----:B------:R2:W-:Y:S01]  /*f0a0*/  MUFU.EX2 R198, R30 ;  /* 0x0000001e00c67308 */ /* 0x0005e20000000800 */
[----:B------:R-:W-:Y:S01]  /*f0b0*/  MOV R167, R205 ;  /* 0x000000cd00a77202 */ /* 0x000fe20000000f00 */
[--C-:B------:R-:W-:Y:S02]  /*f0c0*/  FFMA.FTZ R86, R86, c[0x0][0x2d0], -R194.reuse ;  /* 0x0000b40056567a23 */ /* 0x100fe400000108c2 */
[----:B-1----:R-:W-:Y:S02]  /*f0d0*/  FMUL.FTZ R28, R141, R172 ;  /* 0x000000ac8d1c7220 */ /* 0x002fe40000410000 */
[-C--:B------:R-:W-:Y:S03]  /*f0e0*/  HMMA.16816.F32 R20, R148, R188.reuse, R20 ;  /* 0x000000bc9414723c */ /* 0x080fe60000001814 */
[--C-:B------:R-:W-:Y:S01]  /*f0f0*/  FFMA.FTZ R87, R87, c[0x0][0x2d0], -R194.reuse ;  /* 0x0000b40057577a23 */ /* 0x100fe200000108c2 */
[----:B------:R1:W-:Y:S01]  /*f100*/  MUFU.EX2 R197, R31 ;  /* 0x0000001f00c57308 */ /* 0x0003e20000000800 */
[--C-:B------:R-:W-:Y:S02]  /*f110*/  FFMA.FTZ R98, R98, c[0x0][0x2d0], -R194.reuse ;  /* 0x0000b40062627a23 */ /* 0x100fe400000108c2 */
[----:B------:R-:W-:Y:S01]  /*f120*/  FFMA.FTZ R99, R99, c[0x0][0x2d0], -R194 ;  /* 0x0000b40063637a23 */ /* 0x000fe200000108c2 */
[C---:B------:R-:W-:Y:S04]  /*f130*/  HMMA.16816.F32 R24, R152.reuse, R188, R24 ;  /* 0x000000bc9818723c */ /* 0x040fe80000001818 */
[----:B----4-:R-:W-:Y:S02]  /*f140*/  FMUL.FTZ R29, R141, R173 ;  /* 0x000000ad8d1d7220 */ /* 0x010fe40000410000 */
[----:B------:R4:W3:Y:S01]  /*f150*/  MUFU.EX2 R146, R32 ;  /* 0x0000002000927308 */ /* 0x0008e20000000800 */
[--C-:B------:R-:W-:Y:S02]  /*f160*/  FFMA.FTZ R90, R90, c[0x0][0x2d0], -R3.reuse ;  /* 0x0000b4005a5a7a23 */ /* 0x100fe40000010803 */
[--C-:B------:R-:W-:Y:S03]  /*f170*/  FFMA.FTZ R91, R91, c[0x0][0x2d0], -R3.reuse ;  /* 0x0000b4005b5b7a23 */ /* 0x100fe60000010803 */
[----:B--2---:R-:W-:Y:S02]  /*f180*/  FMUL.FTZ R30, R0, R174 ;  /* 0x000000ae001e7220 */ /* 0x004fe40000410000 */
[--C-:B------:R-:W-:Y:S02]  /*f190*/  FFMA.FTZ R94, R94, c[0x0][0x2d0], -R3.reuse ;  /* 0x0000b4005e5e7a23 */ /* 0x100fe40000010803 */
[----:B------:R2:W2:Y:S01]  /*f1a0*/  MUFU.EX2 R203, R33 ;  /* 0x0000002100cb7308 */ /* 0x0004a20000000800 */
[----:B------:R-:W-:Y:S02]  /*f1b0*/  FFMA.FTZ R95, R95, c[0x0][0x2d0], -R3 ;  /* 0x0000b4005f5f7a23 */ /* 0x000fe40000010803 */
[--C-:B------:R-:W-:Y:S02]  /*f1c0*/  FFMA.FTZ R100, R100, c[0x0][0x2d0], -R192.reuse ;  /* 0x0000b40064647a23 */ /* 0x100fe400000108c0 */
[----:B-1----:R-:W-:Y:S02]  /*f1d0*/  FMUL.FTZ R31, R0, R175 ;  /* 0x000000af001f7220 */ /* 0x002fe40000410000 */
[--C-:B------:R-:W-:Y:S02]  /*f1e0*/  FFMA.FTZ R101, R101, c[0x0][0x2d0], -R192.reuse ;  /* 0x0000b40065657a23 */ /* 0x100fe400000108c0 */
[----:B------:R-:W-:Y:S01]  /*f1f0*/  FFMA.FTZ R112, R112, c[0x0][0x2d0], -R192 ;  /* 0x0000b40070707a23 */ /* 0x000fe200000108c0 */
[----:B------:R1:W-:Y:S01]  /*f200*/  MUFU.EX2 R250, R34 ;  /* 0x0000002200fa7308 */ /* 0x0003e20000000800 */
[--C-:B------:R-:W-:Y:S01]  /*f210*/  FFMA.FTZ R102, R102, c[0x0][0x2d0], -R194.reuse ;  /* 0x0000b40066667a23 */ /* 0x100fe200000108c2 */
[-C--:B------:R-:W-:Y:S03]  /*f220*/  HMMA.16816.F32 R28, R152, R190.reuse, R28 ;  /* 0x000000be981c723c */ /* 0x080fe6000000181c */
[----:B----4-:R-:W-:Y:S01]  /*f230*/  FMUL.FTZ R32, R145, R176 ;  /* 0x000000b091207220 */ /* 0x010fe20000410000 */
[----:B---3--:R-:W-:Y:S01]  /*f240*/  MOV R169, R146 ;  /* 0x0000009200a97202 */ /* 0x008fe20000000f00 */
[--C-:B------:R-:W-:Y:S01]  /*f250*/  FFMA.FTZ R146, R51, c[0x0][0x2d0], -R194.reuse ;  /* 0x0000b40033927a23 */ /* 0x100fe200000108c2 */
[----:B------:R-:W3:Y:S01]  /*f260*/  LDL.LU R176, [R1+0x34] ;  /* 0x0000340001b07983 */ /* 0x000ee20000300800 */
[----:B------:R-:W-:Y:S01]  /*f270*/  FMUL.FTZ R51, R144, R187 ;  /* 0x000000bb90337220 */ /* 0x000fe20000410000 */
[----:B------:R4:W4:Y:S01]  /*f280*/  MUFU.EX2 R248, R35 ;  /* 0x0000002300f87308 */ /* 0x0009220000000800 */
[--C-:B------:R-:W-:Y:S03]  /*f290*/  FFMA.FTZ R103, R103, c[0x0][0x2d0], -R194.reuse ;  /* 0x0000b40067677a23 */ /* 0x100fe600000108c2 */
[----:B--2---:R-:W-:Y:S01]  /*f2a0*/  FMUL.FTZ R33, R145, R177 ;  /* 0x000000b191217220 */ /* 0x004fe20000410000 */
[----:B------:R-:W-:Y:S01]  /*f2b0*/  MOV R168, R203 ;  /* 0x000000cb00a87202 */ /* 0x000fe20000000f00 */
[----:B------:R-:W2:Y:S01]  /*f2c0*/  LDL.LU R177, [R1+0x2c] ;  /* 0x00002c0001b17983 */ /* 0x000ea20000300800 */
[--C-:B------:R-:W-:Y:S02]  /*f2d0*/  FFMA.FTZ R114, R114, c[0x0][0x2d0], -R194.reuse ;  /* 0x0000b40072727a23 */ /* 0x100fe400000108c2 */
[--C-:B------:R-:W-:Y:S01]  /*f2e0*/  FFMA.FTZ R105, R105, c[0x0][0x2d0], -R193.reuse ;  /* 0x0000b40069697a23 */ /* 0x100fe200000108c1 */
[----:B------:R4:W-:Y:S01]  /*f2f0*/  MUFU.EX2 R220, R48 ;  /* 0x0000003000dc7308 */ /* 0x0009e20000000800 */
[----:B------:R-:W-:Y:S02]  /*f300*/  FFMA.FTZ R108, R108, c[0x0][0x2d0], -R193 ;  /* 0x0000b4006c6c7a23 */ /* 0x000fe400000108c1 */
[--C-:B------:R-:W-:Y:S02]  /*f310*/  FFMA.FTZ R106, R106, c[0x0][0x2d0], -R3.reuse ;  /* 0x0000b4006a6a7a23 */ /* 0x100fe40000010803 */
[----:B-1----:R-:W-:Y:S02]  /*f320*/  FMUL.FTZ R34, R144, R178 ;  /* 0x000000b290227220 */ /* 0x002fe40000410000 */
[----:B------:R-:W2:Y:S01]  /*f330*/  LDL.LU R178, [R1+0x30] ;  /* 0x0000300001b27983 */ /* 0x000ea20000300800 */
[--C-:B------:R-:W-:Y:S02]  /*f340*/  FFMA.FTZ R107, R107, c[0x0][0x2d0], -R3.reuse ;  /* 0x0000b4006b6b7a23 */ /* 0x100fe40000010803 */
[----:B------:R1:W-:Y:S01]  /*f350*/  MUFU.EX2 R175, R37 ;  /* 0x0000002500af7308 */ /* 0x0003e20000000800 */
[--C-:B------:R-:W-:Y:S02]  /*f360*/  FFMA.FTZ R110, R110, c[0x0][0x2d0], -R3.reuse ;  /* 0x0000b4006e6e7a23 */ /* 0x100fe40000010803 */
[----:B------:R-:W-:Y:S02]  /*f370*/  FFMA.FTZ R3, R111, c[0x0][0x2d0], -R3 ;  /* 0x0000b4006f037a23 */ /* 0x000fe40000010803 */
[----:B----4-:R-:W-:Y:S02]  /*f380*/  FMUL.FTZ R35, R144, R179 ;  /* 0x000000b390237220 */ /* 0x010fe40000410000 */
[----:B------:R-:W4:Y:S01]  /*f390*/  LDL.LU R179, [R1+0x28] ;  /* 0x0000280001b37983 */ /* 0x000f220000300800 */
[--C-:B------:R-:W-:Y:S02]  /*f3a0*/  FFMA.FTZ R88, R88, c[0x0][0x2d0], -R193.reuse ;  /* 0x0000b40058587a23 */ /* 0x100fe400000108c1 */
[----:B------:R1:W1:Y:S01]  /*f3b0*/  MUFU.EX2 R222, R36 ;  /* 0x0000002400de7308 */ /* 0x0002620000000800 */
[--C-:B------:R-:W-:Y:S01]  /*f3c0*/  FFMA.FTZ R89, R89, c[0x0][0x2d0], -R193.reuse ;  /* 0x0000b40059597a23 */ /* 0x100fe200000108c1 */
[C---:B------:R-:W-:Y:S04]  /*f3d0*/  HMMA.16816.F32 R32, R148.reuse, R190, R32 ;  /* 0x000000be9420723c */ /* 0x040fe80000001820 */
[----:B------:R-:W-:Y:S02]  /*f3e0*/  FFMA.FTZ R48, R39, c[0x0][0x2d0], -R194 ;  /* 0x0000b40027307a23 */ /* 0x000fe400000108c2 */
[----:B------:R-:W-:Y:S02]  /*f3f0*/  FMUL.FTZ R39, R0, R183 ;  /* 0x000000b700277220 */ /* 0x000fe40000410000 */
[-C--:B------:R-:W-:Y:S01]  /*f400*/  HMMA.16816.F32 R116, R148, R156.reuse, R116 ;  /* 0x0000009c9474723c */ /* 0x080fe20000001874 */
[----:B------:R1:W-:Y:S03]  /*f410*/  MUFU.EX2 R174, R38 ;  /* 0x0000002600ae7308 */ /* 0x0003e60000000800 */
[----:B-1----:R-:W-:Y:S02]  /*f420*/  FMUL.FTZ R37, R141, R181 ;  /* 0x000000b58d257220 */ /* 0x002fe40000410000 */
[--C-:B------:R-:W-:Y:S02]  /*f430*/  FFMA.FTZ R92, R92, c[0x0][0x2d0], -R193.reuse ;  /* 0x0000b4005c5c7a23 */ /* 0x100fe400000108c1 */
[C---:B------:R-:W-:Y:S03]  /*f440*/  HMMA.16816.F32 R120, R152.reuse, R156, R120 ;  /* 0x0000009c9878723c */ /* 0x040fe60000001878 */
[----:B------:R1:W1:Y:S01]  /*f450*/  MUFU.EX2 R214, R48 ;  /* 0x0000003000d67308 */ /* 0x0002620000000800 */
[--C-:B------:R-:W-:Y:S02]  /*f460*/  FFMA.FTZ R93, R93, c[0x0][0x2d0], -R193.reuse ;  /* 0x0000b4005d5d7a23 */ /* 0x100fe400000108c1 */
[----:B------:R-:W-:Y:S02]  /*f470*/  FMUL.FTZ R36, R141, R180 ;  /* 0x000000b48d247220 */ /* 0x000fe40000410000 */
[----:B------:R-:W-:Y:S05]  /*f480*/  FFMA.FTZ R104, R104, c[0x0][0x2d0], -R193 ;  /* 0x0000b40068687a23 */ /* 0x000fea00000108c1 */
[----:B------:R1:W-:Y:S01]  /*f490*/  MUFU.EX2 R213, R50 ;  /* 0x0000003200d57308 */ /* 0x0003e20000000800 */
[----:B------:R-:W-:Y:S09]  /*f4a0*/  FMUL.FTZ R38, R0, R182 ;  /* 0x000000b600267220 */ /* 0x000ff20000410000 */
[----:B------:R1:W1:Y:S01]  /*f4b0*/  MUFU.EX2 R219, R49 ;  /* 0x0000003100db7308 */ /* 0x0002620000000800 */
[-C--:B------:R-:W-:Y:S03]  /*f4c0*/  HMMA.16816.F32 R36, R152, R158.reuse, R36 ;  /* 0x0000009e9824723c */ /* 0x080fe60000001824 */
[C---:B-1----:R-:W-:Y:S05]  /*f4d0*/  FMUL.FTZ R48, R145.reuse, R184 ;  /* 0x000000b891307220 */ /* 0x042fea0000410000 */
[C---:B------:R-:W-:Y:S01]  /*f4e0*/  HMMA.16816.F32 R124, R148.reuse, R158, R124 ;  /* 0x0000009e947c723c */ /* 0x040fe2000000187c */
[----:B------:R-:W1:Y:S01]  /*f4f0*/  LDSM.16.MT88.4 R156, [R228+0x900] ;  /* 0x00090000e49c783b */ /* 0x000e620000004200 */
[----:B------:R-:W1:Y:S02]  /*f500*/  MUFU.EX2 R173, R40 ;  /* 0x0000002800ad7308 */ /* 0x000e640000000800 */
[----:B------:R-:W-:Y:S08]  /*f510*/  FMUL.FTZ R50, R144, R186 ;  /* 0x000000ba90327220 */ /* 0x000ff00000410000 */
[----:B------:R-:W-:Y:S01]  /*f520*/  MUFU.EX2 R172, R42 ;  /* 0x0000002a00ac7308 */ /* 0x000fe20000000800 */
[----:B------:R-:W-:Y:S07]  /*f530*/  FMUL.FTZ R49, R145, R185 ;  /* 0x000000b991317220 */ /* 0x000fee0000410000 */
[-C--:B------:R-:W-:Y:S02]  /*f540*/  HMMA.16816.F32 R48, R148, R160.reuse, R48 ;  /* 0x000000a09430723c */ /* 0x080fe40000001830 */
[----:B------:R1:W1:Y:S06]  /*f550*/  MUFU.EX2 R184, R43 ;  /* 0x0000002b00b87308 */ /* 0x00026c0000000800 */
[C---:B------:R-:W-:Y:S04]  /*f560*/  HMMA.16816.F32 R128, R152.reuse, R160, R128 ;  /* 0x000000a09880723c */ /* 0x040fe80000001880 */
[----:B------:R-:W-:Y:S04]  /*f570*/  MUFU.EX2 R183, R46 ;  /* 0x0000002e00b77308 */ /* 0x000fe80000000800 */
[-C--:B------:R-:W-:Y:S06]  /*f580*/  HMMA.16816.F32 R132, R152, R162.reuse, R132 ;  /* 0x000000a29884723c */ /* 0x080fec0000001884 */
[----:B------:R1:W-:Y:S01]  /*f590*/  MUFU.EX2 R185, R47 ;  /* 0x0000002f00b97308 */ /* 0x0003e20000000800 */
[----:B------:R-:W-:Y:S01]  /*f5a0*/  F2FP.PACK_AB R152, R224, R223 ;  /* 0x000000dfe098723e */ /* 0x000fe200000000ff */
[----:B------:R-:W-:Y:S01]  /*f5b0*/  HMMA.16816.F32 R136, R148, R162, R136 ;  /* 0x000000a29488723c */ /* 0x000fe20000001888 */
[----:B------:R-:W1:Y:S03]  /*f5c0*/  LDSM.16.MT88.4 R160, [R231+0x900] ;  /* 0x00090000e7a0783b */ /* 0x000e660000004200 */
[----:B------:R-:W-:Y:S02]  /*f5d0*/  F2FP.PACK_AB R154, R227, R225 ;  /* 0x000000e1e39a723e */ /* 0x000fe400000000ff */
[----:B------:R-:W-:Y:S02]  /*f5e0*/  F2FP.PACK_AB R153, R199, R196 ;  /* 0x000000c4c799723e */ /* 0x000fe400000000ff */
[----:B------:R-:W-:Y:S01]  /*f5f0*/  MUFU.EX2 R208, R52 ;  /* 0x0000003400d07308 */ /* 0x000fe20000000800 */
[----:B------:R-:W-:Y:S01]  /*f600*/  F2FP.PACK_AB R148, R164, R251 ;  /* 0x000000fba494723e */ /* 0x000fe200000000ff */
[----:B-1----:R-:W1:Y:S02]  /*f610*/  LDSM.16.MT88.4 R40, [R229+0x900] ;  /* 0x00090000e528783b */ /* 0x002e640000004200 */
[----:B------:R-:W-:Y:S02]  /*f620*/  F2FP.PACK_AB R150, R168, R169 ;  /* 0x000000a9a896723e */ /* 0x000fe400000000ff */
[----:B------:R-:W-:Y:S02]  /*f630*/  F2FP.PACK_AB R149, R247, R226 ;  /* 0x000000e2f795723e */ /* 0x000fe400000000ff */
[----:B------:R-:W-:Y:S02]  /*f640*/  F2FP.PACK_AB R151, R248, R250 ;  /* 0x000000faf897723e */ /* 0x000fe400000000ff */
[----:B------:R-:W-:Y:S01]  /*f650*/  MUFU.EX2 R207, R53 ;  /* 0x0000003500cf7308 */ /* 0x000fe20000000800 */
[----:B------:R-:W-:Y:S01]  /*f660*/  F2FP.PACK_AB R155, R197, R198 ;  /* 0x000000c6c59b723e */ /* 0x000fe200000000ff */
[----:B------:R-:W1:Y:S03]  /*f670*/  LDSM.16.MT88.4 R44, [R230+0x900] ;  /* 0x00090000e62c783b */ /* 0x000e660000004200 */
[-C--:B------:R-:W-:Y:S05]  /*f680*/  HMMA.16816.F32 R4, R148, R156.reuse, R4 ;  /* 0x0000009c9404723c */ /* 0x080fea0000001804 */
[----:B------:R1:W-:Y:S03]  /*f690*/  MUFU.EX2 R203, R55 ;  /* 0x0000003700cb7308 */ /* 0x0003e60000000800 */
[C---:B------:R-:W-:Y:S07]  /*f6a0*/  HMMA.16816.F32 R8, R152.reuse, R156, R8 ;  /* 0x0000009c9808723c */ /* 0x040fee0000001808 */
[----:B------:R-:W-:Y:S01]  /*f6b0*/  MUFU.EX2 R206, R64 ;  /* 0x0000004000ce7308 */ /* 0x000fe20000000800 */
[-C--:B------:R-:W-:Y:S08]  /*f6c0*/  HMMA.16816.F32 R12, R152, R158.reuse, R12 ;  /* 0x0000009e980c723c */ /* 0x080ff0000000180c */
[C---:B------:R-:W-:Y:S01]  /*f6d0*/  HMMA.16816.F32 R16, R148.reuse, R158, R16 ;  /* 0x0000009e9410723c */ /* 0x040fe20000001810 */
[----:B------:R-:W-:Y:S01]  /*f6e0*/  MUFU.EX2 R205, R65 ;  /* 0x0000004100cd7308 */ /* 0x000fe20000000800 */
[----:B-1----:R-:W1:Y:S06]  /*f6f0*/  LDSM.16.MT88.4 R52, [R228+0x1100] ;  /* 0x00110000e434783b */ /* 0x002e6c0000004200 */
[-C--:B------:R-:W-:Y:S03]  /*f700*/  HMMA.16816.F32 R20, R148, R160.reuse, R20 ;  /* 0x000000a09414723c */ /* 0x080fe60000001814 */
[----:B------:R-:W-:Y:S05]  /*f710*/  MUFU.EX2 R190, R66 ;  /* 0x0000004200be7308 */ /* 0x000fea0000000800 */
[C---:B------:R-:W-:Y:S05]  /*f720*/  HMMA.16816.F32 R24, R152.reuse, R160, R24 ;  /* 0x000000a09818723c */ /* 0x040fea0000001818 */
[----:B------:R1:W-:Y:S03]  /*f730*/  MUFU.EX2 R191, R67 ;  /* 0x0000004300bf7308 */ /* 0x0003e60000000800 */
[-C--:B------:R-:W-:Y:S07]  /*f740*/  HMMA.16816.F32 R28, R152, R162.reuse, R28 ;  /* 0x000000a2981c723c */ /* 0x080fee000000181c */
[----:B------:R-:W-:Y:S01]  /*f750*/  MUFU.EX2 R189, R56 ;  /* 0x0000003800bd7308 */ /* 0x000fe20000000800 */
[C---:B------:R-:W-:Y:S01]  /*f760*/  HMMA.16816.F32 R32, R148.reuse, R162, R32 ;  /* 0x000000a29420723c */ /* 0x040fe20000001820 */
[----:B------:R-:W-:Y:S07]  /*f770*/  LDSM.16.MT88.4 R160, [R228+0x3100] ;  /* 0x00310000e4a0783b */ /* 0x000fee0000004200 */
[-C--:B------:R-:W-:Y:S01]  /*f780*/  HMMA.16816.F32 R116, R148, R40.reuse, R116 ;  /* 0x000000289474723c */ /* 0x080fe20000001874 */
[----:B------:R-:W-:Y:S01]  /*f790*/  MUFU.EX2 R188, R57 ;  /* 0x0000003900bc7308 */ /* 0x000fe20000000800 */
[----:B-1----:R-:W1:Y:S06]  /*f7a0*/  LDSM.16.MT88.4 R64, [R231+0x1100] ;  /* 0x00110000e740783b */ /* 0x002e6c0000004200 */
[C---:B------:R-:W-:Y:S03]  /*f7b0*/  HMMA.16816.F32 R120, R152.reuse, R40, R120 ;  /* 0x000000289878723c */ /* 0x040fe60000001878 */
[----:B------:R-:W-:Y:S04]  /*f7c0*/  MUFU.EX2 R182, R58 ;  /* 0x0000003a00b67308 */ /* 0x000fe80000000800 */
[----:B------:R-:W-:Y:S01]  /*f7d0*/  F2FP.PACK_AB R40, R175, R222 ;  /* 0x000000deaf28723e */ /* 0x000fe200000000ff */
[-C--:B------:R-:W-:Y:S04]  /*f7e0*/  HMMA.16816.F32 R36, R152, R42.reuse, R36 ;  /* 0x0000002a9824723c */ /* 0x080fe80000001824 */
[----:B------:R-:W-:Y:S01]  /*f7f0*/  F2FP.PACK_AB R41, R214, R174 ;  /* 0x000000aed629723e */ /* 0x000fe200000000ff */
[----:B------:R1:W-:Y:S03]  /*f800*/  MUFU.EX2 R181, R59 ;  /* 0x0000003b00b57308 */ /* 0x0003e60000000800 */
[C---:B------:R-:W-:Y:S07]  /*f810*/  HMMA.16816.F32 R124, R148.reuse, R42, R124 ;  /* 0x0000002a947c723c */ /* 0x040fee000000187c */
[----:B------:R-:W-:Y:S01]  /*f820*/  MUFU.EX2 R187, R60 ;  /* 0x0000003c00bb7308 */ /* 0x000fe20000000800 */
[-C--:B------:R-:W-:Y:S04]  /*f830*/  HMMA.16816.F32 R48, R148, R44.reuse, R48 ;  /* 0x0000002c9430723c */ /* 0x080fe80000001830 */
[----:B------:R-:W-:Y:S04]  /*f840*/  F2FP.PACK_AB R42, R219, R220 ;  /* 0x000000dcdb2a723e */ /* 0x000fe800000000ff */
[C---:B------:R-:W-:Y:S01]  /*f850*/  HMMA.16816.F32 R128, R152.reuse, R44, R128 ;  /* 0x0000002c9880723c */ /* 0x040fe20000001880 */
[----:B------:R-:W1:Y:S02]  /*f860*/  MUFU.EX2 R212, R146 ;  /* 0x0000009200d47308 */ /* 0x000e640000000800 */
[----:B-1----:R-:W-:Y:S04]  /*f870*/  LDSM.16.MT88.4 R56, [R228+0x1900] ;  /* 0x00190000e438783b */ /* 0x002fe80000004200 */
[----:B------:R-:W-:Y:S01]  /*f880*/  F2FP.PACK_AB R44, R211, R173 ;  /* 0x000000add32c723e */ /* 0x000fe200000000ff */
[-C--:B------:R-:W-:Y:S03]  /*f890*/  HMMA.16816.F32 R132, R152, R46.reuse, R132 ;  /* 0x0000002e9884723c */ /* 0x080fe60000001884 */
[----:B------:R-:W1:Y:S01]  /*f8a0*/  MUFU.EX2 R186, R61 ;  /* 0x0000003d00ba7308 */ /* 0x000e620000000800 */
[----:B------:R-:W-:Y:S04]  /*f8b0*/  F2FP.PACK_AB R45, R184, R172 ;  /* 0x000000acb82d723e */ /* 0x000fe800000000ff */
[----:B------:R-:W-:Y:S01]  /*f8c0*/  HMMA.16816.F32 R136, R148, R46, R136 ;  /* 0x0000002e9488723c */ /* 0x000fe20000001888 */
[----:B------:R-:W1:Y:S04]  /*f8d0*/  LDSM.16.MT88.4 R148, [R229+0x1100] ;  /* 0x00110000e594783b */ /* 0x000e680000004200 */
[----:B------:R-:W-:Y:S02]  /*f8e0*/  MUFU.EX2 R180, R62 ;  /* 0x0000003e00b47308 */ /* 0x000fe40000000800 */
[----:B------:R-:W-:Y:S02]  /*f8f0*/  F2FP.PACK_AB R46, R209, R210 ;  /* 0x000000d2d12e723e */ /* 0x000fe400000000ff */
[----:B------:R-:W-:Y:S03]  /*f900*/  F2FP.PACK_AB R43, R212, R213 ;  /* 0x000000d5d42b723e */ /* 0x000fe600000000ff */
[----:B------:R-:W-:Y:S03]  /*f910*/  F2FP.PACK_AB R47, R185, R183 ;  /* 0x000000b7b92f723e */ /* 0x000fe600000000ff */
[----:B------:R2:W1:Y:S01]  /*f920*/  MUFU.EX2 R146, R63 ;  /* 0x0000003f00927308 */ /* 0x0004620000000800 */
[-C--:B------:R-:W-:Y:S08]  /*f930*/  HMMA.16816.F32 R4, R40, R52.reuse, R4 ;  /* 0x000000342804723c */ /* 0x080ff00000001804 */
[C---:B------:R-:W-:Y:S01]  /*f940*/  HMMA.16816.F32 R8, R44.reuse, R52, R8 ;  /* 0x000000342c08723c */ /* 0x040fe20000001808 */
[----:B------:R-:W-:Y:S03]  /*f950*/  MUFU.EX2 R113, R113 ;  /* 0x0000007100717308 */ /* 0x000fe60000000800 */
[----:B---3--:R-:W-:Y:S04]  /*f960*/  FFMA.FTZ R0, R0, R176, R195 ;  /* 0x000000b000007223 */ /* 0x008fe800000100c3 */
[-C--:B------:R-:W-:Y:S03]  /*f970*/  HMMA.16816.F32 R12, R44, R54.reuse, R12 ;  /* 0x000000362c0c723c */ /* 0x080fe6000000180c */
[----:B------:R-:W-:Y:S01]  /*f980*/  MUFU.EX2 R115, R115 ;  /* 0x0000007300737308 */ /* 0x000fe20000000800 */
[----:B------:R-:W-:Y:S02]  /*f990*/  FADD.FTZ R0, R200, R0 ;  /* 0x00000000c8007221 */ /* 0x000fe40000010000 */
[----:B--2---:R-:W-:Y:S01]  /*f9a0*/  FFMA.FTZ R141, R141, R177, R215 ;  /* 0x000000b18d8d7223 */ /* 0x004fe200000100d7 */
[----:B------:R-:W-:Y:S01]  /*f9b0*/  LDSM.16.MT88.4 R60, [R229+0x1900] ;  /* 0x00190000e53c783b */ /* 0x000fe20000004200 */
[C---:B------:R-:W-:Y:S05]  /*f9c0*/  HMMA.16816.F32 R16, R40.reuse, R54, R16 ;  /* 0x000000362810723c */ /* 0x040fea0000001810 */
[----:B------:R-:W-:Y:S02]  /*f9d0*/  MUFU.EX2 R109, R109 ;  /* 0x0000006d006d7308 */ /* 0x000fe40000000800 */
[----:B------:R-:W2:Y:S01]  /*f9e0*/  LDSM.16.MT88.4 R52, [R230+0x1100] ;  /* 0x00110000e634783b */ /* 0x000ea20000004200 */
[-C--:B------:R-:W-:Y:S04]  /*f9f0*/  HMMA.16816.F32 R20, R40, R64.reuse, R20 ;  /* 0x000000402814723c */ /* 0x080fe80000001814 */
[----:B------:R-:W-:Y:S03]  /*fa00*/  FFMA.FTZ R144, R144, R178, R216 ;  /* 0x000000b290907223 */ /* 0x000fe600000100d8 */
[----:B------:R-:W-:Y:S01]  /*fa10*/  MUFU.EX2 R68, R68 ;  /* 0x0000004400447308 */ /* 0x000fe20000000800 */
[C---:B------:R-:W-:Y:S04]  /*fa20*/  HMMA.16816.F32 R24, R44.reuse, R64, R24 ;  /* 0x000000402c18723c */ /* 0x040fe80000001818 */
[----:B----4-:R-:W-:Y:S02]  /*fa30*/  FFMA.FTZ R145, R145, R179, R217 ;  /* 0x000000b391917223 */ /* 0x010fe400000100d9 */
[----:B------:R-:W-:Y:S01]  /*fa40*/  LDSM.16.MT88.4 R176, [R231+0x3100] ;  /* 0x00310000e7b0783b */ /* 0x000fe20000004200 */
[----:B------:R-:W-:Y:S01]  /*fa50*/  FADD.FTZ R144, R218, R144 ;  /* 0x00000090da907221 */ /* 0x000fe20000010000 */
[-C--:B------:R-:W-:Y:S01]  /*fa60*/  HMMA.16816.F32 R28, R44, R66.reuse, R28 ;  /* 0x000000422c1c723c */ /* 0x080fe2000000181c */
[----:B------:R-:W-:Y:S03]  /*fa70*/  MUFU.EX2 R69, R69 ;  /* 0x0000004500457308 */ /* 0x000fe60000000800 */
[----:B------:R-:W-:Y:S04]  /*fa80*/  FADD.FTZ R145, R221, R145 ;  /* 0x00000091dd917221 */ /* 0x000fe80000010000 */
[C---:B------:R-:W-:Y:S01]  /*fa90*/  HMMA.16816.F32 R32, R40.reuse, R66, R32 ;  /* 0x000000422820723c */ /* 0x040fe20000001820 */
[----:B------:R-:W-:Y:S02]  /*faa0*/  LDSM.16.MT88.4 R64, [R229+0x2900] ;  /* 0x00290000e540783b */ /* 0x000fe40000004200 */
[----:B------:R-:W-:Y:S05]  /*fab0*/  MUFU.EX2 R80, R80 ;  /* 0x0000005000507308 */ /* 0x000fea0000000800 */
[-C--:B-1----:R-:W-:Y:S05]  /*fac0*/  HMMA.16816.F32 R116, R40, R148.reuse, R116 ;  /* 0x000000942874723c */ /* 0x082fea0000001874 */
[----:B------:R-:W-:Y:S03]  /*fad0*/  MUFU.EX2 R81, R81 ;  /* 0x0000005100517308 */ /* 0x000fe60000000800 */
[C---:B------:R-:W-:Y:S07]  /*fae0*/  HMMA.16816.F32 R120, R44.reuse, R148, R120 ;  /* 0x000000942c78723c */ /* 0x040fee0000001878 */
[----:B------:R-:W-:Y:S01]  /*faf0*/  MUFU.EX2 R70, R70 ;  /* 0x0000004600467308 */ /* 0x000fe20000000800 */
[-C--:B------:R-:W-:Y:S08]  /*fb00*/  HMMA.16816.F32 R36, R44, R150.reuse, R36 ;  /* 0x000000962c24723c */ /* 0x080ff00000001824 */
[C---:B------:R-:W-:Y:S01]  /*fb10*/  HMMA.16816.F32 R124, R40.reuse, R150, R124 ;  /* 0x00000096287c723c */ /* 0x040fe2000000187c */
[----:B------:R-:W-:Y:S07]  /*fb20*/  MUFU.EX2 R71, R71 ;  /* 0x0000004700477308 */ /* 0x000fee0000000800 */
[-C--:B--2---:R-:W-:Y:S03]  /*fb30*/  HMMA.16816.F32 R48, R40, R52.reuse, R48 ;  /* 0x000000342830723c */ /* 0x084fe60000001830 */
[----:B------:R-:W-:Y:S05]  /*fb40*/  MUFU.EX2 R82, R82 ;  /* 0x0000005200527308 */ /* 0x000fea0000000800 */
[C---:B------:R-:W-:Y:S05]  /*fb50*/  HMMA.16816.F32 R128, R44.reuse, R52, R128 ;  /* 0x000000342c80723c */ /* 0x040fea0000001880 */
[----:B------:R-:W-:Y:S03]  /*fb60*/  MUFU.EX2 R83, R83 ;  /* 0x0000005300537308 */ /* 0x000fe60000000800 */
[-C--:B------:R-:W-:Y:S07]  /*fb70*/  HMMA.16816.F32 R132, R44, R54.reuse, R132 ;  /* 0x000000362c84723c */ /* 0x080fee0000001884 */
[----:B------:R-:W-:Y:S01]  /*fb80*/  F2FP.PACK_AB R44, R188, R189 ;  /* 0x000000bdbc2c723e */ /* 0x000fe200000000ff */
[----:B------:R-:W-:Y:S01]  /*fb90*/  HMMA.16816.F32 R136, R40, R54, R136 ;  /* 0x000000362888723c */ /* 0x000fe20000001888 */
[----:B------:R-:W1:Y:S01]  /*fba0*/  LDSM.16.MT88.4 R52, [R231+0x1900] ;  /* 0x00190000e734783b */ /* 0x000e620000004200 */
[----:B------:R-:W-:Y:S02]  /*fbb0*/  MUFU.EX2 R72, R72 ;  /* 0x0000004800487308 */ /* 0x000fe40000000800 */
[----:B------:R-:W-:Y:S02]  /*fbc0*/  F2FP.PACK_AB R46, R186, R187 ;  /* 0x000000bbba2e723e */ /* 0x000fe400000000ff */
[----:B------:R-:W-:Y:S02]  /*fbd0*/  F2FP.PACK_AB R45, R181, R182 ;  /* 0x000000b6b52d723e */ /* 0x000fe400000000ff */
[----:B------:R-:W-:Y:S04]  /*fbe0*/  F2FP.PACK_AB R40, R207, R208 ;  /* 0x000000d0cf28723e */ /* 0x000fe800000000ff */
[----:B------:R-:W-:Y:S01]  /*fbf0*/  F2FP.PACK_AB R42, R205, R206 ;  /* 0x000000cecd2a723e */ /* 0x000fe200000000ff */
[----:B------:R-:W2:Y:S01]  /*fc00*/  MUFU.EX2 R73, R73 ;  /* 0x0000004900497308 */ /* 0x000ea20000000800 */
[----:B------:R-:W-:Y:S02]  /*fc10*/  F2FP.PACK_AB R41, R203, R204 ;  /* 0x000000cccb29723e */ /* 0x000fe400000000ff */
[----:B------:R-:W-:Y:S02]  /*fc20*/  F2FP.PACK_AB R43, R191, R190 ;  /* 0x000000bebf2b723e */ /* 0x000fe400000000ff */
[----:B------:R-:W-:Y:S05]  /*fc30*/  F2FP.PACK_AB R47, R146, R180 ;  /* 0x000000b4922f723e */ /* 0x000fea00000000ff */
[-C--:B------:R-:W-:Y:S01]  /*fc40*/  HMMA.16816.F32 R4, R40, R56.reuse, R4 ;  /* 0x000000382804723c */ /* 0x080fe20000001804 */
[----:B------:R-:W-:Y:S07]  /*fc50*/  MUFU.EX2 R76, R76 ;  /* 0x0000004c004c7308 */ /* 0x000fee0000000800 */
[C---:B------:R-:W-:Y:S03]  /*fc60*/  HMMA.16816.F32 R8, R44.reuse, R56, R8 ;  /* 0x000000382c08723c */ /* 0x040fe60000001808 */
[----:B------:R-:W3:Y:S05]  /*fc70*/  MUFU.EX2 R77, R77 ;  /* 0x0000004d004d7308 */ /* 0x000eea0000000800 */
[-C--:B------:R-:W-:Y:S05]  /*fc80*/  HMMA.16816.F32 R12, R44, R58.reuse, R12 ;  /* 0x0000003a2c0c723c */ /* 0x080fea000000180c */
[----:B------:R-:W-:Y:S03]  /*fc90*/  MUFU.EX2 R74, R74 ;  /* 0x0000004a004a7308 */ /* 0x000fe60000000800 */
[C---:B------:R-:W-:Y:S01]  /*fca0*/  HMMA.16816.F32 R16, R40.reuse, R58, R16 ;  /* 0x0000003a2810723c */ /* 0x040fe20000001810 */
[----:B------:R-:W4:Y:S06]  /*fcb0*/  LDSM.16.MT88.4 R56, [R230+0x1900] ;  /* 0x00190000e638783b */ /* 0x000f2c0000004200 */
[----:B------:R-:W2:Y:S01]  /*fcc0*/  MUFU.EX2 R75, R75 ;  /* 0x0000004b004b7308 */ /* 0x000ea20000000800 */
[-C--:B-1----:R-:W-:Y:S08]  /*fcd0*/  HMMA.16816.F32 R20, R40, R52.reuse, R20 ;  /* 0x000000342814723c */ /* 0x082ff00000001814 */
[C---:B------:R-:W-:Y:S01]  /*fce0*/  HMMA.16816.F32 R24, R44.reuse, R52, R24 ;  /* 0x000000342c18723c */ /* 0x040fe20000001818 */
[----:B------:R-:W-:Y:S07]  /*fcf0*/  MUFU.EX2 R78, R78 ;  /* 0x0000004e004e7308 */ /* 0x000fee0000000800 */
[-C--:B------:R-:W-:Y:S03]  /*fd00*/  HMMA.16816.F32 R28, R44, R54.reuse, R28 ;  /* 0x000000362c1c723c */ /* 0x080fe6000000181c */
[----:B------:R-:W1:Y:S05]  /*fd10*/  MUFU.EX2 R79, R79 ;  /* 0x0000004f004f7308 */ /* 0x000e6a0000000800 */
[C---:B------:R-:W-:Y:S01]  /*fd20*/  HMMA.16816.F32 R32, R40.reuse, R54, R32 ;  /* 0x000000362820723c */ /* 0x040fe20000001820 */
[----:B------:R-:W1:Y:S04]  /*fd30*/  LDSM.16.MT88.4 R52, [R228+0x2100] ;  /* 0x00210000e434783b */ /* 0x000e680000004200 */
[----:B------:R-:W-:Y:S03]  /*fd40*/  MUFU.EX2 R84, R84 ;  /* 0x0000005400547308 */ /* 0x000fe60000000800 */
[-C--:B------:R-:W-:Y:S07]  /*fd50*/  HMMA.16816.F32 R116, R40, R60.reuse, R116 ;  /* 0x0000003c2874723c */ /* 0x080fee0000001874 */
[----:B------:R-:W-:Y:S01]  /*fd60*/  MUFU.EX2 R85, R85 ;  /* 0x0000005500557308 */ /* 0x000fe20000000800 */
[C---:B------:R-:W-:Y:S08]  /*fd70*/  HMMA.16816.F32 R120, R44.reuse, R60, R120 ;  /* 0x0000003c2c78723c */ /* 0x040ff00000001878 */
[-C--:B------:R-:W-:Y:S01]  /*fd80*/  HMMA.16816.F32 R36, R44, R62.reuse, R36 ;  /* 0x0000003e2c24723c */ /* 0x080fe20000001824 */
[----:B------:R-:W-:Y:S07]  /*fd90*/  MUFU.EX2 R96, R96 ;  /* 0x0000006000607308 */ /* 0x000fee0000000800 */
[C---:B------:R-:W-:Y:S01]  /*fda0*/  HMMA.16816.F32 R124, R40.reuse, R62, R124 ;  /* 0x0000003e287c723c */ /* 0x040fe2000000187c */
[----:B------:R-:W-:Y:S02]  /*fdb0*/  LDSM.16.MT88.4 R60, [R229+0x2100] ;  /* 0x00210000e53c783b */ /* 0x000fe40000004200 */
[----:B------:R-:W-:Y:S05]  /*fdc0*/  MUFU.EX2 R97, R97 ;  /* 0x0000006100617308 */ /* 0x000fea0000000800 */
[-C--:B----4-:R-:W-:Y:S05]  /*fdd0*/  HMMA.16816.F32 R48, R40, R56.reuse, R48 ;  /* 0x000000382830723c */ /* 0x090fea0000001830 */
[----:B------:R-:W-:Y:S03]  /*fde0*/  MUFU.EX2 R86, R86 ;  /* 0x0000005600567308 */ /* 0x000fe60000000800 */
[C---:B------:R-:W-:Y:S07]  /*fdf0*/  HMMA.16816.F32 R128, R44.reuse, R56, R128 ;  /* 0x000000382c80723c */ /* 0x040fee0000001880 */
[----:B------:R-:W-:Y:S01]  /*fe00*/  MUFU.EX2 R87, R87 ;  /* 0x0000005700577308 */ /* 0x000fe20000000800 */
[-C--:B------:R-:W-:Y:S07]  /*fe10*/  HMMA.16816.F32 R132, R44, R58.reuse, R132 ;  /* 0x0000003a2c84723c */ /* 0x080fee0000001884 */
[----:B--2---:R-:W-:Y:S01]  /*fe20*/  F2FP.PACK_AB R44, R73, R72 ;  /* 0x00000048492c723e */ /* 0x004fe200000000ff */
[----:B------:R-:W-:Y:S01]  /*fe30*/  HMMA.16816.F32 R136, R40, R58, R136 ;  /* 0x0000003a2888723c */ /* 0x000fe20000001888 */
[----:B------:R-:W2:Y:S01]  /*fe40*/  LDSM.16.MT88.4 R56, [R231+0x2100] ;  /* 0x00210000e738783b */ /* 0x000ea20000004200 */
[----:B------:R-:W-:Y:S02]  /*fe50*/  MUFU.EX2 R98, R98 ;  /* 0x0000006200627308 */ /* 0x000fe40000000800 */
[----:B---3--:R-:W-:Y:S02]  /*fe60*/  F2FP.PACK_AB R46, R77, R76 ;  /* 0x0000004c4d2e723e */ /* 0x008fe400000000ff */
[----:B------:R-:W-:Y:S02]  /*fe70*/  F2FP.PACK_AB R45, R75, R74 ;  /* 0x0000004a4b2d723e */ /* 0x000fe400000000ff */
[----:B------:R-:W-:Y:S04]  /*fe80*/  F2FP.PACK_AB R40, R69, R68 ;  /* 0x000000444528723e */ /* 0x000fe800000000ff */
[----:B------:R-:W-:Y:S01]  /*fe90*/  F2FP.PACK_AB R42, R81, R80 ;  /* 0x00000050512a723e */ /* 0x000fe200000000ff */
[----:B------:R-:W-:Y:S01]  /*fea0*/  MUFU.EX2 R99, R99 ;  /* 0x0000006300637308 */ /* 0x000fe20000000800 */
[----:B------:R-:W-:Y:S02]  /*feb0*/  F2FP.PACK_AB R41, R71, R70 ;  /* 0x000000464729723e */ /* 0x000fe400000000ff */
[----:B------:R-:W-:Y:S02]  /*fec0*/  F2FP.PACK_AB R43, R83, R82 ;  /* 0x00000052532b723e */ /* 0x000fe400000000ff */
[----:B-1----:R-:W-:Y:S05]  /*fed0*/  F2FP.PACK_AB R47, R79, R78 ;  /* 0x0000004e4f2f723e */ /* 0x002fea00000000ff */
[-C--:B------:R-:W-:Y:S01]  /*fee0*/  HMMA.16816.F32 R4, R40, R52.reuse, R4 ;  /* 0x000000342804723c */ /* 0x080fe20000001804 */
        /* <DEDUP_REMOVED lines=8> */
[-C--:B--2---:R-:W-:Y:S08]  /*ff70*/  HMMA.16816.F32 R20, R40, R56.reuse, R20 ;  /* 0x000000382814723c */ /* 0x084ff00000001814 */
[C---:B------:R-:W-:Y:S01]  /*ff80*/  HMMA.16816.F32 R24, R44.reuse, R56, R24 ;  /* 0x000000382c18723c */ /* 0x040fe20000001818 */
[----:B------:R-:W-:Y:S07]  /*ff90*/  MUFU.EX2 R103, R103 ;  /* 0x0000006700677308 */ /* 0x000fee0000000800 */
[-C--:B------:R-:W-:Y:S03]  /*ffa0*/  HMMA.16816.F32 R28, R44, R58.reuse, R28 ;  /* 0x0000003a2c1c723c */ /* 0x080fe6000000181c */
[----:B------:R-:W-:Y:S05]  /*ffb0*/  MUFU.EX2 R114, R114 ;  /* 0x0000007200727308 */ /* 0x000fea0000000800 */
[C---:B------:R-:W-:Y:S01]  /*ffc0*/  HMMA.16816.F32 R32, R40.reuse, R58, R32 ;  /* 0x0000003a2820723c */ /* 0x040fe20000001820 */
[----:B------:R-:W2:Y:S04]  /*ffd0*/  LDSM.16.MT88.4 R56, [R228+0x2900] ;  /* 0x00290000e438783b */ /* 0x000ea80000004200 */
[----:B------:R-:W-:Y:S03]  /*ffe0*/  MUFU.EX2 R105, R105 ;  /* 0x0000006900697308 */ /* 0x000fe60000000800 */
[-C--:B------:R-:W-:Y:S07]  /*fff0*/  HMMA.16816.F32 R116, R40, R60.reuse, R116 ;  /* 0x0000003c2874723c */ /* 0x080fee0000001874 */
[----:B------:R-:W-:Y:S01]  /*10000*/  MUFU.EX2 R108, R108 ;  /* 0x0000006c006c7308 */ /* 0x000fe20000000800 */
[C---:B------:R-:W-:Y:S08]  /*10010*/  HMMA.16816.F32 R120, R44.reuse, R60, R120 ;  /* 0x0000003c2c78723c */ /* 0x040ff00000001878 */
[-C--:B------:R-:W-:Y:S01]  /*10020*/  HMMA.16816.F32 R36, R44, R62.reuse, R36 ;  /* 0x0000003e2c24723c */ /* 0x080fe20000001824 */
[----:B------:R-:W-:Y:S07]  /*10030*/  MUFU.EX2 R110, R110 ;  /* 0x0000006e006e7308 */ /* 0x000fee0000000800 */
[C---:B------:R-:W-:Y:S01]  /*10040*/  HMMA.16816.F32 R124, R40.reuse, R62, R124 ;  /* 0x0000003e287c723c */ /* 0x040fe2000000187c */
[----:B------:R-:W3:Y:S02]  /*10050*/  LDSM.16.MT88.4 R60, [R231+0x2900] ;  /* 0x00290000e73c783b */ /* 0x000ee40000004200 */
[----:B------:R-:W-:Y:S05]  /*10060*/  MUFU.EX2 R88, R88 ;  /* 0x0000005800587308 */ /* 0x000fea0000000800 */
[-C--:B-1----:R-:W-:Y:S05]  /*10070*/  HMMA.16816.F32 R48, R40, R52.reuse, R48 ;  /* 0x000000342830723c */ /* 0x082fea0000001830 */
[----:B------:R-:W1:Y:S03]  /*10080*/  MUFU.EX2 R89, R89 ;  /* 0x0000005900597308 */ /* 0x000e660000000800 */
[C---:B------:R-:W-:Y:S07]  /*10090*/  HMMA.16816.F32 R128, R44.reuse, R52, R128 ;  /* 0x000000342c80723c */ /* 0x040fee0000001880 */
[----:B------:R-:W-:Y:S01]  /*100a0*/  MUFU.EX2 R92, R92 ;  /* 0x0000005c005c7308 */ /* 0x000fe20000000800 */
[-C--:B------:R-:W-:Y:S08]  /*100b0*/  HMMA.16816.F32 R132, R44, R54.reuse, R132 ;  /* 0x000000362c84723c */ /* 0x080ff00000001884 */
[----:B------:R-:W-:Y:S01]  /*100c0*/  HMMA.16816.F32 R136, R40, R54, R136 ;  /* 0x000000362888723c */ /* 0x000fe20000001888 */
[----:B------:R-:W4:Y:S01]  /*100d0*/  MUFU.EX2 R93, R93 ;  /* 0x0000005d005d7308 */ /* 0x000f220000000800 */
[----:B------:R-:W3:Y:S02]  /*100e0*/  LDSM.16.MT88.4 R52, [R230+0x2900] ;  /* 0x00290000e634783b */ /* 0x000ee40000004200 */
[----:B-1----:R-:W-:Y:S03]  /*100f0*/  F2FP.PACK_AB R44, R89, R88 ;  /* 0x00000058592c723e */ /* 0x002fe600000000ff */
[----:B------:R-:W-:Y:S02]  /*10100*/  F2FP.PACK_AB R40, R85, R84 ;  /* 0x000000545528723e */ /* 0x000fe400000000ff */
[----:B------:R-:W-:Y:S02]  /*10110*/  F2FP.PACK_AB R42, R97, R96 ;  /* 0x00000060612a723e */ /* 0x000fe400000000ff */
[----:B------:R-:W-:Y:S01]  /*10120*/  MUFU.EX2 R90, R90 ;  /* 0x0000005a005a7308 */ /* 0x000fe20000000800 */
[----:B------:R-:W-:Y:S02]  /*10130*/  F2FP.PACK_AB R41, R87, R86 ;  /* 0x000000565729723e */ /* 0x000fe400000000ff */
[----:B------:R-:W-:Y:S07]  /*10140*/  F2FP.PACK_AB R43, R99, R98 ;  /* 0x00000062632b723e */ /* 0x000fee00000000ff */
[-C--:B--2---:R-:W-:Y:S01]  /*10150*/  HMMA.16816.F32 R4, R40, R56.reuse, R4 ;  /* 0x000000382804723c */ /* 0x084fe20000001804 */
[----:B------:R-:W1:Y:S02]  /*10160*/  MUFU.EX2 R91, R91 ;  /* 0x0000005b005b7308 */ /* 0x000e640000000800 */
[----:B----4-:R-:W-:Y:S08]  /*10170*/  F2FP.PACK_AB R46, R93, R92 ;  /* 0x0000005c5d2e723e */ /* 0x010ff000000000ff */
[----:B------:R-:W-:Y:S10]  /*10180*/  MUFU.EX2 R94, R94 ;  /* 0x0000005e005e7308 */ /* 0x000ff40000000800 */
[----:B------:R-:W2:Y:S01]  /*10190*/  MUFU.EX2 R95, R95 ;  /* 0x0000005f005f7308 */ /* 0x000ea20000000800 */
[----:B-1----:R-:W-:Y:S09]  /*101a0*/  F2FP.PACK_AB R45, R91, R90 ;  /* 0x0000005a5b2d723e */ /* 0x002ff200000000ff */
[----:B------:R-:W1:Y:S10]  /*101b0*/  MUFU.EX2 R104, R104 ;  /* 0x0000006800687308 */ /* 0x000e740000000800 */
[----:B------:R-:W-:Y:S01]  /*101c0*/  MUFU.EX2 R106, R106 ;  /* 0x0000006a006a7308 */ /* 0x000fe20000000800 */
[----:B--2---:R-:W-:Y:S09]  /*101d0*/  F2FP.PACK_AB R47, R95, R94 ;  /* 0x0000005e5f2f723e */ /* 0x004ff200000000ff */
[----:B------:R-:W2:Y:S01]  /*101e0*/  MUFU.EX2 R107, R107 ;  /* 0x0000006b006b7308 */ /* 0x000ea20000000800 */
[C---:B------:R-:W-:Y:S07]  /*101f0*/  HMMA.16816.F32 R8, R44.reuse, R56, R8 ;  /* 0x000000382c08723c */ /* 0x040fee0000001808 */
[----:B------:R-:W-:Y:S01]  /*10200*/  FADD.FTZ R56, R201, R0 ;  /* 0x00000000c9387221 */ /* 0x000fe20000010000 */
[-C--:B------:R-:W-:Y:S04]  /*10210*/  HMMA.16816.F32 R12, R44, R58.reuse, R12 ;  /* 0x0000003a2c0c723c */ /* 0x080fe8000000180c */
[----:B------:R-:W-:Y:S01]  /*10220*/  FADD.FTZ R57, R249, R141 ;  /* 0x0000008df9397221 */ /* 0x000fe20000010000 */
[----:B------:R-:W-:Y:S03]  /*10230*/  MOV R141, R140 ;  /* 0x0000008c008d7202 */ /* 0x000fe60000000f00 */
[C---:B------:R-:W-:Y:S01]  /*10240*/  HMMA.16816.F32 R16, R40.reuse, R58, R16 ;  /* 0x0000003a2810723c */ /* 0x040fe20000001810 */
[----:B------:R4:W1:Y:S03]  /*10250*/  MUFU.EX2 R58, R3 ;  /* 0x00000003003a7308 */ /* 0x0008660000000800 */
[----:B------:R-:W-:Y:S04]  /*10260*/  FADD.FTZ R57, R252, R57 ;  /* 0x00000039fc397221 */ /* 0x000fe80000010000 */
[-C--:B---3--:R-:W-:Y:S04]  /*10270*/  HMMA.16816.F32 R20, R40, R60.reuse, R20 ;  /* 0x0000003c2814723c */ /* 0x088fe80000001814 */
        /* <DEDUP_REMOVED lines=9> */
[C---:B------:R-:W-:Y:S07]  /*10310*/  HMMA.16816.F32 R128, R44.reuse, R52, R128 ;  /* 0x000000342c80723c */ /* 0x040fee0000001880 */
[----:B------:R-:W-:Y:S01]  /*10320*/  FADD.FTZ R52, R171, R145 ;  /* 0x00000091ab347221 */ /* 0x000fe20000010000 */
[-C--:B------:R-:W-:Y:S04]  /*10330*/  HMMA.16816.F32 R132, R44, R54.reuse, R132 ;  /* 0x000000362c84723c */ /* 0x080fe80000001884 */
[----:B------:R-:W-:Y:S03]  /*10340*/  FADD.FTZ R53, R170, R144 ;  /* 0x00000090aa357221 */ /* 0x000fe60000010000 */
[----:B------:R-:W-:Y:S01]  /*10350*/  FADD.FTZ R44, R167, R52 ;  /* 0x00000034a72c7221 */ /* 0x000fe20000010000 */
[----:B------:R-:W-:Y:S04]  /*10360*/  HMMA.16816.F32 R136, R40, R54, R136 ;  /* 0x000000362888723c */ /* 0x000fe80000001888 */
[----:B------:R-:W-:Y:S01]  /*10370*/  FADD.FTZ R45, R202, R56 ;  /* 0x00000038ca2d7221 */ /* 0x000fe20000010000 */
[----:B------:R-:W-:Y:S01]  /*10380*/  F2FP.PACK_AB R46, R109, R108 ;  /* 0x0000006c6d2e723e */ /* 0x000fe200000000ff */
[----:B------:R-:W-:Y:S01]  /*10390*/  FADD.FTZ R44, R251, R44 ;  /* 0x0000002cfb2c7221 */ /* 0x000fe20000010000 */
[----:B------:R-:W-:Y:S01]  /*103a0*/  F2FP.PACK_AB R40, R101, R100 ;  /* 0x000000646528723e */ /* 0x000fe200000000ff */
[----:B----4-:R-:W-:Y:S01]  /*103b0*/  FADD.FTZ R3, R166, R53 ;  /* 0x00000035a6037221 */ /* 0x010fe20000010000 */
[----:B------:R-:W-:Y:S03]  /*103c0*/  F2FP.PACK_AB R42, R113, R112 ;  /* 0x00000070712a723e */ /* 0x000fe600000000ff */
[----:B------:R-:W-:Y:S01]  /*103d0*/  FADD.FTZ R53, R196, R45 ;  /* 0x0000002dc4357221 */ /* 0x000fe20000010000 */
[----:B------:R-:W-:Y:S01]  /*103e0*/  F2FP.PACK_AB R41, R103, R102 ;  /* 0x000000666729723e */ /* 0x000fe200000000ff */
[----:B------:R-:W-:Y:S01]  /*103f0*/  FADD.FTZ R52, R164, R44 ;  /* 0x0000002ca4347221 */ /* 0x000fe20000010000 */
[----:B------:R-:W-:Y:S01]  /*10400*/  F2FP.PACK_AB R43, R115, R114 ;  /* 0x00000072732b723e */ /* 0x000fe200000000ff */
[----:B------:R-:W-:Y:S01]  /*10410*/  FADD.FTZ R3, R226, R3 ;  /* 0x00000003e2037221 */ /* 0x000fe20000010000 */
[----:B-1----:R-:W-:Y:S01]  /*10420*/  F2FP.PACK_AB R44, R105, R104 ;  /* 0x00000068692c723e */ /* 0x002fe200000000ff */
[----:B------:R-:W-:Y:S01]  /*10430*/  FADD.FTZ R56, R223, R0 ;  /* 0x00000000df387221 */ /* 0x000fe20000010000 */
[----:B--2---:R-:W-:Y:S01]  /*10440*/  F2FP.PACK_AB R45, R107, R106 ;  /* 0x0000006a6b2d723e */ /* 0x004fe200000000ff */
[----:B------:R-:W-:Y:S01]  /*10450*/  FADD.FTZ R0, R247, R3 ;  /* 0x00000003f7007221 */ /* 0x000fe20000010000 */
[----:B------:R-:W-:Y:S01]  /*10460*/  F2FP.PACK_AB R47, R58, R110 ;  /* 0x0000006e3a2f723e */ /* 0x000fe200000000ff */
[----:B------:R-:W-:Y:S01]  /*10470*/  FADD.FTZ R3, R169, R52 ;  /* 0x00000034a9037221 */ /* 0x000fe20000010000 */
[-C--:B------:R-:W-:Y:S01]  /*10480*/  HMMA.16816.F32 R148, R40, R160.reuse, R4 ;  /* 0x000000a02894723c */ /* 0x080fe20000001804 */
[----:B------:R-:W1:Y:S02]  /*10490*/  LDSM.16.MT88.4 R4, [R229+0x3100] ;  /* 0x00310000e504783b */ /* 0x000e640000004200 */
[----:B------:R-:W-:Y:S05]  /*104a0*/  FADD.FTZ R0, R250, R0 ;  /* 0x00000000fa007221 */ /* 0x000fea0000010000 */
        /* <DEDUP_REMOVED lines=26> */
[----:B------:R-:W2:Y:S01]  /*10650*/  LDSM.16.MT88.4 R8, [R230+0x3100] ;  /* 0x00310000e608783b */ /* 0x000ea20000004200 */
[-C--:B-1----:R-:W-:Y:S03]  /*10660*/  HMMA.16816.F32 R116, R40, R4.reuse, R116 ;  /* 0x000000042874723c */ /* 0x082fe60000001874 */
        /* <DEDUP_REMOVED lines=27> */
[-C--:B------:R-:W-:Y:S01]  /*10820*/  MOV R70, R2.reuse ;  /* 0x0000000200467202 */ /* 0x080fe20000000f00 */
        /* <DEDUP_REMOVED lines=57> */
.L_x_1339:
[----:B------:R-:W2:Y:S04]  /*10bc0*/  LDL.LU R6, [R1+0x28] ;  /* 0x0000280001067983 */ /* 0x000ea80000300800 */
        /* <DEDUP_REMOVED lines=16> */
[----:B---3--:R-:W-:Y:S02]  /*10cd0*/  FADD.FTZ R7, R7, R2 ;  /* 0x0000000207077221 */ /* 0x008fe40000010000 */
[----:B-1----:R-:W-:-:S03]  /*10ce0*/  FADD.FTZ R6, R6, R8 ;  /* 0x0000000806067221 */ /* 0x002fc60000010000 */
[----:B------:R-:W1:Y:S01]  /*10cf0*/  SHFL.BFLY PT, R8, R7, 0x1, 0x1f ;  /* 0x0c201f0007087f89 */ /* 0x000e6200000e0000 */
[----:B--2---:R-:W-:Y:S01]  /*10d00*/  FADD.FTZ R4, R4, R0 ;  /* 0x0000000004047221 */ /* 0x004fe20000010000 */
[----:B------:R-:W-:Y:S02]  /*10d10*/  MOV R0, RZ ;  /* 0x000000ff00007202 */ /* 0x000fe40000000f00 */
[----:B------:R-:W2:Y:S01]  /*10d20*/  SHFL.BFLY PT, R2, R6, 0x1, 0x1f ;  /* 0x0c201f0006027f89 */ /* 0x000ea200000e0000 */
[----:B----4-:R-:W-:Y:S01]  /*10d30*/  FADD.FTZ R5, R5, R3 ;  /* 0x0000000305057221 */ /* 0x010fe20000010000 */
[----:B------:R-:W-:-:S04]  /*10d40*/  FSETP.NE.FTZ.AND P4, PT, R4, RZ, PT ;  /* 0x000000ff0400720b */ /* 0x000fc80003f95000 */
[----:B------:R-:W-:-:S09]  /*10d50*/  FSETP.NE.FTZ.AND P3, PT, R5, RZ, PT ;  /* 0x000000ff0500720b */ /* 0x000fd20003f75000 */
[----:B------:R-:W3:Y:S01]  /*10d60*/  @P4 MUFU.RCP R0, R4 ;  /* 0x0000000400004308 */ /* 0x000ee20000001000 */
[----:B-1----:R-:W-:Y:S02]  /*10d70*/  FADD.FTZ R7, R8, R7 ;  /* 0x0000000708077221 */ /* 0x002fe40000010000 */
[----:B--2---:R-:W-:-:S03]  /*10d80*/  FADD.FTZ R6, R6, R2 ;  /* 0x0000000206067221 */ /* 0x004fc60000010000 */
[----:B------:R-:W-:Y:S01]  /*10d90*/  FSETP.NE.FTZ.AND P1, PT, R7, RZ, PT ;  /* 0x000000ff0700720b */ /* 0x000fe20003f35000 */
[----:B------:R-:W-:Y:S01]  /*10da0*/  CS2R R2, SRZ ;  /* 0x0000000000027805 */ /* 0x000fe2000001ff00 */
[----:B------:R-:W-:Y:S01]  /*10db0*/  @P3 MUFU.LG2 R8, R5 ;  /* 0x0000000500083308 */ /* 0x000fe20000000c00 */
[----:B------:R-:W-:Y:S01]  /*10dc0*/  FSETP.NE.FTZ.AND P2, PT, R6, RZ, PT ;  /* 0x000000ff0600720b */ /* 0x000fe20003f55000 */
[C---:B---3--:R-:W-:Y:S02]  /*10dd0*/  FMUL.FTZ R148, R0.reuse, R148 ;  /* 0x0000009400947220 */ /* 0x048fe40000410000 */
[----:B------:R-:W-:-:S04]  /*10de0*/  FMUL.FTZ R149, R0, R149 ;  /* 0x0000009500957220 */ /* 0x000fc80000410000 */
[----:B------:R-:W-:Y:S01]  /*10df0*/  @P3 MUFU.RCP R3, R5 ;  /* 0x0000000500033308 */ /* 0x000fe20000001000 */
        /* <DEDUP_REMOVED lines=16> */
[----:B------:R-:W-:Y:S01]  /*10f00*/  FMUL.FTZ R137, R0, R137 ;  /* 0x0000008900897220 */ /* 0x000fe20000410000 */
[----:B------:R-:W-:Y:S01]  /*10f10*/  MOV R0, RZ ;  /* 0x000000ff00007202 */ /* 0x000fe20000000f00 */
[C---:B-1----:R-:W-:Y:S02]  /*10f20*/  FMUL.FTZ R152, R2.reuse, R152 ;  /* 0x0000009802987220 */ /* 0x042fe40000410000 */
[C---:B------:R-:W-:Y:S01]  /*10f30*/  FMUL.FTZ R34, R2.reuse, R153 ;  /* 0x0000009902227220 */ /* 0x040fe20000410000 */
        /* <DEDUP_REMOVED lines=64> */
.L_x_1321:
[----:B------:R-:W-:Y:S05]  /*11340*/  @P0 BRA `(.L_x_1341) ;  /* 0x0000131000000947 */ /* 0x000fea0003800000 */
[----:B------:R-:W3:Y:S01]  /*11350*/  LDL R43, [R1+0x70] ;  /* 0x00007000012b7983 */ /* 0x000ee20000100800 */
[----:B------:R-:W-:Y:S01]  /*11360*/  F2FP.PACK_AB R7, R151, R150 ;  /* 0x000000969707723e */ /* 0x000fe200000000ff */
[----:B------:R-:W-:Y:S01]  /*11370*/  IMAD.MOV.U32 R6, RZ, RZ, -0x10 ;  /* 0xfffffff0ff067424 */ /* 0x000fe200078e00ff */
[----:B------:R-:W-:Y:S01]  /*11380*/  F2FP.PACK_AB R5, R149, R148 ;  /* 0x000000949505723e */ /* 0x000fe200000000ff */
        /* <DEDUP_REMOVED lines=16> */
[----:B-1----:R-:W-:-:S02]  /*11490*/  LEA.HI R36, R42, R41, RZ, 0x5 ;  /* 0x000000292a247211 */ /* 0x002fc400078f28ff */
[--C-:B------:R-:W-:Y:S02]  /*114a0*/  SHF.R.S32.HI R4, RZ, 0x2, R2.reuse ;  /* 0x00000002ff047819 */ /* 0x100fe40000011402 */
[----:B------:R-:W-:Y:S02]  /*114b0*/  SHF.R.S32.HI R0, RZ, 0x1f, R2 ;  /* 0x0000001fff007819 */ /* 0x000fe40000011402 */
[----:B--2---:R-:W-:Y:S02]  /*114c0*/  SHF.R.S32.HI R35, RZ, 0x5, R36 ;  /* 0x00000005ff237819 */ /* 0x004fe40000011424 */
        /* <DEDUP_REMOVED lines=38> */
[----:B------:R2:W-:Y:S01]  /*11730*/  STS [R2+0x80], R5 ;  /* 0x0000800502007388 */ /* 0x0005e20000000800 */
[----:B------:R-:W-:-:S03]  /*11740*/  ISETP.NE.U32.AND P0, PT, RZ, c[0x0][0x500], PT ;  /* 0x00014000ff007a0c */ /* 0x000fc60003f05070 */
[----:B------:R-:W-:Y:S01]  /*11750*/  STS [R3+0x80], R26 ;  /* 0x0000801a03007388 */ /* 0x000fe20000000800 */
[----:B------:R-:W-:-:S03]  /*11760*/  ISETP.NE.AND.EX P0, PT, RZ, c[0x0][0x504], PT, P0 ;  /* 0x00014100ff007a0c */ /* 0x000fc60003f05300 */
[----:B------:R-:W-:Y:S04]  /*11770*/  STS [R3+0x480], R30 ;  /* 0x0004801e03007388 */ /* 0x000fe80000000800 */
[----:B------:R-:W-:Y:S04]  /*11780*/  STS [R2+0x2080], R34 ;  /* 0x0020802202007388 */ /* 0x000fe80000000800 */
[----:B------:R4:W-:Y:S04]  /*11790*/  STS [R2+0x2480], R154 ;  /* 0x0024809a02007388 */ /* 0x0009e80000000800 */
[----:B------:R-:W-:Y:S01]  /*117a0*/  STS [R3+0x2080], R33 ;  /* 0x0020802103007388 */ /* 0x000fe20000000800 */
[----:B-1----:R-:W-:-:S03]  /*117b0*/  IMAD.MOV.U32 R7, RZ, RZ, 0x20 ;  /* 0x00000020ff077424 */ /* 0x002fc600078e00ff */
[----:B------:R-:W-:Y:S02]  /*117c0*/  STS [R3+0x2480], R158 ;  /* 0x0024809e03007388 */ /* 0x000fe40000000800 */
[----:B------:R-:W-:Y:S02]  /*117d0*/  SEL R7, R7, 0xffffffe0, !P1 ;  /* 0xffffffe007077807 */ /* 0x000fe40004800000 */
[----:B------:R-:W-:-:S03]  /*117e0*/  ISETP.NE.U32.AND P1, PT, RZ, c[0x0][0x508], PT ;  /* 0x00014200ff007a0c */ /* 0x000fc60003f25070 */
[----:B--2---:R-:W-:Y:S01]  /*117f0*/  IMAD.IADD R5, R2, 0x1, R7 ;  /* 0x0000000102057824 */ /* 0x004fe200078e0207 */
[----:B------:R-:W-:Y:S01]  /*11800*/  ISETP.NE.AND.EX P1, PT, RZ, c[0x0][0x50c], PT, P1 ;  /* 0x00014300ff007a0c */ /* 0x000fe20003f25310 */
[----:B------:R-:W-:-:S03]  /*11810*/  IMAD.IADD R4, R7, 0x1, R3 ;  /* 0x0000000107047824 */ /* 0x000fc600078e0203 */
[----:B------:R-:W-:Y:S04]  /*11820*/  STS [R5+0x80], R29 ;  /* 0x0000801d05007388 */ /* 0x000fe80000000800 */
[----:B------:R-:W-:Y:S01]  /*11830*/  STS [R5+0x480], R28 ;  /* 0x0004801c05007388 */ /* 0x000fe20000000800 */
[----:B----4-:R-:W-:-:S03]  /*11840*/  IADD3 R2, R7, 0x400, R0 ;  /* 0x0000040007027810 */ /* 0x010fc60007ffe000 */
[----:B------:R-:W-:Y:S04]  /*11850*/  STS [R4+0x80], R13 ;  /* 0x0000800d04007388 */ /* 0x000fe80000000800 */
[----:B------:R-:W-:Y:S04]  /*11860*/  STS [R4+0x480], R25 ;  /* 0x0004801904007388 */ /* 0x000fe80000000800 */
[----:B------:R-:W-:Y:S04]  /*11870*/  STS [R5+0x2080], R32 ;  /* 0x0020802005007388 */ /* 0x000fe80000000800 */
[----:B------:R1:W-:Y:S04]  /*11880*/  STS [R5+0x2480], R170 ;  /* 0x002480aa05007388 */ /* 0x0003e80000000800 */
[----:B------:R-:W-:Y:S04]  /*11890*/  STS [R4+0x2080], R31 ;  /* 0x0020801f04007388 */ /* 0x000fe80000000800 */
[----:B------:R-:W-:Y:S04]  /*118a0*/  STS [R4+0x2480], R174 ;  /* 0x002480ae04007388 */ /* 0x000fe80000000800 */
[----:B------:R-:W-:Y:S04]  /*118b0*/  STS [R0], R24 ;  /* 0x0000001800007388 */ /* 0x000fe80000000800 */
[----:B------:R-:W-:Y:S01]  /*118c0*/  STS [R0+0x400], R23 ;  /* 0x0004001700007388 */ /* 0x000fe20000000800 */
[----:B-1----:R-:W-:-:S02]  /*118d0*/  IMAD.IADD R5, R6, 0x1, R2 ;  /* 0x0000000106057824 */ /* 0x002fc400078e0202 */
[----:B------:R-:W-:-:S04]  /*118e0*/  IMAD.IADD R2, R6, 0x1, R0 ;  /* 0x0000000106027824 */ /* 0x000fc800078e0200 */
        /* <DEDUP_REMOVED lines=14> */
[----:B------:R-:W-:Y:S04]  /*119d0*/  STS [R0+0x2400], R14 ;  /* 0x0024000e00007388 */ /* 0x000fe80000000800 */
[----:B------:R1:W-:Y:S04]  /*119e0*/  STS [R3+0x2000], R9 ;  /* 0x0020000903007388 */ /* 0x0003e80000000800 */
[----:B------:R2:W-:Y:S01]  /*119f0*/  STS [R5+0x2000], R8 ;  /* 0x0020000805007388 */ /* 0x0005e20000000800 */
[----:B------:R-:W-:-:S02]  /*11a00*/  IMAD.MOV.U32 R19, RZ, RZ, c[0x0][0x388] ;  /* 0x0000e200ff137624 */ /* 0x000fc400078e00ff */
[CC--:B---3--:R-:W-:Y:S01]  /*11a10*/  IMAD.WIDE R6, R43.reuse, R2.reuse, c[0x0][0x500] ;  /* 0x000140002b067625 */ /* 0x0c8fe200078e0202 */
[----:B------:R-:W-:Y:S03]  /*11a20*/  BAR.SYNC.DEFER_BLOCKING 0x1, 0x80 ;  /* 0x0042000000007b1d */ /* 0x000fe60000010000 */
[----:B-1----:R-:W-:-:S03]  /*11a30*/  @P1 IMAD.WIDE R2, R43, R2, c[0x0][0x508] ;  /* 0x000142002b021625 */ /* 0x002fc600078e0202 */
[----:B------:R-:W3:Y:S04]  /*11a40*/  @P0 LDG.E R0, [R6.64] ;  /* 0x0000000a06000981 */ /* 0x000ee8000c1e1900 */
[----:B------:R1:W5:Y:S01]  /*11a50*/  @P1 LDG.E R19, [R2.64] ;  /* 0x0000000a02131981 */ /* 0x000362000c1e1900 */
[----:B--2---:R-:W-:Y:S02]  /*11a60*/  CS2R R4, SRZ ;  /* 0x0000000000047805 */ /* 0x004fe4000001ff00 */
[--C-:B---3--:R-:W-:Y:S01]  /*11a70*/  @P0 SHF.R.S32.HI R5, RZ, 0x1f, R0.reuse ;  /* 0x0000001fff050819 */ /* 0x108fe20000011400 */
[----:B------:R-:W-:Y:S01]  /*11a80*/  @P0 IMAD.MOV.U32 R4, RZ, RZ, R0 ;  /* 0x000000ffff040224 */ /* 0x000fe200078e0000 */
[----:B------:R-:W-:Y:S05]  /*11a90*/  @P1 BRA `(.L_x_1342) ;  /* 0x0000004000001947 */ /* 0x000fea0003800000 */
[----:B-1----:R-:W-:Y:S05]  /*11aa0*/  @!P0 BRA `(.L_x_1342) ;  /* 0x0000003000008947 */ /* 0x002fea0003800000 */
[----:B------:R-:W2:Y:S04]  /*11ab0*/  LDG.E R2, [R6.64] ;  /* 0x0000000a06027981 */ /* 0x000ea8000c1e1900 */
[----:B------:R-:W2:Y:S02]  /*11ac0*/  LDG.E R0, [R6.64+0x4] ;  /* 0x0000040a06007981 */ /* 0x000ea4000c1e1900 */
[----:B--2--5:R-:W-:-:S02]  /*11ad0*/  IADD3 R19, -R2, R0, RZ ;  /* 0x0000000002137210 */ /* 0x024fc40007ffe1ff */
.L_x_1342:
[----:B-1----:R-:W-:Y:S01]  /*11ae0*/  IMAD.MOV.U32 R2, RZ, RZ, c[0x0][0x4e8] ;  /* 0x00013a00ff027624 */ /* 0x002fe200078e00ff */
        /* <DEDUP_REMOVED lines=15> */
[----:B------:R-:W-:Y:S01]  /*11be0*/  SHF.R.S32.HI R20, RZ, 0x3, R20 ;  /* 0x00000003ff147819 */ /* 0x000fe20000011414 */
[----:B------:R-:W-:Y:S01]  /*11bf0*/  IMAD.IADD R13, R41, 0x1, -R3 ;  /* 0x00000001290d7824 */ /* 0x000fe200078e0a03 */
[----:B------:R-:W-:Y:S01]  /*11c00*/  SHF.R.S32.HI R10, RZ, 0x1f, R0 ;  /* 0x0000001fff0a7819 */ /* 0x000fe20000011400 */
[----:B------:R-:W-:Y:S01]  /*11c10*/  IMAD.WIDE.U32 R2, R4, c[0x0][0x3a0], RZ ;  /* 0x0000e80004027a25 */ /* 0x000fe200078e00ff */
[----:B------:R-:W-:Y:S02]  /*11c20*/  LOP3.LUT R9, R8, 0xffffffc, RZ, 0xc0, !PT ;  /* 0x0ffffffc08097812 */ /* 0x000fe400078ec0ff */
[----:B------:R-:W-:Y:S01]  /*11c30*/  LEA.HI R10, R10, R0, RZ, 0x2 ;  /* 0x000000000a0a7211 */ /* 0x000fe200078f10ff */
[----:B------:R-:W-:Y:S01]  /*11c40*/  IMAD.IADD R3, R3, 0x1, R7 ;  /* 0x0000000103037824 */ /* 0x000fe200078e0207 */
[----:B------:R-:W-:Y:S01]  /*11c50*/  LOP3.LUT R8, R6, 0xffffffc0, RZ, 0xc0, !PT ;  /* 0xffffffc006087812 */ /* 0x000fe200078ec0ff */
[----:B-1----:R-:W-:Y:S01]  /*11c60*/  IMAD.WIDE.U32 R14, R18, c[0x0][0x490], R4 ;  /* 0x00012400120e7a25 */ /* 0x002fe200078e0004 */
[----:B------:R-:W-:-:S02]  /*11c70*/  LOP3.LUT P1, RZ, R0, 0x3, RZ, 0xc0, !PT ;  /* 0x0000000300ff7812 */ /* 0x000fc4000782c0ff */
[----:B------:R-:W-:Y:S01]  /*11c80*/  SHF.R.S32.HI R6, RZ, 0x2, R10 ;  /* 0x00000002ff067819 */ /* 0x000fe2000001140a */
[----:B------:R-:W-:Y:S01]  /*11c90*/  IMAD.IADD R0, R35, 0x1, -R9 ;  /* 0x0000000123007824 */ /* 0x000fe200078e0a09 */
[----:B------:R-:W-:Y:S01]  /*11ca0*/  SHF.R.S32.HI R7, RZ, 0x1f, R18 ;  /* 0x0000001fff077819 */ /* 0x000fe20000011412 */
[----:B------:R-:W-:Y:S01]  /*11cb0*/  IMAD R8, R11, 0x8, R8 ;  /* 0x000000080b087824 */ /* 0x000fe200078e0208 */
[----:B------:R-:W-:Y:S01]  /*11cc0*/  SHF.R.S32.HI R9, RZ, 0x1f, R43 ;  /* 0x0000001fff097819 */ /* 0x000fe2000001142b */
[----:B------:R-:W-:Y:S01]  /*11cd0*/  IMAD R16, R0, 0x10, R6 ;  /* 0x0000001000107824 */ /* 0x000fe200078e0206 */
[----:B------:R-:W-:Y:S01]  /*11ce0*/  LEA.HI R22, R42, R41, RZ, 0x6 ;  /* 0x000000292a167211 */ /* 0x000fe200078f30ff */
[----:B------:R-:W-:Y:S01]  /*11cf0*/  IMAD R0, R7, c[0x0][0x490], RZ ;  /* 0x0001240007007a24 */ /* 0x000fe200078e02ff */
[----:B------:R-:W-:Y:S01]  /*11d00*/  SEL R9, R9, RZ, !P0 ;  /* 0x000000ff09097207 */ /* 0x000fe20004000000 */
[----:B------:R-:W-:Y:S02]  /*11d10*/  IMAD.SHL.U32 R4, R20, 0x40, RZ ;  /* 0x0000004014047824 */ /* 0x000fe400078e00ff */
[----:B------:R-:W-:-:S02]  /*11d20*/  IMAD R5, R18, c[0x0][0x494], R0 ;  /* 0x0001250012057a24 */ /* 0x000fc400078e0200 */
[----:B------:R-:W-:Y:S01]  /*11d30*/  IMAD.IADD R0, R16, 0x1, R8 ;  /* 0x0000000110007824 */ /* 0x000fe200078e0208 */
[----:B------:R-:W-:Y:S01]  /*11d40*/  LOP3.LUT R4, R4, 0x1c0, RZ, 0xc0, !PT ;  /* 0x000001c004047812 */ /* 0x000fe200078ec0ff */
[----:B------:R-:W-:Y:S02]  /*11d50*/  IMAD.SHL.U32 R8, R13, 0x8, RZ ;  /* 0x000000080d087824 */ /* 0x000fe400078e00ff */
[----:B--2---:R-:W-:Y:S02]  /*11d60*/  IMAD R6, R23, 0x80, R0 ;  /* 0x0000008017067824 */ /* 0x004fe400078e0200 */
[----:B------:R-:W-:Y:S01]  /*11d70*/  IMAD R12, R7, c[0x0][0x3e8], RZ ;  /* 0x0000fa00070c7a24 */ /* 0x000fe200078e02ff */
[----:B------:R-:W-:Y:S01]  /*11d80*/  LOP3.LUT R11, R4, 0x38, R8, 0xf8, !PT ;  /* 0x00000038040b7812 */ /* 0x000fe200078ef808 */
[----:B------:R-:W-:Y:S01]  /*11d90*/  @P2 IMAD.HI.U32 R10, R6, c[0x0][0x4ec], RZ ;  /* 0x00013b00060a2a27 */ /* 0x000fe200078e00ff */
[----:B------:R-:W-:Y:S02]  /*11da0*/  SHF.R.U32.HI R7, RZ, 0x3, R4 ;  /* 0x00000003ff077819 */ /* 0x000fe40000011604 */
[----:B------:R-:W-:Y:S01]  /*11db0*/  ISETP.GE.AND P6, PT, R8, c[0x0][0x3c8], PT ;  /* 0x0000f20008007a0c */ /* 0x000fe20003fc6270 */
[----:B------:R-:W-:Y:S01]  /*11dc0*/  IMAD.MOV.U32 R0, RZ, RZ, R6 ;  /* 0x000000ffff007224 */ /* 0x000fe200078e0006 */
[----:B------:R-:W-:Y:S01]  /*11dd0*/  @P2 SHF.R.U32.HI R0, RZ, c[0x0][0x4f0], R10 ;  /* 0x00013c00ff002a19 */ /* 0x000fe2000001160a */
[C---:B------:R-:W-:Y:S01]  /*11de0*/  IMAD R12, R18.reuse, c[0x0][0x3ec], R12 ;  /* 0x0000fb00120c7a24 */ /* 0x040fe200078e020c */
[----:B------:R-:W-:Y:S01]  /*11df0*/  SEL R10, R43, RZ, !P0 ;  /* 0x000000ff2b0a7207 */ /* 0x000fe20004000000 */
[----:B------:R-:W-:Y:S01]  /*11e00*/  IMAD.WIDE.U32 R2, R18, c[0x0][0x3e8], R2 ;  /* 0x0000fa0012027a25 */ /* 0x000fe200078e0002 */
[----:B------:R-:W-:-:S02]  /*11e10*/  LOP3.LUT R21, R11, R7, RZ, 0x3c, !PT ;  /* 0x000000070b157212 */ /* 0x000fc400078e3cff */
[----:B------:R-:W-:Y:S01]  /*11e20*/  SHF.R.S32.HI R53, RZ, 0x1f, R8 ;  /* 0x0000001fff357819 */ /* 0x000fe20000011408 */
[----:B------:R-:W-:Y:S02]  /*11e30*/  IMAD.IADD R5, R15, 0x1, R5 ;  /* 0x000000010f057824 */ /* 0x000fe400078e0205 */
[----:B------:R-:W-:Y:S02]  /*11e40*/  IMAD.MOV.U32 R4, RZ, RZ, R14 ;  /* 0x000000ffff047224 */ /* 0x000fe400078e000e */
[----:B------:R-:W-:Y:S02]  /*11e50*/  IMAD R7, R13, 0x10, R20 ;  /* 0x000000100d077824 */ /* 0x000fe400078e0214 */
[----:B------:R-:W-:Y:S02]  /*11e60*/  IMAD.MOV R11, RZ, RZ, -R0 ;  /* 0x000000ffff0b7224 */ /* 0x000fe400078e0a00 */
[----:B------:R-:W-:Y:S02]  /*11e70*/  IMAD.IADD R3, R3, 0x1, R12 ;  /* 0x0000000103037824 */ /* 0x000fe400078e020c */
[----:B------:R-:W-:-:S02]  /*11e80*/  IMAD R13, R9, c[0x0][0x498], RZ ;  /* 0x00012600090d7a24 */ /* 0x000fc400078e02ff */
        /* <DEDUP_REMOVED lines=12> */
[----:B------:R-:W-:-:S04]  /*11f50*/  IMAD.WIDE.U32 R4, R7, c[0x0][0x488], R4 ;  /* 0x0001220007047a25 */ /* 0x000fc800078e0004 */
[----:B------:R-:W-:Y:S01]  /*11f60*/  IMAD R9, R7, c[0x0][0x48c], R0 ;  /* 0x0001230007097a24 */ /* 0x000fe200078e0200 */
[----:B------:R-:W-:Y:S01]  /*11f70*/  LEA R7, P0, R4, c[0x0][0x450], 0x2 ;  /* 0x0001140004077a11 */ /* 0x000fe200078010ff */
[----:B------:R-:W-:Y:S01]  /*11f80*/  IMAD.MOV.U32 R6, RZ, RZ, R12 ;  /* 0x000000ffff067224 */ /* 0x000fe200078e000c */
[----:B------:R-:W-:Y:S01]  /*11f90*/  @P2 SHF.R.U32.HI R6, RZ, c[0x0][0x4f0], R14 ;  /* 0x00013c00ff062a19 */ /* 0x000fe2000001160e */
[----:B------:R-:W-:Y:S02]  /*11fa0*/  IMAD.IADD R5, R5, 0x1, R9 ;  /* 0x0000000105057824 */ /* 0x000fe400078e0209 */
[----:B------:R-:W-:Y:S01]  /*11fb0*/  IMAD.WIDE.U32 R2, R10, c[0x0][0x3f0], R2 ;  /* 0x0000fc000a027a25 */ /* 0x000fe200078e0002 */
[--C-:B------:R-:W-:Y:S01]  /*11fc0*/  SHF.R.S32.HI R13, RZ, 0x1f, R6.reuse ;  /* 0x0000001fff0d7819 */ /* 0x100fe20000011406 */
[----:B------:R-:W-:Y:S01]  /*11fd0*/  SHFL.IDX PT, R14, R7, 0x1, 0x1c1f ;  /* 0x003c1f00070e7f89 */ /* 0x000fe200000e0000 */
[----:B------:R-:W-:Y:S01]  /*11fe0*/  LEA.HI.X R4, R4, c[0x0][0x454], R5, 0x2, P0 ;  /* 0x0001150004047a11 */ /* 0x000fe200000f1405 */
[----:B------:R-:W-:-:S02]  /*11ff0*/  IMAD.MOV R10, RZ, RZ, -R6 ;  /* 0x000000ffff0a7224 */ /* 0x000fc400078e0a06 */
[----:B------:R-:W-:Y:S02]  /*12000*/  IMAD.IADD R3, R3, 0x1, R11 ;  /* 0x0000000103037824 */ /* 0x000fe400078e020b */
[----:B------:R-:W-:Y:S01]  /*12010*/  IMAD R0, R13, c[0x0][0x3e0], RZ ;  /* 0x0000f8000d007a24 */ /* 0x000fe200078e02ff */
[----:B------:R-:W-:Y:S01]  /*12020*/  SHFL.IDX PT, R17, R4, RZ, 0x1c1f ;  /* 0x001c1fff04117589 */ /* 0x000fe200000e0000 */
[----:B------:R-:W-:Y:S02]  /*12030*/  IMAD R5, R23, 0x80, R16 ;  /* 0x0000008017057824 */ /* 0x000fe400078e0210 */
[----:B------:R-:W-:Y:S01]  /*12040*/  IMAD R18, R10, c[0x0][0x4e8], R12 ;  /* 0x00013a000a127a24 */ /* 0x000fe200078e020c */
[----:B------:R-:W1:Y:S01]  /*12050*/  SHFL.IDX PT, R16, R7, RZ, 0x1c1f ;  /* 0x001c1fff07107589 */ /* 0x000e6200000e0000 */
[C---:B------:R-:W-:Y:S02]  /*12060*/  IMAD R9, R6.reuse, c[0x0][0x3e4], R0 ;  /* 0x0000f90006097a24 */ /* 0x040fe400078e0200 */
[----:B------:R-:W-:Y:S01]  /*12070*/  IMAD.WIDE.U32 R2, R6, c[0x0][0x3e0], R2 ;  /* 0x0000f80006027a25 */ /* 0x000fe200078e0002 */
[----:B------:R-:W2:Y:S01]  /*12080*/  SHFL.IDX PT, R15, R4, 0x1, 0x1c1f ;  /* 0x003c1f00040f7f89 */ /* 0x000ea200000e0000 */
[----:B------:R-:W-:-:S02]  /*12090*/  SHF.R.S32.HI R6, RZ, 0x1f, R18 ;  /* 0x0000001fff067819 */ /* 0x000fc40000011412 */
[----:B-----5:R-:W-:Y:S01]  /*120a0*/  IMAD R0, R19, c[0x0][0x4e8], RZ ;  /* 0x00013a0013007a24 */ /* 0x020fe200078e02ff */
[----:B------:R-:W-:Y:S01]  /*120b0*/  SHFL.IDX PT, R12, R7, 0x2, 0x1c1f ;  /* 0x005c1f00070c7f89 */ /* 0x000fe200000e0000 */
[----:B------:R-:W-:Y:S01]  /*120c0*/  IMAD.IADD R3, R3, 0x1, R9 ;  /* 0x0000000103037824 */ /* 0x000fe200078e0209 */
[C---:B------:R-:W-:Y:S01]  /*120d0*/  IADD3 R9, R5.reuse, 0x8, RZ ;  /* 0x0000000805097810 */ /* 0x040fe20007ffe0ff */
[----:B------:R-:W-:Y:S01]  /*120e0*/  IMAD R6, R6, c[0x0][0x3d8], RZ ;  /* 0x0000f60006067a24 */ /* 0x000fe200078e02ff */
[----:B------:R-:W3:Y:S01]  /*120f0*/  SHFL.IDX PT, R13, R4, 0x2, 0x1c1f ;  /* 0x005c1f00040d7f89 */ /* 0x000ee200000e0000 */
[-C--:B------:R-:W-:Y:S02]  /*12100*/  ISETP.GE.OR P4, PT, R5, R0.reuse, P1 ;  /* 0x000000000500720c */ /* 0x080fe40000f86670 */
[----:B------:R-:W-:Y:S01]  /*12110*/  ISETP.GE.OR P3, PT, R9, R0, P1 ;  /* 0x000000000900720c */ /* 0x000fe20000f66670 */
[----:B------:R4:W-:Y:S01]  /*12120*/  SHFL.IDX PT, R11, R4, 0x3, 0x1c1f ;  /* 0x007c1f00040b7f89 */ /* 0x0009e200000e0000 */
[----:B------:R-:W-:-:S02]  /*12130*/  IMAD R19, R18, c[0x0][0x3dc], R6 ;  /* 0x0000f70012137a24 */ /* 0x000fc400078e0206 */
[----:B------:R-:W-:Y:S01]  /*12140*/  IMAD.SHL.U32 R9, R22, 0x8, RZ ;  /* 0x0000000816097824 */ /* 0x000fe200078e00ff */
[----:B------:R3:W3:Y:S06]  /*12150*/  SHFL.IDX PT, R10, R7, 0x3, 0x1c1f ;  /* 0x007c1f00070a7f89 */ /* 0x0006ec00000e0000 */
[----:B-1----:R-:W-:Y:S04]  /*12160*/  @!P4 ST.E [R16.64], R37 ;  /* 0x000000251000c985 */ /* 0x002fe8000c10190a */
[----:B--2---:R-:W-:Y:S01]  /*12170*/  @!P3 ST.E [R14.64], R38 ;  /* 0x000000260e00b985 */ /* 0x004fe2000c10190a */
[----:B----4-:R-:W-:-:S04]  /*12180*/  IADD3 R4, R5, 0x40, RZ ;  /* 0x0000004005047810 */ /* 0x010fc80007ffe0ff */
[-C--:B------:R-:W-:Y:S01]  /*12190*/  ISETP.GE.OR P2, PT, R4, R0.reuse, P1 ;  /* 0x000000000400720c */ /* 0x080fe20000f46670 */
[----:B---3--:R-:W-:Y:S01]  /*121a0*/  IMAD.WIDE.U32 R6, R18, c[0x0][0x3d8], R2 ;  /* 0x0000f60012067a25 */ /* 0x008fe200078e0002 */
        /* <DEDUP_REMOVED lines=11> */
[----:B------:R-:W-:Y:S01]  /*12260*/  @!P2 ST.E [R12.64], R39 ;  /* 0x000000270c00a985 */ /* 0x000fe2000c10190a */
        /* <DEDUP_REMOVED lines=63> */
.L_x_1341:
        /* <DEDUP_REMOVED lines=19> */
.L_x_1343:
        /* <DEDUP_REMOVED lines=42> */
.L_x_1345:
[----:B------:R-:W-:Y:S05]  /*12a30*/  BSYNC B0 ;  /* 0x0000000000007941 */ /* 0x000fea0003800000 */
.L_x_1344:
        /* <DEDUP_REMOVED lines=103> */
.L_x_1346:
        /* <DEDUP_REMOVED lines=13> */
.L_x_1490:


//--------------------- .text._ZN7cutlass13device_kernelIN5flash19enable_sm80_to_sm89INS1_16FlashAttnFwdSm80INS1_25CollectiveMainloopFwdSm80ILi4ELi1ELb0EN4cute5tupleIJNS5_1CILi128EEENS7_ILi112EEENS7_ILi64EEEEEELi64ENS_6half_tEfNS_4arch4Sm80ELb1ELb0ELb0ELb1ELb0ELb1ELb1ELb0EEENS1_21CollectiveEpilogueFwdINS6_IJS8_SA_S9_EEENS6_IJNS7_ILi1EEESI_SI_EEESC_SE_Li128ELb1ELb1ELb0ELb0EEENS1_19SingleTileSchedulerILb1ELb0ELb1ELi128EEEEEEEEEvNT_6ParamsE --------------------------
	.section	.text._ZN7cutlass13device_kernelIN5flash19enable_sm80_to_sm89INS1_16FlashAttnFwdSm80INS1_25CollectiveMainloopFwdSm80ILi4ELi1ELb0EN4cute5tupleIJNS5_1CILi128EEENS7_ILi112EEENS7_ILi64EEEEEELi64ENS_6half_tEfNS_4arch4Sm80ELb1ELb0ELb0ELb1ELb0ELb1ELb1ELb0EEENS1_21CollectiveEpilogueFwdINS6_IJS8_SA_S9_EEENS6_IJNS7_ILi1EEESI_SI_EEESC_SE_Li128ELb1ELb1ELb0ELb0EEENS1_19SingleTileSchedulerILb1ELb0ELb1ELi128EEEEEEEEEvNT_6ParamsE,"ax",@progbits
	.sectioninfo	@"SHI_REGISTERS=255"
	.align	128
.text._ZN7cutlass13device_kernelIN5flash19enable_sm80_to_sm89INS1_16FlashAttnFwdSm80INS1_25CollectiveMainloopFwdSm80ILi4ELi1ELb0EN4cute5tupleIJNS5_1CILi128EEENS7_ILi112EEENS7_ILi64EEEEEELi64ENS_6half_tEfNS_4arch4Sm80ELb1ELb0ELb0ELb1ELb0ELb1ELb1ELb0EEENS1_21CollectiveEpilogueFwdINS6_IJS8_SA_S9_EEENS6_IJNS7_ILi1EEESI_SI_EEESC_SE_Li128ELb1ELb1ELb0ELb0EEENS1_19SingleTileSchedulerILb1ELb0ELb1ELi128EEEEEEEEEvNT_6ParamsE:
        .type           _ZN7cutlass13device_kernelIN5flash19enable_sm80_to_sm89INS1_16FlashAttnFwdSm80INS1_25CollectiveMainloopFwdSm80ILi4ELi1ELb0EN4cute5tupleIJNS5_1CILi128EEENS7_ILi112EEENS7_ILi64EEEEEELi64ENS_6half_tEfNS_4arch4Sm80ELb1ELb0ELb0ELb1ELb0ELb1ELb1ELb0EEENS1_21CollectiveEpilogueFwdINS6_IJS8_SA_S9_EEENS6_IJNS7_ILi1EEESI_SI_EEESC_SE_Li128ELb1ELb1ELb0ELb0EEENS1_19SingleTileSchedulerILb1ELb0ELb1ELi128EEEEEEEEEvNT_6ParamsE,@function
        .size           _ZN7cutlass13device_kernelIN5flash19enable_sm80_to_sm89INS1_16FlashAttnFwdSm80INS1_25CollectiveMainloopFwdSm80ILi4ELi1ELb0EN4cute5tupleIJNS5_1CILi128EEENS7_ILi112EEENS7_ILi64EEEEEELi64ENS_6half_tEfNS_4arch4Sm80ELb1ELb0ELb0ELb1ELb0ELb1ELb1ELb0EEENS1_21CollectiveEpilogueFwdINS6_IJS8_SA_S9_EEENS6_IJNS7_ILi1EEESI_SI_EEESC_SE_Li128ELb1ELb1ELb0ELb0EEENS1_19SingleTileSchedulerILb1ELb0ELb1ELi128EEEEEEEEEvNT_6ParamsE,(.L_x_1491 - _ZN7cutlass13device_kernelIN5flash19enable_sm80_to_sm89INS1_16FlashAttnFwdSm80INS1_25CollectiveMainloopFwdSm80ILi4ELi1ELb0EN4cute5tupleIJNS5_1CILi128EEENS7_ILi112EEENS7_ILi64EEEEEELi64ENS_6half_tEfNS_4arch4Sm80ELb1ELb0ELb0ELb1ELb0ELb1ELb1ELb0EEENS1_21CollectiveEpilogueFwdINS6_IJS8_SA_S9_EEENS6_IJNS7_ILi1EEESI_SI_EEESC_SE_Li128ELb1ELb1ELb0ELb0EEENS1_19SingleTileSchedulerILb1ELb0ELb1ELi128EEEEEEEEEvNT_6ParamsE)
        .other          _ZN7cutlass13device_kernelIN5flash19enable_sm80_to_sm89INS1_16FlashAttnFwdSm80INS1_25CollectiveMainloopFwdSm80ILi4ELi1ELb0EN4cute5tupleIJNS5_1CILi128EEENS7_ILi112EEENS7_ILi64EEEEEELi64ENS_6half_tEfNS_4arch4Sm80ELb1ELb0ELb0ELb1ELb0ELb1ELb1ELb0EEENS1_21CollectiveEpilogueFwdINS6_IJS8_SA_S9_EEENS6_IJNS7_ILi1EEESI_SI_EEESC_SE_Li128ELb1ELb1ELb0ELb0EEENS1_19SingleTileSchedulerILb1ELb0ELb1ELi128EEEEEEEEEvNT_6ParamsE,@"STO_CUDA_ENTRY STV_DEFAULT"
_ZN7cutlass13device_kernelIN5flash19enable_sm80_to_sm89INS1_16FlashAttnFwdSm80INS1_25CollectiveMainloopFwdSm80ILi4ELi1ELb0EN4cute5tupleIJNS5_1CILi128EEENS7_ILi112EEENS7_ILi64EEEEEELi64ENS_6half_tEfNS_4arch4Sm80ELb1ELb0ELb0ELb1ELb0ELb1ELb1ELb0EEENS1_21CollectiveEpilogueFwdINS6_IJS8_SA_S9_EEENS6_IJNS7_ILi1EEESI_SI_EEESC_SE_Li128ELb1ELb1ELb0ELb0EEENS1_19SingleTileSchedulerILb1ELb0ELb1ELi128EEEEEEEEEvNT_6ParamsE:
        /* <DEDUP_REMOVED lines=17> */
.L_x_1348:
        /* <DEDUP_REMOVED lines=8> */
.L_x_1350:
[----:B------:R-:W-:-:S04]  /*0190*/  MOV R0, c[0x0][0x54c] ;  /* 0x0001530000007a02 */ /* 0x000fc80000000f00 */
.L_x_1349:
[----:B------:R-:W-:Y:S01]  /*01a0*/  USHF.L.U32 UR4, UR4, 0x7, URZ ;  /* 0x0000000704047899 */ /* 0x000fe2000800063f */
[----:B-----5:R-:W-:-:S05]  /*01b0*/  IMAD R0, R0, c[0x0][0x548], RZ ;  /* 0x0001520000007a24 */ /* 0x020fca00078e02ff */
[----:B------:R-:W-:-:S04]  /*01c0*/  MOV R12, UR4 ;  /* 0x00000004000c7c02 */ /* 0x000fc80008000f00 */
[----:B------:R-:W-:-:S04]  /*01d0*/  ISETP.GE.AND P0, PT, R12, R0, PT ;  /* 0x000000000c00720c */ /* 0x000fc80003f06270 */
[----:B------:R-:W-:-:S05]  /*01e0*/  SEL R0, R5, 0xffffffff, !P0 ;  /* 0xffffffff05007807 */ /* 0x000fca0004000000 */
[----:B------:R2:W-:Y:S01]  /*01f0*/  STL [R1+0x68], R0 ;  /* 0x0000680001007387 */ /* 0x0005e20000100800 */
[----:B------:R-:W-:Y:S05]  /*0200*/  BRA `(.L_x_1351) ;  /* 0x0000014000007947 */ /* 0x000fea0003800000 */
.L_x_1347:
[----:B------:R-:W-:-:S04]  /*0210*/  ISETP.NE.U32.AND P0, PT, RZ, c[0x0][0x568], PT ;  /* 0x00015a00ff007a0c */ /* 0x000fc80003f05070 */
[----:B------:R-:W-:-:S13]  /*0220*/  ISETP.NE.AND.EX P0, PT, RZ, c[0x0][0x56c], PT, P0 ;  /* 0x00015b00ff007a0c */ /* 0x000fda0003f05300 */
[----:B------:R-:W-:Y:S05]  /*0230*/  @!P0 BRA `(.L_x_1352) ;  /* 0x0000002000008947 */ /* 0x000fea0003800000 */
[----:B------:R1:W5:Y:S01]  /*0240*/  LDG.E R0, [R2.64] ;  /* 0x0000000802007981 */ /* 0x000362000c1e1900 */
[----:B------:R-:W-:Y:S05]  /*0250*/  BRA `(.L_x_1353) ;  /* 0x0000009000007947 */ /* 0x000fea0003800000 */
.L_x_1352:
        /* <DEDUP_REMOVED lines=8> */
.L_x_1354:
[----:B------:R-:W-:-:S04]  /*02e0*/  MOV R0, c[0x0][0x54c] ;  /* 0x0001530000007a02 */ /* 0x000fc80000000f00 */
.L_x_1353:
[----:B------:R-:W-:Y:S01]  /*02f0*/  USHF.L.U32 UR4, UR4, 0x7, URZ ;  /* 0x0000000704047899 */ /* 0x000fe2000800063f */
[----:B-----5:R-:W-:-:S05]  /*0300*/  IMAD R0, R0, c[0x0][0x548], RZ ;  /* 0x0001520000007a24 */ /* 0x020fca00078e02ff */
[----:B------:R-:W-:-:S04]  /*0310*/  MOV R12, UR4 ;  /* 0x00000004000c7c02 */ /* 0x000fc80008000f00 */
[----:B------:R-:W-:-:S04]  /*0320*/  ISETP.GE.AND P0, PT, R12, R0, PT ;  /* 0x000000000c00720c */ /* 0x000fc80003f06270 */
[----:B------:R-:W-:-:S05]  /*0330*/  SEL R0, R5, 0xffffffff, !P0 ;  /* 0xffffffff05007807 */ /* 0x000fca0004000000 */
[----:B------:R2:W-:Y:S04]  /*0340*/  STL [R1+0x68], R0 ;  /* 0x0000680001007387 */ /* 0x0005e80000100800 */
.L_x_1351:
        /* <DEDUP_REMOVED lines=39> */
.L_x_1355:
[----:B--2---:R-:W-:-:S04]  /*05c0*/  ISETP.NE.U32.AND P0, PT, RZ, c[0x0][0x368], PT ;  /* 0x0000da00ff007a0c */ /* 0x004fc80003f05070 */
[----:B------:R-:W-:-:S13]  /*05d0*/  ISETP.NE.AND.EX P0, PT, RZ, c[0x0][0x36c], PT, P0 ;  /* 0x0000db00ff007a0c */ /* 0x000fda0003f05300 */
[----:B------:R-:W-:Y:S05]  /*05e0*/  @!P0 BRA `(.L_x_1356) ;  /* 0x0000003000008947 */ /* 0x000fea0003800000 */
[----:B------:R-:W-:-:S05]  /*05f0*/  IMAD.WIDE R4, R38, R15, c[0x0][0x368] ;  /* 0x0000da0026047625 */ /* 0x000fca00078e020f */
[----:B------:R2:W5:Y:S01]  /*0600*/  LDG.E R14, [R4.64] ;  /* 0x00000008040e7981 */ /* 0x000562000c1e1900 */
[----:B------:R-:W-:Y:S05]  /*0610*/  BRA `(.L_x_1357) ;  /* 0x0000004000007947 */ /* 0x000fea0003800000 */
.L_x_1356:
[----:B------:R-:W-:Y:S05]  /*0620*/  @!P5 BRA `(.L_x_1357) ;  /* 0x000000300000d947 */ /* 0x000fea0003800000 */
[----:B------:R2:W3:Y:S04]  /*0630*/  LDG.E R6, [R4.64] ;  /* 0x0000000804067981 */ /* 0x0004e8000c1e1900 */
[----:B--2---:R-:W3:Y:S02]  /*0640*/  LDG.E R4, [R4.64+0x4] ;  /* 0x0000040804047981 */ /* 0x004ee4000c1e1900 */
[----:B---3--:R-:W-:Y:S02]  /*0650*/  IADD3 R14, -R6, R4, RZ ;  /* 0x00000004060e7210 */ /* 0x008fe40007ffe1ff */
.L_x_1357:
        /* <DEDUP_REMOVED lines=408> */
.L_x_1405:
        /* <DEDUP_REMOVED lines=48> */
.L_x_1363:
[----:B------:R-:W-:Y:S05]  /*22e0*/  BSYNC B0 ;  /* 0x0000000000007941 */ /* 0x000fea0003800000 */
.L_x_1362:
        /* <DEDUP_REMOVED lines=37> */
.L_x_1365:
[----:B------:R-:W-:Y:S05]  /*2540*/  BSYNC B0 ;  /* 0x0000000000007941 */ /* 0x000fea0003800000 */
.L_x_1364:
        /* <DEDUP_REMOVED lines=40> */
.L_x_1367:
[----:B------:R-:W-:Y:S05]  /*27d0*/  BSYNC B0 ;  /* 0x0000000000007941 */ /* 0x000fea0003800000 */
.L_x_1366:
        /* <DEDUP_REMOVED lines=38> */
.L_x_1369:
[----:B------:R-:W-:Y:S05]  /*2a40*/  BSYNC B0 ;  /* 0x0000000000007941 */ /* 0x000fea0003800000 */
.L_x_1368:
        /* <DEDUP_REMOVED lines=76> */
.L_x_1373:
[----:B------:R-:W-:Y:S05]  /*2f10*/  BSYNC B0 ;  /* 0x0000000000007941 */ /* 0x000fea0003800000 */
.L_x_1372:
        /* <DEDUP_REMOVED lines=59> */
.L_x_1371:
[----:B------:R-:W-:Y:S05]  /*32d0*/  BSYNC B1 ;  /* 0x0000000000017941 */ /* 0x000fea0003800000 */
.L_x_1370:
        /* <DEDUP_REMOVED lines=63> */
.L_x_1377:
[----:B------:R-:W-:Y:S05]  /*36d0*/  BSYNC B0 ;  /* 0x0000000000007941 */ /* 0x000fea0003800000 */
.L_x_1376:
        /* <DEDUP_REMOVED lines=58> */
.L_x_1375:
[----:B------:R-:W-:Y:S05]  /*3a80*/  BSYNC B1 ;  /* 0x0000000000017941 */ /* 0x000fea0003800000 */
.L_x_1374:
        /* <DEDUP_REMOVED lines=63> */
.L_x_1381:
[----:B------:R-:W-:Y:S05]  /*3e80*/  BSYNC B0 ;  /* 0x0000000000007941 */ /* 0x000fea0003800000 */
.L_x_1380:
        /* <DEDUP_REMOVED lines=58> */
.L_x_1379:
[----:B------:R-:W-:Y:S05]  /*4230*/  BSYNC B1 ;  /* 0x0000000000017941 */ /* 0x000fea0003800000 */
.L_x_1378:
        /* <DEDUP_REMOVED lines=61> */
.L_x_1384:
[----:B------:R-:W-:Y:S05]  /*4610*/  BSYNC B0 ;  /* 0x0000000000007941 */ /* 0x000fea0003800000 */
.L_x_1383:
        /* <DEDUP_REMOVED lines=59> */
.L_x_1361:
        /* <DEDUP_REMOVED lines=223> */
.L_x_1386:
[----:B------:R-:W-:Y:S05]  /*57c0*/  BSYNC B0 ;  /* 0x0000000000007941 */ /* 0x000fea0003800000 */
.L_x_1385:
        /* <DEDUP_REMOVED lines=115> */
.L_x_1388:
[----:B------:R-:W-:Y:S05]  /*5f00*/  BSYNC B0 ;  /* 0x0000000000007941 */ /* 0x000fea0003800000 */
.L_x_1387:
        /* <DEDUP_REMOVED lines=115> */
.L_x_1390:
[----:B------:R-:W-:Y:S05]  /*6640*/  BSYNC B0 ;  /* 0x0000000000007941 */ /* 0x000fea0003800000 */
.L_x_1389:
        /* <DEDUP_REMOVED lines=115> */
.L_x_1360:
        /* <DEDUP_REMOVED lines=20> */
.L_x_1392:
[----:B------:R-:W-:Y:S05]  /*6ec0*/  BSYNC B0 ;  /* 0x0000000000007941 */ /* 0x000fea0003800000 */
.L_x_1391:
        /* <DEDUP_REMOVED lines=20> */
.L_x_1394:
[----:B------:R-:W-:Y:S05]  /*7010*/  BSYNC B0 ;  /* 0x0000000000007941 */ /* 0x000fea0003800000 */
.L_x_1393:
        /* <DEDUP_REMOVED lines=20> */
.L_x_1396:
[----:B------:R-:W-:Y:S05]  /*7160*/  BSYNC B0 ;  /* 0x0000000000007941 */ /* 0x000fea0003800000 */
.L_x_1395:
        /* <DEDUP_REMOVED lines=19> */
.L_x_1382:
[----:B------:R-:W-:Y:S05]  /*72a0*/  BSYNC B2 ;  /* 0x0000000000027941 */ /* 0x000fea0003800000 */
.L_x_1359:
        /* <DEDUP_REMOVED lines=125> */
.L_x_1398:
[----:B-1----:R-:W-:Y:S05]  /*7a80*/  BSYNC B0 ;  /* 0x0000000000007941 */ /* 0x002fea0003800000 */
.L_x_1397:
        /* <DEDUP_REMOVED lines=20> */
.L_x_1400:
[----:B------:R-:W-:Y:S05]  /*7bd0*/  BSYNC B0 ;  /* 0x0000000000007941 */ /* 0x000fea0003800000 */
.L_x_1399:
        /* <DEDUP_REMOVED lines=20> */
.L_x_1402:
[----:B------:R-:W-:Y:S05]  /*7d20*/  BSYNC B0 ;  /* 0x0000000000007941 */ /* 0x000fea0003800000 */
.L_x_1401:
        /* <DEDUP_REMOVED lines=20> */
.L_x_1404:
[----:B------:R-:W-:Y:S05]  /*7e70*/  BSYNC B0 ;  /* 0x0000000000007941 */ /* 0x000fea0003800000 */
.L_x_1403:
        /* <DEDUP_REMOVED lines=36> */
.L_x_1358:
        /* <DEDUP_REMOVED lines=192> */
.L_x_1408:
[----:B--2-4-:R-:W-:Y:S05]  /*8cc0*/  BSYNC B0 ;  /* 0x0000000000007941 */ /* 0x014fea0003800000 */
.L_x_1407:
        /* <DEDUP_REMOVED lines=11> */
.L_x_1410:
[----:B------:R-:W-:Y:S05]  /*8d80*/  BSYNC B0 ;  /* 0x0000000000007941 */ /* 0x000fea0003800000 */
.L_x_1409:
        /* <DEDUP_REMOVED lines=11> */
.L_x_1412:
[----:B------:R-:W-:Y:S05]  /*8e40*/  BSYNC B0 ;  /* 0x0000000000007941 */ /* 0x000fea0003800000 */
.L_x_1411:
        /* <DEDUP_REMOVED lines=11> */
.L_x_1414:
[----:B------:R-:W-:Y:S05]  /*8f00*/  BSYNC B0 ;  /* 0x0000000000007941 */ /* 0x000fea0003800000 */
.L_x_1413:
        /* <DEDUP_REMOVED lines=11> */
.L_x_1416:
[----:B------:R-:W-:Y:S05]  /*8fc0*/  BSYNC B0 ;  /* 0x0000000000007941 */ /* 0x000fea0003800000 */
.L_x_1415:
        /* <DEDUP_REMOVED lines=11> */
.L_x_1418:
[----:B------:R-:W-:Y:S05]  /*9080*/  BSYNC B0 ;  /* 0x0000000000007941 */ /* 0x000fea0003800000 */
.L_x_1417:
        /* <DEDUP_REMOVED lines=11> */
.L_x_1420:
[----:B------:R-:W-:Y:S05]  /*9140*/  BSYNC B0 ;  /* 0x0000000000007941 */ /* 0x000fea0003800000 */
.L_x_1419:
        /* <DEDUP_REMOVED lines=97> */
.L_x_1422:
[----:B------:R-:W-:Y:S05]  /*9760*/  BSYNC B0 ;  /* 0x0000000000007941 */ /* 0x000fea0003800000 */
.L_x_1421:
[----:B------:R-:W-:Y:S01]  /*9770*/  ISETP.LT.AND P0, PT, RZ, c[0x0][0x27c], PT ;  /* 0x00009f00ff007a0c */ /* 0x000fe20003f01270 */
[----:B------:R-:W0:Y:S01]  /*9780*/  LDGDEPBAR ;  /* 0x00000000000079af */ /* 0x000e220000000000 */
[----:B------:R-:W-:-:S04]  /*9790*/  LEA.HI R247, R250, R251, RZ, 0x5 ;  /* 0x000000fbfaf77211 */ /* 0x000fc800078f28ff */
[----:B------:R-:W-:-:S07]  /*97a0*/  SHF.R.S32.HI R249, RZ, 0x5, R247 ;  /* 0x00000005fff97819 */ /* 0x000fce00000114f7 */
[----:B------:R-:W-:Y:S05]  /*97b0*/  @P0 BRA `(.L_x_1423) ;  /* 0x0000002000000947 */ /* 0x000fea0003800000 */
[----:B------:R-:W-:-:S04]  /*97c0*/  DEPBAR.LE SB0, 0x1 ;  /* 0x000080400000791a */ /* 0x000fc80000000000 */
[----:B------:R-:W-:Y:S05]  /*97d0*/  BRA `(.L_x_1424) ;  /* 0x00004b1000007947 */ /* 0x000fea0003800000 */
.L_x_1423:
[----:B------:R-:W-:Y:S01]  /*97e0*/  ULDC.U8 UR4, c[0x0][0x298] ;  /* 0x0000a60000047ab9 */ /* 0x000fe20000000000 */
[----:B-12--5:R-:W-:Y:S01]  /*97f0*/  SHF.R.S32.HI R0, RZ, 0x1f, R169 ;  /* 0x0000001fff007819 */ /* 0x026fe200000114a9 */
        /* <DEDUP_REMOVED lines=66> */
.L_x_1427:
[----:B------:R-:W-:Y:S05]  /*9c20*/  BSYNC B0 ;  /* 0x0000000000007941 */ /* 0x000fea0003800000 */
.L_x_1426:
        /* <DEDUP_REMOVED lines=45> */
.L_x_1429:
[----:B----4-:R-:W-:Y:S05]  /*9f00*/  BSYNC B0 ;  /* 0x0000000000007941 */ /* 0x010fea0003800000 */
.L_x_1428:
        /* <DEDUP_REMOVED lines=47> */
.L_x_1431:
[----:B--2---:R-:W-:Y:S05]  /*a200*/  BSYNC B0 ;  /* 0x0000000000007941 */ /* 0x004fea0003800000 */
.L_x_1430:
        /* <DEDUP_REMOVED lines=45> */
.L_x_1433:
[----:B----4-:R-:W-:Y:S05]  /*a4e0*/  BSYNC B0 ;  /* 0x0000000000007941 */ /* 0x010fea0003800000 */
.L_x_1432:
        /* <DEDUP_REMOVED lines=80> */
.L_x_1437:
[----:B------:R-:W-:Y:S05]  /*a9f0*/  BSYNC B0 ;  /* 0x0000000000007941 */ /* 0x000fea0003800000 */
.L_x_1436:
        /* <DEDUP_REMOVED lines=45> */
.L_x_1435:
[----:B------:R-:W-:Y:S05]  /*acd0*/  BSYNC B1 ;  /* 0x0000000000017941 */ /* 0x000fea0003800000 */
.L_x_1434:
        /* <DEDUP_REMOVED lines=49> */
.L_x_1441:
[----:B------:R-:W-:Y:S05]  /*aff0*/  BSYNC B0 ;  /* 0x0000000000007941 */ /* 0x000fea0003800000 */
.L_x_1440:
        /* <DEDUP_REMOVED lines=45> */
.L_x_1439:
[----:B------:R-:W-:Y:S05]  /*b2d0*/  BSYNC B1 ;  /* 0x0000000000017941 */ /* 0x000fea0003800000 */
.L_x_1438:
        /* <DEDUP_REMOVED lines=49> */
.L_x_1445:
[----:B------:R-:W-:Y:S05]  /*b5f0*/  BSYNC B0 ;  /* 0x0000000000007941 */ /* 0x000fea0003800000 */
.L_x_1444:
        /* <DEDUP_REMOVED lines=45> */
.L_x_1443:
[----:B------:R-:W-:Y:S05]  /*b8d0*/  BSYNC B1 ;  /* 0x0000000000017941 */ /* 0x000fea0003800000 */
.L_x_1442:
        /* <DEDUP_REMOVED lines=48> */
.L_x_1448:
[----:B------:R-:W-:Y:S05]  /*bbe0*/  BSYNC B0 ;  /* 0x0000000000007941 */ /* 0x000fea0003800000 */
.L_x_1447:
        /* <DEDUP_REMOVED lines=46> */
.L_x_1425:
        /* <DEDUP_REMOVED lines=76> */
.L_x_1450:
[----:B-1-3--:R-:W-:Y:S05]  /*c390*/  BSYNC B0 ;  /* 0x0000000000007941 */ /* 0x00afea0003800000 */
.L_x_1449:
        /* <DEDUP_REMOVED lines=73> */
.L_x_1452:
[----:B-1-3--:R-:W-:Y:S05]  /*c830*/  BSYNC B0 ;  /* 0x0000000000007941 */ /* 0x00afea0003800000 */
.L_x_1451:
        /* <DEDUP_REMOVED lines=118> */
.L_x_1454:
[----:B------:R-:W-:Y:S05]  /*cfa0*/  BSYNC B0 ;  /* 0x0000000000007941 */ /* 0x000fea0003800000 */
.L_x_1453:
        /* <DEDUP_REMOVED lines=102> */
.L_x_1456:
[----:B------:R-:W-:Y:S05]  /*d610*/  BSYNC B0 ;  /* 0x0000000000007941 */ /* 0x000fea0003800000 */
.L_x_1455:
        /* <DEDUP_REMOVED lines=102> */
.L_x_1458:
[----:B------:R-:W-:Y:S05]  /*dc80*/  BSYNC B0 ;  /* 0x0000000000007941 */ /* 0x000fea0003800000 */
.L_x_1457:
        /* <DEDUP_REMOVED lines=101> */
.L_x_1446:
[----:B------:R-:W-:Y:S05]  /*e2e0*/  BSYNC B2 ;  /* 0x0000000000027941 */ /* 0x000fea0003800000 */
.L_x_1424:
        /* <DEDUP_REMOVED lines=81> */
[C---:B-----5:R-:W-:Y:S08]  /*e800*/  HMMA.16816.F32 R168, R12.reuse, R30, RZ ;  /* 0x0000001e0ca8723c */ /* 0x060ff000000018ff */
[C---:B------:R-:W-:Y:S08]  /*e810*/  HMMA.16816.F32 R136, R12.reuse, R32, RZ ;  /* 0x000000200c88723c */ /* 0x040ff000000018ff */
[C---:B------:R-:W-:Y:S08]  /*e820*/  HMMA.16816.F32 R164, R12.reuse, R34, RZ ;  /* 0x000000220ca4723c */ /* 0x040ff000000018ff */
        /* <DEDUP_REMOVED lines=106> */
[C---:B------:R-:W-:Y:S08]  /*eed0*/  HMMA.16816.F32 R132, R20.reuse, R74, R228 ;  /* 0x0000004a1484723c */ /* 0x040ff000000018e4 */
[----:B------:R-:W-:Y:S08]  /*eee0*/  HMMA.16816.F32 R128, R20, R70, R224 ;  /* 0x000000461480723c */ /* 0x000ff000000018e0 */
[C---:B------:R-:W-:Y:S07]  /*eef0*/  HMMA.16816.F32 R96, R16.reuse, R72, R196 ;  /* 0x000000481060723c */ /* 0x040fee00000018c4 */
[----:B------:R-:W-:Y:S01]  /*ef00*/  IMAD.MOV.U32 R199, RZ, RZ, R239 ;  /* 0x000000ffffc77224 */ /* 0x000fe200078e00ef */
[----:B------:R-:W-:Y:S01]  /*ef10*/  HMMA.16816.F32 R88, R16, R74, R52 ;  /* 0x0000004a1058723c */ /* 0x000fe20000001834 */
[----:B------:R-:W-:-:S03]  /*ef20*/  IADD3 R239, R238, 0x3000, RZ ;  /* 0x00003000eeef7810 */ /* 0x000fc60007ffe0ff */
[----:B------:R-:W-:-:S04]  /*ef30*/  ISETP.GE.AND P0, PT, R199, 0x2, PT ;  /* 0x00000002c700780c */ /* 0x000fc80003f06270 */
[C---:B------:R-:W-:Y:S08]  /*ef40*/  HMMA.16816.F32 R84, R16.reuse, R68, R200 ;  /* 0x000000441054723c */ /* 0x040ff000000018c8 */
[----:B------:R-:W-:Y:S08]  /*ef50*/  HMMA.16816.F32 R76, R16, R70, R148 ;  /* 0x00000046104c723c */ /* 0x000ff00000001894 */
[----:B------:R-:W-:Y:S08]  /*ef60*/  HMMA.16816.F32 R124, R20, R66, R208 ;  /* 0x00000042147c723c */ /* 0x000ff000000018d0 */
        /* <DEDUP_REMOVED lines=15> */
[C---:B----4-:R-:W-:Y:S08]  /*f060*/  HMMA.16816.F32 R172, R8.reuse, R48, R172 ;  /* 0x0000003008ac723c */ /* 0x050ff000000018ac */
        /* <DEDUP_REMOVED lines=69> */
.L_x_1459:
[----:B------:R-:W2:Y:S04]  /*f4c0*/  LDL.LU R197, [R1+0x18] ;  /* 0x0000180001c57983 */ /* 0x000ea80000300800 */
[----:B------:R-:W4:Y:S04]  /*f4d0*/  LDL R205, [R1+0x60] ;  /* 0x0000600001cd7983 */ /* 0x000f280000100800 */
[----:B------:R-:W-:Y:S04]  /*f4e0*/  STL [R1+0xa0], R244 ;  /* 0x0000a0f401007387 */ /* 0x000fe80000100800 */
[----:B------:R-:W-:Y:S04]  /*f4f0*/  STL [R1+0x9c], R243 ;  /* 0x00009cf301007387 */ /* 0x000fe80000100800 */
[----:B------:R-:W-:Y:S04]  /*f500*/  STL [R1+0x98], R242 ;  /* 0x000098f201007387 */ /* 0x000fe80000100800 */
[----:B------:R1:W-:Y:S01]  /*f510*/  STL [R1+0x94], R241 ;  /* 0x000094f101007387 */ /* 0x0003e20000100800 */
[----:B------:R-:W-:-:S02]  /*f520*/  LOP3.LUT R3, R247, 0xffffffe0, RZ, 0xc0, !PT ;  /* 0xffffffe0f7037812 */ /* 0x000fc400078ec0ff */
[----:B------:R-:W-:Y:S01]  /*f530*/  LEA.HI R0, R250, R251, RZ, 0x2 ;  /* 0x000000fbfa007211 */ /* 0x000fe200078f10ff */
[----:B------:R-:W0:Y:S04]  /*f540*/  LDGDEPBAR ;  /* 0x00000000000079af */ /* 0x000e280000000000 */
[----:B-1-3--:R-:W3:Y:S01]  /*f550*/  LDL R241, [R1+0x64] ;  /* 0x0000640001f17983 */ /* 0x00aee20000100800 */
[----:B------:R-:W-:Y:S01]  /*f560*/  SHF.R.S32.HI R5, RZ, 0x1f, R249 ;  /* 0x0000001fff057819 */ /* 0x000fe200000114f9 */
[----:B------:R-:W-:Y:S01]  /*f570*/  IMAD.IADD R3, R251, 0x1, -R3 ;  /* 0x00000001fb037824 */ /* 0x000fe200078e0a03 */
[----:B------:R-:W-:Y:S01]  /*f580*/  LOP3.LUT R0, R0, 0xfffffffc, RZ, 0xc0, !PT ;  /* 0xfffffffc00007812 */ /* 0x000fe200078ec0ff */
[----:B------:R-:W-:Y:S01]  /*f590*/  STL [R1+0x90], R240 ;  /* 0x000090f001007387 */ /* 0x000fe20000100800 */
[----:B------:R-:W-:-:S02]  /*f5a0*/  LEA.HI R5, R5, R249, RZ, 0x2 ;  /* 0x000000f905057211 */ /* 0x000fc400078f10ff */
[----:B------:R-:W-:Y:S01]  /*f5b0*/  SHF.R.S32.HI R6, RZ, 0x1f, R3 ;  /* 0x0000001fff067819 */ /* 0x000fe20000011403 */
[----:B------:R-:W-:Y:S01]  /*f5c0*/  IMAD.IADD R0, R251, 0x1, -R0 ;  /* 0x00000001fb007824 */ /* 0x000fe200078e0a00 */
[----:B------:R-:W-:Y:S01]  /*f5d0*/  LOP3.LUT R7, R5, 0xffffffc, RZ, 0xc0, !PT ;  /* 0x0ffffffc05077812 */ /* 0x000fe200078ec0ff */
[----:B------:R-:W-:Y:S01]  /*f5e0*/  STL [R1+0x8c], R239 ;  /* 0x00008cef01007387 */ /* 0x000fe20000100800 */
[----:B------:R-:W-:Y:S02]  /*f5f0*/  LEA.HI R6, R6, R3, RZ, 0x2 ;  /* 0x0000000306067211 */ /* 0x000fe400078f10ff */
[----:B------:R-:W-:Y:S01]  /*f600*/  LEA.HI R5, R0, R0, RZ, 0x1 ;  /* 0x0000000000057211 */ /* 0x000fe200078f08ff */
[----:B------:R-:W-:Y:S01]  /*f610*/  IMAD.IADD R8, R249, 0x1, -R7 ;  /* 0x00000001f9087824 */ /* 0x000fe200078e0a07 */
[----:B------:R-:W-:Y:S02]  /*f620*/  STL [R1+0x88], R238 ;  /* 0x000088ee01007387 */ /* 0x000fe40000100800 */
[C---:B------:R-:W-:Y:S01]  /*f630*/  LOP3.LUT R10, R5.reuse, 0x1ffffffe, RZ, 0xc0, !PT ;  /* 0x1ffffffe050a7812 */ /* 0x040fe200078ec0ff */
[----:B------:R-:W-:Y:S01]  /*f640*/  IMAD.SHL.U32 R9, R5, 0x20, RZ ;  /* 0x0000002005097824 */ /* 0x000fe200078e00ff */
[----:B------:R-:W-:Y:S04]  /*f650*/  STL [R1+0x84], R237 ;  /* 0x000084ed01007387 */ /* 0x000fe80000100800 */
[----:B------:R-:W-:Y:S04]  /*f660*/  STL [R1+0x80], R236 ;  /* 0x000080ec01007387 */ /* 0x000fe80000100800 */
[----:B------:R-:W-:Y:S04]  /*f670*/  STL [R1+0x7c], R235 ;  /* 0x00007ceb01007387 */ /* 0x000fe80000100800 */
[----:B------:R-:W-:Y:S04]  /*f680*/  STL [R1+0x78], R234 ;  /* 0x000078ea01007387 */ /* 0x000fe80000100800 */
[----:B------:R-:W-:Y:S04]  /*f690*/  STL [R1+0x74], R233 ;  /* 0x000074e901007387 */ /* 0x000fe80000100800 */
[----:B------:R-:W-:Y:S04]  /*f6a0*/  STL [R1+0x70], R232 ;  /* 0x000070e801007387 */ /* 0x000fe80000100800 */
[----:B------:R-:W-:Y:S01]  /*f6b0*/  STL [R1+0x6c], R143 ;  /* 0x00006c8f01007387 */ /* 0x000fe20000100800 */
[----:B--2---:R-:W-:-:S05]  /*f6c0*/  LEA.HI.SX32 R7, R6, R197, 0x1e ;  /* 0x000000c506077211 */ /* 0x004fca00078ff2ff */
[----:B------:R-:W-:Y:S01]  /*f6d0*/  IMAD R5, R8, 0x10, R7 ;  /* 0x0000001008057824 */ /* 0x000fe200078e0207 */
[----:B------:R-:W-:Y:S01]  /*f6e0*/  LOP3.LUT R7, R9, 0xffffffc0, RZ, 0xc0, !PT ;  /* 0xffffffc009077812 */ /* 0x000fe200078ec0ff */
[----:B------:R-:W-:-:S04]  /*f6f0*/  IMAD.IADD R8, R0, 0x1, -R10 ;  /* 0x0000000100087824 */ /* 0x000fc800078e0a0a */
[----:B------:R-:W-:-:S04]  /*f700*/  IMAD.IADD R0, R7, 0x1, R5 ;  /* 0x0000000107007824 */ /* 0x000fc800078e0205 */
[----:B------:R-:W-:-:S04]  /*f710*/  IMAD R11, R8, 0x8, R0 ;  /* 0x00000008080b7824 */ /* 0x000fc800078e0200 */
[----:B------:R-:W-:Y:S01]  /*f720*/  @P6 IMAD.HI.U32 R5, R11, c[0x0][0x2c8], RZ ;  /* 0x0000b2000b056a27 */ /* 0x000fe200078e00ff */
[----:B------:R-:W-:Y:S03]  /*f730*/  STL [R1+0x38], R11 ;  /* 0x0000380b01007387 */ /* 0x000fe60000100800 */
[----:B------:R-:W-:Y:S01]  /*f740*/  IMAD.MOV.U32 R0, RZ, RZ, R11 ;  /* 0x000000ffff007224 */ /* 0x000fe200078e000b */
[----:B------:R-:W-:-:S05]  /*f750*/  @P6 SHF.R.U32.HI R0, RZ, c[0x0][0x2cc], R5 ;  /* 0x0000b300ff006a19 */ /* 0x000fca0000011605 */
[----:B------:R-:W-:Y:S04]  /*f760*/  SHFL.IDX PT, R5, R0, 0x2, 0x1c1f ;  /* 0x005c1f0000057f89 */ /* 0x000fe800000e0000 */
[----:B------:R-:W1:Y:S04]  /*f770*/  SHFL.IDX PT, R8, R0, RZ, 0x1c1f ;  /* 0x001c1fff00087589 */ /* 0x000e6800000e0000 */
[----:B------:R-:W2:Y:S04]  /*f780*/  SHFL.IDX PT, R9, R0, 0x3, 0x1c1f ;  /* 0x007c1f0000097f89 */ /* 0x000ea800000e0000 */
[----:B------:R1:W2:Y:S01]  /*f790*/  SHFL.IDX PT, R10, R0, 0x1, 0x1c1f ;  /* 0x003c1f00000a7f89 */ /* 0x0002a200000e0000 */
[----:B---3--:R-:W-:Y:S01]  /*f7a0*/  IMAD.IADD R7, R241, 0x1, R246 ;  /* 0x00000001f1077824 */ /* 0x008fe200078e02f6 */
[----:B-1----:R-:W-:-:S05]  /*f7b0*/  LOP3.LUT R0, R6, 0x7ffffffc, RZ, 0xc0, !PT ;  /* 0x7ffffffc06007812 */ /* 0x002fca00078ec0ff */
[----:B------:R-:W-:Y:S02]  /*f7c0*/  IMAD.IADD R3, R3, 0x1, -R0 ;  /* 0x0000000103037824 */ /* 0x000fe400078e0a00 */
[----:B------:R-:W-:Y:S02]  /*f7d0*/  IMAD.IADD R0, R142, 0x1, R140 ;  /* 0x000000018e007824 */ /* 0x000fe400078e028c */
[----:B------:R-:W-:Y:S02]  /*f7e0*/  IMAD.SHL.U32 R11, R3, 0x2, RZ ;  /* 0x00000002030b7824 */ /* 0x000fe400078e00ff */
[----:B------:R-:W-:-:S03]  /*f7f0*/  IMAD.SHL.U32 R228, R0, 0x2, RZ ;  /* 0x0000000200e47824 */ /* 0x000fc600078e00ff */
[----:B------:R-:W-:Y:S01]  /*f800*/  IADD3 R3, -R11, 0x1, R7 ;  /* 0x000000010b037810 */ /* 0x000fe20007ffe107 */
[----:B------:R-:W-:Y:S01]  /*f810*/  IMAD.IADD R7, R7, 0x1, -R11 ;  /* 0x0000000107077824 */ /* 0x000fe200078e0a0b */
[----:B------:R1:W-:Y:S01]  /*f820*/  STL [R1+0x3c], R11 ;  /* 0x00003c0b01007387 */ /* 0x0003e20000100800 */
[--C-:B------:R-:W-:Y:S02]  /*f830*/  IMAD R229, R4, 0x2, R228.reuse ;  /* 0x0000000204e57824 */ /* 0x100fe400078e02e4 */
[----:B----4-:R-:W-:Y:S01]  /*f840*/  IMAD.IADD R3, R3, 0x1, -R205 ;  /* 0x0000000103037824 */ /* 0x010fe200078e0acd */
[----:B------:R-:W-:Y:S01]  /*f850*/  LDSM.16.MT88.4 R24, [R228+0x100] ;  /* 0x00010000e418783b */ /* 0x000fe20000004200 */
[----:B------:R-:W-:Y:S02]  /*f860*/  IMAD R231, R2, 0x2, R228 ;  /* 0x0000000202e77824 */ /* 0x000fe400078e02e4 */
[C---:B------:R-:W-:Y:S02]  /*f870*/  IMAD.IADD R6, R3.reuse, 0x1, R8 ;  /* 0x0000000103067824 */ /* 0x040fe400078e0208 */
[----:B--2---:R-:W-:-:S02]  /*f880*/  IMAD.IADD R8, R3, 0x1, R9 ;  /* 0x0000000103087824 */ /* 0x004fc400078e0209 */
[----:B------:R-:W-:Y:S01]  /*f890*/  IMAD.IADD R5, R3, 0x1, R5 ;  /* 0x0000000103057824 */ /* 0x000fe200078e0205 */
[----:B------:R-:W-:Y:S01]  /*f8a0*/  IMNMX R6, R7, R6, PT ;  /* 0x0000000607067217 */ /* 0x000fe20003800200 */
[----:B------:R-:W-:Y:S01]  /*f8b0*/  IMAD.IADD R9, R3, 0x1, R10 ;  /* 0x0000000103097824 */ /* 0x000fe200078e020a */
[C---:B------:R-:W-:Y:S01]  /*f8c0*/  IMNMX R3, R7.reuse, R8, PT ;  /* 0x0000000807037217 */ /* 0x040fe20003800200 */
[----:B------:R-:W-:Y:S01]  /*f8d0*/  IMAD R230, R2, 0x2, R229 ;  /* 0x0000000202e67824 */ /* 0x000fe200078e02e5 */
[----:B------:R-:W-:Y:S02]  /*f8e0*/  IMNMX R5, R7, R5, PT ;  /* 0x0000000507057217 */ /* 0x000fe40003800200 */
[----:B------:R-:W-:Y:S02]  /*f8f0*/  ISETP.GT.AND P1, PT, R3, RZ, PT ;  /* 0x000000ff0300720c */ /* 0x000fe40003f24270 */
[----:B------:R-:W-:Y:S02]  /*f900*/  ISETP.GT.AND P3, PT, R5, RZ, PT ;  /* 0x000000ff0500720c */ /* 0x000fe40003f64270 */
[----:B------:R-:W-:-:S02]  /*f910*/  FSEL R16, R174, -INF , P1 ;  /* 0xff800000ae107808 */ /* 0x000fc40000800000 */
[----:B------:R-:W-:Y:S02]  /*f920*/  ISETP.GT.AND P2, PT, R5, 0x1, PT ;  /* 0x000000010500780c */ /* 0x000fe40003f44270 */
[C---:B------:R-:W-:Y:S02]  /*f930*/  ISETP.GT.AND P0, PT, R3.reuse, 0x1, PT ;  /* 0x000000010300780c */ /* 0x040fe40003f04270 */
[----:B------:R-:W-:Y:S02]  /*f940*/  ISETP.GT.AND P1, PT, R3, 0x8, PT ;  /* 0x000000080300780c */ /* 0x000fe40003f24270 */
[----:B------:R-:W-:Y:S02]  /*f950*/  FSEL R12, R172, -INF , P3 ;  /* 0xff800000ac0c7808 */ /* 0x000fe40001800000 */
[----:B------:R-:W-:Y:S02]  /*f960*/  FSEL R13, R173, -INF , P2 ;  /* 0xff800000ad0d7808 */ /* 0x000fe40001000000 */
[----:B------:R-:W-:-:S02]  /*f970*/  FSEL R17, R175, -INF , P0 ;  /* 0xff800000af117808 */ /* 0x000fc40000000000 */
[----:B------:R-:W-:Y:S02]  /*f980*/  FSEL R18, R138, -INF , P1 ;  /* 0xff8000008a127808 */ /* 0x000fe40000800000 */
[C---:B------:R-:W-:Y:S02]  /*f990*/  ISETP.GT.AND P3, PT, R5.reuse, 0x8, PT ;  /* 0x000000080500780c */ /* 0x040fe40003f64270 */
[----:B------:R-:W-:Y:S02]  /*f9a0*/  ISETP.GT.AND P2, PT, R5, 0x9, PT ;  /* 0x000000090500780c */ /* 0x000fe40003f44270 */
[C---:B------:R-:W-:Y:S02]  /*f9b0*/  ISETP.GT.AND P0, PT, R3.reuse, 0x9, PT ;  /* 0x000000090300780c */ /* 0x040fe40003f04270 */
[----:B------:R-:W-:Y:S02]  /*f9c0*/  ISETP.GT.AND P1, PT, R3, 0x10, PT ;  /* 0x000000100300780c */ /* 0x000fe40003f24270 */
[----:B------:R-:W-:-:S02]  /*f9d0*/  FSEL R14, R136, -INF , P3 ;  /* 0xff800000880e7808 */ /* 0x000fc40001800000 */
[----:B------:R-:W-:Y:S02]  /*f9e0*/  FSEL R15, R137, -INF , P2 ;  /* 0xff800000890f7808 */ /* 0x000fe40001000000 */
[----:B------:R-:W-:Y:S02]  /*f9f0*/  FSEL R19, R139, -INF , P0 ;  /* 0xff8000008b137808 */ /* 0x000fe40000000000 */
[----:B------:R-:W-:Y:S02]  /*fa00*/  FSEL R28, R170, -INF , P1 ;  /* 0xff800000aa1c7808 */ /* 0x000fe40000800000 */
[C---:B------:R-:W-:Y:S02]  /*fa10*/  ISETP.GT.AND P3, PT, R5.reuse, 0x10, PT ;  /* 0x000000100500780c */ /* 0x040fe40003f64270 */
        /* <DEDUP_REMOVED lines=30> */
[----:B-1----:R-:W-:Y:S02]  /*fc00*/  FSEL R11, R81, -INF , P1 ;  /* 0xff800000510b7808 */ /* 0x002fe40000800000 */
[----:B------:R-:W-:-:S02]  /*fc10*/  ISETP.GT.AND P0, PT, R6, RZ, PT ;  /* 0x000000ff0600720c */ /* 0x000fc40003f04270 */
[C---:B------:R-:W-:Y:S02]  /*fc20*/  ISETP.GT.AND P2, PT, R6.reuse, 0x8, PT ;  /* 0x000000080600780c */ /* 0x040fe40003f44270 */
[C---:B------:R-:W-:Y:S02]  /*fc30*/  ISETP.GT.AND P1, PT, R6.reuse, 0x11, PT ;  /* 0x000000110600780c */ /* 0x040fe40003f24270 */
[----:B------:R-:W-:Y:S02]  /*fc40*/  ISETP.GT.AND P3, PT, R6, 0x18, PT ;  /* 0x000000180600780c */ /* 0x000fe40003f64270 */
        /* <DEDUP_REMOVED lines=13> */
[----:B------:R-:W-:Y:S02]  /*fd20*/  FSEL R163, R72, -INF , P1 ;  /* 0xff80000048a37808 */ /* 0x000fe40000800000 */
[----:B------:R-:W-:-:S02]  /*fd30*/  ISETP.GT.AND P4, PT, R6, 0x19, PT ;  /* 0x000000190600780c */ /* 0x000fc40003f84270 */
        /* <DEDUP_REMOVED lines=8> */
[----:B------:R-:W-:Y:S02]  /*fdc0*/  FSEL R169, R60, -INF , P1 ;  /* 0xff8000003ca97808 */ /* 0x000fe40000800000 */
[C---:B------:R-:W-:Y:S02]  /*fdd0*/  ISETP.GT.AND P4, PT, R6.reuse, 0x29, PT ;  /* 0x000000290600780c */ /* 0x040fe40003f84270 */
        /* <DEDUP_REMOVED lines=8> */
[----:B------:R-:W-:Y:S02]  /*fe60*/  FSEL R212, R52, -INF , P1 ;  /* 0xff80000034d47808 */ /* 0x000fe40000800000 */
[C---:B------:R-:W-:Y:S02]  /*fe70*/  ISETP.GT.AND P4, PT, R6.reuse, 0x39, PT ;  /* 0x000000390600780c */ /* 0x040fe40003f84270 */
        /* <DEDUP_REMOVED lines=14> */
[----:B------:R-:W-:Y:S02]  /*ff60*/  FMNMX.FTZ R6, R10, R11, !PT ;  /* 0x0000000b0a067209 */ /* 0x000fe40007810000 */
[----:B------:R-:W-:-:S02]  /*ff70*/  FSEL R207, R57, -INF , P0 ;  /* 0xff80000039cf7808 */ /* 0x000fc40000000000 */
[----:B------:R-:W-:Y:S02]  /*ff80*/  FMNMX.FTZ R6, R85, R6, !PT ;  /* 0x0000000655067209 */ /* 0x000fe40007810000 */
[----:B------:R-:W-:Y:S02]  /*ff90*/  ISETP.GT.AND P0, PT, R5, 0x30, PT ;  /* 0x000000300500780c */ /* 0x000fe40003f04270 */
[----:B------:R-:W-:Y:S02]  /*ffa0*/  FMNMX.FTZ R6, R86, R6, !PT ;  /* 0x0000000656067209 */ /* 0x000fe40007810000 */
[----:B------:R-:W-:Y:S02]  /*ffb0*/  FMNMX.FTZ R8, R12, R13, !PT ;  /* 0x0000000d0c087209 */ /* 0x000fe40007810000 */
[----:B------:R-:W-:Y:S02]  /*ffc0*/  FMNMX.FTZ R6, R87, R6, !PT ;  /* 0x0000000657067209 */ /* 0x000fe40007810000 */
[----:B------:R-:W-:-:S02]  /*ffd0*/  FSEL R151, R156, -INF , P0 ;  /* 0xff8000009c977808 */ /* 0x000fc40000000000 */
[----:B------:R-:W-:Y:S02]  /*ffe0*/  FMNMX.FTZ R6, R88, R6, !PT ;  /* 0x0000000658067209 */ /* 0x000fe40007810000 */
[----:B------:R-:W-:Y:S02]  /*fff0*/  ISETP.GT.AND P0, PT, R3, 0x31, PT ;  /* 0x000000310300780c */ /* 0x000fe40003f04270 */
[----:B------:R-:W-:Y:S02]  /*10000*/  FMNMX.FTZ R6, R89, R6, !PT ;  /* 0x0000000659067209 */ /* 0x000fe40007810000 */
[----:B------:R-:W-:Y:S02]  /*10010*/  FMNMX.FTZ R8, R14, R8, !PT ;  /* 0x000000080e087209 */ /* 0x000fe40007810000 */
[----:B------:R-:W-:Y:S02]  /*10020*/  FSEL R159, R159, -INF , P0 ;  /* 0xff8000009f9f7808 */ /* 0x000fe40000000000 */
[----:B------:R-:W-:-:S02]  /*10030*/  FSEL R200, R41, -INF , P3 ;  /* 0xff80000029c87808 */ /* 0x000fc40001800000 */
[----:B------:R-:W-:Y:S02]  /*10040*/  FSEL R235, R32, -INF , P2 ;  /* 0xff80000020eb7808 */ /* 0x000fe40001000000 */
[----:B------:R-:W-:Y:S02]  /*10050*/  FMNMX.FTZ R6, R90, R6, !PT ;  /* 0x000000065a067209 */ /* 0x000fe40007810000 */
        /* <DEDUP_REMOVED lines=17> */
[----:B------:R-:W-:Y:S02]  /*10170*/  IMNMX R7, R7, R9, PT ;  /* 0x0000000907077217 */ /* 0x000fe40003800200 */
[----:B------:R-:W-:Y:S02]  /*10180*/  FMNMX.FTZ R8, R21, R8, !PT ;  /* 0x0000000815087209 */ /* 0x000fe40007810000 */
[----:B------:R-:W-:Y:S02]  /*10190*/  FSEL R164, R153, -INF , P1 ;  /* 0xff80000099a47808 */ /* 0x000fe40000800000 */
        /* <DEDUP_REMOVED lines=49> */
[----:B------:R-:W-:-:S02]  /*104b0*/  ISETP.GT.AND P0, PT, R3, 0x40, PT ;  /* 0x000000400300780c */ /* 0x000fc40003f04270 */
[----:B------:R-:W-:Y:S02]  /*104c0*/  FMNMX.FTZ R5, R207, R5, !PT ;  /* 0x00000005cf057209 */ /* 0x000fe40007810000 */
[----:B------:R-:W-:Y:S02]  /*104d0*/  FMNMX.FTZ R6, R164, R6, !PT ;  /* 0x00000006a4067209 */ /* 0x000fe40007810000 */
[----:B------:R-:W-:Y:S02]  /*104e0*/  FMNMX.FTZ R8, R159, R8, !PT ;  /* 0x000000089f087209 */ /* 0x000fe40007810000 */
[----:B------:R-:W-:Y:S02]  /*104f0*/  FSEL R154, R154, -INF , P0 ;  /* 0xff8000009a9a7808 */ /* 0x000fe40000000000 */
[----:B------:R-:W-:Y:S02]  /*10500*/  FMNMX.FTZ R5, R212, R5, !PT ;  /* 0x00000005d4057209 */ /* 0x000fe40007810000 */
[----:B------:R-:W-:-:S02]  /*10510*/  FMNMX.FTZ R6, R157, R6, !PT ;  /* 0x000000069d067209 */ /* 0x000fc40007810000 */
        /* <DEDUP_REMOVED lines=10> */
[----:B------:R-:W-:Y:S02]  /*105c0*/  FSEL R155, R122, -INF , P0 ;  /* 0xff8000007a9b7808 */ /* 0x000fe40000000000 */
[----:B------:R-:W-:-:S02]  /*105d0*/  ISETP.GT.AND P0, PT, R3, 0x49, PT ;  /* 0x000000490300780c */ /* 0x000fc40003f04270 */
[----:B------:R-:W-:Y:S02]  /*105e0*/  FSEL R192, R116, -INF , P1 ;  /* 0xff80000074c07808 */ /* 0x000fe40000800000 */
        /* <DEDUP_REMOVED lines=9> */
[----:B------:R-:W-:Y:S02]  /*10680*/  FSEL R238, R112, -INF , P5 ;  /* 0xff80000070ee7808 */ /* 0x000fe40002800000 */
[----:B------:R-:W-:-:S02]  /*10690*/  FMNMX.FTZ R5, R234, R5, !PT ;  /* 0x00000005ea057209 */ /* 0x000fc40007810000 */
[----:B------:R-:W-:Y:S02]  /*106a0*/  FMNMX.FTZ R6, R194, R6, !PT ;  /* 0x00000006c2067209 */ /* 0x000fe40007810000 */
[----:B------:R-:W-:Y:S01]  /*106b0*/  ISETP.GT.AND P0, PT, R3, 0x51, PT ;  /* 0x000000510300780c */ /* 0x000fe20003f04270 */
[----:B------:R-:W1:Y:S01]  /*106c0*/  SHFL.BFLY PT, R9, R5, 0x2, 0x1f ;  /* 0x0c401f0005097f89 */ /* 0x000e6200000e0000 */
[----:B------:R-:W-:Y:S02]  /*106d0*/  FMNMX.FTZ R8, R153, R8, !PT ;  /* 0x0000000899087209 */ /* 0x000fe40007810000 */
[----:B------:R-:W-:Y:S02]  /*106e0*/  FSEL R233, R113, -INF , P4 ;  /* 0xff80000071e97808 */ /* 0x000fe40002000000 */
[----:B------:R-:W-:Y:S02]  /*106f0*/  FMNMX.FTZ R6, R238, R6, !PT ;  /* 0x00000006ee067209 */ /* 0x000fe40007810000 */
[----:B------:R-:W-:-:S02]  /*10700*/  FSEL R186, R147, -INF , P0 ;  /* 0xff80000093ba7808 */ /* 0x000fc40000000000 */
[----:B------:R-:W-:Y:S02]  /*10710*/  ISETP.GT.AND P1, PT, R3, 0x58, PT ;  /* 0x000000580300780c */ /* 0x000fe40003f24270 */
[----:B------:R-:W-:Y:S02]  /*10720*/  FMNMX.FTZ R8, R183, R8, !PT ;  /* 0x00000008b7087209 */ /* 0x000fe40007810000 */
[----:B------:R-:W-:Y:S02]  /*10730*/  FMNMX.FTZ R137, R233, R6, !PT ;  /* 0x00000006e9897209 */ /* 0x000fe40007810000 */
[----:B------:R-:W-:Y:S02]  /*10740*/  ISETP.GT.AND P0, PT, R3, 0x59, PT ;  /* 0x000000590300780c */ /* 0x000fe40003f04270 */
[----:B------:R-:W-:Y:S02]  /*10750*/  FSEL R181, R118, -INF , P1 ;  /* 0xff80000076b57808 */ /* 0x000fe40000800000 */
[----:B------:R-:W-:-:S02]  /*10760*/  FMNMX.FTZ R6, R186, R8, !PT ;  /* 0x00000008ba067209 */ /* 0x000fc40007810000 */
[----:B------:R-:W-:Y:S02]  /*10770*/  FSEL R232, R108, -INF , P3 ;  /* 0xff8000006ce87808 */ /* 0x000fe40001800000 */
[----:B------:R-:W-:Y:S02]  /*10780*/  FSEL R182, R119, -INF , P0 ;  /* 0xff80000077b67808 */ /* 0x000fe40000000000 */
[----:B------:R-:W-:Y:S02]  /*10790*/  ISETP.GT.AND P3, PT, R3, 0x60, PT ;  /* 0x000000600300780c */ /* 0x000fe40003f64270 */
[----:B------:R-:W-:Y:S02]  /*107a0*/  FMNMX.FTZ R6, R181, R6, !PT ;  /* 0x00000006b5067209 */ /* 0x000fe40007810000 */
[----:B------:R-:W-:Y:S02]  /*107b0*/  FSEL R143, R109, -INF , P2 ;  /* 0xff8000006d8f7808 */ /* 0x000fe40001000000 */
[----:B------:R-:W-:-:S02]  /*107c0*/  ISETP.GT.AND P2, PT, R3, 0x61, PT ;  /* 0x000000610300780c */ /* 0x000fc40003f44270 */
[C---:B------:R-:W-:Y:S02]  /*107d0*/  ISETP.GT.AND P1, PT, R3.reuse, 0x68, PT ;  /* 0x000000680300780c */ /* 0x040fe40003f24270 */
[----:B------:R-:W-:Y:S02]  /*107e0*/  ISETP.GT.AND P0, PT, R3, 0x69, PT ;  /* 0x000000690300780c */ /* 0x000fe40003f04270 */
[----:B------:R-:W-:Y:S02]  /*107f0*/  FSEL R243, R114, -INF , P3 ;  /* 0xff80000072f37808 */ /* 0x000fe40001800000 */
[----:B------:R-:W-:Y:S02]  /*10800*/  FMNMX.FTZ R3, R182, R6, !PT ;  /* 0x00000006b6037209 */ /* 0x000fe40007810000 */
[----:B------:R-:W-:Y:S02]  /*10810*/  FMNMX.FTZ R137, R232, R137, !PT ;  /* 0x00000089e8897209 */ /* 0x000fe40007810000 */
[----:B------:R-:W-:-:S02]  /*10820*/  FSEL R189, R115, -INF , P2 ;  /* 0xff80000073bd7808 */ /* 0x000fc40001000000 */
[----:B------:R-:W-:Y:S02]  /*10830*/  FMNMX.FTZ R3, R243, R3, !PT ;  /* 0x00000003f3037209 */ /* 0x000fe40007810000 */
[----:B------:R-:W-:Y:S02]  /*10840*/  FMNMX.FTZ R137, R143, R137, !PT ;  /* 0x000000898f897209 */ /* 0x000fe40007810000 */
[----:B------:R-:W-:Y:S02]  /*10850*/  FSEL R244, R110, -INF , P1 ;  /* 0xff8000006ef47808 */ /* 0x000fe40000800000 */
[----:B------:R-:W-:Y:S01]  /*10860*/  FMNMX.FTZ R3, R189, R3, !PT ;  /* 0x00000003bd037209 */ /* 0x000fe20007810000 */
[----:B------:R-:W2:Y:S01]  /*10870*/  SHFL.BFLY PT, R6, R137, 0x2, 0x1f ;  /* 0x0c401f0089067f89 */ /* 0x000ea200000e0000 */
[----:B------:R-:W-:Y:S02]  /*10880*/  FSEL R111, R111, -INF , P0 ;  /* 0xff8000006f6f7808 */ /* 0x000fe40000000000 */
[----:B-1----:R-:W-:-:S02]  /*10890*/  FMNMX.FTZ R139, R5, R9, !PT ;  /* 0x00000009058b7209 */ /* 0x002fc40007810000 */
[----:B------:R-:W-:Y:S02]  /*108a0*/  FMNMX.FTZ R3, R244, R3, !PT ;  /* 0x00000003f4037209 */ /* 0x000fe40007810000 */
[----:B------:R-:W-:Y:S01]  /*108b0*/  ISETP.GT.AND P0, PT, R7, 0x1, PT ;  /* 0x000000010700780c */ /* 0x000fe20003f04270 */
[----:B------:R-:W1:Y:S01]  /*108c0*/  SHFL.BFLY PT, R5, R139, 0x1, 0x1f ;  /* 0x0c201f008b057f89 */ /* 0x000e6200000e0000 */
[----:B------:R-:W-:Y:S02]  /*108d0*/  FMNMX.FTZ R3, R111, R3, !PT ;  /* 0x000000036f037209 */ /* 0x000fe40007810000 */
[----:B------:R-:W-:Y:S02]  /*108e0*/  FSEL R68, R83, -INF , P0 ;  /* 0xff80000053447808 */ /* 0x000fe40000000000 */
[C---:B------:R-:W-:Y:S01]  /*108f0*/  ISETP.GT.AND P0, PT, R7.reuse, 0x9, PT ;  /* 0x000000090700780c */ /* 0x040fe20003f04270 */
[----:B------:R-:W3:Y:S01]  /*10900*/  SHFL.BFLY PT, R71, R3, 0x2, 0x1f ;  /* 0x0c401f0003477f89 */ /* 0x000ee200000e0000 */
[----:B------:R-:W-:-:S02]  /*10910*/  ISETP.GT.AND P1, PT, R7, RZ, PT ;  /* 0x000000ff0700720c */ /* 0x000fc40003f24270 */
[----:B------:R-:W-:Y:S02]  /*10920*/  FSEL R70, R103, -INF , P0 ;  /* 0xff80000067467808 */ /* 0x000fe40000000000 */
[C---:B------:R-:W-:Y:S02]  /*10930*/  ISETP.GT.AND P0, PT, R7.reuse, 0x19, PT ;  /* 0x000000190700780c */ /* 0x040fe40003f04270 */
[----:B------:R-:W-:Y:S02]  /*10940*/  ISETP.GT.AND P2, PT, R7, 0x8, PT ;  /* 0x000000080700780c */ /* 0x000fe40003f44270 */
[----:B------:R-:W-:Y:S02]  /*10950*/  FSEL R69, R82, -INF , P1 ;  /* 0xff80000052457808 */ /* 0x000fe40000800000 */
[----:B--2---:R-:W-:Y:S02]  /*10960*/  FMNMX.FTZ R137, R137, R6, !PT ;  /* 0x0000000689897209 */ /* 0x004fe40007810000 */
[----:B------:R-:W-:-:S02]  /*10970*/  FSEL R84, R51, -INF , P0 ;  /* 0xff80000033547808 */ /* 0x000fc40000000000 */
[----:B------:R-:W-:Y:S01]  /*10980*/  FSEL R80, R102, -INF , P2 ;  /* 0xff80000066507808 */ /* 0x000fe20001000000 */
[----:B------:R-:W2:Y:S01]  /*10990*/  SHFL.BFLY PT, R8, R137, 0x1, 0x1f ;  /* 0x0c201f0089087f89 */ /* 0x000ea200000e0000 */
[----:B------:R-:W-:Y:S02]  /*109a0*/  ISETP.GT.AND P0, PT, R7, 0x29, PT ;  /* 0x000000290700780c */ /* 0x000fe40003f04270 */
[----:B------:R-:W-:Y:S02]  /*109b0*/  FMNMX.FTZ R6, R69, R68, !PT ;  /* 0x0000004445067209 */ /* 0x000fe40007810000 */
[----:B-1----:R-:W-:Y:S02]  /*109c0*/  FMNMX.FTZ R139, R139, R5, !PT ;  /* 0x000000058b8b7209 */ /* 0x002fe40007810000 */
[----:B------:R-:W-:Y:S02]  /*109d0*/  ISETP.GT.AND P3, PT, R7, 0x10, PT ;  /* 0x000000100700780c */ /* 0x000fe40003f64270 */
[----:B------:R-:W-:-:S02]  /*109e0*/  FSEL R94, R79, -INF , P0 ;  /* 0xff8000004f5e7808 */ /* 0x000fc40000000000 */
[----:B------:R-:W-:Y:S01]  /*109f0*/  FMNMX.FTZ R5, R80, R6, !PT ;  /* 0x0000000650057209 */ /* 0x000fe20007810000 */
[----:B------:R-:W-:Y:S01]  /*10a00*/  FMUL.FTZ R6, R139, c[0x0][0x2d0] ;  /* 0x0000b4008b067a20 */ /* 0x000fe20000410000 */
[----:B------:R-:W-:Y:S02]  /*10a10*/  ISETP.GT.AND P0, PT, R7, 0x31, PT ;  /* 0x000000310700780c */ /* 0x000fe40003f04270 */
[----:B---3--:R-:W-:Y:S02]  /*10a20*/  FMNMX.FTZ R71, R3, R71, !PT ;  /* 0x0000004703477209 */ /* 0x008fe40007810000 */
[----:B------:R-:W-:Y:S02]  /*10a30*/  ISETP.GT.AND P2, PT, R7, 0x11, PT ;  /* 0x000000110700780c */ /* 0x000fe40003f44270 */
[----:B------:R-:W-:Y:S01]  /*10a40*/  FSEL R81, R98, -INF , P3 ;  /* 0xff80000062517808 */ /* 0x000fe20001800000 */
[----:B------:R-:W1:Y:S01]  /*10a50*/  SHFL.BFLY PT, R9, R71, 0x1, 0x1f ;  /* 0x0c201f0047097f89 */ /* 0x000e6200000e0000 */
[----:B------:R-:W-:-:S02]  /*10a60*/  FMNMX.FTZ R3, R70, R5, !PT ;  /* 0x0000000546037209 */ /* 0x000fc40007810000 */
[----:B------:R-:W-:Y:S02]  /*10a70*/  FSEL R130, R75, -INF , P0 ;  /* 0xff8000004b827808 */ /* 0x000fe40000000000 */
[----:B------:R-:W-:Y:S02]  /*10a80*/  FSETP.NEU.FTZ.AND P0, PT, R139, -INF , PT ;  /* 0xff8000008b00780b */ /* 0x000fe40003f1d000 */
[----:B------:R-:W-:Y:S02]  /*10a90*/  ISETP.GT.AND P1, PT, R7, 0x18, PT ;  /* 0x000000180700780c */ /* 0x000fe40003f24270 */
[----:B------:R-:W-:Y:S02]  /*10aa0*/  FSEL R82, R99, -INF , P2 ;  /* 0xff80000063527808 */ /* 0x000fe40001000000 */
[----:B------:R-:W-:Y:S02]  /*10ab0*/  FMNMX.FTZ R3, R81, R3, !PT ;  /* 0x0000000351037209 */ /* 0x000fe40007810000 */
[----:B------:R-:W-:-:S02]  /*10ac0*/  FSEL R6, R6, RZ, P0 ;  /* 0x000000ff06067208 */ /* 0x000fc40000000000 */
[----:B------:R-:W-:Y:S02]  /*10ad0*/  FSEL R83, R50, -INF , P1 ;  /* 0xff80000032537808 */ /* 0x000fe40000800000 */
[----:B------:R-:W-:Y:S01]  /*10ae0*/  FMNMX.FTZ R5, R82, R3, !PT ;  /* 0x0000000352057209 */ /* 0x000fe20007810000 */
[----:B------:R-:W-:Y:S01]  /*10af0*/  FFMA.FTZ R3, R10, c[0x0][0x2d0], -R6 ;  /* 0x0000b4000a037a23 */ /* 0x000fe20000010806 */
[----:B------:R-:W-:Y:S02]  /*10b00*/  ISETP.GT.AND P3, PT, R7, 0x20, PT ;  /* 0x000000200700780c */ /* 0x000fe40003f64270 */
[----:B------:R-:W-:Y:S01]  /*10b10*/  FMNMX.FTZ R5, R83, R5, !PT ;  /* 0x0000000553057209 */ /* 0x000fe20007810000 */
[----:B------:R3:W-:Y:S01]  /*10b20*/  MUFU.EX2 R252, R3 ;  /* 0x0000000300fc7308 */ /* 0x0007e20000000800 */
[----:B------:R-:W-:Y:S02]  /*10b30*/  ISETP.GT.AND P2, PT, R7, 0x21, PT ;  /* 0x000000210700780c */ /* 0x000fe40003f44270 */
[----:B------:R-:W-:-:S02]  /*10b40*/  FSEL R91, R46, -INF , P3 ;  /* 0xff8000002e5b7808 */ /* 0x000fc40001800000 */
[----:B--2---:R-:W-:Y:S01]  /*10b50*/  FMNMX.FTZ R137, R137, R8, !PT ;  /* 0x0000000889897209 */ /* 0x004fe20007810000 */
[----:B------:R-:W-:Y:S01]  /*10b60*/  FFMA.FTZ R8, R11, c[0x0][0x2d0], -R6 ;  /* 0x0000b4000b087a23 */ /* 0x000fe20000010806 */
[----:B------:R-:W-:Y:S02]  /*10b70*/  ISETP.GT.AND P1, PT, R7, 0x28, PT ;  /* 0x000000280700780c */ /* 0x000fe40003f24270 */
[----:B------:R-:W-:Y:S01]  /*10b80*/  FSEL R92, R47, -INF , P2 ;  /* 0xff8000002f5c7808 */ /* 0x000fe20001000000 */
[----:B------:R2:W-:Y:S01]  /*10b90*/  MUFU.EX2 R251, R8 ;  /* 0x0000000800fb7308 */ /* 0x0005e20000000800 */
[----:B------:R-:W-:Y:S02]  /*10ba0*/  FSEL R93, R78, -INF , P1 ;  /* 0xff8000004e5d7808 */ /* 0x000fe40000800000 */
[----:B------:R-:W-:Y:S01]  /*10bb0*/  FSETP.NEU.FTZ.AND P0, PT, R137, -INF , PT ;  /* 0xff8000008900780b */ /* 0x000fe20003f1d000 */
[----:B------:R-:W-:Y:S01]  /*10bc0*/  LDSM.16.MT88.4 R76, [R230+0x900] ;  /* 0x00090000e64c783b */ /* 0x000fe20000004200 */
[----:B------:R-:W-:-:S02]  /*10bd0*/  ISETP.GT.AND P1, PT, R7, 0x30, PT ;  /* 0x000000300700780c */ /* 0x000fc40003f24270 */
[----:B---3--:R-:W-:Y:S01]  /*10be0*/  FMNMX.FTZ R3, R84, R5, !PT ;  /* 0x0000000554037209 */ /* 0x008fe20007810000 */
[----:B------:R-:W-:Y:S01]  /*10bf0*/  FMUL.FTZ R5, R137, c[0x0][0x2d0] ;  /* 0x0000b40089057a20 */ /* 0x000fe20000410000 */
[----:B------:R-:W-:Y:S02]  /*10c00*/  FSEL R131, R74, -INF , P1 ;  /* 0xff8000004a837808 */ /* 0x000fe40000800000 */
[----:B------:R-:W-:Y:S01]  /*10c10*/  FMNMX.FTZ R3, R91, R3, !PT ;  /* 0x000000035b037209 */ /* 0x000fe20007810000 */
[----:B------:R-:W-:Y:S01]  /*10c20*/  LDSM.16.MT88.4 R72, [R229+0x900] ;  /* 0x00090000e548783b */ /* 0x000fe20000004200 */
[----:B------:R-:W-:Y:S02]  /*10c30*/  FSEL R5, R5, RZ, P0 ;  /* 0x000000ff05057208 */ /* 0x000fe40000000000 */
[----:B------:R-:W-:Y:S02]  /*10c40*/  FMNMX.FTZ R3, R92, R3, !PT ;  /* 0x000000035c037209 */ /* 0x000fe40007810000 */
[----:B------:R-:W-:Y:S01]  /*10c50*/  ISETP.GT.AND P2, PT, R7, 0x38, PT ;  /* 0x000000380700780c */ /* 0x000fe20003f44270 */
[----:B--2---:R-:W-:Y:S01]  /*10c60*/  FFMA.FTZ R8, R12, c[0x0][0x2d0], -R5 ;  /* 0x0000b4000c087a23 */ /* 0x004fe20000010805 */
[----:B------:R-:W-:-:S02]  /*10c70*/  FMNMX.FTZ R3, R93, R3, !PT ;  /* 0x000000035d037209 */ /* 0x000fc40007810000 */
[----:B------:R-:W-:Y:S01]  /*10c80*/  ISETP.GT.AND P1, PT, R7, 0x39, PT ;  /* 0x000000390700780c */ /* 0x000fe20003f24270 */
[----:B------:R2:W-:Y:S01]  /*10c90*/  MUFU.EX2 R240, R8 ;  /* 0x0000000800f07308 */ /* 0x0005e20000000800 */
[----:B------:R-:W-:Y:S02]  /*10ca0*/  FMNMX.FTZ R3, R94, R3, !PT ;  /* 0x000000035e037209 */ /* 0x000fe40007810000 */
[----:B------:R-:W-:Y:S02]  /*10cb0*/  FSEL R128, R38, -INF , P2 ;  /* 0xff80000026807808 */ /* 0x000fe40001000000 */
[----:B------:R-:W-:Y:S02]  /*10cc0*/  FMNMX.FTZ R3, R131, R3, !PT ;  /* 0x0000000383037209 */ /* 0x000fe40007810000 */
[----:B------:R-:W-:Y:S02]  /*10cd0*/  FSEL R135, R39, -INF , P1 ;  /* 0xff80000027877808 */ /* 0x000fe40000800000 */
[----:B------:R-:W-:Y:S01]  /*10ce0*/  FMNMX.FTZ R3, R130, R3, !PT ;  /* 0x0000000382037209 */ /* 0x000fe20007810000 */
[----:B------:R-:W3:Y:S01]  /*10cf0*/  LDSM.16.MT88.4 R36, [R231+0x100] ;  /* 0x00010000e724783b */ /* 0x000ee20000004200 */
[----:B------:R-:W-:-:S02]  /*10d00*/  ISETP.GT.AND P2, PT, R7, 0x40, PT ;  /* 0x000000400700780c */ /* 0x000fc40003f44270 */
[----:B------:R-:W-:Y:S02]  /*10d10*/  FMNMX.FTZ R3, R128, R3, !PT ;  /* 0x0000000380037209 */ /* 0x000fe40007810000 */
[----:B------:R-:W-:Y:S01]  /*10d20*/  ISETP.GT.AND P1, PT, R7, 0x41, PT ;  /* 0x000000410700780c */ /* 0x000fe20003f24270 */
[----:B--2---:R-:W-:Y:S01]  /*10d30*/  FFMA.FTZ R8, R13, c[0x0][0x2d0], -R5 ;  /* 0x0000b4000d087a23 */ /* 0x004fe20000010805 */
[----:B------:R-:W-:Y:S02]  /*10d40*/  FSEL R145, R66, -INF , P2 ;  /* 0xff80000042917808 */ /* 0x000fe40001000000 */
[----:B------:R-:W-:Y:S01]  /*10d50*/  FSEL R146, R67, -INF , P1 ;  /* 0xff80000043927808 */ /* 0x000fe20000800000 */
[----:B------:R2:W-:Y:S01]  /*10d60*/  MUFU.EX2 R195, R8 ;  /* 0x0000000800c37308 */ /* 0x0005e20000000800 */
[C---:B------:R-:W-:Y:S01]  /*10d70*/  ISETP.GT.AND P1, PT, R7.reuse, 0x48, PT ;  /* 0x000000480700780c */ /* 0x040fe20003f24270 */
[----:B------:R-:W-:Y:S01]  /*10d80*/  LDSM.16.MT88.4 R64, [R231+0x900] ;  /* 0x00090000e740783b */ /* 0x000fe20000004200 */
[----:B------:R-:W-:-:S02]  /*10d90*/  ISETP.GT.AND P0, PT, R7, 0x49, PT ;  /* 0x000000490700780c */ /* 0x000fc40003f04270 */
[----:B------:R-:W-:Y:S02]  /*10da0*/  FSEL R147, R62, -INF , P1 ;  /* 0xff8000003e937808 */ /* 0x000fe40000800000 */
[----:B------:R-:W-:Y:S02]  /*10db0*/  FSEL R152, R63, -INF , P0 ;  /* 0xff8000003f987808 */ /* 0x000fe40000000000 */
[----:B-1----:R-:W-:Y:S01]  /*10dc0*/  FMNMX.FTZ R71, R71, R9, !PT ;  /* 0x0000000947477209 */ /* 0x002fe20007810000 */
[--C-:B------:R-:W-:Y:S01]  /*10dd0*/  FFMA.FTZ R9, R15, c[0x0][0x2d0], -R5.reuse ;  /* 0x0000b4000f097a23 */ /* 0x100fe20000010805 */
[C---:B------:R-:W-:Y:S01]  /*10de0*/  ISETP.GT.AND P0, PT, R7.reuse, 0x51, PT ;  /* 0x000000510700780c */ /* 0x040fe20003f04270 */
[----:B------:R-:W-:Y:S01]  /*10df0*/  LDSM.16.MT88.4 R60, [R228+0x900] ;  /* 0x00090000e43c783b */ /* 0x000fe20000004200 */
[----:B------:R-:W-:Y:S01]  /*10e00*/  ISETP.GT.AND P1, PT, R7, 0x50, PT ;  /* 0x000000500700780c */ /* 0x000fe20003f24270 */
[----:B------:R-:W-:Y:S01]  /*10e10*/  MUFU.EX2 R193, R9 ;  /* 0x0000000900c17308 */ /* 0x000fe20000000800 */
[----:B------:R-:W-:Y:S01]  /*10e20*/  FSEL R178, R59, -INF , P0 ;  /* 0xff8000003bb27808 */ /* 0x000fe20000000000 */
[----:B--2---:R-:W-:Y:S01]  /*10e30*/  FFMA.FTZ R8, R14, c[0x0][0x2d0], -R5 ;  /* 0x0000b4000e087a23 */ /* 0x004fe20000010805 */
[----:B------:R-:W-:-:S02]  /*10e40*/  FSETP.NEU.FTZ.AND P0, PT, R71, -INF , PT ;  /* 0xff8000004700780b */ /* 0x000fc40003f1d000 */
[----:B------:R-:W-:Y:S02]  /*10e50*/  FSEL R175, R58, -INF , P1 ;  /* 0xff8000003aaf7808 */ /* 0x000fe40000800000 */
[C---:B------:R-:W-:Y:S01]  /*10e60*/  ISETP.GT.AND P4, PT, R7.reuse, 0x58, PT ;  /* 0x000000580700780c */ /* 0x040fe20003f84270 */
[----:B------:R1:W2:Y:S01]  /*10e70*/  MUFU.EX2 R191, R8 ;  /* 0x0000000800bf7308 */ /* 0x0002a20000000800 */
[C---:B------:R-:W-:Y:S02]  /*10e80*/  ISETP.GT.AND P5, PT, R7.reuse, 0x59, PT ;  /* 0x000000590700780c */ /* 0x040fe40003fa4270 */
[C---:B------:R-:W-:Y:S02]  /*10e90*/  ISETP.GT.AND P3, PT, R7.reuse, 0x60, PT ;  /* 0x000000600700780c */ /* 0x040fe40003f64270 */
[C---:B------:R-:W-:Y:S02]  /*10ea0*/  ISETP.GT.AND P2, PT, R7.reuse, 0x61, PT ;  /* 0x000000610700780c */ /* 0x040fe40003f44270 */
[----:B------:R-:W-:-:S02]  /*10eb0*/  ISETP.GT.AND P1, PT, R7, 0x68, PT ;  /* 0x000000680700780c */ /* 0x000fc40003f24270 */
[----:B------:R-:W-:Y:S02]  /*10ec0*/  FSEL R177, R54, -INF , P4 ;  /* 0xff80000036b17808 */ /* 0x000fe40002000000 */
[----:B------:R-:W-:Y:S02]  /*10ed0*/  FSEL R176, R55, -INF , P5 ;  /* 0xff80000037b07808 */ /* 0x000fe40002800000 */
[----:B------:R-:W-:Y:S01]  /*10ee0*/  FSEL R174, R42, -INF , P3 ;  /* 0xff8000002aae7808 */ /* 0x000fe20001800000 */
[----:B------:R-:W-:Y:S01]  /*10ef0*/  LDSM.16.MT88.4 R52, [R230+0x100] ;  /* 0x00010000e634783b */ /* 0x000fe20000004200 */
[----:B------:R-:W-:Y:S02]  /*10f00*/  FSEL R173, R43, -INF , P2 ;  /* 0xff8000002bad7808 */ /* 0x000fe40001000000 */
[----:B-1----:R-:W-:Y:S01]  /*10f10*/  FMNMX.FTZ R8, R135, R3, !PT ;  /* 0x0000000387087209 */ /* 0x002fe20007810000 */
[----:B------:R-:W-:Y:S01]  /*10f20*/  FMUL.FTZ R3, R71, c[0x0][0x2d0] ;  /* 0x0000b40047037a20 */ /* 0x000fe20000410000 */
[----:B------:R-:W-:Y:S01]  /*10f30*/  FSEL R172, R34, -INF , P1 ;  /* 0xff80000022ac7808 */ /* 0x000fe20000800000 */
[----:B------:R-:W1:Y:S01]  /*10f40*/  LDSM.16.MT88.4 R40, [R229+0x100] ;  /* 0x00010000e528783b */ /* 0x000e620000004200 */
[----:B------:R-:W-:-:S02]  /*10f50*/  FMNMX.FTZ R8, R145, R8, !PT ;  /* 0x0000000891087209 */ /* 0x000fc40007810000 */
[----:B------:R-:W-:Y:S02]  /*10f60*/  FSEL R3, R3, RZ, P0 ;  /* 0x000000ff03037208 */ /* 0x000fe40000000000 */
[----:B------:R-:W-:Y:S02]  /*10f70*/  FMNMX.FTZ R8, R146, R8, !PT ;  /* 0x0000000892087209 */ /* 0x000fe40007810000 */
[----:B------:R-:W-:Y:S01]  /*10f80*/  ISETP.GT.AND P0, PT, R7, 0x69, PT ;  /* 0x000000690700780c */ /* 0x000fe20003f04270 */
[--C-:B------:R-:W-:Y:S01]  /*10f90*/  FFMA.FTZ R0, R17, c[0x0][0x2d0], -R3.reuse ;  /* 0x0000b40011007a23 */ /* 0x100fe20000010803 */
[----:B------:R-:W-:Y:S01]  /*10fa0*/  FMNMX.FTZ R8, R147, R8, !PT ;  /* 0x0000000893087209 */ /* 0x000fe20007810000 */
[----:B------:R-:W-:Y:S01]  /*10fb0*/  FFMA.FTZ R9, R16, c[0x0][0x2d0], -R3 ;  /* 0x0000b40010097a23 */ /* 0x000fe20000010803 */
[----:B------:R-:W-:Y:S01]  /*10fc0*/  FSEL R170, R35, -INF , P0 ;  /* 0xff80000023aa7808 */ /* 0x000fe20000000000 */
[----:B------:R4:W-:Y:S01]  /*10fd0*/  MUFU.EX2 R196, R0 ;  /* 0x0000000000c47308 */ /* 0x0009e20000000800 */
[----:B------:R-:W-:-:S02]  /*10fe0*/  FMNMX.FTZ R8, R152, R8, !PT ;  /* 0x0000000898087209 */ /* 0x000fc40007810000 */
[----:B--2---:R-:W-:Y:S02]  /*10ff0*/  F2FP.PACK_AB R10, R193, R191 ;  /* 0x000000bfc10a723e */ /* 0x004fe400000000ff */
[----:B------:R-:W-:Y:S02]  /*11000*/  FMNMX.FTZ R7, R175, R8, !PT ;  /* 0x00000008af077209 */ /* 0x000fe40007810000 */
[----:B------:R-:W-:Y:S01]  /*11010*/  F2FP.PACK_AB R8, R195, R240 ;  /* 0x000000f0c308723e */ /* 0x000fe200000000ff */
[----:B------:R-:W2:Y:S01]  /*11020*/  MUFU.EX2 R206, R9 ;  /* 0x0000000900ce7308 */ /* 0x000ea20000000800 */
[----:B------:R-:W-:-:S04]  /*11030*/  FMNMX.FTZ R7, R178, R7, !PT ;  /* 0x00000007b2077209 */ /* 0x000fc80007810000 */
[----:B------:R-:W-:Y:S01]  /*11040*/  FMNMX.FTZ R4, R177, R7, !PT ;  /* 0x00000007b1047209 */ /* 0x000fe20007810000 */
[----:B----4-:R-:W-:-:S03]  /*11050*/  FFMA.FTZ R0, R18, c[0x0][0x2d0], -R3 ;  /* 0x0000b40012007a23 */ /* 0x010fc60000010803 */
[----:B------:R-:W-:Y:S01]  /*11060*/  FMNMX.FTZ R4, R176, R4, !PT ;  /* 0x00000004b0047209 */ /* 0x000fe20007810000 */
[----:B------:R4:W-:Y:S03]  /*11070*/  MUFU.EX2 R198, R0 ;  /* 0x0000000000c67308 */ /* 0x0009e60000000800 */
[----:B------:R-:W-:Y:S02]  /*11080*/  FMNMX.FTZ R2, R174, R4, !PT ;  /* 0x00000004ae027209 */ /* 0x000fe40007810000 */
[----:B--2---:R-:W-:Y:S01]  /*11090*/  F2FP.PACK_AB R9, R196, R206 ;  /* 0x000000cec409723e */ /* 0x004fe200000000ff */
[----:B----4-:R-:W-:-:S04]  /*110a0*/  FFMA.FTZ R0, R19, c[0x0][0x2d0], -R3 ;  /* 0x0000b40013007a23 */ /* 0x010fc80000010803 */
[----:B------:R2:W4:Y:S02]  /*110b0*/  MUFU.EX2 R209, R0 ;  /* 0x0000000000d17308 */ /* 0x0005240000000800 */
[----:B--2---:R-:W-:Y:S01]  /*110c0*/  FMNMX.FTZ R0, R173, R2, !PT ;  /* 0x00000002ad007209 */ /* 0x004fe20007810000 */
[--C-:B------:R-:W-:Y:S01]  /*110d0*/  FFMA.FTZ R2, R20, c[0x0][0x2d0], -R5.reuse ;  /* 0x0000b40014027a23 */ /* 0x100fe20000010805 */
[----:B----4-:R-:W-:Y:S02]  /*110e0*/  F2FP.PACK_AB R11, R209, R198 ;  /* 0x000000c6d10b723e */ /* 0x010fe400000000ff */
[----:B------:R-:W-:Y:S02]  /*110f0*/  FMNMX.FTZ R0, R172, R0, !PT ;  /* 0x00000000ac007209 */ /* 0x000fe40007810000 */
[----:B------:R2:W-:Y:S02]  /*11100*/  MUFU.EX2 R237, R2 ;  /* 0x0000000200ed7308 */ /* 0x0005e40000000800 */
[----:B------:R-:W-:Y:S01]  /*11110*/  FMNMX.FTZ R0, R170, R0, !PT ;  /* 0x00000000aa007209 */ /* 0x000fe20007810000 */
[C---:B------:R-:W-:Y:S04]  /*11120*/  HMMA.16816.F32 R44, R8.reuse, R24, RZ ;  /* 0x00000018082c723c */ /* 0x040fe800000018ff */
[----:B------:R-:W4:Y:S04]  /*11130*/  SHFL.BFLY PT, R4, R0, 0x2, 0x1f ;  /* 0x0c401f0000047f89 */ /* 0x000f2800000e0000 */
[----:B---3--:R-:W-:Y:S01]  /*11140*/  HMMA.16816.F32 R56, R8, R36, RZ ;  /* 0x000000240838723c */ /* 0x008fe200000018ff */
[----:B--2---:R-:W-:-:S04]  /*11150*/  FFMA.FTZ R2, R21, c[0x0][0x2d0], -R5 ;  /* 0x0000b40015027a23 */ /* 0x004fc80000010805 */
[----:B------:R2:W3:Y:S03]  /*11160*/  MUFU.EX2 R214, R2 ;  /* 0x0000000200d67308 */ /* 0x0004e60000000800 */
[C---:B-1----:R-:W-:Y:S08]  /*11170*/  HMMA.16816.F32 R48, R8.reuse, R40, RZ ;  /* 0x000000280830723c */ /* 0x042ff000000018ff */
[----:B------:R-:W-:Y:S01]  /*11180*/  HMMA.16816.F32 R16, R8, R52, RZ ;  /* 0x000000340810723c */ /* 0x000fe200000018ff */
[----:B----4-:R-:W-:Y:S01]  /*11190*/  FMNMX.FTZ R0, R0, R4, !PT ;  /* 0x0000000400007209 */ /* 0x010fe20007810000 */
[----:B--2---:R-:W-:-:S04]  /*111a0*/  FFMA.FTZ R2, R22, c[0x0][0x2d0], -R5 ;  /* 0x0000b40016027a23 */ /* 0x004fc80000010805 */
[----:B------:R-:W1:Y:S02]  /*111b0*/  SHFL.BFLY PT, R4, R0, 0x1, 0x1f ;  /* 0x0c201f0000047f89 */ /* 0x000e6400000e0000 */
[----:B------:R-:W-:Y:S01]  /*111c0*/  HMMA.16816.F32 R32, R8, R26, RZ ;  /* 0x0000001a0820723c */ /* 0x000fe200000018ff */
[----:B---3--:R-:W-:Y:S01]  /*111d0*/  F2FP.PACK_AB R12, R214, R237 ;  /* 0x000000edd60c723e */ /* 0x008fe200000000ff */
[----:B------:R2:W-:Y:S02]  /*111e0*/  MUFU.EX2 R201, R2 ;  /* 0x0000000200c97308 */ /* 0x0005e40000000800 */
[----:B--2---:R-:W-:-:S04]  /*111f0*/  FFMA.FTZ R2, R23, c[0x0][0x2d0], -R5 ;  /* 0x0000b40017027a23 */ /* 0x004fc80000010805 */
[----:B------:R-:W-:Y:S02]  /*11200*/  HMMA.16816.F32 R20, R8, R42, RZ ;  /* 0x0000002a0814723c */ /* 0x000fe400000018ff */
[----:B------:R2:W3:Y:S01]  /*11210*/  MUFU.EX2 R239, R2 ;  /* 0x0000000200ef7308 */ /* 0x0004e20000000800 */
[----:B-1----:R-:W-:-:S04]  /*11220*/  FMNMX.FTZ R138, R0, R4, !PT ;  /* 0x00000004008a7209 */ /* 0x002fc80007810000 */
[C---:B------:R-:W-:Y:S01]  /*11230*/  FSETP.NEU.FTZ.AND P0, PT, R138.reuse, -INF , PT ;  /* 0xff8000008a00780b */ /* 0x040fe20003f1d000 */
[----:B------:R-:W-:-:S05]  /*11240*/  FMUL.FTZ R0, R138, c[0x0][0x2d0] ;  /* 0x0000b4008a007a20 */ /* 0x000fca0000410000 */
[----:B------:R-:W-:Y:S01]  /*11250*/  FSEL R0, R0, RZ, P0 ;  /* 0x000000ff00007208 */ /* 0x000fe20000000000 */
[----:B--2---:R-:W-:Y:S01]  /*11260*/  FFMA.FTZ R2, R28, c[0x0][0x2d0], -R3 ;  /* 0x0000b4001c027a23 */ /* 0x004fe20000010803 */
[----:B---3--:R-:W-:-:S03]  /*11270*/  F2FP.PACK_AB R14, R239, R201 ;  /* 0x000000c9ef0e723e */ /* 0x008fc600000000ff */
[----:B------:R1:W-:Y:S02]  /*11280*/  MUFU.EX2 R213, R2 ;  /* 0x0000000200d57308 */ /* 0x0003e40000000800 */
[----:B-1----:R-:W-:-:S06]  /*11290*/  FFMA.FTZ R2, R29, c[0x0][0x2d0], -R3 ;  /* 0x0000b4001d027a23 */ /* 0x002fcc0000010803 */
[----:B------:R1:W2:Y:S02]  /*112a0*/  MUFU.EX2 R179, R2 ;  /* 0x0000000200b37308 */ /* 0x0002a40000000800 */
[----:B-1----:R-:W-:Y:S02]  /*112b0*/  FFMA.FTZ R2, R30, c[0x0][0x2d0], -R3 ;  /* 0x0000b4001e027a23 */ /* 0x002fe40000010803 */
[----:B--2---:R-:W-:-:S04]  /*112c0*/  IMAD.MOV.U32 R4, RZ, RZ, R179 ;  /* 0x000000ffff047224 */ /* 0x004fc800078e00b3 */
[----:B------:R1:W-:Y:S01]  /*112d0*/  MUFU.EX2 R203, R2 ;  /* 0x0000000200cb7308 */ /* 0x0003e20000000800 */
[----:B------:R-:W-:Y:S01]  /*112e0*/  F2FP.PACK_AB R13, R4, R213 ;  /* 0x000000d5040d723e */ /* 0x000fe200000000ff */
[----:B-1----:R-:W-:Y:S02]  /*112f0*/  FFMA.FTZ R2, R31, c[0x0][0x2d0], -R3 ;  /* 0x0000b4001f027a23 */ /* 0x002fe40000010803 */
[C---:B------:R-:W-:Y:S04]  /*11300*/  HMMA.16816.F32 R28, R8.reuse, R38, RZ ;  /* 0x00000026081c723c */ /* 0x040fe800000018ff */
[----:B------:R1:W2:Y:S04]  /*11310*/  MUFU.EX2 R202, R2 ;  /* 0x0000000200ca7308 */ /* 0x0002a80000000800 */
[----:B------:R-:W-:Y:S01]  /*11320*/  HMMA.16816.F32 R8, R8, R54, RZ ;  /* 0x000000360808723c */ /* 0x000fe200000018ff */
[----:B-1----:R-:W-:Y:S01]  /*11330*/  FFMA.FTZ R2, R85, c[0x0][0x2d0], -R6 ;  /* 0x0000b40055027a23 */ /* 0x002fe20000010806 */
[----:B--2---:R-:W-:-:S03]  /*11340*/  F2FP.PACK_AB R15, R202, R203 ;  /* 0x000000cbca0f723e */ /* 0x004fc600000000ff */
[----:B------:R1:W-:Y:S04]  /*11350*/  MUFU.EX2 R227, R2 ;  /* 0x0000000200e37308 */ /* 0x0003e80000000800 */
[C---:B------:R-:W-:Y:S11]  /*11360*/  HMMA.16816.F32 R100, R12.reuse, R60, R44 ;  /* 0x0000003c0c64723c */ /* 0x040ff6000000182c */
[----:B------:R-:W-:Y:S04]  /*11370*/  @!UPT UIADD3 URZ, URZ, URZ, URZ ;  /* 0x0000003f3f3ff290 */ /* 0x000fe8000fffe03f */
[----:B------:R-:W-:Y:S01]  /*11380*/  HMMA.16816.F32 R44, R12, R78, R8 ;  /* 0x0000004e0c2c723c */ /* 0x000fe20000001808 */
[----:B-1----:R-:W-:-:S06]  /*11390*/  FFMA.FTZ R2, R86, c[0x0][0x2d0], -R6 ;  /* 0x0000b40056027a23 */ /* 0x002fcc0000010806 */
[----:B------:R-:W-:Y:S01]  /*113a0*/  F2FP.PACK_AB R8, R251, R252 ;  /* 0x000000fcfb08723e */ /* 0x000fe200000000ff */
[----:B------:R1:W2:Y:S01]  /*113b0*/  MUFU.EX2 R187, R2 ;  /* 0x0000000200bb7308 */ /* 0x0002a20000000800 */
[C---:B------:R-:W-:Y:S08]  /*113c0*/  HMMA.16816.F32 R112, R12.reuse, R66, R28 ;  /* 0x000000420c70723c */ /* 0x040ff0000000181c */
[----:B------:R-:W-:Y:S01]  /*113d0*/  HMMA.16816.F32 R96, R12, R64, R56 ;  /* 0x000000400c60723c */ /* 0x000fe20000001838 */
[----:B-1----:R-:W-:Y:S01]  /*113e0*/  FFMA.FTZ R2, R87, c[0x0][0x2d0], -R6 ;  /* 0x0000b40057027a23 */ /* 0x002fe20000010806 */
[----:B--2---:R-:W-:-:S06]  /*113f0*/  F2FP.PACK_AB R10, R187, R227 ;  /* 0x000000e3bb0a723e */ /* 0x004fcc00000000ff */
[C---:B------:R-:W-:Y:S01]  /*11400*/  HMMA.16816.F32 R124, R12.reuse, R72, R48 ;  /* 0x000000480c7c723c */ /* 0x040fe20000001830 */
[----:B------:R1:W-:Y:S07]  /*11410*/  MUFU.EX2 R210, R2 ;  /* 0x0000000200d27308 */ /* 0x0003ee0000000800 */
[C---:B------:R-:W-:Y:S08]  /*11420*/  HMMA.16816.F32 R120, R12.reuse, R76, R16 ;  /* 0x0000004c0c78723c */ /* 0x040ff00000001810 */
[----:B------:R-:W-:Y:S01]  /*11430*/  HMMA.16816.F32 R116, R12, R62, R32 ;  /* 0x0000003e0c74723c */ /* 0x000fe20000001820 */
[----:B-1----:R-:W-:-:S02]  /*11440*/  FFMA.FTZ R2, R88, c[0x0][0x2d0], -R6 ;  /* 0x0000b40058027a23 */ /* 0x002fc40000010806 */
[----:B------:R-:W-:Y:S02]  /*11450*/  IMAD.MOV.U32 R88, RZ, RZ, R111 ;  /* 0x000000ffff587224 */ /* 0x000fe400078e006f */
        /* <DEDUP_REMOVED lines=23> */
[C---:B------:R-:W-:Y:S08]  /*115d0*/  HMMA.16816.F32 R32, R8.reuse, R38, RZ ;  /* 0x000000260820723c */ /* 0x040ff000000018ff */
[----:B------:R-:W-:Y:S01]  /*115e0*/  HMMA.16816.F32 R36, R8, R42, RZ ;  /* 0x0000002a0824723c */ /* 0x000fe200000018ff */
[----:B-1----:R-:W-:-:S04]  /*115f0*/  FFMA.FTZ R2, R82, c[0x0][0x2d0], -R0 ;  /* 0x0000b40052027a23 */ /* 0x002fc80000010800 */
[----:B------:R1:W3:Y:S03]  /*11600*/  MUFU.EX2 R184, R2 ;  /* 0x0000000200b87308 */ /* 0x0002e60000000800 */
[----:B------:R-:W-:Y:S07]  /*11610*/  HMMA.16816.F32 R52, R8, R54, RZ ;  /* 0x000000360834723c */ /* 0x000fee00000018ff */
        /* <DEDUP_REMOVED lines=10> */
[C---:B------:R-:W-:Y:S01]  /*116c0*/  HMMA.16816.F32 R48, R8.reuse, R72, R12 ;  /* 0x000000480830723c */ /* 0x040fe2000000180c */
[----:B------:R-:W-:Y:S07]  /*116d0*/  LDSM.16.MT88.4 R12, [R229+0x1100] ;  /* 0x00110000e50c783b */ /* 0x000fee0000004200 */
[----:B------:R-:W-:Y:S01]  /*116e0*/  HMMA.16816.F32 R40, R8, R60, R20 ;  /* 0x0000003c0828723c */ /* 0x000fe20000001814 */
[----:B------:R-:W-:Y:S01]  /*116f0*/  LDSM.16.MT88.4 R20, [R228+0x1100] ;  /* 0x00110000e414783b */ /* 0x000fe20000004200 */
[----:B-1----:R-:W-:-:S04]  /*11700*/  FFMA.FTZ R2, R105, c[0x0][0x2d0], -R6 ;  /* 0x0000b40069027a23 */ /* 0x002fc80000010806 */
[----:B------:R1:W-:Y:S02]  /*11710*/  MUFU.EX2 R248, R2 ;  /* 0x0000000200f87308 */ /* 0x0003e40000000800 */
[C---:B------:R-:W-:Y:S01]  /*11720*/  HMMA.16816.F32 R56, R8.reuse, R64, R16 ;  /* 0x000000400838723c */ /* 0x040fe20000001810 */
[----:B------:R-:W-:Y:S07]  /*11730*/  LDSM.16.MT88.4 R16, [R231+0x1100] ;  /* 0x00110000e710783b */ /* 0x000fee0000004200 */
[----:B------:R-:W-:Y:S01]  /*11740*/  HMMA.16816.F32 R28, R8, R62, R28 ;  /* 0x0000003e081c723c */ /* 0x000fe2000000181c */
[----:B-1----:R-:W-:-:S07]  /*11750*/  FFMA.FTZ R2, R104, c[0x0][0x2d0], -R6 ;  /* 0x0000b40068027a23 */ /* 0x002fce0000010806 */
[C---:B------:R-:W-:Y:S01]  /*11760*/  HMMA.16816.F32 R32, R8.reuse, R66, R32 ;  /* 0x000000420820723c */ /* 0x040fe20000001820 */
[----:B------:R1:W-:Y:S07]  /*11770*/  MUFU.EX2 R249, R2 ;  /* 0x0000000200f97308 */ /* 0x0003ee0000000800 */
[C---:B------:R-:W-:Y:S08]  /*11780*/  HMMA.16816.F32 R36, R8.reuse, R74, R36 ;  /* 0x0000004a0824723c */ /* 0x040ff00000001824 */
[----:B------:R-:W-:Y:S01]  /*11790*/  HMMA.16816.F32 R52, R8, R78, R52 ;  /* 0x0000004e0834723c */ /* 0x000fe20000001834 */
[----:B-1----:R-:W-:-:S04]  /*117a0*/  FFMA.FTZ R2, R95, c[0x0][0x2d0], -R6 ;  /* 0x0000b4005f027a23 */ /* 0x002fc80000010806 */
[----:B------:R1:W-:Y:S02]  /*117b0*/  MUFU.EX2 R250, R2 ;  /* 0x0000000200fa7308 */ /* 0x0003e40000000800 */
[----:B-1----:R-:W-:Y:S02]  /*117c0*/  FFMA.FTZ R2, R133, c[0x0][0x2d0], -R5 ;  /* 0x0000b40085027a23 */ /* 0x002fe40000010805 */
[----:B------:R-:W-:-:S04]  /*117d0*/  IMAD.MOV.U32 R133, RZ, RZ, R4 ;  /* 0x000000ffff857224 */ /* 0x000fc800078e0004 */
[----:B------:R1:W-:Y:S01]  /*117e0*/  MUFU.EX2 R225, R2 ;  /* 0x0000000200e17308 */ /* 0x0003e20000000800 */
[----:B------:R-:W-:Y:S02]  /*117f0*/  IMAD.MOV.U32 R4, RZ, RZ, R212 ;  /* 0x000000ffff047224 */ /* 0x000fe400078e00d4 */
[----:B-1----:R-:W-:Y:S02]  /*11800*/  FFMA.FTZ R2, R132, c[0x0][0x2d0], -R5 ;  /* 0x0000b40084027a23 */ /* 0x002fe40000010805 */
[----:B------:R-:W-:-:S03]  /*11810*/  IMAD.MOV.U32 R132, RZ, RZ, R214 ;  /* 0x000000ffff847224 */ /* 0x000fc600078e00d6 */
[----:B------:R1:W2:Y:S02]  /*11820*/  MUFU.EX2 R226, R2 ;  /* 0x0000000200e27308 */ /* 0x0002a40000000800 */
[--C-:B-1----:R-:W-:Y:S02]  /*11830*/  FFMA.FTZ R2, R107, c[0x0][0x2d0], -R5.reuse ;  /* 0x0000b4006b027a23 */ /* 0x102fe40000010805 */
[----:B------:R-:W-:Y:S01]  /*11840*/  HMMA.16816.F32 R104, R8, R76, R24 ;  /* 0x0000004c0868723c */ /* 0x000fe20000001818 */
[----:B------:R-:W1:Y:S03]  /*11850*/  LDSM.16.MT88.4 R24, [R230+0x1100] ;  /* 0x00110000e618783b */ /* 0x000e660000004200 */
[----:B------:R3:W-:Y:S03]  /*11860*/  MUFU.EX2 R246, R2 ;  /* 0x0000000200f67308 */ /* 0x0007e60000000800 */
        /* <DEDUP_REMOVED lines=19> */
[----:B---3--:R-:W-:-:S05]  /*119a0*/  F2FP.PACK_AB R11, R220, R221 ;  /* 0x000000dddc0b723e */ /* 0x008fca00000000ff */
[----:B------:R2:W-:Y:S02]  /*119b0*/  MUFU.EX2 R218, R2 ;  /* 0x0000000200da7308 */ /* 0x0005e40000000800 */
[C---:B-1----:R-:W-:Y:S07]  /*119c0*/  HMMA.16816.F32 R76, R8.reuse, R24, R120 ;  /* 0x00000018084c723c */ /* 0x042fee0000001878 */
[----:B------:R-:W-:Y:S01]  /*119d0*/  IMAD.MOV.U32 R123, RZ, RZ, R207 ;  /* 0x000000ffff7b7224 */ /* 0x000fe200078e00cf */
[----:B------:R-:W-:Y:S01]  /*119e0*/  HMMA.16816.F32 R84, R8, R12, R124 ;  /* 0x0000000c0854723c */ /* 0x000fe2000000187c */
[----:B------:R-:W-:-:S02]  /*119f0*/  IMAD.MOV.U32 R121, RZ, RZ, R196 ;  /* 0x000000ffff797224 */ /* 0x000fc400078e00c4 */
[----:B------:R-:W-:Y:S02]  /*11a00*/  IMAD.MOV.U32 R122, RZ, RZ, R199 ;  /* 0x000000ffff7a7224 */ /* 0x000fe400078e00c7 */
[----:B--2---:R-:W-:Y:S02]  /*11a10*/  FFMA.FTZ R2, R92, c[0x0][0x2d0], -R0 ;  /* 0x0000b4005c027a23 */ /* 0x004fe40000010800 */
[----:B------:R-:W-:Y:S01]  /*11a20*/  IMAD.MOV.U32 R124, RZ, RZ, R206 ;  /* 0x000000ffff7c7224 */ /* 0x000fe200078e00ce */
[----:B------:R-:W-:Y:S01]  /*11a30*/  HMMA.16816.F32 R100, R8, R20, R100 ;  /* 0x000000140864723c */ /* 0x000fe20000001864 */
[----:B------:R1:W2:Y:S01]  /*11a40*/  MUFU.EX2 R219, R2 ;  /* 0x0000000200db7308 */ /* 0x0002a20000000800 */
[----:B------:R-:W-:Y:S02]  /*11a50*/  IMAD.MOV.U32 R127, RZ, RZ, R205 ;  /* 0x000000ffff7f7224 */ /* 0x000fe400078e00cd */
[----:B------:R-:W-:Y:S02]  /*11a60*/  IMAD.MOV.U32 R125, RZ, RZ, R204 ;  /* 0x000000ffff7d7224 */ /* 0x000fe400078e00cc */
[----:B------:R-:W-:-:S02]  /*11a70*/  IMAD.MOV.U32 R126, RZ, RZ, R88 ;  /* 0x000000ffff7e7224 */ /* 0x000fc400078e0058 */
[----:B------:R-:W-:Y:S01]  /*11a80*/  HMMA.16816.F32 R96, R8, R16, R96 ;  /* 0x000000100860723c */ /* 0x000fe20000001860 */
[----:B------:R-:W-:-:S07]  /*11a90*/  IMAD.MOV.U32 R120, RZ, RZ, R195 ;  /* 0x000000ffff787224 */ /* 0x000fce00078e00c3 */
        /* <DEDUP_REMOVED lines=17> */
[----:B------:R-:W2:Y:S01]  /*11bb0*/  LDSM.16.MT88.4 R20, [R228+0x1900] ;  /* 0x00190000e414783b */ /* 0x000ea20000004200 */
[----:B-1----:R-:W-:-:S03]  /*11bc0*/  FFMA.FTZ R2, R162, c[0x0][0x2d0], -R6 ;  /* 0x0000b400a2027a23 */ /* 0x002fc60000010806 */
[----:B------:R-:W-:Y:S01]  /*11bd0*/  LDSM.16.MT88.4 R28, [R230+0x1900] ;  /* 0x00190000e61c783b */ /* 0x000fe20000004200 */
[----:B------:R-:W-:Y:S01]  /*11be0*/  IMAD.MOV.U32 R162, RZ, RZ, R202 ;  /* 0x000000ffffa27224 */ /* 0x000fe200078e00ca */
[----:B------:R1:W-:Y:S01]  /*11bf0*/  MUFU.EX2 R213, R2 ;  /* 0x0000000200d57308 */ /* 0x0003e20000000800 */
[C---:B------:R-:W-:Y:S08]  /*11c00*/  HMMA.16816.F32 R56, R8.reuse, R16, R56 ;  /* 0x000000100838723c */ /* 0x040ff00000001838 */
[----:B------:R-:W-:Y:S01]  /*11c10*/  HMMA.16816.F32 R44, R8, R18, R32 ;  /* 0x00000012082c723c */ /* 0x000fe20000001820 */
[----:B------:R-:W3:Y:S01]  /*11c20*/  LDSM.16.MT88.4 R16, [R231+0x1900] ;  /* 0x00190000e710783b */ /* 0x000ee20000004200 */
[----:B-1----:R-:W-:-:S06]  /*11c30*/  FFMA.FTZ R2, R161, c[0x0][0x2d0], -R6 ;  /* 0x0000b400a1027a23 */ /* 0x002fcc0000010806 */
[----:B------:R-:W-:Y:S01]  /*11c40*/  HMMA.16816.F32 R40, R8, R12, R48 ;  /* 0x0000000c0828723c */ /* 0x000fe20000001830 */
[----:B------:R-:W-:Y:S01]  /*11c50*/  IMAD.MOV.U32 R161, RZ, RZ, R124 ;  /* 0x000000ffffa17224 */ /* 0x000fe200078e007c */
[----:B------:R1:W-:Y:S01]  /*11c60*/  MUFU.EX2 R214, R2 ;  /* 0x0000000200d67308 */ /* 0x0003e20000000800 */
[----:B------:R-:W-:-:S05]  /*11c70*/  IMAD.MOV.U32 R124, RZ, RZ, R197 ;  /* 0x000000ffff7c7224 */ /* 0x000fca00078e00c5 */
[C---:B------:R-:W-:Y:S01]  /*11c80*/  HMMA.16816.F32 R32, R8.reuse, R14, R36 ;  /* 0x0000000e0820723c */ /* 0x040fe20000001824 */
[----:B------:R-:W4:Y:S07]  /*11c90*/  LDSM.16.MT88.4 R12, [R229+0x1900] ;  /* 0x00190000e50c783b */ /* 0x000f2e0000004200 */
[----:B------:R-:W-:Y:S01]  /*11ca0*/  HMMA.16816.F32 R48, R8, R24, R104 ;  /* 0x000000180830723c */ /* 0x000fe20000001868 */
[----:B-1----:R-:W-:Y:S02]  /*11cb0*/  FFMA.FTZ R2, R160, c[0x0][0x2d0], -R6 ;  /* 0x0000b400a0027a23 */ /* 0x002fe40000010806 */
[----:B------:R-:W-:-:S02]  /*11cc0*/  IMAD.MOV.U32 R160, RZ, RZ, R70 ;  /* 0x000000ffffa07224 */ /* 0x000fc400078e0046 */
[----:B------:R-:W-:-:S03]  /*11cd0*/  IMAD.MOV.U32 R70, RZ, RZ, R215 ;  /* 0x000000ffff467224 */ /* 0x000fc600078e00d7 */
[----:B------:R-:W-:Y:S01]  /*11ce0*/  HMMA.16816.F32 R52, R8, R26, R52 ;  /* 0x0000001a0834723c */ /* 0x000fe20000001834 */
[----:B------:R1:W-:Y:S01]  /*11cf0*/  MUFU.EX2 R215, R2 ;  /* 0x0000000200d77308 */ /* 0x0003e20000000800 */
[----:B------:R-:W2:Y:S01]  /*11d00*/  LDSM.16.MT88.4 R24, [R228+0x2100] ;  /* 0x00210000e418783b */ /* 0x000ea20000004200 */
[----:B-1----:R-:W-:Y:S02]  /*11d10*/  FFMA.FTZ R2, R151, c[0x0][0x2d0], -R5 ;  /* 0x0000b40097027a23 */ /* 0x002fe40000010805 */
[----:B------:R-:W-:-:S04]  /*11d20*/  IMAD.MOV.U32 R151, RZ, RZ, R140 ;  /* 0x000000ffff977224 */ /* 0x000fc800078e008c */
[----:B------:R1:W-:Y:S02]  /*11d30*/  MUFU.EX2 R209, R2 ;  /* 0x0000000200d17308 */ /* 0x0003e40000000800 */
[----:B-1----:R-:W-:Y:S02]  /*11d40*/  FFMA.FTZ R2, R150, c[0x0][0x2d0], -R5 ;  /* 0x0000b40096027a23 */ /* 0x002fe40000010805 */
[----:B------:R-:W-:-:S04]  /*11d50*/  IMAD.MOV.U32 R150, RZ, RZ, R141 ;  /* 0x000000ffff967224 */ /* 0x000fc800078e008d */
[----:B------:R1:W1:Y:S02]  /*11d60*/  MUFU.EX2 R210, R2 ;  /* 0x0000000200d27308 */ /* 0x0002640000000800 */
[----:B-1----:R-:W-:Y:S01]  /*11d70*/  FFMA.FTZ R2, R148, c[0x0][0x2d0], -R5 ;  /* 0x0000b40094027a23 */ /* 0x002fe20000010805 */
[----:B------:R-:W-:Y:S01]  /*11d80*/  F2FP.PACK_AB R8, R210, R209 ;  /* 0x000000d1d208723e */ /* 0x000fe200000000ff */
[----:B------:R-:W-:-:S04]  /*11d90*/  IMAD.MOV.U32 R148, RZ, RZ, R127 ;  /* 0x000000ffff947224 */ /* 0x000fc800078e007f */
[----:B------:R1:W-:Y:S01]  /*11da0*/  MUFU.EX2 R211, R2 ;  /* 0x0000000200d37308 */ /* 0x0003e20000000800 */
[----:B------:R-:W-:Y:S02]  /*11db0*/  IMAD.MOV.U32 R127, RZ, RZ, R129 ;  /* 0x000000ffff7f7224 */ /* 0x000fe400078e0081 */
[----:B------:R-:W-:Y:S02]  /*11dc0*/  IMAD.MOV.U32 R129, RZ, RZ, R198 ;  /* 0x000000ffff817224 */ /* 0x000fe400078e00c6 */
[----:B-1----:R-:W-:Y:S02]  /*11dd0*/  FFMA.FTZ R2, R149, c[0x0][0x2d0], -R5 ;  /* 0x0000b40095027a23 */ /* 0x002fe40000010805 */
[----:B------:R-:W-:Y:S02]  /*11de0*/  IMAD.MOV.U32 R149, RZ, RZ, R193 ;  /* 0x000000ffff957224 */ /* 0x000fe400078e00c1 */
[----:B------:R1:W1:Y:S02]  /*11df0*/  MUFU.EX2 R208, R2 ;  /* 0x0000000200d07308 */ /* 0x0002640000000800 */
[----:B-1----:R-:W-:Y:S01]  /*11e00*/  FFMA.FTZ R2, R158, c[0x0][0x2d0], -R3 ;  /* 0x0000b4009e027a23 */ /* 0x002fe20000010803 */
[----:B------:R-:W-:Y:S01]  /*11e10*/  F2FP.PACK_AB R10, R208, R211 ;  /* 0x000000d3d00a723e */ /* 0x000fe200000000ff */
[----:B------:R-:W-:-:S04]  /*11e20*/  IMAD.MOV.U32 R158, RZ, RZ, R201 ;  /* 0x000000ffff9e7224 */ /* 0x000fc800078e00c9 */
[----:B------:R1:W-:Y:S02]  /*11e30*/  MUFU.EX2 R207, R2 ;  /* 0x0000000200cf7308 */ /* 0x0003e40000000800 */
[----:B-1----:R-:W-:Y:S02]  /*11e40*/  FFMA.FTZ R2, R159, c[0x0][0x2d0], -R3 ;  /* 0x0000b4009f027a23 */ /* 0x002fe40000010803 */
[----:B------:R-:W-:-:S04]  /*11e50*/  IMAD.MOV.U32 R159, RZ, RZ, R70 ;  /* 0x000000ffff9f7224 */ /* 0x000fc800078e0046 */
[----:B------:R1:W1:Y:S01]  /*11e60*/  MUFU.EX2 R206, R2 ;  /* 0x0000000200ce7308 */ /* 0x0002620000000800 */
[----:B------:R-:W-:Y:S02]  /*11e70*/  IMAD.MOV.U32 R70, RZ, RZ, R203 ;  /* 0x000000ffff467224 */ /* 0x000fe400078e00cb */
[----:B-1----:R-:W-:Y:S01]  /*11e80*/  FFMA.FTZ R2, R144, c[0x0][0x2d0], -R3 ;  /* 0x0000b40090027a23 */ /* 0x002fe20000010803 */
[----:B------:R-:W-:Y:S01]  /*11e90*/  F2FP.PACK_AB R9, R206, R207 ;  /* 0x000000cfce09723e */ /* 0x000fe200000000ff */
[----:B------:R-:W-:-:S03]  /*11ea0*/  IMAD.MOV.U32 R144, RZ, RZ, R189 ;  /* 0x000000ffff907224 */ /* 0x000fc600078e00bd */
[----:B------:R1:W-:Y:S02]  /*11eb0*/  MUFU.EX2 R205, R2 ;  /* 0x0000000200cd7308 */ /* 0x0003e40000000800 */
[----:B-1----:R-:W-:-:S06]  /*11ec0*/  FFMA.FTZ R2, R142, c[0x0][0x2d0], -R3 ;  /* 0x0000b4008e027a23 */ /* 0x002fcc0000010803 */
[----:B------:R1:W1:Y:S02]  /*11ed0*/  MUFU.EX2 R204, R2 ;  /* 0x0000000200cc7308 */ /* 0x0002640000000800 */
[----:B-1----:R-:W-:Y:S01]  /*11ee0*/  FFMA.FTZ R2, R131, c[0x0][0x2d0], -R0 ;  /* 0x0000b40083027a23 */ /* 0x002fe20000010800 */
[----:B------:R-:W-:Y:S01]  /*11ef0*/  F2FP.PACK_AB R11, R204, R205 ;  /* 0x000000cdcc0b723e */ /* 0x000fe200000000ff */
[----:B------:R-:W-:-:S04]  /*11f00*/  IMAD.MOV.U32 R131, RZ, RZ, R123 ;  /* 0x000000ffff837224 */ /* 0x000fc800078e007b */
[----:B------:R1:W-:Y:S01]  /*11f10*/  MUFU.EX2 R202, R2 ;  /* 0x0000000200ca7308 */ /* 0x0003e20000000800 */
[----:B------:R-:W-:Y:S01]  /*11f20*/  IMAD.MOV.U32 R123, RZ, RZ, R191 ;  /* 0x000000ffff7b7224 */ /* 0x000fe200078e00bf */
[C---:B--2---:R-:W-:Y:S08]  /*11f30*/  HMMA.16816.F32 R112, R8.reuse, R20, R100 ;  /* 0x000000140870723c */ /* 0x044ff00000001864 */
[----:B------:R-:W-:Y:S01]  /*11f40*/  HMMA.16816.F32 R108, R8, R22, R92 ;  /* 0x00000016086c723c */ /* 0x000fe2000000185c */
[----:B-1----:R-:W-:-:S02]  /*11f50*/  FFMA.FTZ R2, R130, c[0x0][0x2d0], -R0 ;  /* 0x0000b40082027a23 */ /* 0x002fc40000010800 */
[----:B------:R-:W-:Y:S02]  /*11f60*/  IMAD.MOV.U32 R130, RZ, RZ, R125 ;  /* 0x000000ffff827224 */ /* 0x000fe400078e007d */
[----:B------:R1:W2:Y:S01]  /*11f70*/  MUFU.EX2 R203, R2 ;  /* 0x0000000200cb7308 */ /* 0x0002a20000000800 */
[----:B------:R-:W-:Y:S02]  /*11f80*/  IMAD.MOV.U32 R125, RZ, RZ, R136 ;  /* 0x000000ffff7d7224 */ /* 0x000fe400078e0088 */
[C---:B---3--:R-:W-:Y:S08]  /*11f90*/  HMMA.16816.F32 R104, R8.reuse, R16, R96 ;  /* 0x000000100868723c */ /* 0x048ff00000001860 */
[----:B------:R-:W-:Y:S01]  /*11fa0*/  HMMA.16816.F32 R100, R8, R18, R88 ;  /* 0x000000120864723c */ /* 0x000fe20000001858 */
[----:B-1----:R-:W-:-:S02]  /*11fb0*/  FFMA.FTZ R2, R128, c[0x0][0x2d0], -R0 ;  /* 0x0000b40080027a23 */ /* 0x002fc40000010800 */
[----:B------:R-:W-:-:S05]  /*11fc0*/  IMAD.MOV.U32 R128, RZ, RZ, R194 ;  /* 0x000000ffff807224 */ /* 0x000fca00078e00c2 */
[C---:B----4-:R-:W-:Y:S01]  /*11fd0*/  HMMA.16816.F32 R96, R8.reuse, R12, R84 ;  /* 0x0000000c0860723c */ /* 0x050fe20000001854 */
[----:B------:R1:W-:Y:S07]  /*11fe0*/  MUFU.EX2 R201, R2 ;  /* 0x0000000200c97308 */ /* 0x0003ee0000000800 */
        /* <DEDUP_REMOVED lines=17> */
[----:B------:R1:W-:Y:S03]  /*12100*/  MUFU.EX2 R196, R2 ;  /* 0x0000000200c47308 */ /* 0x0003e60000000800 */
[C---:B------:R-:W-:Y:S08]  /*12110*/  HMMA.16816.F32 R32, R8.reuse, R28, R48 ;  /* 0x0000001c0820723c */ /* 0x040ff00000001830 */
[----:B------:R-:W-:Y:S01]  /*12120*/  HMMA.16816.F32 R76, R8, R22, R60 ;  /* 0x00000016084c723c */ /* 0x000fe2000000183c */
[----:B------:R-:W-:Y:S01]  /*12130*/  LDSM.16.MT88.4 R20, [R231+0x2100] ;  /* 0x00210000e714783b */ /* 0x000fe20000004200 */
[----:B-1----:R-:W-:-:S06]  /*12140*/  FFMA.FTZ R2, R169, c[0x0][0x2d0], -R6 ;  /* 0x0000b400a9027a23 */ /* 0x002fcc0000010806 */
[C---:B------:R-:W-:Y:S01]  /*12150*/  HMMA.16816.F32 R64, R8.reuse, R16, R56 ;  /* 0x000000100840723c */ /* 0x040fe20000001838 */
[----:B------:R1:W-:Y:S07]  /*12160*/  MUFU.EX2 R198, R2 ;  /* 0x0000000200c67308 */ /* 0x0003ee0000000800 */
[C---:B------:R-:W-:Y:S01]  /*12170*/  HMMA.16816.F32 R44, R8.reuse, R18, R44 ;  /* 0x00000012082c723c */ /* 0x040fe2000000182c */
[----:B------:R-:W2:Y:S07]  /*12180*/  LDSM.16.MT88.4 R16, [R229+0x2100] ;  /* 0x00210000e510783b */ /* 0x000eae0000004200 */
[----:B------:R-:W-:Y:S01]  /*12190*/  HMMA.16816.F32 R40, R8, R12, R40 ;  /* 0x0000000c0828723c */ /* 0x000fe20000001828 */
[----:B------:R-:W3:Y:S01]  /*121a0*/  LDSM.16.MT88.4 R12, [R230+0x2100] ;  /* 0x00210000e60c783b */ /* 0x000ee20000004200 */
[----:B-1----:R-:W-:-:S04]  /*121b0*/  FFMA.FTZ R2, R171, c[0x0][0x2d0], -R6 ;  /* 0x0000b400ab027a23 */ /* 0x002fc80000010806 */
[----:B------:R1:W-:Y:S02]  /*121c0*/  MUFU.EX2 R199, R2 ;  /* 0x0000000200c77308 */ /* 0x0003e40000000800 */
[----:B------:R-:W-:Y:S01]  /*121d0*/  HMMA.16816.F32 R28, R8, R30, R52 ;  /* 0x0000001e081c723c */ /* 0x000fe20000001834 */
[----:B-1----:R-:W-:-:S05]  /*121e0*/  FFMA.FTZ R2, R165, c[0x0][0x2d0], -R5 ;  /* 0x0000b400a5027a23 */ /* 0x002fca0000010805 */
        /* <DEDUP_REMOVED lines=21> */
[C---:B------:R-:W-:Y:S08]  /*12340*/  HMMA.16816.F32 R56, R8.reuse, R24, R112 ;  /* 0x000000180838723c */ /* 0x040ff00000001870 */
[----:B------:R-:W-:Y:S01]  /*12350*/  HMMA.16816.F32 R52, R8, R26, R108 ;  /* 0x0000001a0834723c */ /* 0x000fe2000000186c */
[----:B-1----:R-:W-:-:S04]  /*12360*/  FFMA.FTZ R2, R146, c[0x0][0x2d0], -R0 ;  /* 0x0000b40092027a23 */ /* 0x002fc80000010800 */
[----:B------:R1:W4:Y:S03]  /*12370*/  MUFU.EX2 R142, R2 ;  /* 0x00000002008e7308 */ /* 0x0003260000000800 */
[C---:B--2---:R-:W-:Y:S08]  /*12380*/  HMMA.16816.F32 R80, R8.reuse, R16, R96 ;  /* 0x000000100850723c */ /* 0x044ff00000001860 */
[----:B------:R-:W-:Y:S01]  /*12390*/  HMMA.16816.F32 R60, R8, R20, R104 ;  /* 0x00000014083c723c */ /* 0x000fe20000001868 */
[----:B-1----:R-:W-:-:S07]  /*123a0*/  FFMA.FTZ R2, R147, c[0x0][0x2d0], -R0 ;  /* 0x0000b40093027a23 */ /* 0x002fce0000010800 */
[C---:B------:R-:W-:Y:S01]  /*123b0*/  HMMA.16816.F32 R72, R8.reuse, R22, R100 ;  /* 0x000000160848723c */ /* 0x040fe20000001864 */
[----:B------:R1:W-:Y:S07]  /*123c0*/  MUFU.EX2 R141, R2 ;  /* 0x00000002008d7308 */ /* 0x0003ee0000000800 */
[C---:B------:R-:W-:Y:S08]  /*123d0*/  HMMA.16816.F32 R116, R8.reuse, R18, R116 ;  /* 0x000000120874723c */ /* 0x040ff00000001874 */
[----:B---3--:R-:W-:Y:S01]  /*123e0*/  HMMA.16816.F32 R92, R8, R12, R92 ;  /* 0x0000000c085c723c */ /* 0x008fe2000000185c */
[----:B-1----:R-:W-:-:S04]  /*123f0*/  FFMA.FTZ R2, R152, c[0x0][0x2d0], -R0 ;  /* 0x0000b40098027a23 */ /* 0x002fc80000010800 */
[----:B------:R1:W2:Y:S03]  /*12400*/  MUFU.EX2 R140, R2 ;  /* 0x00000002008c7308 */ /* 0x0002a60000000800 */
[----:B------:R-:W-:Y:S07]  /*12410*/  HMMA.16816.F32 R96, R8, R14, R88 ;  /* 0x0000000e0860723c */ /* 0x000fee0000001858 */
[----:B------:R-:W-:-:S02]  /*12420*/  F2FP.PACK_AB R8, R196, R193 ;  /* 0x000000c1c408723e */ /* 0x000fc400000000ff */
[----:B----4-:R-:W-:Y:S02]  /*12430*/  F2FP.PACK_AB R9, R142, R136 ;  /* 0x000000888e09723e */ /* 0x010fe400000000ff */
[----:B------:R-:W-:Y:S01]  /*12440*/  F2FP.PACK_AB R10, R199, R198 ;  /* 0x000000c6c70a723e */ /* 0x000fe200000000ff */
[----:B-1----:R-:W-:Y:S01]  /*12450*/  FFMA.FTZ R2, R168, c[0x0][0x2d0], -R5 ;  /* 0x0000b400a8027a23 */ /* 0x002fe20000010805 */
[----:B--2---:R-:W-:Y:S01]  /*12460*/  F2FP.PACK_AB R11, R140, R141 ;  /* 0x0000008d8c0b723e */ /* 0x004fe200000000ff */
[----:B------:R-:W-:Y:S02]  /*12470*/  IMAD.MOV.U32 R168, RZ, RZ, R167 ;  /* 0x000000ffffa87224 */ /* 0x000fe400078e00a7 */
[----:B------:R-:W-:Y:S01]  /*12480*/  IMAD.MOV.U32 R167, RZ, RZ, R135 ;  /* 0x000000ffffa77224 */ /* 0x000fe200078e0087 */
[----:B------:R1:W-:Y:S01]  /*12490*/  MUFU.EX2 R112, R2 ;  /* 0x0000000200707308 */ /* 0x0003e20000000800 */
[----:B------:R-:W-:Y:S02]  /*124a0*/  IMAD.MOV.U32 R135, RZ, RZ, R128 ;  /* 0x000000ffff877224 */ /* 0x000fe400078e0080 */
[----:B------:R-:W-:Y:S01]  /*124b0*/  IMAD.MOV.U32 R128, RZ, RZ, R130 ;  /* 0x000000ffff807224 */ /* 0x000fe200078e0082 */
[----:B------:R-:W-:Y:S01]  /*124c0*/  HMMA.16816.F32 R88, R8, R24, R84 ;  /* 0x000000180858723c */ /* 0x000fe20000001854 */
[----:B------:R-:W-:-:S02]  /*124d0*/  IMAD.MOV.U32 R130, RZ, RZ, R131 ;  /* 0x000000ffff827224 */ /* 0x000fc400078e0083 */
[----:B------:R-:W-:Y:S02]  /*124e0*/  IMAD.MOV.U32 R131, RZ, RZ, R244 ;  /* 0x000000ffff837224 */ /* 0x000fe400078e00f4 */
[----:B------:R-:W-:Y:S01]  /*124f0*/  FFMA.FTZ R4, R4, c[0x0][0x2d0], -R6 ;  /* 0x0000b40004047a23 */ /* 0x000fe20000010806 */
[----:B------:R2:W5:Y:S02]  /*12500*/  LDL.LU R244, [R1+0xa0] ;  /* 0x0000a00001f47983 */ /* 0x0005640000300800 */
[----:B------:R-:W-:Y:S02]  /*12510*/  HMMA.16816.F32 R84, R8, R26, R76 ;  /* 0x0000001a0854723c */ /* 0x000fe4000000184c */
[----:B------:R-:W3:Y:S01]  /*12520*/  LDSM.16.MT88.4 R24, [R228+0x2900] ;  /* 0x00290000e418783b */ /* 0x000ee20000004200 */
[----:B-1----:R-:W-:Y:S02]  /*12530*/  FFMA.FTZ R2, R168, c[0x0][0x2d0], -R5 ;  /* 0x0000b400a8027a23 */ /* 0x002fe40000010805 */
[----:B------:R-:W-:-:S02]  /*12540*/  IMAD.MOV.U32 R168, RZ, RZ, R167 ;  /* 0x000000ffffa87224 */ /* 0x000fc400078e00a7 */
[----:B------:R-:W-:Y:S01]  /*12550*/  IMAD.MOV.U32 R167, RZ, RZ, R135 ;  /* 0x000000ffffa77224 */ /* 0x000fe200078e0087 */
[----:B------:R1:W4:Y:S01]  /*12560*/  MUFU.EX2 R113, R2 ;  /* 0x0000000200717308 */ /* 0x0003220000000800 */
[----:B------:R-:W-:Y:S01]  /*12570*/  HMMA.16816.F32 R76, R8, R20, R64 ;  /* 0x00000014084c723c */ /* 0x000fe20000001840 */
[----:B-1----:R-:W-:Y:S02]  /*12580*/  FFMA.FTZ R2, R168, c[0x0][0x2d0], -R5 ;  /* 0x0000b400a8027a23 */ /* 0x002fe40000010805 */
[----:B------:R-:W-:-:S04]  /*12590*/  IMAD.MOV.U32 R168, RZ, RZ, R167 ;  /* 0x000000ffffa87224 */ /* 0x000fc800078e00a7 */
[----:B------:R1:W-:Y:S01]  /*125a0*/  MUFU.EX2 R114, R2 ;  /* 0x0000000200727308 */ /* 0x0003e20000000800 */
[----:B------:R-:W-:Y:S02]  /*125b0*/  IMAD.MOV.U32 R135, RZ, RZ, R128 ;  /* 0x000000ffff877224 */ /* 0x000fe400078e0080 */
[----:B------:R-:W-:Y:S02]  /*125c0*/  IMAD.MOV.U32 R128, RZ, RZ, R130 ;  /* 0x000000ffff807224 */ /* 0x000fe400078e0082 */
[----:B-1----:R-:W-:-:S04]  /*125d0*/  FFMA.FTZ R2, R168, c[0x0][0x2d0], -R5 ;  /* 0x0000b400a8027a23 */ /* 0x002fc80000010805 */
[----:B------:R1:W-:Y:S01]  /*125e0*/  MUFU.EX2 R115, R2 ;  /* 0x0000000200737308 */ /* 0x0003e20000000800 */
[----:B------:R-:W-:Y:S02]  /*125f0*/  IMAD.MOV.U32 R130, RZ, RZ, R144 ;  /* 0x000000ffff827224 */ /* 0x000fe400078e0090 */
[----:B------:R-:W-:Y:S02]  /*12600*/  IMAD.MOV.U32 R144, RZ, RZ, R243 ;  /* 0x000000ffff907224 */ /* 0x000fe400078e00f3 */
[----:B------:R-:W-:Y:S01]  /*12610*/  IMAD.MOV.U32 R167, RZ, RZ, R135 ;  /* 0x000000ffffa77224 */ /* 0x000fe200078e0087 */
[----:B------:R-:W-:Y:S01]  /*12620*/  HMMA.16816.F32 R64, R8, R22, R44 ;  /* 0x000000160840723c */ /* 0x000fe2000000182c */
[----:B-1----:R-:W-:-:S07]  /*12630*/  FFMA.FTZ R2, R183, c[0x0][0x2d0], -R3 ;  /* 0x0000b400b7027a23 */ /* 0x002fce0000010803 */
[C---:B------:R-:W-:Y:S01]  /*12640*/  HMMA.16816.F32 R48, R8.reuse, R16, R40 ;  /* 0x000000100830723c */ /* 0x040fe20000001828 */
[----:B------:R-:W-:Y:S01]  /*12650*/  IMAD.MOV.U32 R135, RZ, RZ, R128 ;  /* 0x000000ffff877224 */ /* 0x000fe200078e0080 */
[----:B------:R-:W1:Y:S01]  /*12660*/  LDSM.16.MT88.4 R20, [R231+0x2900] ;  /* 0x00290000e714783b */ /* 0x000e620000004200 */
[----:B------:R2:W-:Y:S01]  /*12670*/  MUFU.EX2 R111, R2 ;  /* 0x00000002006f7308 */ /* 0x0005e20000000800 */
[----:B------:R-:W-:Y:S02]  /*12680*/  IMAD.MOV.U32 R128, RZ, RZ, R144 ;  /* 0x000000ffff807224 */ /* 0x000fe400078e0090 */
[----:B------:R-:W-:Y:S01]  /*12690*/  IMAD.MOV.U32 R144, RZ, RZ, R242 ;  /* 0x000000ffff907224 */ /* 0x000fe200078e00f2 */
[----:B------:R1:W5:Y:S01]  /*126a0*/  LDL.LU R243, [R1+0x9c] ;  /* 0x00009c0001f37983 */ /* 0x0003620000300800 */
[----:B------:R-:W-:Y:S02]  /*126b0*/  IMAD.MOV.U32 R168, RZ, RZ, R167 ;  /* 0x000000ffffa87224 */ /* 0x000fe400078e00a7 */
[----:B--2---:R-:W-:Y:S01]  /*126c0*/  FFMA.FTZ R2, R186, c[0x0][0x2d0], -R3 ;  /* 0x0000b400ba027a23 */ /* 0x004fe20000010803 */
[----:B------:R-:W-:Y:S01]  /*126d0*/  HMMA.16816.F32 R44, R8, R18, R36 ;  /* 0x00000012082c723c */ /* 0x000fe20000001824 */
[----:B------:R-:W-:Y:S01]  /*126e0*/  IMAD.MOV.U32 R167, RZ, RZ, R135 ;  /* 0x000000ffffa77224 */ /* 0x000fe200078e0087 */
[----:B------:R-:W-:Y:S01]  /*126f0*/  LDSM.16.MT88.4 R16, [R229+0x2900] ;  /* 0x00290000e510783b */ /* 0x000fe20000004200 */
[----:B------:R2:W1:Y:S01]  /*12700*/  MUFU.EX2 R109, R2 ;  /* 0x00000002006d7308 */ /* 0x0004620000000800 */
[----:B------:R-:W-:-:S02]  /*12710*/  IMAD.MOV.U32 R135, RZ, RZ, R144 ;  /* 0x000000ffff877224 */ /* 0x000fc400078e0090 */
[----:B------:R1:W5:Y:S01]  /*12720*/  LDL.LU R242, [R1+0x98] ;  /* 0x0000980001f27983 */ /* 0x0003620000300800 */
[----:B--2---:R-:W-:-:S04]  /*12730*/  FFMA.FTZ R2, R181, c[0x0][0x2d0], -R3 ;  /* 0x0000b400b5027a23 */ /* 0x004fc80000010803 */
[----:B------:R2:W-:Y:S02]  /*12740*/  MUFU.EX2 R110, R2 ;  /* 0x00000002006e7308 */ /* 0x0005e40000000800 */
[----:B--2---:R-:W-:-:S06]  /*12750*/  FFMA.FTZ R2, R182, c[0x0][0x2d0], -R3 ;  /* 0x0000b400b6027a23 */ /* 0x004fcc0000010803 */
[----:B------:R2:W1:Y:S01]  /*12760*/  MUFU.EX2 R108, R2 ;  /* 0x00000002006c7308 */ /* 0x0004620000000800 */
[C---:B------:R-:W-:Y:S01]  /*12770*/  HMMA.16816.F32 R36, R8.reuse, R12, R32 ;  /* 0x0000000c0824723c */ /* 0x040fe20000001820 */
[----:B--2---:R-:W-:Y:S02]  /*12780*/  FFMA.FTZ R2, R168, c[0x0][0x2d0], -R6 ;  /* 0x0000b400a8027a23 */ /* 0x004fe40000010806 */
[----:B------:R-:W-:Y:S02]  /*12790*/  IMAD.MOV.U32 R168, RZ, RZ, R167 ;  /* 0x000000ffffa87224 */ /* 0x000fe400078e00a7 */
[----:B------:R-:W-:Y:S02]  /*127a0*/  IMAD.MOV.U32 R167, RZ, RZ, R135 ;  /* 0x000000ffffa77224 */ /* 0x000fe400078e0087 */
[----:B------:R2:W-:Y:S01]  /*127b0*/  MUFU.EX2 R107, R2 ;  /* 0x00000002006b7308 */ /* 0x0005e20000000800 */
[----:B------:R-:W-:Y:S01]  /*127c0*/  IMAD.MOV.U32 R135, RZ, RZ, R159 ;  /* 0x000000ffff877224 */ /* 0x000fe200078e009f */
[----:B------:R-:W-:Y:S01]  /*127d0*/  HMMA.16816.F32 R40, R8, R14, R28 ;  /* 0x0000000e0828723c */ /* 0x000fe2000000181c */
[----:B------:R-:W-:Y:S01]  /*127e0*/  IMAD.MOV.U32 R159, RZ, RZ, R158 ;  /* 0x000000ffff9f7224 */ /* 0x000fe200078e009e */
[----:B------:R-:W1:Y:S01]  /*127f0*/  LDSM.16.MT88.4 R12, [R230+0x2900] ;  /* 0x00290000e60c783b */ /* 0x000e620000004200 */
[----:B------:R-:W-:-:S02]  /*12800*/  IMAD.MOV.U32 R158, RZ, RZ, R163 ;  /* 0x000000ffff9e7224 */ /* 0x000fc400078e00a3 */
[----:B--2---:R-:W-:Y:S02]  /*12810*/  FFMA.FTZ R2, R168, c[0x0][0x2d0], -R6 ;  /* 0x0000b400a8027a23 */ /* 0x004fe40000010806 */
[----:B------:R-:W-:-:S04]  /*12820*/  IMAD.MOV.U32 R168, RZ, RZ, R167 ;  /* 0x000000ffffa87224 */ /* 0x000fc800078e00a7 */
[----:B------:R-:W-:Y:S01]  /*12830*/  IMAD.MOV.U32 R169, RZ, RZ, R168 ;  /* 0x000000ffffa97224 */ /* 0x000fe200078e00a8 */
[----:B------:R2:W1:Y:S01]  /*12840*/  MUFU.EX2 R104, R2 ;  /* 0x0000000200687308 */ /* 0x0004620000000800 */
[----:B------:R-:W-:Y:S02]  /*12850*/  IMAD.MOV.U32 R167, RZ, RZ, R135 ;  /* 0x000000ffffa77224 */ /* 0x000fe400078e0087 */
[----:B------:R-:W-:Y:S02]  /*12860*/  IMAD.MOV.U32 R135, RZ, RZ, R158 ;  /* 0x000000ffff877224 */ /* 0x000fe400078e009e */
[----:B------:R-:W-:Y:S02]  /*12870*/  IMAD.MOV.U32 R168, RZ, RZ, R167 ;  /* 0x000000ffffa87224 */ /* 0x000fe400078e00a7 */
[----:B------:R-:W-:Y:S02]  /*12880*/  IMAD.MOV.U32 R167, RZ, RZ, R135 ;  /* 0x000000ffffa77224 */ /* 0x000fe400078e0087 */
[----:B--2---:R-:W-:-:S04]  /*12890*/  FFMA.FTZ R2, R169, c[0x0][0x2d0], -R6 ;  /* 0x0000b400a9027a23 */ /* 0x004fc80000010806 */
[----:B------:R2:W-:Y:S01]  /*128a0*/  MUFU.EX2 R105, R2 ;  /* 0x0000000200697308 */ /* 0x0005e20000000800 */
        /* <DEDUP_REMOVED lines=8> */
[----:B------:R-:W-:Y:S02]  /*12930*/  FFMA.FTZ R34, R169, c[0x0][0x2d0], -R6 ;  /* 0x0000b400a9227a23 */ /* 0x000fe40000010806 */
[----:B------:R-:W-:Y:S02]  /*12940*/  IMAD.MOV.U32 R130, RZ, RZ, R131 ;  /* 0x000000ffff827224 */ /* 0x000fe400078e0083 */
[----:B------:R-:W-:Y:S02]  /*12950*/  IMAD.MOV.U32 R169, RZ, RZ, R168 ;  /* 0x000000ffffa97224 */ /* 0x000fe400078e00a8 */
[----:B--2---:R-:W-:-:S04]  /*12960*/  FFMA.FTZ R2, R178, c[0x0][0x2d0], -R0 ;  /* 0x0000b400b2027a23 */ /* 0x004fc80000010800 */
[----:B------:R2:W1:Y:S01]  /*12970*/  MUFU.EX2 R102, R2 ;  /* 0x0000000200667308 */ /* 0x0004620000000800 */
[----:B------:R-:W-:Y:S02]  /*12980*/  IMAD.MOV.U32 R131, RZ, RZ, R126 ;  /* 0x000000ffff837224 */ /* 0x000fe400078e007e */
[----:B------:R-:W-:Y:S02]  /*12990*/  IMAD.MOV.U32 R168, RZ, RZ, R167 ;  /* 0x000000ffffa87224 */ /* 0x000fe400078e00a7 */
[----:B------:R-:W-:Y:S02]  /*129a0*/  IMAD.MOV.U32 R144, RZ, RZ, R149 ;  /* 0x000000ffff907224 */ /* 0x000fe400078e0095 */
[----:B------:R-:W-:Y:S02]  /*129b0*/  IMAD.MOV.U32 R167, RZ, RZ, R135 ;  /* 0x000000ffffa77224 */ /* 0x000fe400078e0087 */
[----:B------:R-:W-:Y:S02]  /*129c0*/  IMAD.MOV.U32 R135, RZ, RZ, R128 ;  /* 0x000000ffff877224 */ /* 0x000fe400078e0080 */
[----:B--2---:R-:W-:-:S02]  /*129d0*/  FFMA.FTZ R2, R177, c[0x0][0x2d0], -R0 ;  /* 0x0000b400b1027a23 */ /* 0x004fc40000010800 */
[----:B------:R-:W-:Y:S02]  /*129e0*/  IMAD.MOV.U32 R128, RZ, RZ, R130 ;  /* 0x000000ffff807224 */ /* 0x000fe400078e0082 */
[----:B------:R2:W-:Y:S01]  /*129f0*/  MUFU.EX2 R101, R2 ;  /* 0x0000000200657308 */ /* 0x0005e20000000800 */
[----:B------:R-:W-:Y:S02]  /*12a00*/  IMAD.MOV.U32 R130, RZ, RZ, R131 ;  /* 0x000000ffff827224 */ /* 0x000fe400078e0083 */
[----:B------:R-:W-:Y:S02]  /*12a10*/  IMAD.MOV.U32 R131, RZ, RZ, R144 ;  /* 0x000000ffff837224 */ /* 0x000fe400078e0090 */
[----:B------:R-:W-:Y:S01]  /*12a20*/  IMAD.MOV.U32 R144, RZ, RZ, R236 ;  /* 0x000000ffff907224 */ /* 0x000fe200078e00ec */
[----:B----4-:R-:W-:Y:S01]  /*12a30*/  F2FP.PACK_AB R8, R113, R112 ;  /* 0x000000707108723e */ /* 0x010fe200000000ff */
[----:B------:R-:W-:Y:S01]  /*12a40*/  FFMA.FTZ R35, R169, c[0x0][0x2d0], -R6 ;  /* 0x0000b400a9237a23 */ /* 0x000fe20000010806 */
[----:B------:R-:W-:Y:S01]  /*12a50*/  MUFU.EX2 R106, R4 ;  /* 0x00000004006a7308 */ /* 0x000fe20000000800 */
[----:B------:R-:W-:Y:S01]  /*12a60*/  IMAD.MOV.U32 R171, RZ, RZ, R168 ;  /* 0x000000ffffab7224 */ /* 0x000fe200078e00a8 */
[----:B-1----:R-:W-:Y:S01]  /*12a70*/  F2FP.PACK_AB R9, R109, R111 ;  /* 0x0000006f6d09723e */ /* 0x002fe200000000ff */
[----:B--2---:R-:W-:Y:S01]  /*12a80*/  FFMA.FTZ R2, R176, c[0x0][0x2d0], -R0 ;  /* 0x0000b400b0027a23 */ /* 0x004fe20000010800 */
[----:B------:R-:W-:Y:S01]  /*12a90*/  F2FP.PACK_AB R10, R115, R114 ;  /* 0x00000072730a723e */ /* 0x000fe200000000ff */
[----:B------:R-:W-:-:S03]  /*12aa0*/  IMAD.MOV.U32 R169, RZ, RZ, R167 ;  /* 0x000000ffffa97224 */ /* 0x000fc600078e00a7 */
[----:B------:R1:W2:Y:S01]  /*12ab0*/  MUFU.EX2 R100, R2 ;  /* 0x0000000200647308 */ /* 0x0002a20000000800 */
[----:B------:R-:W-:Y:S01]  /*12ac0*/  F2FP.PACK_AB R11, R108, R110 ;  /* 0x0000006e6c0b723e */ /* 0x000fe200000000ff */
        /* <DEDUP_REMOVED lines=8> */
[----:B------:R-:W-:Y:S01]  /*12b50*/  IMAD.MOV.U32 R158, RZ, RZ, R161 ;  /* 0x000000ffff9e7224 */ /* 0x000fe200078e00a1 */
[----:B---3--:R-:W-:Y:S01]  /*12b60*/  HMMA.16816.F32 R152, R8, R26, R52 ;  /* 0x0000001a0898723c */ /* 0x008fe20000001834 */
[----:B------:R-:W-:Y:S02]  /*12b70*/  IMAD.MOV.U32 R163, RZ, RZ, R240 ;  /* 0x000000ffffa37224 */ /* 0x000fe400078e00f0 */
[----:B------:R-:W-:-:S02]  /*12b80*/  IMAD.MOV.U32 R157, RZ, RZ, R169 ;  /* 0x000000ffff9d7224 */ /* 0x000fc400078e00a9 */
[----:B------:R-:W-:Y:S02]  /*12b90*/  IMAD.MOV.U32 R169, RZ, RZ, R144 ;  /* 0x000000ffffa97224 */ /* 0x000fe400078e0090 */
[--C-:B------:R-:W-:Y:S02]  /*12ba0*/  FFMA.FTZ R54, R174, c[0x0][0x2d0], -R0.reuse ;  /* 0x0000b400ae367a23 */ /* 0x100fe40000010800 */
[--C-:B------:R-:W-:Y:S02]  /*12bb0*/  FFMA.FTZ R55, R173, c[0x0][0x2d0], -R0.reuse ;  /* 0x0000b400ad377a23 */ /* 0x100fe40000010800 */
[--C-:B------:R-:W-:Y:S02]  /*12bc0*/  FFMA.FTZ R68, R172, c[0x0][0x2d0], -R0.reuse ;  /* 0x0000b400ac447a23 */ /* 0x100fe40000010800 */
[----:B------:R-:W-:Y:S02]  /*12bd0*/  FFMA.FTZ R70, R170, c[0x0][0x2d0], -R0 ;  /* 0x0000b400aa467a23 */ /* 0x000fe40000010800 */
[----:B------:R-:W-:-:S02]  /*12be0*/  FADD.FTZ R33, R69, R7 ;  /* 0x0000000745217221 */ /* 0x000fc40000010000 */
[----:B-1----:R-:W-:Y:S01]  /*12bf0*/  FFMA.FTZ R2, R171, c[0x0][0x2d0], -R5 ;  /* 0x0000b400ab027a23 */ /* 0x002fe20000010805 */
[----:B------:R-:W-:Y:S01]  /*12c00*/  F2FP.PACK_AB R4, R104, R107 ;  /* 0x0000006b6804723e */ /* 0x000fe200000000ff */
[----:B------:R-:W-:Y:S02]  /*12c10*/  IMAD.MOV.U32 R144, RZ, RZ, R159 ;  /* 0x000000ffff907224 */ /* 0x000fe400078e009f */
[--C-:B------:R-:W-:Y:S02]  /*12c20*/  FFMA.FTZ R30, R232, c[0x0][0x2d0], -R5.reuse ;  /* 0x0000b400e81e7a23 */ /* 0x100fe40000010805 */
[--C-:B------:R-:W-:Y:S01]  /*12c30*/  FFMA.FTZ R29, R143, c[0x0][0x2d0], -R5.reuse ;  /* 0x0000b4008f1d7a23 */ /* 0x100fe20000010805 */
[----:B------:R-:W-:Y:S01]  /*12c40*/  HMMA.16816.F32 R60, R8, R20, R60 ;  /* 0x00000014083c723c */ /* 0x000fe2000000183c */
[----:B------:R-:W-:Y:S01]  /*12c50*/  FFMA.FTZ R0, R233, c[0x0][0x2d0], -R5 ;  /* 0x0000b400e9007a23 */ /* 0x000fe20000010805 */
[----:B------:R-:W-:Y:S01]  /*12c60*/  LDSM.16.MT88.4 R172, [R231+0x3100] ;  /* 0x00310000e7ac783b */ /* 0x000fe20000004200 */
[----:B------:R-:W-:-:S02]  /*12c70*/  IMAD.MOV.U32 R159, RZ, RZ, R158 ;  /* 0x000000ffff9f7224 */ /* 0x000fc400078e009e */
[----:B------:R-:W-:Y:S02]  /*12c80*/  IMAD.MOV.U32 R158, RZ, RZ, R163 ;  /* 0x000000ffff9e7224 */ /* 0x000fe400078e00a3 */
[----:B------:R-:W-:Y:S01]  /*12c90*/  IMAD.MOV.U32 R163, RZ, RZ, R120 ;  /* 0x000000ffffa37224 */ /* 0x000fe200078e0078 */
[----:B------:R1:W-:Y:S01]  /*12ca0*/  MUFU.EX2 R69, R0 ;  /* 0x0000000000457308 */ /* 0x0003e20000000800 */
[----:B------:R-:W-:Y:S01]  /*12cb0*/  IMAD.MOV.U32 R120, RZ, RZ, R121 ;  /* 0x000000ffff787224 */ /* 0x000fe200078e0079 */
[----:B------:R-:W-:Y:S01]  /*12cc0*/  F2FP.PACK_AB R5, R102, R103 ;  /* 0x000000676605723e */ /* 0x000fe200000000ff */
[--C-:B------:R-:W-:Y:S01]  /*12cd0*/  FFMA.FTZ R52, R235, c[0x0][0x2d0], -R6.reuse ;  /* 0x0000b400eb347a23 */ /* 0x100fe20000010806 */
[----:B--2---:R-:W-:Y:S01]  /*12ce0*/  F2FP.PACK_AB R7, R100, R101 ;  /* 0x000000656407723e */ /* 0x004fe200000000ff */
[----:B------:R-:W-:Y:S01]  /*12cf0*/  FFMA.FTZ R53, R234, c[0x0][0x2d0], -R6 ;  /* 0x0000b400ea357a23 */ /* 0x000fe20000010806 */
[----:B------:R-:W-:Y:S01]  /*12d00*/  F2FP.PACK_AB R6, R105, R106 ;  /* 0x0000006a6906723e */ /* 0x000fe200000000ff */
        /* <DEDUP_REMOVED lines=8> */
[----:B-1----:R-:W-:Y:S01]  /*12d90*/  FADD.FTZ R0, R180, R33 ;  /* 0x00000021b4007221 */ /* 0x002fe20000010000 */
[----:B------:R-:W-:Y:S01]  /*12da0*/  HMMA.16816.F32 R128, R8, R12, R92 ;  /* 0x0000000c0880723c */ /* 0x000fe2000000185c */
[----:B------:R1:W-:Y:S01]  /*12db0*/  MUFU.EX2 R92, R2 ;  /* 0x00000002005c7308 */ /* 0x0003e20000000800 */
[--C-:B------:R-:W-:Y:S02]  /*12dc0*/  FFMA.FTZ R28, R157, c[0x0][0x2d0], -R3.reuse ;  /* 0x0000b4009d1c7a23 */ /* 0x100fe40000010803 */
[----:B------:R-:W-:Y:S02]  /*12dd0*/  FFMA.FTZ R31, R165, c[0x0][0x2d0], -R3 ;  /* 0x0000b400a51f7a23 */ /* 0x000fe40000010803 */
[----:B------:R-:W-:Y:S02]  /*12de0*/  FADD.FTZ R0, R179, R0 ;  /* 0x00000000b3007221 */ /* 0x000fe40000010000 */
[----:B------:R-:W-:-:S02]  /*12df0*/  IMAD.MOV.U32 R145, RZ, RZ, R158 ;  /* 0x000000ffff917224 */ /* 0x000fc400078e009e */
[----:B------:R-:W-:Y:S02]  /*12e00*/  IMAD.MOV.U32 R146, RZ, RZ, R163 ;  /* 0x000000ffff927224 */ /* 0x000fe400078e00a3 */
[----:B------:R-:W-:Y:S01]  /*12e10*/  IMAD.MOV.U32 R166, RZ, RZ, R120 ;  /* 0x000000ffffa67224 */ /* 0x000fe200078e0078 */
[----:B------:R-:W-:Y:S01]  /*12e20*/  HMMA.16816.F32 R76, R4, R20, R76 ;  /* 0x00000014044c723c */ /* 0x000fe2000000184c */
[----:B------:R-:W-:Y:S02]  /*12e30*/  FADD.FTZ R32, R252, R251 ;  /* 0x000000fbfc207221 */ /* 0x000fe40000010000 */
[--C-:B-1----:R-:W-:Y:S02]  /*12e40*/  FFMA.FTZ R2, R164, c[0x0][0x2d0], -R3.reuse ;  /* 0x0000b400a4027a23 */ /* 0x102fe40000010803 */
[----:B------:R-:W-:Y:S02]  /*12e50*/  FFMA.FTZ R3, R171, c[0x0][0x2d0], -R3 ;  /* 0x0000b400ab037a23 */ /* 0x000fe40000010803 */
[----:B------:R-:W-:Y:S01]  /*12e60*/  IMAD.MOV.U32 R164, RZ, RZ, R159 ;  /* 0x000000ffffa47224 */ /* 0x000fe200078e009f */
[----:B------:R-:W-:Y:S01]  /*12e70*/  HMMA.16816.F32 R56, R8, R24, R56 ;  /* 0x000000180838723c */ /* 0x000fe20000001838 */
[----:B------:R1:W-:Y:S01]  /*12e80*/  MUFU.EX2 R21, R3 ;  /* 0x0000000300157308 */ /* 0x0003e20000000800 */
[----:B------:R-:W-:Y:S01]  /*12e90*/  FADD.FTZ R0, R185, R0 ;  /* 0x00000000b9007221 */ /* 0x000fe20000010000 */
[----:B------:R-:W2:Y:S01]  /*12ea0*/  LDSM.16.MT88.4 R156, [R228+0x3100] ;  /* 0x00310000e49c783b */ /* 0x000ea20000004200 */
[----:B------:R-:W-:-:S02]  /*12eb0*/  IMAD.MOV.U32 R171, RZ, RZ, R122 ;  /* 0x000000ffffab7224 */ /* 0x000fc400078e007a */
[----:B------:R-:W-:Y:S02]  /*12ec0*/  IMAD.MOV.U32 R165, RZ, RZ, R123 ;  /* 0x000000ffffa57224 */ /* 0x000fe400078e007b */
[----:B------:R-:W-:Y:S01]  /*12ed0*/  HMMA.16816.F32 R72, R8, R22, R72 ;  /* 0x000000160848723c */ /* 0x000fe20000001848 */
[----:B------:R-:W-:Y:S02]  /*12ee0*/  IMAD.MOV.U32 R149, RZ, RZ, R241 ;  /* 0x000000ffff957224 */ /* 0x000fe400078e00f1 */
[----:B------:R-:W-:-:S05]  /*12ef0*/  IMAD.MOV.U32 R126, RZ, RZ, R237 ;  /* 0x000000ffff7e7224 */ /* 0x000fca00078e00ed */
[----:B------:R-:W-:Y:S01]  /*12f00*/  HMMA.16816.F32 R80, R8, R16, R80 ;  /* 0x000000100850723c */ /* 0x000fe20000001850 */
[----:B-1----:R-:W-:Y:S02]  /*12f10*/  FADD.FTZ R3, R164, R166 ;  /* 0x000000a6a4037221 */ /* 0x002fe40000010000 */
[----:B------:R-:W-:-:S05]  /*12f20*/  IMAD.MOV.U32 R93, RZ, RZ, R151 ;  /* 0x000000ffff5d7224 */ /* 0x000fca00078e0097 */
[----:B------:R-:W-:Y:S01]  /*12f30*/  HMMA.16816.F32 R116, R8, R18, R116 ;  /* 0x000000120874723c */ /* 0x000fe20000001874 */
[----:B------:R-:W-:-:S07]  /*12f40*/  FADD.FTZ R3, R171, R3 ;  /* 0x00000003ab037221 */ /* 0x000fce0000010000 */
[----:B------:R-:W-:Y:S01]  /*12f50*/  HMMA.16816.F32 R96, R8, R14, R96 ;  /* 0x0000000e0860723c */ /* 0x000fe20000001860 */
[----:B------:R-:W-:-:S07]  /*12f60*/  IMAD.MOV.U32 R251, RZ, RZ, R135 ;  /* 0x000000fffffb7224 */ /* 0x000fce00078e0087 */
[C---:B------:R-:W-:Y:S01]  /*12f70*/  HMMA.16816.F32 R64, R4.reuse, R22, R64 ;  /* 0x000000160440723c */ /* 0x040fe20000001840 */
[----:B------:R1:W-:Y:S01]  /*12f80*/  MUFU.EX2 R23, R2 ;  /* 0x0000000200177308 */ /* 0x0003e20000000800 */
[----:B------:R-:W-:Y:S01]  /*12f90*/  FADD.FTZ R8, R145, R146 ;  /* 0x0000009291087221 */ /* 0x000fe20000010000 */
[----:B------:R3:W5:Y:S01]  /*12fa0*/  LDL.LU R241, [R1+0x94] ;  /* 0x0000940001f17983 */ /* 0x0007620000300800 */
[----:B------:R-:W-:Y:S02]  /*12fb0*/  IMAD.MOV.U32 R94, RZ, RZ, R125 ;  /* 0x000000ffff5e7224 */ /* 0x000fe400078e007d */
[----:B------:R-:W-:Y:S01]  /*12fc0*/  FADD.FTZ R8, R165, R8 ;  /* 0x00000008a5087221 */ /* 0x000fe20000010000 */
[----:B------:R3:W5:Y:S01]  /*12fd0*/  LDL.LU R240, [R1+0x90] ;  /* 0x0000900001f07983 */ /* 0x0007620000300800 */
[----:B------:R-:W-:Y:S01]  /*12fe0*/  HMMA.16816.F32 R88, R4, R24, R88 ;  /* 0x000000180458723c */ /* 0x000fe20000001858 */
[----:B------:R-:W-:-:S07]  /*12ff0*/  IMAD.MOV.U32 R178, RZ, RZ, R149 ;  /* 0x000000ffffb27224 */ /* 0x000fce00078e0095 */
[----:B------:R-:W-:Y:S01]  /*13000*/  HMMA.16816.F32 R84, R4, R26, R84 ;  /* 0x0000001a0454723c */ /* 0x000fe20000001854 */
[----:B-1----:R-:W-:-:S04]  /*13010*/  FADD.FTZ R2, R227, R32 ;  /* 0x00000020e3027221 */ /* 0x002fc80000010000 */
[----:B------:R-:W-:-:S03]  /*13020*/  FADD.FTZ R2, R187, R2 ;  /* 0x00000002bb027221 */ /* 0x000fc60000010000 */
[----:B------:R-:W-:Y:S01]  /*13030*/  HMMA.16816.F32 R48, R4, R16, R48 ;  /* 0x000000100430723c */ /* 0x000fe20000001830 */
[----:B------:R-:W-:-:S07]  /*13040*/  IMAD.MOV.U32 R177, RZ, RZ, R148 ;  /* 0x000000ffffb17224 */ /* 0x000fce00078e0094 */
[----:B------:R-:W-:Y:S01]  /*13050*/  HMMA.16816.F32 R44, R4, R18, R44 ;  /* 0x00000012042c723c */ /* 0x000fe2000000182c */
[----:B------:R-:W-:-:S07]  /*13060*/  IMAD.MOV.U32 R95, RZ, RZ, R126 ;  /* 0x000000ffff5f7224 */ /* 0x000fce00078e007e */
[----:B------:R-:W-:Y:S01]  /*13070*/  HMMA.16816.F32 R36, R4, R12, R36 ;  /* 0x0000000c0424723c */ /* 0x000fe20000001824 */
[----:B------:R-:W-:-:S07]  /*13080*/  IMAD.MOV.U32 R176, RZ, RZ, R134 ;  /* 0x000000ffffb07224 */ /* 0x000fce00078e0086 */
[----:B------:R-:W-:Y:S01]  /*13090*/  HMMA.16816.F32 R40, R4, R14, R40 ;  /* 0x0000000e0428723c */ /* 0x000fe20000001828 */
[----:B------:R-:W-:Y:S02]  /*130a0*/  FADD.FTZ R3, R93, R3 ;  /* 0x000000035d037221 */ /* 0x000fe40000010000 */
[----:B------:R-:W-:Y:S02]  /*130b0*/  IMAD.MOV.U32 R186, RZ, RZ, R150 ;  /* 0x000000ffffba7224 */ /* 0x000fe400078e0096 */
[----:B------:R-:W-:Y:S02]  /*130c0*/  IMAD.MOV.U32 R147, RZ, RZ, R167 ;  /* 0x000000ffff937224 */ /* 0x000fe400078e00a7 */
[----:B------:R-:W-:Y:S02]  /*130d0*/  IMAD.MOV.U32 R146, RZ, RZ, R168 ;  /* 0x000000ffff927224 */ /* 0x000fe400078e00a8 */
[----:B------:R-:W-:Y:S02]  /*130e0*/  IMAD.MOV.U32 R125, RZ, RZ, R132 ;  /* 0x000000ffff7d7224 */ /* 0x000fe400078e0084 */
[----:B------:R-:W-:-:S02]  /*130f0*/  IMAD.MOV.U32 R145, RZ, RZ, R169 ;  /* 0x000000ffff917224 */ /* 0x000fc400078e00a9 */
[----:B------:R-:W-:Y:S02]  /*13100*/  IMAD.MOV.U32 R161, RZ, RZ, R239 ;  /* 0x000000ffffa17224 */ /* 0x000fe400078e00ef */
[----:B------:R-:W-:Y:S01]  /*13110*/  IMAD.MOV.U32 R252, RZ, RZ, R144 ;  /* 0x000000fffffc7224 */ /* 0x000fe200078e0090 */
[----:B------:R-:W1:Y:S01]  /*13120*/  MUFU.EX2 R20, R34 ;  /* 0x0000002200147308 */ /* 0x000e620000000800 */
[----:B------:R-:W-:Y:S01]  /*13130*/  FADD.FTZ R7, R184, R0 ;  /* 0x00000000b8077221 */ /* 0x000fe20000010000 */
[----:B------:R-:W-:Y:S01]  /*13140*/  LDSM.16.MT88.4 R16, [R230+0x3100] ;  /* 0x00310000e610783b */ /* 0x000fe20000004200 */
[----:B------:R-:W-:-:S03]  /*13150*/  @P6 IMAD.HI.U32 R0, R124, c[0x0][0x2c8], RZ ;  /* 0x0000b2007c006a27 */ /* 0x000fc600078e00ff */
[----:B------:R3:W5:Y:S01]  /*13160*/  LDL.LU R239, [R1+0x8c] ;  /* 0x00008c0001ef7983 */ /* 0x0007620000300800 */
[----:B------:R-:W-:Y:S01]  /*13170*/  FADD.FTZ R4, R251, R8 ;  /* 0x00000008fb047221 */ /* 0x000fe20000010000 */
[----:B------:R-:W-:Y:S01]  /*13180*/  @P6 SHF.R.U32.HI R124, RZ, c[0x0][0x2cc], R0 ;  /* 0x0000b300ff7c6a19 */ /* 0x000fe20000011600 */
[----:B------:R-:W-:Y:S02]  /*13190*/  FADD.FTZ R2, R94, R2 ;  /* 0x000000025e027221 */ /* 0x000fe40000010000 */
[----:B------:R-:W-:Y:S01]  /*131a0*/  IMAD.MOV.U32 R126, RZ, RZ, R133 ;  /* 0x000000ffff7e7224 */ /* 0x000fe200078e0085 */
[----:B------:R-:W4:Y:S01]  /*131b0*/  MUFU.EX2 R9, R54 ;  /* 0x0000003600097308 */ /* 0x000f220000000800 */
[----:B------:R-:W-:Y:S01]  /*131c0*/  FADD.FTZ R6, R95, R4 ;  /* 0x000000045f067221 */ /* 0x000fe20000010000 */
[----:B------:R3:W5:Y:S01]  /*131d0*/  LDL.LU R238, [R1+0x88] ;  /* 0x0000880001ee7983 */ /* 0x0007620000300800 */
[----:B------:R-:W-:Y:S01]  /*131e0*/  FADD.FTZ R5, R176, R3 ;  /* 0x00000003b0057221 */ /* 0x000fe20000010000 */
[----:B------:R-:W-:Y:S01]  /*131f0*/  IADD3 R3, R124, R178, -R177 ;  /* 0x000000b27c037210 */ /* 0x000fe20007ffe8b1 */
[----:B------:R-:W-:Y:S01]  /*13200*/  FADD.FTZ R4, R186, R2 ;  /* 0x00000002ba047221 */ /* 0x000fe20000010000 */
[----:B------:R3:W5:Y:S01]  /*13210*/  LDL.LU R237, [R1+0x84] ;  /* 0x0000840001ed7983 */ /* 0x0007620000300800 */
[----:B------:R-:W-:-:S02]  /*13220*/  IMAD.MOV.U32 R2, RZ, RZ, RZ ;  /* 0x000000ffff027224 */ /* 0x000fc400078e00ff */
[----:B------:R-:W-:Y:S01]  /*13230*/  IMAD.MOV.U32 R26, RZ, RZ, R147 ;  /* 0x000000ffff1a7224 */ /* 0x000fe200078e0093 */
[----:B------:R-:W1:Y:S01]  /*13240*/  MUFU.EX2 R24, R28 ;  /* 0x0000001c00187308 */ /* 0x000e620000000800 */
[----:B------:R-:W-:Y:S01]  /*13250*/  IMAD.HI R2, R3, -0x6db6db6d, R2 ;  /* 0x9249249303027827 */ /* 0x000fe200078e0202 */
[----:B------:R3:W5:Y:S04]  /*13260*/  LDL.LU R236, [R1+0x80] ;  /* 0x0000800001ec7983 */ /* 0x0007680000300800 */
[----:B------:R-:W-:Y:S01]  /*13270*/  SHF.R.U32.HI R0, RZ, 0x1f, R2 ;  /* 0x0000001fff007819 */ /* 0x000fe20000011602 */
[----:B------:R-:W-:Y:S01]  /*13280*/  IMAD.MOV.U32 R27, RZ, RZ, R146 ;  /* 0x000000ffff1b7224 */ /* 0x000fe200078e0092 */
[----:B------:R-:W1:Y:S01]  /*13290*/  MUFU.EX2 R11, R35 ;  /* 0x00000023000b7308 */ /* 0x000e620000000800 */
[----:B------:R-:W-:Y:S01]  /*132a0*/  IMAD.MOV.U32 R25, RZ, RZ, R145 ;  /* 0x000000ffff197224 */ /* 0x000fe200078e0091 */
[----:B------:R-:W-:Y:S01]  /*132b0*/  LEA.HI.SX32 R8, R2, R0, 0x1a ;  /* 0x0000000002087211 */ /* 0x000fe200078fd2ff */
[----:B------:R-:W-:Y:S01]  /*132c0*/  FADD.FTZ R2, R125, R6 ;  /* 0x000000067d027221 */ /* 0x000fe20000010000 */
[----:B------:R3:W5:Y:S01]  /*132d0*/  LDL.LU R235, [R1+0x7c] ;  /* 0x00007c0001eb7983 */ /* 0x0007620000300800 */
[----:B------:R-:W-:-:S02]  /*132e0*/  FADD.FTZ R0, R126, R5 ;  /* 0x000000057e007221 */ /* 0x000fc40000010000 */
[----:B------:R-:W-:Y:S01]  /*132f0*/  FADD.FTZ R4, R127, R4 ;  /* 0x000000047f047221 */ /* 0x000fe20000010000 */
[----:B------:R-:W1:Y:S01]  /*13300*/  MUFU.EX2 R10, R55 ;  /* 0x00000037000a7308 */ /* 0x000e620000000800 */
[----:B------:R-:W-:Y:S01]  /*13310*/  IMAD.MOV.U32 R251, RZ, RZ, R160 ;  /* 0x000000fffffb7224 */ /* 0x000fe200078e00a0 */
[----:B------:R3:W5:Y:S01]  /*13320*/  LDL.LU R234, [R1+0x78] ;  /* 0x0000780001ea7983 */ /* 0x0007620000300800 */
[----:B------:R-:W-:Y:S02]  /*13330*/  FADD.FTZ R3, R26, R7 ;  /* 0x000000071a037221 */ /* 0x000fe40000010000 */
[----:B------:R-:W-:Y:S01]  /*13340*/  IMAD.MOV.U32 R93, RZ, RZ, R161 ;  /* 0x000000ffff5d7224 */ /* 0x000fe200078e00a1 */
[----:B------:R3:W5:Y:S01]  /*13350*/  LDL.LU R233, [R1+0x74] ;  /* 0x0000740001e97983 */ /* 0x0007620000300800 */
[----:B------:R-:W-:Y:S02]  /*13360*/  FADD.FTZ R2, R27, R2 ;  /* 0x000000021b027221 */ /* 0x000fe40000010000 */
[----:B------:R-:W-:Y:S01]  /*13370*/  IMAD.MOV.U32 R94, RZ, RZ, R162 ;  /* 0x000000ffff5e7224 */ /* 0x000fe200078e00a2 */
[----:B------:R-:W1:Y:S01]  /*13380*/  MUFU.EX2 R14, R52 ;  /* 0x00000034000e7308 */ /* 0x000e620000000800 */
        /* <DEDUP_REMOVED lines=67> */
[----:B------:R-:W-:Y:S01]  /*137c0*/  IMAD.MOV.U32 R163, RZ, RZ, R121 ;  /* 0x000000ffffa37224 */ /* 0x000fe200078e0079 */
[----:B------:R-:W1:Y:S01]  /*137d0*/  MUFU.EX2 R30, R30 ;  /* 0x0000001e001e7308 */ /* 0x000e620000000800 */
[----:B------:R-:W-:Y:S01]  /*137e0*/  FADD.FTZ R5, R110, R5 ;  /* 0x000000056e057221 */ /* 0x000fe20000010000 */
[----:B------:R-:W2:Y:S01]  /*137f0*/  LDSM.16.MT88.4 R120, [R229+0x3100] ;  /* 0x00310000e578783b */ /* 0x000ea20000004200 */
[----:B------:R-:W-:Y:S02]  /*13800*/  FADD.FTZ R2, R105, R0 ;  /* 0x0000000069027221 */ /* 0x000fe40000010000 */
[----:B------:R-:W-:-:S03]  /*13810*/  FADD.FTZ R0, R100, R3 ;  /* 0x0000000364007221 */ /* 0x000fc60000010000 */
[----:B------:R-:W2:Y:S01]  /*13820*/  MUFU.EX2 R22, R31 ;  /* 0x0000001f00167308 */ /* 0x000ea20000000800 */
[----:B------:R-:W-:Y:S02]  /*13830*/  FADD.FTZ R4, R115, R4 ;  /* 0x0000000473047221 */ /* 0x000fe40000010000 */
[----:B------:R-:W-:-:S05]  /*13840*/  FADD.FTZ R5, R108, R5 ;  /* 0x000000056c057221 */ /* 0x000fca0000010000 */
[----:B------:R-:W-:Y:S01]  /*13850*/  MUFU.EX2 R15, R53 ;  /* 0x00000035000f7308 */ /* 0x000fe20000000800 */
[----:B-1----:R-:W-:Y:S02]  /*13860*/  FADD.FTZ R3, R20, R2 ;  /* 0x0000000214037221 */ /* 0x002fe40000010000 */
[----:B----4-:R-:W-:-:S05]  /*13870*/  FADD.FTZ R2, R9, R0 ;  /* 0x0000000009027221 */ /* 0x010fca0000010000 */
[----:B------:R-:W-:Y:S01]  /*13880*/  MUFU.EX2 R12, R70 ;  /* 0x00000046000c7308 */ /* 0x000fe20000000800 */
[----:B------:R-:W-:Y:S02]  /*13890*/  IMAD.MOV.U32 R95, RZ, RZ, R163 ;  /* 0x000000ffff5f7224 */ /* 0x000fe400078e00a3 */
[----:B------:R-:W-:-:S05]  /*138a0*/  FADD.FTZ R0, R92, R4 ;  /* 0x000000045c007221 */ /* 0x000fca0000010000 */
[----:B------:R-:W1:Y:S01]  /*138b0*/  MUFU.EX2 R29, R29 ;  /* 0x0000001d001d7308 */ /* 0x000e620000000800 */
[----:B------:R-:W-:Y:S02]  /*138c0*/  FADD.FTZ R4, R24, R5 ;  /* 0x0000000518047221 */ /* 0x000fe40000010000 */
[----:B------:R-:W-:Y:S01]  /*138d0*/  FADD.FTZ R3, R11, R3 ;  /* 0x000000030b037221 */ /* 0x000fe20000010000 */
[----:B------:R-:W-:Y:S01]  /*138e0*/  IMNMX R5, RZ, R8, !PT ;  /* 0x00000008ff057217 */ /* 0x000fe20007800200 */
[----:B------:R-:W-:Y:S01]  /*138f0*/  FADD.FTZ R2, R10, R2 ;  /* 0x000000020a027221 */ /* 0x000fe20000010000 */
[----:B------:R-:W-:Y:S01]  /*13900*/  IADD3 R246, R95, -0x2, RZ ;  /* 0xfffffffe5ff67810 */ /* 0x000fe20007ffe0ff */
[----:B------:R-:W-:Y:S02]  /*13910*/  FADD.FTZ R0, R69, R0 ;  /* 0x0000000045007221 */ /* 0x000fe40000010000 */
[----:B------:R-:W-:Y:S02]  /*13920*/  FADD.FTZ R4, R23, R4 ;  /* 0x0000000417047221 */ /* 0x000fe40000010000 */
[----:B------:R-:W-:-:S02]  /*13930*/  FADD.FTZ R3, R14, R3 ;  /* 0x000000030e037221 */ /* 0x000fc40000010000 */
[----:B------:R-:W-:Y:S01]  /*13940*/  FADD.FTZ R2, R13, R2 ;  /* 0x000000020d027221 */ /* 0x000fe20000010000 */
[----:B------:R4:W-:Y:S01]  /*13950*/  STL [R1+0x2c], R5 ;  /* 0x00002c0501007387 */ /* 0x0009e20000100800 */
[----:B------:R-:W-:Y:S01]  /*13960*/  FADD.FTZ R0, R30, R0 ;  /* 0x000000001e007221 */ /* 0x000fe20000010000 */
[----:B------:R-:W-:Y:S01]  /*13970*/  ISETP.GE.AND P0, PT, R246, R5, PT ;  /* 0x00000005f600720c */ /* 0x000fe20003f06270 */
[----:B--2---:R-:W-:Y:S01]  /*13980*/  FADD.FTZ R4, R22, R4 ;  /* 0x0000000416047221 */ /* 0x004fe20000010000 */
[----:B------:R-:W-:Y:S02]  /*13990*/  F2FP.PACK_AB R132, R69, R92 ;  /* 0x0000005c4584723e */ /* 0x000fe400000000ff */
[----:B------:R-:W-:Y:S02]  /*139a0*/  F2FP.PACK_AB R133, R23, R24 ;  /* 0x000000181785723e */ /* 0x000fe400000000ff */
[----:B-1----:R-:W-:Y:S01]  /*139b0*/  F2FP.PACK_AB R134, R29, R30 ;  /* 0x0000001e1d86723e */ /* 0x002fe200000000ff */
[----:B----4-:R-:W-:-:S02]  /*139c0*/  FADD.FTZ R5, R15, R3 ;  /* 0x000000030f057221 */ /* 0x010fc40000010000 */
        /* <DEDUP_REMOVED lines=38> */
.L_x_1461:
[----:B------:R-:W-:Y:S04]  /*13c30*/  DEPBAR.LE SB0, 0x0 ;  /* 0x000080000000791a */ /* 0x000fe80000000000 */
[----:B------:R-:W-:Y:S01]  /*13c40*/  BAR.SYNC.DEFER_BLOCKING 0x0 ;  /* 0x0000000000007b1d */ /* 0x000fe20000010000 */
[C---:B------:R-:W-:Y:S01]  /*13c50*/  ISETP.GE.AND P0, PT, R216.reuse, RZ, PT ;  /* 0x000000ffd800720c */ /* 0x040fe20003f06270 */
[----:B------:R-:W-:Y:S01]  /*13c60*/  IMAD.MOV.U32 R142, RZ, RZ, c[0x0][0x208] ;  /* 0x00008200ff8e7624 */ /* 0x000fe200078e00ff */
[----:B------:R-:W-:Y:S01]  /*13c70*/  IADD3 R246, R216, -0x1, RZ ;  /* 0xffffffffd8f67810 */ /* 0x000fe20007ffe0ff */
[----:B------:R-:W-:Y:S02]  /*13c80*/  IMAD.MOV.U32 R137, RZ, RZ, 0x5 ;  /* 0x00000005ff897424 */ /* 0x000fe400078e00ff */
[----:B------:R-:W-:Y:S02]  /*13c90*/  IMAD.SHL.U32 R142, R142, 0x20, RZ ;  /* 0x000000208e8e7824 */ /* 0x000fe400078e00ff */
[----:B--2---:R-:W-:Y:S05]  /*13ca0*/  IMAD.MOV.U32 R2, RZ, RZ, c[0x0][0x208] ;  /* 0x00008200ff027624 */ /* 0x004fea00078e00ff */
[----:B------:R-:W-:Y:S01]  /*13cb0*/  SHF.L.U64.HI R2, R2, R137, c[0x0][0x20c] ;  /* 0x0000830002027619 */ /* 0x000fe20000010289 */
[----:B------:R-:W-:Y:S01]  /*13cc0*/  @P0 IMAD.WIDE.U32 R138, R216, c[0x0][0x208], RZ ;  /* 0x00008200d88a0a25 */ /* 0x000fe200078e00ff */
[----:B-1----:R-:W-:Y:S05]  /*13cd0*/  @P0 SHF.R.S32.HI R0, RZ, 0x1f, R216 ;  /* 0x0000001fff000819 */ /* 0x002fea00000114d8 */
[----:B------:R-:W-:Y:S01]  /*13ce0*/  @P0 IMAD R0, R0, c[0x0][0x208], RZ ;  /* 0x0000820000000a24 */ /* 0x000fe200078e02ff */
[----:B-----5:R-:W-:Y:S03]  /*13cf0*/  LDSM.16.M88.4 R112, [R234+0x7100] ;  /* 0x00710000ea70783b */ /* 0x020fe60000000200 */
[----:B------:R-:W-:Y:S04]  /*13d00*/  @P0 IMAD R0, R216, c[0x0][0x20c], R0 ;  /* 0x00008300d8000a24 */ /* 0x000fe800078e0200 */
[----:B------:R-:W-:Y:S01]  /*13d10*/  @P0 IMAD.IADD R0, R139, 0x1, R0 ;  /* 0x000000018b000824 */ /* 0x000fe200078e0200 */
[----:B------:R-:W1:Y:S03]  /*13d20*/  LDSM.16.M88.4 R16, [R143+0x3900] ;  /* 0x003900008f10783b */ /* 0x000e660000000200 */
[----:B------:R-:W-:Y:S05]  /*13d30*/  @P0 IMAD R0, R0, 0x70, RZ ;  /* 0x0000007000000824 */ /* 0x000fea00078e02ff */
[----:B------:R-:W2:Y:S08]  /*13d40*/  LDSM.16.M88.4 R108, [R234+0x9100] ;  /* 0x00910000ea6c783b */ /* 0x000eb00000000200 */
[----:B------:R-:W3:Y:S08]  /*13d50*/  LDSM.16.M88.4 R32, [R143+0x4100] ;  /* 0x004100008f20783b */ /* 0x000ef00000000200 */
[----:B------:R-:W4:Y:S04]  /*13d60*/  LDL R223, [R1+0x30] ;  /* 0x0000300001df7983 */ /* 0x000f280000100800 */
[----:B------:R-:W3:Y:S08]  /*13d70*/  LDSM.16.M88.4 R48, [R143+0x4900] ;  /* 0x004900008f30783b */ /* 0x000ef00000000200 */
[----:B------:R-:W3:Y:S01]  /*13d80*/  LDSM.16.M88.4 R64, [R143+0x5100] ;  /* 0x005100008f40783b */ /* 0x000ee20000000200 */
[-C--:B-1----:R-:W-:Y:S07]  /*13d90*/  HMMA.16816.F32 R4, R112, R16.reuse, RZ ;  /* 0x000000107004723c */ /* 0x082fee00000018ff */
[----:B------:R-:W4:Y:S01]  /*13da0*/  LDL.64 R220, [R1+0x50] ;  /* 0x0000500001dc7983 */ /* 0x000f220000100a00 */
[C---:B--2---:R-:W-:Y:S05]  /*13db0*/  HMMA.16816.F32 R8, R108.reuse, R16, RZ ;  /* 0x000000106c08723c */ /* 0x044fea00000018ff */
[----:B------:R-:W4:Y:S03]  /*13dc0*/  LDL.64 R218, [R1+0x58] ;  /* 0x0000580001da7983 */ /* 0x000f260000100a00 */
[-C--:B------:R-:W-:Y:S03]  /*13dd0*/  HMMA.16816.F32 R12, R108, R18.reuse, RZ ;  /* 0x000000126c0c723c */ /* 0x080fe600000018ff */
[----:B------:R-:W1:Y:S05]  /*13de0*/  LDSM.16.M88.4 R80, [R143+0x5900] ;  /* 0x005900008f50783b */ /* 0x000e6a0000000200 */
[C---:B------:R-:W-:Y:S03]  /*13df0*/  HMMA.16816.F32 R16, R112.reuse, R18, RZ ;  /* 0x000000127010723c */ /* 0x040fe600000018ff */
[----:B------:R-:W1:Y:S05]  /*13e00*/  LDSM.16.M88.4 R96, [R143+0x6100] ;  /* 0x006100008f60783b */ /* 0x000e6a0000000200 */
[-C--:B---3--:R-:W-:Y:S03]  /*13e10*/  HMMA.16816.F32 R20, R112, R32.reuse, RZ ;  /* 0x000000207014723c */ /* 0x088fe600000018ff */
[----:B------:R-:W3:Y:S05]  /*13e20*/  LDSM.16.M88.4 R188, [R143+0x6900] ;  /* 0x006900008fbc783b */ /* 0x000eea0000000200 */
[C---:B------:R-:W-:Y:S03]  /*13e30*/  HMMA.16816.F32 R24, R108.reuse, R32, RZ ;  /* 0x000000206c18723c */ /* 0x040fe600000018ff */
[----:B------:R-:W-:Y:S05]  /*13e40*/  LDSM.16.M88.4 R192, [R237+0x7100] ;  /* 0x00710000edc0783b */ /* 0x000fea0000000200 */
[-C--:B------:R-:W-:Y:S03]  /*13e50*/  HMMA.16816.F32 R28, R108, R34.reuse, RZ ;  /* 0x000000226c1c723c */ /* 0x080fe600000018ff */
[----:B------:R-:W1:Y:S05]  /*13e60*/  LDSM.16.M88.4 R196, [R238] ;  /* 0x00000000eec4783b */ /* 0x000e6a0000000200 */
[C---:B------:R-:W-:Y:S03]  /*13e70*/  HMMA.16816.F32 R32, R112.reuse, R34, RZ ;  /* 0x000000227020723c */ /* 0x040fe600000018ff */
[----:B------:R-:W1:Y:S05]  /*13e80*/  LDSM.16.M88.4 R200, [R237+0x9100] ;  /* 0x00910000edc8783b */ /* 0x000e6a0000000200 */
[-C--:B------:R-:W-:Y:S03]  /*13e90*/  HMMA.16816.F32 R36, R112, R48.reuse, RZ ;  /* 0x000000307024723c */ /* 0x080fe600000018ff */
[----:B------:R-:W1:Y:S05]  /*13ea0*/  LDSM.16.M88.4 R204, [R244] ;  /* 0x00000000f4cc783b */ /* 0x000e6a0000000200 */
[C---:B------:R-:W-:Y:S03]  /*13eb0*/  HMMA.16816.F32 R40, R108.reuse, R48, RZ ;  /* 0x000000306c28723c */ /* 0x040fe600000018ff */
[----:B------:R-:W1:Y:S05]  /*13ec0*/  LDSM.16.M88.4 R208, [R243] ;  /* 0x00000000f3d0783b */ /* 0x000e6a0000000200 */
[-C--:B------:R-:W-:Y:S03]  /*13ed0*/  HMMA.16816.F32 R44, R108, R50.reuse, RZ ;  /* 0x000000326c2c723c */ /* 0x080fe600000018ff */
[----:B------:R-:W-:Y:S05]  /*13ee0*/  LDSM.16.M88.4 R212, [R241] ;  /* 0x00000000f1d4783b */ /* 0x000fea0000000200 */
[C---:B------:R-:W-:Y:S03]  /*13ef0*/  HMMA.16816.F32 R48, R112.reuse, R50, RZ ;  /* 0x000000327030723c */ /* 0x040fe600000018ff */
[----:B------:R-:W-:Y:S04]  /*13f00*/  STL [R1+0x6c], R234 ;  /* 0x00006cea01007387 */ /* 0x000fe80000100800 */
[----:B------:R1:W-:Y:S01]  /*13f10*/  STL [R1+0x70], R143 ;  /* 0x0000708f01007387 */ /* 0x0003e20000100800 */
        /* <DEDUP_REMOVED lines=12> */
[-C--:B-1----:R-:W-:Y:S03]  /*13fe0*/  HMMA.16816.F32 R68, R112, R80.reuse, RZ ;  /* 0x000000507044723c */ /* 0x082fe600000018ff */
[----:B------:R-:W2:Y:S04]  /*13ff0*/  LDL R217, [R1+0x64] ;  /* 0x0000640001d97983 */ /* 0x000ea80000100800 */
[----:B------:R-:W2:Y:S01]  /*14000*/  LDL R143, [R1+0x60] ;  /* 0x00006000018f7983 */ /* 0x000ea20000100800 */
[C---:B------:R-:W-:Y:S08]  /*14010*/  HMMA.16816.F32 R72, R108.reuse, R80, RZ ;  /* 0x000000506c48723c */ /* 0x040ff000000018ff */
[-C--:B------:R-:W-:Y:S08]  /*14020*/  HMMA.16816.F32 R76, R108, R82.reuse, RZ ;  /* 0x000000526c4c723c */ /* 0x080ff000000018ff */
[C---:B------:R-:W-:Y:S08]  /*14030*/  HMMA.16816.F32 R80, R112.reuse, R82, RZ ;  /* 0x000000527050723c */ /* 0x040ff000000018ff */
[-C--:B------:R-:W-:Y:S08]  /*14040*/  HMMA.16816.F32 R84, R112, R96.reuse, RZ ;  /* 0x000000607054723c */ /* 0x080ff000000018ff */
[C---:B------:R-:W-:Y:S08]  /*14050*/  HMMA.16816.F32 R88, R108.reuse, R96, RZ ;  /* 0x000000606c58723c */ /* 0x040ff000000018ff */
[-C--:B------:R-:W-:Y:S08]  /*14060*/  HMMA.16816.F32 R92, R108, R98.reuse, RZ ;  /* 0x000000626c5c723c */ /* 0x080ff000000018ff */
[C---:B------:R-:W-:Y:S08]  /*14070*/  HMMA.16816.F32 R96, R112.reuse, R98, RZ ;  /* 0x000000627060723c */ /* 0x040ff000000018ff */
[-C--:B---3--:R-:W-:Y:S08]  /*14080*/  HMMA.16816.F32 R100, R112, R188.reuse, RZ ;  /* 0x000000bc7064723c */ /* 0x088ff000000018ff */
        /* <DEDUP_REMOVED lines=12> */
[C---:B------:R-:W-:Y:S04]  /*14150*/  HMMA.16816.F32 R32, R192.reuse, R206, R32 ;  /* 0x000000cec020723c */ /* 0x040fe80000001820 */
[----:B----4-:R-:W-:Y:S04]  /*14160*/  LOP3.LUT P3, RZ, R223, 0x1, RZ, 0xc0, !PT ;  /* 0x00000001dfff7812 */ /* 0x010fe8000786c0ff */
[-C--:B------:R-:W-:Y:S08]  /*14170*/  HMMA.16816.F32 R36, R192, R208.reuse, R36 ;  /* 0x000000d0c024723c */ /* 0x080ff00000001824 */
[C---:B------:R-:W-:Y:S08]  /*14180*/  HMMA.16816.F32 R40, R200.reuse, R208, R40 ;  /* 0x000000d0c828723c */ /* 0x040ff00000001828 */
[-C--:B------:R-:W-:Y:S04]  /*14190*/  HMMA.16816.F32 R44, R200, R210.reuse, R44 ;  /* 0x000000d2c82c723c */ /* 0x080fe8000000182c */
[----:B------:R-:W-:Y:S02]  /*141a0*/  @P0 IMAD.MOV.U32 R205, RZ, RZ, R221 ;  /* 0x000000ffffcd0224 */ /* 0x000fe400078e00dd */
[----:B------:R-:W-:Y:S02]  /*141b0*/  @P0 IMAD.MOV.U32 R204, RZ, RZ, R218 ;  /* 0x000000ffffcc0224 */ /* 0x000fe400078e00da */
[C---:B------:R-:W-:Y:S01]  /*141c0*/  HMMA.16816.F32 R48, R192.reuse, R210, R48 ;  /* 0x000000d2c030723c */ /* 0x040fe20000001830 */
[----:B------:R-:W4:Y:S03]  /*141d0*/  LDL R218, [R1+0x3c] ;  /* 0x00003c0001da7983 */ /* 0x000f260000100800 */
[----:B------:R-:W-:Y:S04]  /*141e0*/  @P0 IMAD.WIDE.U32 R204, R138, 0x70, R204 ;  /* 0x000000708acc0825 */ /* 0x000fe800078e00cc */
[-C--:B-1----:R-:W-:Y:S04]  /*141f0*/  HMMA.16816.F32 R52, R192, R188.reuse, R52 ;  /* 0x000000bcc034723c */ /* 0x082fe80000001834 */
[C---:B------:R-:W-:Y:S01]  /*14200*/  @P0 LEA R138, P1, R204.reuse, c[0x0][0x1f8], 0x1 ;  /* 0x00007e00cc8a0a11 */ /* 0x040fe200078208ff */
[----:B------:R-:W-:Y:S03]  /*14210*/  @P0 IMAD.IADD R0, R205, 0x1, R0 ;  /* 0x00000001cd000824 */ /* 0x000fe600078e0200 */
[C---:B------:R-:W-:Y:S04]  /*14220*/  HMMA.16816.F32 R56, R200.reuse, R188, R56 ;  /* 0x000000bcc838723c */ /* 0x040fe80000001838 */
[----:B------:R-:W-:Y:S01]  /*14230*/  @P0 LEA.HI.X R139, R204, c[0x0][0x1fc], R0, 0x1, P1 ;  /* 0x00007f00cc8b0a11 */ /* 0x000fe200008f0c00 */
[----:B------:R-:W-:Y:S01]  /*14240*/  IMAD.MOV.U32 R0, RZ, RZ, c[0x0][0x2c4] ;  /* 0x0000b100ff007624 */ /* 0x000fe200078e00ff */
[-C--:B------:R-:W-:Y:S02]  /*14250*/  @P0 IADD3 R206, P2, R138, R142.reuse, RZ ;  /* 0x0000008e8ace0210 */ /* 0x080fe40007f5e0ff */
[-C--:B------:R-:W-:Y:S04]  /*14260*/  HMMA.16816.F32 R60, R200, R190.reuse, R60 ;  /* 0x000000bec83c723c */ /* 0x080fe8000000183c */
[--C-:B------:R-:W-:Y:S01]  /*14270*/  @P0 IMAD.X R207, R139, 0x1, R2.reuse, P2 ;  /* 0x000000018bcf0824 */ /* 0x100fe200010e0602 */
[-C--:B------:R-:W-:Y:S03]  /*14280*/  @P0 IADD3 R208, P1, R206, R142.reuse, RZ ;  /* 0x0000008eced00210 */ /* 0x080fe60007f3e0ff */
[C---:B------:R-:W-:Y:S01]  /*14290*/  HMMA.16816.F32 R64, R192.reuse, R190, R64 ;  /* 0x000000bec040723c */ /* 0x040fe20000001840 */
[----:B------:R-:W1:Y:S03]  /*142a0*/  LDSM.16.M88.4 R188, [R239] ;  /* 0x00000000efbc783b */ /* 0x000e660000000200 */
[--C-:B------:R-:W-:Y:S01]  /*142b0*/  @P0 IMAD.X R209, R207, 0x1, R2.reuse, P1 ;  /* 0x00000001cfd10824 */ /* 0x100fe200008e0602 */
[-C--:B------:R-:W-:Y:S03]  /*142c0*/  @P0 IADD3 R204, P2, R208, R142.reuse, RZ ;  /* 0x0000008ed0cc0210 */ /* 0x080fe60007f5e0ff */
[-C--:B------:R-:W-:Y:S01]  /*142d0*/  HMMA.16816.F32 R68, R192, R212.reuse, R68 ;  /* 0x000000d4c044723c */ /* 0x080fe20000001844 */
[----:B------:R-:W-:Y:S01]  /*142e0*/  @!PT LDS RZ, [RZ] ;  /* 0x00000000fffff984 */ /* 0x000fe20000000800 */
[----:B------:R-:W-:Y:S01]  /*142f0*/  @!PT LDS RZ, [RZ] ;  /* 0x00000000fffff984 */ /* 0x000fe20000000800 */
[----:B------:R-:W-:Y:S01]  /*14300*/  @!PT LDS RZ, [RZ] ;  /* 0x00000000fffff984 */ /* 0x000fe20000000800 */
[----:B------:R1:W-:Y:S03]  /*14310*/  @P0 LDGSTS.E.BYPASS.LTC128B.128 [R245+0x100], [R138.64], !P3 ;  /* 0x001000008af50fae */ /* 0x0003e6000d901d48 */
[--C-:B------:R-:W-:Y:S04]  /*14320*/  @P0 IMAD.X R205, R209, 0x1, R2.reuse, P2 ;  /* 0x00000001d1cd0824 */ /* 0x100fe800010e0602 */
[C---:B------:R-:W-:Y:S01]  /*14330*/  HMMA.16816.F32 R72, R200.reuse, R212, R72 ;  /* 0x000000d4c848723c */ /* 0x040fe20000001848 */
[----:B------:R1:W-:Y:S07]  /*14340*/  @P0 LDGSTS.E.BYPASS.LTC128B.128 [R245+0x900], [R206.64], !P3 ;  /* 0x00900000cef50fae */ /* 0x0003ee000d901d48 */
[-C--:B------:R-:W-:Y:S01]  /*14350*/  HMMA.16816.F32 R76, R200, R214.reuse, R76 ;  /* 0x000000d6c84c723c */ /* 0x080fe2000000184c */
[----:B------:R1:W-:Y:S07]  /*14360*/  @P0 LDGSTS.E.BYPASS.LTC128B.128 [R245+0x1100], [R208.64], !P3 ;  /* 0x01100000d0f50fae */ /* 0x0003ee000d901d48 */
[C---:B------:R-:W-:Y:S01]  /*14370*/  HMMA.16816.F32 R80, R192.reuse, R214, R80 ;  /* 0x000000d6c050723c */ /* 0x040fe20000001850 */
[----:B------:R1:W-:Y:S07]  /*14380*/  @P0 LDGSTS.E.BYPASS.LTC128B.128 [R245+0x1900], [R204.64], !P3 ;  /* 0x01900000ccf50fae */ /* 0x0003ee000d901d48 */
[-C--:B---3--:R-:W-:Y:S08]  /*14390*/  HMMA.16816.F32 R84, R192, R196.reuse, R84 ;  /* 0x000000c4c054723c */ /* 0x088ff00000001854 */
[C---:B------:R-:W-:Y:S07]  /*143a0*/  HMMA.16816.F32 R88, R200.reuse, R196, R88 ;  /* 0x000000c4c858723c */ /* 0x040fee0000001858 */
[-C--:B------:R-:W-:Y:S01]  /*143b0*/  @P0 IADD3 R196, P1, R204, R142.reuse, RZ ;  /* 0x0000008eccc40210 */ /* 0x080fe20007f3e0ff */
[-C--:B------:R-:W-:Y:S04]  /*143c0*/  HMMA.16816.F32 R92, R200, R198.reuse, R92 ;  /* 0x000000c6c85c723c */ /* 0x080fe8000000185c */
[--C-:B------:R-:W-:Y:S01]  /*143d0*/  @P0 IMAD.X R197, R205, 0x1, R2.reuse, P1 ;  /* 0x00000001cdc50824 */ /* 0x100fe200008e0602 */
[-C--:B-1----:R-:W-:Y:S03]  /*143e0*/  @P0 IADD3 R138, P2, R196, R142.reuse, RZ ;  /* 0x0000008ec48a0210 */ /* 0x082fe60007f5e0ff */
[C---:B------:R-:W-:Y:S01]  /*143f0*/  HMMA.16816.F32 R96, R192.reuse, R198, R96 ;  /* 0x000000c6c060723c */ /* 0x040fe20000001860 */
[----:B------:R1:W-:Y:S03]  /*14400*/  @P0 LDGSTS.E.BYPASS.LTC128B.128 [R245+0x2100], [R196.64], !P3 ;  /* 0x02100000c4f50fae */ /* 0x0003e6000d901d48 */
[--C-:B------:R-:W-:Y:S03]  /*14410*/  @P0 IMAD.X R139, R197, 0x1, R2.reuse, P2 ;  /* 0x00000001c58b0824 */ /* 0x100fe600010e0602 */
[----:B------:R-:W-:Y:S01]  /*14420*/  @P0 IADD3 R198, P1, R138, R142, RZ ;  /* 0x0000008e8ac60210 */ /* 0x000fe20007f3e0ff */
[-C--:B------:R-:W-:Y:S01]  /*14430*/  HMMA.16816.F32 R100, R192, R188.reuse, R100 ;  /* 0x000000bcc064723c */ /* 0x080fe20000001864 */
[----:B------:R3:W-:Y:S03]  /*14440*/  @P0 LDGSTS.E.BYPASS.LTC128B.128 [R245+0x2900], [R138.64], !P3 ;  /* 0x029000008af50fae */ /* 0x0007e6000d901d48 */
[----:B------:R-:W-:Y:S01]  /*14450*/  @P0 IMAD.X R199, R139, 0x1, R2, P1 ;  /* 0x000000018bc70824 */ /* 0x000fe200008e0602 */
[----:B------:R-:W-:Y:S03]  /*14460*/  ISETP.NE.AND P1, PT, R0, 0x1, PT ;  /* 0x000000010000780c */ /* 0x000fe60003f25270 */
[C---:B------:R-:W-:Y:S01]  /*14470*/  HMMA.16816.F32 R104, R200.reuse, R188, R104 ;  /* 0x000000bcc868723c */ /* 0x040fe20000001868 */
[----:B------:R-:W2:Y:S04]  /*14480*/  LDL R2, [R1+0x34] ;  /* 0x0000340001027983 */ /* 0x000ea80000100800 */
[----:B------:R-:W-:Y:S03]  /*14490*/  STL [R1+0x94], R235 ;  /* 0x000094eb01007387 */ /* 0x000fe60000100800 */
[-C--:B------:R-:W-:Y:S01]  /*144a0*/  HMMA.16816.F32 R108, R200, R190.reuse, R108 ;  /* 0x000000bec86c723c */ /* 0x080fe2000000186c */
[----:B------:R-:W-:Y:S04]  /*144b0*/  STL [R1+0x98], R233 ;  /* 0x000098e901007387 */ /* 0x000fe80000100800 */
[----:B------:R1:W-:Y:S03]  /*144c0*/  @P0 LDGSTS.E.BYPASS.LTC128B.128 [R245+0x3100], [R198.64], !P3 ;  /* 0x03100000c6f50fae */ /* 0x0003e6000d901d48 */
[----:B------:R-:W-:Y:S04]  /*144d0*/  HMMA.16816.F32 R112, R192, R190, R112 ;  /* 0x000000bec070723c */ /* 0x000fe80000001870 */
[----:B---3--:R-:W-:Y:S01]  /*144e0*/  IMAD R138, R216, -0x70, RZ ;  /* 0xffffff90d88a7824 */ /* 0x008fe200078e02ff */
[----:B------:R-:W-:Y:S04]  /*144f0*/  STL [R1+0x9c], R236 ;  /* 0x00009cec01007387 */ /* 0x000fe80000100800 */
[----:B------:R3:W3:Y:S04]  /*14500*/  LDL R0, [R1+0x38] ;  /* 0x0000380001007983 */ /* 0x0006e80000100800 */
[----:B------:R-:W-:Y:S08]  /*14510*/  LDSM.16.M88.4 R204, [R233+0x3900] ;  /* 0x00390000e9cc783b */ /* 0x000ff00000000200 */
[----:B------:R-:W-:Y:S08]  /*14520*/  LDSM.16.M88.4 R208, [R235+0x9100] ;  /* 0x00910000ebd0783b */ /* 0x000ff00000000200 */
[----:B-1----:R-:W1:Y:S08]  /*14530*/  LDSM.16.M88.4 R196, [R235+0x7100] ;  /* 0x00710000ebc4783b */ /* 0x002e700000000200 */
[----:B------:R-:W1:Y:S08]  /*14540*/  LDSM.16.M88.4 R212, [R233+0x4100] ;  /* 0x00410000e9d4783b */ /* 0x000e700000000200 */
[----:B------:R-:W0:Y:S08]  /*14550*/  LDGDEPBAR ;  /* 0x00000000000079af */ /* 0x000e300000000000 */
[----:B------:R-:W1:Y:S08]  /*14560*/  LDSM.16.M88.4 R200, [R233+0x4900] ;  /* 0x00490000e9c8783b */ /* 0x000e700000000200 */
[----:B------:R-:W1:Y:S02]  /*14570*/  LDSM.16.M88.4 R188, [R233+0x5100] ;  /* 0x00510000e9bc783b */ /* 0x000e640000000200 */
[-C--:B-1----:R-:W-:Y:S06]  /*14580*/  HMMA.16816.F32 R4, R196, R204.reuse, R4 ;  /* 0x000000ccc404723c */ /* 0x082fec0000001804 */
[----:B------:R-:W1:Y:S02]  /*14590*/  LDSM.16.M88.4 R192, [R233+0x5900] ;  /* 0x00590000e9c0783b */ /* 0x000e640000000200 */
[C---:B------:R-:W-:Y:S06]  /*145a0*/  HMMA.16816.F32 R8, R208.reuse, R204, R8 ;  /* 0x000000ccd008723c */ /* 0x040fec0000001808 */
[----:B------:R-:W-:Y:S02]  /*145b0*/  STL [R1+0xa0], R232 ;  /* 0x0000a0e801007387 */ /* 0x000fe40000100800 */
        /* <DEDUP_REMOVED lines=14> */
[C---:B------:R-:W-:Y:S04]  /*146a0*/  HMMA.16816.F32 R56, R208.reuse, R188, R56 ;  /* 0x000000bcd038723c */ /* 0x040fe80000001838 */
[----:B----4-:R-:W-:Y:S04]  /*146b0*/  IADD3 R138, -R218, 0x1, R138 ;  /* 0x00000001da8a7810 */ /* 0x010fe80007ffe18a */
[-C--:B------:R-:W-:Y:S04]  /*146c0*/  HMMA.16816.F32 R60, R208, R190.reuse, R60 ;  /* 0x000000bed03c723c */ /* 0x080fe8000000183c */
[----:B--2---:R-:W-:Y:S04]  /*146d0*/  IADD3 R138, -R143, R138, R217 ;  /* 0x0000008a8f8a7210 */ /* 0x004fe80007ffe1d9 */
[C---:B------:R-:W-:Y:S01]  /*146e0*/  HMMA.16816.F32 R64, R196.reuse, R190, R64 ;  /* 0x000000bec440723c */ /* 0x040fe20000001840 */
[----:B------:R-:W-:Y:S07]  /*146f0*/  LDSM.16.M88.4 R188, [R236+0x7100] ;  /* 0x00710000ecbc783b */ /* 0x000fee0000000200 */
        /* <DEDUP_REMOVED lines=16> */
[-C--:B------:R-:W-:Y:S04]  /*14800*/  HMMA.16816.F32 R12, R212, R194.reuse, R12 ;  /* 0x000000c2d40c723c */ /* 0x080fe8000000180c */
[----:B---3--:R-:W-:Y:S04]  /*14810*/  @P1 IMAD.MOV.U32 R0, RZ, RZ, R2 ;  /* 0x000000ffff001224 */ /* 0x008fe800078e0002 */
[C---:B------:R-:W-:Y:S01]  /*14820*/  HMMA.16816.F32 R16, R188.reuse, R194, R16 ;  /* 0x000000c2bc10723c */ /* 0x040fe20000001810 */
[----:B------:R-:W-:Y:S07]  /*14830*/  SHFL.IDX PT, R2, R0, RZ, 0x1c1f ;  /* 0x001c1fff00027589 */ /* 0x000fee00000e0000 */
[-C--:B--2---:R-:W-:Y:S01]  /*14840*/  HMMA.16816.F32 R20, R188, R204.reuse, R20 ;  /* 0x000000ccbc14723c */ /* 0x084fe20000001814 */
[----:B------:R-:W1:Y:S07]  /*14850*/  SHFL.IDX PT, R137, R0, 0x1, 0x1c1f ;  /* 0x003c1f0000897f89 */ /* 0x000e6e00000e0000 */
[C---:B------:R-:W-:Y:S01]  /*14860*/  HMMA.16816.F32 R24, R212.reuse, R204, R24 ;  /* 0x000000ccd418723c */ /* 0x040fe20000001818 */
[----:B------:R-:W2:Y:S07]  /*14870*/  SHFL.IDX PT, R142, R0, 0x2, 0x1c1f ;  /* 0x005c1f00008e7f89 */ /* 0x000eae00000e0000 */
[-C--:B------:R-:W-:Y:S01]  /*14880*/  HMMA.16816.F32 R28, R212, R206.reuse, R28 ;  /* 0x000000ced41c723c */ /* 0x080fe2000000181c */
[----:B------:R3:W4:Y:S07]  /*14890*/  SHFL.IDX PT, R139, R0, 0x3, 0x1c1f ;  /* 0x007c1f00008b7f89 */ /* 0x00072e00000e0000 */
[C---:B------:R-:W-:Y:S01]  /*148a0*/  HMMA.16816.F32 R32, R188.reuse, R206, R32 ;  /* 0x000000cebc20723c */ /* 0x040fe20000001820 */
[----:B------:R-:W4:Y:S03]  /*148b0*/  LDSM.16.M88.4 R192, [R232+0x1000] ;  /* 0x00100000e8c0783b */ /* 0x000f260000000200 */
[----:B-1----:R-:W-:Y:S05]  /*148c0*/  IMAD.IADD R137, R138, 0x1, R137 ;  /* 0x000000018a897824 */ /* 0x002fea00078e0289 */
[C---:B------:R-:W-:Y:S02]  /*148d0*/  ISETP.GT.AND P1, PT, R137.reuse, RZ, PT ;  /* 0x000000ff8900720c */ /* 0x040fe40003f24270 */
[----:B------:R-:W-:Y:S02]  /*148e0*/  ISETP.GT.AND P0, PT, R137, 0x1, PT ;  /* 0x000000018900780c */ /* 0x000fe40003f04270 */
[----:B------:R-:W-:Y:S02]  /*148f0*/  FSEL R198, R6, -INF , P1 ;  /* 0xff80000006c67808 */ /* 0x000fe40000800000 */
[----:B------:R-:W-:Y:S01]  /*14900*/  FSEL R197, R7, -INF , P0 ;  /* 0xff80000007c57808 */ /* 0x000fe20000000000 */
[C---:B---3--:R-:W-:Y:S01]  /*14910*/  IMAD.IADD R0, R138.reuse, 0x1, R2 ;  /* 0x000000018a007824 */ /* 0x048fe200078e0202 */
[C---:B------:R-:W-:Y:S01]  /*14920*/  ISETP.GT.AND P5, PT, R137.reuse, 0x58, PT ;  /* 0x000000588900780c */ /* 0x040fe20003fa4270 */
[C---:B--2---:R-:W-:Y:S01]  /*14930*/  IMAD.IADD R2, R138.reuse, 0x1, R142 ;  /* 0x000000018a027824 */ /* 0x044fe200078e028e */
[----:B------:R-:W-:Y:S01]  /*14940*/  ISETP.GT.AND P4, PT, R137, 0x59, PT ;  /* 0x000000598900780c */ /* 0x000fe20003f84270 */
[----:B----4-:R-:W-:Y:S01]  /*14950*/  IMAD.IADD R138, R138, 0x1, R139 ;  /* 0x000000018a8a7824 */ /* 0x010fe200078e028b */
[C---:B------:R-:W-:Y:S02]  /*14960*/  ISETP.GT.AND P3, PT, R0.reuse, RZ, PT ;  /* 0x000000ff0000720c */ /* 0x040fe40003f64270 */
[----:B------:R-:W-:Y:S02]  /*14970*/  ISETP.GT.AND P2, PT, R0, 0x1, PT ;  /* 0x000000010000780c */ /* 0x000fe40003f44270 */
[----:B------:R-:W-:Y:S02]  /*14980*/  FSEL R142, R4, -INF , P3 ;  /* 0xff800000048e7808 */ /* 0x000fe40001800000 */
[----:B------:R-:W-:Y:S02]  /*14990*/  FSEL R196, R5, -INF , P2 ;  /* 0xff80000005c47808 */ /* 0x000fe40001000000 */
[----:B------:R-:W1:Y:S01]  /*149a0*/  LDSM.16.M88.4 R4, [R232+0x1800] ;  /* 0x00180000e804783b */ /* 0x000e620000000200 */
[C---:B------:R-:W-:Y:S02]  /*149b0*/  ISETP.GT.AND P3, PT, R2.reuse, RZ, PT ;  /* 0x000000ff0200720c */ /* 0x040fe40003f64270 */
[----:B------:R-:W-:Y:S02]  /*149c0*/  ISETP.GT.AND P2, PT, R2, 0x1, PT ;  /* 0x000000010200780c */ /* 0x000fe40003f44270 */
[C---:B------:R-:W-:Y:S02]  /*149d0*/  ISETP.GT.AND P1, PT, R138.reuse, RZ, PT ;  /* 0x000000ff8a00720c */ /* 0x040fe40003f24270 */
[----:B------:R-:W-:Y:S02]  /*149e0*/  ISETP.GT.AND P0, PT, R138, 0x1, PT ;  /* 0x000000018a00780c */ /* 0x000fe40003f04270 */
[----:B------:R-:W-:Y:S02]  /*149f0*/  FSEL R199, R8, -INF , P3 ;  /* 0xff80000008c77808 */ /* 0x000fe40001800000 */
[----:B------:R-:W-:Y:S01]  /*14a00*/  FSEL R201, R9, -INF , P2 ;  /* 0xff80000009c97808 */ /* 0x000fe20001000000 */
[-C--:B------:R-:W-:Y:S03]  /*14a10*/  HMMA.16816.F32 R36, R188, R192.reuse, R36 ;  /* 0x000000c0bc24723c */ /* 0x080fe60000001824 */
[----:B------:R-:W-:Y:S02]  /*14a20*/  FSEL R203, R10, -INF , P1 ;  /* 0xff8000000acb7808 */ /* 0x000fe40000800000 */
[----:B------:R-:W-:Y:S02]  /*14a30*/  FSEL R202, R11, -INF , P0 ;  /* 0xff8000000bca7808 */ /* 0x000fe40000000000 */
[----:B------:R-:W2:Y:S01]  /*14a40*/  LDSM.16.M88.4 R8, [R232+0x2000] ;  /* 0x00200000e808783b */ /* 0x000ea20000000200 */
[C---:B------:R-:W-:Y:S04]  /*14a50*/  HMMA.16816.F32 R40, R212.reuse, R192, R40 ;  /* 0x000000c0d428723c */ /* 0x040fe80000001828 */
[----:B------:R-:W-:Y:S02]  /*14a60*/  ISETP.GT.AND P3, PT, R2, 0x8, PT ;  /* 0x000000080200780c */ /* 0x000fe40003f64270 */
[----:B------:R-:W-:Y:S02]  /*14a70*/  ISETP.GT.AND P0, PT, R138, 0x9, PT ;  /* 0x000000098a00780c */ /* 0x000fe40003f04270 */
[-C--:B------:R-:W-:Y:S03]  /*14a80*/  HMMA.16816.F32 R44, R212, R194.reuse, R44 ;  /* 0x000000c2d42c723c */ /* 0x080fe6000000182c */
[----:B------:R-:W-:Y:S02]  /*14a90*/  ISETP.GT.AND P2, PT, R2, 0x9, PT ;  /* 0x000000090200780c */ /* 0x000fe40003f44270 */
[----:B------:R-:W-:Y:S02]  /*14aa0*/  FSEL R200, R12, -INF , P3 ;  /* 0xff8000000cc87808 */ /* 0x000fe40001800000 */
[----:B------:R-:W-:Y:S01]  /*14ab0*/  FSEL R15, R15, -INF , P0 ;  /* 0xff8000000f0f7808 */ /* 0x000fe20000000000 */
[C---:B------:R-:W-:Y:S04]  /*14ac0*/  HMMA.16816.F32 R48, R188.reuse, R194, R48 ;  /* 0x000000c2bc30723c */ /* 0x040fe80000001830 */
[----:B------:R-:W-:Y:S02]  /*14ad0*/  ISETP.GT.AND P3, PT, R0, 0x8, PT ;  /* 0x000000080000780c */ /* 0x000fe40003f64270 */
[----:B------:R-:W-:Y:S02]  /*14ae0*/  ISETP.GT.AND P0, PT, R137, 0x9, PT ;  /* 0x000000098900780c */ /* 0x000fe40003f04270 */
[-C--:B-1----:R-:W-:Y:S03]  /*14af0*/  HMMA.16816.F32 R52, R188, R4.reuse, R52 ;  /* 0x00000004bc34723c */ /* 0x082fe60000001834 */
[----:B------:R-:W-:Y:S02]  /*14b00*/  ISETP.GT.AND P1, PT, R138, 0x8, PT ;  /* 0x000000088a00780c */ /* 0x000fe40003f24270 */
[----:B------:R-:W-:Y:S02]  /*14b10*/  FSEL R16, R16, -INF , P3 ;  /* 0xff80000010107808 */ /* 0x000fe40001800000 */
[----:B------:R-:W-:Y:S01]  /*14b20*/  FSEL R19, R19, -INF , P0 ;  /* 0xff80000013137808 */ /* 0x000fe20000000000 */
[C---:B------:R-:W-:Y:S04]  /*14b30*/  HMMA.16816.F32 R56, R212.reuse, R4, R56 ;  /* 0x00000004d438723c */ /* 0x040fe80000001838 */
[C---:B------:R-:W-:Y:S02]  /*14b40*/  ISETP.GT.AND P3, PT, R0.reuse, 0x10, PT ;  /* 0x000000100000780c */ /* 0x040fe40003f64270 */
[----:B------:R-:W-:Y:S02]  /*14b50*/  ISETP.GT.AND P0, PT, R137, 0x11, PT ;  /* 0x000000118900780c */ /* 0x000fe40003f04270 */
[-C--:B------:R-:W-:Y:S03]  /*14b60*/  HMMA.16816.F32 R60, R212, R6.reuse, R60 ;  /* 0x00000006d43c723c */ /* 0x080fe6000000183c */
[----:B------:R-:W-:Y:S02]  /*14b70*/  ISETP.GT.AND P6, PT, R0, 0x68, PT ;  /* 0x000000680000780c */ /* 0x000fe40003fc4270 */
[----:B------:R-:W-:Y:S02]  /*14b80*/  FMNMX.FTZ R12, R142, R3, !PT ;  /* 0x000000038e0c7209 */ /* 0x000fe40007810000 */
[----:B------:R-:W-:Y:S01]  /*14b90*/  FSEL R13, R13, -INF , P2 ;  /* 0xff8000000d0d7808 */ /* 0x000fe20001000000 */
[C---:B------:R-:W-:Y:S01]  /*14ba0*/  HMMA.16816.F32 R64, R188.reuse, R6, R64 ;  /* 0x00000006bc40723c */ /* 0x040fe20000001840 */
[----:B------:R-:W1:Y:S03]  /*14bb0*/  LDSM.16.M88.4 R4, [R232+0x2800] ;  /* 0x00280000e804783b */ /* 0x000e660000000200 */
[----:B------:R-:W-:Y:S02]  /*14bc0*/  ISETP.GT.AND P2, PT, R0, 0x9, PT ;  /* 0x000000090000780c */ /* 0x000fe40003f44270 */
[----:B------:R-:W-:Y:S02]  /*14bd0*/  FSEL R20, R20, -INF , P3 ;  /* 0xff80000014147808 */ /* 0x000fe40001800000 */
[-C--:B--2---:R-:W-:Y:S03]  /*14be0*/  HMMA.16816.F32 R68, R188, R8.reuse, R68 ;  /* 0x00000008bc44723c */ /* 0x084fe60000001844 */
[----:B------:R-:W-:Y:S02]  /*14bf0*/  ISETP.GT.AND P3, PT, R2, 0x10, PT ;  /* 0x000000100200780c */ /* 0x000fe40003f64270 */
[----:B------:R-:W-:Y:S02]  /*14c00*/  FSEL R23, R23, -INF , P0 ;  /* 0xff80000017177808 */ /* 0x000fe40000000000 */
[----:B------:R-:W-:Y:S01]  /*14c10*/  ISETP.GT.AND P0, PT, R138, 0x11, PT ;  /* 0x000000118a00780c */ /* 0x000fe20003f04270 */
[C---:B------:R-:W-:Y:S04]  /*14c20*/  HMMA.16816.F32 R72, R212.reuse, R8, R72 ;  /* 0x00000008d448723c */ /* 0x040fe80000001848 */
[----:B------:R-:W-:Y:S02]  /*14c30*/  FMNMX.FTZ R12, R196, R12, !PT ;  /* 0x0000000cc40c7209 */ /* 0x000fe40007810000 */
[----:B------:R-:W-:Y:S02]  /*14c40*/  FSEL R17, R17, -INF , P2 ;  /* 0xff80000011117808 */ /* 0x000fe40001000000 */
[-C--:B------:R-:W-:Y:S03]  /*14c50*/  HMMA.16816.F32 R76, R212, R10.reuse, R76 ;  /* 0x0000000ad44c723c */ /* 0x080fe6000000184c */
[----:B------:R-:W-:Y:S02]  /*14c60*/  ISETP.GT.AND P2, PT, R0, 0x11, PT ;  /* 0x000000110000780c */ /* 0x000fe40003f44270 */
[----:B------:R-:W-:Y:S02]  /*14c70*/  FSEL R24, R24, -INF , P3 ;  /* 0xff80000018187808 */ /* 0x000fe40001800000 */
[----:B------:R-:W-:Y:S01]  /*14c80*/  ISETP.GT.AND P3, PT, R2, 0x18, PT ;  /* 0x000000180200780c */ /* 0x000fe20003f64270 */
[C---:B------:R-:W-:Y:S01]  /*14c90*/  HMMA.16816.F32 R80, R188.reuse, R10, R80 ;  /* 0x0000000abc50723c */ /* 0x040fe20000001850 */
[----:B------:R-:W2:Y:S01]  /*14ca0*/  LDSM.16.M88.4 R8, [R232+0x3000] ;  /* 0x00300000e808783b */ /* 0x000ea20000000200 */
[----:B------:R-:W-:Y:S04]  /*14cb0*/  DEPBAR.LE SB0, 0x0 ;  /* 0x000080000000791a */ /* 0x000fe80000000000 */
[----:B------:R-:W-:Y:S03]  /*14cc0*/  FSEL R27, R27, -INF , P0 ;  /* 0xff8000001b1b7808 */ /* 0x000fe60000000000 */
[----:B------:R-:W-:Y:S01]  /*14cd0*/  BAR.SYNC.DEFER_BLOCKING 0x0 ;  /* 0x0000000000007b1d */ /* 0x000fe20000010000 */
[-C--:B-1----:R-:W-:Y:S05]  /*14ce0*/  HMMA.16816.F32 R84, R188, R4.reuse, R84 ;  /* 0x00000004bc54723c */ /* 0x082fea0000001854 */
[----:B------:R-:W-:Y:S02]  /*14cf0*/  ISETP.GT.AND P0, PT, R138, 0x19, PT ;  /* 0x000000198a00780c */ /* 0x000fe40003f04270 */
[----:B------:R-:W-:Y:S01]  /*14d00*/  FMNMX.FTZ R12, R16, R12, !PT ;  /* 0x0000000c100c7209 */ /* 0x000fe20007810000 */
[C---:B------:R-:W-:Y:S04]  /*14d10*/  HMMA.16816.F32 R88, R212.reuse, R4, R88 ;  /* 0x00000004d458723c */ /* 0x040fe80000001858 */
[----:B------:R-:W-:Y:S02]  /*14d20*/  FSEL R21, R21, -INF , P2 ;  /* 0xff80000015157808 */ /* 0x000fe40001000000 */
[----:B------:R-:W-:Y:S02]  /*14d30*/  ISETP.GT.AND P2, PT, R2, 0x11, PT ;  /* 0x000000110200780c */ /* 0x000fe40003f44270 */
[----:B------:R-:W-:Y:S01]  /*14d40*/  FSEL R28, R28, -INF , P3 ;  /* 0xff8000001c1c7808 */ /* 0x000fe20001800000 */
[-C--:B------:R-:W-:Y:S03]  /*14d50*/  HMMA.16816.F32 R92, R212, R6.reuse, R92 ;  /* 0x00000006d45c723c */ /* 0x080fe6000000185c */
[----:B------:R-:W-:Y:S02]  /*14d60*/  FSEL R31, R31, -INF , P0 ;  /* 0xff8000001f1f7808 */ /* 0x000fe40000000000 */
[----:B------:R-:W-:Y:S02]  /*14d70*/  ISETP.GT.AND P3, PT, R0, 0x18, PT ;  /* 0x000000180000780c */ /* 0x000fe40003f64270 */
[----:B------:R-:W-:Y:S01]  /*14d80*/  ISETP.GT.AND P0, PT, R137, 0x19, PT ;  /* 0x000000198900780c */ /* 0x000fe20003f04270 */
[C---:B------:R-:W-:Y:S04]  /*14d90*/  HMMA.16816.F32 R96, R188.reuse, R6, R96 ;  /* 0x00000006bc60723c */ /* 0x040fe80000001860 */
[----:B------:R-:W-:Y:S02]  /*14da0*/  FMNMX.FTZ R12, R17, R12, !PT ;  /* 0x0000000c110c7209 */ /* 0x000fe40007810000 */
[----:B------:R-:W-:Y:S02]  /*14db0*/  FSEL R25, R25, -INF , P2 ;  /* 0xff80000019197808 */ /* 0x000fe40001000000 */
[----:B------:R-:W-:Y:S01]  /*14dc0*/  ISETP.GT.AND P2, PT, R2, 0x19, PT ;  /* 0x000000190200780c */ /* 0x000fe20003f44270 */
[-C--:B--2---:R-:W-:Y:S03]  /*14dd0*/  HMMA.16816.F32 R100, R188, R8.reuse, R100 ;  /* 0x00000008bc64723c */ /* 0x084fe60000001864 */
[----:B------:R-:W-:Y:S02]  /*14de0*/  FSEL R32, R32, -INF , P3 ;  /* 0xff80000020207808 */ /* 0x000fe40001800000 */
[----:B------:R-:W-:Y:S02]  /*14df0*/  FSEL R35, R35, -INF , P0 ;  /* 0xff80000023237808 */ /* 0x000fe40000000000 */
[----:B------:R-:W-:Y:S01]  /*14e00*/  ISETP.GT.AND P3, PT, R0, 0x20, PT ;  /* 0x000000200000780c */ /* 0x000fe20003f64270 */
[C---:B------:R-:W-:Y:S01]  /*14e10*/  HMMA.16816.F32 R104, R212.reuse, R8, R104 ;  /* 0x00000008d468723c */ /* 0x040fe20000001868 */
[----:B------:R-:W2:Y:S03]  /*14e20*/  LDL.64 R8, [R1+0x48] ;  /* 0x0000480001087983 */ /* 0x000ea60000100a00 */
[----:B------:R-:W-:Y:S02]  /*14e30*/  ISETP.GT.AND P0, PT, R137, 0x21, PT ;  /* 0x000000218900780c */ /* 0x000fe40003f04270 */
[----:B------:R-:W-:Y:S02]  /*14e40*/  FMNMX.FTZ R4, R20, R12, !PT ;  /* 0x0000000c14047209 */ /* 0x000fe40007810000 */
[----:B------:R-:W-:Y:S01]  /*14e50*/  FSEL R29, R29, -INF , P2 ;  /* 0xff8000001d1d7808 */ /* 0x000fe20001000000 */
[-C--:B------:R-:W-:Y:S03]  /*14e60*/  HMMA.16816.F32 R108, R212, R10.reuse, R108 ;  /* 0x0000000ad46c723c */ /* 0x080fe6000000186c */
[----:B------:R-:W-:Y:S02]  /*14e70*/  ISETP.GT.AND P2, PT, R0, 0x19, PT ;  /* 0x000000190000780c */ /* 0x000fe40003f44270 */
[----:B------:R-:W-:Y:S02]  /*14e80*/  FSEL R36, R36, -INF , P3 ;  /* 0xff80000024247808 */ /* 0x000fe40001800000 */
[----:B------:R-:W-:Y:S01]  /*14e90*/  FSEL R39, R39, -INF , P0 ;  /* 0xff80000027277808 */ /* 0x000fe20000000000 */
[----:B------:R-:W-:Y:S01]  /*14ea0*/  HMMA.16816.F32 R112, R188, R10, R112 ;  /* 0x0000000abc70723c */ /* 0x000fe20000001870 */
[----:B------:R-:W3:Y:S03]  /*14eb0*/  LDL.64 R10, [R1+0x40] ;  /* 0x00004000010a7983 */ /* 0x000ee60000100a00 */
[----:B------:R-:W-:Y:S02]  /*14ec0*/  ISETP.GT.AND P0, PT, R138, 0x21, PT ;  /* 0x000000218a00780c */ /* 0x000fe40003f04270 */
[----:B------:R-:W-:Y:S01]  /*14ed0*/  ISETP.GT.AND P3, PT, R2, 0x20, PT ;  /* 0x000000200200780c */ /* 0x000fe20003f64270 */
[----:B------:R-:W-:Y:S01]  /*14ee0*/  STL [R1+0xa4], R216 ;  /* 0x0000a4d801007387 */ /* 0x000fe20000100800 */
[----:B------:R-:W-:Y:S03]  /*14ef0*/  FMNMX.FTZ R4, R21, R4, !PT ;  /* 0x0000000415047209 */ /* 0x000fe60007810000 */
[----:B------:R-:W-:Y:S01]  /*14f00*/  STL [R1+0xa8], R246 ;  /* 0x0000a8f601007387 */ /* 0x000fe20000100800 */
        /* <DEDUP_REMOVED lines=83> */
[----:B------:R-:W-:Y:S02]  /*15440*/  FMNMX.FTZ R5, R198, R136, !PT ;  /* 0x00000088c6057209 */ /* 0x000fe40007810000 */
[----:B------:R-:W-:Y:S02]  /*15450*/  FSEL R217, R69, -INF , P2 ;  /* 0xff80000045d97808 */ /* 0x000fe40001000000 */
[----:B------:R-:W-:Y:S01]  /*15460*/  FSEL R53, R76, -INF , P3 ;  /* 0xff8000004c357808 */ /* 0x000fe20001800000 */
[----:B------:R-:W-:Y:S01]  /*15470*/  IMAD.MOV.U32 R76, RZ, RZ, R219 ;  /* 0x000000ffff4c7224 */ /* 0x000fe200078e00db */
[----:B------:R-:W-:Y:S01]  /*15480*/  FSEL R12, R79, -INF , P0 ;  /* 0xff8000004f0c7808 */ /* 0x000fe20000000000 */
[----:B------:R-:W-:Y:S01]  /*15490*/  IMAD.MOV.U32 R79, RZ, RZ, R218 ;  /* 0x000000ffff4f7224 */ /* 0x000fe200078e00da */
[----:B------:R-:W-:Y:S02]  /*154a0*/  ISETP.GT.AND P3, PT, R0, 0x48, PT ;  /* 0x000000480000780c */ /* 0x000fe40003f64270 */
[----:B------:R-:W-:Y:S02]  /*154b0*/  FSEL R195, R54, -INF , P1 ;  /* 0xff80000036c37808 */ /* 0x000fe40000800000 */
[----:B------:R-:W-:Y:S02]  /*154c0*/  ISETP.GT.AND P1, PT, R138, 0x30, PT ;  /* 0x000000308a00780c */ /* 0x000fe40003f24270 */
[----:B------:R-:W-:Y:S02]  /*154d0*/  ISETP.GT.AND P2, PT, R2, 0x41, PT ;  /* 0x000000410200780c */ /* 0x000fe40003f44270 */
[----:B------:R-:W-:Y:S02]  /*154e0*/  FMNMX.FTZ R4, R57, R4, !PT ;  /* 0x0000000439047209 */ /* 0x000fe40007810000 */
[----:B------:R-:W-:Y:S02]  /*154f0*/  FMNMX.FTZ R5, R197, R5, !PT ;  /* 0x00000005c5057209 */ /* 0x000fe40007810000 */
[----:B------:R-:W-:Y:S01]  /*15500*/  FSEL R226, R80, -INF , P3 ;  /* 0xff80000050e27808 */ /* 0x000fe20001800000 */
[----:B------:R-:W-:Y:S01]  /*15510*/  IMAD.MOV.U32 R80, RZ, RZ, R217 ;  /* 0x000000ffff507224 */ /* 0x000fe200078e00d9 */
[----:B------:R-:W-:Y:S02]  /*15520*/  FMNMX.FTZ R4, R79, R4, !PT ;  /* 0x000000044f047209 */ /* 0x000fe40007810000 */
[----:B------:R-:W-:Y:S02]  /*15530*/  FSEL R63, R73, -INF , P2 ;  /* 0xff800000493f7808 */ /* 0x000fe40001000000 */
[----:B------:R-:W-:Y:S02]  /*15540*/  ISETP.GT.AND P2, PT, R2, 0x49, PT ;  /* 0x000000490200780c */ /* 0x000fe40003f44270 */
[----:B------:R-:W-:Y:S02]  /*15550*/  FSEL R225, R58, -INF , P1 ;  /* 0xff8000003ae17808 */ /* 0x000fe40000800000 */
[----:B------:R-:W-:Y:S02]  /*15560*/  ISETP.GT.AND P1, PT, R138, 0x38, PT ;  /* 0x000000388a00780c */ /* 0x000fe40003f24270 */
[----:B------:R-:W-:Y:S02]  /*15570*/  FMNMX.FTZ R5, R18, R5, !PT ;  /* 0x0000000512057209 */ /* 0x000fe40007810000 */
[----:B------:R-:W-:Y:S02]  /*15580*/  FSEL R52, R77, -INF , P2 ;  /* 0xff8000004d347808 */ /* 0x000fe40001000000 */
[----:B------:R-:W-:Y:S02]  /*15590*/  FMNMX.FTZ R4, R80, R4, !PT ;  /* 0x0000000450047209 */ /* 0x000fe40007810000 */
[----:B------:R-:W-:Y:S01]  /*155a0*/  FSEL R222, R62, -INF , P1 ;  /* 0xff8000003ede7808 */ /* 0x000fe20000800000 */
[----:B------:R-:W-:Y:S01]  /*155b0*/  IMAD.MOV.U32 R62, RZ, RZ, R211 ;  /* 0x000000ffff3e7224 */ /* 0x000fe200078e00d3 */
[----:B------:R-:W-:Y:S02]  /*155c0*/  ISETP.GT.AND P1, PT, R137, 0x38, PT ;  /* 0x000000388900780c */ /* 0x000fe40003f24270 */
[----:B------:R-:W-:Y:S01]  /*155d0*/  ISETP.GT.AND P2, PT, R0, 0x49, PT ;  /* 0x000000490000780c */ /* 0x000fe20003f44270 */
[----:B------:R-:W-:Y:S01]  /*155e0*/  IMAD.MOV.U32 R77, RZ, RZ, R222 ;  /* 0x000000ffff4d7224 */ /* 0x000fe200078e00de */
[----:B------:R-:W-:Y:S02]  /*155f0*/  FMNMX.FTZ R5, R19, R5, !PT ;  /* 0x0000000513057209 */ /* 0x000fe40007810000 */
[----:B------:R-:W-:Y:S02]  /*15600*/  FSEL R58, R66, -INF , P1 ;  /* 0xff800000423a7808 */ /* 0x000fe40000800000 */
[----:B------:R-:W-:Y:S02]  /*15610*/  FSEL R248, R81, -INF , P2 ;  /* 0xff80000051f87808 */ /* 0x000fe40001000000 */
[----:B------:R-:W-:Y:S02]  /*15620*/  FMNMX.FTZ R4, R226, R4, !PT ;  /* 0x00000004e2047209 */ /* 0x000fe40007810000 */
[C---:B------:R-:W-:Y:S02]  /*15630*/  ISETP.GT.AND P1, PT, R137.reuse, 0x40, PT ;  /* 0x000000408900780c */ /* 0x040fe40003f24270 */
[----:B------:R-:W-:Y:S02]  /*15640*/  ISETP.GT.AND P0, PT, R137, 0x49, PT ;  /* 0x000000498900780c */ /* 0x000fe40003f04270 */
[----:B------:R-:W-:Y:S02]  /*15650*/  ISETP.GT.AND P3, PT, R0, 0x50, PT ;  /* 0x000000500000780c */ /* 0x000fe40003f64270 */
[----:B------:R-:W-:Y:S02]  /*15660*/  FMNMX.FTZ R5, R22, R5, !PT ;  /* 0x0000000516057209 */ /* 0x000fe40007810000 */
[----:B------:R-:W-:Y:S02]  /*15670*/  FSEL R61, R70, -INF , P1 ;  /* 0xff800000463d7808 */ /* 0x000fe40000800000 */
[----:B------:R-:W-:Y:S02]  /*15680*/  ISETP.GT.AND P1, PT, R138, 0x40, PT ;  /* 0x000000408a00780c */ /* 0x000fe40003f24270 */
[----:B------:R-:W-:Y:S01]  /*15690*/  FSEL R252, R83, -INF , P0 ;  /* 0xff80000053fc7808 */ /* 0x000fe20000000000 */
[----:B------:R-:W-:Y:S01]  /*156a0*/  IMAD.MOV.U32 R83, RZ, RZ, R210 ;  /* 0x000000ffff537224 */ /* 0x000fe200078e00d2 */
[----:B------:R-:W-:Y:S02]  /*156b0*/  ISETP.GT.AND P2, PT, R0, 0x51, PT ;  /* 0x000000510000780c */ /* 0x000fe40003f44270 */
[----:B------:R-:W-:Y:S02]  /*156c0*/  ISETP.GT.AND P0, PT, R137, 0x51, PT ;  /* 0x000000518900780c */ /* 0x000fe40003f04270 */
[----:B------:R-:W-:Y:S02]  /*156d0*/  FSEL R247, R84, -INF , P3 ;  /* 0xff80000054f77808 */ /* 0x000fe40001800000 */
[----:B------:R-:W-:Y:S02]  /*156e0*/  FMNMX.FTZ R139, R248, R4, !PT ;  /* 0x00000004f88b7209 */ /* 0x000fe40007810000 */
[----:B------:R-:W-:Y:S02]  /*156f0*/  FMNMX.FTZ R5, R23, R5, !PT ;  /* 0x0000000517057209 */ /* 0x000fe40007810000 */
[----:B------:R-:W-:Y:S02]  /*15700*/  FSEL R227, R85, -INF , P2 ;  /* 0xff80000055e37808 */ /* 0x000fe40001000000 */
[----:B------:R-:W-:Y:S02]  /*15710*/  FSEL R87, R87, -INF , P0 ;  /* 0xff80000057577808 */ /* 0x000fe40000000000 */
[----:B------:R-:W-:Y:S02]  /*15720*/  FSEL R143, R74, -INF , P1 ;  /* 0xff8000004a8f7808 */ /* 0x000fe40000800000 */
[----:B------:R-:W-:Y:S02]  /*15730*/  ISETP.GT.AND P1, PT, R138, 0x48, PT ;  /* 0x000000488a00780c */ /* 0x000fe40003f24270 */
[----:B------:R-:W-:Y:S01]  /*15740*/  ISETP.GT.AND P0, PT, R0, 0x58, PT ;  /* 0x000000580000780c */ /* 0x000fe20003f04270 */
[----:B------:R-:W-:Y:S01]  /*15750*/  IMAD.MOV.U32 R81, RZ, RZ, R143 ;  /* 0x000000ffff517224 */ /* 0x000fe200078e008f */
[----:B------:R-:W-:Y:S02]  /*15760*/  FMNMX.FTZ R139, R247, R139, !PT ;  /* 0x0000008bf78b7209 */ /* 0x000fe40007810000 */
[----:B------:R-:W-:Y:S02]  /*15770*/  FMNMX.FTZ R5, R34, R5, !PT ;  /* 0x0000000522057209 */ /* 0x000fe40007810000 */
[----:B------:R-:W-:Y:S01]  /*15780*/  FSEL R54, R78, -INF , P1 ;  /* 0xff8000004e367808 */ /* 0x000fe20000800000 */
[----:B------:R-:W-:Y:S01]  /*15790*/  IMAD.MOV.U32 R78, RZ, RZ, R208 ;  /* 0x000000ffff4e7224 */ /* 0x000fe200078e00d0 */
[----:B------:R-:W-:Y:S02]  /*157a0*/  FSEL R221, R96, -INF , P0 ;  /* 0xff80000060dd7808 */ /* 0x000fe40000000000 */
[----:B------:R-:W-:Y:S02]  /*157b0*/  ISETP.GT.AND P1, PT, R137, 0x48, PT ;  /* 0x000000488900780c */ /* 0x000fe40003f24270 */
[----:B------:R-:W-:Y:S02]  /*157c0*/  ISETP.GT.AND P3, PT, R0, 0x59, PT ;  /* 0x000000590000780c */ /* 0x000fe40003f64270 */
[----:B------:R-:W-:Y:S02]  /*157d0*/  FMNMX.FTZ R139, R227, R139, !PT ;  /* 0x0000008be38b7209 */ /* 0x000fe40007810000 */
[----:B------:R-:W-:Y:S02]  /*157e0*/  FMNMX.FTZ R5, R35, R5, !PT ;  /* 0x0000000523057209 */ /* 0x000fe40007810000 */
[----:B------:R-:W-:Y:S02]  /*157f0*/  FMNMX.FTZ R4, R199, R140, !PT ;  /* 0x0000008cc7047209 */ /* 0x000fe40007810000 */
[----:B------:R-:W-:Y:S02]  /*15800*/  FSEL R250, R82, -INF , P1 ;  /* 0xff80000052fa7808 */ /* 0x000fe40000800000 */
[----:B------:R-:W-:Y:S01]  /*15810*/  ISETP.GT.AND P1, PT, R137, 0x50, PT ;  /* 0x000000508900780c */ /* 0x000fe20003f24270 */
[----:B--2---:R-:W-:Y:S01]  /*15820*/  IMAD.MOV.U32 R9, RZ, RZ, c[0x0][0x1e0] ;  /* 0x00007800ff097624 */ /* 0x004fe200078e00ff */
[----:B------:R-:W-:Y:S02]  /*15830*/  FSEL R219, R97, -INF , P3 ;  /* 0xff80000061db7808 */ /* 0x000fe40001800000 */
[----:B------:R-:W-:Y:S02]  /*15840*/  ISETP.GT.AND P2, PT, R0, 0x60, PT ;  /* 0x000000600000780c */ /* 0x000fe40003f44270 */
[----:B------:R-:W-:Y:S02]  /*15850*/  FMNMX.FTZ R139, R221, R139, !PT ;  /* 0x0000008bdd8b7209 */ /* 0x000fe40007810000 */
[----:B------:R-:W-:Y:S02]  /*15860*/  FMNMX.FTZ R5, R38, R5, !PT ;  /* 0x0000000526057209 */ /* 0x000fe40007810000 */
[----:B------:R-:W-:Y:S02]  /*15870*/  FMNMX.FTZ R4, R201, R4, !PT ;  /* 0x00000004c9047209 */ /* 0x000fe40007810000 */
[----:B------:R-:W-:Y:S02]  /*15880*/  FSEL R86, R86, -INF , P1 ;  /* 0xff80000056567808 */ /* 0x000fe40000800000 */
[----:B------:R-:W-:Y:S01]  /*15890*/  FSEL R218, R100, -INF , P2 ;  /* 0xff80000064da7808 */ /* 0x000fe20001000000 */
[----:B------:R-:W-:Y:S01]  /*158a0*/  IMAD.MOV.U32 R100, RZ, RZ, R54 ;  /* 0x000000ffff647224 */ /* 0x000fe200078e0036 */
[----:B------:R-:W-:Y:S01]  /*158b0*/  ISETP.GT.AND P1, PT, R0, 0x61, PT ;  /* 0x000000610000780c */ /* 0x000fe20003f24270 */
[----:B---3--:R-:W-:Y:S01]  /*158c0*/  IMAD.MOV.U32 R10, RZ, RZ, 0x5 ;  /* 0x00000005ff0a7424 */ /* 0x008fe200078e00ff */
[----:B------:R-:W-:Y:S02]  /*158d0*/  FMNMX.FTZ R139, R219, R139, !PT ;  /* 0x0000008bdb8b7209 */ /* 0x000fe40007810000 */
[----:B------:R-:W-:Y:S02]  /*158e0*/  FMNMX.FTZ R5, R39, R5, !PT ;  /* 0x0000000527057209 */ /* 0x000fe40007810000 */
[----:B------:R-:W-:Y:S02]  /*158f0*/  FMNMX.FTZ R4, R200, R4, !PT ;  /* 0x00000004c8047209 */ /* 0x000fe40007810000 */
[----:B------:R-:W-:Y:S02]  /*15900*/  FSEL R217, R101, -INF , P1 ;  /* 0xff80000065d97808 */ /* 0x000fe40000800000 */
        /* <DEDUP_REMOVED lines=44> */
[----:B------:R-:W-:Y:S02]  /*15bd0*/  FMNMX.FTZ R0, R87, R0, !PT ;  /* 0x0000000057007209 */ /* 0x000fe40007810000 */
[----:B------:R-:W-:Y:S02]  /*15be0*/  FSEL R212, R98, -INF , P5 ;  /* 0xff80000062d47808 */ /* 0x000fe40002800000 */
[C---:B------:R-:W-:Y:S02]  /*15bf0*/  ISETP.GT.AND P3, PT, R137.reuse, 0x60, PT ;  /* 0x000000608900780c */ /* 0x040fe40003f64270 */
[C---:B------:R-:W-:Y:S02]  /*15c00*/  ISETP.GT.AND P2, PT, R137.reuse, 0x61, PT ;  /* 0x000000618900780c */ /* 0x040fe40003f44270 */
[C---:B------:R-:W-:Y:S02]  /*15c10*/  ISETP.GT.AND P1, PT, R137.reuse, 0x68, PT ;  /* 0x000000688900780c */ /* 0x040fe40003f24270 */
[----:B------:R-:W-:Y:S02]  /*15c20*/  ISETP.GT.AND P0, PT, R137, 0x69, PT ;  /* 0x000000698900780c */ /* 0x000fe40003f04270 */
[----:B------:R-:W-:Y:S02]  /*15c30*/  FMNMX.FTZ R137, R62, R4, !PT ;  /* 0x000000043e897209 */ /* 0x000fe40007810000 */
[----:B------:R-:W-:Y:S02]  /*15c40*/  FMNMX.FTZ R4, R47, R5, !PT ;  /* 0x000000052f047209 */ /* 0x000fe40007810000 */
[----:B------:R-:W-:Y:S01]  /*15c50*/  FSEL R211, R99, -INF , P4 ;  /* 0xff80000063d37808 */ /* 0x000fe20002000000 */
[----:B------:R-:W-:Y:S01]  /*15c60*/  IMAD.MOV.U32 R99, RZ, RZ, R86 ;  /* 0x000000ffff637224 */ /* 0x000fe200078e0056 */
        /* <DEDUP_REMOVED lines=10> */
[----:B------:R-:W-:Y:S02]  /*15d10*/  FSEL R207, R115, -INF , P0 ;  /* 0xff80000073cf7808 */ /* 0x000fe40000000000 */
[----:B------:R-:W-:Y:S02]  /*15d20*/  ISETP.GT.AND P0, PT, R138, 0x51, PT ;  /* 0x000000518a00780c */ /* 0x000fe40003f04270 */
[----:B------:R-:W-:Y:S02]  /*15d30*/  FSEL R208, R114, -INF , P1 ;  /* 0xff80000072d07808 */ /* 0x000fe40000800000 */
[----:B------:R-:W-:Y:S02]  /*15d40*/  FMNMX.FTZ R0, R209, R0, !PT ;  /* 0x00000000d1007209 */ /* 0x000fe40007810000 */
[----:B------:R-:W-:Y:S02]  /*15d50*/  FMNMX.FTZ R4, R78, R4, !PT ;  /* 0x000000044e047209 */ /* 0x000fe40007810000 */
[C---:B------:R-:W-:Y:S02]  /*15d60*/  ISETP.GT.AND P3, PT, R2.reuse, 0x50, PT ;  /* 0x000000500200780c */ /* 0x040fe40003f64270 */
[----:B------:R-:W-:Y:S02]  /*15d70*/  ISETP.GT.AND P2, PT, R2, 0x51, PT ;  /* 0x000000510200780c */ /* 0x000fe40003f44270 */
[----:B------:R-:W-:Y:S02]  /*15d80*/  ISETP.GT.AND P1, PT, R138, 0x50, PT ;  /* 0x000000508a00780c */ /* 0x000fe40003f24270 */
[----:B------:R-:W-:Y:S01]  /*15d90*/  FSEL R213, R91, -INF , P0 ;  /* 0xff8000005bd57808 */ /* 0x000fe20000000000 */
[----:B------:R-:W-:Y:S01]  /*15da0*/  IMAD.MOV.U32 R91, RZ, RZ, R62 ;  /* 0x000000ffff5b7224 */ /* 0x000fe200078e003e */
[----:B------:R-:W-:Y:S02]  /*15db0*/  ISETP.GT.AND P0, PT, R2, 0x58, PT ;  /* 0x000000580200780c */ /* 0x000fe40003f04270 */
[----:B------:R-:W-:Y:S02]  /*15dc0*/  FMNMX.FTZ R0, R208, R0, !PT ;  /* 0x00000000d0007209 */ /* 0x000fe40007810000 */
[----:B------:R-:W-:Y:S02]  /*15dd0*/  ISETP.GT.AND P4, PT, R2, 0x68, PT ;  /* 0x000000680200780c */ /* 0x000fe40003f84270 */
[----:B------:R-:W-:Y:S01]  /*15de0*/  FSEL R205, R88, -INF , P3 ;  /* 0xff80000058cd7808 */ /* 0x000fe20001800000 */
[----:B------:R-:W-:Y:S01]  /*15df0*/  IMAD.MOV.U32 R88, RZ, RZ, R87 ;  /* 0x000000ffff587224 */ /* 0x000fe200078e0057 */
[----:B------:R-:W-:Y:S01]  /*15e00*/  FSEL R204, R89, -INF , P2 ;  /* 0xff80000059cc7808 */ /* 0x000fe20001000000 */
[----:B------:R-:W-:Y:S01]  /*15e10*/  IMAD.MOV.U32 R89, RZ, RZ, R76 ;  /* 0x000000ffff597224 */ /* 0x000fe200078e004c */
[----:B------:R-:W-:Y:S01]  /*15e20*/  FSEL R214, R90, -INF , P1 ;  /* 0xff8000005ad67808 */ /* 0x000fe20000800000 */
[----:B------:R-:W-:Y:S01]  /*15e30*/  IMAD.MOV.U32 R90, RZ, RZ, R63 ;  /* 0x000000ffff5a7224 */ /* 0x000fe200078e003f */
        /* <DEDUP_REMOVED lines=8> */
[----:B------:R-:W-:Y:S02]  /*15ec0*/  FMNMX.FTZ R2, R102, R2, !PT ;  /* 0x0000000266027209 */ /* 0x000fe40007810000 */
[----:B------:R-:W-:Y:S01]  /*15ed0*/  FSEL R191, R93, -INF , P3 ;  /* 0xff8000005dbf7808 */ /* 0x000fe20001800000 */
[C---:B------:R-:W-:Y:S01]  /*15ee0*/  FMUL.FTZ R93, R139.reuse, c[0x0][0x2d0] ;  /* 0x0000b4008b5d7a20 */ /* 0x040fe20000410000 */
[----:B------:R-:W-:Y:S01]  /*15ef0*/  FSETP.NEU.FTZ.AND P3, PT, R139, -INF , PT ;  /* 0xff8000008b00780b */ /* 0x000fe20003f7d000 */
[----:B------:R-:W1:Y:S01]  /*15f00*/  SHFL.BFLY PT, R5, R0, 0x2, 0x1f ;  /* 0x0c401f0000057f89 */ /* 0x000e6200000e0000 */
[----:B------:R-:W-:Y:S02]  /*15f10*/  FMNMX.FTZ R2, R100, R2, !PT ;  /* 0x0000000264027209 */ /* 0x000fe40007810000 */
[----:B------:R-:W-:Y:S02]  /*15f20*/  FSEL R93, R93, RZ, P3 ;  /* 0x000000ff5d5d7208 */ /* 0x000fe40001800000 */
[----:B------:R-:W-:Y:S02]  /*15f30*/  FMNMX.FTZ R2, R103, R2, !PT ;  /* 0x0000000267027209 */ /* 0x000fe40007810000 */
[----:B------:R-:W-:Y:S01]  /*15f40*/  FSEL R112, R105, -INF , P1 ;  /* 0xff80000069707808 */ /* 0x000fe20000800000 */
[--C-:B------:R-:W-:Y:S01]  /*15f50*/  FFMA.FTZ R215, R215, c[0x0][0x2d0], -R93.reuse ;  /* 0x0000b400d7d77a23 */ /* 0x100fe2000001085d */
[----:B------:R-:W-:Y:S01]  /*15f60*/  FMNMX.FTZ R4, R214, R2, !PT ;  /* 0x00000002d6047209 */ /* 0x000fe20007810000 */
[----:B------:R-:W-:Y:S01]  /*15f70*/  FFMA.FTZ R2, R142, c[0x0][0x2d0], -R93 ;  /* 0x0000b4008e027a23 */ /* 0x000fe2000001085d */
[----:B------:R-:W-:Y:S02]  /*15f80*/  LOP3.LUT P6, RZ, R223, 0x1, RZ, 0xc0, !PT ;  /* 0x00000001dfff7812 */ /* 0x000fe400078cc0ff */
[----:B------:R-:W-:Y:S01]  /*15f90*/  FMNMX.FTZ R137, R83, R137, !PT ;  /* 0x0000008953897209 */ /* 0x000fe20007810000 */
[----:B------:R2:W-:Y:S01]  /*15fa0*/  MUFU.EX2 R190, R2 ;  /* 0x0000000200be7308 */ /* 0x0005e20000000800 */
[----:B------:R-:W-:Y:S02]  /*15fb0*/  ISETP.GT.AND P1, PT, R138, 0x58, PT ;  /* 0x000000588a00780c */ /* 0x000fe40003f24270 */
[----:B------:R-:W-:Y:S02]  /*15fc0*/  FMNMX.FTZ R4, R213, R4, !PT ;  /* 0x00000004d5047209 */ /* 0x000fe40007810000 */
[----:B------:R-:W-:Y:S02]  /*15fd0*/  FSEL R189, R94, -INF , P1 ;  /* 0xff8000005ebd7808 */ /* 0x000fe40000800000 */
[----:B------:R-:W-:Y:S02]  /*15fe0*/  FSEL R109, R109, -INF , P0 ;  /* 0xff8000006d6d7808 */ /* 0x000fe40000000000 */
[----:B------:R-:W-:Y:S02]  /*15ff0*/  ISETP.GT.AND P0, PT, R138, 0x59, PT ;  /* 0x000000598a00780c */ /* 0x000fe40003f04270 */
[----:B-1----:R-:W-:Y:S02]  /*16000*/  FMNMX.FTZ R0, R0, R5, !PT ;  /* 0x0000000500007209 */ /* 0x002fe40007810000 */
[----:B------:R-:W-:Y:S02]  /*16010*/  FSEL R115, R95, -INF , P0 ;  /* 0xff8000005f737808 */ /* 0x000fe40000000000 */
[C---:B------:R-:W-:Y:S01]  /*16020*/  ISETP.GT.AND P0, PT, R138.reuse, 0x61, PT ;  /* 0x000000618a00780c */ /* 0x040fe20003f04270 */
[----:B------:R-:W1:Y:S01]  /*16030*/  SHFL.BFLY PT, R6, R0, 0x1, 0x1f ;  /* 0x0c201f0000067f89 */ /* 0x000e6200000e0000 */
[C---:B------:R-:W-:Y:S02]  /*16040*/  ISETP.GT.AND P1, PT, R138.reuse, 0x60, PT ;  /* 0x000000608a00780c */ /* 0x040fe40003f24270 */
[----:B------:R-:W-:Y:S01]  /*16050*/  FSEL R114, R107, -INF , P0 ;  /* 0xff8000006b727808 */ /* 0x000fe20000000000 */
[----:B------:R-:W-:Y:S01]  /*16060*/  IMAD.MOV.U32 R107, RZ, RZ, R81 ;  /* 0x000000ffff6b7224 */ /* 0x000fe200078e0051 */
[----:B------:R-:W-:Y:S02]  /*16070*/  ISETP.GT.AND P0, PT, R138, 0x69, PT ;  /* 0x000000698a00780c */ /* 0x000fe40003f04270 */
[----:B------:R-:W-:Y:S02]  /*16080*/  FSEL R142, R106, -INF , P1 ;  /* 0xff8000006a8e7808 */ /* 0x000fe40000800000 */
[----:B--2---:R-:W-:Y:S01]  /*16090*/  FMNMX.FTZ R2, R189, R4, !PT ;  /* 0x00000004bd027209 */ /* 0x004fe20007810000 */
[--C-:B------:R-:W-:Y:S01]  /*160a0*/  FFMA.FTZ R4, R196, c[0x0][0x2d0], -R93.reuse ;  /* 0x0000b400c4047a23 */ /* 0x100fe2000001085d */
[----:B------:R-:W-:Y:S02]  /*160b0*/  FSEL R70, R111, -INF , P0 ;  /* 0xff8000006f467808 */ /* 0x000fe40000000000 */
[----:B------:R-:W-:Y:S01]  /*160c0*/  ISETP.GT.AND P1, PT, R138, 0x68, PT ;  /* 0x000000688a00780c */ /* 0x000fe20003f24270 */
[----:B------:R2:W3:Y:S01]  /*160d0*/  MUFU.EX2 R251, R4 ;  /* 0x0000000400fb7308 */ /* 0x0004e20000000800 */
[----:B------:R-:W-:Y:S02]  /*160e0*/  FMNMX.FTZ R2, R115, R2, !PT ;  /* 0x0000000273027209 */ /* 0x000fe40007810000 */
[----:B------:R-:W-:Y:S02]  /*160f0*/  FSEL R188, R104, -INF , P2 ;  /* 0xff80000068bc7808 */ /* 0x000fe40001000000 */
[----:B------:R-:W-:Y:S02]  /*16100*/  FMNMX.FTZ R2, R142, R2, !PT ;  /* 0x000000028e027209 */ /* 0x000fe40007810000 */
[----:B------:R-:W-:Y:S02]  /*16110*/  FSEL R113, R110, -INF , P1 ;  /* 0xff8000006e717808 */ /* 0x000fe40000800000 */
[----:B------:R-:W-:Y:S02]  /*16120*/  FMNMX.FTZ R137, R63, R137, !PT ;  /* 0x000000893f897209 */ /* 0x000fe40007810000 */
[----:B-1----:R-:W-:Y:S02]  /*16130*/  FMNMX.FTZ R138, R0, R6, !PT ;  /* 0x00000006008a7209 */ /* 0x002fe40007810000 */
[----:B------:R-:W-:Y:S02]  /*16140*/  FMNMX.FTZ R137, R53, R137, !PT ;  /* 0x0000008935897209 */ /* 0x000fe40007810000 */
[C---:B------:R-:W-:Y:S01]  /*16150*/  FSETP.NEU.FTZ.AND P2, PT, R138.reuse, -INF , PT ;  /* 0xff8000008a00780b */ /* 0x040fe20003f5d000 */
[----:B------:R-:W-:Y:S01]  /*16160*/  FMUL.FTZ R92, R138, c[0x0][0x2d0] ;  /* 0x0000b4008a5c7a20 */ /* 0x000fe20000410000 */
[----:B------:R-:W-:Y:S02]  /*16170*/  FMNMX.FTZ R137, R52, R137, !PT ;  /* 0x0000008934897209 */ /* 0x000fe40007810000 */
[----:B------:R-:W-:Y:S02]  /*16180*/  FSEL R97, R108, -INF , P4 ;  /* 0xff8000006c617808 */ /* 0x000fe40002000000 */
[----:B------:R-:W-:Y:S02]  /*16190*/  FSEL R92, R92, RZ, P2 ;  /* 0x000000ff5c5c7208 */ /* 0x000fe40001000000 */
[----:B------:R-:W-:Y:S02]  /*161a0*/  FMNMX.FTZ R137, R205, R137, !PT ;  /* 0x00000089cd897209 */ /* 0x000fe40007810000 */
[----:B--2---:R-:W-:Y:S01]  /*161b0*/  FMNMX.FTZ R4, R114, R2, !PT ;  /* 0x0000000272047209 */ /* 0x004fe20007810000 */
[--C-:B------:R-:W-:Y:S01]  /*161c0*/  FFMA.FTZ R2, R16, c[0x0][0x2d0], -R93.reuse ;  /* 0x0000b40010027a23 */ /* 0x100fe2000001085d */
[----:B------:R-:W-:Y:S01]  /*161d0*/  FMNMX.FTZ R137, R204, R137, !PT ;  /* 0x00000089cc897209 */ /* 0x000fe20007810000 */
[--C-:B------:R-:W-:Y:S01]  /*161e0*/  FFMA.FTZ R16, R20, c[0x0][0x2d0], -R93.reuse ;  /* 0x0000b40014107a23 */ /* 0x100fe2000001085d */
[----:B------:R-:W-:Y:S01]  /*161f0*/  FMNMX.FTZ R0, R113, R4, !PT ;  /* 0x0000000471007209 */ /* 0x000fe20007810000 */
[----:B------:R1:W-:Y:S01]  /*16200*/  MUFU.EX2 R54, R2 ;  /* 0x0000000200367308 */ /* 0x0003e20000000800 */
[--C-:B------:R-:W-:Y:S01]  /*16210*/  FFMA.FTZ R4, R198, c[0x0][0x2d0], -R92.reuse ;  /* 0x0000b400c6047a23 */ /* 0x100fe2000001085c */
[----:B------:R-:W-:Y:S01]  /*16220*/  ISETP.GE.AND P4, PT, R216, 0x1, PT ;  /* 0x00000001d800780c */ /* 0x000fe20003f86270 */
[--C-:B------:R-:W-:Y:S01]  /*16230*/  FFMA.FTZ R99, R99, c[0x0][0x2d0], -R92.reuse ;  /* 0x0000b40063637a23 */ /* 0x100fe2000001085c */
[----:B------:R-:W-:Y:S01]  /*16240*/  FMNMX.FTZ R0, R70, R0, !PT ;  /* 0x0000000046007209 */ /* 0x000fe20007810000 */
[--C-:B------:R-:W-:Y:S01]  /*16250*/  FFMA.FTZ R210, R210, c[0x0][0x2d0], -R92.reuse ;  /* 0x0000b400d2d27a23 */ /* 0x100fe2000001085c */
[----:B---3--:R-:W-:Y:S01]  /*16260*/  F2FP.PACK_AB R72, R251, R190 ;  /* 0x000000befb48723e */ /* 0x008fe200000000ff */
[--C-:B------:R-:W-:Y:S01]  /*16270*/  FFMA.FTZ R209, R209, c[0x0][0x2d0], -R92.reuse ;  /* 0x0000b400d1d17a23 */ /* 0x100fe2000001085c */
[----:B------:R-:W-:Y:S01]  /*16280*/  FMNMX.FTZ R137, R194, R137, !PT ;  /* 0x00000089c2897209 */ /* 0x000fe20007810000 */
[--C-:B------:R-:W-:Y:S01]  /*16290*/  FFMA.FTZ R208, R208, c[0x0][0x2d0], -R92.reuse ;  /* 0x0000b400d0d07a23 */ /* 0x100fe2000001085c */
[----:B------:R2:W-:Y:S01]  /*162a0*/  MUFU.EX2 R222, R4 ;  /* 0x0000000400de7308 */ /* 0x0005e20000000800 */
[--C-:B------:R-:W-:Y:S01]  /*162b0*/  FFMA.FTZ R207, R207, c[0x0][0x2d0], -R92.reuse ;  /* 0x0000b400cfcf7a23 */ /* 0x100fe2000001085c */
[----:B------:R-:W-:Y:S03]  /*162c0*/  FMNMX.FTZ R137, R191, R137, !PT ;  /* 0x00000089bf897209 */ /* 0x000fe60007810000 */
[----:B------:R-:W-:Y:S02]  /*162d0*/  @P4 SHF.L.U64.HI R12, R9, R10, c[0x0][0x1e4] ;  /* 0x00007900090c4619 */ /* 0x000fe4000001020a */
[----:B------:R-:W-:Y:S04]  /*162e0*/  FMNMX.FTZ R137, R188, R137, !PT ;  /* 0x00000089bc897209 */ /* 0x000fe80007810000 */
[----:B------:R-:W-:Y:S01]  /*162f0*/  FMNMX.FTZ R137, R112, R137, !PT ;  /* 0x0000008970897209 */ /* 0x000fe20007810000 */
[----:B-1----:R-:W-:Y:S03]  /*16300*/  FFMA.FTZ R2, R17, c[0x0][0x2d0], -R93 ;  /* 0x0000b40011027a23 */ /* 0x002fe6000001085d */
[----:B------:R-:W-:Y:S01]  /*16310*/  FMNMX.FTZ R137, R97, R137, !PT ;  /* 0x0000008961897209 */ /* 0x000fe20007810000 */
[----:B------:R-:W-:Y:S01]  /*16320*/  @P4 IMAD.SHL.U32 R17, R9, 0x20, RZ ;  /* 0x0000002009114824 */ /* 0x000fe200078e00ff */
[----:B------:R1:W-:Y:S02]  /*16330*/  MUFU.EX2 R111, R2 ;  /* 0x00000002006f7308 */ /* 0x0003e40000000800 */
[----:B------:R-:W-:Y:S01]  /*16340*/  FMNMX.FTZ R137, R109, R137, !PT ;  /* 0x000000896d897209 */ /* 0x000fe20007810000 */
[----:B--2---:R-:W-:Y:S04]  /*16350*/  FFMA.FTZ R4, R197, c[0x0][0x2d0], -R92 ;  /* 0x0000b400c5047a23 */ /* 0x004fe8000001085c */
[----:B------:R-:W2:Y:S03]  /*16360*/  SHFL.BFLY PT, R5, R137, 0x2, 0x1f ;  /* 0x0c401f0089057f89 */ /* 0x000ea600000e0000 */
[----:B------:R3:W4:Y:S05]  /*16370*/  MUFU.EX2 R223, R4 ;  /* 0x0000000400df7308 */ /* 0x00072a0000000800 */
[----:B-1----:R-:W1:Y:S01]  /*16380*/  SHFL.BFLY PT, R2, R0, 0x2, 0x1f ;  /* 0x0c401f0000027f89 */ /* 0x002e6200000e0000 */
[----:B--2---:R-:W-:Y:S02]  /*16390*/  FMNMX.FTZ R137, R137, R5, !PT ;  /* 0x0000000589897209 */ /* 0x004fe40007810000 */
[----:B------:R-:W-:Y:S01]  /*163a0*/  @P4 SHF.R.S32.HI R5, RZ, 0x1f, R246 ;  /* 0x0000001fff054819 */ /* 0x000fe200000114f6 */
[--C-:B---3--:R-:W-:Y:S01]  /*163b0*/  FFMA.FTZ R4, R18, c[0x0][0x2d0], -R92.reuse ;  /* 0x0000b40012047a23 */ /* 0x108fe2000001085c */
[----:B----4-:R-:W-:Y:S03]  /*163c0*/  F2FP.PACK_AB R73, R223, R222 ;  /* 0x000000dedf49723e */ /* 0x010fe600000000ff */
[----:B------:R-:W2:Y:S01]  /*163d0*/  SHFL.BFLY PT, R6, R137, 0x1, 0x1f ;  /* 0x0c201f0089067f89 */ /* 0x000ea200000e0000 */
[----:B------:R3:W-:Y:S01]  /*163e0*/  MUFU.EX2 R64, R4 ;  /* 0x0000000400407308 */ /* 0x0007e20000000800 */
[----:B------:R-:W-:Y:S04]  /*163f0*/  @P4 IMAD R5, R5, c[0x0][0x1e0], RZ ;  /* 0x0000780005054a24 */ /* 0x000fe800078e02ff */
[----:B------:R-:W-:Y:S01]  /*16400*/  @P4 IMAD R5, R246, c[0x0][0x1e4], R5 ;  /* 0x00007900f6054a24 */ /* 0x000fe200078e0205 */
[----:B-1----:R-:W-:Y:S05]  /*16410*/  FMNMX.FTZ R0, R0, R2, !PT ;  /* 0x0000000200007209 */ /* 0x002fea0007810000 */
[----:B------:R-:W1:Y:S01]  /*16420*/  SHFL.BFLY PT, R2, R0, 0x1, 0x1f ;  /* 0x0c201f0000027f89 */ /* 0x000e6200000e0000 */
[----:B--2---:R-:W-:Y:S01]  /*16430*/  FMNMX.FTZ R137, R137, R6, !PT ;  /* 0x0000000689897209 */ /* 0x004fe20007810000 */
[----:B------:R-:W-:Y:S03]  /*16440*/  @P4 IMAD.WIDE.U32 R6, R246, c[0x0][0x1e0], RZ ;  /* 0x00007800f6064a25 */ /* 0x000fe600078e00ff */
[----:B------:R-:W-:Y:S01]  /*16450*/  FSETP.NEU.FTZ.AND P1, PT, R137, -INF , PT ;  /* 0xff8000008900780b */ /* 0x000fe20003f3d000 */
[----:B---3--:R-:W-:Y:S02]  /*16460*/  FFMA.FTZ R4, R19, c[0x0][0x2d0], -R92 ;  /* 0x0000b40013047a23 */ /* 0x008fe4000001085c */
[----:B------:R-:W-:Y:S02]  /*16470*/  FMUL.FTZ R94, R137, c[0x0][0x2d0] ;  /* 0x0000b400895e7a20 */ /* 0x000fe40000410000 */
[----:B------:R2:W-:Y:S01]  /*16480*/  MUFU.EX2 R65, R4 ;  /* 0x0000000400417308 */ /* 0x0005e20000000800 */
[----:B------:R-:W-:Y:S02]  /*16490*/  @P4 IMAD.IADD R7, R7, 0x1, R5 ;  /* 0x0000000107074824 */ /* 0x000fe400078e0205 */
[----:B------:R-:W-:Y:S01]  /*164a0*/  FSEL R94, R94, RZ, P1 ;  /* 0x000000ff5e5e7208 */ /* 0x000fe20000800000 */
[----:B------:R-:W-:Y:S02]  /*164b0*/  @P4 IMAD.MOV.U32 R5, RZ, RZ, R11 ;  /* 0x000000ffff054224 */ /* 0x000fe400078e000b */
[----:B------:R-:W-:Y:S01]  /*164c0*/  @P4 IMAD R7, R7, 0x70, RZ ;  /* 0x0000007007074824 */ /* 0x000fe200078e02ff */
[----:B-1----:R-:W-:Y:S01]  /*164d0*/  FMNMX.FTZ R71, R0, R2, !PT ;  /* 0x0000000200477209 */ /* 0x002fe20007810000 */
[----:B------:R-:W-:Y:S02]  /*164e0*/  FFMA.FTZ R0, R200, c[0x0][0x2d0], -R94 ;  /* 0x0000b400c8007a23 */ /* 0x000fe4000001085e */
[----:B------:R-:W-:Y:S02]  /*164f0*/  IMAD.MOV.U32 R200, RZ, RZ, R60 ;  /* 0x000000ffffc87224 */ /* 0x000fe400078e003c */
[----:B------:R1:W-:Y:S01]  /*16500*/  MUFU.EX2 R55, R0 ;  /* 0x0000000000377308 */ /* 0x0003e20000000800 */
[----:B------:R-:W-:Y:S02]  /*16510*/  FMUL.FTZ R96, R71, c[0x0][0x2d0] ;  /* 0x0000b40047607a20 */ /* 0x000fe40000410000 */
[----:B--2---:R-:W-:Y:S02]  /*16520*/  @P4 IMAD.MOV.U32 R4, RZ, RZ, R8 ;  /* 0x000000ffff044224 */ /* 0x004fe400078e0008 */
[----:B------:R-:W-:Y:S02]  /*16530*/  FFMA.FTZ R8, R199, c[0x0][0x2d0], -R94 ;  /* 0x0000b400c7087a23 */ /* 0x000fe4000001085e */
[----:B------:R-:W-:Y:S03]  /*16540*/  @P4 IMAD.WIDE.U32 R4, R6, 0x70, R4 ;  /* 0x0000007006044825 */ /* 0x000fe600078e0004 */
[----:B------:R2:W-:Y:S01]  /*16550*/  MUFU.EX2 R198, R8 ;  /* 0x0000000800c67308 */ /* 0x0005e20000000800 */
[----:B------:R-:W-:Y:S01]  /*16560*/  @P4 IMAD.IADD R7, R5, 0x1, R7 ;  /* 0x0000000105074824 */ /* 0x000fe200078e0207 */
[C---:B------:R-:W-:Y:S01]  /*16570*/  @P4 LEA R6, P0, R4.reuse, c[0x0][0x1c8], 0x1 ;  /* 0x0000720004064a11 */ /* 0x040fe200078008ff */
[--C-:B-1----:R-:W-:Y:S03]  /*16580*/  FFMA.FTZ R0, R13, c[0x0][0x2d0], -R94.reuse ;  /* 0x0000b4000d007a23 */ /* 0x102fe6000001085e */
[----:B------:R-:W-:Y:S01]  /*16590*/  @P4 LEA.HI.X R7, R4, c[0x0][0x1cc], R7, 0x1, P0 ;  /* 0x0000730004074a11 */ /* 0x000fe200000f0c07 */
[----:B------:R-:W-:Y:S01]  /*165a0*/  FFMA.FTZ R13, R33, c[0x0][0x2d0], -R93 ;  /* 0x0000b400210d7a23 */ /* 0x000fe2000001085d */
[----:B------:R-:W-:Y:S02]  /*165b0*/  @P4 IADD3 R4, P0, R17, R6, RZ ;  /* 0x0000000611044210 */ /* 0x000fe40007f1e0ff */
[----:B------:R-:W1:Y:S01]  /*165c0*/  MUFU.EX2 R2, R0 ;  /* 0x0000000000027308 */ /* 0x000e620000000800 */
[----:B------:R3:W-:Y:S02]  /*165d0*/  @P4 LDGSTS.E.BYPASS.LTC128B.128 [R245+0x3900], [R6.64], !P6 ;  /* 0x0390000006f54fae */ /* 0x0007e4000f101d48 */
[C---:B------:R-:W-:Y:S07]  /*165e0*/  @P4 IMAD.X R5, R12.reuse, 0x1, R7, P0 ;  /* 0x000000010c054824 */ /* 0x040fee00000e0607 */
[----:B------:R4:W-:Y:S01]  /*165f0*/  MUFU.EX2 R242, R13 ;  /* 0x0000000d00f27308 */ /* 0x0009e20000000800 */
[----:B------:R3:W-:Y:S01]  /*16600*/  @P4 LDGSTS.E.BYPASS.LTC128B.128 [R245+0x4100], [R4.64], !P6 ;  /* 0x0410000004f54fae */ /* 0x0007e2000f101d48 */
[----:B--2---:R-:W-:Y:S02]  /*16610*/  FFMA.FTZ R8, R201, c[0x0][0x2d0], -R94 ;  /* 0x0000b400c9087a23 */ /* 0x004fe4000001085e */
[----:B------:R-:W-:Y:S06]  /*16620*/  IMAD.MOV.U32 R201, RZ, RZ, R61 ;  /* 0x000000ffffc97224 */ /* 0x000fec00078e003d */
[----:B------:R2:W-:Y:S01]  /*16630*/  MUFU.EX2 R197, R8 ;  /* 0x0000000800c57308 */ /* 0x0005e20000000800 */
[----:B-1----:R1:W-:Y:S01]  /*16640*/  STL [R1], R2 ;  /* 0x0000000201007387 */ /* 0x0023e20000100800 */
[----:B----4-:R-:W-:Y:S08]  /*16650*/  FFMA.FTZ R13, R49, c[0x0][0x2d0], -R93 ;  /* 0x0000b400310d7a23 */ /* 0x010ff0000001085d */
[----:B------:R-:W-:Y:S01]  /*16660*/  MUFU.EX2 R98, R13 ;  /* 0x0000000d00627308 */ /* 0x000fe20000000800 */
[C---:B--2---:R-:W-:Y:S05]  /*16670*/  @P4 IADD3 R8, P0, R17.reuse, R4, RZ ;  /* 0x0000000411084210 */ /* 0x044fea0007f1e0ff */
[C---:B------:R-:W-:Y:S01]  /*16680*/  @P4 IMAD.X R9, R12.reuse, 0x1, R5, P0 ;  /* 0x000000010c094824 */ /* 0x040fe200000e0605 */
[----:B------:R-:W-:Y:S04]  /*16690*/  @P4 IADD3 R10, P0, R17, R8, RZ ;  /* 0x00000008110a4210 */ /* 0x000fe80007f1e0ff */
[----:B------:R2:W-:Y:S01]  /*166a0*/  @P4 LDGSTS.E.BYPASS.LTC128B.128 [R245+0x4900], [R8.64], !P6 ;  /* 0x0490000008f54fae */ /* 0x0005e2000f101d48 */
[----:B------:R-:W-:Y:S01]  /*166b0*/  @P4 IMAD.X R11, R12, 0x1, R9, P0 ;  /* 0x000000010c0b4824 */ /* 0x000fe200000e0609 */
[----:B------:R-:W-:Y:S02]  /*166c0*/  FSETP.NEU.FTZ.AND P0, PT, R71, -INF , PT ;  /* 0xff8000004700780b */ /* 0x000fe40003f1d000 */
[----:B---3--:R-:W-:Y:S02]  /*166d0*/  @P4 IADD3 R6, P5, R17, R10, RZ ;  /* 0x0000000a11064210 */ /* 0x008fe40007fbe0ff */
[----:B------:R-:W-:Y:S02]  /*166e0*/  FSEL R96, R96, RZ, P0 ;  /* 0x000000ff60607208 */ /* 0x000fe40000000000 */
[----:B------:R3:W-:Y:S01]  /*166f0*/  @P4 LDGSTS.E.BYPASS.LTC128B.128 [R245+0x5100], [R10.64], !P6 ;  /* 0x051000000af54fae */ /* 0x0007e2000f101d48 */
[----:B------:R-:W-:Y:S02]  /*16700*/  @P4 IMAD.X R7, R12, 0x1, R11, P5 ;  /* 0x000000010c074824 */ /* 0x000fe400028e060b */
[--C-:B------:R-:W-:Y:S02]  /*16710*/  FFMA.FTZ R0, R203, c[0x0][0x2d0], -R96.reuse ;  /* 0x0000b400cb007a23 */ /* 0x100fe40000010860 */
[--C-:B------:R-:W-:Y:S02]  /*16720*/  FFMA.FTZ R115, R115, c[0x0][0x2d0], -R96.reuse ;  /* 0x0000b40073737a23 */ /* 0x100fe40000010860 */
[----:B------:R4:W-:Y:S01]  /*16730*/  MUFU.EX2 R196, R0 ;  /* 0x0000000000c47308 */ /* 0x0009e20000000800 */
[----:B------:R1:W-:Y:S01]  /*16740*/  @P4 LDGSTS.E.BYPASS.LTC128B.128 [R245+0x5900], [R6.64], !P6 ;  /* 0x0590000006f54fae */ /* 0x0003e2000f101d48 */
[----:B------:R-:W-:Y:S02]  /*16750*/  IMAD.MOV.U32 R203, RZ, RZ, R65 ;  /* 0x000000ffffcb7224 */ /* 0x000fe400078e0041 */
[--C-:B----4-:R-:W-:Y:S02]  /*16760*/  FFMA.FTZ R0, R202, c[0x0][0x2d0], -R96.reuse ;  /* 0x0000b400ca007a23 */ /* 0x110fe40000010860 */
[----:B------:R-:W-:Y:S04]  /*16770*/  IMAD.MOV.U32 R202, RZ, RZ, R89 ;  /* 0x000000ffffca7224 */ /* 0x000fe800078e0059 */
[----:B------:R4:W1:Y:S02]  /*16780*/  MUFU.EX2 R199, R0 ;  /* 0x0000000000c77308 */ /* 0x0008640000000800 */
[--C-:B----4-:R-:W-:Y:S01]  /*16790*/  FFMA.FTZ R0, R14, c[0x0][0x2d0], -R96.reuse ;  /* 0x0000b4000e007a23 */ /* 0x110fe20000010860 */
[----:B-1----:R-:W-:Y:S01]  /*167a0*/  F2FP.PACK_AB R65, R199, R196 ;  /* 0x000000c4c741723e */ /* 0x002fe200000000ff */
[--C-:B------:R-:W-:Y:S06]  /*167b0*/  FFMA.FTZ R14, R32, c[0x0][0x2d0], -R93.reuse ;  /* 0x0000b400200e7a23 */ /* 0x100fec000001085d */
[----:B------:R1:W-:Y:S02]  /*167c0*/  MUFU.EX2 R95, R0 ;  /* 0x00000000005f7308 */ /* 0x0003e40000000800 */
[----:B-1----:R-:W-:Y:S02]  /*167d0*/  FFMA.FTZ R0, R15, c[0x0][0x2d0], -R96 ;  /* 0x0000b4000f007a23 */ /* 0x002fe40000010860 */
[--C-:B------:R-:W-:Y:S06]  /*167e0*/  FFMA.FTZ R15, R21, c[0x0][0x2d0], -R93.reuse ;  /* 0x0000b400150f7a23 */ /* 0x100fec000001085d */
[----:B------:R-:W1:Y:S10]  /*167f0*/  MUFU.EX2 R2, R0 ;  /* 0x0000000000027308 */ /* 0x000e740000000800 */
[----:B------:R-:W4:Y:S10]  /*16800*/  MUFU.EX2 R0, R16 ;  /* 0x0000001000007308 */ /* 0x000f340000000800 */
[----:B------:R2:W-:Y:S01]  /*16810*/  MUFU.EX2 R16, R14 ;  /* 0x0000000e00107308 */ /* 0x0005e20000000800 */
[----:B-1----:R1:W-:Y:S09]  /*16820*/  STL [R1+0x10], R2 ;  /* 0x0000100201007387 */ /* 0x0023f20000100800 */
[----:B------:R3:W-:Y:S01]  /*16830*/  MUFU.EX2 R232, R15 ;  /* 0x0000000f00e87308 */ /* 0x0007e20000000800 */
[----:B----4-:R4:W-:Y:S01]  /*16840*/  STL [R1+0xc], R0 ;  /* 0x00000c0001007387 */ /* 0x0109e20000100800 */
[--C-:B--2---:R-:W-:Y:S08]  /*16850*/  FFMA.FTZ R14, R48, c[0x0][0x2d0], -R93.reuse ;  /* 0x0000b400300e7a23 */ /* 0x104ff0000001085d */
[----:B------:R-:W-:Y:S01]  /*16860*/  MUFU.EX2 R110, R14 ;  /* 0x0000000e006e7308 */ /* 0x000fe20000000800 */
[--C-:B-1----:R-:W-:Y:S02]  /*16870*/  FFMA.FTZ R2, R22, c[0x0][0x2d0], -R92.reuse ;  /* 0x0000b40016027a23 */ /* 0x102fe4000001085c */
[--C-:B---3--:R-:W-:Y:S07]  /*16880*/  FFMA.FTZ R15, R36, c[0x0][0x2d0], -R93.reuse ;  /* 0x0000b400240f7a23 */ /* 0x108fee000001085d */
[----:B------:R-:W1:Y:S01]  /*16890*/  MUFU.EX2 R2, R2 ;  /* 0x0000000200027308 */ /* 0x000e620000000800 */
[--C-:B----4-:R-:W-:Y:S09]  /*168a0*/  FFMA.FTZ R0, R23, c[0x0][0x2d0], -R92.reuse ;  /* 0x0000b40017007a23 */ /* 0x110ff2000001085c */
[----:B------:R2:W-:Y:S10]  /*168b0*/  MUFU.EX2 R236, R0 ;  /* 0x0000000000ec7308 */ /* 0x0005f40000000800 */
[----:B------:R-:W-:Y:S01]  /*168c0*/  MUFU.EX2 R244, R15 ;  /* 0x0000000f00f47308 */ /* 0x000fe20000000800 */
[----:B-1----:R1:W-:Y:S04]  /*168d0*/  STL [R1+0x14], R2 ;  /* 0x0000140201007387 */ /* 0x0023e80000100800 */
[----:B------:R3:W-:Y:S01]  /*168e0*/  STL [R1+0xac], R139 ;  /* 0x0000ac8b01007387 */ /* 0x0007e20000100800 */
[----:B--2---:R-:W-:Y:S04]  /*168f0*/  FFMA.FTZ R0, R34, c[0x0][0x2d0], -R92 ;  /* 0x0000b40022007a23 */ /* 0x004fe8000001085c */
[----:B------:R2:W-:Y:S01]  /*16900*/  MUFU.EX2 R239, R0 ;  /* 0x0000000000ef7308 */ /* 0x0005e20000000800 */
[----:B-1----:R-:W-:Y:S09]  /*16910*/  FFMA.FTZ R2, R28, c[0x0][0x2d0], -R94 ;  /* 0x0000b4001c027a23 */ /* 0x002ff2000001085e */
[----:B------:R1:W-:Y:S01]  /*16920*/  MUFU.EX2 R240, R2 ;  /* 0x0000000200f07308 */ /* 0x0003e20000000800 */
[--C-:B--2---:R-:W-:Y:S09]  /*16930*/  FFMA.FTZ R0, R35, c[0x0][0x2d0], -R92.reuse ;  /* 0x0000b40023007a23 */ /* 0x104ff2000001085c */
[----:B------:R2:W-:Y:S01]  /*16940*/  MUFU.EX2 R243, R0 ;  /* 0x0000000000f37308 */ /* 0x0005e20000000800 */
[----:B-1----:R-:W-:Y:S09]  /*16950*/  FFMA.FTZ R2, R38, c[0x0][0x2d0], -R92 ;  /* 0x0000b40026027a23 */ /* 0x002ff2000001085c */
[----:B------:R1:W-:Y:S01]  /*16960*/  MUFU.EX2 R237, R2 ;  /* 0x0000000200ed7308 */ /* 0x0003e20000000800 */
[----:B--2---:R-:W-:Y:S09]  /*16970*/  FFMA.FTZ R0, R24, c[0x0][0x2d0], -R94 ;  /* 0x0000b40018007a23 */ /* 0x004ff2000001085e */
[----:B------:R2:W-:Y:S01]  /*16980*/  MUFU.EX2 R246, R0 ;  /* 0x0000000000f67308 */ /* 0x0005e20000000800 */
[----:B-1----:R-:W-:Y:S09]  /*16990*/  FFMA.FTZ R2, R42, c[0x0][0x2d0], -R96 ;  /* 0x0000b4002a027a23 */ /* 0x002ff20000010860 */
[----:B------:R-:W-:Y:S01]  /*169a0*/  MUFU.EX2 R143, R2 ;  /* 0x00000002008f7308 */ /* 0x000fe20000000800 */
[----:B--2---:R-:W-:Y:S09]  /*169b0*/  FFMA.FTZ R0, R25, c[0x0][0x2d0], -R94 ;  /* 0x0000b40019007a23 */ /* 0x004ff2000001085e */
[----:B------:R1:W-:Y:S02]  /*169c0*/  MUFU.EX2 R233, R0 ;  /* 0x0000000000e97308 */ /* 0x0003e40000000800 */
[--C-:B-1----:R-:W-:Y:S08]  /*169d0*/  FFMA.FTZ R0, R26, c[0x0][0x2d0], -R96.reuse ;  /* 0x0000b4001a007a23 */ /* 0x102ff00000010860 */
[----:B------:R1:W-:Y:S02]  /*169e0*/  MUFU.EX2 R216, R0 ;  /* 0x0000000000d87308 */ /* 0x0003e40000000800 */
[----:B-1----:R-:W-:Y:S08]  /*169f0*/  FFMA.FTZ R0, R27, c[0x0][0x2d0], -R96 ;  /* 0x0000b4001b007a23 */ /* 0x002ff00000010860 */
[----:B------:R1:W-:Y:S02]  /*16a00*/  MUFU.EX2 R235, R0 ;  /* 0x0000000000eb7308 */ /* 0x0003e40000000800 */
[----:B-1----:R-:W-:Y:S08]  /*16a10*/  FFMA.FTZ R0, R29, c[0x0][0x2d0], -R94 ;  /* 0x0000b4001d007a23 */ /* 0x002ff0000001085e */
        /* <DEDUP_REMOVED lines=19> */
[C---:B------:R-:W-:Y:S02]  /*16b50*/  @P4 IADD3 R4, P3, R17.reuse, R6, RZ ;  /* 0x0000000611044210 */ /* 0x040fe40007f7e0ff */
[----:B------:R-:W-:Y:S01]  /*16b60*/  FADD.FTZ R2, -R0, R3 ;  /* 0x0000000300027221 */ /* 0x000fe20000010100 */
[----:B------:R-:W-:Y:S01]  /*16b70*/  FSEL R0, R138, RZ, P2 ;  /* 0x000000ff8a007208 */ /* 0x000fe20001000000 */
[----:B------:R1:W-:Y:S01]  /*16b80*/  STL [R1+0xb0], R138 ;  /* 0x0000b08a01007387 */ /* 0x0003e20000100800 */
[----:B------:R-:W-:Y:S01]  /*16b90*/  @P4 IMAD.X R5, R12, 0x1, R7, P3 ;  /* 0x000000010c054824 */ /* 0x000fe200018e0607 */
[----:B------:R-:W-:Y:S01]  /*16ba0*/  @P4 IADD3 R8, P2, R17, R4, RZ ;  /* 0x0000000411084210 */ /* 0x000fe20007f5e0ff */
[----:B------:R-:W-:Y:S02]  /*16bb0*/  FMUL.FTZ R2, R2, c[0x0][0x2d0] ;  /* 0x0000b40002027a20 */ /* 0x000fe40000410000 */
[----:B------:R-:W-:Y:S01]  /*16bc0*/  FADD.FTZ R0, -R0, R136 ;  /* 0x0000008800007221 */ /* 0x000fe20000010100 */
[----:B------:R3:W-:Y:S01]  /*16bd0*/  @P4 LDGSTS.E.BYPASS.LTC128B.128 [R245+0x6100], [R4.64], !P6 ;  /* 0x0610000004f54fae */ /* 0x0007e2000f101d48 */
[----:B------:R4:W4:Y:S01]  /*16be0*/  MUFU.EX2 R3, R2 ;  /* 0x0000000200037308 */ /* 0x0009220000000800 */
[----:B------:R-:W-:Y:S02]  /*16bf0*/  @P4 IMAD.X R9, R12, 0x1, R5, P2 ;  /* 0x000000010c094824 */ /* 0x000fe400010e0605 */
[----:B------:R-:W-:Y:S02]  /*16c00*/  FMUL.FTZ R0, R0, c[0x0][0x2d0] ;  /* 0x0000b40000007a20 */ /* 0x000fe40000410000 */
[----:B------:R-:W-:Y:S01]  /*16c10*/  IMAD.MOV.U32 R136, RZ, RZ, R64 ;  /* 0x000000ffff887224 */ /* 0x000fe200078e0040 */
[----:B------:R-:W-:Y:S01]  /*16c20*/  F2FP.PACK_AB R64, R197, R198 ;  /* 0x000000c6c540723e */ /* 0x000fe200000000ff */
[----:B------:R3:W-:Y:S03]  /*16c30*/  @P4 LDGSTS.E.BYPASS.LTC128B.128 [R245+0x6900], [R8.64], !P6 ;  /* 0x0690000008f54fae */ /* 0x0007e6000f101d48 */
[----:B------:R3:W3:Y:S01]  /*16c40*/  MUFU.EX2 R69, R0 ;  /* 0x0000000000457308 */ /* 0x0006e20000000800 */
[----:B------:R-:W-:Y:S04]  /*16c50*/  F2FP.PACK_AB R75, R203, R136 ;  /* 0x00000088cb4b723e */ /* 0x000fe800000000ff */
[----:B------:R-:W3:Y:S08]  /*16c60*/  LDSM.16.MT88.4 R20, [R228+0x100] ;  /* 0x00010000e414783b */ /* 0x000ef00000004200 */
[----:B-1----:R-:W2:Y:S01]  /*16c70*/  LDL.LU R138, [R1] ;  /* 0x00000000018a7983 */ /* 0x002ea20000300800 */
[----:B----4-:R-:W-:Y:S01]  /*16c80*/  FSEL R2, R137, RZ, P1 ;  /* 0x000000ff89027208 */ /* 0x010fe20000800000 */
[C---:B------:R-:W-:Y:S02]  /*16c90*/  FMUL.FTZ R17, R3.reuse, R157 ;  /* 0x0000009d03117220 */ /* 0x040fe40000410000 */
[C---:B---3--:R-:W-:Y:S01]  /*16ca0*/  FMUL.FTZ R5, R3.reuse, R145 ;  /* 0x0000009103057220 */ /* 0x048fe20000410000 */
[----:B------:R-:W1:Y:S01]  /*16cb0*/  LDSM.16.MT88.4 R36, [R231+0x100] ;  /* 0x00010000e724783b */ /* 0x000e620000004200 */
[----:B------:R-:W-:Y:S02]  /*16cc0*/  IMAD.MOV.U32 R145, RZ, RZ, R18 ;  /* 0x000000ffff917224 */ /* 0x000fe400078e0012 */
[----:B------:R-:W-:Y:S02]  /*16cd0*/  FMUL.FTZ R4, R3, R144 ;  /* 0x0000009003047220 */ /* 0x000fe40000410000 */
[----:B------:R-:W-:Y:S02]  /*16ce0*/  IMAD.MOV.U32 R144, RZ, RZ, R19 ;  /* 0x000000ffff907224 */ /* 0x000fe400078e0013 */
[----:B------:R-:W-:Y:S01]  /*16cf0*/  FADD.FTZ R0, -R2, R140 ;  /* 0x0000008c02007221 */ /* 0x000fe20000010100 */
[----:B------:R-:W-:Y:S01]  /*16d00*/  FSEL R2, R71, RZ, P0 ;  /* 0x000000ff47027208 */ /* 0x000fe20000000000 */
[C---:B------:R-:W-:Y:S01]  /*16d10*/  FMUL.FTZ R7, R69.reuse, R147 ;  /* 0x0000009345077220 */ /* 0x040fe20000410000 */
[----:B------:R-:W0:Y:S01]  /*16d20*/  LDGDEPBAR ;  /* 0x00000000000079af */ /* 0x000e220000000000 */
[----:B------:R-:W-:Y:S02]  /*16d30*/  FMUL.FTZ R0, R0, c[0x0][0x2d0] ;  /* 0x0000b40000007a20 */ /* 0x000fe40000410000 */
[----:B------:R-:W-:Y:S02]  /*16d40*/  FMUL.FTZ R6, R69, R146 ;  /* 0x0000009245067220 */ /* 0x000fe40000410000 */
[----:B------:R3:W4:Y:S01]  /*16d50*/  MUFU.EX2 R68, R0 ;  /* 0x0000000000447308 */ /* 0x0007220000000800 */
[----:B------:R-:W-:Y:S02]  /*16d60*/  IMAD.MOV.U32 R146, RZ, RZ, R16 ;  /* 0x000000ffff927224 */ /* 0x000fe400078e0010 */
[----:B------:R-:W2:Y:S01]  /*16d70*/  LDL.LU R147, [R1+0x14] ;  /* 0x0000140001937983 */ /* 0x000ea20000300800 */
[----:B------:R-:W-:Y:S02]  /*16d80*/  FMUL.FTZ R16, R3, R156 ;  /* 0x0000009c03107220 */ /* 0x000fe40000410000 */
[C---:B------:R-:W-:Y:S02]  /*16d90*/  FMUL.FTZ R18, R69.reuse, R158 ;  /* 0x0000009e45127220 */ /* 0x040fe40000410000 */
[----:B------:R-:W-:Y:S02]  /*16da0*/  IMAD.MOV.U32 R140, RZ, RZ, R55 ;  /* 0x000000ffff8c7224 */ /* 0x000fe400078e0037 */
[----:B------:R-:W-:Y:S02]  /*16db0*/  FMUL.FTZ R19, R69, R159 ;  /* 0x0000009f45137220 */ /* 0x000fe40000410000 */
[C---:B------:R-:W-:Y:S02]  /*16dc0*/  FMUL.FTZ R32, R3.reuse, R172 ;  /* 0x000000ac03207220 */ /* 0x040fe40000410000 */
[----:B------:R-:W-:Y:S02]  /*16dd0*/  FMUL.FTZ R33, R3, R173 ;  /* 0x000000ad03217220 */ /* 0x000fe40000410000 */
[C---:B------:R-:W-:Y:S02]  /*16de0*/  FMUL.FTZ R34, R69.reuse, R174 ;  /* 0x000000ae45227220 */ /* 0x040fe40000410000 */
[----:B------:R-:W-:Y:S02]  /*16df0*/  FMUL.FTZ R35, R69, R175 ;  /* 0x000000af45237220 */ /* 0x000fe40000410000 */
[C---:B------:R-:W-:Y:S01]  /*16e00*/  FMUL.FTZ R48, R3.reuse, R120 ;  /* 0x0000007803307220 */ /* 0x040fe20000410000 */
[----:B------:R-:W-:Y:S01]  /*16e10*/  LDSM.16.MT88.4 R172, [R231+0x3100] ;  /* 0x00310000e7ac783b */ /* 0x000fe20000004200 */
[----:B------:R-:W-:Y:S02]  /*16e20*/  FMUL.FTZ R49, R3, R121 ;  /* 0x0000007903317220 */ /* 0x000fe40000410000 */
[----:B---3--:R-:W-:Y:S02]  /*16e30*/  FADD.FTZ R0, -R2, R141 ;  /* 0x0000008d02007221 */ /* 0x008fe40000010100 */
[----:B------:R-:W-:Y:S02]  /*16e40*/  FFMA.FTZ R2, R43, c[0x0][0x2d0], -R96 ;  /* 0x0000b4002b027a23 */ /* 0x000fe40000010860 */
[----:B------:R-:W-:Y:S02]  /*16e50*/  FMUL.FTZ R0, R0, c[0x0][0x2d0] ;  /* 0x0000b40000007a20 */ /* 0x000fe40000410000 */
[----:B------:R3:W-:Y:S01]  /*16e60*/  MUFU.EX2 R104, R2 ;  /* 0x0000000200687308 */ /* 0x0007e20000000800 */
[C---:B----4-:R-:W-:Y:S02]  /*16e70*/  FMUL.FTZ R12, R68.reuse, R152 ;  /* 0x00000098440c7220 */ /* 0x050fe40000410000 */
[C---:B------:R-:W-:Y:S02]  /*16e80*/  FMUL.FTZ R8, R68.reuse, R148 ;  /* 0x0000009444087220 */ /* 0x040fe40000410000 */
[----:B------:R-:W4:Y:S01]  /*16e90*/  LDL.LU R148, [R1+0xc] ;  /* 0x00000c0001947983 */ /* 0x000f220000300800 */
[C---:B------:R-:W-:Y:S02]  /*16ea0*/  FMUL.FTZ R13, R68.reuse, R153 ;  /* 0x00000099440d7220 */ /* 0x040fe40000410000 */
[----:B------:R-:W-:Y:S02]  /*16eb0*/  IMAD.MOV.U32 R141, RZ, RZ, R54 ;  /* 0x000000ffff8d7224 */ /* 0x000fe400078e0036 */
[----:B------:R-:W1:Y:S01]  /*16ec0*/  MUFU.EX2 R0, R0 ;  /* 0x0000000000007308 */ /* 0x000e620000000800 */
[----:B------:R-:W-:Y:S02]  /*16ed0*/  FMUL.FTZ R9, R68, R149 ;  /* 0x0000009544097220 */ /* 0x000fe40000410000 */
[----:B------:R-:W-:Y:S01]  /*16ee0*/  F2FP.PACK_AB R74, R111, R141 ;  /* 0x0000008d6f4a723e */ /* 0x000fe200000000ff */
[----:B------:R-:W-:Y:S02]  /*16ef0*/  FFMA.FTZ R121, R142, c[0x0][0x2d0], -R96 ;  /* 0x0000b4008e797a23 */ /* 0x000fe40000010860 */
[--C-:B------:R-:W-:Y:S02]  /*16f00*/  FFMA.FTZ R120, R188, c[0x0][0x2d0], -R94.reuse ;  /* 0x0000b400bc787a23 */ /* 0x100fe4000001085e */
[----:B------:R-:W-:Y:S02]  /*16f10*/  FMUL.FTZ R40, R68, R180 ;  /* 0x000000b444287220 */ /* 0x000fe40000410000 */
[-C--:B------:R-:W-:Y:S05]  /*16f20*/  HMMA.16816.F32 R4, R72, R20.reuse, R4 ;  /* 0x000000144804723c */ /* 0x080fea0000001804 */
[----:B---3--:R-:W-:Y:S02]  /*16f30*/  FFMA.FTZ R2, R44, c[0x0][0x2d0], -R94 ;  /* 0x0000b4002c027a23 */ /* 0x008fe4000001085e */
[C---:B------:R-:W-:Y:S02]  /*16f40*/  FMUL.FTZ R24, R68.reuse, R164 ;  /* 0x000000a444187220 */ /* 0x040fe40000410000 */
[----:B------:R3:W-:Y:S03]  /*16f50*/  MUFU.EX2 R105, R2 ;  /* 0x0000000200697308 */ /* 0x0007e60000000800 */
[----:B------:R-:W-:Y:S02]  /*16f60*/  FMUL.FTZ R28, R68, R168 ;  /* 0x000000a8441c7220 */ /* 0x000fe40000410000 */
[C---:B-1----:R-:W-:Y:S02]  /*16f70*/  FMUL.FTZ R14, R0.reuse, R154 ;  /* 0x0000009a000e7220 */ /* 0x042fe40000410000 */
[C---:B------:R-:W-:Y:S02]  /*16f80*/  FMUL.FTZ R15, R0.reuse, R155 ;  /* 0x0000009b000f7220 */ /* 0x040fe40000410000 */
[C---:B------:R-:W-:Y:S02]  /*16f90*/  FMUL.FTZ R10, R0.reuse, R150 ;  /* 0x00000096000a7220 */ /* 0x040fe40000410000 */
[----:B------:R-:W-:Y:S02]  /*16fa0*/  FMUL.FTZ R11, R0, R151 ;  /* 0x00000097000b7220 */ /* 0x000fe40000410000 */
[----:B------:R-:W-:Y:S02]  /*16fb0*/  IMAD.MOV.U32 R150, RZ, RZ, R53 ;  /* 0x000000ffff967224 */ /* 0x000fe400078e0035 */
[----:B------:R-:W-:Y:S02]  /*16fc0*/  IMAD.MOV.U32 R151, RZ, RZ, R52 ;  /* 0x000000ffff977224 */ /* 0x000fe400078e0034 */
[----:B------:R-:W1:Y:S01]  /*16fd0*/  LDSM.16.MT88.4 R52, [R229+0x100] ;  /* 0x00010000e534783b */ /* 0x000e620000004200 */
[----:B------:R-:W-:Y:S02]  /*16fe0*/  FMUL.FTZ R29, R68, R169 ;  /* 0x000000a9441d7220 */ /* 0x000fe40000410000 */
[C---:B------:R-:W-:Y:S02]  /*16ff0*/  FMUL.FTZ R30, R0.reuse, R170 ;  /* 0x000000aa001e7220 */ /* 0x040fe40000410000 */
[C---:B------:R-:W-:Y:S02]  /*17000*/  FMUL.FTZ R31, R0.reuse, R171 ;  /* 0x000000ab001f7220 */ /* 0x040fe40000410000 */
[----:B---3--:R-:W-:Y:S02]  /*17010*/  FFMA.FTZ R2, R45, c[0x0][0x2d0], -R94 ;  /* 0x0000b4002d027a23 */ /* 0x008fe4000001085e */
[----:B------:R-:W-:Y:S02]  /*17020*/  FMUL.FTZ R43, R0, R183 ;  /* 0x000000b7002b7220 */ /* 0x000fe40000410000 */
[----:B------:R3:W-:Y:S01]  /*17030*/  MUFU.EX2 R26, R2 ;  /* 0x00000002001a7308 */ /* 0x0007e20000000800 */
[----:B------:R-:W-:Y:S02]  /*17040*/  FMUL.FTZ R41, R68, R181 ;  /* 0x000000b544297220 */ /* 0x000fe40000410000 */
[----:B------:R-:W-:Y:S02]  /*17050*/  FMUL.FTZ R42, R0, R182 ;  /* 0x000000b6002a7220 */ /* 0x000fe40000410000 */
[C---:B------:R-:W-:Y:S02]  /*17060*/  FMUL.FTZ R44, R68.reuse, R116 ;  /* 0x00000074442c7220 */ /* 0x040fe40000410000 */
[C---:B------:R-:W-:Y:S02]  /*17070*/  FMUL.FTZ R45, R68.reuse, R117 ;  /* 0x00000075442d7220 */ /* 0x040fe40000410000 */
[C---:B------:R-:W-:Y:S02]  /*17080*/  FMUL.FTZ R50, R69.reuse, R122 ;  /* 0x0000007a45327220 */ /* 0x040fe40000410000 */
[----:B------:R-:W-:Y:S02]  /*17090*/  FMUL.FTZ R51, R69, R123 ;  /* 0x0000007b45337220 */ /* 0x000fe40000410000 */
[C---:B------:R-:W-:Y:S02]  /*170a0*/  FMUL.FTZ R60, R68.reuse, R132 ;  /* 0x00000084443c7220 */ /* 0x040fe40000410000 */
[----:B------:R-:W-:Y:S02]  /*170b0*/  FMUL.FTZ R61, R68, R133 ;  /* 0x00000085443d7220 */ /* 0x000fe40000410000 */
[C---:B------:R-:W-:Y:S02]  /*170c0*/  FMUL.FTZ R62, R0.reuse, R134 ;  /* 0x00000086003e7220 */ /* 0x040fe40000410000 */
[----:B------:R-:W-:Y:S02]  /*170d0*/  FMUL.FTZ R63, R0, R135 ;  /* 0x00000087003f7220 */ /* 0x000fe40000410000 */
[----:B------:R-:W-:Y:S02]  /*170e0*/  IMAD.MOV.U32 R149, RZ, RZ, R201 ;  /* 0x000000ffff957224 */ /* 0x000fe400078e00c9 */
[----:B------:R-:W-:Y:S02]  /*170f0*/  IMAD.MOV.U32 R201, RZ, RZ, R90 ;  /* 0x000000ffffc97224 */ /* 0x000fe400078e005a */
[----:B---3--:R-:W-:Y:S02]  /*17100*/  FFMA.FTZ R2, R46, c[0x0][0x2d0], -R96 ;  /* 0x0000b4002e027a23 */ /* 0x008fe40000010860 */
[----:B------:R-:W-:Y:S02]  /*17110*/  FMUL.FTZ R46, R0, R118 ;  /* 0x00000076002e7220 */ /* 0x000fe40000410000 */
[----:B------:R3:W-:Y:S01]  /*17120*/  MUFU.EX2 R25, R2 ;  /* 0x0000000200197308 */ /* 0x0007e20000000800 */
[--C-:B------:R-:W-:Y:S02]  /*17130*/  FFMA.FTZ R117, R217, c[0x0][0x2d0], -R93.reuse ;  /* 0x0000b400d9757a23 */ /* 0x100fe4000001085d */
[----:B------:R-:W-:Y:S02]  /*17140*/  FFMA.FTZ R123, R112, c[0x0][0x2d0], -R94 ;  /* 0x0000b400707b7a23 */ /* 0x000fe4000001085e */
[--C-:B------:R-:W-:Y:S02]  /*17150*/  FFMA.FTZ R112, R189, c[0x0][0x2d0], -R96.reuse ;  /* 0x0000b400bd707a23 */ /* 0x100fe40000010860 */
[--C-:B------:R-:W-:Y:S02]  /*17160*/  FFMA.FTZ R116, R218, c[0x0][0x2d0], -R93.reuse ;  /* 0x0000b400da747a23 */ /* 0x100fe4000001085d */
[--C-:B------:R-:W-:Y:S02]  /*17170*/  FFMA.FTZ R122, R114, c[0x0][0x2d0], -R96.reuse ;  /* 0x0000b400727a7a23 */ /* 0x100fe40000010860 */
[----:B------:R-:W-:Y:S02]  /*17180*/  FFMA.FTZ R132, R113, c[0x0][0x2d0], -R96 ;  /* 0x0000b40071847a23 */ /* 0x000fe40000010860 */
[--C-:B------:R-:W-:Y:S02]  /*17190*/  FFMA.FTZ R133, R97, c[0x0][0x2d0], -R94.reuse ;  /* 0x0000b40061857a23 */ /* 0x100fe4000001085e */
[----:B------:R-:W-:Y:S02]  /*171a0*/  FFMA.FTZ R134, R109, c[0x0][0x2d0], -R94 ;  /* 0x0000b4006d867a23 */ /* 0x000fe4000001085e */
[----:B------:R-:W-:Y:S02]  /*171b0*/  IMAD.MOV.U32 R168, RZ, RZ, R102 ;  /* 0x000000ffffa87224 */ /* 0x000fe400078e0066 */
[----:B------:R-:W-:Y:S02]  /*171c0*/  FFMA.FTZ R102, R221, c[0x0][0x2d0], -R93 ;  /* 0x0000b400dd667a23 */ /* 0x000fe4000001085d */
[--C-:B------:R-:W-:Y:S02]  /*171d0*/  FFMA.FTZ R109, R213, c[0x0][0x2d0], -R96.reuse ;  /* 0x0000b400d56d7a23 */ /* 0x100fe40000010860 */
[----:B------:R-:W-:Y:S01]  /*171e0*/  IMAD.MOV.U32 R169, RZ, RZ, R107 ;  /* 0x000000ffffa97224 */ /* 0x000fe200078e006b */
[----:B------:R-:W-:Y:S01]  /*171f0*/  MUFU.EX2 R142, R102 ;  /* 0x00000066008e7308 */ /* 0x000fe20000000800 */
[--C-:B---3--:R-:W-:Y:S02]  /*17200*/  FFMA.FTZ R2, R47, c[0x0][0x2d0], -R96.reuse ;  /* 0x0000b4002f027a23 */ /* 0x108fe40000010860 */
[----:B------:R-:W-:Y:S02]  /*17210*/  FMUL.FTZ R47, R0, R119 ;  /* 0x00000077002f7220 */ /* 0x000fe40000410000 */
[----:B------:R-:W-:Y:S02]  /*17220*/  FFMA.FTZ R119, R101, c[0x0][0x2d0], -R93 ;  /* 0x0000b40065777a23 */ /* 0x000fe4000001085d */
[----:B------:R-:W-:Y:S02]  /*17230*/  IMAD.MOV.U32 R107, RZ, RZ, R103 ;  /* 0x000000ffff6b7224 */ /* 0x000fe400078e0067 */
[--C-:B------:R-:W-:Y:S01]  /*17240*/  FFMA.FTZ R103, R219, c[0x0][0x2d0], -R93.reuse ;  /* 0x0000b400db677a23 */ /* 0x100fe2000001085d */
[----:B------:R3:W1:Y:S01]  /*17250*/  MUFU.EX2 R27, R2 ;  /* 0x00000002001b7308 */ /* 0x0006620000000800 */
[--C-:B------:R-:W-:Y:S02]  /*17260*/  FFMA.FTZ R97, R107, c[0x0][0x2d0], -R96.reuse ;  /* 0x0000b4006b617a23 */ /* 0x100fe40000010860 */
[----:B------:R-:W-:Y:S07]  /*17270*/  FFMA.FTZ R107, R214, c[0x0][0x2d0], -R96 ;  /* 0x0000b400d66b7a23 */ /* 0x000fee0000010860 */
[----:B------:R-:W-:Y:S01]  /*17280*/  MUFU.EX2 R102, R119 ;  /* 0x0000007700667308 */ /* 0x000fe20000000800 */
[----:B---3--:R-:W-:Y:S02]  /*17290*/  FFMA.FTZ R2, R192, c[0x0][0x2d0], -R93 ;  /* 0x0000b400c0027a23 */ /* 0x008fe4000001085d */
[----:B-1----:R-:W-:Y:S07]  /*172a0*/  IMAD.MOV.U32 R164, RZ, RZ, R27 ;  /* 0x000000ffffa47224 */ /* 0x002fee00078e001b */
[----:B------:R1:W-:Y:S01]  /*172b0*/  MUFU.EX2 R152, R2 ;  /* 0x0000000200987308 */ /* 0x0003e20000000800 */
[----:B------:R-:W-:Y:S02]  /*172c0*/  FMUL.FTZ R27, R0, R167 ;  /* 0x000000a7001b7220 */ /* 0x000fe40000410000 */
[----:B------:R-:W-:Y:S02]  /*172d0*/  IMAD.MOV.U32 R167, RZ, RZ, R79 ;  /* 0x000000ffffa77224 */ /* 0x000fe400078e004f */
[----:B------:R-:W-:Y:S02]  /*172e0*/  IMAD.MOV.U32 R192, RZ, RZ, R78 ;  /* 0x000000ffffc07224 */ /* 0x000fe400078e004e */
[----:B------:R-:W-:Y:S02]  /*172f0*/  IMAD.MOV.U32 R221, RZ, RZ, R164 ;  /* 0x000000ffffdd7224 */ /* 0x000fe400078e00a4 */
[----:B-1----:R-:W-:Y:S02]  /*17300*/  FFMA.FTZ R2, R193, c[0x0][0x2d0], -R93 ;  /* 0x0000b400c1027a23 */ /* 0x002fe4000001085d */
[----:B------:R-:W-:Y:S02]  /*17310*/  IMAD.MOV.U32 R193, RZ, RZ, R77 ;  /* 0x000000ffffc17224 */ /* 0x000fe400078e004d */
[----:B------:R1:W3:Y:S01]  /*17320*/  MUFU.EX2 R154, R2 ;  /* 0x00000002009a7308 */ /* 0x0002e20000000800 */
[----:B------:R-:W2:Y:S01]  /*17330*/  LDSM.16.MT88.4 R76, [R230+0x100] ;  /* 0x00010000e64c783b */ /* 0x000ea20000004200 */
[--C-:B-1----:R-:W-:Y:S08]  /*17340*/  FFMA.FTZ R2, R195, c[0x0][0x2d0], -R92.reuse ;  /* 0x0000b400c3027a23 */ /* 0x102ff0000001085c */
[----:B------:R1:W1:Y:S01]  /*17350*/  MUFU.EX2 R153, R2 ;  /* 0x0000000200997308 */ /* 0x0002620000000800 */
[----:B--2---:R-:W-:Y:S01]  /*17360*/  F2FP.PACK_AB R67, R139, R95 ;  /* 0x0000005f8b43723e */ /* 0x004fe200000000ff */
[----:B-1----:R-:W-:Y:S08]  /*17370*/  FFMA.FTZ R2, R206, c[0x0][0x2d0], -R92 ;  /* 0x0000b400ce027a23 */ /* 0x002ff0000001085c */
[----:B------:R1:W-:Y:S01]  /*17380*/  MUFU.EX2 R155, R2 ;  /* 0x00000002009b7308 */ /* 0x0003e20000000800 */
[----:B------:R-:W-:Y:S01]  /*17390*/  F2FP.PACK_AB R66, R138, R140 ;  /* 0x0000008c8a42723e */ /* 0x000fe200000000ff */
[----:B-1----:R-:W-:Y:S06]  /*173a0*/  FFMA.FTZ R2, R56, c[0x0][0x2d0], -R93 ;  /* 0x0000b40038027a23 */ /* 0x002fec000001085d */
[C---:B------:R-:W-:Y:S02]  /*173b0*/  HMMA.16816.F32 R8, R64.reuse, R20, R8 ;  /* 0x000000144008723c */ /* 0x040fe40000001808 */
[----:B------:R1:W-:Y:S02]  /*173c0*/  MUFU.EX2 R156, R2 ;  /* 0x00000002009c7308 */ /* 0x0003e40000000800 */
[C---:B------:R-:W-:Y:S03]  /*173d0*/  FMUL.FTZ R56, R68.reuse, R128 ;  /* 0x0000008044387220 */ /* 0x040fe60000410000 */
[C---:B------:R-:W-:Y:S01]  /*173e0*/  FMUL.FTZ R20, R3.reuse, R160 ;  /* 0x000000a003147220 */ /* 0x040fe20000410000 */
[-C--:B------:R-:W-:Y:S04]  /*173f0*/  HMMA.16816.F32 R12, R64, R22.reuse, R12 ;  /* 0x00000016400c723c */ /* 0x080fe8000000180c */
[----:B------:R-:W-:Y:S02]  /*17400*/  IMAD.MOV.U32 R160, RZ, RZ, R82 ;  /* 0x000000ffffa07224 */ /* 0x000fe400078e0052 */
[----:B------:R-:W-:Y:S02]  /*17410*/  FMUL.FTZ R21, R3, R161 ;  /* 0x000000a103157220 */ /* 0x000fe40000410000 */
[C---:B------:R-:W-:Y:S04]  /*17420*/  HMMA.16816.F32 R16, R72.reuse, R22, R16 ;  /* 0x000000164810723c */ /* 0x040fe80000001810 */
[----:B------:R-:W-:Y:S02]  /*17430*/  IMAD.MOV.U32 R161, RZ, RZ, R25 ;  /* 0x000000ffffa17224 */ /* 0x000fe400078e0019 */
[----:B------:R-:W-:Y:S02]  /*17440*/  FMUL.FTZ R25, R68, R165 ;  /* 0x000000a544197220 */ /* 0x000fe40000410000 */
[----:B------:R-:W-:Y:S04]  /*17450*/  FMUL.FTZ R23, R69, R163 ;  /* 0x000000a345177220 */ /* 0x000fe80000410000 */
[----:B-1----:R-:W-:Y:S02]  /*17460*/  FFMA.FTZ R2, R57, c[0x0][0x2d0], -R93 ;  /* 0x0000b40039027a23 */ /* 0x002fe4000001085d */
[----:B------:R-:W-:Y:S02]  /*17470*/  FMUL.FTZ R22, R69, R162 ;  /* 0x000000a245167220 */ /* 0x000fe40000410000 */
[----:B------:R1:W-:Y:S01]  /*17480*/  MUFU.EX2 R158, R2 ;  /* 0x00000002009e7308 */ /* 0x0003e20000000800 */
[----:B------:R-:W-:Y:S02]  /*17490*/  IMAD.MOV.U32 R165, RZ, RZ, R83 ;  /* 0x000000ffffa57224 */ /* 0x000fe400078e0053 */
[----:B------:R-:W-:Y:S02]  /*174a0*/  IMAD.MOV.U32 R163, RZ, RZ, R84 ;  /* 0x000000ffffa37224 */ /* 0x000fe400078e0054 */
[-C--:B------:R-:W-:Y:S01]  /*174b0*/  HMMA.16816.F32 R20, R72, R36.reuse, R20 ;  /* 0x000000244814723c */ /* 0x080fe20000001814 */
[----:B------:R-:W-:Y:S02]  /*174c0*/  LDSM.16.MT88.4 R84, [R231+0x900] ;  /* 0x00090000e754783b */ /* 0x000fe40000004200 */
[----:B------:R-:W-:Y:S02]  /*174d0*/  IMAD.MOV.U32 R162, RZ, RZ, R26 ;  /* 0x000000ffffa27224 */ /* 0x000fe400078e001a */
[----:B------:R-:W-:Y:S02]  /*174e0*/  FMUL.FTZ R26, R0, R166 ;  /* 0x000000a6001a7220 */ /* 0x000fe40000410000 */
[----:B------:R-:W-:Y:S02]  /*174f0*/  IMAD.MOV.U32 R166, RZ, RZ, R80 ;  /* 0x000000ffffa67224 */ /* 0x000fe400078e0050 */
[----:B------:R-:W2:Y:S03]  /*17500*/  LDSM.16.MT88.4 R80, [R228+0x900] ;  /* 0x00090000e450783b */ /* 0x000ea60000004200 */
[C---:B------:R-:W-:Y:S04]  /*17510*/  HMMA.16816.F32 R24, R64.reuse, R36, R24 ;  /* 0x000000244018723c */ /* 0x040fe80000001818 */
[----:B------:R-:W-:Y:S02]  /*17520*/  FMUL.FTZ R57, R68, R129 ;  /* 0x0000008144397220 */ /* 0x000fe40000410000 */
[----:B------:R-:W-:Y:S02]  /*17530*/  IMAD.MOV.U32 R219, RZ, RZ, R162 ;  /* 0x000000ffffdb7224 */ /* 0x000fe400078e00a2 */
[-C--:B------:R-:W-:Y:S04]  /*17540*/  HMMA.16816.F32 R28, R64, R38.reuse, R28 ;  /* 0x00000026401c723c */ /* 0x080fe8000000181c */
[----:B-1----:R-:W-:Y:S02]  /*17550*/  FFMA.FTZ R2, R58, c[0x0][0x2d0], -R92 ;  /* 0x0000b4003a027a23 */ /* 0x002fe4000001085c */
[C---:B------:R-:W-:Y:S02]  /*17560*/  FMUL.FTZ R37, R3.reuse, R177 ;  /* 0x000000b103257220 */ /* 0x040fe40000410000 */
[C---:B------:R-:W-:Y:S01]  /*17570*/  HMMA.16816.F32 R32, R72.reuse, R38, R32 ;  /* 0x000000264820723c */ /* 0x040fe20000001820 */
[----:B------:R1:W-:Y:S03]  /*17580*/  MUFU.EX2 R157, R2 ;  /* 0x00000002009d7308 */ /* 0x0003e60000000800 */
[----:B------:R-:W-:Y:S02]  /*17590*/  FMUL.FTZ R36, R3, R176 ;  /* 0x000000b003247220 */ /* 0x000fe40000410000 */
[C---:B------:R-:W-:Y:S02]  /*175a0*/  FMUL.FTZ R58, R0.reuse, R130 ;  /* 0x00000082003a7220 */ /* 0x040fe40000410000 */
[C---:B------:R-:W-:Y:S04]  /*175b0*/  FMUL.FTZ R38, R69.reuse, R178 ;  /* 0x000000b245267220 */ /* 0x040fe80000410000 */
[----:B------:R-:W-:Y:S02]  /*175c0*/  FMUL.FTZ R39, R69, R179 ;  /* 0x000000b345277220 */ /* 0x000fe40000410000 */
[----:B---3--:R-:W-:Y:S02]  /*175d0*/  IMAD.MOV.U32 R178, RZ, RZ, R154 ;  /* 0x000000ffffb27224 */ /* 0x008fe400078e009a */
[----:B------:R-:W-:Y:S02]  /*175e0*/  IMAD.MOV.U32 R179, RZ, RZ, R153 ;  /* 0x000000ffffb37224 */ /* 0x000fe400078e0099 */
[----:B------:R-:W-:Y:S01]  /*175f0*/  IMAD.MOV.U32 R153, RZ, RZ, R136 ;  /* 0x000000ffff997224 */ /* 0x000fe200078e0088 */
[-C--:B------:R-:W-:Y:S03]  /*17600*/  HMMA.16816.F32 R36, R72, R52.reuse, R36 ;  /* 0x000000344824723c */ /* 0x080fe60000001824 */
[----:B-1----:R-:W-:Y:S05]  /*17610*/  FFMA.FTZ R2, R59, c[0x0][0x2d0], -R92 ;  /* 0x0000b4003b027a23 */ /* 0x002fea000001085c */
[C---:B------:R-:W-:Y:S01]  /*17620*/  HMMA.16816.F32 R40, R64.reuse, R52, R40 ;  /* 0x000000344028723c */ /* 0x040fe20000001828 */
[----:B------:R1:W3:Y:S03]  /*17630*/  MUFU.EX2 R159, R2 ;  /* 0x00000002009f7308 */ /* 0x0002e60000000800 */
[----:B------:R-:W-:Y:S03]  /*17640*/  FMUL.FTZ R59, R0, R131 ;  /* 0x00000083003b7220 */ /* 0x000fe60000410000 */
[C---:B------:R-:W-:Y:S01]  /*17650*/  FMUL.FTZ R52, R3.reuse, R124 ;  /* 0x0000007c03347220 */ /* 0x040fe20000410000 */
[-C--:B------:R-:W-:Y:S03]  /*17660*/  HMMA.16816.F32 R44, R64, R54.reuse, R44 ;  /* 0x00000036402c723c */ /* 0x080fe6000000182c */
[----:B------:R-:W-:Y:S01]  /*17670*/  MUFU.EX2 R131, R99 ;  /* 0x0000006300837308 */ /* 0x000fe20000000800 */
[----:B------:R-:W-:Y:S04]  /*17680*/  FMUL.FTZ R53, R3, R125 ;  /* 0x0000007d03357220 */ /* 0x000fe80000410000 */
[C---:B------:R-:W-:Y:S05]  /*17690*/  HMMA.16816.F32 R48, R72.reuse, R54, R48 ;  /* 0x000000364830723c */ /* 0x040fea0000001830 */
[----:B------:R-:W-:Y:S02]  /*176a0*/  MUFU.EX2 R99, R120 ;  /* 0x0000007800637308 */ /* 0x000fe40000000800 */
[C---:B------:R-:W-:Y:S02]  /*176b0*/  FMUL.FTZ R54, R69.reuse, R126 ;  /* 0x0000007e45367220 */ /* 0x040fe40000410000 */
[----:B------:R-:W-:Y:S03]  /*176c0*/  FMUL.FTZ R55, R69, R127 ;  /* 0x0000007f45377220 */ /* 0x000fe60000410000 */
[--C-:B-1----:R-:W-:Y:S04]  /*176d0*/  FFMA.FTZ R2, R220, c[0x0][0x2d0], -R94.reuse ;  /* 0x0000b400dc027a23 */ /* 0x102fe8000001085e */
[-C--:B------:R-:W-:Y:S01]  /*176e0*/  HMMA.16816.F32 R52, R72, R76.reuse, R52 ;  /* 0x0000004c4834723c */ /* 0x080fe20000001834 */
[----:B------:R1:W-:Y:S07]  /*176f0*/  MUFU.EX2 R177, R2 ;  /* 0x0000000200b17308 */ /* 0x0003ee0000000800 */
[C---:B------:R-:W-:Y:S03]  /*17700*/  HMMA.16816.F32 R56, R64.reuse, R76, R56 ;  /* 0x0000004c4038723c */ /* 0x040fe60000001838 */
[----:B------:R-:W-:Y:S04]  /*17710*/  MUFU.EX2 R125, R97 ;  /* 0x00000061007d7308 */ /* 0x000fe80000000800 */
[----:B------:R-:W-:Y:S01]  /*17720*/  F2FP.PACK_AB R76, R233, R246 ;  /* 0x000000f6e94c723e */ /* 0x000fe200000000ff */
[-C--:B------:R-:W-:Y:S04]  /*17730*/  HMMA.16816.F32 R60, R64, R78.reuse, R60 ;  /* 0x0000004e403c723c */ /* 0x080fe8000000183c */
[----:B------:R-:W-:Y:S03]  /*17740*/  F2FP.PACK_AB R77, R235, R216 ;  /* 0x000000d8eb4d723e */ /* 0x000fe600000000ff */
[C---:B------:R-:W-:Y:S02]  /*17750*/  FMUL.FTZ R64, R3.reuse, R184 ;  /* 0x000000b803407220 */ /* 0x040fe40000410000 */
[----:B-1----:R-:W-:Y:S03]  /*17760*/  FFMA.FTZ R2, R224, c[0x0][0x2d0], -R94 ;  /* 0x0000b400e0027a23 */ /* 0x002fe6000001085e */
[----:B------:R-:W-:Y:S01]  /*17770*/  FMUL.FTZ R65, R3, R185 ;  /* 0x000000b903417220 */ /* 0x000fe20000410000 */
[----:B------:R1:W-:Y:S01]  /*17780*/  MUFU.EX2 R183, R2 ;  /* 0x0000000200b77308 */ /* 0x0003e20000000800 */
[C---:B------:R-:W-:Y:S02]  /*17790*/  FMUL.FTZ R66, R69.reuse, R186 ;  /* 0x000000ba45427220 */ /* 0x040fe40000410000 */
[----:B------:R-:W-:Y:S07]  /*177a0*/  FMUL.FTZ R67, R69, R187 ;  /* 0x000000bb45437220 */ /* 0x000fee0000410000 */
[----:B------:R-:W-:Y:S07]  /*177b0*/  HMMA.16816.F32 R64, R72, R78, R64 ;  /* 0x0000004e4840723c */ /* 0x000fee0000001840 */
[----:B----4-:R-:W-:Y:S02]  /*177c0*/  F2FP.PACK_AB R72, R232, R148 ;  /* 0x00000094e848723e */ /* 0x010fe400000000ff */
[----:B------:R-:W-:Y:S03]  /*177d0*/  F2FP.PACK_AB R73, R236, R147 ;  /* 0x00000093ec49723e */ /* 0x000fe600000000ff */
[----:B------:R-:W-:Y:S01]  /*177e0*/  F2FP.PACK_AB R74, R242, R146 ;  /* 0x00000092f24a723e */ /* 0x000fe200000000ff */
[--C-:B-1----:R-:W-:Y:S01]  /*177f0*/  FFMA.FTZ R2, R225, c[0x0][0x2d0], -R96.reuse ;  /* 0x0000b400e1027a23 */ /* 0x102fe20000010860 */
[----:B------:R-:W-:Y:S02]  /*17800*/  F2FP.PACK_AB R75, R243, R239 ;  /* 0x000000eff34b723e */ /* 0x000fe400000000ff */
[----:B------:R-:W-:Y:S01]  /*17810*/  F2FP.PACK_AB R78, R145, R240 ;  /* 0x000000f0914e723e */ /* 0x000fe200000000ff */
[----:B------:R1:W-:Y:S01]  /*17820*/  MUFU.EX2 R176, R2 ;  /* 0x0000000200b07308 */ /* 0x0003e20000000800 */
[----:B------:R-:W-:Y:S03]  /*17830*/  F2FP.PACK_AB R79, R144, R241 ;  /* 0x000000f1904f723e */ /* 0x000fe600000000ff */
[-C--:B--2---:R-:W-:Y:S08]  /*17840*/  HMMA.16816.F32 R4, R72, R80.reuse, R4 ;  /* 0x000000504804723c */ /* 0x084ff00000001804 */
[C---:B------:R-:W-:Y:S07]  /*17850*/  HMMA.16816.F32 R8, R76.reuse, R80, R8 ;  /* 0x000000504c08723c */ /* 0x040fee0000001808 */
[--C-:B------:R-:W-:Y:S01]  /*17860*/  FFMA.FTZ R80, R193, c[0x0][0x2d0], -R96.reuse ;  /* 0x0000b400c1507a23 */ /* 0x100fe20000010860 */
[-C--:B------:R-:W-:Y:S03]  /*17870*/  HMMA.16816.F32 R12, R76, R82.reuse, R12 ;  /* 0x000000524c0c723c */ /* 0x080fe6000000180c */
[----:B------:R2:W-:Y:S01]  /*17880*/  MUFU.EX2 R180, R80 ;  /* 0x0000005000b47308 */ /* 0x0005e20000000800 */
[----:B-1----:R-:W-:Y:S04]  /*17890*/  FFMA.FTZ R2, R249, c[0x0][0x2d0], -R96 ;  /* 0x0000b400f9027a23 */ /* 0x002fe80000010860 */
[C---:B------:R-:W-:Y:S05]  /*178a0*/  HMMA.16816.F32 R16, R72.reuse, R82, R16 ;  /* 0x000000524810723c */ /* 0x040fea0000001810 */
[----:B------:R1:W-:Y:S03]  /*178b0*/  MUFU.EX2 R182, R2 ;  /* 0x0000000200b67308 */ /* 0x0003e60000000800 */
[-C--:B------:R-:W-:Y:S08]  /*178c0*/  HMMA.16816.F32 R20, R72, R84.reuse, R20 ;  /* 0x000000544814723c */ /* 0x080ff00000001814 */
[C---:B------:R-:W-:Y:S01]  /*178d0*/  HMMA.16816.F32 R24, R76.reuse, R84, R24 ;  /* 0x000000544c18723c */ /* 0x040fe20000001818 */
[----:B--2---:R-:W-:Y:S06]  /*178e0*/  LDSM.16.MT88.4 R80, [R230+0x900] ;  /* 0x00090000e650783b */ /* 0x004fec0000004200 */
[----:B------:R-:W-:Y:S01]  /*178f0*/  FFMA.FTZ R84, R226, c[0x0][0x2d0], -R93 ;  /* 0x0000b400e2547a23 */ /* 0x000fe2000001085d */
[-C--:B------:R-:W-:Y:S04]  /*17900*/  HMMA.16816.F32 R28, R76, R86.reuse, R28 ;  /* 0x000000564c1c723c */ /* 0x080fe8000000181c */
[----:B---3--:R-:W-:Y:S02]  /*17910*/  IMAD.MOV.U32 R226, RZ, RZ, R159 ;  /* 0x000000ffffe27224 */ /* 0x008fe400078e009f */
[----:B-1----:R-:W-:Y:S02]  /*17920*/  FFMA.FTZ R2, R200, c[0x0][0x2d0], -R94 ;  /* 0x0000b400c8027a23 */ /* 0x002fe4000001085e */
[C---:B------:R-:W-:Y:S02]  /*17930*/  HMMA.16816.F32 R32, R72.reuse, R86, R32 ;  /* 0x000000564820723c */ /* 0x040fe40000001820 */
[----:B------:R1:W-:Y:S02]  /*17940*/  MUFU.EX2 R181, R2 ;  /* 0x0000000200b57308 */ /* 0x0003e40000000800 */
[----:B------:R-:W-:Y:S02]  /*17950*/  IMAD.MOV.U32 R200, RZ, RZ, R88 ;  /* 0x000000ffffc87224 */ /* 0x000fe400078e0058 */
[----:B-1----:R-:W-:Y:S02]  /*17960*/  FFMA.FTZ R2, R91, c[0x0][0x2d0], -R94 ;  /* 0x0000b4005b027a23 */ /* 0x002fe4000001085e */
[----:B------:R-:W1:Y:S04]  /*17970*/  LDSM.16.MT88.4 R88, [R229+0x900] ;  /* 0x00090000e558783b */ /* 0x000e680000004200 */
[----:B------:R2:W-:Y:S02]  /*17980*/  MUFU.EX2 R249, R2 ;  /* 0x0000000200f97308 */ /* 0x0005e40000000800 */
[----:B--2---:R-:W-:Y:S02]  /*17990*/  FFMA.FTZ R2, R192, c[0x0][0x2d0], -R96 ;  /* 0x0000b400c0027a23 */ /* 0x004fe40000010860 */
[----:B------:R-:W-:Y:S02]  /*179a0*/  IMAD.MOV.U32 R192, RZ, RZ, R98 ;  /* 0x000000ffffc07224 */ /* 0x000fe400078e0062 */
[----:B------:R-:W-:Y:S04]  /*179b0*/  FFMA.FTZ R98, R247, c[0x0][0x2d0], -R93 ;  /* 0x0000b400f7627a23 */ /* 0x000fe8000001085d */
[----:B------:R2:W-:Y:S01]  /*179c0*/  MUFU.EX2 R225, R2 ;  /* 0x0000000200e17308 */ /* 0x0005e20000000800 */
[----:B------:R-:W-:Y:S02]  /*179d0*/  IMAD.MOV.U32 R217, RZ, RZ, R192 ;  /* 0x000000ffffd97224 */ /* 0x000fe400078e00c0 */
[----:B------:R-:W-:Y:S01]  /*179e0*/  IMAD.MOV.U32 R247, RZ, RZ, R155 ;  /* 0x000000fffff77224 */ /* 0x000fe200078e009b */
[-C--:B-1----:R-:W-:Y:S06]  /*179f0*/  HMMA.16816.F32 R36, R72, R88.reuse, R36 ;  /* 0x000000584824723c */ /* 0x082fec0000001824 */
[----:B------:R-:W-:Y:S02]  /*17a00*/  MUFU.EX2 R124, R98 ;  /* 0x00000062007c7308 */ /* 0x000fe40000000800 */
[C---:B------:R-:W-:Y:S08]  /*17a10*/  HMMA.16816.F32 R40, R76.reuse, R88, R40 ;  /* 0x000000584c28723c */ /* 0x040ff00000001828 */
[----:B------:R-:W-:Y:S01]  /*17a20*/  MUFU.EX2 R98, R123 ;  /* 0x0000007b00627308 */ /* 0x000fe20000000800 */
[----:B--2---:R-:W-:Y:S01]  /*17a30*/  FFMA.FTZ R2, R167, c[0x0][0x2d0], -R93 ;  /* 0x0000b400a7027a23 */ /* 0x004fe2000001085d */
[-C--:B------:R-:W-:Y:S03]  /*17a40*/  HMMA.16816.F32 R44, R76, R90.reuse, R44 ;  /* 0x0000005a4c2c723c */ /* 0x080fe6000000182c */
[----:B------:R-:W-:Y:S05]  /*17a50*/  IMAD.MOV.U32 R167, RZ, RZ, R165 ;  /* 0x000000ffffa77224 */ /* 0x000fea00078e00a5 */
[----:B------:R1:W-:Y:S01]  /*17a60*/  MUFU.EX2 R224, R2 ;  /* 0x0000000200e07308 */ /* 0x0003e20000000800 */
[----:B------:R-:W-:Y:S01]  /*17a70*/  IMAD.MOV.U32 R165, RZ, RZ, R151 ;  /* 0x000000ffffa57224 */ /* 0x000fe200078e0097 */
[C---:B------:R-:W-:Y:S01]  /*17a80*/  HMMA.16816.F32 R48, R72.reuse, R90, R48 ;  /* 0x0000005a4830723c */ /* 0x040fe20000001830 */
[----:B------:R-:W-:Y:S03]  /*17a90*/  LDSM.16.MT88.4 R88, [R231+0x1100] ;  /* 0x00110000e758783b */ /* 0x000fe60000004200 */
[----:B------:R-:W-:Y:S04]  /*17aa0*/  IMAD.MOV.U32 R151, RZ, RZ, R201 ;  /* 0x000000ffff977224 */ /* 0x000fe800078e00c9 */
[-C--:B------:R-:W-:Y:S08]  /*17ab0*/  HMMA.16816.F32 R52, R72, R80.reuse, R52 ;  /* 0x000000504834723c */ /* 0x080ff00000001834 */
[C---:B------:R-:W-:Y:S04]  /*17ac0*/  HMMA.16816.F32 R56, R76.reuse, R80, R56 ;  /* 0x000000504c38723c */ /* 0x040fe80000001838 */
[----:B-1----:R-:W-:Y:S02]  /*17ad0*/  FFMA.FTZ R2, R166, c[0x0][0x2d0], -R93 ;  /* 0x0000b400a6027a23 */ /* 0x002fe4000001085d */
[----:B------:R-:W-:Y:S02]  /*17ae0*/  IMAD.MOV.U32 R166, RZ, RZ, R150 ;  /* 0x000000ffffa67224 */ /* 0x000fe400078e0096 */
[-C--:B------:R-:W-:Y:S01]  /*17af0*/  HMMA.16816.F32 R60, R76, R82.reuse, R60 ;  /* 0x000000524c3c723c */ /* 0x080fe2000000183c */
[----:B------:R-:W2:Y:S01]  /*17b00*/  LDL.LU R78, [R1+0x1c] ;  /* 0x00001c00014e7983 */ /* 0x000ea20000300800 */
[----:B------:R1:W-:Y:S02]  /*17b10*/  MUFU.EX2 R220, R2 ;  /* 0x0000000200dc7308 */ /* 0x0003e40000000800 */
[----:B------:R-:W-:Y:S01]  /*17b20*/  IMAD.MOV.U32 R150, RZ, RZ, R200 ;  /* 0x000000ffff967224 */ /* 0x000fe200078e00c8 */
[----:B------:R-:W3:Y:S02]  /*17b30*/  LDL.LU R114, [R1+0x28] ;  /* 0x0000280001727983 */ /* 0x000ee40000300800 */
[----:B------:R-:W-:Y:S01]  /*17b40*/  FFMA.FTZ R76, R169, c[0x0][0x2d0], -R96 ;  /* 0x0000b400a94c7a23 */ /* 0x000fe20000010860 */
[----:B------:R-:W-:Y:S01]  /*17b50*/  HMMA.16816.F32 R64, R72, R82, R64 ;  /* 0x000000524840723c */ /* 0x000fe20000001840 */
[----:B------:R-:W3:Y:S03]  /*17b60*/  LDL.LU R113, [R1+0x24] ;  /* 0x0000240001717983 */ /* 0x000ee60000300800 */
[----:B------:R1:W-:Y:S01]  /*17b70*/  MUFU.EX2 R192, R76 ;  /* 0x0000004c00c07308 */ /* 0x0003e20000000800 */
[----:B------:R-:W-:Y:S01]  /*17b80*/  FFMA.FTZ R77, R166, c[0x0][0x2d0], -R94 ;  /* 0x0000b400a64d7a23 */ /* 0x000fe2000001085e */
[----:B------:R-:W-:Y:S01]  /*17b90*/  LDSM.16.MT88.4 R80, [R229+0x1100] ;  /* 0x00110000e550783b */ /* 0x000fe20000004200 */
[----:B------:R-:W-:Y:S01]  /*17ba0*/  FFMA.FTZ R101, R150, c[0x0][0x2d0], -R92 ;  /* 0x0000b40096657a23 */ /* 0x000fe2000001085c */
[----:B------:R-:W-:Y:S01]  /*17bb0*/  F2FP.PACK_AB R72, R234, R244 ;  /* 0x000000f4ea48723e */ /* 0x000fe200000000ff */
[----:B------:R-:W-:Y:S03]  /*17bc0*/  IMAD.MOV.U32 R150, RZ, RZ, R106 ;  /* 0x000000ffff967224 */ /* 0x000fe600078e006a */
[--C-:B------:R-:W-:Y:S02]  /*17bd0*/  FFMA.FTZ R106, R211, c[0x0][0x2d0], -R92.reuse ;  /* 0x0000b400d36a7a23 */ /* 0x100fe4000001085c */
[----:B------:R-:W-:Y:S01]  /*17be0*/  MUFU.EX2 R189, R77 ;  /* 0x0000004d00bd7308 */ /* 0x000fe20000000800 */
[----:B------:R-:W-:Y:S02]  /*17bf0*/  IMAD.MOV.U32 R169, RZ, RZ, R163 ;  /* 0x000000ffffa97224 */ /* 0x000fe400078e00a3 */
[----:B------:R-:W-:Y:S02]  /*17c00*/  IMAD.MOV.U32 R211, RZ, RZ, R105 ;  /* 0x000000ffffd37224 */ /* 0x000fe400078e0069 */
[----:B-1----:R-:W-:Y:S01]  /*17c10*/  FFMA.FTZ R2, R149, c[0x0][0x2d0], -R92 ;  /* 0x0000b40095027a23 */ /* 0x002fe2000001085c */
[----:B------:R-:W-:Y:S01]  /*17c20*/  F2FP.PACK_AB R73, R169, R237 ;  /* 0x000000eda949723e */ /* 0x000fe200000000ff */
[----:B------:R-:W-:Y:S02]  /*17c30*/  IMAD.MOV.U32 R149, RZ, RZ, R203 ;  /* 0x000000ffff957224 */ /* 0x000fe400078e00cb */
[----:B------:R-:W-:Y:S01]  /*17c40*/  FFMA.FTZ R105, R205, c[0x0][0x2d0], -R94 ;  /* 0x0000b400cd697a23 */ /* 0x000fe2000001085e */
[----:B------:R1:W-:Y:S01]  /*17c50*/  MUFU.EX2 R206, R2 ;  /* 0x0000000200ce7308 */ /* 0x0003e20000000800 */
[----:B------:R-:W-:Y:S02]  /*17c60*/  IMAD.MOV.U32 R205, RZ, RZ, R108 ;  /* 0x000000ffffcd7224 */ /* 0x000fe400078e006c */
[--C-:B------:R-:W-:Y:S02]  /*17c70*/  FFMA.FTZ R108, R204, c[0x0][0x2d0], -R94.reuse ;  /* 0x0000b400cc6c7a23 */ /* 0x100fe4000001085e */
[----:B------:R-:W-:Y:S02]  /*17c80*/  FFMA.FTZ R76, R165, c[0x0][0x2d0], -R94 ;  /* 0x0000b400a54c7a23 */ /* 0x000fe4000001085e */
[----:B------:R-:W-:Y:S02]  /*17c90*/  IMAD.MOV.U32 R204, RZ, RZ, R110 ;  /* 0x000000ffffcc7224 */ /* 0x000fe400078e006e */
[----:B------:R-:W-:Y:S01]  /*17ca0*/  FFMA.FTZ R110, R194, c[0x0][0x2d0], -R94 ;  /* 0x0000b400c26e7a23 */ /* 0x000fe2000001085e */
[----:B------:R-:W-:Y:S02]  /*17cb0*/  MUFU.EX2 R127, R76 ;  /* 0x0000004c007f7308 */ /* 0x000fe40000000800 */
[----:B------:R-:W-:Y:S08]  /*17cc0*/  F2FP.PACK_AB R74, R217, R204 ;  /* 0x000000ccd94a723e */ /* 0x000ff000000000ff */
[----:B------:R-:W-:Y:S01]  /*17cd0*/  MUFU.EX2 R130, R101 ;  /* 0x0000006500827308 */ /* 0x000fe20000000800 */
[----:B-1----:R-:W-:Y:S09]  /*17ce0*/  FFMA.FTZ R2, R202, c[0x0][0x2d0], -R92 ;  /* 0x0000b400ca027a23 */ /* 0x002ff2000001085c */
[----:B------:R1:W-:Y:S10]  /*17cf0*/  MUFU.EX2 R203, R2 ;  /* 0x0000000200cb7308 */ /* 0x0003f40000000800 */
[----:B------:R1:W-:Y:S10]  /*17d00*/  MUFU.EX2 R202, R84 ;  /* 0x0000005400ca7308 */ /* 0x0003f40000000800 */
[----:B------:R-:W-:Y:S01]  /*17d10*/  MUFU.EX2 R136, R106 ;  /* 0x0000006a00887308 */ /* 0x000fe20000000800 */
[----:B-1----:R-:W-:Y:S02]  /*17d20*/  FFMA.FTZ R2, R248, c[0x0][0x2d0], -R93 ;  /* 0x0000b400f8027a23 */ /* 0x002fe4000001085d */
[----:B------:R-:W-:Y:S07]  /*17d30*/  IMAD.MOV.U32 R248, RZ, RZ, R158 ;  /* 0x000000fffff87224 */ /* 0x000fee00078e009e */
[----:B------:R1:W-:Y:S01]  /*17d40*/  MUFU.EX2 R201, R2 ;  /* 0x0000000200c97308 */ /* 0x0003e20000000800 */
[----:B------:R-:W1:Y:S09]  /*17d50*/  LDSM.16.MT88.4 R84, [R228+0x1100] ;  /* 0x00110000e454783b */ /* 0x000e720000004200 */
[----:B------:R-:W-:Y:S10]  /*17d60*/  MUFU.EX2 R106, R117 ;  /* 0x00000075006a7308 */ /* 0x000ff40000000800 */
[----:B------:R-:W-:Y:S01]  /*17d70*/  MUFU.EX2 R101, R208 ;  /* 0x000000d000657308 */ /* 0x000fe20000000800 */
[--C-:B-1----:R-:W-:Y:S02]  /*17d80*/  FFMA.FTZ R2, R250, c[0x0][0x2d0], -R92.reuse ;  /* 0x0000b400fa027a23 */ /* 0x102fe4000001085c */
[----:B------:R-:W-:Y:S07]  /*17d90*/  IMAD.MOV.U32 R250, RZ, RZ, R157 ;  /* 0x000000fffffa7224 */ /* 0x000fee00078e009d */
[----:B------:R1:W-:Y:S10]  /*17da0*/  MUFU.EX2 R200, R2 ;  /* 0x0000000200c87308 */ /* 0x0003f40000000800 */
[----:B------:R-:W-:Y:S10]  /*17db0*/  MUFU.EX2 R129, R105 ;  /* 0x0000006900817308 */ /* 0x000ff40000000800 */
[----:B------:R-:W-:Y:S01]  /*17dc0*/  MUFU.EX2 R105, R210 ;  /* 0x000000d200697308 */ /* 0x000fe20000000800 */
[----:B-1----:R-:W-:Y:S02]  /*17dd0*/  FFMA.FTZ R2, R252, c[0x0][0x2d0], -R92 ;  /* 0x0000b400fc027a23 */ /* 0x002fe4000001085c */
[----:B------:R-:W-:Y:S02]  /*17de0*/  IMAD.MOV.U32 R252, RZ, RZ, R156 ;  /* 0x000000fffffc7224 */ /* 0x000fe400078e009c */
[----:B------:R-:W-:Y:S05]  /*17df0*/  LDSM.16.MT88.4 R156, [R228+0x3100] ;  /* 0x00310000e49c783b */ /* 0x000fea0000004200 */
[----:B------:R1:W-:Y:S10]  /*17e00*/  MUFU.EX2 R195, R2 ;  /* 0x0000000200c37308 */ /* 0x0003f40000000800 */
[----:B------:R-:W-:Y:S10]  /*17e10*/  MUFU.EX2 R128, R108 ;  /* 0x0000006c00807308 */ /* 0x000ff40000000800 */
[----:B------:R-:W-:Y:S01]  /*17e20*/  MUFU.EX2 R110, R110 ;  /* 0x0000006e006e7308 */ /* 0x000fe20000000800 */
[----:B-1----:R-:W-:Y:S02]  /*17e30*/  FFMA.FTZ R2, R167, c[0x0][0x2d0], -R94 ;  /* 0x0000b400a7027a23 */ /* 0x002fe4000001085e */
[----:B------:R-:W-:Y:S02]  /*17e40*/  IMAD.MOV.U32 R167, RZ, RZ, R160 ;  /* 0x000000ffffa77224 */ /* 0x000fe400078e00a0 */
[----:B------:R-:W-:Y:S05]  /*17e50*/  IMAD.MOV.U32 R160, RZ, RZ, R100 ;  /* 0x000000ffffa07224 */ /* 0x000fea00078e0064 */
[----:B------:R1:W-:Y:S01]  /*17e60*/  MUFU.EX2 R118, R2 ;  /* 0x0000000200767308 */ /* 0x0003e20000000800 */
[----:B------:R-:W-:Y:S02]  /*17e70*/  IMAD.MOV.U32 R218, RZ, RZ, R167 ;  /* 0x000000ffffda7224 */ /* 0x000fe400078e00a7 */
[----:B------:R-:W-:Y:S02]  /*17e80*/  FFMA.FTZ R100, R227, c[0x0][0x2d0], -R93 ;  /* 0x0000b400e3647a23 */ /* 0x000fe4000001085d */
[----:B------:R-:W-:Y:S01]  /*17e90*/  IMAD.MOV.U32 R227, RZ, RZ, R152 ;  /* 0x000000ffffe37224 */ /* 0x000fe200078e0098 */
[----:B------:R-:W-:Y:S01]  /*17ea0*/  F2FP.PACK_AB R75, R218, R205 ;  /* 0x000000cdda4b723e */ /* 0x000fe200000000ff */
[----:B------:R-:W-:Y:S03]  /*17eb0*/  IMAD.MOV.U32 R152, RZ, RZ, R141 ;  /* 0x000000ffff987224 */ /* 0x000fe600078e008d */
[----:B------:R-:W-:Y:S03]  /*17ec0*/  MUFU.EX2 R188, R100 ;  /* 0x0000006400bc7308 */ /* 0x000fe60000000800 */
[-C--:B------:R-:W-:Y:S07]  /*17ed0*/  HMMA.16816.F32 R4, R72, R84.reuse, R4 ;  /* 0x000000544804723c */ /* 0x080fee0000001804 */
[----:B------:R-:W1:Y:S02]  /*17ee0*/  MUFU.EX2 R100, R207 ;  /* 0x000000cf00647308 */ /* 0x000e640000000800 */
[----:B-1----:R-:W-:Y:S03]  /*17ef0*/  FFMA.FTZ R2, R151, c[0x0][0x2d0], -R94 ;  /* 0x0000b40097027a23 */ /* 0x002fe6000001085e */
[----:B------:R-:W-:Y:S02]  /*17f00*/  IMAD.MOV.U32 R151, RZ, RZ, R104 ;  /* 0x000000ffff977224 */ /* 0x000fe400078e0068 */
[----:B------:R-:W-:Y:S03]  /*17f10*/  FFMA.FTZ R104, R212, c[0x0][0x2d0], -R92 ;  /* 0x0000b400d4687a23 */ /* 0x000fe6000001085c */
[----:B------:R1:W-:Y:S01]  /*17f20*/  MUFU.EX2 R193, R2 ;  /* 0x0000000200c17308 */ /* 0x0003e20000000800 */
[----:B------:R-:W-:Y:S02]  /*17f30*/  IMAD.MOV.U32 R194, RZ, RZ, R151 ;  /* 0x000000ffffc27224 */ /* 0x000fe400078e0097 */
[----:B------:R-:W-:Y:S02]  /*17f40*/  IMAD.MOV.U32 R212, RZ, RZ, R161 ;  /* 0x000000ffffd47224 */ /* 0x000fe400078e00a1 */
[----:B------:R-:W-:Y:S01]  /*17f50*/  IMAD.MOV.U32 R151, RZ, RZ, R95 ;  /* 0x000000ffff977224 */ /* 0x000fe200078e005f */
[----:B------:R-:W-:Y:S02]  /*17f60*/  F2FP.PACK_AB R77, R194, R143 ;  /* 0x0000008fc24d723e */ /* 0x000fe400000000ff */
[----:B------:R-:W-:Y:S02]  /*17f70*/  F2FP.PACK_AB R79, R221, R212 ;  /* 0x000000d4dd4f723e */ /* 0x000fe400000000ff */
[----:B------:R-:W-:Y:S01]  /*17f80*/  MUFU.EX2 R141, R103 ;  /* 0x00000067008d7308 */ /* 0x000fe20000000800 */
[----:B------:R-:W-:Y:S09]  /*17f90*/  F2FP.PACK_AB R187, R100, R101 ;  /* 0x0000006564bb723e */ /* 0x000ff200000000ff */
[----:B------:R-:W1:Y:S02]  /*17fa0*/  MUFU.EX2 R103, R209 ;  /* 0x000000d100677308 */ /* 0x000e640000000800 */
[----:B-1----:R-:W-:Y:S02]  /*17fb0*/  FFMA.FTZ R2, R168, c[0x0][0x2d0], -R96 ;  /* 0x0000b400a8027a23 */ /* 0x002fe40000010860 */
[----:B------:R-:W-:Y:S02]  /*17fc0*/  IMAD.MOV.U32 R168, RZ, RZ, R150 ;  /* 0x000000ffffa87224 */ /* 0x000fe400078e0096 */
[----:B------:R-:W-:Y:S02]  /*17fd0*/  IMAD.MOV.U32 R150, RZ, RZ, R111 ;  /* 0x000000ffff967224 */ /* 0x000fe400078e006f */
[----:B------:R-:W-:Y:S01]  /*17fe0*/  FFMA.FTZ R111, R191, c[0x0][0x2d0], -R94 ;  /* 0x0000b400bf6f7a23 */ /* 0x000fe2000001085e */
[----:B------:R-:W-:Y:S01]  /*17ff0*/  F2FP.PACK_AB R76, R168, R238 ;  /* 0x000000eea84c723e */ /* 0x000fe200000000ff */
[----:B------:R1:W-:Y:S01]  /*18000*/  MUFU.EX2 R191, R2 ;  /* 0x0000000200bf7308 */ /* 0x0003e20000000800 */
[----:B------:R-:W2:Y:S09]  /*18010*/  LDSM.16.MT88.4 R92, [R230+0x1100] ;  /* 0x00110000e65c783b */ /* 0x000eb20000004200 */
[----:B------:R-:W-:Y:S01]  /*18020*/  MUFU.EX2 R111, R111 ;  /* 0x0000006f006f7308 */ /* 0x000fe20000000800 */
[----:B------:R-:W-:Y:S09]  /*18030*/  F2FP.PACK_AB R185, R103, R105 ;  /* 0x0000006967b9723e */ /* 0x000ff200000000ff */
[----:B------:R-:W-:Y:S01]  /*18040*/  MUFU.EX2 R108, R115 ;  /* 0x00000073006c7308 */ /* 0x000fe20000000800 */
[--C-:B-1----:R-:W-:Y:S02]  /*18050*/  FFMA.FTZ R2, R160, c[0x0][0x2d0], -R96.reuse ;  /* 0x0000b400a0027a23 */ /* 0x102fe40000010860 */
[----:B------:R-:W-:Y:S02]  /*18060*/  FFMA.FTZ R96, R70, c[0x0][0x2d0], -R96 ;  /* 0x0000b40046607a23 */ /* 0x000fe40000010860 */
[----:B------:R-:W4:Y:S05]  /*18070*/  LDL.LU R70, [R1+0x20] ;  /* 0x0000200001467983 */ /* 0x000f2a0000300800 */
[----:B------:R-:W-:Y:S10]  /*18080*/  MUFU.EX2 R126, R2 ;  /* 0x00000002007e7308 */ /* 0x000ff40000000800 */
[----:B------:R-:W-:Y:S01]  /*18090*/  MUFU.EX2 R96, R96 ;  /* 0x0000006000607308 */ /* 0x000fe20000000800 */
[----:B--2---:R-:W-:Y:S01]  /*180a0*/  FFMA.FTZ R3, R3, R78, R190 ;  /* 0x0000004e03037223 */ /* 0x004fe200000100be */
[----:B------:R-:W-:Y:S01]  /*180b0*/  F2FP.PACK_AB R78, R219, R211 ;  /* 0x000000d3db4e723e */ /* 0x000fe200000000ff */
[----:B---3--:R-:W-:Y:S07]  /*180c0*/  FFMA.FTZ R69, R69, R114, R222 ;  /* 0x0000007245457223 */ /* 0x008fee00000100de */
[----:B------:R-:W-:Y:S01]  /*180d0*/  MUFU.EX2 R114, R107 ;  /* 0x0000006b00727308 */ /* 0x000fe20000000800 */
[C---:B------:R-:W-:Y:S04]  /*180e0*/  HMMA.16816.F32 R8, R76.reuse, R84, R8 ;  /* 0x000000544c08723c */ /* 0x040fe80000001808 */
[----:B------:R-:W-:Y:S04]  /*180f0*/  FFMA.FTZ R68, R68, R113, R198 ;  /* 0x0000007144447223 */ /* 0x000fe800000100c6 */
[-C--:B------:R-:W-:Y:S01]  /*18100*/  HMMA.16816.F32 R12, R76, R86.reuse, R12 ;  /* 0x000000564c0c723c */ /* 0x080fe2000000180c */
[----:B------:R-:W-:Y:S07]  /*18110*/  MUFU.EX2 R113, R109 ;  /* 0x0000006d00717308 */ /* 0x000fee0000000800 */
[C---:B------:R-:W-:Y:S01]  /*18120*/  HMMA.16816.F32 R16, R72.reuse, R86, R16 ;  /* 0x000000564810723c */ /* 0x040fe20000001810 */
[----:B------:R-:W1:Y:S02]  /*18130*/  LDSM.16.MT88.4 R84, [R228+0x1900] ;  /* 0x00190000e454783b */ /* 0x000e640000004200 */
[----:B------:R-:W-:Y:S05]  /*18140*/  MUFU.EX2 R109, R112 ;  /* 0x00000070006d7308 */ /* 0x000fea0000000800 */
[-C--:B------:R-:W-:Y:S05]  /*18150*/  HMMA.16816.F32 R20, R72, R88.reuse, R20 ;  /* 0x000000584814723c */ /* 0x080fea0000001814 */
[----:B------:R-:W2:Y:S03]  /*18160*/  MUFU.EX2 R107, R116 ;  /* 0x00000074006b7308 */ /* 0x000ea60000000800 */
[C---:B------:R-:W-:Y:S08]  /*18170*/  HMMA.16816.F32 R24, R76.reuse, R88, R24 ;  /* 0x000000584c18723c */ /* 0x040ff00000001818 */
[-C--:B------:R-:W-:Y:S08]  /*18180*/  HMMA.16816.F32 R28, R76, R90.reuse, R28 ;  /* 0x0000005a4c1c723c */ /* 0x080ff0000000181c */
[C---:B------:R-:W-:Y:S01]  /*18190*/  HMMA.16816.F32 R32, R72.reuse, R90, R32 ;  /* 0x0000005a4820723c */ /* 0x040fe20000001820 */
[----:B------:R-:W-:Y:S03]  /*181a0*/  LDSM.16.MT88.4 R88, [R229+0x1900] ;  /* 0x00190000e558783b */ /* 0x000fe60000004200 */
[----:B--2---:R-:W-:Y:S04]  /*181b0*/  F2FP.PACK_AB R184, R106, R107 ;  /* 0x0000006b6ab8723e */ /* 0x004fe800000000ff */
[-C--:B------:R-:W-:Y:S08]  /*181c0*/  HMMA.16816.F32 R36, R72, R80.reuse, R36 ;  /* 0x000000504824723c */ /* 0x080ff00000001824 */
[C---:B------:R-:W-:Y:S08]  /*181d0*/  HMMA.16816.F32 R40, R76.reuse, R80, R40 ;  /* 0x000000504c28723c */ /* 0x040ff00000001828 */
[-C--:B------:R-:W-:Y:S08]  /*181e0*/  HMMA.16816.F32 R44, R76, R82.reuse, R44 ;  /* 0x000000524c2c723c */ /* 0x080ff0000000182c */
[C---:B------:R-:W-:Y:S01]  /*181f0*/  HMMA.16816.F32 R48, R72.reuse, R82, R48 ;  /* 0x000000524830723c */ /* 0x040fe20000001830 */
[----:B------:R-:W2:Y:S07]  /*18200*/  LDSM.16.MT88.4 R80, [R231+0x1900] ;  /* 0x00190000e750783b */ /* 0x000eae0000004200 */
[-C--:B------:R-:W-:Y:S08]  /*18210*/  HMMA.16816.F32 R52, R72, R92.reuse, R52 ;  /* 0x0000005c4834723c */ /* 0x080ff00000001834 */
[C---:B------:R-:W-:Y:S08]  /*18220*/  HMMA.16816.F32 R56, R76.reuse, R92, R56 ;  /* 0x0000005c4c38723c */ /* 0x040ff00000001838 */
[-C--:B------:R-:W-:Y:S07]  /*18230*/  HMMA.16816.F32 R60, R76, R94.reuse, R60 ;  /* 0x0000005e4c3c723c */ /* 0x080fee000000183c */
[----:B------:R-:W-:Y:S01]  /*18240*/  F2FP.PACK_AB R76, R183, R177 ;  /* 0x000000b1b74c723e */ /* 0x000fe200000000ff */
[----:B------:R-:W-:Y:S01]  /*18250*/  HMMA.16816.F32 R64, R72, R94, R64 ;  /* 0x0000005e4840723c */ /* 0x000fe20000001840 */
[----:B------:R-:W3:Y:S03]  /*18260*/  LDSM.16.MT88.4 R92, [R230+0x1900] ;  /* 0x00190000e65c783b */ /* 0x000ee60000004200 */
        /* <DEDUP_REMOVED lines=12> */
[-C--:B--2---:R-:W-:Y:S08]  /*18330*/  HMMA.16816.F32 R20, R72, R80.reuse, R20 ;  /* 0x000000504814723c */ /* 0x084ff00000001814 */
        /* <DEDUP_REMOVED lines=9> */
[-C--:B---3--:R-:W-:Y:S08]  /*183d0*/  HMMA.16816.F32 R52, R72, R92.reuse, R52 ;  /* 0x0000005c4834723c */ /* 0x088ff00000001834 */
[C---:B------:R-:W-:Y:S08]  /*183e0*/  HMMA.16816.F32 R56, R76.reuse, R92, R56 ;  /* 0x0000005c4c38723c */ /* 0x040ff00000001838 */
[-C--:B------:R-:W-:Y:S07]  /*183f0*/  HMMA.16816.F32 R60, R76, R94.reuse, R60 ;  /* 0x0000005e4c3c723c */ /* 0x080fee000000183c */
[----:B------:R-:W-:Y:S01]  /*18400*/  F2FP.PACK_AB R76, R193, R118 ;  /* 0x00000076c14c723e */ /* 0x000fe200000000ff */
[----:B------:R-:W-:Y:S01]  /*18410*/  HMMA.16816.F32 R64, R72, R94, R64 ;  /* 0x0000005e4840723c */ /* 0x000fe20000001840 */
[----:B------:R-:W3:Y:S03]  /*18420*/  LDSM.16.MT88.4 R92, [R230+0x2100] ;  /* 0x00210000e65c783b */ /* 0x000ee60000004200 */
[----:B------:R-:W-:Y:S02]  /*18430*/  F2FP.PACK_AB R77, R191, R192 ;  /* 0x000000c0bf4d723e */ /* 0x000fe400000000ff */
[----:B------:R-:W-:Y:S02]  /*18440*/  F2FP.PACK_AB R78, R127, R189 ;  /* 0x000000bd7f4e723e */ /* 0x000fe400000000ff */
[----:B------:R-:W-:Y:S01]  /*18450*/  F2FP.PACK_AB R72, R220, R224 ;  /* 0x000000e0dc48723e */ /* 0x000fe200000000ff */
[----:B----4-:R-:W-:Y:S03]  /*18460*/  FFMA.FTZ R2, R0, R70, R196 ;  /* 0x0000004600027223 */ /* 0x010fe600000100c4 */
[----:B------:R-:W-:Y:S01]  /*18470*/  F2FP.PACK_AB R73, R203, R206 ;  /* 0x000000cecb49723e */ /* 0x000fe200000000ff */
[----:B------:R-:W-:Y:S01]  /*18480*/  FADD.FTZ R0, R251, R3 ;  /* 0x00000003fb007221 */ /* 0x000fe20000010000 */
[----:B------:R-:W-:Y:S01]  /*18490*/  F2FP.PACK_AB R74, R201, R202 ;  /* 0x000000cac94a723e */ /* 0x000fe200000000ff */
[----:B------:R-:W-:Y:S01]  /*184a0*/  FADD.FTZ R70, R223, R69 ;  /* 0x00000045df467221 */ /* 0x000fe20000010000 */
[----:B------:R-:W-:Y:S01]  /*184b0*/  F2FP.PACK_AB R75, R195, R200 ;  /* 0x000000c8c34b723e */ /* 0x000fe200000000ff */
[----:B------:R-:W-:Y:S01]  /*184c0*/  FADD.FTZ R69, R197, R68 ;  /* 0x00000044c5457221 */ /* 0x000fe20000010000 */
[----:B------:R-:W-:Y:S01]  /*184d0*/  F2FP.PACK_AB R79, R125, R126 ;  /* 0x0000007e7d4f723e */ /* 0x000fe200000000ff */
[----:B------:R-:W-:Y:S02]  /*184e0*/  FADD.FTZ R3, R152, R0 ;  /* 0x0000000098037221 */ /* 0x000fe40000010000 */
[----:B------:R-:W-:Y:S02]  /*184f0*/  IMAD.MOV.U32 R152, RZ, RZ, R140 ;  /* 0x000000ffff987224 */ /* 0x000fe400078e008c */
[-C--:B-1----:R-:W-:Y:S01]  /*18500*/  HMMA.16816.F32 R4, R72, R80.reuse, R4 ;  /* 0x000000504804723c */ /* 0x082fe20000001804 */
[----:B------:R-:W-:Y:S02]  /*18510*/  MUFU.EX2 R140, R104 ;  /* 0x00000068008c7308 */ /* 0x000fe40000000800 */
[----:B------:R-:W-:Y:S02]  /*18520*/  FADD.FTZ R0, R152, R69 ;  /* 0x0000004598007221 */ /* 0x000fe40000010000 */
[----:B------:R-:W-:Y:S02]  /*18530*/  FADD.FTZ R68, R199, R2 ;  /* 0x00000002c7447221 */ /* 0x000fe40000010000 */
[----:B------:R-:W-:Y:S01]  /*18540*/  FADD.FTZ R0, R138, R0 ;  /* 0x000000008a007221 */ /* 0x000fe20000010000 */
[C---:B------:R-:W-:Y:S01]  /*18550*/  HMMA.16816.F32 R8, R76.reuse, R80, R8 ;  /* 0x000000504c08723c */ /* 0x040fe20000001808 */
[----:B------:R-:W4:Y:S02]  /*18560*/  LDL.LU R138, [R1+0xb0] ;  /* 0x0000b000018a7983 */ /* 0x000f240000300800 */
[----:B------:R-:W1:Y:S01]  /*18570*/  MUFU.EX2 R104, R215 ;  /* 0x000000d700687308 */ /* 0x000e620000000800 */
[----:B------:R-:W-:Y:S02]  /*18580*/  FADD.FTZ R0, R246, R0 ;  /* 0x00000000f6007221 */ /* 0x000fe40000010000 */
[----:B------:R-:W-:Y:S02]  /*18590*/  FADD.FTZ R68, R151, R68 ;  /* 0x0000004497447221 */ /* 0x000fe40000010000 */
[-C--:B------:R-:W-:Y:S04]  /*185a0*/  HMMA.16816.F32 R12, R76, R82.reuse, R12 ;  /* 0x000000524c0c723c */ /* 0x080fe8000000180c */
[----:B------:R-:W-:Y:S02]  /*185b0*/  FADD.FTZ R68, R139, R68 ;  /* 0x000000448b447221 */ /* 0x000fe40000010000 */
[----:B------:R-:W4:Y:S01]  /*185c0*/  LDL.LU R139, [R1+0xac] ;  /* 0x0000ac00018b7983 */ /* 0x000f220000300800 */
[----:B------:R-:W-:Y:S01]  /*185d0*/  FADD.FTZ R97, R233, R0 ;  /* 0x00000000e9617221 */ /* 0x000fe20000010000 */
[C---:B------:R-:W-:Y:S02]  /*185e0*/  HMMA.16816.F32 R16, R72.reuse, R82, R16 ;  /* 0x000000524810723c */ /* 0x040fe40000001810 */
[----:B------:R-:W3:Y:S02]  /*185f0*/  LDSM.16.MT88.4 R80, [R228+0x2900] ;  /* 0x00290000e450783b */ /* 0x000ee40000004200 */
[----:B------:R-:W-:Y:S02]  /*18600*/  FADD.FTZ R68, R216, R68 ;  /* 0x00000044d8447221 */ /* 0x000fe40000010000 */
[----:B------:R-:W-:Y:S02]  /*18610*/  FADD.FTZ R3, R150, R3 ;  /* 0x0000000396037221 */ /* 0x000fe40000010000 */
[-C--:B------:R-:W-:Y:S02]  /*18620*/  HMMA.16816.F32 R20, R72, R84.reuse, R20 ;  /* 0x000000544814723c */ /* 0x080fe40000001814 */
[----:B------:R-:W4:Y:S02]  /*18630*/  LDL.LU R246, [R1+0xa8] ;  /* 0x0000a80001f67983 */ /* 0x000f240000300800 */
[----:B------:R-:W-:Y:S01]  /*18640*/  FADD.FTZ R3, R148, R3 ;  /* 0x0000000394037221 */ /* 0x000fe20000010000 */
[----:B-1----:R-:W-:Y:S01]  /*18650*/  F2FP.PACK_AB R186, R102, R104 ;  /* 0x0000006866ba723e */ /* 0x002fe200000000ff */
[----:B------:R-:W4:Y:S01]  /*18660*/  LDL.LU R216, [R1+0xa4] ;  /* 0x0000a40001d87983 */ /* 0x000f220000300800 */
[----:B------:R-:W-:Y:S01]  /*18670*/  FADD.FTZ R2, R153, R70 ;  /* 0x0000004699027221 */ /* 0x000fe20000010000 */
[C---:B------:R-:W-:Y:S01]  /*18680*/  HMMA.16816.F32 R24, R76.reuse, R84, R24 ;  /* 0x000000544c18723c */ /* 0x040fe20000001818 */
[----:B------:R1:W1:Y:S03]  /*18690*/  MUFU.EX2 R70, R132 ;  /* 0x0000008400467308 */ /* 0x0002660000000800 */
[----:B------:R-:W-:Y:S02]  /*186a0*/  FADD.FTZ R3, R232, R3 ;  /* 0x00000003e8037221 */ /* 0x000fe40000010000 */
[----:B------:R1:W5:Y:S01]  /*186b0*/  LDL.LU R232, [R1+0xa0] ;  /* 0x0000a00001e87983 */ /* 0x0003620000300800 */
[----:B------:R-:W-:Y:S01]  /*186c0*/  FADD.FTZ R2, R149, R2 ;  /* 0x0000000295027221 */ /* 0x000fe20000010000 */
[-C--:B------:R-:W-:Y:S04]  /*186d0*/  HMMA.16816.F32 R28, R76, R86.reuse, R28 ;  /* 0x000000564c1c723c */ /* 0x080fe8000000181c */
[----:B------:R-:W-:Y:S02]  /*186e0*/  FADD.FTZ R2, R147, R2 ;  /* 0x0000000293027221 */ /* 0x000fe40000010000 */
[----:B------:R-:W-:Y:S02]  /*186f0*/  FADD.FTZ R0, R146, R3 ;  /* 0x0000000392007221 */ /* 0x000fe40000010000 */
[C---:B------:R-:W-:Y:S01]  /*18700*/  HMMA.16816.F32 R32, R72.reuse, R86, R32 ;  /* 0x000000564820723c */ /* 0x040fe20000001820 */
[----:B------:R-:W3:Y:S03]  /*18710*/  LDSM.16.MT88.4 R84, [R231+0x2900] ;  /* 0x00290000e754783b */ /* 0x000ee60000004200 */
[----:B------:R-:W-:Y:S02]  /*18720*/  FADD.FTZ R69, R236, R2 ;  /* 0x00000002ec457221 */ /* 0x000fe40000010000 */
[----:B------:R-:W-:Y:S02]  /*18730*/  FADD.FTZ R2, R235, R68 ;  /* 0x00000044eb027221 */ /* 0x000fe40000010000 */
[-C--:B--2---:R-:W-:Y:S01]  /*18740*/  HMMA.16816.F32 R36, R72, R88.reuse, R36 ;  /* 0x000000584824723c */ /* 0x084fe20000001824 */
[----:B------:R2:W5:Y:S03]  /*18750*/  LDL.LU R236, [R1+0x9c] ;  /* 0x00009c0001ec7983 */ /* 0x0005660000300800 */
[----:B------:R-:W-:Y:S01]  /*18760*/  FADD.FTZ R68, R239, R69 ;  /* 0x00000045ef447221 */ /* 0x000fe20000010000 */
[----:B------:R2:W5:Y:S01]  /*18770*/  LDL.LU R233, [R1+0x98] ;  /* 0x0000980001e97983 */ /* 0x0005620000300800 */
[----:B------:R-:W-:Y:S01]  /*18780*/  FADD.FTZ R3, R240, R97 ;  /* 0x00000061f0037221 */ /* 0x000fe20000010000 */
[----:B-1----:R-:W-:Y:S01]  /*18790*/  F2FP.PACK_AB R132, R98, R99 ;  /* 0x000000636284723e */ /* 0x002fe200000000ff */
[C---:B------:R-:W-:Y:S01]  /*187a0*/  HMMA.16816.F32 R40, R76.reuse, R88, R40 ;  /* 0x000000584c28723c */ /* 0x040fe20000001828 */
[----:B------:R-:W4:Y:S03]  /*187b0*/  LDL R112, [R1+0x2c] ;  /* 0x00002c0001707983 */ /* 0x000f260000100800 */
[----:B------:R-:W-:Y:S01]  /*187c0*/  FADD.FTZ R2, R241, R2 ;  /* 0x00000002f1027221 */ /* 0x000fe20000010000 */
[----:B------:R2:W5:Y:S01]  /*187d0*/  LDL.LU R235, [R1+0x94] ;  /* 0x0000940001eb7983 */ /* 0x0005620000300800 */
[----:B------:R-:W-:Y:S01]  /*187e0*/  FADD.FTZ R0, R242, R0 ;  /* 0x00000000f2007221 */ /* 0x000fe20000010000 */
[----:B------:R-:W-:Y:S01]  /*187f0*/  F2FP.PACK_AB R135, R96, R70 ;  /* 0x000000466087723e */ /* 0x000fe200000000ff */
[-C--:B------:R-:W-:Y:S01]  /*18800*/  HMMA.16816.F32 R44, R76, R90.reuse, R44 ;  /* 0x0000005a4c2c723c */ /* 0x080fe2000000182c */
[----:B------:R2:W5:Y:S03]  /*18810*/  LDL.LU R239, [R1+0x90] ;  /* 0x0000900001ef7983 */ /* 0x0005660000300800 */
[----:B------:R-:W-:Y:S01]  /*18820*/  FADD.FTZ R68, R243, R68 ;  /* 0x00000044f3447221 */ /* 0x000fe20000010000 */
[----:B------:R2:W5:Y:S01]  /*18830*/  LDL.LU R240, [R1+0x8c] ;  /* 0x00008c0001f07983 */ /* 0x0005620000300800 */
[----:B------:R-:W-:Y:S02]  /*18840*/  FADD.FTZ R69, R144, R2 ;  /* 0x0000000290457221 */ /* 0x000fe40000010000 */
[C---:B------:R-:W-:Y:S01]  /*18850*/  HMMA.16816.F32 R48, R72.reuse, R90, R48 ;  /* 0x0000005a4830723c */ /* 0x040fe20000001830 */
[----:B------:R-:W1:Y:S03]  /*18860*/  LDSM.16.MT88.4 R88, [R229+0x2900] ;  /* 0x00290000e558783b */ /* 0x000e660000004200 */
[----:B------:R-:W-:Y:S02]  /*18870*/  FADD.FTZ R2, R244, R0 ;  /* 0x00000000f4027221 */ /* 0x000fe40000010000 */
[----:B------:R-:W-:Y:S02]  /*18880*/  FADD.FTZ R0, R237, R68 ;  /* 0x00000044ed007221 */ /* 0x000fe40000010000 */
[-C--:B---3--:R-:W-:Y:S01]  /*18890*/  HMMA.16816.F32 R52, R72, R92.reuse, R52 ;  /* 0x0000005c4834723c */ /* 0x088fe20000001834 */
[----:B------:R2:W5:Y:S03]  /*188a0*/  LDL.LU R241, [R1+0x88] ;  /* 0x0000880001f17983 */ /* 0x0005660000300800 */
[----:B------:R-:W-:Y:S01]  /*188b0*/  FADD.FTZ R2, R234, R2 ;  /* 0x00000002ea027221 */ /* 0x000fe20000010000 */
[----:B------:R2:W5:Y:S01]  /*188c0*/  LDL.LU R242, [R1+0x84] ;  /* 0x0000840001f27983 */ /* 0x0005620000300800 */
[----:B------:R-:W-:Y:S02]  /*188d0*/  FADD.FTZ R3, R145, R3 ;  /* 0x0000000391037221 */ /* 0x000fe40000010000 */
[C---:B------:R-:W-:Y:S01]  /*188e0*/  HMMA.16816.F32 R56, R76.reuse, R92, R56 ;  /* 0x0000005c4c38723c */ /* 0x040fe20000001838 */
[----:B------:R2:W5:Y:S03]  /*188f0*/  LDL.LU R243, [R1+0x80] ;  /* 0x0000800001f37983 */ /* 0x0005660000300800 */
[----:B------:R-:W-:Y:S01]  /*18900*/  FADD.FTZ R68, R238, R3 ;  /* 0x00000003ee447221 */ /* 0x000fe20000010000 */
[----:B------:R2:W5:Y:S01]  /*18910*/  LDL.LU R244, [R1+0x7c] ;  /* 0x00007c0001f47983 */ /* 0x0005620000300800 */
        /* <DEDUP_REMOVED lines=8> */
[----:B------:R2:W5:Y:S03]  /*189a0*/  LDL.LU R143, [R1+0x70] ;  /* 0x00007000018f7983 */ /* 0x0005660000300800 */
[----:B------:R-:W-:Y:S01]  /*189b0*/  F2FP.PACK_AB R77, R113, R114 ;  /* 0x00000072714d723e */ /* 0x000fe200000000ff */
[----:B------:R2:W5:Y:S01]  /*189c0*/  LDL.LU R234, [R1+0x6c] ;  /* 0x00006c0001ea7983 */ /* 0x0005620000300800 */
[----:B------:R-:W-:Y:S01]  /*189d0*/  F2FP.PACK_AB R78, R111, R110 ;  /* 0x0000006e6f4e723e */ /* 0x000fe200000000ff */
[----:B------:R-:W-:Y:S01]  /*189e0*/  FADD.FTZ R2, R204, R2 ;  /* 0x00000002cc027221 */ /* 0x000fe20000010000 */
[----:B------:R-:W-:Y:S01]  /*189f0*/  F2FP.PACK_AB R72, R188, R124 ;  /* 0x0000007cbc48723e */ /* 0x000fe200000000ff */
[----:B------:R-:W3:Y:S03]  /*18a00*/  LDSM.16.MT88.4 R92, [R230+0x2900] ;  /* 0x00290000e65c783b */ /* 0x000ee60000004200 */
[----:B------:R-:W-:Y:S01]  /*18a10*/  F2FP.PACK_AB R73, R130, R131 ;  /* 0x000000838249723e */ /* 0x000fe200000000ff */
[----:B------:R-:W-:Y:S01]  /*18a20*/  FADD.FTZ R0, R205, R0 ;  /* 0x00000000cd007221 */ /* 0x000fe20000010000 */
[----:B------:R-:W-:Y:S02]  /*18a30*/  F2FP.PACK_AB R74, R141, R142 ;  /* 0x0000008e8d4a723e */ /* 0x000fe400000000ff */
[----:B------:R-:W-:Y:S02]  /*18a40*/  F2FP.PACK_AB R75, R136, R140 ;  /* 0x0000008c884b723e */ /* 0x000fe400000000ff */
[----:B------:R-:W-:Y:S05]  /*18a50*/  F2FP.PACK_AB R79, R108, R109 ;  /* 0x0000006d6c4f723e */ /* 0x000fea00000000ff */
[-C--:B------:R-:W-:Y:S08]  /*18a60*/  HMMA.16816.F32 R4, R72, R80.reuse, R4 ;  /* 0x000000504804723c */ /* 0x080ff00000001804 */
[C---:B------:R-:W-:Y:S01]  /*18a70*/  HMMA.16816.F32 R8, R76.reuse, R80, R8 ;  /* 0x000000504c08723c */ /* 0x040fe20000001808 */
[----:B------:R-:W-:Y:S07]  /*18a80*/  MUFU.EX2 R80, R134 ;  /* 0x0000008600507308 */ /* 0x000fee0000000800 */
[-C--:B------:R-:W-:Y:S03]  /*18a90*/  HMMA.16816.F32 R12, R76, R82.reuse, R12 ;  /* 0x000000524c0c723c */ /* 0x080fe6000000180c */
[----:B------:R-:W1:Y:S05]  /*18aa0*/  MUFU.EX2 R81, R133 ;  /* 0x0000008500517308 */ /* 0x000e6a0000000800 */
[C---:B------:R-:W-:Y:S05]  /*18ab0*/  HMMA.16816.F32 R16, R72.reuse, R82, R16 ;  /* 0x000000524810723c */ /* 0x040fea0000001810 */
[----:B------:R-:W-:Y:S03]  /*18ac0*/  MUFU.EX2 R83, R121 ;  /* 0x0000007900537308 */ /* 0x000fe60000000800 */
[-C--:B------:R-:W-:Y:S07]  /*18ad0*/  HMMA.16816.F32 R20, R72, R84.reuse, R20 ;  /* 0x000000544814723c */ /* 0x080fee0000001814 */
[----:B------:R2:W2:Y:S01]  /*18ae0*/  MUFU.EX2 R82, R122 ;  /* 0x0000007a00527308 */ /* 0x0004a20000000800 */
[C---:B------:R-:W-:Y:S04]  /*18af0*/  HMMA.16816.F32 R24, R76.reuse, R84, R24 ;  /* 0x000000544c18723c */ /* 0x040fe80000001818 */
[----:B-1----:R-:W-:Y:S04]  /*18b00*/  F2FP.PACK_AB R134, R80, R81 ;  /* 0x000000515086723e */ /* 0x002fe800000000ff */
[-C--:B------:R-:W-:Y:S08]  /*18b10*/  HMMA.16816.F32 R28, R76, R86.reuse, R28 ;  /* 0x000000564c1c723c */ /* 0x080ff0000000181c */
[C---:B------:R-:W-:Y:S01]  /*18b20*/  HMMA.16816.F32 R32, R72.reuse, R86, R32 ;  /* 0x000000564820723c */ /* 0x040fe20000001820 */
[----:B--2---:R-:W1:Y:S07]  /*18b30*/  LDSM.16.MT88.4 R120, [R229+0x3100] ;  /* 0x00310000e578783b */ /* 0x004e6e0000004200 */
[-C--:B------:R-:W-:Y:S04]  /*18b40*/  HMMA.16816.F32 R36, R72, R88.reuse, R36 ;  /* 0x000000584824723c */ /* 0x080fe80000001824 */
[----:B------:R-:W-:Y:S04]  /*18b50*/  F2FP.PACK_AB R133, R82, R83 ;  /* 0x000000535285723e */ /* 0x000fe800000000ff */
[C---:B------:R-:W-:Y:S08]  /*18b60*/  HMMA.16816.F32 R40, R76.reuse, R88, R40 ;  /* 0x000000584c28723c */ /* 0x040ff00000001828 */
[-C--:B------:R-:W-:Y:S08]  /*18b70*/  HMMA.16816.F32 R44, R76, R90.reuse, R44 ;  /* 0x0000005a4c2c723c */ /* 0x080ff0000000182c */
[C---:B------:R-:W-:Y:S08]  /*18b80*/  HMMA.16816.F32 R48, R72.reuse, R90, R48 ;  /* 0x0000005a4830723c */ /* 0x040ff00000001830 */
[-C--:B---3--:R-:W-:Y:S08]  /*18b90*/  HMMA.16816.F32 R52, R72, R92.reuse, R52 ;  /* 0x0000005c4834723c */ /* 0x088ff00000001834 */
        /* <DEDUP_REMOVED lines=8> */
[----:B------:R-:W2:Y:S03]  /*18c20*/  LDSM.16.MT88.4 R4, [R230+0x3100] ;  /* 0x00310000e604783b */ /* 0x000ea60000004200 */
        /* <DEDUP_REMOVED lines=39> */
[----:B----4-:R-:W-:Y:S03]  /*18ea0*/  ISETP.GT.AND P0, PT, R216, R112, PT ;  /* 0x00000070d800720c */ /* 0x010fe60003f04270 */
        /* <DEDUP_REMOVED lines=48> */
[----:B------:R-:W-:Y:S02]  /*191b0*/  IMAD.MOV.U32 R136, RZ, RZ, R138 ;  /* 0x000000ffff887224 */ /* 0x000fe400078e008a */
[----:B------:R-:W-:Y:S01]  /*191c0*/  IMAD.MOV.U32 R140, RZ, RZ, R137 ;  /* 0x000000ffff8c7224 */ /* 0x000fe200078e0089 */
[----:B------:R2:W-:Y:S01]  /*191d0*/  STL [R1+0x20], R0 ;  /* 0x0000200001007387 */ /* 0x0005e20000100800 */
[----:B-1----:R-:W-:Y:S01]  /*191e0*/  IMAD.MOV.U32 R3, RZ, RZ, R139 ;  /* 0x000000ffff037224 */ /* 0x002fe200078e008b */
[----:B------:R-:W-:-:S05]  /*191f0*/  @P0 BRA `(.L_x_1461) ;  /* 0xffffaa3000000947 */ /* 0x000fca000383ffff */
.L_x_1460:
[----:B---3--:R-:W-:-:S13]  /*19200*/  ISETP.GE.AND P0, PT, R246, RZ, PT ;  /* 0x000000fff600720c */ /* 0x008fda0003f06270 */
        /* <DEDUP_REMOVED lines=17> */
.L_x_1463:
[----:B------:R-:W2:Y:S01]  /*19320*/  LDL R2, [R1+0x30] ;  /* 0x0000300001027983 */ /* 0x000ea20000100800 */
        /* <DEDUP_REMOVED lines=9> */
[----:B-----5:R-:W-:Y:S08]  /*193c0*/  LDSM.16.M88.4 R112, [R234+0x7100] ;  /* 0x00710000ea70783b */ /* 0x020ff00000000200 */
[----:B------:R-:W4:Y:S08]  /*193d0*/  LDSM.16.M88.4 R16, [R143+0x3900] ;  /* 0x003900008f10783b */ /* 0x000f300000000200 */
[----:B------:R-:W1:Y:S08]  /*193e0*/  LDSM.16.M88.4 R108, [R234+0x9100] ;  /* 0x00910000ea6c783b */ /* 0x000e700000000200 */
[----:B------:R-:W1:Y:S08]  /*193f0*/  LDSM.16.M88.4 R32, [R143+0x4100] ;  /* 0x004100008f20783b */ /* 0x000e700000000200 */
[----:B------:R-:W1:Y:S08]  /*19400*/  LDSM.16.M88.4 R48, [R143+0x4900] ;  /* 0x004900008f30783b */ /* 0x000e700000000200 */
[----:B------:R-:W1:Y:S02]  /*19410*/  LDSM.16.M88.4 R64, [R143+0x5100] ;  /* 0x005100008f40783b */ /* 0x000e640000000200 */
[-C--:B-1--4-:R-:W-:Y:S06]  /*19420*/  HMMA.16816.F32 R4, R112, R16.reuse, RZ ;  /* 0x000000107004723c */ /* 0x092fec00000018ff */
[----:B------:R-:W1:Y:S02]  /*19430*/  LDSM.16.M88.4 R80, [R143+0x5900] ;  /* 0x005900008f50783b */ /* 0x000e640000000200 */
[C---:B------:R-:W-:Y:S06]  /*19440*/  HMMA.16816.F32 R8, R108.reuse, R16, RZ ;  /* 0x000000106c08723c */ /* 0x040fec00000018ff */
[----:B------:R-:W2:Y:S02]  /*19450*/  LDSM.16.M88.4 R96, [R143+0x6100] ;  /* 0x006100008f60783b */ /* 0x000ea40000000200 */
[-C--:B------:R-:W-:Y:S06]  /*19460*/  HMMA.16816.F32 R12, R108, R18.reuse, RZ ;  /* 0x000000126c0c723c */ /* 0x080fec00000018ff */
[----:B------:R-:W1:Y:S02]  /*19470*/  LDSM.16.M88.4 R188, [R143+0x6900] ;  /* 0x006900008fbc783b */ /* 0x000e640000000200 */
        /* <DEDUP_REMOVED lines=25> */
[----:B--2---:R-:W-:Y:S03]  /*19610*/  LOP3.LUT P4, RZ, R2, 0x1, RZ, 0xc0, !PT ;  /* 0x0000000102ff7812 */ /* 0x004fe6000788c0ff */
[C---:B------:R-:W-:Y:S02]  /*19620*/  IMAD R2, R246.reuse, UR7, RZ ;  /* 0x00000007f6027c24 */ /* 0x040fe4000f8e02ff */
[----:B---3--:R-:W-:Y:S06]  /*19630*/  IMAD.WIDE.U32 R84, R246, UR10, R74 ;  /* 0x0000000af6547c25 */ /* 0x008fec000f8e004a */
[----:B------:R-:W-:Y:S01]  /*19640*/  IMAD R2, R72, UR10, R2 ;  /* 0x0000000a48027c24 */ /* 0x000fe2000f8e0202 */
[C---:B------:R-:W-:Y:S01]  /*19650*/  LEA R88, P0, R84.reuse, c[0x0][0x1f8], 0x1 ;  /* 0x00007e0054587a11 */ /* 0x040fe200078008ff */
[C---:B------:R-:W-:Y:S03]  /*19660*/  HMMA.16816.F32 R72, R108.reuse, R80, RZ ;  /* 0x000000506c48723c */ /* 0x040fe600000018ff */
[----:B------:R-:W-:Y:S04]  /*19670*/  IADD3 R2, R85, R2, RZ ;  /* 0x0000000255027210 */ /* 0x000fe80007ffe0ff */
[----:B------:R-:W-:Y:S01]  /*19680*/  LEA.HI.X R89, R84, c[0x0][0x1fc], R2, 0x1, P0 ;  /* 0x00007f0054597a11 */ /* 0x000fe200000f0c02 */
[-C--:B------:R-:W-:Y:S01]  /*19690*/  HMMA.16816.F32 R76, R108, R82.reuse, RZ ;  /* 0x000000526c4c723c */ /* 0x080fe200000018ff */
[----:B------:R-:W-:Y:S03]  /*196a0*/  IADD3 R94, P0, R88, R106, RZ ;  /* 0x0000006a585e7210 */ /* 0x000fe60007f1e0ff */
[----:B------:R-:W-:Y:S01]  /*196b0*/  @!PT LDS RZ, [RZ] ;  /* 0x00000000fffff984 */ /* 0x000fe20000000800 */
[----:B------:R-:W-:Y:S01]  /*196c0*/  @!PT LDS RZ, [RZ] ;  /* 0x00000000fffff984 */ /* 0x000fe20000000800 */
[----:B------:R-:W-:Y:S01]  /*196d0*/  @!PT LDS RZ, [RZ] ;  /* 0x00000000fffff984 */ /* 0x000fe20000000800 */
[----:B------:R1:W-:Y:S01]  /*196e0*/  LDGSTS.E.BYPASS.LTC128B.128 [R245+0x100], [R88.64], !P4 ;  /* 0x0010000058f57fae */ /* 0x0003e2000e101d48 */
[----:B------:R-:W-:Y:S02]  /*196f0*/  IADD3.X R95, R89, R104, RZ, P0, !PT ;  /* 0x00000068595f7210 */ /* 0x000fe400007fe4ff */
[----:B------:R-:W-:Y:S01]  /*19700*/  IADD3 R92, P1, R94, R106, RZ ;  /* 0x0000006a5e5c7210 */ /* 0x000fe20007f3e0ff */
[C---:B------:R-:W-:Y:S04]  /*19710*/  HMMA.16816.F32 R80, R112.reuse, R82, RZ ;  /* 0x000000527050723c */ /* 0x040fe800000018ff */
[----:B------:R2:W-:Y:S01]  /*19720*/  LDGSTS.E.BYPASS.LTC128B.128 [R245+0x900], [R94.64], !P4 ;  /* 0x009000005ef57fae */ /* 0x0005e2000e101d48 */
[----:B------:R-:W-:Y:S02]  /*19730*/  IADD3.X R93, R95, R104, RZ, P1, !PT ;  /* 0x000000685f5d7210 */ /* 0x000fe40000ffe4ff */
[----:B------:R-:W-:Y:S01]  /*19740*/  IADD3 R102, P0, R92, R106, RZ ;  /* 0x0000006a5c667210 */ /* 0x000fe20007f1e0ff */
[-C--:B------:R-:W-:Y:S04]  /*19750*/  HMMA.16816.F32 R84, R112, R96.reuse, RZ ;  /* 0x000000607054723c */ /* 0x080fe800000018ff */
[----:B------:R2:W-:Y:S01]  /*19760*/  LDGSTS.E.BYPASS.LTC128B.128 [R245+0x1100], [R92.64], !P4 ;  /* 0x011000005cf57fae */ /* 0x0005e2000e101d48 */
[----:B------:R-:W-:Y:S07]  /*19770*/  IADD3.X R103, R93, R104, RZ, P0, !PT ;  /* 0x000000685d677210 */ /* 0x000fee00007fe4ff */
[----:B------:R3:W-:Y:S01]  /*19780*/  LDGSTS.E.BYPASS.LTC128B.128 [R245+0x1900], [R102.64], !P4 ;  /* 0x0190000066f57fae */ /* 0x0007e2000e101d48 */
[C---:B-1----:R-:W-:Y:S07]  /*19790*/  HMMA.16816.F32 R88, R108.reuse, R96, RZ ;  /* 0x000000606c58723c */ /* 0x042fee00000018ff */
[----:B------:R-:W-:Y:S05]  /*197a0*/  IADD3 R96, P2, R102, R106, RZ ;  /* 0x0000006a66607210 */ /* 0x000fea0007f5e0ff */
[----:B------:R-:W-:Y:S02]  /*197b0*/  IADD3.X R97, R103, R104, RZ, P2, !PT ;  /* 0x0000006867617210 */ /* 0x000fe400017fe4ff */
[----:B------:R-:W-:Y:S01]  /*197c0*/  IADD3 R100, P1, R96, R106, RZ ;  /* 0x0000006a60647210 */ /* 0x000fe20007f3e0ff */
[-C--:B--2---:R-:W-:Y:S02]  /*197d0*/  HMMA.16816.F32 R92, R108, R98.reuse, RZ ;  /* 0x000000626c5c723c */ /* 0x084fe400000018ff */
[----:B------:R1:W-:Y:S01]  /*197e0*/  LDGSTS.E.BYPASS.LTC128B.128 [R245+0x2100], [R96.64], !P4 ;  /* 0x0210000060f57fae */ /* 0x0003e2000e101d48 */
[----:B------:R-:W-:Y:S02]  /*197f0*/  IADD3.X R101, R97, R104, RZ, P1, !PT ;  /* 0x0000006861657210 */ /* 0x000fe40000ffe4ff */
[----:B---3--:R-:W-:Y:S05]  /*19800*/  IADD3 R102, P0, R100, R106, RZ ;  /* 0x0000006a64667210 */ /* 0x008fea0007f1e0ff */
[----:B------:R2:W-:Y:S02]  /*19810*/  LDGSTS.E.BYPASS.LTC128B.128 [R245+0x2900], [R100.64], !P4 ;  /* 0x0290000064f57fae */ /* 0x0005e4000e101d48 */
[----:B------:R-:W-:Y:S02]  /*19820*/  IADD3.X R103, R101, R104, RZ, P0, !PT ;  /* 0x0000006865677210 */ /* 0x000fe400007fe4ff */
[C---:B------:R-:W-:Y:S02]  /*19830*/  ISETP.GT.AND P0, PT, R246.reuse, RZ, PT ;  /* 0x000000fff600720c */ /* 0x040fe40003f04270 */
[----:B------:R-:W-:Y:S02]  /*19840*/  IADD3 R246, R246, -0x1, RZ ;  /* 0xfffffffff6f67810 */ /* 0x000fe40007ffe0ff */
        /* <DEDUP_REMOVED lines=267> */
[----:B------:R4:W3:Y:S01]  /*1a900*/  MUFU.EX2 R140, R2 ;  /* 0x00000002008c7308 */ /* 0x0008e20000000800 */
        /* <DEDUP_REMOVED lines=10> */
[--C-:B------:R-:W-:Y:S02]  /*1a9b0*/  FFMA.FTZ R12, R12, c[0x0][0x2d0], -R193.reuse ;  /* 0x0000b4000c0c7a23 */ /* 0x100fe400000108c1 */
[--C-:B------:R-:W-:Y:S02]  /*1a9c0*/  FFMA.FTZ R13, R13, c[0x0][0x2d0], -R193.reuse ;  /* 0x0000b4000d0d7a23 */ /* 0x100fe400000108c1 */
[----:B------:R1:W-:Y:S01]  /*1a9d0*/  MUFU.EX2 R222, R5 ;  /* 0x0000000500de7308 */ /* 0x0003e20000000800 */
[--C-:B------:R-:W-:Y:S02]  /*1a9e0*/  FFMA.FTZ R8, R8, c[0x0][0x2d0], -R193.reuse ;  /* 0x0000b40008087a23 */ /* 0x100fe400000108c1 */
[--C-:B------:R-:W-:Y:S02]  /*1a9f0*/  FFMA.FTZ R9, R9, c[0x0][0x2d0], -R193.reuse ;  /* 0x0000b40009097a23 */ /* 0x100fe400000108c1 */
[----:B----4-:R-:W-:Y:S02]  /*1aa00*/  FADD.FTZ R2, -R137, R136 ;  /* 0x0000008889027221 */ /* 0x010fe40000010100 */
[C---:B---3--:R-:W-:Y:S02]  /*1aa10*/  FMUL.FTZ R120, R141.reuse, R120 ;  /* 0x000000788d787220 */ /* 0x048fe40000410000 */
[----:B------:R-:W-:Y:S01]  /*1aa20*/  FMUL.FTZ R2, R2, c[0x0][0x2d0] ;  /* 0x0000b40002027a20 */ /* 0x000fe20000410000 */
[----:B------:R2:W-:Y:S01]  /*1aa30*/  MUFU.EX2 R217, R8 ;  /* 0x0000000800d97308 */ /* 0x0005e20000000800 */
[----:B------:R-:W-:Y:S02]  /*1aa40*/  FMUL.FTZ R121, R141, R121 ;  /* 0x000000798d797220 */ /* 0x000fe40000410000 */
[C---:B------:R-:W-:Y:S02]  /*1aa50*/  FMUL.FTZ R122, R140.reuse, R122 ;  /* 0x0000007a8c7a7220 */ /* 0x040fe40000410000 */
[C---:B------:R-:W-:Y:S02]  /*1aa60*/  FMUL.FTZ R123, R140.reuse, R123 ;  /* 0x0000007b8c7b7220 */ /* 0x040fe40000410000 */
[--C-:B------:R-:W-:Y:S02]  /*1aa70*/  FFMA.FTZ R41, R41, c[0x0][0x2d0], -R193.reuse ;  /* 0x0000b40029297a23 */ /* 0x100fe400000108c1 */
[C---:B------:R-:W-:Y:S01]  /*1aa80*/  FMUL.FTZ R124, R141.reuse, R124 ;  /* 0x0000007c8d7c7220 */ /* 0x040fe20000410000 */
[----:B------:R3:W4:Y:S01]  /*1aa90*/  MUFU.EX2 R136, R2 ;  /* 0x0000000200887308 */ /* 0x0007220000000800 */
[----:B------:R-:W-:Y:S02]  /*1aaa0*/  FMUL.FTZ R125, R141, R125 ;  /* 0x0000007d8d7d7220 */ /* 0x000fe40000410000 */
[C---:B------:R-:W-:Y:S02]  /*1aab0*/  FMUL.FTZ R126, R140.reuse, R126 ;  /* 0x0000007e8c7e7220 */ /* 0x040fe40000410000 */
[----:B------:R-:W-:Y:S02]  /*1aac0*/  FMUL.FTZ R127, R140, R127 ;  /* 0x0000007f8c7f7220 */ /* 0x000fe40000410000 */
[--C-:B------:R-:W-:Y:S02]  /*1aad0*/  FFMA.FTZ R56, R56, c[0x0][0x2d0], -R193.reuse ;  /* 0x0000b40038387a23 */ /* 0x100fe400000108c1 */
[--C-:B------:R-:W-:Y:S01]  /*1aae0*/  FFMA.FTZ R57, R57, c[0x0][0x2d0], -R193.reuse ;  /* 0x0000b40039397a23 */ /* 0x100fe200000108c1 */
[----:B------:R4:W-:Y:S01]  /*1aaf0*/  MUFU.EX2 R218, R9 ;  /* 0x0000000900da7308 */ /* 0x0009e20000000800 */
[----:B------:R-:W-:Y:S02]  /*1ab00*/  @P0 IMAD R6, R4, c[0x0][0x1e0], RZ ;  /* 0x0000780004060a24 */ /* 0x000fe400078e02ff */
[C---:B-1----:R-:W-:Y:S01]  /*1ab10*/  @P0 IMAD.WIDE.U32 R4, R246.reuse, c[0x0][0x1e0], RZ ;  /* 0x00007800f6040a25 */ /* 0x042fe200078e00ff */
[----:B--2---:R-:W-:Y:S03]  /*1ab20*/  @P0 MOV R8, R248 ;  /* 0x000000f800080202 */ /* 0x004fe60000000f00 */
[----:B------:R-:W-:Y:S02]  /*1ab30*/  @P0 IMAD R6, R246, c[0x0][0x1e4], R6 ;  /* 0x00007900f6060a24 */ /* 0x000fe400078e0206 */
[----:B------:R-:W-:Y:S01]  /*1ab40*/  FFMA.FTZ R81, R81, c[0x0][0x2d0], -R192 ;  /* 0x0000b40051517a23 */ /* 0x000fe200000108c0 */
[----:B------:R-:W-:Y:S01]  /*1ab50*/  MUFU.EX2 R210, R22 ;  /* 0x0000001600d27308 */ /* 0x000fe20000000800 */
[--C-:B------:R-:W-:Y:S01]  /*1ab60*/  FFMA.FTZ R24, R24, c[0x0][0x2d0], -R193.reuse ;  /* 0x0000b40018187a23 */ /* 0x100fe200000108c1 */
[----:B------:R-:W-:Y:S01]  /*1ab70*/  @P0 IADD3 R6, R5, R6, RZ ;  /* 0x0000000605060210 */ /* 0x000fe20007ffe0ff */
[----:B------:R-:W-:Y:S01]  /*1ab80*/  FFMA.FTZ R25, R25, c[0x0][0x2d0], -R193 ;  /* 0x0000b40019197a23 */ /* 0x000fe200000108c1 */
[----:B---3--:R-:W1:Y:S01]  /*1ab90*/  SHFL.BFLY PT, R2, R0, 0x1, 0x1f ;  /* 0x0c201f0000027f89 */ /* 0x008e6200000e0000 */
[C---:B----4-:R-:W-:Y:S02]  /*1aba0*/  FMUL.FTZ R116, R136.reuse, R116 ;  /* 0x0000007488747220 */ /* 0x050fe40000410000 */
[C---:B------:R-:W-:Y:S02]  /*1abb0*/  FMUL.FTZ R117, R136.reuse, R117 ;  /* 0x0000007588757220 */ /* 0x040fe40000410000 */
[C---:B------:R-:W-:Y:S01]  /*1abc0*/  FMUL.FTZ R128, R136.reuse, R128 ;  /* 0x0000008088807220 */ /* 0x040fe20000410000 */
[----:B------:R-:W-:Y:S01]  /*1abd0*/  MUFU.EX2 R212, R23 ;  /* 0x0000001700d47308 */ /* 0x000fe20000000800 */
[C---:B------:R-:W-:Y:S02]  /*1abe0*/  FMUL.FTZ R129, R136.reuse, R129 ;  /* 0x0000008188817220 */ /* 0x040fe40000410000 */
[C---:B------:R-:W-:Y:S01]  /*1abf0*/  FMUL.FTZ R132, R136.reuse, R132 ;  /* 0x0000008488847220 */ /* 0x040fe20000410000 */
[----:B------:R-:W-:Y:S01]  /*1ac00*/  @P0 MOV R9, R251 ;  /* 0x000000fb00090202 */ /* 0x000fe20000000f00 */
[----:B------:R-:W-:Y:S02]  /*1ac10*/  FMUL.FTZ R133, R136, R133 ;  /* 0x0000008588857220 */ /* 0x000fe40000410000 */
[----:B------:R-:W-:Y:S02]  /*1ac20*/  FFMA.FTZ R34, R34, c[0x0][0x2d0], -R194 ;  /* 0x0000b40022227a23 */ /* 0x000fe400000108c2 */
[----:B------:R-:W-:Y:S01]  /*1ac30*/  @P0 IMAD.WIDE.U32 R8, R4, 0x70, R8 ;  /* 0x0000007004080825 */ /* 0x000fe200078e0008 */
[----:B------:R2:W-:Y:S03]  /*1ac40*/  MUFU.EX2 R227, R16 ;  /* 0x0000001000e37308 */ /* 0x0005e60000000800 */
[----:B------:R-:W-:Y:S01]  /*1ac50*/  @P0 IMAD R4, R6, 0x70, RZ ;  /* 0x0000007006040824 */ /* 0x000fe200078e02ff */
[----:B------:R-:W-:Y:S01]  /*1ac60*/  @P0 LEA R6, P1, R8, c[0x0][0x1c8], 0x1 ;  /* 0x0000720008060a11 */ /* 0x000fe200078208ff */
[----:B------:R-:W-:Y:S02]  /*1ac70*/  FFMA.FTZ R35, R35, c[0x0][0x2d0], -R194 ;  /* 0x0000b40023237a23 */ /* 0x000fe400000108c2 */
[--C-:B------:R-:W-:Y:S01]  /*1ac80*/  FFMA.FTZ R28, R28, c[0x0][0x2d0], -R193.reuse ;  /* 0x0000b4001c1c7a23 */ /* 0x100fe200000108c1 */
[----:B-1----:R-:W-:Y:S01]  /*1ac90*/  FMNMX.FTZ R2, R0, R2, !PT ;  /* 0x0000000200027209 */ /* 0x002fe20007810000 */
[----:B------:R-:W-:Y:S01]  /*1aca0*/  FFMA.FTZ R29, R29, c[0x0][0x2d0], -R193 ;  /* 0x0000b4001d1d7a23 */ /* 0x000fe200000108c1 */
[----:B------:R1:W-:Y:S01]  /*1acb0*/  MUFU.EX2 R223, R17 ;  /* 0x0000001100df7308 */ /* 0x0003e20000000800 */
[----:B------:R-:W-:Y:S01]  /*1acc0*/  @P0 IADD3 R5, R9, R4, RZ ;  /* 0x0000000409050210 */ /* 0x000fe20007ffe0ff */
[--C-:B------:R-:W-:Y:S01]  /*1acd0*/  FFMA.FTZ R36, R36, c[0x0][0x2d0], -R192.reuse ;  /* 0x0000b40024247a23 */ /* 0x100fe200000108c0 */
[----:B------:R-:W-:Y:S01]  /*1ace0*/  @P0 IADD3 R4, P3, R6, UR4, RZ ;  /* 0x0000000406040c10 */ /* 0x000fe2000ff7e0ff */
[----:B------:R-:W-:Y:S01]  /*1acf0*/  FMUL.FTZ R3, R2, c[0x0][0x2d0] ;  /* 0x0000b40002037a20 */ /* 0x000fe20000410000 */
[----:B------:R-:W-:Y:S01]  /*1ad00*/  @P0 LEA.HI.X R7, R8, c[0x0][0x1cc], R5, 0x1, P1 ;  /* 0x0000730008070a11 */ /* 0x000fe200008f0c05 */
[----:B------:R-:W-:Y:S02]  /*1ad10*/  FFMA.FTZ R37, R37, c[0x0][0x2d0], -R192 ;  /* 0x0000b40025257a23 */ /* 0x000fe400000108c0 */
[--C-:B------:R-:W-:Y:S01]  /*1ad20*/  FFMA.FTZ R10, R10, c[0x0][0x2d0], -R3.reuse ;  /* 0x0000b4000a0a7a23 */ /* 0x100fe20000010803 */
[----:B------:R-:W-:Y:S01]  /*1ad30*/  @P0 IADD3.X R5, R7, UR5, RZ, P3, !PT ;  /* 0x0000000507050c10 */ /* 0x000fe20009ffe4ff */
[----:B------:R3:W-:Y:S01]  /*1ad40*/  MUFU.EX2 R211, R18 ;  /* 0x0000001200d37308 */ /* 0x0007e20000000800 */
[----:B------:R4:W-:Y:S01]  /*1ad50*/  @P0 LDGSTS.E.BYPASS.LTC128B.128 [R245+0x3900], [R6.64], !P4 ;  /* 0x0390000006f50fae */ /* 0x0009e2000e101d48 */
[--C-:B------:R-:W-:Y:S02]  /*1ad60*/  FFMA.FTZ R62, R62, c[0x0][0x2d0], -R3.reuse ;  /* 0x0000b4003e3e7a23 */ /* 0x100fe40000010803 */
[----:B--2---:R-:W-:Y:S02]  /*1ad70*/  FMUL.FTZ R16, R141, R156 ;  /* 0x0000009c8d107220 */ /* 0x004fe40000410000 */
[--C-:B------:R-:W-:Y:S02]  /*1ad80*/  FFMA.FTZ R63, R63, c[0x0][0x2d0], -R3.reuse ;  /* 0x0000b4003f3f7a23 */ /* 0x100fe40000010803 */
[--C-:B------:R-:W-:Y:S01]  /*1ad90*/  FFMA.FTZ R11, R11, c[0x0][0x2d0], -R3.reuse ;  /* 0x0000b4000b0b7a23 */ /* 0x100fe20000010803 */
[----:B------:R2:W-:Y:S01]  /*1ada0*/  @P0 LDGSTS.E.BYPASS.LTC128B.128 [R245+0x4100], [R4.64], !P4 ;  /* 0x0410000004f50fae */ /* 0x0005e2000e101d48 */
        /* <DEDUP_REMOVED lines=9> */
[----:B---3--:R-:W-:Y:S02]  /*1ae40*/  FMUL.FTZ R18, R140, R158 ;  /* 0x0000009e8c127220 */ /* 0x008fe40000410000 */
[--C-:B------:R-:W-:Y:S02]  /*1ae50*/  FFMA.FTZ R31, R31, c[0x0][0x2d0], -R3.reuse ;  /* 0x0000b4001f1f7a23 */ /* 0x100fe40000010803 */
[--C-:B------:R-:W-:Y:S01]  /*1ae60*/  FFMA.FTZ R26, R26, c[0x0][0x2d0], -R3.reuse ;  /* 0x0000b4001a1a7a23 */ /* 0x100fe20000010803 */
[----:B------:R3:W-:Y:S01]  /*1ae70*/  MUFU.EX2 R196, R11 ;  /* 0x0000000b00c47308 */ /* 0x0007e20000000800 */
[----:B------:R-:W-:Y:S02]  /*1ae80*/  FADD.FTZ R0, -R2, R142 ;  /* 0x0000008e02007221 */ /* 0x000fe40000010100 */
[--C-:B------:R-:W-:Y:S01]  /*1ae90*/  FFMA.FTZ R27, R27, c[0x0][0x2d0], -R3.reuse ;  /* 0x0000b4001b1b7a23 */ /* 0x100fe20000010803 */
[----:B----4-:R-:W-:Y:S01]  /*1aea0*/  @P0 IADD3 R10, P2, R4, UR4, RZ ;  /* 0x00000004040a0c10 */ /* 0x010fe2000ff5e0ff */
[----:B------:R-:W-:Y:S02]  /*1aeb0*/  FMUL.FTZ R0, R0, c[0x0][0x2d0] ;  /* 0x0000b40000007a20 */ /* 0x000fe40000410000 */
[----:B------:R-:W-:Y:S01]  /*1aec0*/  FFMA.FTZ R30, R30, c[0x0][0x2d0], -R3 ;  /* 0x0000b4001e1e7a23 */ /* 0x000fe20000010803 */
[----:B------:R-:W-:Y:S01]  /*1aed0*/  @P0 IADD3 R8, P1, R10, UR4, RZ ;  /* 0x000000040a080c10 */ /* 0x000fe2000ff3e0ff */
[--C-:B------:R-:W-:Y:S01]  /*1aee0*/  FFMA.FTZ R38, R38, c[0x0][0x2d0], -R194.reuse ;  /* 0x0000b40026267a23 */ /* 0x100fe200000108c2 */
[----:B------:R4:W-:Y:S01]  /*1aef0*/  MUFU.EX2 R208, R12 ;  /* 0x0000000c00d07308 */ /* 0x0009e20000000800 */
[----:B------:R-:W-:Y:S01]  /*1af00*/  FFMA.FTZ R39, R39, c[0x0][0x2d0], -R194 ;  /* 0x0000b40027277a23 */ /* 0x000fe200000108c2 */
[----:B------:R-:W-:Y:S01]  /*1af10*/  @P0 IADD3 R6, P3, R8, UR4, RZ ;  /* 0x0000000408060c10 */ /* 0x000fe2000ff7e0ff */
[--C-:B------:R-:W-:Y:S02]  /*1af20*/  FFMA.FTZ R48, R48, c[0x0][0x2d0], -R192.reuse ;  /* 0x0000b40030307a23 */ /* 0x100fe400000108c0 */
[----:B-1----:R-:W-:Y:S02]  /*1af30*/  FMUL.FTZ R19, R140, R159 ;  /* 0x0000009f8c137220 */ /* 0x002fe40000410000 */
[----:B------:R-:W-:Y:S02]  /*1af40*/  FFMA.FTZ R49, R49, c[0x0][0x2d0], -R192 ;  /* 0x0000b40031317a23 */ /* 0x000fe400000108c0 */
[--C-:B------:R-:W-:Y:S01]  /*1af50*/  FFMA.FTZ R50, R50, c[0x0][0x2d0], -R194.reuse ;  /* 0x0000b40032327a23 */ /* 0x100fe200000108c2 */
[----:B------:R-:W1:Y:S01]  /*1af60*/  MUFU.EX2 R0, R0 ;  /* 0x0000000000007308 */ /* 0x000e620000000800 */
[----:B------:R-:W-:Y:S02]  /*1af70*/  FFMA.FTZ R51, R51, c[0x0][0x2d0], -R194 ;  /* 0x0000b40033337a23 */ /* 0x000fe400000108c2 */
[--C-:B------:R-:W-:Y:S01]  /*1af80*/  FFMA.FTZ R40, R40, c[0x0][0x2d0], -R193.reuse ;  /* 0x0000b40028287a23 */ /* 0x100fe200000108c1 */
[----:B---3--:R-:W-:Y:S01]  /*1af90*/  @P0 IADD3.X R11, R5, UR5, RZ, P2, !PT ;  /* 0x00000005050b0c10 */ /* 0x008fe200097fe4ff */
[--C-:B------:R-:W-:Y:S01]  /*1afa0*/  FFMA.FTZ R44, R44, c[0x0][0x2d0], -R193.reuse ;  /* 0x0000b4002c2c7a23 */ /* 0x100fe200000108c1 */
[----:B--2---:R-:W-:Y:S01]  /*1afb0*/  @P0 IADD3 R4, P2, R6, UR4, RZ ;  /* 0x0000000406040c10 */ /* 0x004fe2000ff5e0ff */
[----:B------:R-:W-:Y:S01]  /*1afc0*/  FFMA.FTZ R45, R45, c[0x0][0x2d0], -R193 ;  /* 0x0000b4002d2d7a23 */ /* 0x000fe200000108c1 */
[----:B------:R-:W-:Y:S01]  /*1afd0*/  @P0 IADD3.X R9, R11, UR5, RZ, P1, !PT ;  /* 0x000000050b090c10 */ /* 0x000fe20008ffe4ff */
[----:B------:R2:W-:Y:S01]  /*1afe0*/  @P0 LDGSTS.E.BYPASS.LTC128B.128 [R245+0x4900], [R10.64], !P4 ;  /* 0x049000000af50fae */ /* 0x0005e2000e101d48 */
[----:B------:R3:W2:Y:S01]  /*1aff0*/  MUFU.EX2 R209, R13 ;  /* 0x0000000d00d17308 */ /* 0x0006a20000000800 */
[----:B------:R-:W-:Y:S01]  /*1b000*/  FFMA.FTZ R46, R46, c[0x0][0x2d0], -R3 ;  /* 0x0000b4002e2e7a23 */ /* 0x000fe20000010803 */
[----:B------:R-:W-:Y:S01]  /*1b010*/  @P0 IADD3.X R7, R9, UR5, RZ, P3, !PT ;  /* 0x0000000509070c10 */ /* 0x000fe20009ffe4ff */
[--C-:B------:R-:W-:Y:S02]  /*1b020*/  FFMA.FTZ R72, R72, c[0x0][0x2d0], -R193.reuse ;  /* 0x0000b40048487a23 */ /* 0x100fe400000108c1 */
[----:B----4-:R-:W-:Y:S01]  /*1b030*/  FMUL.FTZ R12, R136, R152 ;  /* 0x00000098880c7220 */ /* 0x010fe20000410000 */
[----:B------:R-:W-:Y:S01]  /*1b040*/  @P0 IADD3.X R5, R7, UR5, RZ, P2, !PT ;  /* 0x0000000507050c10 */ /* 0x000fe200097fe4ff */
[----:B------:R4:W-:Y:S01]  /*1b050*/  @P0 LDGSTS.E.BYPASS.LTC128B.128 [R245+0x5100], [R8.64], !P4 ;  /* 0x0510000008f50fae */ /* 0x0009e2000e101d48 */
[----:B------:R-:W-:Y:S02]  /*1b060*/  FFMA.FTZ R113, R113, c[0x0][0x2d0], -R192 ;  /* 0x0000b40071717a23 */ /* 0x000fe400000108c0 */
[----:B------:R4:W-:Y:S01]  /*1b070*/  MUFU.EX2 R201, R14 ;  /* 0x0000000e00c97308 */ /* 0x0009e20000000800 */
[----:B------:R-:W-:Y:S02]  /*1b080*/  FFMA.FTZ R115, R115, c[0x0][0x2d0], -R194 ;  /* 0x0000b40073737a23 */ /* 0x000fe400000108c2 */
[--C-:B------:R-:W-:Y:S02]  /*1b090*/  FFMA.FTZ R109, R109, c[0x0][0x2d0], -R193.reuse ;  /* 0x0000b4006d6d7a23 */ /* 0x100fe400000108c1 */
[----:B------:R4:W-:Y:S01]  /*1b0a0*/  @P0 LDGSTS.E.BYPASS.LTC128B.128 [R245+0x5900], [R6.64], !P4 ;  /* 0x0590000006f50fae */ /* 0x0009e2000e101d48 */
[C---:B-1----:R-:W-:Y:S02]  /*1b0b0*/  FMUL.FTZ R118, R0.reuse, R118 ;  /* 0x0000007600767220 */ /* 0x042fe40000410000 */
[C---:B------:R-:W-:Y:S02]  /*1b0c0*/  FMUL.FTZ R119, R0.reuse, R119 ;  /* 0x0000007700777220 */ /* 0x040fe40000410000 */
[----:B------:R1:W1:Y:S01]  /*1b0d0*/  MUFU.EX2 R202, R15 ;  /* 0x0000000f00ca7308 */ /* 0x0002620000000800 */
[----:B------:R-:W-:Y:S02]  /*1b0e0*/  FMUL.FTZ R130, R0, R130 ;  /* 0x0000008200827220 */ /* 0x000fe40000410000 */
[----:B------:R1:W-:Y:S01]  /*1b0f0*/  @P0 LDGSTS.E.BYPASS.LTC128B.128 [R245+0x6100], [R4.64], !P4 ;  /* 0x0610000004f50fae */ /* 0x0003e2000e101d48 */
[----:B---3--:R-:W-:Y:S01]  /*1b100*/  FMUL.FTZ R13, R136, R153 ;  /* 0x00000099880d7220 */ /* 0x008fe20000410000 */
[----:B--2---:R-:W-:Y:S01]  /*1b110*/  @P0 IADD3 R10, P1, R4, UR4, RZ ;  /* 0x00000004040a0c10 */ /* 0x004fe2000ff3e0ff */
[C---:B------:R-:W-:Y:S02]  /*1b120*/  FMUL.FTZ R131, R0.reuse, R131 ;  /* 0x0000008300837220 */ /* 0x040fe40000410000 */
[C---:B------:R-:W-:Y:S02]  /*1b130*/  FMUL.FTZ R134, R0.reuse, R134 ;  /* 0x0000008600867220 */ /* 0x040fe40000410000 */
[----:B------:R2:W-:Y:S01]  /*1b140*/  MUFU.EX2 R200, R31 ;  /* 0x0000001f00c87308 */ /* 0x0005e20000000800 */
[----:B------:R-:W-:Y:S01]  /*1b150*/  @P0 IADD3.X R11, R5, UR5, RZ, P1, !PT ;  /* 0x00000005050b0c10 */ /* 0x000fe20008ffe4ff */
[----:B------:R-:W-:Y:S02]  /*1b160*/  FMUL.FTZ R135, R0, R135 ;  /* 0x0000008700877220 */ /* 0x000fe40000410000 */
        /* <DEDUP_REMOVED lines=10> */
[----:B------:R-:W-:Y:S01]  /*1b210*/  F2FP.PACK_AB R146, R223, R227 ;  /* 0x000000e3df92723e */ /* 0x000fe200000000ff */
[----:B------:R-:W-:Y:S01]  /*1b220*/  FMUL.FTZ R7, R140, R147 ;  /* 0x000000938c077220 */ /* 0x000fe20000410000 */
[----:B------:R-:W-:Y:S01]  /*1b230*/  F2FP.PACK_AB R147, R224, R211 ;  /* 0x000000d3e093723e */ /* 0x000fe200000000ff */
[----:B-1----:R-:W-:Y:S02]  /*1b240*/  FMUL.FTZ R15, R0, R155 ;  /* 0x0000009b000f7220 */ /* 0x002fe40000410000 */
[----:B------:R1:W-:Y:S01]  /*1b250*/  MUFU.EX2 R252, R25 ;  /* 0x0000001900fc7308 */ /* 0x0003e20000000800 */
[C---:B------:R-:W-:Y:S01]  /*1b260*/  FMUL.FTZ R4, R141.reuse, R144 ;  /* 0x000000908d047220 */ /* 0x040fe20000410000 */
[----:B------:R-:W-:Y:S01]  /*1b270*/  F2FP.PACK_AB R144, R222, R221 ;  /* 0x000000ddde90723e */ /* 0x000fe200000000ff */
[----:B------:R-:W-:Y:S01]  /*1b280*/  FMUL.FTZ R5, R141, R145 ;  /* 0x000000918d057220 */ /* 0x000fe20000410000 */
[----:B------:R-:W-:Y:S01]  /*1b290*/  F2FP.PACK_AB R145, R220, R219 ;  /* 0x000000dbdc91723e */ /* 0x000fe200000000ff */
[----:B------:R-:W4:Y:S01]  /*1b2a0*/  LDSM.16.MT88.4 R188, [R231+0x100] ;  /* 0x00010000e7bc783b */ /* 0x000f220000004200 */
[----:B--2---:R-:W-:Y:S01]  /*1b2b0*/  FMUL.FTZ R31, R0, R171 ;  /* 0x000000ab001f7220 */ /* 0x004fe20000410000 */
[----:B------:R-:W-:Y:S01]  /*1b2c0*/  MOV R171, R225 ;  /* 0x000000e100ab7202 */ /* 0x000fe20000000f00 */
        /* <DEDUP_REMOVED lines=8> */
[C---:B----4-:R-:W-:Y:S02]  /*1b350*/  FMUL.FTZ R24, R136.reuse, R164 ;  /* 0x000000a488187220 */ /* 0x050fe40000410000 */
[----:B------:R-:W-:Y:S01]  /*1b360*/  MUFU.EX2 R206, R60 ;  /* 0x0000003c00ce7308 */ /* 0x000fe20000000800 */
[----:B------:R-:W3:Y:S01]  /*1b370*/  LDSM.16.MT88.4 R156, [R230+0x100] ;  /* 0x00010000e69c783b */ /* 0x000ee20000004200 */
[----:B------:R-:W-:Y:S02]  /*1b380*/  FFMA.FTZ R83, R83, c[0x0][0x2d0], -R194 ;  /* 0x0000b40053537a23 */ /* 0x000fe400000108c2 */
[----:B-1----:R-:W-:Y:S02]  /*1b390*/  FMUL.FTZ R25, R136, R165 ;  /* 0x000000a588197220 */ /* 0x002fe40000410000 */
[--C-:B------:R-:W-:Y:S02]  /*1b3a0*/  FFMA.FTZ R80, R80, c[0x0][0x2d0], -R192.reuse ;  /* 0x0000b40050507a23 */ /* 0x100fe400000108c0 */
[--C-:B------:R-:W-:Y:S01]  /*1b3b0*/  FFMA.FTZ R73, R73, c[0x0][0x2d0], -R193.reuse ;  /* 0x0000b40049497a23 */ /* 0x100fe200000108c1 */
[----:B------:R-:W0:Y:S01]  /*1b3c0*/  LDGDEPBAR ;  /* 0x00000000000079af */ /* 0x000e220000000000 */
[----:B------:R-:W-:Y:S01]  /*1b3d0*/  MUFU.EX2 R205, R61 ;  /* 0x0000003d00cd7308 */ /* 0x000fe20000000800 */
[--C-:B------:R-:W-:Y:S02]  /*1b3e0*/  FFMA.FTZ R76, R76, c[0x0][0x2d0], -R193.reuse ;  /* 0x0000b4004c4c7a23 */ /* 0x100fe400000108c1 */
[----:B------:R-:W-:Y:S01]  /*1b3f0*/  FFMA.FTZ R77, R77, c[0x0][0x2d0], -R193 ;  /* 0x0000b4004d4d7a23 */ /* 0x000fe200000108c1 */
        /* <DEDUP_REMOVED lines=9> */
[C---:B------:R-:W-:Y:S02]  /*1b490*/  FMUL.FTZ R20, R141.reuse, R160 ;  /* 0x000000a08d147220 */ /* 0x040fe40000410000 */
[----:B------:R-:W-:Y:S01]  /*1b4a0*/  FMUL.FTZ R21, R141, R161 ;  /* 0x000000a18d157220 */ /* 0x000fe20000410000 */
[----:B------:R-:W-:Y:S01]  /*1b4b0*/  MOV R161, R212 ;  /* 0x000000d400a17202 */ /* 0x000fe20000000f00 */
[C---:B------:R-:W-:Y:S03]  /*1b4c0*/  HMMA.16816.F32 R16, R144.reuse, R22, R16 ;  /* 0x000000169010723c */ /* 0x040fe60000001810 */
[----:B------:R4:W-:Y:S01]  /*1b4d0*/  MUFU.EX2 R198, R27 ;  /* 0x0000001b00c67308 */ /* 0x0009e20000000800 */
[--C-:B------:R-:W-:Y:S02]  /*1b4e0*/  FFMA.FTZ R84, R84, c[0x0][0x2d0], -R192.reuse ;  /* 0x0000b40054547a23 */ /* 0x100fe400000108c0 */
[--C-:B------:R-:W-:Y:S02]  /*1b4f0*/  FFMA.FTZ R85, R85, c[0x0][0x2d0], -R192.reuse ;  /* 0x0000b40055557a23 */ /* 0x100fe400000108c0 */
[C---:B------:R-:W-:Y:S01]  /*1b500*/  FMUL.FTZ R22, R140.reuse, R162 ;  /* 0x000000a28c167220 */ /* 0x040fe20000410000 */
[----:B------:R-:W-:Y:S03]  /*1b510*/  MOV R162, R213 ;  /* 0x000000d500a27202 */ /* 0x000fe60000000f00 */
[----:B------:R-:W-:Y:S01]  /*1b520*/  FMUL.FTZ R23, R140, R163 ;  /* 0x000000a38c177220 */ /* 0x000fe20000410000 */
[----:B------:R-:W2:Y:S01]  /*1b530*/  MUFU.EX2 R215, R32 ;  /* 0x0000002000d77308 */ /* 0x000ea20000000800 */
[----:B------:R-:W-:Y:S01]  /*1b540*/  MOV R163, R210 ;  /* 0x000000d200a37202 */ /* 0x000fe20000000f00 */
[--C-:B------:R-:W-:Y:S02]  /*1b550*/  FFMA.FTZ R96, R96, c[0x0][0x2d0], -R192.reuse ;  /* 0x0000b40060607a23 */ /* 0x100fe400000108c0 */
[----:B-1----:R-:W-:Y:S02]  /*1b560*/  FMUL.FTZ R26, R0, R166 ;  /* 0x000000a6001a7220 */ /* 0x002fe40000410000 */
[-C--:B------:R-:W-:Y:S03]  /*1b570*/  HMMA.16816.F32 R20, R144, R188.reuse, R20 ;  /* 0x000000bc9014723c */ /* 0x080fe60000001814 */
[----:B------:R-:W-:Y:S01]  /*1b580*/  FFMA.FTZ R97, R97, c[0x0][0x2d0], -R192 ;  /* 0x0000b40061617a23 */ /* 0x000fe200000108c0 */
[----:B------:R-:W1:Y:S01]  /*1b590*/  MUFU.EX2 R32, R34 ;  /* 0x0000002200207308 */ /* 0x000e620000000800 */
[--C-:B------:R-:W-:Y:S02]  /*1b5a0*/  FFMA.FTZ R86, R86, c[0x0][0x2d0], -R194.reuse ;  /* 0x0000b40056567a23 */ /* 0x100fe400000108c2 */
[--C-:B------:R-:W-:Y:S02]  /*1b5b0*/  FFMA.FTZ R87, R87, c[0x0][0x2d0], -R194.reuse ;  /* 0x0000b40057577a23 */ /* 0x100fe400000108c2 */
[----:B----4-:R-:W-:Y:S03]  /*1b5c0*/  FMUL.FTZ R27, R0, R167 ;  /* 0x000000a7001b7220 */ /* 0x010fe60000410000 */
[--C-:B------:R-:W-:Y:S02]  /*1b5d0*/  FFMA.FTZ R98, R98, c[0x0][0x2d0], -R194.reuse ;  /* 0x0000b40062627a23 */ /* 0x100fe400000108c2 */
[----:B------:R-:W4:Y:S01]  /*1b5e0*/  MUFU.EX2 R142, R35 ;  /* 0x00000023008e7308 */ /* 0x000f220000000800 */
[----:B------:R-:W-:Y:S01]  /*1b5f0*/  FFMA.FTZ R99, R99, c[0x0][0x2d0], -R194 ;  /* 0x0000b40063637a23 */ /* 0x000fe200000108c2 */
[C---:B------:R-:W-:Y:S04]  /*1b600*/  HMMA.16816.F32 R24, R148.reuse, R188, R24 ;  /* 0x000000bc9418723c */ /* 0x040fe80000001818 */
[----:B--2---:R-:W-:Y:S01]  /*1b610*/  MOV R160, R215 ;  /* 0x000000d700a07202 */ /* 0x004fe20000000f00 */
[--C-:B------:R-:W-:Y:S02]  /*1b620*/  FFMA.FTZ R90, R90, c[0x0][0x2d0], -R3.reuse ;  /* 0x0000b4005a5a7a23 */ /* 0x100fe40000010803 */
[--C-:B------:R-:W-:Y:S01]  /*1b630*/  FFMA.FTZ R91, R91, c[0x0][0x2d0], -R3.reuse ;  /* 0x0000b4005b5b7a23 */ /* 0x100fe20000010803 */
[----:B------:R-:W2:Y:S01]  /*1b640*/  MUFU.EX2 R214, R33 ;  /* 0x0000002100d67308 */ /* 0x000ea20000000800 */
[--C-:B------:R-:W-:Y:S03]  /*1b650*/  FFMA.FTZ R94, R94, c[0x0][0x2d0], -R3.reuse ;  /* 0x0000b4005e5e7a23 */ /* 0x100fe60000010803 */
[----:B-1----:R-:W-:Y:S01]  /*1b660*/  MOV R167, R32 ;  /* 0x0000002000a77202 */ /* 0x002fe20000000f00 */
[----:B------:R-:W-:Y:S01]  /*1b670*/  FMUL.FTZ R32, R141, R172 ;  /* 0x000000ac8d207220 */ /* 0x000fe20000410000 */
[----:B------:R-:W-:Y:S01]  /*1b680*/  MOV R172, R223 ;  /* 0x000000df00ac7202 */ /* 0x000fe20000000f00 */
[----:B------:R-:W-:Y:S01]  /*1b690*/  FMUL.FTZ R34, R140, R174 ;  /* 0x000000ae8c227220 */ /* 0x000fe20000410000 */
[----:B------:R-:W-:Y:S01]  /*1b6a0*/  MOV R174, R211 ;  /* 0x000000d300ae7202 */ /* 0x000fe20000000f00 */
[--C-:B------:R-:W-:Y:S01]  /*1b6b0*/  FFMA.FTZ R95, R95, c[0x0][0x2d0], -R3.reuse ;  /* 0x0000b4005f5f7a23 */ /* 0x100fe20000010803 */
[----:B------:R-:W1:Y:S01]  /*1b6c0*/  MUFU.EX2 R33, R28 ;  /* 0x0000001c00217308 */ /* 0x000e620000000800 */
[--C-:B------:R-:W-:Y:S02]  /*1b6d0*/  FFMA.FTZ R100, R100, c[0x0][0x2d0], -R192.reuse ;  /* 0x0000b40064647a23 */ /* 0x100fe400000108c0 */
[--C-:B------:R-:W-:Y:S01]  /*1b6e0*/  FFMA.FTZ R101, R101, c[0x0][0x2d0], -R192.reuse ;  /* 0x0000b40065657a23 */ /* 0x100fe200000108c0 */
[----:B----4-:R-:W-:Y:S01]  /*1b6f0*/  MOV R164, R142 ;  /* 0x0000008e00a47202 */ /* 0x010fe20000000f00 */
[----:B------:R-:W-:Y:S01]  /*1b700*/  FMUL.FTZ R35, R140, R175 ;  /* 0x000000af8c237220 */ /* 0x000fe20000410000 */
[----:B------:R-:W-:Y:S01]  /*1b710*/  MOV R175, R224 ;  /* 0x000000e000af7202 */ /* 0x000fe20000000f00 */
[----:B------:R-:W-:Y:S01]  /*1b720*/  FFMA.FTZ R142, R47, c[0x0][0x2d0], -R3 ;  /* 0x0000b4002f8e7a23 */ /* 0x000fe20000010803 */
[----:B------:R-:W-:Y:S01]  /*1b730*/  F2FP.PACK_AB R47, R164, R167 ;  /* 0x000000a7a42f723e */ /* 0x000fe200000000ff */
[----:B------:R-:W-:Y:S01]  /*1b740*/  FFMA.FTZ R112, R112, c[0x0][0x2d0], -R192 ;  /* 0x0000b40070707a23 */ /* 0x000fe200000108c0 */
[----:B------:R4:W3:Y:S01]  /*1b750*/  MUFU.EX2 R203, R29 ;  /* 0x0000001d00cb7308 */ /* 0x0008e20000000800 */
[--C-:B------:R-:W-:Y:S02]  /*1b760*/  FFMA.FTZ R102, R102, c[0x0][0x2d0], -R194.reuse ;  /* 0x0000b40066667a23 */ /* 0x100fe400000108c2 */
[--C-:B------:R-:W-:Y:S01]  /*1b770*/  FFMA.FTZ R103, R103, c[0x0][0x2d0], -R194.reuse ;  /* 0x0000b40067677a23 */ /* 0x100fe200000108c2 */
[----:B--2---:R-:W-:Y:S01]  /*1b780*/  MOV R165, R214 ;  /* 0x000000d600a57202 */ /* 0x004fe20000000f00 */
[----:B------:R-:W-:Y:S02]  /*1b790*/  FFMA.FTZ R114, R114, c[0x0][0x2d0], -R194 ;  /* 0x0000b40072727a23 */ /* 0x000fe400000108c2 */
[--C-:B------:R-:W-:Y:S02]  /*1b7a0*/  FFMA.FTZ R105, R105, c[0x0][0x2d0], -R193.reuse ;  /* 0x0000b40069697a23 */ /* 0x100fe400000108c1 */
[----:B------:R-:W-:Y:S01]  /*1b7b0*/  FFMA.FTZ R108, R108, c[0x0][0x2d0], -R193 ;  /* 0x0000b4006c6c7a23 */ /* 0x000fe200000108c1 */
[----:B------:R2:W2:Y:S01]  /*1b7c0*/  MUFU.EX2 R199, R30 ;  /* 0x0000001e00c77308 */ /* 0x0004a20000000800 */
[--C-:B------:R-:W-:Y:S02]  /*1b7d0*/  FFMA.FTZ R106, R106, c[0x0][0x2d0], -R3.reuse ;  /* 0x0000b4006a6a7a23 */ /* 0x100fe40000010803 */
[--C-:B------:R-:W-:Y:S01]  /*1b7e0*/  FFMA.FTZ R107, R107, c[0x0][0x2d0], -R3.reuse ;  /* 0x0000b4006b6b7a23 */ /* 0x100fe20000010803 */
[----:B-1----:R-:W-:Y:S01]  /*1b7f0*/  MOV R166, R33 ;  /* 0x0000002100a67202 */ /* 0x002fe20000000f00 */
[----:B------:R-:W-:Y:S02]  /*1b800*/  FMUL.FTZ R28, R136, R168 ;  /* 0x000000a8881c7220 */ /* 0x000fe40000410000 */
[----:B------:R-:W-:Y:S01]  /*1b810*/  FMUL.FTZ R33, R141, R173 ;  /* 0x000000ad8d217220 */ /* 0x000fe20000410000 */
[----:B------:R-:W-:Y:S01]  /*1b820*/  MOV R173, R208 ;  /* 0x000000d000ad7202 */ /* 0x000fe20000000f00 */
[--C-:B------:R-:W-:Y:S01]  /*1b830*/  FFMA.FTZ R110, R110, c[0x0][0x2d0], -R3.reuse ;  /* 0x0000b4006e6e7a23 */ /* 0x100fe20000010803 */
[----:B------:R1:W-:Y:S01]  /*1b840*/  MUFU.EX2 R249, R37 ;  /* 0x0000002500f97308 */ /* 0x0003e20000000800 */
[----:B------:R-:W-:Y:S02]  /*1b850*/  FFMA.FTZ R3, R111, c[0x0][0x2d0], -R3 ;  /* 0x0000b4006f037a23 */ /* 0x000fe40000010803 */
[--C-:B------:R-:W-:Y:S02]  /*1b860*/  FFMA.FTZ R88, R88, c[0x0][0x2d0], -R193.reuse ;  /* 0x0000b40058587a23 */ /* 0x100fe400000108c1 */
[----:B----4-:R-:W-:Y:S02]  /*1b870*/  FMUL.FTZ R29, R136, R169 ;  /* 0x000000a9881d7220 */ /* 0x010fe40000410000 */
[--C-:B------:R-:W-:Y:S02]  /*1b880*/  FFMA.FTZ R89, R89, c[0x0][0x2d0], -R193.reuse ;  /* 0x0000b40059597a23 */ /* 0x100fe400000108c1 */
[--C-:B------:R-:W-:Y:S01]  /*1b890*/  FFMA.FTZ R92, R92, c[0x0][0x2d0], -R193.reuse ;  /* 0x0000b4005c5c7a23 */ /* 0x100fe200000108c1 */
[----:B------:R4:W-:Y:S01]  /*1b8a0*/  MUFU.EX2 R225, R39 ;  /* 0x0000002700e17308 */ /* 0x0009e20000000800 */
[--C-:B------:R-:W-:Y:S02]  /*1b8b0*/  FFMA.FTZ R93, R93, c[0x0][0x2d0], -R193.reuse ;  /* 0x0000b4005d5d7a23 */ /* 0x100fe400000108c1 */
[----:B------:R-:W-:Y:S02]  /*1b8c0*/  FFMA.FTZ R104, R104, c[0x0][0x2d0], -R193 ;  /* 0x0000b40068687a23 */ /* 0x000fe400000108c1 */
[----:B--2---:R-:W-:Y:S01]  /*1b8d0*/  FMUL.FTZ R30, R0, R170 ;  /* 0x000000aa001e7220 */ /* 0x004fe20000410000 */
[----:B---3--:R-:W-:Y:S04]  /*1b8e0*/  MOV R170, R203 ;  /* 0x000000cb00aa7202 */ /* 0x008fe80000000f00 */
[----:B------:R2:W-:Y:S02]  /*1b8f0*/  MUFU.EX2 R250, R36 ;  /* 0x0000002400fa7308 */ /* 0x0005e40000000800 */
[-C--:B------:R-:W-:Y:S03]  /*1b900*/  HMMA.16816.F32 R28, R148, R190.reuse, R28 ;  /* 0x000000be941c723c */ /* 0x080fe6000000181c */
[C---:B-1----:R-:W-:Y:S05]  /*1b910*/  FMUL.FTZ R37, R141.reuse, R177 ;  /* 0x000000b18d257220 */ /* 0x042fea0000410000 */
[C---:B------:R-:W-:Y:S01]  /*1b920*/  HMMA.16816.F32 R32, R144.reuse, R190, R32 ;  /* 0x000000be9020723c */ /* 0x040fe20000001820 */
[----:B------:R1:W-:Y:S03]  /*1b930*/  MUFU.EX2 R226, R38 ;  /* 0x0000002600e27308 */ /* 0x0003e60000000800 */
[C---:B----4-:R-:W-:Y:S07]  /*1b940*/  FMUL.FTZ R39, R140.reuse, R179 ;  /* 0x000000b38c277220 */ /* 0x050fee0000410000 */
[----:B------:R3:W-:Y:S01]  /*1b950*/  MUFU.EX2 R248, R48 ;  /* 0x0000003000f87308 */ /* 0x0007e20000000800 */
[C---:B--2---:R-:W-:Y:S09]  /*1b960*/  FMUL.FTZ R36, R141.reuse, R176 ;  /* 0x000000b08d247220 */ /* 0x044ff20000410000 */
[----:B------:R2:W-:Y:S01]  /*1b970*/  MUFU.EX2 R224, R50 ;  /* 0x0000003200e07308 */ /* 0x0005e20000000800 */
[----:B-1----:R-:W-:Y:S09]  /*1b980*/  FMUL.FTZ R38, R140, R178 ;  /* 0x000000b28c267220 */ /* 0x002ff20000410000 */
[----:B------:R1:W-:Y:S01]  /*1b990*/  MUFU.EX2 R247, R49 ;  /* 0x0000003100f77308 */ /* 0x0003e20000000800 */
[-C--:B------:R-:W-:Y:S03]  /*1b9a0*/  HMMA.16816.F32 R36, R144, R152.reuse, R36 ;  /* 0x000000989024723c */ /* 0x080fe60000001824 */
[----:B---3--:R-:W-:Y:S06]  /*1b9b0*/  FMUL.FTZ R48, R136, R180 ;  /* 0x000000b488307220 */ /* 0x008fec0000410000 */
[----:B------:R3:W-:Y:S03]  /*1b9c0*/  MUFU.EX2 R223, R51 ;  /* 0x0000003300df7308 */ /* 0x0007e60000000800 */
[----:B--2---:R-:W-:Y:S07]  /*1b9d0*/  FMUL.FTZ R50, R0, R182 ;  /* 0x000000b600327220 */ /* 0x004fee0000410000 */
[----:B------:R2:W-:Y:S01]  /*1b9e0*/  MUFU.EX2 R169, R40 ;  /* 0x0000002800a97308 */ /* 0x0005e20000000800 */
[----:B-1----:R-:W-:Y:S09]  /*1b9f0*/  FMUL.FTZ R49, R136, R181 ;  /* 0x000000b588317220 */ /* 0x002ff20000410000 */
[----:B------:R1:W4:Y:S01]  /*1ba00*/  MUFU.EX2 R216, R41 ;  /* 0x0000002900d87308 */ /* 0x0003220000000800 */
[----:B---3--:R-:W-:Y:S09]  /*1ba10*/  FMUL.FTZ R51, R0, R183 ;  /* 0x000000b700337220 */ /* 0x008ff20000410000 */
[----:B------:R-:W-:Y:S01]  /*1ba20*/  MUFU.EX2 R213, R52 ;  /* 0x0000003400d57308 */ /* 0x000fe20000000800 */
[C---:B------:R-:W-:Y:S04]  /*1ba30*/  HMMA.16816.F32 R48, R148.reuse, R152, R48 ;  /* 0x000000989430723c */ /* 0x040fe80000001830 */
[C---:B--2---:R-:W-:Y:S01]  /*1ba40*/  FMUL.FTZ R40, R141.reuse, R184 ;  /* 0x000000b88d287220 */ /* 0x044fe20000410000 */
[----:B------:R-:W-:Y:S03]  /*1ba50*/  MOV R184, R209 ;  /* 0x000000d100b87202 */ /* 0x000fe60000000f00 */
[-C--:B------:R-:W-:Y:S01]  /*1ba60*/  HMMA.16816.F32 R116, R148, R154.reuse, R116 ;  /* 0x0000009a9474723c */ /* 0x080fe20000001874 */
[----:B------:R-:W-:Y:S03]  /*1ba70*/  MUFU.EX2 R212, R53 ;  /* 0x0000003500d47308 */ /* 0x000fe60000000800 */
[----:B-1----:R-:W-:Y:S02]  /*1ba80*/  FMUL.FTZ R41, R141, R185 ;  /* 0x000000b98d297220 */ /* 0x002fe40000410000 */
[----:B------:R-:W2:Y:S02]  /*1ba90*/  LDL.LU R185, [R1+0x20] ;  /* 0x0000200001b97983 */ /* 0x000ea40000300800 */
[C---:B------:R-:W-:Y:S02]  /*1baa0*/  HMMA.16816.F32 R120, R144.reuse, R154, R120 ;  /* 0x0000009a9078723c */ /* 0x040fe40000001878 */
[----:B------:R-:W1:Y:S01]  /*1bab0*/  LDSM.16.MT88.4 R152, [R228+0x900] ;  /* 0x00090000e498783b */ /* 0x000e620000004200 */
[----:B------:R3:W-:Y:S05]  /*1bac0*/  MUFU.EX2 R168, R42 ;  /* 0x0000002a00a87308 */ /* 0x0007ea0000000800 */
[-C--:B------:R-:W-:Y:S05]  /*1bad0*/  HMMA.16816.F32 R124, R144, R156.reuse, R124 ;  /* 0x0000009c907c723c */ /* 0x080fea000000187c */
[----:B------:R4:W1:Y:S03]  /*1bae0*/  MUFU.EX2 R178, R43 ;  /* 0x0000002b00b27308 */ /* 0x0008660000000800 */
[C---:B------:R-:W-:Y:S08]  /*1baf0*/  HMMA.16816.F32 R128, R148.reuse, R156, R128 ;  /* 0x0000009c9480723c */ /* 0x040ff00000001880 */
[-C--:B------:R-:W-:Y:S01]  /*1bb00*/  HMMA.16816.F32 R132, R148, R158.reuse, R132 ;  /* 0x0000009e9484723c */ /* 0x080fe20000001884 */
[----:B------:R1:W-:Y:S01]  /*1bb10*/  MUFU.EX2 R215, R44 ;  /* 0x0000002c00d77308 */ /* 0x0003e20000000800 */
[----:B------:R-:W1:Y:S02]  /*1bb20*/  LDSM.16.MT88.4 R148, [R231+0x900] ;  /* 0x00090000e794783b */ /* 0x000e640000004200 */
[C---:B---3--:R-:W-:Y:S06]  /*1bb30*/  FMUL.FTZ R42, R140.reuse, R186 ;  /* 0x000000ba8c2a7220 */ /* 0x048fec0000410000 */
[----:B------:R-:W3:Y:S01]  /*1bb40*/  LDL.LU R186, [R1+0x24] ;  /* 0x0000240001ba7983 */ /* 0x000ee20000300800 */
[----:B------:R1:W1:Y:S01]  /*1bb50*/  MUFU.EX2 R214, R45 ;  /* 0x0000002d00d67308 */ /* 0x0002620000000800 */
[----:B----4-:R-:W-:Y:S02]  /*1bb60*/  FMUL.FTZ R43, R140, R187 ;  /* 0x000000bb8c2b7220 */ /* 0x010fe40000410000 */
[----:B------:R-:W4:Y:S05]  /*1bb70*/  LDL.LU R187, [R1+0x28] ;  /* 0x0000280001bb7983 */ /* 0x000f2a0000300800 */
[----:B------:R-:W-:Y:S02]  /*1bb80*/  HMMA.16816.F32 R40, R144, R158, R40 ;  /* 0x0000009e9028723c */ /* 0x000fe40000001828 */
[----:B------:R1:W-:Y:S01]  /*1bb90*/  MUFU.EX2 R177, R46 ;  /* 0x0000002e00b17308 */ /* 0x0003e20000000800 */
[----:B------:R-:W1:Y:S02]  /*1bba0*/  LDSM.16.MT88.4 R156, [R229+0x900] ;  /* 0x00090000e59c783b */ /* 0x000e640000004200 */
[----:B-1----:R-:W-:Y:S02]  /*1bbb0*/  F2FP.PACK_AB R44, R162, R171 ;  /* 0x000000aba22c723e */ /* 0x002fe400000000ff */
[----:B------:R-:W-:Y:S02]  /*1bbc0*/  F2FP.PACK_AB R144, R252, R251 ;  /* 0x000000fbfc90723e */ /* 0x000fe400000000ff */
[----:B------:R-:W-:Y:S03]  /*1bbd0*/  F2FP.PACK_AB R146, R170, R166 ;  /* 0x000000a6aa92723e */ /* 0x000fe600000000ff */
[----:B------:R-:W-:Y:S01]  /*1bbe0*/  MUFU.EX2 R209, R54 ;  /* 0x0000003600d17308 */ /* 0x000fe20000000800 */
[----:B------:R-:W-:Y:S02]  /*1bbf0*/  F2FP.PACK_AB R145, R198, R197 ;  /* 0x000000c5c691723e */ /* 0x000fe400000000ff */
[----:B------:R-:W-:Y:S02]  /*1bc00*/  F2FP.PACK_AB R45, R161, R163 ;  /* 0x000000a3a12d723e */ /* 0x000fe400000000ff */
[----:B------:R-:W-:Y:S05]  /*1bc10*/  F2FP.PACK_AB R147, R200, R199 ;  /* 0x000000c7c893723e */ /* 0x000fea00000000ff */
[----:B------:R1:W-:Y:S01]  /*1bc20*/  MUFU.EX2 R208, R55 ;  /* 0x0000003700d07308 */ /* 0x0003e20000000800 */
[----:B------:R-:W-:Y:S09]  /*1bc30*/  F2FP.PACK_AB R46, R165, R160 ;  /* 0x000000a0a52e723e */ /* 0x000ff200000000ff */
[----:B------:R-:W-:Y:S01]  /*1bc40*/  MUFU.EX2 R211, R64 ;  /* 0x0000004000d37308 */ /* 0x000fe20000000800 */
[-C--:B------:R-:W-:Y:S08]  /*1bc50*/  HMMA.16816.F32 R4, R44, R152.reuse, R4 ;  /* 0x000000982c04723c */ /* 0x080ff00000001804 */
[C---:B------:R-:W-:Y:S01]  /*1bc60*/  HMMA.16816.F32 R8, R144.reuse, R152, R8 ;  /* 0x000000989008723c */ /* 0x040fe20000001808 */
[----:B------:R-:W-:Y:S01]  /*1bc70*/  MUFU.EX2 R210, R65 ;  /* 0x0000004100d27308 */ /* 0x000fe20000000800 */
[----:B-1----:R-:W-:Y:S06]  /*1bc80*/  LDSM.16.MT88.4 R52, [R228+0x1100] ;  /* 0x00110000e434783b */ /* 0x002fec0000004200 */
[-C--:B------:R-:W-:Y:S03]  /*1bc90*/  HMMA.16816.F32 R12, R144, R154.reuse, R12 ;  /* 0x0000009a900c723c */ /* 0x080fe6000000180c */
[----:B------:R1:W-:Y:S05]  /*1bca0*/  MUFU.EX2 R183, R66 ;  /* 0x0000004200b77308 */ /* 0x0003ea0000000800 */
[C---:B------:R-:W-:Y:S01]  /*1bcb0*/  HMMA.16816.F32 R16, R44.reuse, R154, R16 ;  /* 0x0000009a2c10723c */ /* 0x040fe20000001810 */
[----:B------:R-:W1:Y:S04]  /*1bcc0*/  LDSM.16.MT88.4 R152, [R230+0x900] ;  /* 0x00090000e698783b */ /* 0x000e680000004200 */
[----:B------:R-:W-:Y:S03]  /*1bcd0*/  MUFU.EX2 R188, R62 ;  /* 0x0000003e00bc7308 */ /* 0x000fe60000000800 */
[-C--:B------:R-:W-:Y:S07]  /*1bce0*/  HMMA.16816.F32 R20, R44, R148.reuse, R20 ;  /* 0x000000942c14723c */ /* 0x080fee0000001814 */
[----:B------:R-:W-:Y:S01]  /*1bcf0*/  MUFU.EX2 R191, R68 ;  /* 0x0000004400bf7308 */ /* 0x000fe20000000800 */
[C---:B------:R-:W-:Y:S01]  /*1bd00*/  HMMA.16816.F32 R24, R144.reuse, R148, R24 ;  /* 0x000000949018723c */ /* 0x040fe20000001818 */
[----:B------:R-:W4:Y:S04]  /*1bd10*/  LDL.LU R149, [R1+0x1c] ;  /* 0x00001c0001957983 */ /* 0x000f280000300800 */
[----:B-1----:R-:W1:Y:S03]  /*1bd20*/  LDSM.16.MT88.4 R64, [R231+0x1100] ;  /* 0x00110000e740783b */ /* 0x002e660000004200 */
[-C--:B------:R-:W-:Y:S01]  /*1bd30*/  HMMA.16816.F32 R28, R144, R150.reuse, R28 ;  /* 0x00000096901c723c */ /* 0x080fe2000000181c */
[----:B------:R-:W-:Y:S07]  /*1bd40*/  MUFU.EX2 R189, R70 ;  /* 0x0000004600bd7308 */ /* 0x000fee0000000800 */
[C---:B------:R-:W-:Y:S03]  /*1bd50*/  HMMA.16816.F32 R32, R44.reuse, R150, R32 ;  /* 0x000000962c20723c */ /* 0x040fe60000001820 */
[----:B------:R-:W1:Y:S05]  /*1bd60*/  MUFU.EX2 R176, R142 ;  /* 0x0000008e00b07308 */ /* 0x000e6a0000000800 */
[-C--:B------:R-:W-:Y:S05]  /*1bd70*/  HMMA.16816.F32 R36, R44, R156.reuse, R36 ;  /* 0x0000009c2c24723c */ /* 0x080fea0000001824 */
[----:B------:R1:W-:Y:S03]  /*1bd80*/  MUFU.EX2 R142, R63 ;  /* 0x0000003f008e7308 */ /* 0x0003e60000000800 */
[C---:B------:R-:W-:Y:S07]  /*1bd90*/  HMMA.16816.F32 R48, R144.reuse, R156, R48 ;  /* 0x0000009c9030723c */ /* 0x040fee0000001830 */
[----:B------:R1:W-:Y:S01]  /*1bda0*/  MUFU.EX2 R179, R56 ;  /* 0x0000003800b37308 */ /* 0x0003e20000000800 */
[-C--:B------:R-:W-:Y:S08]  /*1bdb0*/  HMMA.16816.F32 R116, R144, R158.reuse, R116 ;  /* 0x0000009e9074723c */ /* 0x080ff00000001874 */
[C---:B------:R-:W-:Y:S01]  /*1bdc0*/  HMMA.16816.F32 R120, R44.reuse, R158, R120 ;  /* 0x0000009e2c78723c */ /* 0x040fe20000001878 */
[----:B------:R-:W-:Y:S01]  /*1bdd0*/  LDSM.16.MT88.4 R156, [R228+0x3100] ;  /* 0x00310000e49c783b */ /* 0x000fe20000004200 */
[----:B------:R1:W1:Y:S06]  /*1bde0*/  MUFU.EX2 R182, R57 ;  /* 0x0000003900b67308 */ /* 0x00026c0000000800 */
[-C--:B------:R-:W-:Y:S01]  /*1bdf0*/  HMMA.16816.F32 R124, R44, R152.reuse, R124 ;  /* 0x000000982c7c723c */ /* 0x080fe2000000187c */
[----:B-1----:R-:W1:Y:S03]  /*1be00*/  LDSM.16.MT88.4 R60, [R229+0x1100] ;  /* 0x00110000e53c783b */ /* 0x002e660000004200 */
[----:B------:R1:W-:Y:S01]  /*1be10*/  MUFU.EX2 R181, R58 ;  /* 0x0000003a00b57308 */ /* 0x0003e20000000800 */
[----:B------:R-:W-:Y:S03]  /*1be20*/  F2FP.PACK_AB R56, R216, R169 ;  /* 0x000000a9d838723e */ /* 0x000fe600000000ff */
[C---:B------:R-:W-:Y:S06]  /*1be30*/  HMMA.16816.F32 R128, R144.reuse, R152, R128 ;  /* 0x000000989080723c */ /* 0x040fec0000001880 */
[----:B------:R1:W1:Y:S02]  /*1be40*/  MUFU.EX2 R180, R59 ;  /* 0x0000003b00b47308 */ /* 0x0002640000000800 */
[-C--:B------:R-:W-:Y:S04]  /*1be50*/  HMMA.16816.F32 R132, R144, R154.reuse, R132 ;  /* 0x0000009a9084723c */ /* 0x080fe80000001884 */
[----:B------:R-:W-:Y:S04]  /*1be60*/  F2FP.PACK_AB R57, R178, R168 ;  /* 0x000000a8b239723e */ /* 0x000fe800000000ff */
[----:B------:R-:W-:Y:S01]  /*1be70*/  HMMA.16816.F32 R40, R44, R154, R40 ;  /* 0x0000009a2c28723c */ /* 0x000fe20000001828 */
[----:B------:R-:W-:Y:S03]  /*1be80*/  MUFU.EX2 R190, R81 ;  /* 0x0000005100be7308 */ /* 0x000fe60000000800 */
[----:B-1----:R-:W-:Y:S03]  /*1be90*/  F2FP.PACK_AB R58, R214, R215 ;  /* 0x000000d7d63a723e */ /* 0x002fe600000000ff */
[----:B------:R-:W-:Y:S02]  /*1bea0*/  F2FP.PACK_AB R44, R249, R250 ;  /* 0x000000faf92c723e */ /* 0x000fe400000000ff */
[----:B------:R-:W-:Y:S02]  /*1beb0*/  F2FP.PACK_AB R46, R247, R248 ;  /* 0x000000f8f72e723e */ /* 0x000fe400000000ff */
[----:B------:R1:W-:Y:S01]  /*1bec0*/  MUFU.EX2 R81, R71 ;  /* 0x0000004700517308 */ /* 0x0003e20000000800 */
[----:B------:R-:W-:Y:S02]  /*1bed0*/  F2FP.PACK_AB R45, R225, R226 ;  /* 0x000000e2e12d723e */ /* 0x000fe400000000ff */
[----:B------:R-:W-:Y:S02]  /*1bee0*/  F2FP.PACK_AB R47, R223, R224 ;  /* 0x000000e0df2f723e */ /* 0x000fe400000000ff */
[----:B------:R-:W-:Y:S05]  /*1bef0*/  F2FP.PACK_AB R59, R176, R177 ;  /* 0x000000b1b03b723e */ /* 0x000fea00000000ff */
[-C--:B------:R-:W-:Y:S01]  /*1bf00*/  HMMA.16816.F32 R4, R44, R52.reuse, R4 ;  /* 0x000000342c04723c */ /* 0x080fe20000001804 */
[----:B------:R-:W-:Y:S07]  /*1bf10*/  MUFU.EX2 R113, R113 ;  /* 0x0000007100717308 */ /* 0x000fee0000000800 */
[C---:B------:R-:W-:Y:S03]  /*1bf20*/  HMMA.16816.F32 R8, R56.reuse, R52, R8 ;  /* 0x000000343808723c */ /* 0x040fe60000001808 */
[----:B------:R-:W-:Y:S01]  /*1bf30*/  MUFU.EX2 R115, R115 ;  /* 0x0000007300737308 */ /* 0x000fe20000000800 */
[----:B-1----:R-:W-:Y:S04]  /*1bf40*/  LDSM.16.MT88.4 R68, [R229+0x2100] ;  /* 0x00210000e544783b */ /* 0x002fe80000004200 */
        /* <DEDUP_REMOVED lines=11> */
[----:B------:R-:W3:Y:S04]  /*1c000*/  LDSM.16.MT88.4 R64, [R228+0x1900] ;  /* 0x00190000e440783b */ /* 0x000ee80000004200 */
[----:B------:R1:W-:Y:S03]  /*1c010*/  MUFU.EX2 R80, R72 ;  /* 0x0000004800507308 */ /* 0x0003e60000000800 */
[-C--:B------:R-:W-:Y:S07]  /*1c020*/  HMMA.16816.F32 R36, R44, R60.reuse, R36 ;  /* 0x0000003c2c24723c */ /* 0x080fee0000001824 */
[----:B------:R-:W3:Y:S01]  /*1c030*/  MUFU.EX2 R73, R73 ;  /* 0x0000004900497308 */ /* 0x000ee20000000800 */
[C---:B------:R-:W-:Y:S08]  /*1c040*/  HMMA.16816.F32 R48, R56.reuse, R60, R48 ;  /* 0x0000003c3830723c */ /* 0x040ff00000001830 */
[-C--:B------:R-:W-:Y:S01]  /*1c050*/  HMMA.16816.F32 R116, R56, R62.reuse, R116 ;  /* 0x0000003e3874723c */ /* 0x080fe20000001874 */
[----:B------:R-:W-:Y:S03]  /*1c060*/  MUFU.EX2 R76, R76 ;  /* 0x0000004c004c7308 */ /* 0x000fe60000000800 */
[----:B--2---:R-:W-:Y:S01]  /*1c070*/  FFMA.FTZ R0, R0, R185, R195 ;  /* 0x000000b900007223 */ /* 0x004fe200000100c3 */
[----:B------:R-:W-:Y:S03]  /*1c080*/  MOV R185, R175 ;  /* 0x000000af00b97202 */ /* 0x000fe60000000f00 */
[C---:B------:R-:W-:Y:S01]  /*1c090*/  HMMA.16816.F32 R120, R44.reuse, R62, R120 ;  /* 0x0000003e2c78723c */ /* 0x040fe20000001878 */
[----:B------:R-:W-:Y:S02]  /*1c0a0*/  LDSM.16.MT88.4 R60, [R229+0x1900] ;  /* 0x00190000e53c783b */ /* 0x000fe40000004200 */
[----:B------:R-:W2:Y:S01]  /*1c0b0*/  MUFU.EX2 R77, R77 ;  /* 0x0000004d004d7308 */ /* 0x000ea20000000800 */
[----:B-1----:R-:W-:Y:S04]  /*1c0c0*/  FADD.FTZ R72, R196, R0 ;  /* 0x00000000c4487221 */ /* 0x002fe80000010000 */
[-C--:B------:R-:W-:Y:S05]  /*1c0d0*/  HMMA.16816.F32 R124, R44, R52.reuse, R124 ;  /* 0x000000342c7c723c */ /* 0x080fea000000187c */
[----:B------:R-:W-:Y:S03]  /*1c0e0*/  MUFU.EX2 R74, R74 ;  /* 0x0000004a004a7308 */ /* 0x000fe60000000800 */
[C---:B------:R-:W-:Y:S07]  /*1c0f0*/  HMMA.16816.F32 R128, R56.reuse, R52, R128 ;  /* 0x000000343880723c */ /* 0x040fee0000001880 */
[----:B------:R-:W-:Y:S01]  /*1c100*/  F2FP.PACK_AB R52, R182, R179 ;  /* 0x000000b3b634723e */ /* 0x000fe200000000ff */
[-C--:B------:R-:W-:Y:S01]  /*1c110*/  HMMA.16816.F32 R132, R56, R54.reuse, R132 ;  /* 0x000000363884723c */ /* 0x080fe20000001884 */
[----:B------:R-:W1:Y:S01]  /*1c120*/  LDSM.16.MT88.4 R56, [R231+0x1900] ;  /* 0x00190000e738783b */ /* 0x000e620000004200 */
[----:B------:R-:W1:Y:S02]  /*1c130*/  MUFU.EX2 R75, R75 ;  /* 0x0000004b004b7308 */ /* 0x000e640000000800 */
[----:B------:R-:W-:Y:S01]  /*1c140*/  F2FP.PACK_AB R53, R180, R181 ;  /* 0x000000b5b435723e */ /* 0x000fe200000000ff */
[----:B---3--:R-:W-:Y:S03]  /*1c150*/  FFMA.FTZ R136, R136, R186, R217 ;  /* 0x000000ba88887223 */ /* 0x008fe600000100d9 */
[----:B------:R-:W-:Y:S04]  /*1c160*/  HMMA.16816.F32 R40, R44, R54, R40 ;  /* 0x000000362c28723c */ /* 0x000fe80000001828 */
[----:B------:R-:W-:Y:S01]  /*1c170*/  FADD.FTZ R136, R218, R136 ;  /* 0x00000088da887221 */ /* 0x000fe20000010000 */
[----:B------:R-:W-:Y:S01]  /*1c180*/  MUFU.EX2 R78, R78 ;  /* 0x0000004e004e7308 */ /* 0x000fe20000000800 */
[----:B----4-:R-:W-:Y:S01]  /*1c190*/  FFMA.FTZ R140, R140, R187, R219 ;  /* 0x000000bb8c8c7223 */ /* 0x010fe200000100db */
[----:B------:R-:W-:Y:S01]  /*1c1a0*/  F2FP.PACK_AB R44, R212, R213 ;  /* 0x000000d5d42c723e */ /* 0x000fe200000000ff */
[----:B------:R-:W-:Y:S01]  /*1c1b0*/  FADD.FTZ R0, R173, R136 ;  /* 0x00000088ad007221 */ /* 0x000fe20000010000 */
[----:B------:R-:W-:Y:S03]  /*1c1c0*/  F2FP.PACK_AB R46, R210, R211 ;  /* 0x000000d3d22e723e */ /* 0x000fe600000000ff */
[----:B------:R-:W-:Y:S01]  /*1c1d0*/  F2FP.PACK_AB R45, R208, R209 ;  /* 0x000000d1d02d723e */ /* 0x000fe200000000ff */
[----:B------:R-:W-:Y:S01]  /*1c1e0*/  FADD.FTZ R140, R220, R140 ;  /* 0x0000008cdc8c7221 */ /* 0x000fe20000010000 */
[----:B------:R-:W-:Y:S01]  /*1c1f0*/  F2FP.PACK_AB R47, R207, R183 ;  /* 0x000000b7cf2f723e */ /* 0x000fe200000000ff */
[----:B------:R-:W3:Y:S01]  /*1c200*/  MUFU.EX2 R79, R79 ;  /* 0x0000004f004f7308 */ /* 0x000ee20000000800 */
[----:B------:R-:W-:Y:S02]  /*1c210*/  F2FP.PACK_AB R54, R205, R206 ;  /* 0x000000cecd36723e */ /* 0x000fe400000000ff */
[----:B------:R-:W-:Y:S02]  /*1c220*/  F2FP.PACK_AB R55, R142, R188 ;  /* 0x000000bc8e37723e */ /* 0x000fe400000000ff */
[----:B------:R-:W-:Y:S01]  /*1c230*/  MOV R136, R137 ;  /* 0x0000008900887202 */ /* 0x000fe20000000f00 */
        /* <DEDUP_REMOVED lines=8> */
[-C--:B-1----:R-:W-:Y:S04]  /*1c2c0*/  HMMA.16816.F32 R20, R44, R56.reuse, R20 ;  /* 0x000000382c14723c */ /* 0x082fe80000001814 */
[----:B------:R-:W-:Y:S04]  /*1c2d0*/  MUFU.EX2 R97, R97 ;  /* 0x0000006100617308 */ /* 0x000fe80000000800 */
[C---:B------:R-:W-:Y:S06]  /*1c2e0*/  HMMA.16816.F32 R24, R52.reuse, R56, R24 ;  /* 0x000000383418723c */ /* 0x040fec0000001818 */
[----:B------:R-:W-:Y:S02]  /*1c2f0*/  MUFU.EX2 R86, R86 ;  /* 0x0000005600567308 */ /* 0x000fe40000000800 */
[-C--:B------:R-:W-:Y:S08]  /*1c300*/  HMMA.16816.F32 R28, R52, R58.reuse, R28 ;  /* 0x0000003a341c723c */ /* 0x080ff0000000181c */
[C---:B------:R-:W-:Y:S01]  /*1c310*/  HMMA.16816.F32 R32, R44.reuse, R58, R32 ;  /* 0x0000003a2c20723c */ /* 0x040fe20000001820 */
[----:B------:R-:W1:Y:S01]  /*1c320*/  LDSM.16.MT88.4 R56, [R228+0x2100] ;  /* 0x00210000e438783b */ /* 0x000e620000004200 */
[----:B------:R-:W-:Y:S02]  /*1c330*/  MUFU.EX2 R87, R87 ;  /* 0x0000005700577308 */ /* 0x000fe40000000800 */
[----:B------:R-:W-:Y:S04]  /*1c340*/  FFMA.FTZ R141, R141, R149, R221 ;  /* 0x000000958d8d7223 */ /* 0x000fe800000100dd */
[-C--:B------:R-:W-:Y:S04]  /*1c350*/  HMMA.16816.F32 R36, R44, R60.reuse, R36 ;  /* 0x0000003c2c24723c */ /* 0x080fe80000001824 */
[----:B------:R-:W-:Y:S01]  /*1c360*/  MUFU.EX2 R98, R98 ;  /* 0x0000006200627308 */ /* 0x000fe20000000800 */
[----:B------:R-:W-:Y:S03]  /*1c370*/  FADD.FTZ R141, R222, R141 ;  /* 0x0000008dde8d7221 */ /* 0x000fe60000010000 */
[C---:B------:R-:W-:Y:S04]  /*1c380*/  HMMA.16816.F32 R48, R52.reuse, R60, R48 ;  /* 0x0000003c3430723c */ /* 0x040fe80000001830 */
[----:B------:R-:W-:Y:S02]  /*1c390*/  FADD.FTZ R141, R227, R141 ;  /* 0x0000008de38d7221 */ /* 0x000fe40000010000 */
[----:B------:R-:W-:Y:S02]  /*1c3a0*/  MUFU.EX2 R99, R99 ;  /* 0x0000006300637308 */ /* 0x000fe40000000800 */
[-C--:B------:R-:W-:Y:S08]  /*1c3b0*/  HMMA.16816.F32 R116, R52, R62.reuse, R116 ;  /* 0x0000003e3474723c */ /* 0x080ff00000001874 */
[C---:B------:R-:W-:Y:S01]  /*1c3c0*/  HMMA.16816.F32 R120, R44.reuse, R62, R120 ;  /* 0x0000003e2c78723c */ /* 0x040fe20000001878 */
[----:B------:R-:W1:Y:S01]  /*1c3d0*/  LDSM.16.MT88.4 R60, [R231+0x2100] ;  /* 0x00210000e73c783b */ /* 0x000e620000004200 */
[----:B------:R-:W-:Y:S06]  /*1c3e0*/  MUFU.EX2 R100, R100 ;  /* 0x0000006400647308 */ /* 0x000fec0000000800 */
[-C--:B----4-:R-:W-:Y:S04]  /*1c3f0*/  HMMA.16816.F32 R124, R44, R64.reuse, R124 ;  /* 0x000000402c7c723c */ /* 0x090fe8000000187c */
[----:B------:R-:W-:Y:S04]  /*1c400*/  MUFU.EX2 R101, R101 ;  /* 0x0000006500657308 */ /* 0x000fe80000000800 */
[C---:B------:R-:W-:Y:S06]  /*1c410*/  HMMA.16816.F32 R128, R52.reuse, R64, R128 ;  /* 0x000000403480723c */ /* 0x040fec0000001880 */
[----:B------:R-:W4:Y:S02]  /*1c420*/  MUFU.EX2 R112, R112 ;  /* 0x0000007000707308 */ /* 0x000f240000000800 */
[-C--:B------:R-:W-:Y:S07]  /*1c430*/  HMMA.16816.F32 R132, R52, R66.reuse, R132 ;  /* 0x000000423484723c */ /* 0x080fee0000001884 */
[----:B------:R-:W-:Y:S01]  /*1c440*/  F2FP.PACK_AB R52, R73, R80 ;  /* 0x000000504934723e */ /* 0x000fe200000000ff */
[----:B------:R-:W-:Y:S01]  /*1c450*/  HMMA.16816.F32 R40, R44, R66, R40 ;  /* 0x000000422c28723c */ /* 0x000fe20000001828 */
[----:B------:R-:W1:Y:S01]  /*1c460*/  LDSM.16.MT88.4 R64, [R230+0x2100] ;  /* 0x00210000e640783b */ /* 0x000e620000004200 */
[----:B------:R-:W-:Y:S02]  /*1c470*/  MUFU.EX2 R102, R102 ;  /* 0x0000006600667308 */ /* 0x000fe40000000800 */
[----:B--2---:R-:W-:Y:S02]  /*1c480*/  F2FP.PACK_AB R54, R77, R76 ;  /* 0x0000004c4d36723e */ /* 0x004fe400000000ff */
[----:B------:R-:W-:Y:S02]  /*1c490*/  F2FP.PACK_AB R53, R75, R74 ;  /* 0x0000004a4b35723e */ /* 0x000fe400000000ff */
[----:B------:R-:W-:Y:S04]  /*1c4a0*/  F2FP.PACK_AB R44, R204, R191 ;  /* 0x000000bfcc2c723e */ /* 0x000fe800000000ff */
[----:B------:R-:W-:Y:S01]  /*1c4b0*/  F2FP.PACK_AB R46, R190, R203 ;  /* 0x000000cbbe2e723e */ /* 0x000fe200000000ff */
[----:B------:R-:W-:Y:S01]  /*1c4c0*/  MUFU.EX2 R103, R103 ;  /* 0x0000006700677308 */ /* 0x000fe20000000800 */
[----:B------:R-:W-:Y:S02]  /*1c4d0*/  F2FP.PACK_AB R45, R81, R189 ;  /* 0x000000bd512d723e */ /* 0x000fe400000000ff */
[----:B------:R-:W-:Y:S02]  /*1c4e0*/  F2FP.PACK_AB R47, R83, R82 ;  /* 0x00000052532f723e */ /* 0x000fe400000000ff */
[----:B---3--:R-:W-:Y:S02]  /*1c4f0*/  F2FP.PACK_AB R55, R79, R78 ;  /* 0x0000004e4f37723e */ /* 0x008fe400000000ff */
[----:B----4-:R-:W-:Y:S03]  /*1c500*/  F2FP.PACK_AB R186, R113, R112 ;  /* 0x0000007071ba723e */ /* 0x010fe600000000ff */
[-C--:B-1----:R-:W-:Y:S01]  /*1c510*/  HMMA.16816.F32 R4, R44, R56.reuse, R4 ;  /* 0x000000382c04723c */ /* 0x082fe20000001804 */
[----:B------:R-:W1:Y:S07]  /*1c520*/  MUFU.EX2 R114, R114 ;  /* 0x0000007200727308 */ /* 0x000e6e0000000800 */
[C---:B------:R-:W-:Y:S03]  /*1c530*/  HMMA.16816.F32 R8, R52.reuse, R56, R8 ;  /* 0x000000383408723c */ /* 0x040fe60000001808 */
[----:B------:R-:W-:Y:S05]  /*1c540*/  MUFU.EX2 R105, R105 ;  /* 0x0000006900697308 */ /* 0x000fea0000000800 */
[-C--:B------:R-:W-:Y:S05]  /*1c550*/  HMMA.16816.F32 R12, R52, R58.reuse, R12 ;  /* 0x0000003a340c723c */ /* 0x080fea000000180c */
[----:B------:R-:W-:Y:S03]  /*1c560*/  MUFU.EX2 R108, R108 ;  /* 0x0000006c006c7308 */ /* 0x000fe60000000800 */
[C---:B------:R-:W-:Y:S01]  /*1c570*/  HMMA.16816.F32 R16, R44.reuse, R58, R16 ;  /* 0x0000003a2c10723c */ /* 0x040fe20000001810 */
[----:B------:R-:W2:Y:S03]  /*1c580*/  LDSM.16.MT88.4 R56, [R228+0x2900] ;  /* 0x00290000e438783b */ /* 0x000ea60000004200 */
[----:B-1----:R-:W-:Y:S03]  /*1c590*/  F2FP.PACK_AB R187, R115, R114 ;  /* 0x0000007273bb723e */ /* 0x002fe600000000ff */
[----:B------:R-:W-:Y:S01]  /*1c5a0*/  MUFU.EX2 R88, R88 ;  /* 0x0000005800587308 */ /* 0x000fe20000000800 */
[-C--:B------:R-:W-:Y:S08]  /*1c5b0*/  HMMA.16816.F32 R20, R44, R60.reuse, R20 ;  /* 0x0000003c2c14723c */ /* 0x080ff00000001814 */
[C---:B------:R-:W-:Y:S01]  /*1c5c0*/  HMMA.16816.F32 R24, R52.reuse, R60, R24 ;  /* 0x0000003c3418723c */ /* 0x040fe20000001818 */
[----:B------:R-:W1:Y:S07]  /*1c5d0*/  MUFU.EX2 R89, R89 ;  /* 0x0000005900597308 */ /* 0x000e6e0000000800 */
[-C--:B------:R-:W-:Y:S03]  /*1c5e0*/  HMMA.16816.F32 R28, R52, R62.reuse, R28 ;  /* 0x0000003e341c723c */ /* 0x080fe6000000181c */
[----:B------:R-:W-:Y:S05]  /*1c5f0*/  MUFU.EX2 R92, R92 ;  /* 0x0000005c005c7308 */ /* 0x000fea0000000800 */
[C---:B------:R-:W-:Y:S01]  /*1c600*/  HMMA.16816.F32 R32, R44.reuse, R62, R32 ;  /* 0x0000003e2c20723c */ /* 0x040fe20000001820 */
[----:B------:R-:W3:Y:S04]  /*1c610*/  LDSM.16.MT88.4 R60, [R231+0x2900] ;  /* 0x00290000e73c783b */ /* 0x000ee80000004200 */
[----:B------:R-:W4:Y:S03]  /*1c620*/  MUFU.EX2 R93, R93 ;  /* 0x0000005d005d7308 */ /* 0x000f260000000800 */
[-C--:B------:R-:W-:Y:S07]  /*1c630*/  HMMA.16816.F32 R36, R44, R68.reuse, R36 ;  /* 0x000000442c24723c */ /* 0x080fee0000001824 */
[----:B------:R-:W-:Y:S01]  /*1c640*/  MUFU.EX2 R90, R90 ;  /* 0x0000005a005a7308 */ /* 0x000fe20000000800 */
[C---:B------:R-:W-:Y:S08]  /*1c650*/  HMMA.16816.F32 R48, R52.reuse, R68, R48 ;  /* 0x000000443430723c */ /* 0x040ff00000001830 */
[-C--:B------:R-:W-:Y:S01]  /*1c660*/  HMMA.16816.F32 R116, R52, R70.reuse, R116 ;  /* 0x000000463474723c */ /* 0x080fe20000001874 */
[----:B------:R-:W1:Y:S07]  /*1c670*/  MUFU.EX2 R91, R91 ;  /* 0x0000005b005b7308 */ /* 0x000e6e0000000800 */
[C---:B------:R-:W-:Y:S01]  /*1c680*/  HMMA.16816.F32 R120, R44.reuse, R70, R120 ;  /* 0x000000462c78723c */ /* 0x040fe20000001878 */
[----:B------:R-:W2:Y:S02]  /*1c690*/  LDSM.16.MT88.4 R68, [R229+0x2900] ;  /* 0x00290000e544783b */ /* 0x000ea40000004200 */
[----:B------:R-:W-:Y:S05]  /*1c6a0*/  MUFU.EX2 R94, R94 ;  /* 0x0000005e005e7308 */ /* 0x000fea0000000800 */
[-C--:B------:R-:W-:Y:S05]  /*1c6b0*/  HMMA.16816.F32 R124, R44, R64.reuse, R124 ;  /* 0x000000402c7c723c */ /* 0x080fea000000187c */
[----:B------:R-:W2:Y:S03]  /*1c6c0*/  MUFU.EX2 R95, R95 ;  /* 0x0000005f005f7308 */ /* 0x000ea60000000800 */
[C---:B------:R-:W-:Y:S07]  /*1c6d0*/  HMMA.16816.F32 R128, R52.reuse, R64, R128 ;  /* 0x000000403480723c */ /* 0x040fee0000001880 */
[----:B------:R-:W2:Y:S01]  /*1c6e0*/  MUFU.EX2 R104, R104 ;  /* 0x0000006800687308 */ /* 0x000ea20000000800 */
[-C--:B------:R-:W-:Y:S07]  /*1c6f0*/  HMMA.16816.F32 R132, R52, R66.reuse, R132 ;  /* 0x000000423484723c */ /* 0x080fee0000001884 */
[----:B-1----:R-:W-:Y:S01]  /*1c700*/  F2FP.PACK_AB R52, R89, R88 ;  /* 0x000000585934723e */ /* 0x002fe200000000ff */
[----:B------:R-:W-:Y:S01]  /*1c710*/  HMMA.16816.F32 R40, R44, R66, R40 ;  /* 0x000000422c28723c */ /* 0x000fe20000001828 */
[----:B------:R-:W1:Y:S01]  /*1c720*/  LDSM.16.MT88.4 R64, [R230+0x2900] ;  /* 0x00290000e640783b */ /* 0x000e620000004200 */
[----:B------:R-:W-:Y:S02]  /*1c730*/  MUFU.EX2 R106, R106 ;  /* 0x0000006a006a7308 */ /* 0x000fe40000000800 */
[----:B----4-:R-:W-:Y:S02]  /*1c740*/  F2FP.PACK_AB R54, R93, R92 ;  /* 0x0000005c5d36723e */ /* 0x010fe400000000ff */
[----:B------:R-:W-:Y:S02]  /*1c750*/  F2FP.PACK_AB R53, R91, R90 ;  /* 0x0000005a5b35723e */ /* 0x000fe400000000ff */
[----:B------:R-:W-:Y:S04]  /*1c760*/  F2FP.PACK_AB R44, R85, R84 ;  /* 0x00000054552c723e */ /* 0x000fe800000000ff */
[----:B------:R-:W-:Y:S01]  /*1c770*/  F2FP.PACK_AB R46, R97, R96 ;  /* 0x00000060612e723e */ /* 0x000fe200000000ff */
[----:B------:R-:W4:Y:S01]  /*1c780*/  MUFU.EX2 R107, R107 ;  /* 0x0000006b006b7308 */ /* 0x000f220000000800 */
[----:B------:R-:W-:Y:S02]  /*1c790*/  F2FP.PACK_AB R45, R87, R86 ;  /* 0x00000056572d723e */ /* 0x000fe400000000ff */
[----:B------:R-:W-:Y:S02]  /*1c7a0*/  F2FP.PACK_AB R47, R99, R98 ;  /* 0x00000062632f723e */ /* 0x000fe400000000ff */
[----:B--2---:R-:W-:Y:S05]  /*1c7b0*/  F2FP.PACK_AB R55, R95, R94 ;  /* 0x0000005e5f37723e */ /* 0x004fea00000000ff */
[-C--:B------:R-:W-:Y:S08]  /*1c7c0*/  HMMA.16816.F32 R4, R44, R56.reuse, R4 ;  /* 0x000000382c04723c */ /* 0x080ff00000001804 */
[C---:B------:R-:W-:Y:S07]  /*1c7d0*/  HMMA.16816.F32 R8, R52.reuse, R56, R8 ;  /* 0x000000383408723c */ /* 0x040fee0000001808 */
[----:B------:R-:W-:Y:S01]  /*1c7e0*/  FADD.FTZ R57, R174, R140 ;  /* 0x0000008cae397221 */ /* 0x000fe20000010000 */
[-C--:B------:R-:W-:Y:S04]  /*1c7f0*/  HMMA.16816.F32 R12, R52, R58.reuse, R12 ;  /* 0x0000003a340c723c */ /* 0x080fe8000000180c */
[----:B------:R-:W-:Y:S04]  /*1c800*/  FADD.FTZ R56, R201, R72 ;  /* 0x00000048c9387221 */ /* 0x000fe80000010000 */
[C---:B------:R-:W-:Y:S07]  /*1c810*/  HMMA.16816.F32 R16, R44.reuse, R58, R16 ;  /* 0x0000003a2c10723c */ /* 0x040fee0000001810 */
[----:B------:R-:W-:Y:S01]  /*1c820*/  FADD.FTZ R59, R172, R141 ;  /* 0x0000008dac3b7221 */ /* 0x000fe20000010000 */
[-C--:B---3--:R-:W-:Y:S01]  /*1c830*/  HMMA.16816.F32 R20, R44, R60.reuse, R20 ;  /* 0x0000003c2c14723c */ /* 0x088fe20000001814 */
[----:B------:R-:W2:Y:S03]  /*1c840*/  LDSM.16.MT88.4 R172, [R231+0x3100] ;  /* 0x00310000e7ac783b */ /* 0x000ea60000004200 */
[----:B------:R-:W-:Y:S01]  /*1c850*/  FADD.FTZ R58, R185, R57 ;  /* 0x00000039b93a7221 */ /* 0x000fe20000010000 */
[----:B------:R-:W-:Y:S01]  /*1c860*/  F2FP.PACK_AB R185, R103, R102 ;  /* 0x0000006667b9723e */ /* 0x000fe200000000ff */
[----:B------:R-:W-:Y:S01]  /*1c870*/  FADD.FTZ R57, R184, R0 ;  /* 0x00000000b8397221 */ /* 0x000fe20000010000 */
[----:B------:R-:W-:Y:S01]  /*1c880*/  F2FP.PACK_AB R184, R101, R100 ;  /* 0x0000006465b8723e */ /* 0x000fe200000000ff */
[C---:B------:R-:W-:Y:S01]  /*1c890*/  HMMA.16816.F32 R24, R52.reuse, R60, R24 ;  /* 0x0000003c3418723c */ /* 0x040fe20000001818 */
[----:B------:R3:W-:Y:S03]  /*1c8a0*/  MUFU.EX2 R60, R3 ;  /* 0x00000003003c7308 */ /* 0x0007e60000000800 */
[----:B------:R-:W-:Y:S02]  /*1c8b0*/  FADD.FTZ R0, R163, R58 ;  /* 0x0000003aa3007221 */ /* 0x000fe40000010000 */
[----:B------:R-:W-:Y:S02]  /*1c8c0*/  FADD.FTZ R57, R251, R57 ;  /* 0x00000039fb397221 */ /* 0x000fe40000010000 */
[-C--:B------:R-:W-:Y:S03]  /*1c8d0*/  HMMA.16816.F32 R28, R52, R62.reuse, R28 ;  /* 0x0000003e341c723c */ /* 0x080fe6000000181c */
[----:B------:R-:W1:Y:S01]  /*1c8e0*/  MUFU.EX2 R61, R110 ;  /* 0x0000006e003d7308 */ /* 0x000e620000000800 */
[----:B------:R-:W-:Y:S02]  /*1c8f0*/  FADD.FTZ R0, R161, R0 ;  /* 0x00000000a1007221 */ /* 0x000fe40000010000 */
[----:B------:R-:W-:Y:S02]  /*1c900*/  FADD.FTZ R57, R252, R57 ;  /* 0x00000039fc397221 */ /* 0x000fe40000010000 */
[C---:B------:R-:W-:Y:S04]  /*1c910*/  HMMA.16816.F32 R32, R44.reuse, R62, R32 ;  /* 0x0000003e2c20723c */ /* 0x040fe80000001820 */
[----:B------:R-:W-:Y:S04]  /*1c920*/  FADD.FTZ R0, R167, R0 ;  /* 0x00000000a7007221 */ /* 0x000fe80000010000 */
[-C--:B------:R-:W-:Y:S04]  /*1c930*/  HMMA.16816.F32 R36, R44, R68.reuse, R36 ;  /* 0x000000442c24723c */ /* 0x080fe80000001824 */
[----:B---3--:R-:W-:Y:S04]  /*1c940*/  FADD.FTZ R3, R171, R59 ;  /* 0x0000003bab037221 */ /* 0x008fe80000010000 */
[C---:B------:R-:W-:Y:S04]  /*1c950*/  HMMA.16816.F32 R48, R52.reuse, R68, R48 ;  /* 0x000000443430723c */ /* 0x040fe80000001830 */
[----:B------:R-:W-:Y:S04]  /*1c960*/  FADD.FTZ R3, R162, R3 ;  /* 0x00000003a2037221 */ /* 0x000fe80000010000 */
[-C--:B------:R-:W-:Y:S08]  /*1c970*/  HMMA.16816.F32 R116, R52, R70.reuse, R116 ;  /* 0x000000463474723c */ /* 0x080ff00000001874 */
[C---:B------:R-:W-:Y:S07]  /*1c980*/  HMMA.16816.F32 R120, R44.reuse, R70, R120 ;  /* 0x000000462c78723c */ /* 0x040fee0000001878 */
[----:B------:R-:W-:Y:S01]  /*1c990*/  MOV R71, R2 ;  /* 0x0000000200477202 */ /* 0x000fe20000000f00 */
[-C--:B-1----:R-:W-:Y:S08]  /*1c9a0*/  HMMA.16816.F32 R124, R44, R64.reuse, R124 ;  /* 0x000000402c7c723c */ /* 0x082ff0000000187c */
        /* <DEDUP_REMOVED lines=8> */
[----:B------:R-:W1:Y:S04]  /*1ca30*/  LDSM.16.MT88.4 R4, [R229+0x3100] ;  /* 0x00310000e504783b */ /* 0x000e680000004200 */
[----:B------:R-:W-:Y:S01]  /*1ca40*/  FADD.FTZ R52, R160, R3 ;  /* 0x00000003a0347221 */ /* 0x000fe20000010000 */
[----:B------:R-:W-:Y:S01]  /*1ca50*/  F2FP.PACK_AB R46, R109, R108 ;  /* 0x0000006c6d2e723e */ /* 0x000fe200000000ff */
[----:B------:R-:W-:Y:S01]  /*1ca60*/  FADD.FTZ R3, R199, R53 ;  /* 0x00000035c7037221 */ /* 0x000fe20000010000 */
[----:B----4-:R-:W-:Y:S04]  /*1ca70*/  F2FP.PACK_AB R45, R107, R106 ;  /* 0x0000006a6b2d723e */ /* 0x010fe800000000ff */
[----:B------:R-:W-:Y:S01]  /*1ca80*/  FADD.FTZ R3, R200, R3 ;  /* 0x00000003c8037221 */ /* 0x000fe20000010000 */
        /* <DEDUP_REMOVED lines=22> */
[----:B------:R-:W2:Y:S01]  /*1cbf0*/  LDSM.16.MT88.4 R8, [R230+0x3100] ;  /* 0x00310000e608783b */ /* 0x000ea20000004200 */
        /* <DEDUP_REMOVED lines=86> */
.L_x_1462:
[----:B------:R-:W3:Y:S04]  /*1d160*/  LDL.LU R6, [R1+0x1c] ;  /* 0x00001c0001067983 */ /* 0x000ee80000300800 */
        /* <DEDUP_REMOVED lines=10> */
[----:B--2---:R-:W2:Y:S01]  /*1d210*/  SHFL.BFLY PT, R7, R2, 0x2, 0x1f ;  /* 0x0c401f0002077f89 */ /* 0x004ea200000e0000 */
[----:B-1----:R-:W-:-:S03]  /*1d220*/  FADD.FTZ R4, R4, R6 ;  /* 0x0000000604047221 */ /* 0x002fc60000010000 */
[----:B------:R-:W1:Y:S01]  /*1d230*/  SHFL.BFLY PT, R6, R8, 0x2, 0x1f ;  /* 0x0c401f0008067f89 */ /* 0x000e6200000e0000 */
[----:B---3--:R-:W-:-:S03]  /*1d240*/  FADD.FTZ R5, R5, R9 ;  /* 0x0000000905057221 */ /* 0x008fc60000010000 */
[----:B------:R-:W3:Y:S04]  /*1d250*/  SHFL.BFLY PT, R0, R4, 0x1, 0x1f ;  /* 0x0c201f0004007f89 */ /* 0x000ee800000e0000 */
[----:B------:R-:W4:Y:S01]  /*1d260*/  SHFL.BFLY PT, R3, R5, 0x1, 0x1f ;  /* 0x0c201f0005037f89 */ /* 0x000f2200000e0000 */
[----:B--2---:R-:W-:Y:S02]  /*1d270*/  FADD.FTZ R7, R7, R2 ;  /* 0x0000000207077221 */ /* 0x004fe40000010000 */
[----:B-1----:R-:W-:-:S03]  /*1d280*/  FADD.FTZ R6, R6, R8 ;  /* 0x0000000806067221 */ /* 0x002fc60000010000 */
[----:B------:R-:W1:Y:S01]  /*1d290*/  SHFL.BFLY PT, R8, R7, 0x1, 0x1f ;  /* 0x0c201f0007087f89 */ /* 0x000e6200000e0000 */
[----:B---3--:R-:W-:Y:S01]  /*1d2a0*/  FADD.FTZ R4, R4, R0 ;  /* 0x0000000004047221 */ /* 0x008fe20000010000 */
        /* <DEDUP_REMOVED lines=99> */
.L_x_1406:
        /* <DEDUP_REMOVED lines=124> */
.L_x_1465:
        /* <DEDUP_REMOVED lines=183> */
.L_x_1464:
        /* <DEDUP_REMOVED lines=19> */
.L_x_1466:
        /* <DEDUP_REMOVED lines=40> */
.L_x_1468:
[----:B------:R-:W-:Y:S05]  /*1efc0*/  BSYNC B0 ;  /* 0x0000000000007941 */ /* 0x000fea0003800000 */
.L_x_1467:
        /* <DEDUP_REMOVED lines=103> */
.L_x_1469:
        /* <DEDUP_REMOVED lines=12> */
.L_x_1491:


//--------------------- .nv.shared._ZN7cutlass13device_kernelIN5flash19enable_sm80_to_sm89INS1_16FlashAttnFwdSm80INS1_25CollectiveMainloopFwdSm80ILi4ELi1ELb0EN4cute5tupleIJNS5_1CILi128EEENS7_ILi112EEENS7_ILi64EEEEEELi64ENS_6half_tEfNS_4arch4Sm80ELb0ELb0ELb1ELb0ELb0ELb0ELb1ELb0EEENS1_21CollectiveEpilogueFwdINS6_IJS8_SA_S9_EEENS6_IJNS7_ILi1EEESI_SI_EEESC_SE_Li128ELb0ELb1ELb0ELb0EEENS1_19SingleTileSchedulerILb0ELb0ELb1ELi128EEEEEEEEEvNT_6ParamsE --------------------------
	.section	.nv.shared._ZN7cutlass13device_kernelIN5flash19enable_sm80_to_sm89INS1_16FlashAttnFwdSm80INS1_25CollectiveMainloopFwdSm80ILi4ELi1ELb0EN4cute5tupleIJNS5_1CILi128EEENS7_ILi112EEENS7_ILi64EEEEEELi64ENS_6half_tEfNS_4arch4Sm80ELb0ELb0ELb1ELb0ELb0ELb0ELb1ELb0EEENS1_21CollectiveEpilogueFwdINS6_IJS8_SA_S9_EEENS6_IJNS7_ILi1EEESI_SI_EEESC_SE_Li128ELb0ELb1ELb0ELb0EEENS1_19SingleTileSchedulerILb0ELb0ELb1ELi128EEEEEEEEEvNT_6ParamsE,"aw",@nobits
	.sectionflags	@""
	.align	16


//--------------------- .nv.global                --------------------------
	.section	.nv.global,"aw",@nobits
.nv.global:
	.type		_ZN76_INTERNAL_461801e1_40_flash_fwd_hdim64_fp16_softcapall_sm80_cu_9b94ef52_34114cute1_E,@object
	.size		_ZN76_INTERNAL_461801e1_40_flash_fwd_hdim64_fp16_softcapall_sm80_cu_9b94ef52_34114cute1_E,(_ZN76_INTERNAL_461801e1_40_flash_fwd_hdim64_fp16_softcapall_sm80_cu_9b94ef52_34114cuda3std3__45__cpo6cbeginE - _ZN76_INTERNAL_461801e1_40_flash_fwd_hdim64_fp16_softcapall_sm80_cu_9b94ef52_34114cute1_E)
_ZN76_INTERNAL_461801e1_40_flash_fwd_hdim64_fp16_softcapall_sm80_cu_9b94ef52_34114cute1_E:
	.zero		1
	.type		_ZN76_INTERNAL_461801e1_40_flash_fwd_hdim64_fp16_softcapall_sm80_cu_9b94ef52_34114cuda3std3__45__cpo6cbeginE,@object
	.size		_ZN76_INTERNAL_461801e1_40_flash_fwd_hdim64_fp16_softcapall_sm80_cu_9b94ef52_34114cuda3std3__45__cpo6cbeginE,(_ZN76_INTERNAL_461801e1_40_flash_fwd_hdim64_fp16_softcapall_sm80_cu_9b94ef52_34114cuda3std3__48in_placeE - _ZN76_INTERNAL_461801e1_40_flash_fwd_hdim64_fp16_softcapall_sm80_cu_9b94ef52_34114cuda3std3__45__cpo6cbeginE)
_ZN76_INTERNAL_461801e1_40_flash_fwd_hdim64_fp16_softcapall_sm80_cu_9b94ef52_34114cuda3std3__45__cpo6cbeginE:
	.zero		1
	.type		_ZN76_INTERNAL_461801e1_40_flash_fwd_hdim64_fp16_softcapall_sm80_cu_9b94ef52_34114cuda3std3__48in_placeE,@object
	.size		_ZN76_INTERNAL_461801e1_40_flash_fwd_hdim64_fp16_softcapall_sm80_cu_9b94ef52_34114cuda3std3__48in_placeE,(_ZN76_INTERNAL_461801e1_40_flash_fwd_hdim64_fp16_softcapall_sm80_cu_9b94ef52_34114cuda3std6ranges3__45__cpo9iter_moveE - _ZN76_INTERNAL_461801e1_40_flash_fwd_hdim64_fp16_softcapall_sm80_cu_9b94ef52_34114cuda3std3__48in_placeE)
_ZN76_INTERNAL_461801e1_40_flash_fwd_hdim64_fp16_softcapall_sm80_cu_9b94ef52_34114cuda3std3__48in_placeE:
	.zero		1
	.type		_ZN76_INTERNAL_461801e1_40_flash_fwd_hdim64_fp16_softcapall_sm80_cu_9b94ef52_34114cuda3std6ranges3__45__cpo9iter_moveE,@object
	.size		_ZN76_INTERNAL_461801e1_40_flash_fwd_hdim64_fp16_softcapall_sm80_cu_9b94ef52_34114cuda3std6ranges3__45__cpo9iter_moveE,(_ZN76_INTERNAL_461801e1_40_flash_fwd_hdim64_fp16_softcapall_sm80_cu_9b94ef52_34114cuda3std3__45__cpo5beginE - _ZN76_INTERNAL_461801e1_40_flash_fwd_hdim64_fp16_softcapall_sm80_cu_9b94ef52_34114cuda3std6ranges3__45__cpo9iter_moveE)
_ZN76_INTERNAL_461801e1_40_flash_fwd_hdim64_fp16_softcapall_sm80_cu_9b94ef52_34114cuda3std6ranges3__45__cpo9iter_moveE:
	.zero		1
	.type		_ZN76_INTERNAL_461801e1_40_flash_fwd_hdim64_fp16_softcapall_sm80_cu_9b94ef52_34114cuda3std3__45__cpo5beginE,@object
	.size		_ZN76_INTERNAL_461801e1_40_flash_fwd_hdim64_fp16_softcapall_sm80_cu_9b94ef52_34114cuda3std3__45__cpo5beginE,(_ZN76_INTERNAL_461801e1_40_flash_fwd_hdim64_fp16_softcapall_sm80_cu_9b94ef52_34114cuda3std3__478_GLOBAL__N__461801e1_40_flash_fwd_hdim64_fp16_softcapall_sm80_cu_9b94ef52_34116ignoreE - _ZN76_INTERNAL_461801e1_40_flash_fwd_hdim64_fp16_softcapall_sm80_cu_9b94ef52_34114cuda3std3__45__cpo5beginE)
_ZN76_INTERNAL_461801e1_40_flash_fwd_hdim64_fp16_softcapall_sm80_cu_9b94ef52_34114cuda3std3__45__cpo5beginE:
	.zero		1
	.type		_ZN76_INTERNAL_461801e1_40_flash_fwd_hdim64_fp16_softcapall_sm80_cu_9b94ef52_34114cuda3std3__478_GLOBAL__N__461801e1_40_flash_fwd_hdim64_fp16_softcapall_sm80_cu_9b94ef52_34116ignoreE,@object
	.size		_ZN76_INTERNAL_461801e1_40_flash_fwd_hdim64_fp16_softcapall_sm80_cu_9b94ef52_34114cuda3std3__478_GLOBAL__N__461801e1_40_flash_fwd_hdim64_fp16_softcapall_sm80_cu_9b94ef52_34116ignoreE,(_ZN76_INTERNAL_461801e1_40_flash_fwd_hdim64_fp16_softcapall_sm80_cu_9b94ef52_34114cute7productE - _ZN76_INTERNAL_461801e1_40_flash_fwd_hdim64_fp16_softcapall_sm80_cu_9b94ef52_34114cuda3std3__478_GLOBAL__N__461801e1_40_flash_fwd_hdim64_fp16_softcapall_sm80_cu_9b94ef52_34116ignoreE)
_ZN76_INTERNAL_461801e1_40_flash_fwd_hdim64_fp16_softcapall_sm80_cu_9b94ef52_34114cuda3std3__478_GLOBAL__N__461801e1_40_flash_fwd_hdim64_fp16_softcapall_sm80_cu_9b94ef52_34116ignoreE:
	.zero		1
	.type		_ZN76_INTERNAL_461801e1_40_flash_fwd_hdim64_fp16_softcapall_sm80_cu_9b94ef52_34114cute7productE,@object
	.size		_ZN76_INTERNAL_461801e1_40_flash_fwd_hdim64_fp16_softcapall_sm80_cu_9b94ef52_34114cute7productE,(_ZN76_INTERNAL_461801e1_40_flash_fwd_hdim64_fp16_softcapall_sm80_cu_9b94ef52_34114cuda3std3__45__cpo3endE - _ZN76_INTERNAL_461801e1_40_flash_fwd_hdim64_fp16_softcapall_sm80_cu_9b94ef52_34114cute7productE)
_ZN76_INTERNAL_461801e1_40_flash_fwd_hdim64_fp16_softcapall_sm80_cu_9b94ef52_34114cute7productE:
	.zero		1
	.type		_ZN76_INTERNAL_461801e1_40_flash_fwd_hdim64_fp16_softcapall_sm80_cu_9b94ef52_34114cuda3std3__45__cpo3endE,@object
	.size		_ZN76_INTERNAL_461801e1_40_flash_fwd_hdim64_fp16_softcapall_sm80_cu_9b94ef52_34114cuda3std3__45__cpo3endE,(_ZN76_INTERNAL_461801e1_40_flash_fwd_hdim64_fp16_softcapall_sm80_cu_9b94ef52_34114cuda3std3__419piecewise_constructE - _ZN76_INTERNAL_461801e1_40_flash_fwd_hdim64_fp16_softcapall_sm80_cu_9b94ef52_34114cuda3std3__45__cpo3endE)
_ZN76_INTERNAL_461801e1_40_flash_fwd_hdim64_fp16_softcapall_sm80_cu_9b94ef52_34114cuda3std3__45__cpo3endE:
	.zero		1
	.type		_ZN76_INTERNAL_461801e1_40_flash_fwd_hdim64_fp16_softcapall_sm80_cu_9b94ef52_34114cuda3std3__419piecewise_constructE,@object
	.size		_ZN76_INTERNAL_461801e1_40_flash_fwd_hdim64_fp16_softcapall_sm80_cu_9b94ef52_34114cuda3std3__419piecewise_constructE,(_ZN76_INTERNAL_461801e1_40_flash_fwd_hdim64_fp16_softcapall_sm80_cu_9b94ef52_34114cuda3std3__45__cpo4cendE - _ZN76_INTERNAL_461801e1_40_flash_fwd_hdim64_fp16_softcapall_sm80_cu_9b94ef52_34114cuda3std3__419piecewise_constructE)
_ZN76_INTERNAL_461801e1_40_flash_fwd_hdim64_fp16_softcapall_sm80_cu_9b94ef52_34114cuda3std3__419piecewise_constructE:
	.zero		1
	.type		_ZN76_INTERNAL_461801e1_40_flash_fwd_hdim64_fp16_softcapall_sm80_cu_9b94ef52_34114cuda3std3__45__cpo4cendE,@object
	.size		_ZN76_INTERNAL_461801e1_40_flash_fwd_hdim64_fp16_softcapall_sm80_cu_9b94ef52_34114cuda3std3__45__cpo4cendE,(_ZN76_INTERNAL_461801e1_40_flash_fwd_hdim64_fp16_softcapall_sm80_cu_9b94ef52_34114cuda3std6ranges3__45__cpo4swapE - _ZN76_INTERNAL_461801e1_40_flash_fwd_hdim64_fp16_softcapall_sm80_cu_9b94ef52_34114cuda3std3__45__cpo4cendE)
_ZN76_INTERNAL_461801e1_40_flash_fwd_hdim64_fp16_softcapall_sm80_cu_9b94ef52_34114cuda3std3__45__cpo4cendE:
	.zero		1
	.type		_ZN76_INTERNAL_461801e1_40_flash_fwd_hdim64_fp16_softcapall_sm80_cu_9b94ef52_34114cuda3std6ranges3__45__cpo4swapE,@object
	.size		_ZN76_INTERNAL_461801e1_40_flash_fwd_hdim64_fp16_softcapall_sm80_cu_9b94ef52_34114cuda3std6ranges3__45__cpo4swapE,(.L_7 - _ZN76_INTERNAL_461801e1_40_flash_fwd_hdim64_fp16_softcapall_sm80_cu_9b94ef52_34114cuda3std6ranges3__45__cpo4swapE)
_ZN76_INTERNAL_461801e1_40_flash_fwd_hdim64_fp16_softcapall_sm80_cu_9b94ef52_34114cuda3std6ranges3__45__cpo4swapE:
	.zero		1
.L_7:


//--------------------- .nv.shared._ZN7cutlass13device_kernelIN5flash19enable_sm80_to_sm89INS1_16FlashAttnFwdSm80INS1_25CollectiveMainloopFwdSm80ILi4ELi1ELb0EN4cute5tupleIJNS5_1CILi128EEENS7_ILi112EEENS7_ILi64EEEEEELi64ENS_6half_tEfNS_4arch4Sm80ELb0ELb0ELb1ELb1ELb0ELb0ELb1ELb0EEENS1_21CollectiveEpilogueFwdINS6_IJS8_SA_S9_EEENS6_IJNS7_ILi1EEESI_SI_EEESC_SE_Li128ELb1ELb1ELb0ELb0EEENS1_19SingleTileSchedulerILb1ELb0ELb1ELi128EEEEEEEEEvNT_6ParamsE --------------------------
	.section	.nv.shared._ZN7cutlass13device_kernelIN5flash19enable_sm80_to_sm89INS1_16FlashAttnFwdSm80INS1_25CollectiveMainloopFwdSm80ILi4ELi1ELb0EN4cute5tupleIJNS5_1CILi128EEENS7_ILi112EEENS7_ILi64EEEEEELi64ENS_6half_tEfNS_4arch4Sm80ELb0ELb0ELb1ELb1ELb0ELb0ELb1ELb0EEENS1_21CollectiveEpilogueFwdINS6_IJS8_SA_S9_EEENS6_IJNS7_ILi1EEESI_SI_EEESC_SE_Li128ELb1ELb1ELb0ELb0EEENS1_19SingleTileSchedulerILb1ELb0ELb1ELi128EEEEEEEEEvNT_6ParamsE,"aw",@nobits
	.sectionflags	@""
	.align	16


//--------------------- .nv.shared._ZN7cutlass13device_kernelIN5flash19enable_sm80_to_sm89INS1_16FlashAttnFwdSm80INS1_25CollectiveMainloopFwdSm80ILi4ELi1ELb0EN4cute5tupleIJNS5_1CILi128EEENS7_ILi112EEENS7_ILi64EEEEEELi64ENS_6half_tEfNS_4arch4Sm80ELb0ELb0ELb1ELb1ELb0ELb1ELb1ELb0EEENS1_21CollectiveEpilogueFwdINS6_IJS8_SA_S9_EEENS6_IJNS7_ILi1EEESI_SI_EEESC_SE_Li128ELb1ELb1ELb0ELb0EEENS1_19SingleTileSchedulerILb1ELb0ELb1ELi128EEEEEEEEEvNT_6ParamsE --------------------------
	.section	.nv.shared._ZN7cutlass13device_kernelIN5flash19enable_sm80_to_sm89INS1_16FlashAttnFwdSm80INS1_25CollectiveMainloopFwdSm80ILi4ELi1ELb0EN4cute5tupleIJNS5_1CILi128EEENS7_ILi112EEENS7_ILi64EEEEEELi64ENS_6half_tEfNS_4arch4Sm80ELb0ELb0ELb1ELb1ELb0ELb1ELb1ELb0EEENS1_21CollectiveEpilogueFwdINS6_IJS8_SA_S9_EEENS6_IJNS7_ILi1EEESI_SI_EEESC_SE_Li128ELb1ELb1ELb0ELb0EEENS1_19SingleTileSchedulerILb1ELb0ELb1ELi128EEEEEEEEEvNT_6ParamsE,"aw",@nobits
	.sectionflags	@""
	.align	16


//--------------------- .nv.shared._ZN7cutlass13device_kernelIN5flash19enable_sm80_to_sm89INS1_16FlashAttnFwdSm80INS1_25CollectiveMainloopFwdSm80ILi4ELi1ELb0EN4cute5tupleIJNS5_1CILi128EEENS7_ILi96EEENS7_ILi64EEEEEELi64ENS_6half_tEfNS_4arch4Sm80ELb0ELb1ELb1ELb0ELb0ELb0ELb1ELb0EEENS1_21CollectiveEpilogueFwdINS6_IJS8_SA_S9_EEENS6_IJNS7_ILi1EEESI_SI_EEESC_SE_Li128ELb0ELb1ELb0ELb0EEENS1_19SingleTileSchedulerILb0ELb0ELb1ELi128EEEEEEEEEvNT_6ParamsE --------------------------
	.section	.nv.shared._ZN7cutlass13device_kernelIN5flash19enable_sm80_to_sm89INS1_16FlashAttnFwdSm80INS1_25CollectiveMainloopFwdSm80ILi4ELi1ELb0EN4cute5tupleIJNS5_1CILi128EEENS7_ILi96EEENS7_ILi64EEEEEELi64ENS_6half_tEfNS_4arch4Sm80ELb0ELb1ELb1ELb0ELb0ELb0ELb1ELb0EEENS1_21CollectiveEpilogueFwdINS6_IJS8_SA_S9_EEENS6_IJNS7_ILi1EEESI_SI_EEESC_SE_Li128ELb0ELb1ELb0ELb0EEENS1_19SingleTileSchedulerILb0ELb0ELb1ELi128EEEEEEEEEvNT_6ParamsE,"aw",@nobits
	.sectionflags	@""
	.align	16


//--------------------- .nv.shared._ZN7cutlass13device_kernelIN5flash19enable_sm80_to_sm89INS1_16FlashAttnFwdSm80INS1_25CollectiveMainloopFwdSm80ILi4ELi1ELb0EN4cute5tupleIJNS5_1CILi128EEENS7_ILi96EEENS7_ILi64EEEEEELi64ENS_6half_tEfNS_4arch4Sm80ELb0ELb1ELb1ELb1ELb0ELb0ELb1ELb0EEENS1_21CollectiveEpilogueFwdINS6_IJS8_SA_S9_EEENS6_IJNS7_ILi1EEESI_SI_EEESC_SE_Li128ELb1ELb1ELb0ELb0EEENS1_19SingleTileSchedulerILb1ELb0ELb1ELi128EEEEEEEEEvNT_6ParamsE --------------------------
	.section	.nv.shared._ZN7cutlass13device_kernelIN5flash19enable_sm80_to_sm89INS1_16FlashAttnFwdSm80INS1_25CollectiveMainloopFwdSm80ILi4ELi1ELb0EN4cute5tupleIJNS5_1CILi128EEENS7_ILi96EEENS7_ILi64EEEEEELi64ENS_6half_tEfNS_4arch4Sm80ELb0ELb1ELb1ELb1ELb0ELb0ELb1ELb0EEENS1_21CollectiveEpilogueFwdINS6_IJS8_SA_S9_EEENS6_IJNS7_ILi1EEESI_SI_EEESC_SE_Li128ELb1ELb1ELb0ELb0EEENS1_19SingleTileSchedulerILb1ELb0ELb1ELi128EEEEEEEEEvNT_6ParamsE,"aw",@nobits
	.sectionflags	@""
	.align	16


//--------------------- .nv.shared._ZN7cutlass13device_kernelIN5flash19enable_sm80_to_sm89INS1_16FlashAttnFwdSm80INS1_25CollectiveMainloopFwdSm80ILi4ELi1ELb0EN4cute5tupleIJNS5_1CILi128EEENS7_ILi96EEENS7_ILi64EEEEEELi64ENS_6half_tEfNS_4arch4Sm80ELb0ELb1ELb1ELb1ELb0ELb1ELb1ELb0EEENS1_21CollectiveEpilogueFwdINS6_IJS8_SA_S9_EEENS6_IJNS7_ILi1EEESI_SI_EEESC_SE_Li128ELb1ELb1ELb0ELb0EEENS1_19SingleTileSchedulerILb1ELb0ELb1ELi128EEEEEEEEEvNT_6ParamsE --------------------------
	.section	.nv.shared._ZN7cutlass13device_kernelIN5flash19enable_sm80_to_sm89INS1_16FlashAttnFwdSm80INS1_25CollectiveMainloopFwdSm80ILi4ELi1ELb0EN4cute5tupleIJNS5_1CILi128EEENS7_ILi96EEENS7_ILi64EEEEEELi64ENS_6half_tEfNS_4arch4Sm80ELb0ELb1ELb1ELb1ELb0ELb1ELb1ELb0EEENS1_21CollectiveEpilogueFwdINS6_IJS8_SA_S9_EEENS6_IJNS7_ILi1EEESI_SI_EEESC_SE_Li128ELb1ELb1ELb0ELb0EEENS1_19SingleTileSchedulerILb1ELb0ELb1ELi128EEEEEEEEEvNT_6ParamsE,"aw",@nobits
	.sectionflags	@""
	.align	16


//--------------------- .nv.shared._ZN7cutlass13device_kernelIN5flash19enable_sm80_to_sm89INS1_16FlashAttnFwdSm80INS1_25CollectiveMainloopFwdSm80ILi4ELi1ELb0EN4cute5tupleIJNS5_1CILi128EEENS7_ILi112EEENS7_ILi64EEEEEELi64ENS_6half_tEfNS_4arch4Sm80ELb1ELb0ELb1ELb0ELb0ELb0ELb1ELb0EEENS1_21CollectiveEpilogueFwdINS6_IJS8_SA_S9_EEENS6_IJNS7_ILi1EEESI_SI_EEESC_SE_Li128ELb0ELb1ELb0ELb0EEENS1_30DynamicPersistentTileSchedulerILi128ELi128ELb0ELb1ELb0EEEEEEEEEvNT_6ParamsE --------------------------
	.section	.nv.shared._ZN7cutlass13device_kernelIN5flash19enable_sm80_to_sm89INS1_16FlashAttnFwdSm80INS1_25CollectiveMainloopFwdSm80ILi4ELi1ELb0EN4cute5tupleIJNS5_1CILi128EEENS7_ILi112EEENS7_ILi64EEEEEELi64ENS_6half_tEfNS_4arch4Sm80ELb1ELb0ELb1ELb0ELb0ELb0ELb1ELb0EEENS1_21CollectiveEpilogueFwdINS6_IJS8_SA_S9_EEENS6_IJNS7_ILi1EEESI_SI_EEESC_SE_Li128ELb0ELb1ELb0ELb0EEENS1_30DynamicPersistentTileSchedulerILi128ELi128ELb0ELb1ELb0EEEEEEEEEvNT_6ParamsE,"aw",@nobits
	.sectionflags	@""
	.align	16


//--------------------- .nv.shared._ZN7cutlass13device_kernelIN5flash19enable_sm80_to_sm89INS1_16FlashAttnFwdSm80INS1_25CollectiveMainloopFwdSm80ILi4ELi1ELb0EN4cute5tupleIJNS5_1CILi128EEENS7_ILi112EEENS7_ILi64EEEEEELi64ENS_6half_tEfNS_4arch4Sm80ELb1ELb0ELb1ELb1ELb0ELb0ELb1ELb0EEENS1_21CollectiveEpilogueFwdINS6_IJS8_SA_S9_EEENS6_IJNS7_ILi1EEESI_SI_EEESC_SE_Li128ELb1ELb1ELb0ELb0EEENS1_19SingleTileSchedulerILb1ELb0ELb1ELi128EEEEEEEEEvNT_6ParamsE --------------------------
	.section	.nv.shared._ZN7cutlass13device_kernelIN5flash19enable_sm80_to_sm89INS1_16FlashAttnFwdSm80INS1_25CollectiveMainloopFwdSm80ILi4ELi1ELb0EN4cute5tupleIJNS5_1CILi128EEENS7_ILi112EEENS7_ILi64EEEEEELi64ENS_6half_tEfNS_4arch4Sm80ELb1ELb0ELb1ELb1ELb0ELb0ELb1ELb0EEENS1_21CollectiveEpilogueFwdINS6_IJS8_SA_S9_EEENS6_IJNS7_ILi1EEESI_SI_EEESC_SE_Li128ELb1ELb1ELb0ELb0EEENS1_19SingleTileSchedulerILb1ELb0ELb1ELi128EEEEEEEEEvNT_6ParamsE,"aw",@nobits
	.sectionflags	@""
	.align	16


//--------------------- .nv.shared._ZN7cutlass13device_kernelIN5flash19enable_sm80_to_sm89INS1_16FlashAttnFwdSm80INS1_25CollectiveMainloopFwdSm80ILi4ELi1ELb0EN4cute5tupleIJNS5_1CILi128EEENS7_ILi112EEENS7_ILi64EEEEEELi64ENS_6half_tEfNS_4arch4Sm80ELb1ELb0ELb1ELb1ELb0ELb1ELb1ELb0EEENS1_21CollectiveEpilogueFwdINS6_IJS8_SA_S9_EEENS6_IJNS7_ILi1EEESI_SI_EEESC_SE_Li128ELb1ELb1ELb0ELb0EEENS1_19SingleTileSchedulerILb1ELb0ELb1ELi128EEEEEEEEEvNT_6ParamsE --------------------------
	.section	.nv.shared._ZN7cutlass13device_kernelIN5flash19enable_sm80_to_sm89INS1_16FlashAttnFwdSm80INS1_25CollectiveMainloopFwdSm80ILi4ELi1ELb0EN4cute5tupleIJNS5_1CILi128EEENS7_ILi112EEENS7_ILi64EEEEEELi64ENS_6half_tEfNS_4arch4Sm80ELb1ELb0ELb1ELb1ELb0ELb1ELb1ELb0EEENS1_21CollectiveEpilogueFwdINS6_IJS8_SA_S9_EEENS6_IJNS7_ILi1EEESI_SI_EEESC_SE_Li128ELb1ELb1ELb0ELb0EEENS1_19SingleTileSchedulerILb1ELb0ELb1ELi128EEEEEEEEEvNT_6ParamsE,"aw",@nobits
	.sectionflags	@""
	.align	16


//--------------------- .nv.shared._ZN7cutlass13device_kernelIN5flash19enable_sm80_to_sm89INS1_16FlashAttnFwdSm80INS1_25CollectiveMainloopFwdSm80ILi4ELi1ELb0EN4cute5tupleIJNS5_1CILi128EEENS7_ILi112EEENS7_ILi64EEEEEELi64ENS_6half_tEfNS_4arch4Sm80ELb0ELb0ELb0ELb0ELb0ELb0ELb1ELb0EEENS1_21CollectiveEpilogueFwdINS6_IJS8_SA_S9_EEENS6_IJNS7_ILi1EEESI_SI_EEESC_SE_Li128ELb0ELb1ELb0ELb0EEENS1_19SingleTileSchedulerILb0ELb0ELb1ELi128EEEEEEEEEvNT_6ParamsE --------------------------
	.section	.nv.shared._ZN7cutlass13device_kernelIN5flash19enable_sm80_to_sm89INS1_16FlashAttnFwdSm80INS1_25CollectiveMainloopFwdSm80ILi4ELi1ELb0EN4cute5tupleIJNS5_1CILi128EEENS7_ILi112EEENS7_ILi64EEEEEELi64ENS_6half_tEfNS_4arch4Sm80ELb0ELb0ELb0ELb0ELb0ELb0ELb1ELb0EEENS1_21CollectiveEpilogueFwdINS6_IJS8_SA_S9_EEENS6_IJNS7_ILi1EEESI_SI_EEESC_SE_Li128ELb0ELb1ELb0ELb0EEENS1_19SingleTileSchedulerILb0ELb0ELb1ELi128EEEEEEEEEvNT_6ParamsE,"aw",@nobits
	.sectionflags	@""
	.align	16


//--------------------- .nv.shared._ZN7cutlass13device_kernelIN5flash19enable_sm80_to_sm89INS1_16FlashAttnFwdSm80INS1_25CollectiveMainloopFwdSm80ILi4ELi1ELb0EN4cute5tupleIJNS5_1CILi128EEENS7_ILi112EEENS7_ILi64EEEEEELi64ENS_6half_tEfNS_4arch4Sm80ELb0ELb0ELb0ELb1ELb0ELb0ELb1ELb0EEENS1_21CollectiveEpilogueFwdINS6_IJS8_SA_S9_EEENS6_IJNS7_ILi1EEESI_SI_EEESC_SE_Li128ELb1ELb1ELb0ELb0EEENS1_19SingleTileSchedulerILb1ELb0ELb1ELi128EEEEEEEEEvNT_6ParamsE --------------------------
	.section	.nv.shared._ZN7cutlass13device_kernelIN5flash19enable_sm80_to_sm89INS1_16FlashAttnFwdSm80INS1_25CollectiveMainloopFwdSm80ILi4ELi1ELb0EN4cute5tupleIJNS5_1CILi128EEENS7_ILi112EEENS7_ILi64EEEEEELi64ENS_6half_tEfNS_4arch4Sm80ELb0ELb0ELb0ELb1ELb0ELb0ELb1ELb0EEENS1_21CollectiveEpilogueFwdINS6_IJS8_SA_S9_EEENS6_IJNS7_ILi1EEESI_SI_EEESC_SE_Li128ELb1ELb1ELb0ELb0EEENS1_19SingleTileSchedulerILb1ELb0ELb1ELi128EEEEEEEEEvNT_6ParamsE,"aw",@nobits
	.sectionflags	@""
	.align	16


//--------------------- .nv.shared._ZN7cutlass13device_kernelIN5flash19enable_sm80_to_sm89INS1_16FlashAttnFwdSm80INS1_25CollectiveMainloopFwdSm80ILi4ELi1ELb0EN4cute5tupleIJNS5_1CILi128EEENS7_ILi112EEENS7_ILi64EEEEEELi64ENS_6half_tEfNS_4arch4Sm80ELb0ELb0ELb0ELb1ELb0ELb1ELb1ELb0EEENS1_21CollectiveEpilogueFwdINS6_IJS8_SA_S9_EEENS6_IJNS7_ILi1EEESI_SI_EEESC_SE_Li128ELb1ELb1ELb0ELb0EEENS1_19SingleTileSchedulerILb1ELb0ELb1ELi128EEEEEEEEEvNT_6ParamsE --------------------------
	.section	.nv.shared._ZN7cutlass13device_kernelIN5flash19enable_sm80_to_sm89INS1_16FlashAttnFwdSm80INS1_25CollectiveMainloopFwdSm80ILi4ELi1ELb0EN4cute5tupleIJNS5_1CILi128EEENS7_ILi112EEENS7_ILi64EEEEEELi64ENS_6half_tEfNS_4arch4Sm80ELb0ELb0ELb0ELb1ELb0ELb1ELb1ELb0EEENS1_21CollectiveEpilogueFwdINS6_IJS8_SA_S9_EEENS6_IJNS7_ILi1EEESI_SI_EEESC_SE_Li128ELb1ELb1ELb0ELb0EEENS1_19SingleTileSchedulerILb1ELb0ELb1ELi128EEEEEEEEEvNT_6ParamsE,"aw",@nobits
	.sectionflags	@""
	.align	16


//--------------------- .nv.shared._ZN7cutlass13device_kernelIN5flash19enable_sm80_to_sm89INS1_16FlashAttnFwdSm80INS1_25CollectiveMainloopFwdSm80ILi4ELi1ELb0EN4cute5tupleIJNS5_1CILi128EEENS7_ILi96EEENS7_ILi64EEEEEELi64ENS_6half_tEfNS_4arch4Sm80ELb0ELb1ELb0ELb0ELb0ELb0ELb1ELb0EEENS1_21CollectiveEpilogueFwdINS6_IJS8_SA_S9_EEENS6_IJNS7_ILi1EEESI_SI_EEESC_SE_Li128ELb0ELb1ELb0ELb0EEENS1_19SingleTileSchedulerILb0ELb0ELb1ELi128EEEEEEEEEvNT_6ParamsE --------------------------
	.section	.nv.shared._ZN7cutlass13device_kernelIN5flash19enable_sm80_to_sm89INS1_16FlashAttnFwdSm80INS1_25CollectiveMainloopFwdSm80ILi4ELi1ELb0EN4cute5tupleIJNS5_1CILi128EEENS7_ILi96EEENS7_ILi64EEEEEELi64ENS_6half_tEfNS_4arch4Sm80ELb0ELb1ELb0ELb0ELb0ELb0ELb1ELb0EEENS1_21CollectiveEpilogueFwdINS6_IJS8_SA_S9_EEENS6_IJNS7_ILi1EEESI_SI_EEESC_SE_Li128ELb0ELb1ELb0ELb0EEENS1_19SingleTileSchedulerILb0ELb0ELb1ELi128EEEEEEEEEvNT_6ParamsE,"aw",@nobits
	.sectionflags	@""
	.align	16


//--------------------- .nv.shared._ZN7cutlass13device_kernelIN5flash19enable_sm80_to_sm89INS1_16FlashAttnFwdSm80INS1_25CollectiveMainloopFwdSm80ILi4ELi1ELb0EN4cute5tupleIJNS5_1CILi128EEENS7_ILi96EEENS7_ILi64EEEEEELi64ENS_6half_tEfNS_4arch4Sm80ELb0ELb1ELb0ELb1ELb0ELb0ELb1ELb0EEENS1_21CollectiveEpilogueFwdINS6_IJS8_SA_S9_EEENS6_IJNS7_ILi1EEESI_SI_EEESC_SE_Li128ELb1ELb1ELb0ELb0EEENS1_19SingleTileSchedulerILb1ELb0ELb1ELi128EEEEEEEEEvNT_6ParamsE --------------------------
	.section	.nv.shared._ZN7cutlass13device_kernelIN5flash19enable_sm80_to_sm89INS1_16FlashAttnFwdSm80INS1_25CollectiveMainloopFwdSm80ILi4ELi1ELb0EN4cute5tupleIJNS5_1CILi128EEENS7_ILi96EEENS7_ILi64EEEEEELi64ENS_6half_tEfNS_4arch4Sm80ELb0ELb1ELb0ELb1ELb0ELb0ELb1ELb0EEENS1_21CollectiveEpilogueFwdINS6_IJS8_SA_S9_EEENS6_IJNS7_ILi1EEESI_SI_EEESC_SE_Li128ELb1ELb1ELb0ELb0EEENS1_19SingleTileSchedulerILb1ELb0ELb1ELi128EEEEEEEEEvNT_6ParamsE,"aw",@nobits
	.sectionflags	@""
	.align	16


//--------------------- .nv.shared._ZN7cutlass13device_kernelIN5flash19enable_sm80_to_sm89INS1_16FlashAttnFwdSm80INS1_25CollectiveMainloopFwdSm80ILi4ELi1ELb0EN4cute5tupleIJNS5_1CILi128EEENS7_ILi96EEENS7_ILi64EEEEEELi64ENS_6half_tEfNS_4arch4Sm80ELb0ELb1ELb0ELb1ELb0ELb1ELb1ELb0EEENS1_21CollectiveEpilogueFwdINS6_IJS8_SA_S9_EEENS6_IJNS7_ILi1EEESI_SI_EEESC_SE_Li128ELb1ELb1ELb0ELb0EEENS1_19SingleTileSchedulerILb1ELb0ELb1ELi128EEEEEEEEEvNT_6ParamsE --------------------------
	.section	.nv.shared._ZN7cutlass13device_kernelIN5flash19enable_sm80_to_sm89INS1_16FlashAttnFwdSm80INS1_25CollectiveMainloopFwdSm80ILi4ELi1ELb0EN4cute5tupleIJNS5_1CILi128EEENS7_ILi96EEENS7_ILi64EEEEEELi64ENS_6half_tEfNS_4arch4Sm80ELb0ELb1ELb0ELb1ELb0ELb1ELb1ELb0EEENS1_21CollectiveEpilogueFwdINS6_IJS8_SA_S9_EEENS6_IJNS7_ILi1EEESI_SI_EEESC_SE_Li128ELb1ELb1ELb0ELb0EEENS1_19SingleTileSchedulerILb1ELb0ELb1ELi128EEEEEEEEEvNT_6ParamsE,"aw",@nobits
	.sectionflags	@""
	.align	16


//--------------------- .nv.shared._ZN7cutlass13device_kernelIN5flash19enable_sm80_to_sm89INS1_16FlashAttnFwdSm80INS1_25CollectiveMainloopFwdSm80ILi4ELi1ELb0EN4cute5tupleIJNS5_1CILi128EEENS7_ILi112EEENS7_ILi64EEEEEELi64ENS_6half_tEfNS_4arch4Sm80ELb1ELb0ELb0ELb0ELb0ELb0ELb1ELb0EEENS1_21CollectiveEpilogueFwdINS6_IJS8_SA_S9_EEENS6_IJNS7_ILi1EEESI_SI_EEESC_SE_Li128ELb0ELb1ELb0ELb0EEENS1_30DynamicPersistentTileSchedulerILi128ELi128ELb0ELb1ELb0EEEEEEEEEvNT_6ParamsE --------------------------
	.section	.nv.shared._ZN7cutlass13device_kernelIN5flash19enable_sm80_to_sm89INS1_16FlashAttnFwdSm80INS1_25CollectiveMainloopFwdSm80ILi4ELi1ELb0EN4cute5tupleIJNS5_1CILi128EEENS7_ILi112EEENS7_ILi64EEEEEELi64ENS_6half_tEfNS_4arch4Sm80ELb1ELb0ELb0ELb0ELb0ELb0ELb1ELb0EEENS1_21CollectiveEpilogueFwdINS6_IJS8_SA_S9_EEENS6_IJNS7_ILi1EEESI_SI_EEESC_SE_Li128ELb0ELb1ELb0ELb0EEENS1_30DynamicPersistentTileSchedulerILi128ELi128ELb0ELb1ELb0EEEEEEEEEvNT_6ParamsE,"aw",@nobits
	.sectionflags	@""
	.align	16


//--------------------- .nv.shared._ZN7cutlass13device_kernelIN5flash19enable_sm80_to_sm89INS1_16FlashAttnFwdSm80INS1_25CollectiveMainloopFwdSm80ILi4ELi1ELb0EN4cute5tupleIJNS5_1CILi128EEENS7_ILi112EEENS7_ILi64EEEEEELi64ENS_6half_tEfNS_4arch4Sm80ELb1ELb0ELb0ELb1ELb0ELb0ELb1ELb0EEENS1_21CollectiveEpilogueFwdINS6_IJS8_SA_S9_EEENS6_IJNS7_ILi1EEESI_SI_EEESC_SE_Li128ELb1ELb1ELb0ELb0EEENS1_19SingleTileSchedulerILb1ELb0ELb1ELi128EEEEEEEEEvNT_6ParamsE --------------------------
	.section	.nv.shared._ZN7cutlass13device_kernelIN5flash19enable_sm80_to_sm89INS1_16FlashAttnFwdSm80INS1_25CollectiveMainloopFwdSm80ILi4ELi1ELb0EN4cute5tupleIJNS5_1CILi128EEENS7_ILi112EEENS7_ILi64EEEEEELi64ENS_6half_tEfNS_4arch4Sm80ELb1ELb0ELb0ELb1ELb0ELb0ELb1ELb0EEENS1_21CollectiveEpilogueFwdINS6_IJS8_SA_S9_EEENS6_IJNS7_ILi1EEESI_SI_EEESC_SE_Li128ELb1ELb1ELb0ELb0EEENS1_19SingleTileSchedulerILb1ELb0ELb1ELi128EEEEEEEEEvNT_6ParamsE,"aw",@nobits
	.sectionflags	@""
	.align	16


//--------------------- .nv.shared._ZN7cutlass13device_kernelIN5flash19enable_sm80_to_sm89INS1_16FlashAttnFwdSm80INS1_25CollectiveMainloopFwdSm80ILi4ELi1ELb0EN4cute5tupleIJNS5_1CILi128EEENS7_ILi112EEENS7_ILi64EEEEEELi64ENS_6half_tEfNS_4arch4Sm80ELb1ELb0ELb0ELb1ELb0ELb1ELb1ELb0EEENS1_21CollectiveEpilogueFwdINS6_IJS8_SA_S9_EEENS6_IJNS7_ILi1EEESI_SI_EEESC_SE_Li128ELb1ELb1ELb0ELb0EEENS1_19SingleTileSchedulerILb1ELb0ELb1ELi128EEEEEEEEEvNT_6ParamsE --------------------------
	.section	.nv.shared._ZN7cutlass13device_kernelIN5flash19enable_sm80_to_sm89INS1_16FlashAttnFwdSm80INS1_25CollectiveMainloopFwdSm80ILi4ELi1ELb0EN4cute5tupleIJNS5_1CILi128EEENS7_ILi112EEENS7_ILi64EEEEEELi64ENS_6half_tEfNS_4arch4Sm80ELb1ELb0ELb0ELb1ELb0ELb1ELb1ELb0EEENS1_21CollectiveEpilogueFwdINS6_IJS8_SA_S9_EEENS6_IJNS7_ILi1EEESI_SI_EEESC_SE_Li128ELb1ELb1ELb0ELb0EEENS1_19SingleTileSchedulerILb1ELb0ELb1ELi128EEEEEEEEEvNT_6ParamsE,"aw",@nobits
	.sectionflags	@""
	.align	16
